//
// Generated by NVIDIA NVVM Compiler
//
// Compiler Build ID: CL-36424714
// Cuda compilation tools, release 13.0, V13.0.88
// Based on NVVM 20.0.0
//

.version 9.0
.target sm_100
.address_size 64

	// .globl	_Z20calculate_index_hashP17GHashRelContainer
// _ZZN3cub18CUB_300001_SM_10006detail10merge_sort30DeviceMergeSortBlockSortKernelINS2_10policy_hubIPPyE9Policy600ES6_PNS0_8NullTypeES6_SA_j10tuple_lessS5_S9_EEvbT0_T1_T2_T3_T4_PT6_PT7_T5_NS1_7vsmem_tEE19static_temp_storage has been demoted
// _ZZN3cub18CUB_300001_SM_10006detail10merge_sort26DeviceMergeSortMergeKernelINS2_10policy_hubIPPyE9Policy600ES6_PNS0_8NullTypeES6_SA_j10tuple_lessS5_S9_EEvbT2_T3_T4_PT6_PT7_T5_PSE_SE_NS1_7vsmem_tEE19static_temp_storage has been demoted
// _ZZN3cub18CUB_300001_SM_10006detail10merge_sort30DeviceMergeSortBlockSortKernelINS2_10policy_hubIPPyE9Policy600ES6_PNS0_8NullTypeES6_SA_m10tuple_lessS5_S9_EEvbT0_T1_T2_T3_T4_PT6_PT7_T5_NS1_7vsmem_tEE19static_temp_storage has been demoted
// _ZZN3cub18CUB_300001_SM_10006detail10merge_sort26DeviceMergeSortMergeKernelINS2_10policy_hubIPPyE9Policy600ES6_PNS0_8NullTypeES6_SA_m10tuple_lessS5_S9_EEvbT2_T3_T4_PT6_PT7_T5_PSE_SE_NS1_7vsmem_tEE19static_temp_storage has been demoted
// _ZZN3cub18CUB_300001_SM_10006detail6reduce28DeviceReduceSingleTileKernelINS2_10policy_hubIijN4cuda3std3__44plusIiEEE10Policy1000EPyPijS9_iiNS7_10__identityEEEvT0_T1_T2_T3_T4_T6_E12temp_storage has been demoted
// _ZZN3cub18CUB_300001_SM_10006detail6reduce18DeviceReduceKernelINS2_10policy_hubIijN4cuda3std3__44plusIiEEE10Policy1000EPyjS9_iNS7_10__identityEEEvT0_PT3_T1_NS0_13GridEvenShareISH_EET2_T4_E12temp_storage has been demoted
// _ZZN3cub18CUB_300001_SM_10006detail6reduce28DeviceReduceSingleTileKernelINS2_10policy_hubIijN4cuda3std3__44plusIiEEE10Policy1000EPiSC_iS9_iiNS7_10__identityEEEvT0_T1_T2_T3_T4_T6_E12temp_storage has been demoted
// _ZZN3cub18CUB_300001_SM_10006detail6reduce28DeviceReduceSingleTileKernelINS2_10policy_hubIiyN4cuda3std3__44plusIiEEE10Policy1000EPyPiyS9_iiNS7_10__identityEEEvT0_T1_T2_T3_T4_T6_E12temp_storage has been demoted
// _ZZN3cub18CUB_300001_SM_10006detail6reduce18DeviceReduceKernelINS2_10policy_hubIiyN4cuda3std3__44plusIiEEE10Policy1000EPyyS9_iNS7_10__identityEEEvT0_PT3_T1_NS0_13GridEvenShareISH_EET2_T4_E12temp_storage has been demoted
// _ZZN3cub18CUB_300001_SM_10006detail6reduce28DeviceReduceSingleTileKernelINS2_10policy_hubIiyN4cuda3std3__44plusIiEEE10Policy1000EPiSC_iS9_iiNS7_10__identityEEEvT0_T1_T2_T3_T4_T6_E12temp_storage has been demoted
// _ZZN3cub18CUB_300001_SM_10006detail4scan16DeviceScanKernelINS2_10policy_hubIyyyjN4cuda3std3__44plusIvEEE10Policy1000EPySC_NS0_13ScanTileStateIyLb1EEES9_NS1_10InputValueIySC_EEjyLb0EyEEvT0_T1_T2_iT3_T4_T5_E12temp_storage has been demoted
// _ZZN3cub18CUB_300001_SM_10006detail4scan16DeviceScanKernelINS2_10policy_hubIyyymN4cuda3std3__44plusIvEEE10Policy1000EPySC_NS0_13ScanTileStateIyLb1EEES9_NS1_10InputValueIySC_EEmyLb0EyEEvT0_T1_T2_iT3_T4_T5_E12temp_storage has been demoted
.global .align 1 .b8 _ZN34_INTERNAL_6e2015c4_4_k_cu_0dacf5eb4cuda3std3__45__cpo5beginE[1];
.global .align 1 .b8 _ZN34_INTERNAL_6e2015c4_4_k_cu_0dacf5eb4cuda3std3__45__cpo3endE[1];
.global .align 1 .b8 _ZN34_INTERNAL_6e2015c4_4_k_cu_0dacf5eb4cuda3std3__45__cpo6cbeginE[1];
.global .align 1 .b8 _ZN34_INTERNAL_6e2015c4_4_k_cu_0dacf5eb4cuda3std3__45__cpo4cendE[1];
.global .align 1 .b8 _ZN34_INTERNAL_6e2015c4_4_k_cu_0dacf5eb4cuda3std3__45__cpo6rbeginE[1];
.global .align 1 .b8 _ZN34_INTERNAL_6e2015c4_4_k_cu_0dacf5eb4cuda3std3__45__cpo4rendE[1];
.global .align 1 .b8 _ZN34_INTERNAL_6e2015c4_4_k_cu_0dacf5eb4cuda3std3__45__cpo7crbeginE[1];
.global .align 1 .b8 _ZN34_INTERNAL_6e2015c4_4_k_cu_0dacf5eb4cuda3std3__45__cpo5crendE[1];
.global .align 1 .b8 _ZN34_INTERNAL_6e2015c4_4_k_cu_0dacf5eb4cuda3std3__436_GLOBAL__N__6e2015c4_4_k_cu_0dacf5eb6ignoreE[1];
.global .align 1 .b8 _ZN34_INTERNAL_6e2015c4_4_k_cu_0dacf5eb4cuda3std3__419piecewise_constructE[1];
.global .align 1 .b8 _ZN34_INTERNAL_6e2015c4_4_k_cu_0dacf5eb4cuda3std3__48in_placeE[1];
.global .align 1 .b8 _ZN34_INTERNAL_6e2015c4_4_k_cu_0dacf5eb4cuda3std3__420unreachable_sentinelE[1];
.global .align 1 .b8 _ZN34_INTERNAL_6e2015c4_4_k_cu_0dacf5eb4cuda3std3__47nulloptE[1];
.global .align 1 .b8 _ZN34_INTERNAL_6e2015c4_4_k_cu_0dacf5eb4cuda3std3__48unexpectE[1];
.global .align 1 .b8 _ZN34_INTERNAL_6e2015c4_4_k_cu_0dacf5eb4cuda3std6ranges3__45__cpo4swapE[1];
.global .align 1 .b8 _ZN34_INTERNAL_6e2015c4_4_k_cu_0dacf5eb4cuda3std6ranges3__45__cpo9iter_moveE[1];
.global .align 1 .b8 _ZN34_INTERNAL_6e2015c4_4_k_cu_0dacf5eb4cuda3std6ranges3__45__cpo5beginE[1];
.global .align 1 .b8 _ZN34_INTERNAL_6e2015c4_4_k_cu_0dacf5eb4cuda3std6ranges3__45__cpo3endE[1];
.global .align 1 .b8 _ZN34_INTERNAL_6e2015c4_4_k_cu_0dacf5eb4cuda3std6ranges3__45__cpo6cbeginE[1];
.global .align 1 .b8 _ZN34_INTERNAL_6e2015c4_4_k_cu_0dacf5eb4cuda3std6ranges3__45__cpo4cendE[1];
.global .align 1 .b8 _ZN34_INTERNAL_6e2015c4_4_k_cu_0dacf5eb4cuda3std6ranges3__45__cpo7advanceE[1];
.global .align 1 .b8 _ZN34_INTERNAL_6e2015c4_4_k_cu_0dacf5eb4cuda3std6ranges3__45__cpo9iter_swapE[1];
.global .align 1 .b8 _ZN34_INTERNAL_6e2015c4_4_k_cu_0dacf5eb4cuda3std6ranges3__45__cpo4nextE[1];
.global .align 1 .b8 _ZN34_INTERNAL_6e2015c4_4_k_cu_0dacf5eb4cuda3std6ranges3__45__cpo4prevE[1];
.global .align 1 .b8 _ZN34_INTERNAL_6e2015c4_4_k_cu_0dacf5eb4cuda3std6ranges3__45__cpo4dataE[1];
.global .align 1 .b8 _ZN34_INTERNAL_6e2015c4_4_k_cu_0dacf5eb4cuda3std6ranges3__45__cpo5cdataE[1];
.global .align 1 .b8 _ZN34_INTERNAL_6e2015c4_4_k_cu_0dacf5eb4cuda3std6ranges3__45__cpo4sizeE[1];
.global .align 1 .b8 _ZN34_INTERNAL_6e2015c4_4_k_cu_0dacf5eb4cuda3std6ranges3__45__cpo5ssizeE[1];
.global .align 1 .b8 _ZN34_INTERNAL_6e2015c4_4_k_cu_0dacf5eb4cuda3std6ranges3__45__cpo8distanceE[1];
.global .align 1 .b8 _ZN34_INTERNAL_6e2015c4_4_k_cu_0dacf5eb6thrust24THRUST_300001_SM_1000_NS8cuda_cub3parE[1];
.global .align 1 .b8 _ZN34_INTERNAL_6e2015c4_4_k_cu_0dacf5eb6thrust24THRUST_300001_SM_1000_NS8cuda_cub10par_nosyncE[1];
.global .align 1 .b8 _ZN34_INTERNAL_6e2015c4_4_k_cu_0dacf5eb6thrust24THRUST_300001_SM_1000_NS6system6detail10sequential3seqE[1];
.global .align 1 .b8 _ZN34_INTERNAL_6e2015c4_4_k_cu_0dacf5eb6thrust24THRUST_300001_SM_1000_NS6system3cpp3parE[1];
.global .align 1 .b8 _ZN34_INTERNAL_6e2015c4_4_k_cu_0dacf5eb6thrust24THRUST_300001_SM_1000_NS12placeholders2_1E[1];
.global .align 1 .b8 _ZN34_INTERNAL_6e2015c4_4_k_cu_0dacf5eb6thrust24THRUST_300001_SM_1000_NS12placeholders2_2E[1];
.global .align 1 .b8 _ZN34_INTERNAL_6e2015c4_4_k_cu_0dacf5eb6thrust24THRUST_300001_SM_1000_NS12placeholders2_3E[1];
.global .align 1 .b8 _ZN34_INTERNAL_6e2015c4_4_k_cu_0dacf5eb6thrust24THRUST_300001_SM_1000_NS12placeholders2_4E[1];
.global .align 1 .b8 _ZN34_INTERNAL_6e2015c4_4_k_cu_0dacf5eb6thrust24THRUST_300001_SM_1000_NS12placeholders2_5E[1];
.global .align 1 .b8 _ZN34_INTERNAL_6e2015c4_4_k_cu_0dacf5eb6thrust24THRUST_300001_SM_1000_NS12placeholders2_6E[1];
.global .align 1 .b8 _ZN34_INTERNAL_6e2015c4_4_k_cu_0dacf5eb6thrust24THRUST_300001_SM_1000_NS12placeholders2_7E[1];
.global .align 1 .b8 _ZN34_INTERNAL_6e2015c4_4_k_cu_0dacf5eb6thrust24THRUST_300001_SM_1000_NS12placeholders2_8E[1];
.global .align 1 .b8 _ZN34_INTERNAL_6e2015c4_4_k_cu_0dacf5eb6thrust24THRUST_300001_SM_1000_NS12placeholders2_9E[1];
.global .align 1 .b8 _ZN34_INTERNAL_6e2015c4_4_k_cu_0dacf5eb6thrust24THRUST_300001_SM_1000_NS12placeholders3_10E[1];
.global .align 1 .b8 _ZN34_INTERNAL_6e2015c4_4_k_cu_0dacf5eb6thrust24THRUST_300001_SM_1000_NS3seqE[1];
.global .align 1 .b8 _ZN34_INTERNAL_6e2015c4_4_k_cu_0dacf5eb6thrust24THRUST_300001_SM_1000_NS6deviceE[1];
.extern .shared .align 16 .b8 _ZN6thrust24THRUST_300001_SM_1000_NS8cuda_cub4core6detail5shmemE[];

.visible .entry _Z20calculate_index_hashP17GHashRelContainer(
	.param .u64 .ptr .align 1 _Z20calculate_index_hashP17GHashRelContainer_param_0
)
{
	.reg .pred 	%p<14>;
	.reg .b32 	%r<10>;
	.reg .b64 	%rd<160>;

	ld.param.u64 	%rd32, [_Z20calculate_index_hashP17GHashRelContainer_param_0];
	cvta.to.global.u64 	%rd1, %rd32;
	mov.u32 	%r2, %ctaid.x;
	mov.u32 	%r1, %ntid.x;
	mov.u32 	%r3, %tid.x;
	mad.lo.s32 	%r4, %r2, %r1, %r3;
	cvt.u64.u32 	%rd149, %r4;
	ld.global.u64 	%rd33, [%rd1+48];
	setp.le.u64 	%p4, %rd33, %rd149;
	@%p4 bra 	$L__BB0_11;
	mov.u32 	%r5, %nctaid.x;
	mul.lo.s32 	%r6, %r1, %r5;
	cvt.u64.u32 	%rd3, %r6;
$L__BB0_2:
	ld.global.u64 	%rd35, [%rd1+32];
	shl.b64 	%rd36, %rd149, 3;
	add.s64 	%rd37, %rd35, %rd36;
	ld.u64 	%rd5, [%rd37];
	ld.global.u64 	%rd6, [%rd1+24];
	setp.eq.s64 	%p5, %rd6, 0;
	mov.b64 	%rd156, -3750763034362895579;
	@%p5 bra 	$L__BB0_8;
	setp.eq.s64 	%p6, %rd6, 1;
	mov.b64 	%rd156, -3750763034362895579;
	mov.b64 	%rd154, 0;
	@%p6 bra 	$L__BB0_6;
	and.b64  	%rd154, %rd6, -2;
	add.s64 	%rd150, %rd5, 8;
	mov.b64 	%rd156, -3750763034362895579;
	mov.u64 	%rd151, %rd154;
$L__BB0_5:
	ld.u64 	%rd42, [%rd150+-8];
	and.b64  	%rd43, %rd42, 255;
	xor.b64  	%rd44, %rd43, %rd156;
	mul.lo.s64 	%rd45, %rd44, 1099511628211;
	shr.u64 	%rd46, %rd42, 8;
	and.b64  	%rd47, %rd46, 255;
	xor.b64  	%rd48, %rd47, %rd45;
	mul.lo.s64 	%rd49, %rd48, 1099511628211;
	shr.u64 	%rd50, %rd42, 16;
	and.b64  	%rd51, %rd50, 255;
	xor.b64  	%rd52, %rd51, %rd49;
	mul.lo.s64 	%rd53, %rd52, 1099511628211;
	shr.u64 	%rd54, %rd42, 24;
	and.b64  	%rd55, %rd54, 255;
	xor.b64  	%rd56, %rd55, %rd53;
	mul.lo.s64 	%rd57, %rd56, 1099511628211;
	shr.u64 	%rd58, %rd42, 32;
	and.b64  	%rd59, %rd58, 255;
	xor.b64  	%rd60, %rd59, %rd57;
	mul.lo.s64 	%rd61, %rd60, 1099511628211;
	shr.u64 	%rd62, %rd42, 40;
	and.b64  	%rd63, %rd62, 255;
	xor.b64  	%rd64, %rd63, %rd61;
	mul.lo.s64 	%rd65, %rd64, 1099511628211;
	shr.u64 	%rd66, %rd42, 48;
	and.b64  	%rd67, %rd66, 255;
	xor.b64  	%rd68, %rd67, %rd65;
	mul.lo.s64 	%rd69, %rd68, 1099511628211;
	shr.u64 	%rd70, %rd42, 56;
	xor.b64  	%rd71, %rd70, %rd69;
	mul.lo.s64 	%rd72, %rd71, 1099511628211;
	ld.u64 	%rd73, [%rd150];
	and.b64  	%rd74, %rd73, 255;
	xor.b64  	%rd75, %rd74, %rd72;
	mul.lo.s64 	%rd76, %rd75, 1099511628211;
	shr.u64 	%rd77, %rd73, 8;
	and.b64  	%rd78, %rd77, 255;
	xor.b64  	%rd79, %rd78, %rd76;
	mul.lo.s64 	%rd80, %rd79, 1099511628211;
	shr.u64 	%rd81, %rd73, 16;
	and.b64  	%rd82, %rd81, 255;
	xor.b64  	%rd83, %rd82, %rd80;
	mul.lo.s64 	%rd84, %rd83, 1099511628211;
	shr.u64 	%rd85, %rd73, 24;
	and.b64  	%rd86, %rd85, 255;
	xor.b64  	%rd87, %rd86, %rd84;
	mul.lo.s64 	%rd88, %rd87, 1099511628211;
	shr.u64 	%rd89, %rd73, 32;
	and.b64  	%rd90, %rd89, 255;
	xor.b64  	%rd91, %rd90, %rd88;
	mul.lo.s64 	%rd92, %rd91, 1099511628211;
	shr.u64 	%rd93, %rd73, 40;
	and.b64  	%rd94, %rd93, 255;
	xor.b64  	%rd95, %rd94, %rd92;
	mul.lo.s64 	%rd96, %rd95, 1099511628211;
	shr.u64 	%rd97, %rd73, 48;
	and.b64  	%rd98, %rd97, 255;
	xor.b64  	%rd99, %rd98, %rd96;
	mul.lo.s64 	%rd100, %rd99, 1099511628211;
	shr.u64 	%rd101, %rd73, 56;
	xor.b64  	%rd102, %rd101, %rd100;
	mul.lo.s64 	%rd156, %rd102, 1099511628211;
	add.s64 	%rd151, %rd151, -2;
	add.s64 	%rd150, %rd150, 16;
	setp.ne.s64 	%p7, %rd151, 0;
	@%p7 bra 	$L__BB0_5;
$L__BB0_6:
	and.b64  	%rd103, %rd6, 1;
	setp.eq.b64 	%p8, %rd103, 1;
	not.pred 	%p9, %p8;
	@%p9 bra 	$L__BB0_8;
	shl.b64 	%rd104, %rd154, 3;
	add.s64 	%rd105, %rd5, %rd104;
	ld.u64 	%rd106, [%rd105];
	and.b64  	%rd107, %rd106, 255;
	xor.b64  	%rd108, %rd107, %rd156;
	mul.lo.s64 	%rd109, %rd108, 1099511628211;
	shr.u64 	%rd110, %rd106, 8;
	and.b64  	%rd111, %rd110, 255;
	xor.b64  	%rd112, %rd111, %rd109;
	mul.lo.s64 	%rd113, %rd112, 1099511628211;
	shr.u64 	%rd114, %rd106, 16;
	and.b64  	%rd115, %rd114, 255;
	xor.b64  	%rd116, %rd115, %rd113;
	mul.lo.s64 	%rd117, %rd116, 1099511628211;
	shr.u64 	%rd118, %rd106, 24;
	and.b64  	%rd119, %rd118, 255;
	xor.b64  	%rd120, %rd119, %rd117;
	mul.lo.s64 	%rd121, %rd120, 1099511628211;
	shr.u64 	%rd122, %rd106, 32;
	and.b64  	%rd123, %rd122, 255;
	xor.b64  	%rd124, %rd123, %rd121;
	mul.lo.s64 	%rd125, %rd124, 1099511628211;
	shr.u64 	%rd126, %rd106, 40;
	and.b64  	%rd127, %rd126, 255;
	xor.b64  	%rd128, %rd127, %rd125;
	mul.lo.s64 	%rd129, %rd128, 1099511628211;
	shr.u64 	%rd130, %rd106, 48;
	and.b64  	%rd131, %rd130, 255;
	xor.b64  	%rd132, %rd131, %rd129;
	mul.lo.s64 	%rd133, %rd132, 1099511628211;
	shr.u64 	%rd134, %rd106, 56;
	xor.b64  	%rd135, %rd134, %rd133;
	mul.lo.s64 	%rd156, %rd135, 1099511628211;
$L__BB0_8:
	ld.global.u64 	%rd136, [%rd1+8];
	rem.u64 	%rd157, %rd156, %rd136;
	ld.global.u64 	%rd137, [%rd1];
	shl.b64 	%rd138, %rd157, 4;
	add.s64 	%rd139, %rd137, %rd138;
	atom.relaxed.cas.b64 	%rd158, [%rd139], -1, %rd156;
	setp.ne.s64 	%p10, %rd158, -1;
	@%p10 bra 	$L__BB0_12;
$L__BB0_9:
	ld.global.u64 	%rd145, [%rd1];
	shl.b64 	%rd146, %rd157, 4;
	add.s64 	%rd147, %rd145, %rd146;
	st.u64 	[%rd147+8], %rd149;
$L__BB0_10:
	add.s64 	%rd149, %rd149, %rd3;
	ld.global.u64 	%rd148, [%rd1+48];
	setp.lt.u64 	%p13, %rd149, %rd148;
	@%p13 bra 	$L__BB0_2;
$L__BB0_11:
	ret;
$L__BB0_12:
	setp.eq.s64 	%p11, %rd158, %rd156;
	@%p11 bra 	$L__BB0_10;
	add.s64 	%rd25, %rd157, 1;
	ld.global.u64 	%rd26, [%rd1+8];
	or.b64  	%rd140, %rd25, %rd26;
	and.b64  	%rd141, %rd140, -4294967296;
	setp.ne.s64 	%p12, %rd141, 0;
	@%p12 bra 	$L__BB0_15;
	cvt.u32.u64 	%r7, %rd26;
	cvt.u32.u64 	%r8, %rd25;
	rem.u32 	%r9, %r8, %r7;
	cvt.u64.u32 	%rd157, %r9;
	bra.uni 	$L__BB0_16;
$L__BB0_15:
	rem.u64 	%rd157, %rd25, %rd26;
$L__BB0_16:
	ld.global.u64 	%rd142, [%rd1];
	shl.b64 	%rd143, %rd157, 4;
	add.s64 	%rd144, %rd142, %rd143;
	atom.relaxed.cas.b64 	%rd158, [%rd144], -1, %rd156;
	setp.eq.s64 	%p3, %rd158, -1;
	@%p3 bra 	$L__BB0_9;
	bra.uni 	$L__BB0_12;

}
	// .globl	_Z22count_index_entry_sizeP17GHashRelContainerPy
.visible .entry _Z22count_index_entry_sizeP17GHashRelContainerPy(
	.param .u64 .ptr .align 1 _Z22count_index_entry_sizeP17GHashRelContainerPy_param_0,
	.param .u64 .ptr .align 1 _Z22count_index_entry_sizeP17GHashRelContainerPy_param_1
)
{
	.reg .pred 	%p<4>;
	.reg .b32 	%r<7>;
	.reg .b64 	%rd<21>;

	ld.param.u64 	%rd12, [_Z22count_index_entry_sizeP17GHashRelContainerPy_param_0];
	ld.param.u64 	%rd11, [_Z22count_index_entry_sizeP17GHashRelContainerPy_param_1];
	cvta.to.global.u64 	%rd1, %rd12;
	mov.u32 	%r2, %ctaid.x;
	mov.u32 	%r1, %ntid.x;
	mov.u32 	%r3, %tid.x;
	mad.lo.s32 	%r4, %r2, %r1, %r3;
	cvt.u64.u32 	%rd19, %r4;
	ld.global.u64 	%rd20, [%rd1+8];
	setp.le.u64 	%p1, %rd20, %rd19;
	@%p1 bra 	$L__BB1_5;
	mov.u32 	%r5, %nctaid.x;
	mul.lo.s32 	%r6, %r1, %r5;
	cvt.u64.u32 	%rd4, %r6;
	cvta.to.global.u64 	%rd5, %rd11;
$L__BB1_2:
	ld.global.u64 	%rd13, [%rd1];
	shl.b64 	%rd14, %rd19, 4;
	add.s64 	%rd15, %rd13, %rd14;
	ld.u64 	%rd16, [%rd15+8];
	setp.eq.s64 	%p2, %rd16, -1;
	@%p2 bra 	$L__BB1_4;
	atom.global.add.u64 	%rd17, [%rd5], 1;
	ld.global.u64 	%rd20, [%rd1+8];
$L__BB1_4:
	add.s64 	%rd19, %rd19, %rd4;
	setp.lt.u64 	%p3, %rd19, %rd20;
	@%p3 bra 	$L__BB1_2;
$L__BB1_5:
	ret;

}
	// .globl	_Z16shrink_index_mapP17GHashRelContainerP7MEntityy
.visible .entry _Z16shrink_index_mapP17GHashRelContainerP7MEntityy(
	.param .u64 .ptr .align 1 _Z16shrink_index_mapP17GHashRelContainerP7MEntityy_param_0,
	.param .u64 .ptr .align 1 _Z16shrink_index_mapP17GHashRelContainerP7MEntityy_param_1,
	.param .u64 _Z16shrink_index_mapP17GHashRelContainerP7MEntityy_param_2
)
{
	.reg .pred 	%p<11>;
	.reg .b32 	%r<13>;
	.reg .b64 	%rd<45>;

	ld.param.u64 	%rd24, [_Z16shrink_index_mapP17GHashRelContainerP7MEntityy_param_0];
	ld.param.u64 	%rd23, [_Z16shrink_index_mapP17GHashRelContainerP7MEntityy_param_2];
	cvta.to.global.u64 	%rd1, %rd24;
	mov.u32 	%r2, %ctaid.x;
	mov.u32 	%r1, %ntid.x;
	mov.u32 	%r3, %tid.x;
	mad.lo.s32 	%r4, %r2, %r1, %r3;
	cvt.u64.u32 	%rd40, %r4;
	setp.le.u64 	%p4, %rd23, %rd40;
	@%p4 bra 	$L__BB2_9;
	mov.u32 	%r5, %nctaid.x;
	mul.lo.s32 	%r6, %r1, %r5;
	cvt.u64.u32 	%rd3, %r6;
$L__BB2_2:
	ld.global.u64 	%rd5, [%rd1];
	shl.b64 	%rd25, %rd40, 4;
	add.s64 	%rd26, %rd5, %rd25;
	add.s64 	%rd6, %rd26, 8;
	ld.u64 	%rd27, [%rd26+8];
	setp.eq.s64 	%p5, %rd27, -1;
	@%p5 bra 	$L__BB2_8;
	ld.u64 	%rd7, [%rd6+-8];
	ld.global.u64 	%rd8, [%rd1+8];
	or.b64  	%rd28, %rd7, %rd8;
	and.b64  	%rd29, %rd28, -4294967296;
	setp.ne.s64 	%p6, %rd29, 0;
	@%p6 bra 	$L__BB2_5;
	cvt.u32.u64 	%r7, %rd8;
	cvt.u32.u64 	%r8, %rd7;
	rem.u32 	%r9, %r8, %r7;
	cvt.u64.u32 	%rd42, %r9;
	bra.uni 	$L__BB2_6;
$L__BB2_5:
	rem.u64 	%rd42, %rd7, %rd8;
$L__BB2_6:
	shl.b64 	%rd30, %rd42, 4;
	add.s64 	%rd31, %rd5, %rd30;
	atom.relaxed.cas.b64 	%rd43, [%rd31], -1, %rd7;
	setp.ne.s64 	%p7, %rd43, -1;
	@%p7 bra 	$L__BB2_10;
$L__BB2_7:
	ld.global.u64 	%rd37, [%rd1];
	shl.b64 	%rd38, %rd42, 4;
	add.s64 	%rd39, %rd37, %rd38;
	st.u64 	[%rd39], %rd7;
$L__BB2_8:
	add.s64 	%rd40, %rd40, %rd3;
	setp.lt.u64 	%p10, %rd40, %rd23;
	@%p10 bra 	$L__BB2_2;
$L__BB2_9:
	ret;
$L__BB2_10:
	setp.eq.s64 	%p8, %rd43, %rd7;
	@%p8 bra 	$L__BB2_8;
	add.s64 	%rd16, %rd42, 1;
	ld.global.u64 	%rd17, [%rd1+24];
	or.b64  	%rd32, %rd16, %rd17;
	and.b64  	%rd33, %rd32, -4294967296;
	setp.ne.s64 	%p9, %rd33, 0;
	@%p9 bra 	$L__BB2_13;
	cvt.u32.u64 	%r10, %rd17;
	cvt.u32.u64 	%r11, %rd16;
	rem.u32 	%r12, %r11, %r10;
	cvt.u64.u32 	%rd42, %r12;
	bra.uni 	$L__BB2_14;
$L__BB2_13:
	rem.u64 	%rd42, %rd16, %rd17;
$L__BB2_14:
	ld.global.u64 	%rd34, [%rd1];
	shl.b64 	%rd35, %rd42, 4;
	add.s64 	%rd36, %rd34, %rd35;
	atom.relaxed.cas.b64 	%rd43, [%rd36], -1, %rd7;
	setp.eq.s64 	%p3, %rd43, -1;
	@%p3 bra 	$L__BB2_7;
	bra.uni 	$L__BB2_10;

}
	// .globl	_Z11acopy_entryP17GHashRelContainerS0_
.visible .entry _Z11acopy_entryP17GHashRelContainerS0_(
	.param .u64 .ptr .align 1 _Z11acopy_entryP17GHashRelContainerS0__param_0,
	.param .u64 .ptr .align 1 _Z11acopy_entryP17GHashRelContainerS0__param_1
)
{
	.reg .pred 	%p<3>;
	.reg .b32 	%r<10>;
	.reg .b64 	%rd<25>;

	ld.param.u64 	%rd8, [_Z11acopy_entryP17GHashRelContainerS0__param_0];
	ld.param.u64 	%rd7, [_Z11acopy_entryP17GHashRelContainerS0__param_1];
	cvta.to.global.u64 	%rd1, %rd8;
	ld.global.u64 	%rd2, [%rd1+8];
	mov.u32 	%r6, %ctaid.x;
	mov.u32 	%r1, %ntid.x;
	mov.u32 	%r7, %tid.x;
	mad.lo.s32 	%r9, %r6, %r1, %r7;
	cvt.s64.s32 	%rd24, %r9;
	setp.le.u64 	%p1, %rd2, %rd24;
	@%p1 bra 	$L__BB3_3;
	cvta.to.global.u64 	%rd4, %rd7;
	mov.u32 	%r8, %nctaid.x;
	mul.lo.s32 	%r3, %r1, %r8;
$L__BB3_2:
	ld.global.u64 	%rd9, [%rd1];
	cvta.to.global.u64 	%rd10, %rd9;
	shl.b64 	%rd11, %rd24, 4;
	add.s64 	%rd12, %rd10, %rd11;
	ld.global.u64 	%rd13, [%rd12];
	ld.global.u64 	%rd14, [%rd4];
	cvta.to.global.u64 	%rd15, %rd14;
	add.s64 	%rd16, %rd15, %rd11;
	st.global.u64 	[%rd16], %rd13;
	ld.global.u64 	%rd17, [%rd1];
	cvta.to.global.u64 	%rd18, %rd17;
	add.s64 	%rd19, %rd18, %rd11;
	ld.global.u64 	%rd20, [%rd19+8];
	ld.global.u64 	%rd21, [%rd4];
	cvta.to.global.u64 	%rd22, %rd21;
	add.s64 	%rd23, %rd22, %rd11;
	st.global.u64 	[%rd23+8], %rd20;
	add.s32 	%r9, %r9, %r3;
	cvt.s64.s32 	%rd24, %r9;
	setp.gt.u64 	%p2, %rd2, %rd24;
	@%p2 bra 	$L__BB3_2;
$L__BB3_3:
	ret;

}
	// .globl	_Z10acopy_dataP17GHashRelContainerS0_
.visible .entry _Z10acopy_dataP17GHashRelContainerS0_(
	.param .u64 .ptr .align 1 _Z10acopy_dataP17GHashRelContainerS0__param_0,
	.param .u64 .ptr .align 1 _Z10acopy_dataP17GHashRelContainerS0__param_1
)
{
	.reg .pred 	%p<5>;
	.reg .b32 	%r<22>;
	.reg .b64 	%rd<26>;

	ld.param.u64 	%rd10, [_Z10acopy_dataP17GHashRelContainerS0__param_0];
	ld.param.u64 	%rd9, [_Z10acopy_dataP17GHashRelContainerS0__param_1];
	cvta.to.global.u64 	%rd1, %rd10;
	ld.global.u64 	%rd2, [%rd1+48];
	mov.u32 	%r12, %ctaid.x;
	mov.u32 	%r1, %ntid.x;
	mov.u32 	%r13, %tid.x;
	mad.lo.s32 	%r18, %r12, %r1, %r13;
	cvt.s64.s32 	%rd25, %r18;
	setp.le.u64 	%p1, %rd2, %rd25;
	@%p1 bra 	$L__BB4_6;
	cvta.to.global.u64 	%rd4, %rd9;
	mov.u32 	%r14, %nctaid.x;
	mul.lo.s32 	%r3, %r1, %r14;
$L__BB4_2:
	ld.global.u64 	%rd11, [%rd1+32];
	shl.b64 	%rd12, %rd25, 3;
	add.s64 	%rd6, %rd11, %rd12;
	ld.global.u32 	%r21, [%rd1+64];
	setp.lt.s32 	%p2, %r21, 1;
	@%p2 bra 	$L__BB4_5;
	ld.u64 	%rd7, [%rd6];
	mov.b32 	%r20, 0;
$L__BB4_4:
	mul.wide.u32 	%rd13, %r20, 8;
	add.s64 	%rd14, %rd7, %rd13;
	ld.u64 	%rd15, [%rd14];
	ld.global.u64 	%rd16, [%rd4+40];
	mad.lo.s32 	%r16, %r21, %r18, %r20;
	mul.wide.s32 	%rd17, %r16, 8;
	add.s64 	%rd18, %rd16, %rd17;
	st.u64 	[%rd18], %rd15;
	add.s32 	%r20, %r20, 1;
	ld.global.u32 	%r21, [%rd1+64];
	setp.lt.s32 	%p3, %r20, %r21;
	@%p3 bra 	$L__BB4_4;
$L__BB4_5:
	ld.global.u64 	%rd19, [%rd4+32];
	mul.lo.s32 	%r17, %r21, %r18;
	mul.wide.s32 	%rd20, %r17, 8;
	add.s64 	%rd21, %rd19, %rd20;
	ld.u64 	%rd22, [%rd21];
	add.s64 	%rd24, %rd19, %rd12;
	st.u64 	[%rd24], %rd22;
	add.s32 	%r18, %r18, %r3;
	cvt.s64.s32 	%rd25, %r18;
	setp.gt.u64 	%p4, %rd2, %rd25;
	@%p4 bra 	$L__BB4_2;
$L__BB4_6:
	ret;

}
	// .globl	_Z14init_index_mapP17GHashRelContainer
.visible .entry _Z14init_index_mapP17GHashRelContainer(
	.param .u64 .ptr .align 1 _Z14init_index_mapP17GHashRelContainer_param_0
)
{
	.reg .pred 	%p<3>;
	.reg .b32 	%r<7>;
	.reg .b64 	%rd<14>;

	ld.param.u64 	%rd8, [_Z14init_index_mapP17GHashRelContainer_param_0];
	cvta.to.global.u64 	%rd9, %rd8;
	ld.global.u64 	%rd1, [%rd9];
	ld.global.u64 	%rd2, [%rd9+8];
	mov.u32 	%r2, %ctaid.x;
	mov.u32 	%r1, %ntid.x;
	mov.u32 	%r3, %tid.x;
	mad.lo.s32 	%r4, %r2, %r1, %r3;
	cvt.s64.s32 	%rd13, %r4;
	setp.le.u64 	%p1, %rd2, %rd13;
	@%p1 bra 	$L__BB5_3;
	mov.u32 	%r5, %nctaid.x;
	mul.lo.s32 	%r6, %r1, %r5;
	cvt.s64.s32 	%rd4, %r6;
	cvta.to.global.u64 	%rd5, %rd1;
$L__BB5_2:
	shl.b64 	%rd10, %rd13, 4;
	add.s64 	%rd11, %rd5, %rd10;
	mov.b64 	%rd12, -1;
	st.global.u64 	[%rd11], %rd12;
	st.global.u64 	[%rd11+8], %rd12;
	add.s64 	%rd13, %rd13, %rd4;
	setp.lt.u64 	%p2, %rd13, %rd2;
	@%p2 bra 	$L__BB5_2;
$L__BB5_3:
	ret;

}
	// .globl	_Z20init_tuples_unsortedPPyS_iy
.visible .entry _Z20init_tuples_unsortedPPyS_iy(
	.param .u64 .ptr .align 1 _Z20init_tuples_unsortedPPyS_iy_param_0,
	.param .u64 .ptr .align 1 _Z20init_tuples_unsortedPPyS_iy_param_1,
	.param .u32 _Z20init_tuples_unsortedPPyS_iy_param_2,
	.param .u64 _Z20init_tuples_unsortedPPyS_iy_param_3
)
{
	.reg .pred 	%p<3>;
	.reg .b32 	%r<8>;
	.reg .b64 	%rd<16>;

	ld.param.u64 	%rd7, [_Z20init_tuples_unsortedPPyS_iy_param_0];
	ld.param.u64 	%rd8, [_Z20init_tuples_unsortedPPyS_iy_param_1];
	ld.param.u32 	%r2, [_Z20init_tuples_unsortedPPyS_iy_param_2];
	ld.param.u64 	%rd9, [_Z20init_tuples_unsortedPPyS_iy_param_3];
	mov.u32 	%r3, %ctaid.x;
	mov.u32 	%r1, %ntid.x;
	mov.u32 	%r4, %tid.x;
	mad.lo.s32 	%r5, %r3, %r1, %r4;
	cvt.s64.s32 	%rd15, %r5;
	setp.le.u64 	%p1, %rd9, %rd15;
	@%p1 bra 	$L__BB6_3;
	mov.u32 	%r6, %nctaid.x;
	mul.lo.s32 	%r7, %r1, %r6;
	cvt.s64.s32 	%rd2, %r2;
	cvt.s64.s32 	%rd3, %r7;
	cvta.to.global.u64 	%rd4, %rd7;
$L__BB6_2:
	mul.lo.s64 	%rd10, %rd15, %rd2;
	shl.b64 	%rd11, %rd10, 3;
	add.s64 	%rd12, %rd8, %rd11;
	shl.b64 	%rd13, %rd15, 3;
	add.s64 	%rd14, %rd4, %rd13;
	st.global.u64 	[%rd14], %rd12;
	add.s64 	%rd15, %rd15, %rd3;
	setp.lt.u64 	%p2, %rd15, %rd9;
	@%p2 bra 	$L__BB6_2;
$L__BB6_3:
	ret;

}
	// .globl	_Z20get_join_result_sizeP17GHashRelContainerS0_iPy
.visible .entry _Z20get_join_result_sizeP17GHashRelContainerS0_iPy(
	.param .u64 .ptr .align 1 _Z20get_join_result_sizeP17GHashRelContainerS0_iPy_param_0,
	.param .u64 .ptr .align 1 _Z20get_join_result_sizeP17GHashRelContainerS0_iPy_param_1,
	.param .u32 _Z20get_join_result_sizeP17GHashRelContainerS0_iPy_param_2,
	.param .u64 .ptr .align 1 _Z20get_join_result_sizeP17GHashRelContainerS0_iPy_param_3
)
{
	.reg .pred 	%p<33>;
	.reg .b32 	%r<15>;
	.reg .b64 	%rd<479>;

	ld.param.u64 	%rd80, [_Z20get_join_result_sizeP17GHashRelContainerS0_iPy_param_0];
	ld.param.u64 	%rd82, [_Z20get_join_result_sizeP17GHashRelContainerS0_iPy_param_1];
	ld.param.u32 	%r4, [_Z20get_join_result_sizeP17GHashRelContainerS0_iPy_param_2];
	cvta.to.global.u64 	%rd1, %rd80;
	cvta.to.global.u64 	%rd2, %rd82;
	mov.u32 	%r5, %ctaid.x;
	mov.u32 	%r1, %ntid.x;
	mov.u32 	%r6, %tid.x;
	mad.lo.s32 	%r7, %r5, %r1, %r6;
	cvt.s64.s32 	%rd447, %r7;
	ld.global.u64 	%rd83, [%rd2+48];
	setp.le.u64 	%p1, %rd83, %rd447;
	@%p1 bra 	$L__BB7_38;
	mov.u32 	%r8, %nctaid.x;
	mul.lo.s32 	%r9, %r1, %r8;
	setp.eq.s32 	%p2, %r4, 0;
	cvt.s64.s32 	%rd4, %r9;
	@%p2 bra 	$L__BB7_2;
	bra.uni 	$L__BB7_15;
$L__BB7_2:
	ld.param.u64 	%rd446, [_Z20get_join_result_sizeP17GHashRelContainerS0_iPy_param_3];
	ld.global.u64 	%rd324, [%rd2+32];
	cvta.to.global.u64 	%rd325, %rd324;
	shl.b64 	%rd326, %rd447, 3;
	add.s64 	%rd327, %rd325, %rd326;
	ld.global.u64 	%rd328, [%rd327];
	cvta.to.global.u64 	%rd6, %rd328;
	cvta.to.global.u64 	%rd329, %rd446;
	add.s64 	%rd7, %rd329, %rd326;
	mov.b64 	%rd330, 0;
	st.global.u64 	[%rd7], %rd330;
	ld.global.u64 	%rd8, [%rd2+24];
	setp.eq.s64 	%p22, %rd8, 0;
	mov.b64 	%rd455, -3750763034362895579;
	@%p22 bra 	$L__BB7_3;
	bra.uni 	$L__BB7_10;
$L__BB7_3:
	ld.global.u64 	%rd16, [%rd1+8];
	rem.u64 	%rd454, %rd455, %rd16;
	ld.global.u64 	%rd429, [%rd1];
	cvta.to.global.u64 	%rd18, %rd429;
	shl.b64 	%rd430, %rd454, 4;
	add.s64 	%rd431, %rd18, %rd430;
	ld.global.u64 	%rd452, [%rd431];
	setp.eq.s64 	%p27, %rd452, %rd455;
	@%p27 bra 	$L__BB7_6;
$L__BB7_4:
	setp.eq.s64 	%p28, %rd452, -1;
	@%p28 bra 	$L__BB7_9;
	add.s64 	%rd432, %rd454, 1;
	setp.eq.s64 	%p29, %rd432, %rd16;
	selp.b64 	%rd454, 0, %rd432, %p29;
	shl.b64 	%rd433, %rd454, 4;
	add.s64 	%rd434, %rd18, %rd433;
	ld.global.u64 	%rd452, [%rd434];
	setp.ne.s64 	%p30, %rd452, %rd455;
	@%p30 bra 	$L__BB7_4;
$L__BB7_6:
	shl.b64 	%rd436, %rd454, 4;
	add.s64 	%rd437, %rd18, %rd436;
	ld.global.u64 	%rd25, [%rd437+8];
	ld.global.u64 	%rd438, [%rd1+48];
	add.s64 	%rd26, %rd438, -1;
	mov.b64 	%rd458, 0;
$L__BB7_7:
	add.s64 	%rd458, %rd458, 1;
	add.s64 	%rd439, %rd458, %rd25;
	setp.le.u64 	%p31, %rd439, %rd26;
	@%p31 bra 	$L__BB7_7;
	st.global.u64 	[%rd7], %rd458;
$L__BB7_9:
	add.s64 	%rd447, %rd447, %rd4;
	ld.global.u64 	%rd440, [%rd2+48];
	setp.lt.u64 	%p32, %rd447, %rd440;
	@%p32 bra 	$L__BB7_2;
	bra.uni 	$L__BB7_38;
$L__BB7_10:
	setp.eq.s64 	%p23, %rd8, 1;
	mov.b64 	%rd455, -3750763034362895579;
	mov.b64 	%rd456, 0;
	@%p23 bra 	$L__BB7_13;
	and.b64  	%rd456, %rd8, -2;
	add.s64 	%rd448, %rd6, 8;
	mov.b64 	%rd455, -3750763034362895579;
	mov.u64 	%rd449, %rd456;
$L__BB7_12:
	ld.global.u64 	%rd335, [%rd448+-8];
	and.b64  	%rd336, %rd335, 255;
	xor.b64  	%rd337, %rd336, %rd455;
	mul.lo.s64 	%rd338, %rd337, 1099511628211;
	shr.u64 	%rd339, %rd335, 8;
	and.b64  	%rd340, %rd339, 255;
	xor.b64  	%rd341, %rd340, %rd338;
	mul.lo.s64 	%rd342, %rd341, 1099511628211;
	shr.u64 	%rd343, %rd335, 16;
	and.b64  	%rd344, %rd343, 255;
	xor.b64  	%rd345, %rd344, %rd342;
	mul.lo.s64 	%rd346, %rd345, 1099511628211;
	shr.u64 	%rd347, %rd335, 24;
	and.b64  	%rd348, %rd347, 255;
	xor.b64  	%rd349, %rd348, %rd346;
	mul.lo.s64 	%rd350, %rd349, 1099511628211;
	shr.u64 	%rd351, %rd335, 32;
	and.b64  	%rd352, %rd351, 255;
	xor.b64  	%rd353, %rd352, %rd350;
	mul.lo.s64 	%rd354, %rd353, 1099511628211;
	shr.u64 	%rd355, %rd335, 40;
	and.b64  	%rd356, %rd355, 255;
	xor.b64  	%rd357, %rd356, %rd354;
	mul.lo.s64 	%rd358, %rd357, 1099511628211;
	shr.u64 	%rd359, %rd335, 48;
	and.b64  	%rd360, %rd359, 255;
	xor.b64  	%rd361, %rd360, %rd358;
	mul.lo.s64 	%rd362, %rd361, 1099511628211;
	shr.u64 	%rd363, %rd335, 56;
	xor.b64  	%rd364, %rd363, %rd362;
	mul.lo.s64 	%rd365, %rd364, 1099511628211;
	ld.global.u64 	%rd366, [%rd448];
	and.b64  	%rd367, %rd366, 255;
	xor.b64  	%rd368, %rd367, %rd365;
	mul.lo.s64 	%rd369, %rd368, 1099511628211;
	shr.u64 	%rd370, %rd366, 8;
	and.b64  	%rd371, %rd370, 255;
	xor.b64  	%rd372, %rd371, %rd369;
	mul.lo.s64 	%rd373, %rd372, 1099511628211;
	shr.u64 	%rd374, %rd366, 16;
	and.b64  	%rd375, %rd374, 255;
	xor.b64  	%rd376, %rd375, %rd373;
	mul.lo.s64 	%rd377, %rd376, 1099511628211;
	shr.u64 	%rd378, %rd366, 24;
	and.b64  	%rd379, %rd378, 255;
	xor.b64  	%rd380, %rd379, %rd377;
	mul.lo.s64 	%rd381, %rd380, 1099511628211;
	shr.u64 	%rd382, %rd366, 32;
	and.b64  	%rd383, %rd382, 255;
	xor.b64  	%rd384, %rd383, %rd381;
	mul.lo.s64 	%rd385, %rd384, 1099511628211;
	shr.u64 	%rd386, %rd366, 40;
	and.b64  	%rd387, %rd386, 255;
	xor.b64  	%rd388, %rd387, %rd385;
	mul.lo.s64 	%rd389, %rd388, 1099511628211;
	shr.u64 	%rd390, %rd366, 48;
	and.b64  	%rd391, %rd390, 255;
	xor.b64  	%rd392, %rd391, %rd389;
	mul.lo.s64 	%rd393, %rd392, 1099511628211;
	shr.u64 	%rd394, %rd366, 56;
	xor.b64  	%rd395, %rd394, %rd393;
	mul.lo.s64 	%rd455, %rd395, 1099511628211;
	add.s64 	%rd449, %rd449, -2;
	add.s64 	%rd448, %rd448, 16;
	setp.eq.s64 	%p24, %rd449, 0;
	@%p24 bra 	$L__BB7_13;
	bra.uni 	$L__BB7_12;
$L__BB7_13:
	and.b64  	%rd396, %rd8, 1;
	setp.eq.b64 	%p25, %rd396, 1;
	not.pred 	%p26, %p25;
	@%p26 bra 	$L__BB7_3;
	shl.b64 	%rd397, %rd456, 3;
	add.s64 	%rd398, %rd6, %rd397;
	ld.global.u64 	%rd399, [%rd398];
	and.b64  	%rd400, %rd399, 255;
	xor.b64  	%rd401, %rd400, %rd455;
	mul.lo.s64 	%rd402, %rd401, 1099511628211;
	shr.u64 	%rd403, %rd399, 8;
	and.b64  	%rd404, %rd403, 255;
	xor.b64  	%rd405, %rd404, %rd402;
	mul.lo.s64 	%rd406, %rd405, 1099511628211;
	shr.u64 	%rd407, %rd399, 16;
	and.b64  	%rd408, %rd407, 255;
	xor.b64  	%rd409, %rd408, %rd406;
	mul.lo.s64 	%rd410, %rd409, 1099511628211;
	shr.u64 	%rd411, %rd399, 24;
	and.b64  	%rd412, %rd411, 255;
	xor.b64  	%rd413, %rd412, %rd410;
	mul.lo.s64 	%rd414, %rd413, 1099511628211;
	shr.u64 	%rd415, %rd399, 32;
	and.b64  	%rd416, %rd415, 255;
	xor.b64  	%rd417, %rd416, %rd414;
	mul.lo.s64 	%rd418, %rd417, 1099511628211;
	shr.u64 	%rd419, %rd399, 40;
	and.b64  	%rd420, %rd419, 255;
	xor.b64  	%rd421, %rd420, %rd418;
	mul.lo.s64 	%rd422, %rd421, 1099511628211;
	shr.u64 	%rd423, %rd399, 48;
	and.b64  	%rd424, %rd423, 255;
	xor.b64  	%rd425, %rd424, %rd422;
	mul.lo.s64 	%rd426, %rd425, 1099511628211;
	shr.u64 	%rd427, %rd399, 56;
	xor.b64  	%rd428, %rd427, %rd426;
	mul.lo.s64 	%rd455, %rd428, 1099511628211;
	bra.uni 	$L__BB7_3;
$L__BB7_15:
	ld.param.u64 	%rd444, [_Z20get_join_result_sizeP17GHashRelContainerS0_iPy_param_3];
	ld.global.u64 	%rd85, [%rd2+32];
	cvta.to.global.u64 	%rd86, %rd85;
	shl.b64 	%rd87, %rd447, 3;
	add.s64 	%rd88, %rd86, %rd87;
	ld.global.u64 	%rd89, [%rd88];
	cvta.to.global.u64 	%rd37, %rd89;
	cvta.to.global.u64 	%rd90, %rd444;
	add.s64 	%rd91, %rd90, %rd87;
	mov.b64 	%rd92, 0;
	st.global.u64 	[%rd91], %rd92;
	ld.global.u64 	%rd38, [%rd2+24];
	setp.eq.s64 	%p3, %rd38, 0;
	mov.b64 	%rd462, -3750763034362895579;
	@%p3 bra 	$L__BB7_21;
	setp.eq.s64 	%p4, %rd38, 1;
	mov.b64 	%rd462, -3750763034362895579;
	mov.b64 	%rd463, 0;
	@%p4 bra 	$L__BB7_19;
	and.b64  	%rd463, %rd38, -2;
	mov.b64 	%rd462, -3750763034362895579;
	mov.b64 	%rd460, 0;
$L__BB7_18:
	shl.b64 	%rd98, %rd460, 3;
	add.s64 	%rd99, %rd37, %rd98;
	ld.global.u64 	%rd100, [%rd99];
	and.b64  	%rd101, %rd100, 255;
	xor.b64  	%rd102, %rd101, %rd462;
	mul.lo.s64 	%rd103, %rd102, 1099511628211;
	shr.u64 	%rd104, %rd100, 8;
	and.b64  	%rd105, %rd104, 255;
	xor.b64  	%rd106, %rd105, %rd103;
	mul.lo.s64 	%rd107, %rd106, 1099511628211;
	shr.u64 	%rd108, %rd100, 16;
	and.b64  	%rd109, %rd108, 255;
	xor.b64  	%rd110, %rd109, %rd107;
	mul.lo.s64 	%rd111, %rd110, 1099511628211;
	shr.u64 	%rd112, %rd100, 24;
	and.b64  	%rd113, %rd112, 255;
	xor.b64  	%rd114, %rd113, %rd111;
	mul.lo.s64 	%rd115, %rd114, 1099511628211;
	shr.u64 	%rd116, %rd100, 32;
	and.b64  	%rd117, %rd116, 255;
	xor.b64  	%rd118, %rd117, %rd115;
	mul.lo.s64 	%rd119, %rd118, 1099511628211;
	shr.u64 	%rd120, %rd100, 40;
	and.b64  	%rd121, %rd120, 255;
	xor.b64  	%rd122, %rd121, %rd119;
	mul.lo.s64 	%rd123, %rd122, 1099511628211;
	shr.u64 	%rd124, %rd100, 48;
	and.b64  	%rd125, %rd124, 255;
	xor.b64  	%rd126, %rd125, %rd123;
	mul.lo.s64 	%rd127, %rd126, 1099511628211;
	shr.u64 	%rd128, %rd100, 56;
	xor.b64  	%rd129, %rd128, %rd127;
	mul.lo.s64 	%rd130, %rd129, 1099511628211;
	ld.global.u64 	%rd131, [%rd99+8];
	and.b64  	%rd132, %rd131, 255;
	xor.b64  	%rd133, %rd132, %rd130;
	mul.lo.s64 	%rd134, %rd133, 1099511628211;
	shr.u64 	%rd135, %rd131, 8;
	and.b64  	%rd136, %rd135, 255;
	xor.b64  	%rd137, %rd136, %rd134;
	mul.lo.s64 	%rd138, %rd137, 1099511628211;
	shr.u64 	%rd139, %rd131, 16;
	and.b64  	%rd140, %rd139, 255;
	xor.b64  	%rd141, %rd140, %rd138;
	mul.lo.s64 	%rd142, %rd141, 1099511628211;
	shr.u64 	%rd143, %rd131, 24;
	and.b64  	%rd144, %rd143, 255;
	xor.b64  	%rd145, %rd144, %rd142;
	mul.lo.s64 	%rd146, %rd145, 1099511628211;
	shr.u64 	%rd147, %rd131, 32;
	and.b64  	%rd148, %rd147, 255;
	xor.b64  	%rd149, %rd148, %rd146;
	mul.lo.s64 	%rd150, %rd149, 1099511628211;
	shr.u64 	%rd151, %rd131, 40;
	and.b64  	%rd152, %rd151, 255;
	xor.b64  	%rd153, %rd152, %rd150;
	mul.lo.s64 	%rd154, %rd153, 1099511628211;
	shr.u64 	%rd155, %rd131, 48;
	and.b64  	%rd156, %rd155, 255;
	xor.b64  	%rd157, %rd156, %rd154;
	mul.lo.s64 	%rd158, %rd157, 1099511628211;
	shr.u64 	%rd159, %rd131, 56;
	xor.b64  	%rd160, %rd159, %rd158;
	mul.lo.s64 	%rd462, %rd160, 1099511628211;
	add.s64 	%rd460, %rd460, 2;
	setp.ne.s64 	%p5, %rd460, %rd463;
	@%p5 bra 	$L__BB7_18;
$L__BB7_19:
	and.b64  	%rd161, %rd38, 1;
	setp.eq.b64 	%p6, %rd161, 1;
	not.pred 	%p7, %p6;
	@%p7 bra 	$L__BB7_21;
	shl.b64 	%rd162, %rd463, 3;
	add.s64 	%rd163, %rd37, %rd162;
	ld.global.u64 	%rd164, [%rd163];
	and.b64  	%rd165, %rd164, 255;
	xor.b64  	%rd166, %rd165, %rd462;
	mul.lo.s64 	%rd167, %rd166, 1099511628211;
	shr.u64 	%rd168, %rd164, 8;
	and.b64  	%rd169, %rd168, 255;
	xor.b64  	%rd170, %rd169, %rd167;
	mul.lo.s64 	%rd171, %rd170, 1099511628211;
	shr.u64 	%rd172, %rd164, 16;
	and.b64  	%rd173, %rd172, 255;
	xor.b64  	%rd174, %rd173, %rd171;
	mul.lo.s64 	%rd175, %rd174, 1099511628211;
	shr.u64 	%rd176, %rd164, 24;
	and.b64  	%rd177, %rd176, 255;
	xor.b64  	%rd178, %rd177, %rd175;
	mul.lo.s64 	%rd179, %rd178, 1099511628211;
	shr.u64 	%rd180, %rd164, 32;
	and.b64  	%rd181, %rd180, 255;
	xor.b64  	%rd182, %rd181, %rd179;
	mul.lo.s64 	%rd183, %rd182, 1099511628211;
	shr.u64 	%rd184, %rd164, 40;
	and.b64  	%rd185, %rd184, 255;
	xor.b64  	%rd186, %rd185, %rd183;
	mul.lo.s64 	%rd187, %rd186, 1099511628211;
	shr.u64 	%rd188, %rd164, 48;
	and.b64  	%rd189, %rd188, 255;
	xor.b64  	%rd190, %rd189, %rd187;
	mul.lo.s64 	%rd191, %rd190, 1099511628211;
	shr.u64 	%rd192, %rd164, 56;
	xor.b64  	%rd193, %rd192, %rd191;
	mul.lo.s64 	%rd462, %rd193, 1099511628211;
$L__BB7_21:
	ld.param.u64 	%rd441, [_Z20get_join_result_sizeP17GHashRelContainerS0_iPy_param_0];
	cvta.to.global.u64 	%rd49, %rd441;
	ld.global.u64 	%rd50, [%rd49+8];
	rem.u64 	%rd468, %rd462, %rd50;
	ld.global.u64 	%rd194, [%rd49];
	cvta.to.global.u64 	%rd52, %rd194;
	shl.b64 	%rd195, %rd468, 4;
	add.s64 	%rd196, %rd52, %rd195;
	ld.global.u64 	%rd466, [%rd196];
	setp.eq.s64 	%p8, %rd466, %rd462;
	@%p8 bra 	$L__BB7_24;
$L__BB7_22:
	setp.eq.s64 	%p9, %rd466, -1;
	@%p9 bra 	$L__BB7_37;
	add.s64 	%rd197, %rd468, 1;
	setp.eq.s64 	%p10, %rd197, %rd50;
	selp.b64 	%rd468, 0, %rd197, %p10;
	shl.b64 	%rd198, %rd468, 4;
	add.s64 	%rd199, %rd52, %rd198;
	ld.global.u64 	%rd466, [%rd199];
	setp.ne.s64 	%p11, %rd466, %rd462;
	@%p11 bra 	$L__BB7_22;
$L__BB7_24:
	shl.b64 	%rd201, %rd468, 4;
	add.s64 	%rd202, %rd52, %rd201;
	ld.global.u64 	%rd203, [%rd49+32];
	cvta.to.global.u64 	%rd59, %rd203;
	ld.global.u64 	%rd470, [%rd202+8];
	mov.b64 	%rd477, 0;
$L__BB7_25:
	shl.b64 	%rd204, %rd470, 3;
	add.s64 	%rd205, %rd59, %rd204;
	ld.global.u64 	%rd206, [%rd205];
	cvta.to.global.u64 	%rd63, %rd206;
	mov.b32 	%r14, 0;
	bra.uni 	$L__BB7_27;
$L__BB7_26:
	add.s32 	%r14, %r14, 1;
	setp.eq.s32 	%p19, %r14, %r4;
	@%p19 bra 	$L__BB7_39;
$L__BB7_27:
	mul.wide.u32 	%rd207, %r14, 8;
	add.s64 	%rd208, %rd63, %rd207;
	ld.global.u64 	%rd209, [%rd208];
	add.s64 	%rd210, %rd37, %rd207;
	ld.global.u64 	%rd211, [%rd210];
	setp.eq.s64 	%p12, %rd209, %rd211;
	@%p12 bra 	$L__BB7_26;
	ld.param.u64 	%rd442, [_Z20get_join_result_sizeP17GHashRelContainerS0_iPy_param_0];
	cvta.to.global.u64 	%rd213, %rd442;
	ld.global.u64 	%rd65, [%rd213+24];
	setp.eq.s64 	%p13, %rd65, 0;
	mov.b64 	%rd473, -3750763034362895579;
	@%p13 bra 	$L__BB7_34;
	setp.eq.s64 	%p14, %rd65, 1;
	mov.b64 	%rd473, -3750763034362895579;
	mov.b64 	%rd474, 0;
	@%p14 bra 	$L__BB7_32;
	mov.b64 	%rd473, -3750763034362895579;
	mov.b64 	%rd471, 0;
$L__BB7_31:
	shl.b64 	%rd219, %rd471, 3;
	add.s64 	%rd220, %rd63, %rd219;
	ld.global.u64 	%rd221, [%rd220];
	and.b64  	%rd222, %rd221, 255;
	xor.b64  	%rd223, %rd222, %rd473;
	mul.lo.s64 	%rd224, %rd223, 1099511628211;
	shr.u64 	%rd225, %rd221, 8;
	and.b64  	%rd226, %rd225, 255;
	xor.b64  	%rd227, %rd226, %rd224;
	mul.lo.s64 	%rd228, %rd227, 1099511628211;
	shr.u64 	%rd229, %rd221, 16;
	and.b64  	%rd230, %rd229, 255;
	xor.b64  	%rd231, %rd230, %rd228;
	mul.lo.s64 	%rd232, %rd231, 1099511628211;
	shr.u64 	%rd233, %rd221, 24;
	and.b64  	%rd234, %rd233, 255;
	xor.b64  	%rd235, %rd234, %rd232;
	mul.lo.s64 	%rd236, %rd235, 1099511628211;
	shr.u64 	%rd237, %rd221, 32;
	and.b64  	%rd238, %rd237, 255;
	xor.b64  	%rd239, %rd238, %rd236;
	mul.lo.s64 	%rd240, %rd239, 1099511628211;
	shr.u64 	%rd241, %rd221, 40;
	and.b64  	%rd242, %rd241, 255;
	xor.b64  	%rd243, %rd242, %rd240;
	mul.lo.s64 	%rd244, %rd243, 1099511628211;
	shr.u64 	%rd245, %rd221, 48;
	and.b64  	%rd246, %rd245, 255;
	xor.b64  	%rd247, %rd246, %rd244;
	mul.lo.s64 	%rd248, %rd247, 1099511628211;
	shr.u64 	%rd249, %rd221, 56;
	xor.b64  	%rd250, %rd249, %rd248;
	mul.lo.s64 	%rd251, %rd250, 1099511628211;
	ld.global.u64 	%rd252, [%rd220+8];
	and.b64  	%rd253, %rd252, 255;
	xor.b64  	%rd254, %rd253, %rd251;
	mul.lo.s64 	%rd255, %rd254, 1099511628211;
	shr.u64 	%rd256, %rd252, 8;
	and.b64  	%rd257, %rd256, 255;
	xor.b64  	%rd258, %rd257, %rd255;
	mul.lo.s64 	%rd259, %rd258, 1099511628211;
	shr.u64 	%rd260, %rd252, 16;
	and.b64  	%rd261, %rd260, 255;
	xor.b64  	%rd262, %rd261, %rd259;
	mul.lo.s64 	%rd263, %rd262, 1099511628211;
	shr.u64 	%rd264, %rd252, 24;
	and.b64  	%rd265, %rd264, 255;
	xor.b64  	%rd266, %rd265, %rd263;
	mul.lo.s64 	%rd267, %rd266, 1099511628211;
	shr.u64 	%rd268, %rd252, 32;
	and.b64  	%rd269, %rd268, 255;
	xor.b64  	%rd270, %rd269, %rd267;
	mul.lo.s64 	%rd271, %rd270, 1099511628211;
	shr.u64 	%rd272, %rd252, 40;
	and.b64  	%rd273, %rd272, 255;
	xor.b64  	%rd274, %rd273, %rd271;
	mul.lo.s64 	%rd275, %rd274, 1099511628211;
	shr.u64 	%rd276, %rd252, 48;
	and.b64  	%rd277, %rd276, 255;
	xor.b64  	%rd278, %rd277, %rd275;
	mul.lo.s64 	%rd279, %rd278, 1099511628211;
	shr.u64 	%rd280, %rd252, 56;
	xor.b64  	%rd281, %rd280, %rd279;
	mul.lo.s64 	%rd473, %rd281, 1099511628211;
	add.s64 	%rd471, %rd471, 2;
	and.b64  	%rd474, %rd65, -2;
	setp.ne.s64 	%p15, %rd471, %rd474;
	@%p15 bra 	$L__BB7_31;
$L__BB7_32:
	and.b64  	%rd282, %rd65, 1;
	setp.eq.b64 	%p16, %rd282, 1;
	not.pred 	%p17, %p16;
	@%p17 bra 	$L__BB7_34;
	shl.b64 	%rd283, %rd474, 3;
	add.s64 	%rd284, %rd63, %rd283;
	ld.global.u64 	%rd285, [%rd284];
	and.b64  	%rd286, %rd285, 255;
	xor.b64  	%rd287, %rd286, %rd473;
	mul.lo.s64 	%rd288, %rd287, 1099511628211;
	shr.u64 	%rd289, %rd285, 8;
	and.b64  	%rd290, %rd289, 255;
	xor.b64  	%rd291, %rd290, %rd288;
	mul.lo.s64 	%rd292, %rd291, 1099511628211;
	shr.u64 	%rd293, %rd285, 16;
	and.b64  	%rd294, %rd293, 255;
	xor.b64  	%rd295, %rd294, %rd292;
	mul.lo.s64 	%rd296, %rd295, 1099511628211;
	shr.u64 	%rd297, %rd285, 24;
	and.b64  	%rd298, %rd297, 255;
	xor.b64  	%rd299, %rd298, %rd296;
	mul.lo.s64 	%rd300, %rd299, 1099511628211;
	shr.u64 	%rd301, %rd285, 32;
	and.b64  	%rd302, %rd301, 255;
	xor.b64  	%rd303, %rd302, %rd300;
	mul.lo.s64 	%rd304, %rd303, 1099511628211;
	shr.u64 	%rd305, %rd285, 40;
	and.b64  	%rd306, %rd305, 255;
	xor.b64  	%rd307, %rd306, %rd304;
	mul.lo.s64 	%rd308, %rd307, 1099511628211;
	shr.u64 	%rd309, %rd285, 48;
	and.b64  	%rd310, %rd309, 255;
	xor.b64  	%rd311, %rd310, %rd308;
	mul.lo.s64 	%rd312, %rd311, 1099511628211;
	shr.u64 	%rd313, %rd285, 56;
	xor.b64  	%rd314, %rd313, %rd312;
	mul.lo.s64 	%rd473, %rd314, 1099511628211;
$L__BB7_34:
	setp.ne.s64 	%p18, %rd473, %rd462;
	@%p18 bra 	$L__BB7_36;
$L__BB7_35:
	ld.param.u64 	%rd443, [_Z20get_join_result_sizeP17GHashRelContainerS0_iPy_param_0];
	add.s64 	%rd470, %rd470, 1;
	cvta.to.global.u64 	%rd315, %rd443;
	ld.global.u64 	%rd316, [%rd315+48];
	add.s64 	%rd317, %rd316, -1;
	setp.le.u64 	%p20, %rd470, %rd317;
	@%p20 bra 	$L__BB7_25;
$L__BB7_36:
	ld.param.u64 	%rd445, [_Z20get_join_result_sizeP17GHashRelContainerS0_iPy_param_3];
	cvta.to.global.u64 	%rd318, %rd445;
	shl.b64 	%rd319, %rd447, 3;
	add.s64 	%rd320, %rd318, %rd319;
	st.global.u64 	[%rd320], %rd477;
$L__BB7_37:
	mov.u32 	%r12, %nctaid.x;
	mul.lo.s32 	%r13, %r1, %r12;
	cvt.s64.s32 	%rd321, %r13;
	add.s64 	%rd447, %rd447, %rd321;
	ld.global.u64 	%rd322, [%rd2+48];
	setp.lt.u64 	%p21, %rd447, %rd322;
	@%p21 bra 	$L__BB7_15;
$L__BB7_38:
	ret;
$L__BB7_39:
	add.s64 	%rd477, %rd477, 1;
	bra.uni 	$L__BB7_35;

}
	// .globl	_Z15get_join_resultP17GHashRelContainerS0_iPiiPyS2_S2_
.visible .entry _Z15get_join_resultP17GHashRelContainerS0_iPiiPyS2_S2_(
	.param .u64 .ptr .align 1 _Z15get_join_resultP17GHashRelContainerS0_iPiiPyS2_S2__param_0,
	.param .u64 .ptr .align 1 _Z15get_join_resultP17GHashRelContainerS0_iPiiPyS2_S2__param_1,
	.param .u32 _Z15get_join_resultP17GHashRelContainerS0_iPiiPyS2_S2__param_2,
	.param .u64 .ptr .align 1 _Z15get_join_resultP17GHashRelContainerS0_iPiiPyS2_S2__param_3,
	.param .u32 _Z15get_join_resultP17GHashRelContainerS0_iPiiPyS2_S2__param_4,
	.param .u64 .ptr .align 1 _Z15get_join_resultP17GHashRelContainerS0_iPiiPyS2_S2__param_5,
	.param .u64 .ptr .align 1 _Z15get_join_resultP17GHashRelContainerS0_iPiiPyS2_S2__param_6,
	.param .u64 .ptr .align 1 _Z15get_join_resultP17GHashRelContainerS0_iPiiPyS2_S2__param_7
)
{
	.reg .pred 	%p<96>;
	.reg .b32 	%r<153>;
	.reg .b64 	%rd<872>;

	ld.param.u64 	%rd129, [_Z15get_join_resultP17GHashRelContainerS0_iPiiPyS2_S2__param_0];
	ld.param.u64 	%rd130, [_Z15get_join_resultP17GHashRelContainerS0_iPiiPyS2_S2__param_1];
	ld.param.u32 	%r93, [_Z15get_join_resultP17GHashRelContainerS0_iPiiPyS2_S2__param_2];
	ld.param.u64 	%rd131, [_Z15get_join_resultP17GHashRelContainerS0_iPiiPyS2_S2__param_3];
	ld.param.u32 	%r94, [_Z15get_join_resultP17GHashRelContainerS0_iPiiPyS2_S2__param_4];
	ld.param.u64 	%rd132, [_Z15get_join_resultP17GHashRelContainerS0_iPiiPyS2_S2__param_5];
	ld.param.u64 	%rd133, [_Z15get_join_resultP17GHashRelContainerS0_iPiiPyS2_S2__param_6];
	ld.param.u64 	%rd134, [_Z15get_join_resultP17GHashRelContainerS0_iPiiPyS2_S2__param_7];
	cvta.to.global.u64 	%rd1, %rd132;
	cvta.to.global.u64 	%rd2, %rd131;
	cvta.to.global.u64 	%rd3, %rd134;
	cvta.to.global.u64 	%rd4, %rd129;
	cvta.to.global.u64 	%rd5, %rd133;
	cvta.to.global.u64 	%rd6, %rd130;
	mov.u32 	%r95, %ctaid.x;
	mov.u32 	%r1, %ntid.x;
	mov.u32 	%r96, %tid.x;
	mad.lo.s32 	%r97, %r95, %r1, %r96;
	cvt.s64.s32 	%rd842, %r97;
	ld.global.u64 	%rd837, [%rd6+48];
	setp.le.u64 	%p1, %rd837, %rd842;
	@%p1 bra 	$L__BB8_170;
	mov.u32 	%r98, %nctaid.x;
	mul.lo.s32 	%r99, %r1, %r98;
	setp.ne.s32 	%p2, %r93, 0;
	cvt.s64.s32 	%rd9, %r94;
	cvt.s64.s32 	%rd10, %r99;
	@%p2 bra 	$L__BB8_88;
	setp.gt.s32 	%p47, %r94, 0;
	@%p47 bra 	$L__BB8_3;
	bra.uni 	$L__BB8_74;
$L__BB8_3:
	and.b32  	%r2, %r94, 7;
	add.s32 	%r3, %r2, -1;
	and.b32  	%r4, %r94, 3;
	and.b32  	%r5, %r94, 2147483640;
	and.b32  	%r6, %r94, 1;
$L__BB8_4:
	shl.b64 	%rd597, %rd842, 3;
	add.s64 	%rd13, %rd5, %rd597;
	ld.global.u64 	%rd598, [%rd13];
	setp.eq.s64 	%p61, %rd598, 0;
	@%p61 bra 	$L__BB8_48;
	ld.global.u64 	%rd600, [%rd6+32];
	cvta.to.global.u64 	%rd601, %rd600;
	add.s64 	%rd603, %rd601, %rd597;
	ld.global.u64 	%rd604, [%rd603];
	cvta.to.global.u64 	%rd14, %rd604;
	ld.global.u64 	%rd15, [%rd6+24];
	setp.eq.s64 	%p62, %rd15, 0;
	mov.b64 	%rd838, -3750763034362895579;
	@%p62 bra 	$L__BB8_6;
	bra.uni 	$L__BB8_14;
$L__BB8_6:
	ld.global.u64 	%rd23, [%rd4+8];
	rem.u64 	%rd836, %rd838, %rd23;
	ld.global.u64 	%rd703, [%rd4];
	cvta.to.global.u64 	%rd25, %rd703;
	shl.b64 	%rd704, %rd836, 4;
	add.s64 	%rd705, %rd25, %rd704;
	ld.global.u64 	%rd834, [%rd705];
	setp.eq.s64 	%p67, %rd834, %rd838;
	@%p67 bra 	$L__BB8_9;
$L__BB8_7:
	setp.eq.s64 	%p68, %rd834, -1;
	@%p68 bra 	$L__BB8_48;
	add.s64 	%rd706, %rd836, 1;
	setp.eq.s64 	%p69, %rd706, %rd23;
	selp.b64 	%rd836, 0, %rd706, %p69;
	shl.b64 	%rd707, %rd836, 4;
	add.s64 	%rd708, %rd25, %rd707;
	ld.global.u64 	%rd834, [%rd708];
	setp.ne.s64 	%p70, %rd834, %rd838;
	@%p70 bra 	$L__BB8_7;
$L__BB8_9:
	shl.b64 	%rd709, %rd836, 4;
	add.s64 	%rd710, %rd25, %rd709;
	ld.global.u64 	%rd841, [%rd710+8];
	shl.b64 	%rd711, %rd842, 3;
	add.s64 	%rd33, %rd3, %rd711;
	mov.b32 	%r140, 0;
$L__BB8_10:
	setp.lt.u32 	%p71, %r94, 8;
	ld.global.u64 	%rd712, [%rd4+32];
	cvta.to.global.u64 	%rd713, %rd712;
	shl.b64 	%rd714, %rd841, 3;
	add.s64 	%rd715, %rd713, %rd714;
	ld.global.u64 	%rd716, [%rd715];
	cvta.to.global.u64 	%rd43, %rd716;
	ld.global.u64 	%rd717, [%rd33];
	cvt.u64.u32 	%rd718, %r140;
	add.s64 	%rd719, %rd717, %rd718;
	mul.lo.s64 	%rd720, %rd719, %rd9;
	shl.b64 	%rd721, %rd720, 3;
	add.s64 	%rd44, %rd1, %rd721;
	mov.b32 	%r143, 0;
	@%p71 bra 	$L__BB8_42;
	mov.b32 	%r141, 0;
$L__BB8_12:
	.pragma "nounroll";
	mul.wide.u32 	%rd722, %r141, 4;
	add.s64 	%rd45, %rd2, %rd722;
	ld.global.u32 	%r9, [%rd45];
	ld.global.u32 	%r10, [%rd4+64];
	setp.lt.s32 	%p72, %r9, %r10;
	mul.wide.u32 	%rd723, %r141, 8;
	add.s64 	%rd46, %rd44, %rd723;
	@%p72 bra 	$L__BB8_19;
	sub.s32 	%r125, %r9, %r10;
	mul.wide.s32 	%rd724, %r125, 8;
	add.s64 	%rd725, %rd14, %rd724;
	ld.global.u64 	%rd726, [%rd725];
	st.global.u64 	[%rd46], %rd726;
	bra.uni 	$L__BB8_20;
$L__BB8_14:
	setp.eq.s64 	%p63, %rd15, 1;
	mov.b64 	%rd838, -3750763034362895579;
	mov.b64 	%rd839, 0;
	@%p63 bra 	$L__BB8_17;
	and.b64  	%rd839, %rd15, -2;
	add.s64 	%rd830, %rd14, 8;
	mov.b64 	%rd838, -3750763034362895579;
	mov.u64 	%rd831, %rd839;
$L__BB8_16:
	ld.global.u64 	%rd609, [%rd830+-8];
	and.b64  	%rd610, %rd609, 255;
	xor.b64  	%rd611, %rd610, %rd838;
	mul.lo.s64 	%rd612, %rd611, 1099511628211;
	shr.u64 	%rd613, %rd609, 8;
	and.b64  	%rd614, %rd613, 255;
	xor.b64  	%rd615, %rd614, %rd612;
	mul.lo.s64 	%rd616, %rd615, 1099511628211;
	shr.u64 	%rd617, %rd609, 16;
	and.b64  	%rd618, %rd617, 255;
	xor.b64  	%rd619, %rd618, %rd616;
	mul.lo.s64 	%rd620, %rd619, 1099511628211;
	shr.u64 	%rd621, %rd609, 24;
	and.b64  	%rd622, %rd621, 255;
	xor.b64  	%rd623, %rd622, %rd620;
	mul.lo.s64 	%rd624, %rd623, 1099511628211;
	shr.u64 	%rd625, %rd609, 32;
	and.b64  	%rd626, %rd625, 255;
	xor.b64  	%rd627, %rd626, %rd624;
	mul.lo.s64 	%rd628, %rd627, 1099511628211;
	shr.u64 	%rd629, %rd609, 40;
	and.b64  	%rd630, %rd629, 255;
	xor.b64  	%rd631, %rd630, %rd628;
	mul.lo.s64 	%rd632, %rd631, 1099511628211;
	shr.u64 	%rd633, %rd609, 48;
	and.b64  	%rd634, %rd633, 255;
	xor.b64  	%rd635, %rd634, %rd632;
	mul.lo.s64 	%rd636, %rd635, 1099511628211;
	shr.u64 	%rd637, %rd609, 56;
	xor.b64  	%rd638, %rd637, %rd636;
	mul.lo.s64 	%rd639, %rd638, 1099511628211;
	ld.global.u64 	%rd640, [%rd830];
	and.b64  	%rd641, %rd640, 255;
	xor.b64  	%rd642, %rd641, %rd639;
	mul.lo.s64 	%rd643, %rd642, 1099511628211;
	shr.u64 	%rd644, %rd640, 8;
	and.b64  	%rd645, %rd644, 255;
	xor.b64  	%rd646, %rd645, %rd643;
	mul.lo.s64 	%rd647, %rd646, 1099511628211;
	shr.u64 	%rd648, %rd640, 16;
	and.b64  	%rd649, %rd648, 255;
	xor.b64  	%rd650, %rd649, %rd647;
	mul.lo.s64 	%rd651, %rd650, 1099511628211;
	shr.u64 	%rd652, %rd640, 24;
	and.b64  	%rd653, %rd652, 255;
	xor.b64  	%rd654, %rd653, %rd651;
	mul.lo.s64 	%rd655, %rd654, 1099511628211;
	shr.u64 	%rd656, %rd640, 32;
	and.b64  	%rd657, %rd656, 255;
	xor.b64  	%rd658, %rd657, %rd655;
	mul.lo.s64 	%rd659, %rd658, 1099511628211;
	shr.u64 	%rd660, %rd640, 40;
	and.b64  	%rd661, %rd660, 255;
	xor.b64  	%rd662, %rd661, %rd659;
	mul.lo.s64 	%rd663, %rd662, 1099511628211;
	shr.u64 	%rd664, %rd640, 48;
	and.b64  	%rd665, %rd664, 255;
	xor.b64  	%rd666, %rd665, %rd663;
	mul.lo.s64 	%rd667, %rd666, 1099511628211;
	shr.u64 	%rd668, %rd640, 56;
	xor.b64  	%rd669, %rd668, %rd667;
	mul.lo.s64 	%rd838, %rd669, 1099511628211;
	add.s64 	%rd831, %rd831, -2;
	add.s64 	%rd830, %rd830, 16;
	setp.eq.s64 	%p64, %rd831, 0;
	@%p64 bra 	$L__BB8_17;
	bra.uni 	$L__BB8_16;
$L__BB8_17:
	and.b64  	%rd670, %rd15, 1;
	setp.eq.b64 	%p65, %rd670, 1;
	not.pred 	%p66, %p65;
	@%p66 bra 	$L__BB8_6;
	shl.b64 	%rd671, %rd839, 3;
	add.s64 	%rd672, %rd14, %rd671;
	ld.global.u64 	%rd673, [%rd672];
	and.b64  	%rd674, %rd673, 255;
	xor.b64  	%rd675, %rd674, %rd838;
	mul.lo.s64 	%rd676, %rd675, 1099511628211;
	shr.u64 	%rd677, %rd673, 8;
	and.b64  	%rd678, %rd677, 255;
	xor.b64  	%rd679, %rd678, %rd676;
	mul.lo.s64 	%rd680, %rd679, 1099511628211;
	shr.u64 	%rd681, %rd673, 16;
	and.b64  	%rd682, %rd681, 255;
	xor.b64  	%rd683, %rd682, %rd680;
	mul.lo.s64 	%rd684, %rd683, 1099511628211;
	shr.u64 	%rd685, %rd673, 24;
	and.b64  	%rd686, %rd685, 255;
	xor.b64  	%rd687, %rd686, %rd684;
	mul.lo.s64 	%rd688, %rd687, 1099511628211;
	shr.u64 	%rd689, %rd673, 32;
	and.b64  	%rd690, %rd689, 255;
	xor.b64  	%rd691, %rd690, %rd688;
	mul.lo.s64 	%rd692, %rd691, 1099511628211;
	shr.u64 	%rd693, %rd673, 40;
	and.b64  	%rd694, %rd693, 255;
	xor.b64  	%rd695, %rd694, %rd692;
	mul.lo.s64 	%rd696, %rd695, 1099511628211;
	shr.u64 	%rd697, %rd673, 48;
	and.b64  	%rd698, %rd697, 255;
	xor.b64  	%rd699, %rd698, %rd696;
	mul.lo.s64 	%rd700, %rd699, 1099511628211;
	shr.u64 	%rd701, %rd673, 56;
	xor.b64  	%rd702, %rd701, %rd700;
	mul.lo.s64 	%rd838, %rd702, 1099511628211;
	bra.uni 	$L__BB8_6;
$L__BB8_19:
	mul.wide.s32 	%rd727, %r9, 8;
	add.s64 	%rd728, %rd43, %rd727;
	ld.global.u64 	%rd729, [%rd728];
	st.global.u64 	[%rd46], %rd729;
$L__BB8_20:
	ld.global.u32 	%r11, [%rd45+4];
	ld.global.u32 	%r12, [%rd4+64];
	setp.lt.s32 	%p73, %r11, %r12;
	@%p73 bra 	$L__BB8_22;
	sub.s32 	%r126, %r11, %r12;
	mul.wide.s32 	%rd730, %r126, 8;
	add.s64 	%rd731, %rd14, %rd730;
	ld.global.u64 	%rd732, [%rd731];
	st.global.u64 	[%rd46+8], %rd732;
	bra.uni 	$L__BB8_23;
$L__BB8_22:
	mul.wide.s32 	%rd733, %r11, 8;
	add.s64 	%rd734, %rd43, %rd733;
	ld.global.u64 	%rd735, [%rd734];
	st.global.u64 	[%rd46+8], %rd735;
$L__BB8_23:
	ld.global.u32 	%r13, [%rd45+8];
	ld.global.u32 	%r14, [%rd4+64];
	setp.lt.s32 	%p74, %r13, %r14;
	@%p74 bra 	$L__BB8_25;
	sub.s32 	%r127, %r13, %r14;
	mul.wide.s32 	%rd736, %r127, 8;
	add.s64 	%rd737, %rd14, %rd736;
	ld.global.u64 	%rd738, [%rd737];
	st.global.u64 	[%rd46+16], %rd738;
	bra.uni 	$L__BB8_26;
$L__BB8_25:
	mul.wide.s32 	%rd739, %r13, 8;
	add.s64 	%rd740, %rd43, %rd739;
	ld.global.u64 	%rd741, [%rd740];
	st.global.u64 	[%rd46+16], %rd741;
$L__BB8_26:
	ld.global.u32 	%r15, [%rd45+12];
	ld.global.u32 	%r16, [%rd4+64];
	setp.lt.s32 	%p75, %r15, %r16;
	@%p75 bra 	$L__BB8_28;
	sub.s32 	%r128, %r15, %r16;
	mul.wide.s32 	%rd742, %r128, 8;
	add.s64 	%rd743, %rd14, %rd742;
	ld.global.u64 	%rd744, [%rd743];
	st.global.u64 	[%rd46+24], %rd744;
	bra.uni 	$L__BB8_29;
$L__BB8_28:
	mul.wide.s32 	%rd745, %r15, 8;
	add.s64 	%rd746, %rd43, %rd745;
	ld.global.u64 	%rd747, [%rd746];
	st.global.u64 	[%rd46+24], %rd747;
$L__BB8_29:
	ld.global.u32 	%r17, [%rd45+16];
	ld.global.u32 	%r18, [%rd4+64];
	setp.lt.s32 	%p76, %r17, %r18;
	@%p76 bra 	$L__BB8_31;
	sub.s32 	%r129, %r17, %r18;
	mul.wide.s32 	%rd748, %r129, 8;
	add.s64 	%rd749, %rd14, %rd748;
	ld.global.u64 	%rd750, [%rd749];
	st.global.u64 	[%rd46+32], %rd750;
	bra.uni 	$L__BB8_32;
$L__BB8_31:
	mul.wide.s32 	%rd751, %r17, 8;
	add.s64 	%rd752, %rd43, %rd751;
	ld.global.u64 	%rd753, [%rd752];
	st.global.u64 	[%rd46+32], %rd753;
$L__BB8_32:
	ld.global.u32 	%r19, [%rd45+20];
	ld.global.u32 	%r20, [%rd4+64];
	setp.lt.s32 	%p77, %r19, %r20;
	@%p77 bra 	$L__BB8_34;
	sub.s32 	%r130, %r19, %r20;
	mul.wide.s32 	%rd754, %r130, 8;
	add.s64 	%rd755, %rd14, %rd754;
	ld.global.u64 	%rd756, [%rd755];
	st.global.u64 	[%rd46+40], %rd756;
	bra.uni 	$L__BB8_35;
$L__BB8_34:
	mul.wide.s32 	%rd757, %r19, 8;
	add.s64 	%rd758, %rd43, %rd757;
	ld.global.u64 	%rd759, [%rd758];
	st.global.u64 	[%rd46+40], %rd759;
$L__BB8_35:
	ld.global.u32 	%r21, [%rd45+24];
	ld.global.u32 	%r22, [%rd4+64];
	setp.lt.s32 	%p78, %r21, %r22;
	@%p78 bra 	$L__BB8_37;
	sub.s32 	%r131, %r21, %r22;
	mul.wide.s32 	%rd760, %r131, 8;
	add.s64 	%rd761, %rd14, %rd760;
	ld.global.u64 	%rd762, [%rd761];
	st.global.u64 	[%rd46+48], %rd762;
	bra.uni 	$L__BB8_38;
$L__BB8_37:
	mul.wide.s32 	%rd763, %r21, 8;
	add.s64 	%rd764, %rd43, %rd763;
	ld.global.u64 	%rd765, [%rd764];
	st.global.u64 	[%rd46+48], %rd765;
$L__BB8_38:
	ld.global.u32 	%r23, [%rd45+28];
	ld.global.u32 	%r24, [%rd4+64];
	setp.lt.s32 	%p79, %r23, %r24;
	@%p79 bra 	$L__BB8_40;
	sub.s32 	%r132, %r23, %r24;
	mul.wide.s32 	%rd766, %r132, 8;
	add.s64 	%rd767, %rd14, %rd766;
	ld.global.u64 	%rd768, [%rd767];
	st.global.u64 	[%rd46+56], %rd768;
	bra.uni 	$L__BB8_41;
$L__BB8_40:
	mul.wide.s32 	%rd769, %r23, 8;
	add.s64 	%rd770, %rd43, %rd769;
	ld.global.u64 	%rd771, [%rd770];
	st.global.u64 	[%rd46+56], %rd771;
$L__BB8_41:
	add.s32 	%r141, %r141, 8;
	setp.eq.s32 	%p80, %r141, %r5;
	mov.u32 	%r143, %r5;
	@%p80 bra 	$L__BB8_42;
	bra.uni 	$L__BB8_12;
$L__BB8_42:
	setp.eq.s32 	%p81, %r2, 0;
	@%p81 bra 	$L__BB8_73;
	setp.lt.u32 	%p82, %r3, 3;
	@%p82 bra 	$L__BB8_60;
	mul.wide.u32 	%rd772, %r143, 4;
	add.s64 	%rd49, %rd2, %rd772;
	ld.global.u32 	%r27, [%rd49];
	ld.global.u32 	%r28, [%rd4+64];
	setp.lt.s32 	%p83, %r27, %r28;
	mul.wide.u32 	%rd773, %r143, 8;
	add.s64 	%rd50, %rd44, %rd773;
	@%p83 bra 	$L__BB8_49;
	sub.s32 	%r133, %r27, %r28;
	mul.wide.s32 	%rd774, %r133, 8;
	add.s64 	%rd775, %rd14, %rd774;
	ld.global.u64 	%rd776, [%rd775];
	st.global.u64 	[%rd50], %rd776;
	bra.uni 	$L__BB8_50;
$L__BB8_46:
	add.s64 	%rd841, %rd841, 1;
	ld.global.u64 	%rd826, [%rd4+48];
	add.s64 	%rd827, %rd826, -1;
	setp.le.u64 	%p94, %rd841, %rd827;
	@%p94 bra 	$L__BB8_10;
	ld.global.u64 	%rd837, [%rd6+48];
$L__BB8_48:
	add.s64 	%rd842, %rd842, %rd10;
	setp.lt.u64 	%p95, %rd842, %rd837;
	@%p95 bra 	$L__BB8_4;
	bra.uni 	$L__BB8_170;
$L__BB8_49:
	mul.wide.s32 	%rd777, %r27, 8;
	add.s64 	%rd778, %rd43, %rd777;
	ld.global.u64 	%rd779, [%rd778];
	st.global.u64 	[%rd50], %rd779;
$L__BB8_50:
	ld.global.u32 	%r29, [%rd49+4];
	ld.global.u32 	%r30, [%rd4+64];
	setp.lt.s32 	%p84, %r29, %r30;
	@%p84 bra 	$L__BB8_52;
	sub.s32 	%r134, %r29, %r30;
	mul.wide.s32 	%rd780, %r134, 8;
	add.s64 	%rd781, %rd14, %rd780;
	ld.global.u64 	%rd782, [%rd781];
	st.global.u64 	[%rd50+8], %rd782;
	bra.uni 	$L__BB8_53;
$L__BB8_52:
	mul.wide.s32 	%rd783, %r29, 8;
	add.s64 	%rd784, %rd43, %rd783;
	ld.global.u64 	%rd785, [%rd784];
	st.global.u64 	[%rd50+8], %rd785;
$L__BB8_53:
	ld.global.u32 	%r31, [%rd49+8];
	ld.global.u32 	%r32, [%rd4+64];
	setp.lt.s32 	%p85, %r31, %r32;
	@%p85 bra 	$L__BB8_55;
	sub.s32 	%r135, %r31, %r32;
	mul.wide.s32 	%rd786, %r135, 8;
	add.s64 	%rd787, %rd14, %rd786;
	ld.global.u64 	%rd788, [%rd787];
	st.global.u64 	[%rd50+16], %rd788;
	bra.uni 	$L__BB8_56;
$L__BB8_55:
	mul.wide.s32 	%rd789, %r31, 8;
	add.s64 	%rd790, %rd43, %rd789;
	ld.global.u64 	%rd791, [%rd790];
	st.global.u64 	[%rd50+16], %rd791;
$L__BB8_56:
	ld.global.u32 	%r33, [%rd49+12];
	ld.global.u32 	%r34, [%rd4+64];
	setp.lt.s32 	%p86, %r33, %r34;
	@%p86 bra 	$L__BB8_58;
	sub.s32 	%r136, %r33, %r34;
	mul.wide.s32 	%rd792, %r136, 8;
	add.s64 	%rd793, %rd14, %rd792;
	ld.global.u64 	%rd794, [%rd793];
	st.global.u64 	[%rd50+24], %rd794;
	bra.uni 	$L__BB8_59;
$L__BB8_58:
	mul.wide.s32 	%rd795, %r33, 8;
	add.s64 	%rd796, %rd43, %rd795;
	ld.global.u64 	%rd797, [%rd796];
	st.global.u64 	[%rd50+24], %rd797;
$L__BB8_59:
	add.s32 	%r143, %r143, 4;
$L__BB8_60:
	setp.eq.s32 	%p87, %r4, 0;
	@%p87 bra 	$L__BB8_73;
	setp.eq.s32 	%p88, %r4, 1;
	@%p88 bra 	$L__BB8_69;
	mul.wide.u32 	%rd798, %r143, 4;
	add.s64 	%rd51, %rd2, %rd798;
	ld.global.u32 	%r37, [%rd51];
	ld.global.u32 	%r38, [%rd4+64];
	setp.lt.s32 	%p89, %r37, %r38;
	mul.wide.u32 	%rd799, %r143, 8;
	add.s64 	%rd52, %rd44, %rd799;
	@%p89 bra 	$L__BB8_64;
	sub.s32 	%r137, %r37, %r38;
	mul.wide.s32 	%rd800, %r137, 8;
	add.s64 	%rd801, %rd14, %rd800;
	ld.global.u64 	%rd802, [%rd801];
	st.global.u64 	[%rd52], %rd802;
	bra.uni 	$L__BB8_65;
$L__BB8_64:
	mul.wide.s32 	%rd803, %r37, 8;
	add.s64 	%rd804, %rd43, %rd803;
	ld.global.u64 	%rd805, [%rd804];
	st.global.u64 	[%rd52], %rd805;
$L__BB8_65:
	ld.global.u32 	%r39, [%rd51+4];
	ld.global.u32 	%r40, [%rd4+64];
	setp.lt.s32 	%p90, %r39, %r40;
	@%p90 bra 	$L__BB8_67;
	sub.s32 	%r138, %r39, %r40;
	mul.wide.s32 	%rd806, %r138, 8;
	add.s64 	%rd807, %rd14, %rd806;
	ld.global.u64 	%rd808, [%rd807];
	st.global.u64 	[%rd52+8], %rd808;
	bra.uni 	$L__BB8_68;
$L__BB8_67:
	mul.wide.s32 	%rd809, %r39, 8;
	add.s64 	%rd810, %rd43, %rd809;
	ld.global.u64 	%rd811, [%rd810];
	st.global.u64 	[%rd52+8], %rd811;
$L__BB8_68:
	add.s32 	%r143, %r143, 2;
$L__BB8_69:
	setp.eq.s32 	%p91, %r6, 0;
	@%p91 bra 	$L__BB8_73;
	mul.wide.u32 	%rd812, %r143, 4;
	add.s64 	%rd813, %rd2, %rd812;
	ld.global.u32 	%r43, [%rd813];
	ld.global.u32 	%r44, [%rd4+64];
	setp.lt.s32 	%p92, %r43, %r44;
	@%p92 bra 	$L__BB8_72;
	sub.s32 	%r139, %r43, %r44;
	mul.wide.s32 	%rd814, %r139, 8;
	add.s64 	%rd815, %rd14, %rd814;
	ld.global.u64 	%rd816, [%rd815];
	mul.wide.u32 	%rd817, %r143, 8;
	add.s64 	%rd818, %rd44, %rd817;
	st.global.u64 	[%rd818], %rd816;
	bra.uni 	$L__BB8_73;
$L__BB8_72:
	mul.wide.s32 	%rd819, %r43, 8;
	add.s64 	%rd820, %rd43, %rd819;
	ld.global.u64 	%rd821, [%rd820];
	mul.wide.u32 	%rd822, %r143, 8;
	add.s64 	%rd823, %rd44, %rd822;
	st.global.u64 	[%rd823], %rd821;
$L__BB8_73:
	add.s32 	%r140, %r140, 1;
	cvt.u64.u32 	%rd824, %r140;
	ld.global.u64 	%rd825, [%rd13];
	setp.gt.u64 	%p93, %rd825, %rd824;
	@%p93 bra 	$L__BB8_46;
	bra.uni 	$L__BB8_170;
$L__BB8_74:
	shl.b64 	%rd477, %rd842, 3;
	add.s64 	%rd478, %rd5, %rd477;
	ld.global.u64 	%rd54, [%rd478];
	setp.eq.s64 	%p48, %rd54, 0;
	@%p48 bra 	$L__BB8_87;
	ld.global.u64 	%rd480, [%rd6+32];
	cvta.to.global.u64 	%rd481, %rd480;
	add.s64 	%rd483, %rd481, %rd477;
	ld.global.u64 	%rd484, [%rd483];
	cvta.to.global.u64 	%rd55, %rd484;
	ld.global.u64 	%rd56, [%rd6+24];
	setp.eq.s64 	%p49, %rd56, 0;
	mov.b64 	%rd849, -3750763034362895579;
	@%p49 bra 	$L__BB8_76;
	bra.uni 	$L__BB8_81;
$L__BB8_76:
	ld.global.u64 	%rd62, [%rd4+8];
	rem.u64 	%rd848, %rd849, %rd62;
	ld.global.u64 	%rd586, [%rd4];
	cvta.to.global.u64 	%rd64, %rd586;
	shl.b64 	%rd587, %rd848, 4;
	add.s64 	%rd588, %rd64, %rd587;
	ld.global.u64 	%rd846, [%rd588];
	setp.eq.s64 	%p54, %rd846, %rd849;
	@%p54 bra 	$L__BB8_79;
$L__BB8_77:
	setp.eq.s64 	%p55, %rd846, -1;
	@%p55 bra 	$L__BB8_87;
	add.s64 	%rd589, %rd848, 1;
	setp.eq.s64 	%p56, %rd589, %rd62;
	selp.b64 	%rd848, 0, %rd589, %p56;
	shl.b64 	%rd590, %rd848, 4;
	add.s64 	%rd591, %rd64, %rd590;
	ld.global.u64 	%rd846, [%rd591];
	setp.ne.s64 	%p57, %rd846, %rd849;
	@%p57 bra 	$L__BB8_77;
$L__BB8_79:
	shl.b64 	%rd592, %rd848, 4;
	add.s64 	%rd593, %rd64, %rd592;
	ld.global.u64 	%rd852, [%rd593+8];
	mov.b32 	%r145, 0;
$L__BB8_80:
	add.s32 	%r145, %r145, 1;
	cvt.u64.u32 	%rd594, %r145;
	setp.le.u64 	%p58, %rd54, %rd594;
	@%p58 bra 	$L__BB8_170;
	bra.uni 	$L__BB8_86;
$L__BB8_81:
	setp.eq.s64 	%p50, %rd56, 1;
	mov.b64 	%rd849, -3750763034362895579;
	mov.b64 	%rd850, 0;
	@%p50 bra 	$L__BB8_84;
	and.b64  	%rd850, %rd56, -2;
	mov.b64 	%rd849, -3750763034362895579;
	mov.b64 	%rd843, 0;
$L__BB8_83:
	shl.b64 	%rd490, %rd843, 3;
	add.s64 	%rd491, %rd55, %rd490;
	ld.global.u64 	%rd492, [%rd491];
	and.b64  	%rd493, %rd492, 255;
	xor.b64  	%rd494, %rd493, %rd849;
	mul.lo.s64 	%rd495, %rd494, 1099511628211;
	shr.u64 	%rd496, %rd492, 8;
	and.b64  	%rd497, %rd496, 255;
	xor.b64  	%rd498, %rd497, %rd495;
	mul.lo.s64 	%rd499, %rd498, 1099511628211;
	shr.u64 	%rd500, %rd492, 16;
	and.b64  	%rd501, %rd500, 255;
	xor.b64  	%rd502, %rd501, %rd499;
	mul.lo.s64 	%rd503, %rd502, 1099511628211;
	shr.u64 	%rd504, %rd492, 24;
	and.b64  	%rd505, %rd504, 255;
	xor.b64  	%rd506, %rd505, %rd503;
	mul.lo.s64 	%rd507, %rd506, 1099511628211;
	shr.u64 	%rd508, %rd492, 32;
	and.b64  	%rd509, %rd508, 255;
	xor.b64  	%rd510, %rd509, %rd507;
	mul.lo.s64 	%rd511, %rd510, 1099511628211;
	shr.u64 	%rd512, %rd492, 40;
	and.b64  	%rd513, %rd512, 255;
	xor.b64  	%rd514, %rd513, %rd511;
	mul.lo.s64 	%rd515, %rd514, 1099511628211;
	shr.u64 	%rd516, %rd492, 48;
	and.b64  	%rd517, %rd516, 255;
	xor.b64  	%rd518, %rd517, %rd515;
	mul.lo.s64 	%rd519, %rd518, 1099511628211;
	shr.u64 	%rd520, %rd492, 56;
	xor.b64  	%rd521, %rd520, %rd519;
	mul.lo.s64 	%rd522, %rd521, 1099511628211;
	ld.global.u64 	%rd523, [%rd491+8];
	and.b64  	%rd524, %rd523, 255;
	xor.b64  	%rd525, %rd524, %rd522;
	mul.lo.s64 	%rd526, %rd525, 1099511628211;
	shr.u64 	%rd527, %rd523, 8;
	and.b64  	%rd528, %rd527, 255;
	xor.b64  	%rd529, %rd528, %rd526;
	mul.lo.s64 	%rd530, %rd529, 1099511628211;
	shr.u64 	%rd531, %rd523, 16;
	and.b64  	%rd532, %rd531, 255;
	xor.b64  	%rd533, %rd532, %rd530;
	mul.lo.s64 	%rd534, %rd533, 1099511628211;
	shr.u64 	%rd535, %rd523, 24;
	and.b64  	%rd536, %rd535, 255;
	xor.b64  	%rd537, %rd536, %rd534;
	mul.lo.s64 	%rd538, %rd537, 1099511628211;
	shr.u64 	%rd539, %rd523, 32;
	and.b64  	%rd540, %rd539, 255;
	xor.b64  	%rd541, %rd540, %rd538;
	mul.lo.s64 	%rd542, %rd541, 1099511628211;
	shr.u64 	%rd543, %rd523, 40;
	and.b64  	%rd544, %rd543, 255;
	xor.b64  	%rd545, %rd544, %rd542;
	mul.lo.s64 	%rd546, %rd545, 1099511628211;
	shr.u64 	%rd547, %rd523, 48;
	and.b64  	%rd548, %rd547, 255;
	xor.b64  	%rd549, %rd548, %rd546;
	mul.lo.s64 	%rd550, %rd549, 1099511628211;
	shr.u64 	%rd551, %rd523, 56;
	xor.b64  	%rd552, %rd551, %rd550;
	mul.lo.s64 	%rd849, %rd552, 1099511628211;
	add.s64 	%rd843, %rd843, 2;
	setp.eq.s64 	%p51, %rd843, %rd850;
	@%p51 bra 	$L__BB8_84;
	bra.uni 	$L__BB8_83;
$L__BB8_84:
	and.b64  	%rd553, %rd56, 1;
	setp.eq.b64 	%p52, %rd553, 1;
	not.pred 	%p53, %p52;
	@%p53 bra 	$L__BB8_76;
	shl.b64 	%rd554, %rd850, 3;
	add.s64 	%rd555, %rd55, %rd554;
	ld.global.u64 	%rd556, [%rd555];
	and.b64  	%rd557, %rd556, 255;
	xor.b64  	%rd558, %rd557, %rd849;
	mul.lo.s64 	%rd559, %rd558, 1099511628211;
	shr.u64 	%rd560, %rd556, 8;
	and.b64  	%rd561, %rd560, 255;
	xor.b64  	%rd562, %rd561, %rd559;
	mul.lo.s64 	%rd563, %rd562, 1099511628211;
	shr.u64 	%rd564, %rd556, 16;
	and.b64  	%rd565, %rd564, 255;
	xor.b64  	%rd566, %rd565, %rd563;
	mul.lo.s64 	%rd567, %rd566, 1099511628211;
	shr.u64 	%rd568, %rd556, 24;
	and.b64  	%rd569, %rd568, 255;
	xor.b64  	%rd570, %rd569, %rd567;
	mul.lo.s64 	%rd571, %rd570, 1099511628211;
	shr.u64 	%rd572, %rd556, 32;
	and.b64  	%rd573, %rd572, 255;
	xor.b64  	%rd574, %rd573, %rd571;
	mul.lo.s64 	%rd575, %rd574, 1099511628211;
	shr.u64 	%rd576, %rd556, 40;
	and.b64  	%rd577, %rd576, 255;
	xor.b64  	%rd578, %rd577, %rd575;
	mul.lo.s64 	%rd579, %rd578, 1099511628211;
	shr.u64 	%rd580, %rd556, 48;
	and.b64  	%rd581, %rd580, 255;
	xor.b64  	%rd582, %rd581, %rd579;
	mul.lo.s64 	%rd583, %rd582, 1099511628211;
	shr.u64 	%rd584, %rd556, 56;
	xor.b64  	%rd585, %rd584, %rd583;
	mul.lo.s64 	%rd849, %rd585, 1099511628211;
	bra.uni 	$L__BB8_76;
$L__BB8_86:
	add.s64 	%rd852, %rd852, 1;
	ld.global.u64 	%rd595, [%rd4+48];
	add.s64 	%rd596, %rd595, -1;
	setp.gt.u64 	%p59, %rd852, %rd596;
	@%p59 bra 	$L__BB8_87;
	bra.uni 	$L__BB8_80;
$L__BB8_87:
	add.s64 	%rd842, %rd842, %rd10;
	setp.lt.u64 	%p60, %rd842, %rd837;
	@%p60 bra 	$L__BB8_74;
	bra.uni 	$L__BB8_170;
$L__BB8_88:
	and.b32  	%r48, %r94, 7;
	and.b32  	%r49, %r94, 2147483640;
	and.b32  	%r50, %r94, 1;
$L__BB8_89:
	shl.b64 	%rd135, %rd842, 3;
	add.s64 	%rd82, %rd5, %rd135;
	ld.global.u64 	%rd136, [%rd82];
	setp.eq.s64 	%p3, %rd136, 0;
	@%p3 bra 	$L__BB8_169;
	ld.global.u64 	%rd138, [%rd6+32];
	cvta.to.global.u64 	%rd139, %rd138;
	add.s64 	%rd141, %rd139, %rd135;
	ld.global.u64 	%rd142, [%rd141];
	cvta.to.global.u64 	%rd83, %rd142;
	ld.global.u64 	%rd84, [%rd6+24];
	setp.eq.s64 	%p4, %rd84, 0;
	mov.b64 	%rd857, -3750763034362895579;
	@%p4 bra 	$L__BB8_96;
	setp.eq.s64 	%p5, %rd84, 1;
	mov.b64 	%rd857, -3750763034362895579;
	mov.b64 	%rd858, 0;
	@%p5 bra 	$L__BB8_94;
	and.b64  	%rd858, %rd84, -2;
	mov.b64 	%rd857, -3750763034362895579;
	mov.b64 	%rd855, 0;
$L__BB8_93:
	shl.b64 	%rd148, %rd855, 3;
	add.s64 	%rd149, %rd83, %rd148;
	ld.global.u64 	%rd150, [%rd149];
	and.b64  	%rd151, %rd150, 255;
	xor.b64  	%rd152, %rd151, %rd857;
	mul.lo.s64 	%rd153, %rd152, 1099511628211;
	shr.u64 	%rd154, %rd150, 8;
	and.b64  	%rd155, %rd154, 255;
	xor.b64  	%rd156, %rd155, %rd153;
	mul.lo.s64 	%rd157, %rd156, 1099511628211;
	shr.u64 	%rd158, %rd150, 16;
	and.b64  	%rd159, %rd158, 255;
	xor.b64  	%rd160, %rd159, %rd157;
	mul.lo.s64 	%rd161, %rd160, 1099511628211;
	shr.u64 	%rd162, %rd150, 24;
	and.b64  	%rd163, %rd162, 255;
	xor.b64  	%rd164, %rd163, %rd161;
	mul.lo.s64 	%rd165, %rd164, 1099511628211;
	shr.u64 	%rd166, %rd150, 32;
	and.b64  	%rd167, %rd166, 255;
	xor.b64  	%rd168, %rd167, %rd165;
	mul.lo.s64 	%rd169, %rd168, 1099511628211;
	shr.u64 	%rd170, %rd150, 40;
	and.b64  	%rd171, %rd170, 255;
	xor.b64  	%rd172, %rd171, %rd169;
	mul.lo.s64 	%rd173, %rd172, 1099511628211;
	shr.u64 	%rd174, %rd150, 48;
	and.b64  	%rd175, %rd174, 255;
	xor.b64  	%rd176, %rd175, %rd173;
	mul.lo.s64 	%rd177, %rd176, 1099511628211;
	shr.u64 	%rd178, %rd150, 56;
	xor.b64  	%rd179, %rd178, %rd177;
	mul.lo.s64 	%rd180, %rd179, 1099511628211;
	ld.global.u64 	%rd181, [%rd149+8];
	and.b64  	%rd182, %rd181, 255;
	xor.b64  	%rd183, %rd182, %rd180;
	mul.lo.s64 	%rd184, %rd183, 1099511628211;
	shr.u64 	%rd185, %rd181, 8;
	and.b64  	%rd186, %rd185, 255;
	xor.b64  	%rd187, %rd186, %rd184;
	mul.lo.s64 	%rd188, %rd187, 1099511628211;
	shr.u64 	%rd189, %rd181, 16;
	and.b64  	%rd190, %rd189, 255;
	xor.b64  	%rd191, %rd190, %rd188;
	mul.lo.s64 	%rd192, %rd191, 1099511628211;
	shr.u64 	%rd193, %rd181, 24;
	and.b64  	%rd194, %rd193, 255;
	xor.b64  	%rd195, %rd194, %rd192;
	mul.lo.s64 	%rd196, %rd195, 1099511628211;
	shr.u64 	%rd197, %rd181, 32;
	and.b64  	%rd198, %rd197, 255;
	xor.b64  	%rd199, %rd198, %rd196;
	mul.lo.s64 	%rd200, %rd199, 1099511628211;
	shr.u64 	%rd201, %rd181, 40;
	and.b64  	%rd202, %rd201, 255;
	xor.b64  	%rd203, %rd202, %rd200;
	mul.lo.s64 	%rd204, %rd203, 1099511628211;
	shr.u64 	%rd205, %rd181, 48;
	and.b64  	%rd206, %rd205, 255;
	xor.b64  	%rd207, %rd206, %rd204;
	mul.lo.s64 	%rd208, %rd207, 1099511628211;
	shr.u64 	%rd209, %rd181, 56;
	xor.b64  	%rd210, %rd209, %rd208;
	mul.lo.s64 	%rd857, %rd210, 1099511628211;
	add.s64 	%rd855, %rd855, 2;
	setp.ne.s64 	%p6, %rd855, %rd858;
	@%p6 bra 	$L__BB8_93;
$L__BB8_94:
	and.b64  	%rd211, %rd84, 1;
	setp.eq.b64 	%p7, %rd211, 1;
	not.pred 	%p8, %p7;
	@%p8 bra 	$L__BB8_96;
	shl.b64 	%rd212, %rd858, 3;
	add.s64 	%rd213, %rd83, %rd212;
	ld.global.u64 	%rd214, [%rd213];
	and.b64  	%rd215, %rd214, 255;
	xor.b64  	%rd216, %rd215, %rd857;
	mul.lo.s64 	%rd217, %rd216, 1099511628211;
	shr.u64 	%rd218, %rd214, 8;
	and.b64  	%rd219, %rd218, 255;
	xor.b64  	%rd220, %rd219, %rd217;
	mul.lo.s64 	%rd221, %rd220, 1099511628211;
	shr.u64 	%rd222, %rd214, 16;
	and.b64  	%rd223, %rd222, 255;
	xor.b64  	%rd224, %rd223, %rd221;
	mul.lo.s64 	%rd225, %rd224, 1099511628211;
	shr.u64 	%rd226, %rd214, 24;
	and.b64  	%rd227, %rd226, 255;
	xor.b64  	%rd228, %rd227, %rd225;
	mul.lo.s64 	%rd229, %rd228, 1099511628211;
	shr.u64 	%rd230, %rd214, 32;
	and.b64  	%rd231, %rd230, 255;
	xor.b64  	%rd232, %rd231, %rd229;
	mul.lo.s64 	%rd233, %rd232, 1099511628211;
	shr.u64 	%rd234, %rd214, 40;
	and.b64  	%rd235, %rd234, 255;
	xor.b64  	%rd236, %rd235, %rd233;
	mul.lo.s64 	%rd237, %rd236, 1099511628211;
	shr.u64 	%rd238, %rd214, 48;
	and.b64  	%rd239, %rd238, 255;
	xor.b64  	%rd240, %rd239, %rd237;
	mul.lo.s64 	%rd241, %rd240, 1099511628211;
	shr.u64 	%rd242, %rd214, 56;
	xor.b64  	%rd243, %rd242, %rd241;
	mul.lo.s64 	%rd857, %rd243, 1099511628211;
$L__BB8_96:
	ld.global.u64 	%rd95, [%rd4+8];
	rem.u64 	%rd863, %rd857, %rd95;
	ld.global.u64 	%rd244, [%rd4];
	cvta.to.global.u64 	%rd97, %rd244;
	shl.b64 	%rd245, %rd863, 4;
	add.s64 	%rd246, %rd97, %rd245;
	ld.global.u64 	%rd861, [%rd246];
	setp.eq.s64 	%p9, %rd861, %rd857;
	@%p9 bra 	$L__BB8_99;
$L__BB8_97:
	setp.eq.s64 	%p10, %rd861, -1;
	@%p10 bra 	$L__BB8_169;
	add.s64 	%rd247, %rd863, 1;
	setp.eq.s64 	%p11, %rd247, %rd95;
	selp.b64 	%rd863, 0, %rd247, %p11;
	shl.b64 	%rd248, %rd863, 4;
	add.s64 	%rd249, %rd97, %rd248;
	ld.global.u64 	%rd861, [%rd249];
	setp.ne.s64 	%p12, %rd861, %rd857;
	@%p12 bra 	$L__BB8_97;
$L__BB8_99:
	shl.b64 	%rd250, %rd863, 4;
	add.s64 	%rd251, %rd97, %rd250;
	ld.global.u64 	%rd864, [%rd251+8];
	mov.b32 	%r152, 0;
$L__BB8_100:
	ld.global.u64 	%rd252, [%rd4+32];
	cvta.to.global.u64 	%rd253, %rd252;
	shl.b64 	%rd254, %rd864, 3;
	add.s64 	%rd255, %rd253, %rd254;
	ld.global.u64 	%rd256, [%rd255];
	cvta.to.global.u64 	%rd106, %rd256;
	mov.b32 	%r147, 0;
	bra.uni 	$L__BB8_102;
$L__BB8_101:
	add.s32 	%r147, %r147, 1;
	setp.eq.s32 	%p20, %r147, %r93;
	@%p20 bra 	$L__BB8_110;
$L__BB8_102:
	mul.wide.u32 	%rd257, %r147, 8;
	add.s64 	%rd258, %rd106, %rd257;
	ld.global.u64 	%rd259, [%rd258];
	add.s64 	%rd260, %rd83, %rd257;
	ld.global.u64 	%rd261, [%rd260];
	setp.eq.s64 	%p13, %rd259, %rd261;
	@%p13 bra 	$L__BB8_101;
	ld.global.u64 	%rd114, [%rd4+24];
	setp.eq.s64 	%p14, %rd114, 0;
	mov.b64 	%rd867, -3750763034362895579;
	@%p14 bra 	$L__BB8_109;
	setp.eq.s64 	%p15, %rd114, 1;
	mov.b64 	%rd867, -3750763034362895579;
	mov.b64 	%rd868, 0;
	@%p15 bra 	$L__BB8_107;
	mov.b64 	%rd867, -3750763034362895579;
	mov.b64 	%rd865, 0;
$L__BB8_106:
	shl.b64 	%rd268, %rd865, 3;
	add.s64 	%rd269, %rd106, %rd268;
	ld.global.u64 	%rd270, [%rd269];
	and.b64  	%rd271, %rd270, 255;
	xor.b64  	%rd272, %rd271, %rd867;
	mul.lo.s64 	%rd273, %rd272, 1099511628211;
	shr.u64 	%rd274, %rd270, 8;
	and.b64  	%rd275, %rd274, 255;
	xor.b64  	%rd276, %rd275, %rd273;
	mul.lo.s64 	%rd277, %rd276, 1099511628211;
	shr.u64 	%rd278, %rd270, 16;
	and.b64  	%rd279, %rd278, 255;
	xor.b64  	%rd280, %rd279, %rd277;
	mul.lo.s64 	%rd281, %rd280, 1099511628211;
	shr.u64 	%rd282, %rd270, 24;
	and.b64  	%rd283, %rd282, 255;
	xor.b64  	%rd284, %rd283, %rd281;
	mul.lo.s64 	%rd285, %rd284, 1099511628211;
	shr.u64 	%rd286, %rd270, 32;
	and.b64  	%rd287, %rd286, 255;
	xor.b64  	%rd288, %rd287, %rd285;
	mul.lo.s64 	%rd289, %rd288, 1099511628211;
	shr.u64 	%rd290, %rd270, 40;
	and.b64  	%rd291, %rd290, 255;
	xor.b64  	%rd292, %rd291, %rd289;
	mul.lo.s64 	%rd293, %rd292, 1099511628211;
	shr.u64 	%rd294, %rd270, 48;
	and.b64  	%rd295, %rd294, 255;
	xor.b64  	%rd296, %rd295, %rd293;
	mul.lo.s64 	%rd297, %rd296, 1099511628211;
	shr.u64 	%rd298, %rd270, 56;
	xor.b64  	%rd299, %rd298, %rd297;
	mul.lo.s64 	%rd300, %rd299, 1099511628211;
	ld.global.u64 	%rd301, [%rd269+8];
	and.b64  	%rd302, %rd301, 255;
	xor.b64  	%rd303, %rd302, %rd300;
	mul.lo.s64 	%rd304, %rd303, 1099511628211;
	shr.u64 	%rd305, %rd301, 8;
	and.b64  	%rd306, %rd305, 255;
	xor.b64  	%rd307, %rd306, %rd304;
	mul.lo.s64 	%rd308, %rd307, 1099511628211;
	shr.u64 	%rd309, %rd301, 16;
	and.b64  	%rd310, %rd309, 255;
	xor.b64  	%rd311, %rd310, %rd308;
	mul.lo.s64 	%rd312, %rd311, 1099511628211;
	shr.u64 	%rd313, %rd301, 24;
	and.b64  	%rd314, %rd313, 255;
	xor.b64  	%rd315, %rd314, %rd312;
	mul.lo.s64 	%rd316, %rd315, 1099511628211;
	shr.u64 	%rd317, %rd301, 32;
	and.b64  	%rd318, %rd317, 255;
	xor.b64  	%rd319, %rd318, %rd316;
	mul.lo.s64 	%rd320, %rd319, 1099511628211;
	shr.u64 	%rd321, %rd301, 40;
	and.b64  	%rd322, %rd321, 255;
	xor.b64  	%rd323, %rd322, %rd320;
	mul.lo.s64 	%rd324, %rd323, 1099511628211;
	shr.u64 	%rd325, %rd301, 48;
	and.b64  	%rd326, %rd325, 255;
	xor.b64  	%rd327, %rd326, %rd324;
	mul.lo.s64 	%rd328, %rd327, 1099511628211;
	shr.u64 	%rd329, %rd301, 56;
	xor.b64  	%rd330, %rd329, %rd328;
	mul.lo.s64 	%rd867, %rd330, 1099511628211;
	add.s64 	%rd865, %rd865, 2;
	and.b64  	%rd868, %rd114, -2;
	setp.ne.s64 	%p16, %rd865, %rd868;
	@%p16 bra 	$L__BB8_106;
$L__BB8_107:
	and.b64  	%rd331, %rd114, 1;
	setp.eq.b64 	%p17, %rd331, 1;
	not.pred 	%p18, %p17;
	@%p18 bra 	$L__BB8_109;
	shl.b64 	%rd332, %rd868, 3;
	add.s64 	%rd333, %rd106, %rd332;
	ld.global.u64 	%rd334, [%rd333];
	and.b64  	%rd335, %rd334, 255;
	xor.b64  	%rd336, %rd335, %rd867;
	mul.lo.s64 	%rd337, %rd336, 1099511628211;
	shr.u64 	%rd338, %rd334, 8;
	and.b64  	%rd339, %rd338, 255;
	xor.b64  	%rd340, %rd339, %rd337;
	mul.lo.s64 	%rd341, %rd340, 1099511628211;
	shr.u64 	%rd342, %rd334, 16;
	and.b64  	%rd343, %rd342, 255;
	xor.b64  	%rd344, %rd343, %rd341;
	mul.lo.s64 	%rd345, %rd344, 1099511628211;
	shr.u64 	%rd346, %rd334, 24;
	and.b64  	%rd347, %rd346, 255;
	xor.b64  	%rd348, %rd347, %rd345;
	mul.lo.s64 	%rd349, %rd348, 1099511628211;
	shr.u64 	%rd350, %rd334, 32;
	and.b64  	%rd351, %rd350, 255;
	xor.b64  	%rd352, %rd351, %rd349;
	mul.lo.s64 	%rd353, %rd352, 1099511628211;
	shr.u64 	%rd354, %rd334, 40;
	and.b64  	%rd355, %rd354, 255;
	xor.b64  	%rd356, %rd355, %rd353;
	mul.lo.s64 	%rd357, %rd356, 1099511628211;
	shr.u64 	%rd358, %rd334, 48;
	and.b64  	%rd359, %rd358, 255;
	xor.b64  	%rd360, %rd359, %rd357;
	mul.lo.s64 	%rd361, %rd360, 1099511628211;
	shr.u64 	%rd362, %rd334, 56;
	xor.b64  	%rd363, %rd362, %rd361;
	mul.lo.s64 	%rd867, %rd363, 1099511628211;
$L__BB8_109:
	setp.ne.s64 	%p19, %rd867, %rd857;
	@%p19 bra 	$L__BB8_168;
	bra.uni 	$L__BB8_167;
$L__BB8_110:
	setp.lt.s32 	%p21, %r94, 1;
	@%p21 bra 	$L__BB8_166;
	shl.b64 	%rd364, %rd842, 3;
	add.s64 	%rd365, %rd3, %rd364;
	ld.global.u64 	%rd366, [%rd365];
	cvt.s64.s32 	%rd367, %r152;
	add.s64 	%rd368, %rd366, %rd367;
	mul.lo.s64 	%rd369, %rd368, %rd9;
	shl.b64 	%rd370, %rd369, 3;
	add.s64 	%rd107, %rd1, %rd370;
	setp.lt.u32 	%p22, %r94, 8;
	mov.b32 	%r150, 0;
	@%p22 bra 	$L__BB8_138;
	mov.b32 	%r148, 0;
$L__BB8_113:
	.pragma "nounroll";
	mul.wide.u32 	%rd371, %r148, 4;
	add.s64 	%rd108, %rd2, %rd371;
	ld.global.u32 	%r55, [%rd108];
	ld.global.u32 	%r56, [%rd4+64];
	setp.ge.s32 	%p23, %r55, %r56;
	mul.wide.u32 	%rd372, %r148, 8;
	add.s64 	%rd109, %rd107, %rd372;
	@%p23 bra 	$L__BB8_115;
	mul.wide.s32 	%rd376, %r55, 8;
	add.s64 	%rd377, %rd106, %rd376;
	ld.global.u64 	%rd378, [%rd377];
	st.global.u64 	[%rd109], %rd378;
	bra.uni 	$L__BB8_116;
$L__BB8_115:
	sub.s32 	%r104, %r55, %r56;
	mul.wide.s32 	%rd373, %r104, 8;
	add.s64 	%rd374, %rd83, %rd373;
	ld.global.u64 	%rd375, [%rd374];
	st.global.u64 	[%rd109], %rd375;
$L__BB8_116:
	ld.global.u32 	%r57, [%rd108+4];
	ld.global.u32 	%r58, [%rd4+64];
	setp.lt.s32 	%p24, %r57, %r58;
	@%p24 bra 	$L__BB8_118;
	sub.s32 	%r105, %r57, %r58;
	mul.wide.s32 	%rd379, %r105, 8;
	add.s64 	%rd380, %rd83, %rd379;
	ld.global.u64 	%rd381, [%rd380];
	st.global.u64 	[%rd109+8], %rd381;
	bra.uni 	$L__BB8_119;
$L__BB8_118:
	mul.wide.s32 	%rd382, %r57, 8;
	add.s64 	%rd383, %rd106, %rd382;
	ld.global.u64 	%rd384, [%rd383];
	st.global.u64 	[%rd109+8], %rd384;
$L__BB8_119:
	ld.global.u32 	%r59, [%rd108+8];
	ld.global.u32 	%r60, [%rd4+64];
	setp.lt.s32 	%p25, %r59, %r60;
	@%p25 bra 	$L__BB8_121;
	sub.s32 	%r106, %r59, %r60;
	mul.wide.s32 	%rd385, %r106, 8;
	add.s64 	%rd386, %rd83, %rd385;
	ld.global.u64 	%rd387, [%rd386];
	st.global.u64 	[%rd109+16], %rd387;
	bra.uni 	$L__BB8_122;
$L__BB8_121:
	mul.wide.s32 	%rd388, %r59, 8;
	add.s64 	%rd389, %rd106, %rd388;
	ld.global.u64 	%rd390, [%rd389];
	st.global.u64 	[%rd109+16], %rd390;
$L__BB8_122:
	ld.global.u32 	%r61, [%rd108+12];
	ld.global.u32 	%r62, [%rd4+64];
	setp.lt.s32 	%p26, %r61, %r62;
	@%p26 bra 	$L__BB8_124;
	sub.s32 	%r107, %r61, %r62;
	mul.wide.s32 	%rd391, %r107, 8;
	add.s64 	%rd392, %rd83, %rd391;
	ld.global.u64 	%rd393, [%rd392];
	st.global.u64 	[%rd109+24], %rd393;
	bra.uni 	$L__BB8_125;
$L__BB8_124:
	mul.wide.s32 	%rd394, %r61, 8;
	add.s64 	%rd395, %rd106, %rd394;
	ld.global.u64 	%rd396, [%rd395];
	st.global.u64 	[%rd109+24], %rd396;
$L__BB8_125:
	ld.global.u32 	%r63, [%rd108+16];
	ld.global.u32 	%r64, [%rd4+64];
	setp.lt.s32 	%p27, %r63, %r64;
	@%p27 bra 	$L__BB8_127;
	sub.s32 	%r108, %r63, %r64;
	mul.wide.s32 	%rd397, %r108, 8;
	add.s64 	%rd398, %rd83, %rd397;
	ld.global.u64 	%rd399, [%rd398];
	st.global.u64 	[%rd109+32], %rd399;
	bra.uni 	$L__BB8_128;
$L__BB8_127:
	mul.wide.s32 	%rd400, %r63, 8;
	add.s64 	%rd401, %rd106, %rd400;
	ld.global.u64 	%rd402, [%rd401];
	st.global.u64 	[%rd109+32], %rd402;
$L__BB8_128:
	ld.global.u32 	%r65, [%rd108+20];
	ld.global.u32 	%r66, [%rd4+64];
	setp.lt.s32 	%p28, %r65, %r66;
	@%p28 bra 	$L__BB8_130;
	sub.s32 	%r109, %r65, %r66;
	mul.wide.s32 	%rd403, %r109, 8;
	add.s64 	%rd404, %rd83, %rd403;
	ld.global.u64 	%rd405, [%rd404];
	st.global.u64 	[%rd109+40], %rd405;
	bra.uni 	$L__BB8_131;
$L__BB8_130:
	mul.wide.s32 	%rd406, %r65, 8;
	add.s64 	%rd407, %rd106, %rd406;
	ld.global.u64 	%rd408, [%rd407];
	st.global.u64 	[%rd109+40], %rd408;
$L__BB8_131:
	ld.global.u32 	%r67, [%rd108+24];
	ld.global.u32 	%r68, [%rd4+64];
	setp.lt.s32 	%p29, %r67, %r68;
	@%p29 bra 	$L__BB8_133;
	sub.s32 	%r110, %r67, %r68;
	mul.wide.s32 	%rd409, %r110, 8;
	add.s64 	%rd410, %rd83, %rd409;
	ld.global.u64 	%rd411, [%rd410];
	st.global.u64 	[%rd109+48], %rd411;
	bra.uni 	$L__BB8_134;
$L__BB8_133:
	mul.wide.s32 	%rd412, %r67, 8;
	add.s64 	%rd413, %rd106, %rd412;
	ld.global.u64 	%rd414, [%rd413];
	st.global.u64 	[%rd109+48], %rd414;
$L__BB8_134:
	ld.global.u32 	%r69, [%rd108+28];
	ld.global.u32 	%r70, [%rd4+64];
	setp.lt.s32 	%p30, %r69, %r70;
	@%p30 bra 	$L__BB8_136;
	sub.s32 	%r111, %r69, %r70;
	mul.wide.s32 	%rd415, %r111, 8;
	add.s64 	%rd416, %rd83, %rd415;
	ld.global.u64 	%rd417, [%rd416];
	st.global.u64 	[%rd109+56], %rd417;
	bra.uni 	$L__BB8_137;
$L__BB8_136:
	mul.wide.s32 	%rd418, %r69, 8;
	add.s64 	%rd419, %rd106, %rd418;
	ld.global.u64 	%rd420, [%rd419];
	st.global.u64 	[%rd109+56], %rd420;
$L__BB8_137:
	add.s32 	%r148, %r148, 8;
	setp.ne.s32 	%p31, %r148, %r49;
	mov.u32 	%r150, %r49;
	@%p31 bra 	$L__BB8_113;
$L__BB8_138:
	setp.eq.s32 	%p32, %r48, 0;
	@%p32 bra 	$L__BB8_166;
	add.s32 	%r112, %r48, -1;
	setp.lt.u32 	%p33, %r112, 3;
	@%p33 bra 	$L__BB8_153;
	mul.wide.u32 	%rd421, %r150, 4;
	add.s64 	%rd110, %rd2, %rd421;
	ld.global.u32 	%r73, [%rd110];
	ld.global.u32 	%r74, [%rd4+64];
	setp.lt.s32 	%p34, %r73, %r74;
	mul.wide.u32 	%rd422, %r150, 8;
	add.s64 	%rd111, %rd107, %rd422;
	@%p34 bra 	$L__BB8_142;
	sub.s32 	%r113, %r73, %r74;
	mul.wide.s32 	%rd423, %r113, 8;
	add.s64 	%rd424, %rd83, %rd423;
	ld.global.u64 	%rd425, [%rd424];
	st.global.u64 	[%rd111], %rd425;
	bra.uni 	$L__BB8_143;
$L__BB8_142:
	mul.wide.s32 	%rd426, %r73, 8;
	add.s64 	%rd427, %rd106, %rd426;
	ld.global.u64 	%rd428, [%rd427];
	st.global.u64 	[%rd111], %rd428;
$L__BB8_143:
	ld.global.u32 	%r75, [%rd110+4];
	ld.global.u32 	%r76, [%rd4+64];
	setp.lt.s32 	%p35, %r75, %r76;
	@%p35 bra 	$L__BB8_145;
	sub.s32 	%r114, %r75, %r76;
	mul.wide.s32 	%rd429, %r114, 8;
	add.s64 	%rd430, %rd83, %rd429;
	ld.global.u64 	%rd431, [%rd430];
	st.global.u64 	[%rd111+8], %rd431;
	bra.uni 	$L__BB8_146;
$L__BB8_145:
	mul.wide.s32 	%rd432, %r75, 8;
	add.s64 	%rd433, %rd106, %rd432;
	ld.global.u64 	%rd434, [%rd433];
	st.global.u64 	[%rd111+8], %rd434;
$L__BB8_146:
	ld.global.u32 	%r77, [%rd110+8];
	ld.global.u32 	%r78, [%rd4+64];
	setp.lt.s32 	%p36, %r77, %r78;
	@%p36 bra 	$L__BB8_148;
	sub.s32 	%r115, %r77, %r78;
	mul.wide.s32 	%rd435, %r115, 8;
	add.s64 	%rd436, %rd83, %rd435;
	ld.global.u64 	%rd437, [%rd436];
	st.global.u64 	[%rd111+16], %rd437;
	bra.uni 	$L__BB8_149;
$L__BB8_148:
	mul.wide.s32 	%rd438, %r77, 8;
	add.s64 	%rd439, %rd106, %rd438;
	ld.global.u64 	%rd440, [%rd439];
	st.global.u64 	[%rd111+16], %rd440;
$L__BB8_149:
	ld.global.u32 	%r79, [%rd110+12];
	ld.global.u32 	%r80, [%rd4+64];
	setp.lt.s32 	%p37, %r79, %r80;
	@%p37 bra 	$L__BB8_151;
	sub.s32 	%r116, %r79, %r80;
	mul.wide.s32 	%rd441, %r116, 8;
	add.s64 	%rd442, %rd83, %rd441;
	ld.global.u64 	%rd443, [%rd442];
	st.global.u64 	[%rd111+24], %rd443;
	bra.uni 	$L__BB8_152;
$L__BB8_151:
	mul.wide.s32 	%rd444, %r79, 8;
	add.s64 	%rd445, %rd106, %rd444;
	ld.global.u64 	%rd446, [%rd445];
	st.global.u64 	[%rd111+24], %rd446;
$L__BB8_152:
	add.s32 	%r150, %r150, 4;
$L__BB8_153:
	and.b32  	%r117, %r94, 3;
	setp.eq.s32 	%p38, %r117, 0;
	@%p38 bra 	$L__BB8_166;
	setp.eq.s32 	%p39, %r117, 1;
	@%p39 bra 	$L__BB8_162;
	mul.wide.u32 	%rd447, %r150, 4;
	add.s64 	%rd112, %rd2, %rd447;
	ld.global.u32 	%r83, [%rd112];
	ld.global.u32 	%r84, [%rd4+64];
	setp.lt.s32 	%p40, %r83, %r84;
	mul.wide.u32 	%rd448, %r150, 8;
	add.s64 	%rd113, %rd107, %rd448;
	@%p40 bra 	$L__BB8_157;
	sub.s32 	%r118, %r83, %r84;
	mul.wide.s32 	%rd449, %r118, 8;
	add.s64 	%rd450, %rd83, %rd449;
	ld.global.u64 	%rd451, [%rd450];
	st.global.u64 	[%rd113], %rd451;
	bra.uni 	$L__BB8_158;
$L__BB8_157:
	mul.wide.s32 	%rd452, %r83, 8;
	add.s64 	%rd453, %rd106, %rd452;
	ld.global.u64 	%rd454, [%rd453];
	st.global.u64 	[%rd113], %rd454;
$L__BB8_158:
	ld.global.u32 	%r85, [%rd112+4];
	ld.global.u32 	%r86, [%rd4+64];
	setp.lt.s32 	%p41, %r85, %r86;
	@%p41 bra 	$L__BB8_160;
	sub.s32 	%r119, %r85, %r86;
	mul.wide.s32 	%rd455, %r119, 8;
	add.s64 	%rd456, %rd83, %rd455;
	ld.global.u64 	%rd457, [%rd456];
	st.global.u64 	[%rd113+8], %rd457;
	bra.uni 	$L__BB8_161;
$L__BB8_160:
	mul.wide.s32 	%rd458, %r85, 8;
	add.s64 	%rd459, %rd106, %rd458;
	ld.global.u64 	%rd460, [%rd459];
	st.global.u64 	[%rd113+8], %rd460;
$L__BB8_161:
	add.s32 	%r150, %r150, 2;
$L__BB8_162:
	setp.eq.s32 	%p42, %r50, 0;
	@%p42 bra 	$L__BB8_166;
	mul.wide.u32 	%rd461, %r150, 4;
	add.s64 	%rd462, %rd2, %rd461;
	ld.global.u32 	%r89, [%rd462];
	ld.global.u32 	%r90, [%rd4+64];
	setp.lt.s32 	%p43, %r89, %r90;
	@%p43 bra 	$L__BB8_165;
	sub.s32 	%r120, %r89, %r90;
	mul.wide.s32 	%rd463, %r120, 8;
	add.s64 	%rd464, %rd83, %rd463;
	ld.global.u64 	%rd465, [%rd464];
	mul.wide.u32 	%rd466, %r150, 8;
	add.s64 	%rd467, %rd107, %rd466;
	st.global.u64 	[%rd467], %rd465;
	bra.uni 	$L__BB8_166;
$L__BB8_165:
	mul.wide.s32 	%rd468, %r89, 8;
	add.s64 	%rd469, %rd106, %rd468;
	ld.global.u64 	%rd470, [%rd469];
	mul.wide.u32 	%rd471, %r150, 8;
	add.s64 	%rd472, %rd107, %rd471;
	st.global.u64 	[%rd472], %rd470;
$L__BB8_166:
	add.s32 	%r152, %r152, 1;
	cvt.s64.s32 	%rd473, %r152;
	ld.global.u64 	%rd474, [%rd82];
	setp.gt.u64 	%p44, %rd474, %rd473;
	@%p44 bra 	$L__BB8_167;
	bra.uni 	$L__BB8_170;
$L__BB8_167:
	add.s64 	%rd864, %rd864, 1;
	ld.global.u64 	%rd475, [%rd4+48];
	add.s64 	%rd476, %rd475, -1;
	setp.le.u64 	%p45, %rd864, %rd476;
	@%p45 bra 	$L__BB8_100;
$L__BB8_168:
	ld.global.u64 	%rd837, [%rd6+48];
$L__BB8_169:
	add.s64 	%rd842, %rd842, %rd10;
	setp.lt.u64 	%p46, %rd842, %rd837;
	@%p46 bra 	$L__BB8_89;
$L__BB8_170:
	ret;

}
	// .globl	_ZN6thrust24THRUST_300001_SM_1000_NS8cuda_cub4core6detail13_kernel_agentINS1_8__unique9InitAgentIN3cub18CUB_300001_SM_100013ScanTileStateIiLb1EEEPiiEEJSA_mSB_EEEvDpT0_
.visible .entry _ZN6thrust24THRUST_300001_SM_1000_NS8cuda_cub4core6detail13_kernel_agentINS1_8__unique9InitAgentIN3cub18CUB_300001_SM_100013ScanTileStateIiLb1EEEPiiEEJSA_mSB_EEEvDpT0_(
	.param .align 8 .b8 _ZN6thrust24THRUST_300001_SM_1000_NS8cuda_cub4core6detail13_kernel_agentINS1_8__unique9InitAgentIN3cub18CUB_300001_SM_100013ScanTileStateIiLb1EEEPiiEEJSA_mSB_EEEvDpT0__param_0[8],
	.param .u64 _ZN6thrust24THRUST_300001_SM_1000_NS8cuda_cub4core6detail13_kernel_agentINS1_8__unique9InitAgentIN3cub18CUB_300001_SM_100013ScanTileStateIiLb1EEEPiiEEJSA_mSB_EEEvDpT0__param_1,
	.param .u64 .ptr .align 1 _ZN6thrust24THRUST_300001_SM_1000_NS8cuda_cub4core6detail13_kernel_agentINS1_8__unique9InitAgentIN3cub18CUB_300001_SM_100013ScanTileStateIiLb1EEEPiiEEJSA_mSB_EEEvDpT0__param_2
)
.maxntid 128
{
	.reg .pred 	%p<6>;
	.reg .b32 	%r<12>;
	.reg .b64 	%rd<9>;

	ld.param.u64 	%rd3, [_ZN6thrust24THRUST_300001_SM_1000_NS8cuda_cub4core6detail13_kernel_agentINS1_8__unique9InitAgentIN3cub18CUB_300001_SM_100013ScanTileStateIiLb1EEEPiiEEJSA_mSB_EEEvDpT0__param_0];
	ld.param.u32 	%r4, [_ZN6thrust24THRUST_300001_SM_1000_NS8cuda_cub4core6detail13_kernel_agentINS1_8__unique9InitAgentIN3cub18CUB_300001_SM_100013ScanTileStateIiLb1EEEPiiEEJSA_mSB_EEEvDpT0__param_1];
	ld.param.u64 	%rd2, [_ZN6thrust24THRUST_300001_SM_1000_NS8cuda_cub4core6detail13_kernel_agentINS1_8__unique9InitAgentIN3cub18CUB_300001_SM_100013ScanTileStateIiLb1EEEPiiEEJSA_mSB_EEEvDpT0__param_2];
	cvta.to.global.u64 	%rd1, %rd3;
	mov.u32 	%r1, %ctaid.x;
	mov.u32 	%r5, %ntid.x;
	mov.u32 	%r2, %tid.x;
	mad.lo.s32 	%r3, %r1, %r5, %r2;
	setp.ge.s32 	%p1, %r3, %r4;
	@%p1 bra 	$L__BB9_2;
	mul.wide.s32 	%rd4, %r3, 8;
	add.s64 	%rd5, %rd1, %rd4;
	mov.b32 	%r6, 0;
	mov.b32 	%r7, 99;
	st.global.v2.u32 	[%rd5+256], {%r7, %r6};
$L__BB9_2:
	setp.ne.s32 	%p2, %r1, 0;
	setp.gt.u32 	%p3, %r2, 31;
	or.pred  	%p4, %p2, %p3;
	@%p4 bra 	$L__BB9_4;
	mul.wide.u32 	%rd6, %r2, 8;
	add.s64 	%rd7, %rd1, %rd6;
	mov.b32 	%r9, 0;
	st.global.v2.u32 	[%rd7], {%r9, %r9};
$L__BB9_4:
	or.b32  	%r10, %r1, %r2;
	setp.ne.s32 	%p5, %r10, 0;
	@%p5 bra 	$L__BB9_6;
	cvta.to.global.u64 	%rd8, %rd2;
	mov.b32 	%r11, 0;
	st.global.u32 	[%rd8], %r11;
$L__BB9_6:
	ret;

}
	// .globl	_ZN6thrust24THRUST_300001_SM_1000_NS8cuda_cub4core6detail13_kernel_agentINS1_8__unique11UniqueAgentIPPyS8_7t_equaliPiEEJS8_S8_S9_SA_iN3cub18CUB_300001_SM_100013ScanTileStateIiLb1EEEmEEEvDpT0_
.visible .entry _ZN6thrust24THRUST_300001_SM_1000_NS8cuda_cub4core6detail13_kernel_agentINS1_8__unique11UniqueAgentIPPyS8_7t_equaliPiEEJS8_S8_S9_SA_iN3cub18CUB_300001_SM_100013ScanTileStateIiLb1EEEmEEEvDpT0_(
	.param .u64 .ptr .align 1 _ZN6thrust24THRUST_300001_SM_1000_NS8cuda_cub4core6detail13_kernel_agentINS1_8__unique11UniqueAgentIPPyS8_7t_equaliPiEEJS8_S8_S9_SA_iN3cub18CUB_300001_SM_100013ScanTileStateIiLb1EEEmEEEvDpT0__param_0,
	.param .u64 .ptr .align 1 _ZN6thrust24THRUST_300001_SM_1000_NS8cuda_cub4core6detail13_kernel_agentINS1_8__unique11UniqueAgentIPPyS8_7t_equaliPiEEJS8_S8_S9_SA_iN3cub18CUB_300001_SM_100013ScanTileStateIiLb1EEEmEEEvDpT0__param_1,
	.param .align 8 .b8 _ZN6thrust24THRUST_300001_SM_1000_NS8cuda_cub4core6detail13_kernel_agentINS1_8__unique11UniqueAgentIPPyS8_7t_equaliPiEEJS8_S8_S9_SA_iN3cub18CUB_300001_SM_100013ScanTileStateIiLb1EEEmEEEvDpT0__param_2[8],
	.param .u64 .ptr .align 1 _ZN6thrust24THRUST_300001_SM_1000_NS8cuda_cub4core6detail13_kernel_agentINS1_8__unique11UniqueAgentIPPyS8_7t_equaliPiEEJS8_S8_S9_SA_iN3cub18CUB_300001_SM_100013ScanTileStateIiLb1EEEmEEEvDpT0__param_3,
	.param .u32 _ZN6thrust24THRUST_300001_SM_1000_NS8cuda_cub4core6detail13_kernel_agentINS1_8__unique11UniqueAgentIPPyS8_7t_equaliPiEEJS8_S8_S9_SA_iN3cub18CUB_300001_SM_100013ScanTileStateIiLb1EEEmEEEvDpT0__param_4,
	.param .align 8 .b8 _ZN6thrust24THRUST_300001_SM_1000_NS8cuda_cub4core6detail13_kernel_agentINS1_8__unique11UniqueAgentIPPyS8_7t_equaliPiEEJS8_S8_S9_SA_iN3cub18CUB_300001_SM_100013ScanTileStateIiLb1EEEmEEEvDpT0__param_5[8],
	.param .u64 _ZN6thrust24THRUST_300001_SM_1000_NS8cuda_cub4core6detail13_kernel_agentINS1_8__unique11UniqueAgentIPPyS8_7t_equaliPiEEJS8_S8_S9_SA_iN3cub18CUB_300001_SM_100013ScanTileStateIiLb1EEEmEEEvDpT0__param_6
)
.maxntid 64
{
	.reg .pred 	%p<245>;
	.reg .b32 	%r<916>;
	.reg .b64 	%rd<409>;

	ld.param.u64 	%rd130, [_ZN6thrust24THRUST_300001_SM_1000_NS8cuda_cub4core6detail13_kernel_agentINS1_8__unique11UniqueAgentIPPyS8_7t_equaliPiEEJS8_S8_S9_SA_iN3cub18CUB_300001_SM_100013ScanTileStateIiLb1EEEmEEEvDpT0__param_0];
	ld.param.u64 	%rd2, [_ZN6thrust24THRUST_300001_SM_1000_NS8cuda_cub4core6detail13_kernel_agentINS1_8__unique11UniqueAgentIPPyS8_7t_equaliPiEEJS8_S8_S9_SA_iN3cub18CUB_300001_SM_100013ScanTileStateIiLb1EEEmEEEvDpT0__param_5];
	ld.param.u64 	%rd3, [_ZN6thrust24THRUST_300001_SM_1000_NS8cuda_cub4core6detail13_kernel_agentINS1_8__unique11UniqueAgentIPPyS8_7t_equaliPiEEJS8_S8_S9_SA_iN3cub18CUB_300001_SM_100013ScanTileStateIiLb1EEEmEEEvDpT0__param_2];
	ld.param.u64 	%rd132, [_ZN6thrust24THRUST_300001_SM_1000_NS8cuda_cub4core6detail13_kernel_agentINS1_8__unique11UniqueAgentIPPyS8_7t_equaliPiEEJS8_S8_S9_SA_iN3cub18CUB_300001_SM_100013ScanTileStateIiLb1EEEmEEEvDpT0__param_1];
	ld.param.u32 	%r231, [_ZN6thrust24THRUST_300001_SM_1000_NS8cuda_cub4core6detail13_kernel_agentINS1_8__unique11UniqueAgentIPPyS8_7t_equaliPiEEJS8_S8_S9_SA_iN3cub18CUB_300001_SM_100013ScanTileStateIiLb1EEEmEEEvDpT0__param_6];
	cvta.to.global.u64 	%rd1, %rd132;
	mov.u32 	%r1, %ctaid.x;
	mul.lo.s32 	%r2, %r1, 320;
	add.s32 	%r232, %r231, -1;
	setp.ge.s32 	%p11, %r1, %r232;
	@%p11 bra 	$L__BB10_114;
	setp.ne.s32 	%p123, %r1, 0;
	@%p123 bra 	$L__BB10_45;
	mov.u32 	%r862, %tid.x;
	and.b32  	%r752, %r862, 31;
	and.b32  	%r753, %r862, 992;
	add.s32 	%r754, %r2, %r752;
	mad.lo.s32 	%r755, %r753, 5, %r754;
	mul.wide.u32 	%rd332, %r755, 8;
	add.s64 	%rd323, %rd130, %rd332;
	// begin inline asm
	ld.global.nc.u64 %rd322, [%rd323];
	// end inline asm
	add.s64 	%rd325, %rd323, 256;
	// begin inline asm
	ld.global.nc.u64 %rd324, [%rd325];
	// end inline asm
	add.s64 	%rd327, %rd323, 512;
	// begin inline asm
	ld.global.nc.u64 %rd326, [%rd327];
	// end inline asm
	add.s64 	%rd329, %rd323, 768;
	// begin inline asm
	ld.global.nc.u64 %rd328, [%rd329];
	// end inline asm
	add.s64 	%rd331, %rd323, 1024;
	// begin inline asm
	ld.global.nc.u64 %rd330, [%rd331];
	// end inline asm
	// begin inline asm
	mov.u32 %r750, %laneid;
	// end inline asm
	shr.u32 	%r5, %r862, 5;
	mad.lo.s32 	%r756, %r5, 160, %r750;
	shl.b32 	%r757, %r756, 3;
	mov.u32 	%r758, _ZN6thrust24THRUST_300001_SM_1000_NS8cuda_cub4core6detail5shmemE;
	add.s32 	%r759, %r758, %r757;
	st.shared.u64 	[%r759], %rd322;
	st.shared.u64 	[%r759+256], %rd324;
	st.shared.u64 	[%r759+512], %rd326;
	st.shared.u64 	[%r759+768], %rd328;
	st.shared.u64 	[%r759+1024], %rd330;
	bar.warp.sync 	-1;
	shl.b32 	%r760, %r750, 5;
	add.s32 	%r761, %r759, %r760;
	ld.shared.u64 	%rd4, [%r761];
	ld.shared.u64 	%rd5, [%r761+8];
	ld.shared.u64 	%rd6, [%r761+16];
	ld.shared.u64 	%rd7, [%r761+24];
	ld.shared.u64 	%rd8, [%r761+32];
	bar.sync 	0;
	shl.b32 	%r762, %r862, 3;
	add.s32 	%r763, %r758, %r762;
	add.s32 	%r6, %r763, 560;
	st.shared.u64 	[%r763+560], %rd8;
	bar.sync 	0;
	setp.eq.s32 	%p195, %r862, 0;
	mov.b32 	%r751, 1;
	mov.pred 	%p194, 0;
	mov.pred 	%p235, %p194;
	mov.u32 	%r853, %r751;
	@%p195 bra 	$L__BB10_7;
	add.s32 	%r7, %r6, -8;
	setp.eq.s64 	%p197, %rd3, 0;
	mov.b32 	%r764, 0;
	mov.pred 	%p196, -1;
	mov.pred 	%p235, %p196;
	mov.u32 	%r853, %r764;
	@%p197 bra 	$L__BB10_7;
	ld.shared.u64 	%rd9, [%r7];
	mov.b64 	%rd373, 0;
	bra.uni 	$L__BB10_6;
$L__BB10_5:
	add.s64 	%rd373, %rd373, 1;
	setp.le.u64 	%p201, %rd3, %rd373;
	mov.pred 	%p235, %p196;
	mov.u32 	%r853, %r764;
	@%p201 bra 	$L__BB10_7;
$L__BB10_6:
	shl.b64 	%rd334, %rd373, 3;
	add.s64 	%rd335, %rd9, %rd334;
	ld.u64 	%rd336, [%rd335];
	add.s64 	%rd337, %rd4, %rd334;
	ld.u64 	%rd338, [%rd337];
	setp.eq.s64 	%p199, %rd336, %rd338;
	mov.pred 	%p235, %p194;
	mov.u32 	%r853, %r751;
	@%p199 bra 	$L__BB10_5;
$L__BB10_7:
	setp.eq.s64 	%p203, %rd3, 0;
	mov.b32 	%r767, 0;
	mov.pred 	%p202, -1;
	mov.pred 	%p236, %p202;
	mov.u32 	%r854, %r767;
	@%p203 bra 	$L__BB10_11;
	mov.b64 	%rd374, 0;
	bra.uni 	$L__BB10_10;
$L__BB10_9:
	add.s64 	%rd374, %rd374, 1;
	setp.le.u64 	%p207, %rd3, %rd374;
	mov.pred 	%p236, %p202;
	mov.u32 	%r854, %r767;
	@%p207 bra 	$L__BB10_11;
$L__BB10_10:
	shl.b64 	%rd340, %rd374, 3;
	add.s64 	%rd341, %rd4, %rd340;
	ld.u64 	%rd342, [%rd341];
	add.s64 	%rd343, %rd5, %rd340;
	ld.u64 	%rd344, [%rd343];
	setp.eq.s64 	%p205, %rd342, %rd344;
	mov.b32 	%r854, 1;
	mov.pred 	%p236, 0;
	@%p205 bra 	$L__BB10_9;
$L__BB10_11:
	setp.eq.s64 	%p209, %rd3, 0;
	mov.b32 	%r770, 0;
	mov.pred 	%p208, -1;
	mov.pred 	%p237, %p208;
	mov.u32 	%r855, %r770;
	@%p209 bra 	$L__BB10_15;
	mov.b64 	%rd375, 0;
$L__BB10_13:
	shl.b64 	%rd346, %rd375, 3;
	add.s64 	%rd347, %rd5, %rd346;
	ld.u64 	%rd348, [%rd347];
	add.s64 	%rd349, %rd6, %rd346;
	ld.u64 	%rd350, [%rd349];
	setp.ne.s64 	%p211, %rd348, %rd350;
	mov.b32 	%r855, 1;
	mov.pred 	%p237, 0;
	@%p211 bra 	$L__BB10_15;
	add.s64 	%rd375, %rd375, 1;
	setp.gt.u64 	%p213, %rd3, %rd375;
	mov.pred 	%p237, %p208;
	mov.u32 	%r855, %r770;
	@%p213 bra 	$L__BB10_13;
$L__BB10_15:
	setp.eq.s64 	%p215, %rd3, 0;
	mov.b32 	%r773, 0;
	mov.pred 	%p214, -1;
	mov.pred 	%p238, %p214;
	mov.u32 	%r856, %r773;
	@%p215 bra 	$L__BB10_19;
	mov.b64 	%rd376, 0;
$L__BB10_17:
	shl.b64 	%rd352, %rd376, 3;
	add.s64 	%rd353, %rd6, %rd352;
	ld.u64 	%rd354, [%rd353];
	add.s64 	%rd355, %rd7, %rd352;
	ld.u64 	%rd356, [%rd355];
	setp.ne.s64 	%p217, %rd354, %rd356;
	mov.b32 	%r856, 1;
	mov.pred 	%p238, 0;
	@%p217 bra 	$L__BB10_19;
	add.s64 	%rd376, %rd376, 1;
	setp.gt.u64 	%p219, %rd3, %rd376;
	mov.pred 	%p238, %p214;
	mov.u32 	%r856, %r773;
	@%p219 bra 	$L__BB10_17;
$L__BB10_19:
	setp.eq.s64 	%p221, %rd3, 0;
	mov.b32 	%r776, 0;
	mov.pred 	%p220, -1;
	mov.pred 	%p239, %p220;
	mov.u32 	%r857, %r776;
	@%p221 bra 	$L__BB10_23;
	mov.b64 	%rd377, 0;
$L__BB10_21:
	shl.b64 	%rd358, %rd377, 3;
	add.s64 	%rd359, %rd7, %rd358;
	ld.u64 	%rd360, [%rd359];
	add.s64 	%rd361, %rd8, %rd358;
	ld.u64 	%rd362, [%rd361];
	setp.ne.s64 	%p223, %rd360, %rd362;
	mov.b32 	%r857, 1;
	mov.pred 	%p239, 0;
	@%p223 bra 	$L__BB10_23;
	add.s64 	%rd377, %rd377, 1;
	setp.gt.u64 	%p225, %rd3, %rd377;
	mov.pred 	%p239, %p220;
	mov.u32 	%r857, %r776;
	@%p225 bra 	$L__BB10_21;
$L__BB10_23:
	bar.sync 	0;
	add.s32 	%r13, %r854, %r853;
	add.s32 	%r14, %r855, %r13;
	add.s32 	%r15, %r856, %r14;
	add.s32 	%r783, %r857, %r15;
	mov.b32 	%r781, 1;
	mov.b32 	%r806, 0;
	mov.b32 	%r808, -1;
	// begin inline asm
	{  .reg .s32 r0;  .reg .pred p;  shfl.sync.up.b32 r0|p, %r783, %r781, %r806, %r808;  @p add.s32 r0, r0, %r783;  mov.s32 %r779, r0;}
	// end inline asm
	mov.b32 	%r787, 2;
	// begin inline asm
	{  .reg .s32 r0;  .reg .pred p;  shfl.sync.up.b32 r0|p, %r779, %r787, %r806, %r808;  @p add.s32 r0, r0, %r779;  mov.s32 %r785, r0;}
	// end inline asm
	mov.b32 	%r793, 4;
	// begin inline asm
	{  .reg .s32 r0;  .reg .pred p;  shfl.sync.up.b32 r0|p, %r785, %r793, %r806, %r808;  @p add.s32 r0, r0, %r785;  mov.s32 %r791, r0;}
	// end inline asm
	mov.b32 	%r799, 8;
	// begin inline asm
	{  .reg .s32 r0;  .reg .pred p;  shfl.sync.up.b32 r0|p, %r791, %r799, %r806, %r808;  @p add.s32 r0, r0, %r791;  mov.s32 %r797, r0;}
	// end inline asm
	mov.b32 	%r805, 16;
	// begin inline asm
	{  .reg .s32 r0;  .reg .pred p;  shfl.sync.up.b32 r0|p, %r797, %r805, %r806, %r808;  @p add.s32 r0, r0, %r797;  mov.s32 %r803, r0;}
	// end inline asm
	setp.ne.s32 	%p226, %r750, 31;
	@%p226 bra 	$L__BB10_25;
	shl.b32 	%r809, %r5, 2;
	mov.u32 	%r810, _ZN6thrust24THRUST_300001_SM_1000_NS8cuda_cub4core6detail5shmemE;
	add.s32 	%r811, %r810, %r809;
	st.shared.u32 	[%r811], %r803;
$L__BB10_25:
	setp.ne.s32 	%p227, %r862, 0;
	bar.sync 	0;
	ld.shared.v2.u32 	{%r812, %r813}, [_ZN6thrust24THRUST_300001_SM_1000_NS8cuda_cub4core6detail5shmemE];
	add.s32 	%r18, %r813, %r812;
	setp.lt.u32 	%p228, %r862, 32;
	selp.b32 	%r814, 0, %r812, %p228;
	setp.eq.s32 	%p229, %r750, 0;
	sub.s32 	%r815, %r803, %r783;
	selp.b32 	%r816, 0, %r815, %p229;
	add.s32 	%r19, %r814, %r816;
	@%p227 bra 	$L__BB10_27;
	add.s64 	%rd363, %rd2, 256;
	mov.b32 	%r817, 101;
	// begin inline asm
	st.relaxed.gpu.v2.u32 [%rd363], {%r817, %r18};
	// end inline asm
$L__BB10_27:
	bar.sync 	0;
	@%p235 bra 	$L__BB10_29;
	shl.b32 	%r819, %r19, 3;
	mov.u32 	%r820, _ZN6thrust24THRUST_300001_SM_1000_NS8cuda_cub4core6detail5shmemE;
	add.s32 	%r821, %r820, %r819;
	st.shared.u64 	[%r821], %rd4;
$L__BB10_29:
	@%p236 bra 	$L__BB10_31;
	add.s32 	%r822, %r19, %r853;
	shl.b32 	%r823, %r822, 3;
	mov.u32 	%r824, _ZN6thrust24THRUST_300001_SM_1000_NS8cuda_cub4core6detail5shmemE;
	add.s32 	%r825, %r824, %r823;
	st.shared.u64 	[%r825], %rd5;
$L__BB10_31:
	@%p237 bra 	$L__BB10_33;
	add.s32 	%r826, %r13, %r19;
	shl.b32 	%r827, %r826, 3;
	mov.u32 	%r828, _ZN6thrust24THRUST_300001_SM_1000_NS8cuda_cub4core6detail5shmemE;
	add.s32 	%r829, %r828, %r827;
	st.shared.u64 	[%r829], %rd6;
$L__BB10_33:
	@%p238 bra 	$L__BB10_35;
	add.s32 	%r830, %r14, %r19;
	shl.b32 	%r831, %r830, 3;
	mov.u32 	%r832, _ZN6thrust24THRUST_300001_SM_1000_NS8cuda_cub4core6detail5shmemE;
	add.s32 	%r833, %r832, %r831;
	st.shared.u64 	[%r833], %rd7;
$L__BB10_35:
	@%p239 bra 	$L__BB10_37;
	add.s32 	%r834, %r15, %r19;
	shl.b32 	%r835, %r834, 3;
	mov.u32 	%r836, _ZN6thrust24THRUST_300001_SM_1000_NS8cuda_cub4core6detail5shmemE;
	add.s32 	%r837, %r836, %r835;
	st.shared.u64 	[%r837], %rd8;
$L__BB10_37:
	bar.sync 	0;
	setp.ge.s32 	%p230, %r862, %r18;
	@%p230 bra 	$L__BB10_44;
	not.b32 	%r838, %r862;
	add.s32 	%r20, %r18, %r838;
	and.b32  	%r839, %r20, 192;
	setp.eq.s32 	%p231, %r839, 192;
	@%p231 bra 	$L__BB10_41;
	shr.u32 	%r840, %r20, 6;
	add.s32 	%r841, %r840, 1;
	and.b32  	%r842, %r841, 3;
	mul.wide.u32 	%rd364, %r862, 8;
	add.s64 	%rd378, %rd1, %rd364;
	shl.b32 	%r843, %r862, 3;
	mov.u32 	%r844, _ZN6thrust24THRUST_300001_SM_1000_NS8cuda_cub4core6detail5shmemE;
	add.s32 	%r859, %r844, %r843;
	neg.s32 	%r858, %r842;
	shl.b32 	%r845, %r841, 6;
	and.b32  	%r846, %r845, 192;
	add.s32 	%r862, %r862, %r846;
$L__BB10_40:
	.pragma "nounroll";
	ld.shared.u64 	%rd365, [%r859];
	st.global.u64 	[%rd378], %rd365;
	add.s64 	%rd378, %rd378, 512;
	add.s32 	%r859, %r859, 512;
	add.s32 	%r858, %r858, 1;
	setp.ne.s32 	%p232, %r858, 0;
	@%p232 bra 	$L__BB10_40;
$L__BB10_41:
	setp.lt.u32 	%p233, %r20, 192;
	@%p233 bra 	$L__BB10_44;
	mul.wide.u32 	%rd366, %r862, 8;
	add.s64 	%rd367, %rd366, %rd1;
	add.s64 	%rd379, %rd367, 1024;
	shl.b32 	%r847, %r862, 3;
	mov.u32 	%r848, _ZN6thrust24THRUST_300001_SM_1000_NS8cuda_cub4core6detail5shmemE;
	add.s32 	%r849, %r847, %r848;
	add.s32 	%r861, %r849, 1024;
$L__BB10_43:
	ld.shared.u64 	%rd368, [%r861+-1024];
	st.global.u64 	[%rd379+-1024], %rd368;
	ld.shared.u64 	%rd369, [%r861+-512];
	st.global.u64 	[%rd379+-512], %rd369;
	ld.shared.u64 	%rd370, [%r861];
	st.global.u64 	[%rd379], %rd370;
	ld.shared.u64 	%rd371, [%r861+512];
	st.global.u64 	[%rd379+512], %rd371;
	add.s32 	%r862, %r862, 256;
	add.s64 	%rd379, %rd379, 2048;
	add.s32 	%r861, %r861, 2048;
	setp.lt.s32 	%p234, %r862, %r18;
	@%p234 bra 	$L__BB10_43;
$L__BB10_44:
	bar.sync 	0;
	bra.uni 	$L__BB10_247;
$L__BB10_45:
	mov.u32 	%r883, %tid.x;
	and.b32  	%r558, %r883, 31;
	and.b32  	%r559, %r883, 992;
	add.s32 	%r560, %r2, %r558;
	mad.lo.s32 	%r561, %r559, 5, %r560;
	mul.wide.u32 	%rd269, %r561, 8;
	add.s64 	%rd258, %rd130, %rd269;
	// begin inline asm
	ld.global.nc.u64 %rd257, [%rd258];
	// end inline asm
	add.s64 	%rd260, %rd258, 256;
	// begin inline asm
	ld.global.nc.u64 %rd259, [%rd260];
	// end inline asm
	add.s64 	%rd262, %rd258, 512;
	// begin inline asm
	ld.global.nc.u64 %rd261, [%rd262];
	// end inline asm
	add.s64 	%rd264, %rd258, 768;
	// begin inline asm
	ld.global.nc.u64 %rd263, [%rd264];
	// end inline asm
	add.s64 	%rd266, %rd258, 1024;
	// begin inline asm
	ld.global.nc.u64 %rd265, [%rd266];
	// end inline asm
	// begin inline asm
	mov.u32 %r557, %laneid;
	// end inline asm
	shr.u32 	%r36, %r883, 5;
	mad.lo.s32 	%r562, %r36, 160, %r557;
	shl.b32 	%r563, %r562, 3;
	mov.u32 	%r564, _ZN6thrust24THRUST_300001_SM_1000_NS8cuda_cub4core6detail5shmemE;
	add.s32 	%r565, %r564, %r563;
	st.shared.u64 	[%r565], %rd257;
	st.shared.u64 	[%r565+256], %rd259;
	st.shared.u64 	[%r565+512], %rd261;
	st.shared.u64 	[%r565+768], %rd263;
	st.shared.u64 	[%r565+1024], %rd265;
	bar.warp.sync 	-1;
	shl.b32 	%r566, %r557, 5;
	add.s32 	%r567, %r565, %r566;
	ld.shared.u64 	%rd26, [%r567];
	ld.shared.u64 	%rd27, [%r567+8];
	ld.shared.u64 	%rd28, [%r567+16];
	ld.shared.u64 	%rd29, [%r567+24];
	ld.shared.u64 	%rd30, [%r567+32];
	bar.sync 	0;
	mul.wide.s32 	%rd270, %r2, 8;
	add.s64 	%rd271, %rd130, %rd270;
	add.s64 	%rd268, %rd271, -8;
	// begin inline asm
	ld.global.nc.u64 %rd380, [%rd268];
	// end inline asm
	shl.b32 	%r568, %r883, 3;
	add.s32 	%r569, %r564, %r568;
	add.s32 	%r37, %r569, 560;
	st.shared.u64 	[%r569+560], %rd30;
	bar.sync 	0;
	setp.eq.s32 	%p124, %r883, 0;
	@%p124 bra 	$L__BB10_47;
	ld.shared.u64 	%rd380, [%r37+-8];
$L__BB10_47:
	setp.eq.s64 	%p126, %rd3, 0;
	mov.b32 	%r570, 0;
	mov.pred 	%p125, -1;
	mov.pred 	%p240, %p125;
	mov.u32 	%r863, %r570;
	@%p126 bra 	$L__BB10_51;
	mov.b64 	%rd381, 0;
	bra.uni 	$L__BB10_50;
$L__BB10_49:
	add.s64 	%rd381, %rd381, 1;
	setp.le.u64 	%p130, %rd3, %rd381;
	mov.pred 	%p240, %p125;
	mov.u32 	%r863, %r570;
	@%p130 bra 	$L__BB10_51;
$L__BB10_50:
	shl.b64 	%rd273, %rd381, 3;
	add.s64 	%rd274, %rd380, %rd273;
	ld.u64 	%rd275, [%rd274];
	add.s64 	%rd276, %rd26, %rd273;
	ld.u64 	%rd277, [%rd276];
	setp.eq.s64 	%p128, %rd275, %rd277;
	mov.b32 	%r863, 1;
	mov.pred 	%p240, 0;
	@%p128 bra 	$L__BB10_49;
$L__BB10_51:
	setp.eq.s64 	%p132, %rd3, 0;
	mov.b32 	%r573, 0;
	mov.pred 	%p131, -1;
	mov.pred 	%p241, %p131;
	mov.u32 	%r864, %r573;
	@%p132 bra 	$L__BB10_55;
	mov.b64 	%rd382, 0;
	bra.uni 	$L__BB10_54;
$L__BB10_53:
	add.s64 	%rd382, %rd382, 1;
	setp.le.u64 	%p136, %rd3, %rd382;
	mov.pred 	%p241, %p131;
	mov.u32 	%r864, %r573;
	@%p136 bra 	$L__BB10_55;
$L__BB10_54:
	shl.b64 	%rd279, %rd382, 3;
	add.s64 	%rd280, %rd26, %rd279;
	ld.u64 	%rd281, [%rd280];
	add.s64 	%rd282, %rd27, %rd279;
	ld.u64 	%rd283, [%rd282];
	setp.eq.s64 	%p134, %rd281, %rd283;
	mov.b32 	%r864, 1;
	mov.pred 	%p241, 0;
	@%p134 bra 	$L__BB10_53;
$L__BB10_55:
	setp.eq.s64 	%p138, %rd3, 0;
	mov.b32 	%r576, 0;
	mov.pred 	%p137, -1;
	mov.pred 	%p242, %p137;
	mov.u32 	%r865, %r576;
	@%p138 bra 	$L__BB10_59;
	mov.b64 	%rd383, 0;
$L__BB10_57:
	shl.b64 	%rd285, %rd383, 3;
	add.s64 	%rd286, %rd27, %rd285;
	ld.u64 	%rd287, [%rd286];
	add.s64 	%rd288, %rd28, %rd285;
	ld.u64 	%rd289, [%rd288];
	setp.ne.s64 	%p140, %rd287, %rd289;
	mov.b32 	%r865, 1;
	mov.pred 	%p242, 0;
	@%p140 bra 	$L__BB10_59;
	add.s64 	%rd383, %rd383, 1;
	setp.gt.u64 	%p142, %rd3, %rd383;
	mov.pred 	%p242, %p137;
	mov.u32 	%r865, %r576;
	@%p142 bra 	$L__BB10_57;
$L__BB10_59:
	setp.eq.s64 	%p144, %rd3, 0;
	mov.b32 	%r579, 0;
	mov.pred 	%p143, -1;
	mov.pred 	%p243, %p143;
	mov.u32 	%r866, %r579;
	@%p144 bra 	$L__BB10_63;
	mov.b64 	%rd384, 0;
$L__BB10_61:
	shl.b64 	%rd291, %rd384, 3;
	add.s64 	%rd292, %rd28, %rd291;
	ld.u64 	%rd293, [%rd292];
	add.s64 	%rd294, %rd29, %rd291;
	ld.u64 	%rd295, [%rd294];
	setp.ne.s64 	%p146, %rd293, %rd295;
	mov.b32 	%r866, 1;
	mov.pred 	%p243, 0;
	@%p146 bra 	$L__BB10_63;
	add.s64 	%rd384, %rd384, 1;
	setp.gt.u64 	%p148, %rd3, %rd384;
	mov.pred 	%p243, %p143;
	mov.u32 	%r866, %r579;
	@%p148 bra 	$L__BB10_61;
$L__BB10_63:
	setp.eq.s64 	%p150, %rd3, 0;
	mov.b32 	%r582, 0;
	mov.pred 	%p149, -1;
	mov.pred 	%p244, %p149;
	mov.u32 	%r867, %r582;
	@%p150 bra 	$L__BB10_67;
	mov.b64 	%rd385, 0;
$L__BB10_65:
	shl.b64 	%rd297, %rd385, 3;
	add.s64 	%rd298, %rd29, %rd297;
	ld.u64 	%rd299, [%rd298];
	add.s64 	%rd300, %rd30, %rd297;
	ld.u64 	%rd301, [%rd300];
	setp.ne.s64 	%p152, %rd299, %rd301;
	mov.b32 	%r867, 1;
	mov.pred 	%p244, 0;
	@%p152 bra 	$L__BB10_67;
	add.s64 	%rd385, %rd385, 1;
	setp.gt.u64 	%p154, %rd3, %rd385;
	mov.pred 	%p244, %p149;
	mov.u32 	%r867, %r582;
	@%p154 bra 	$L__BB10_65;
$L__BB10_67:
	bar.sync 	0;
	add.s32 	%r43, %r864, %r863;
	add.s32 	%r44, %r865, %r43;
	add.s32 	%r45, %r866, %r44;
	add.s32 	%r589, %r867, %r45;
	mov.b32 	%r587, 1;
	mov.b32 	%r612, 0;
	mov.b32 	%r614, -1;
	// begin inline asm
	{  .reg .s32 r0;  .reg .pred p;  shfl.sync.up.b32 r0|p, %r589, %r587, %r612, %r614;  @p add.s32 r0, r0, %r589;  mov.s32 %r585, r0;}
	// end inline asm
	mov.b32 	%r593, 2;
	// begin inline asm
	{  .reg .s32 r0;  .reg .pred p;  shfl.sync.up.b32 r0|p, %r585, %r593, %r612, %r614;  @p add.s32 r0, r0, %r585;  mov.s32 %r591, r0;}
	// end inline asm
	mov.b32 	%r599, 4;
	// begin inline asm
	{  .reg .s32 r0;  .reg .pred p;  shfl.sync.up.b32 r0|p, %r591, %r599, %r612, %r614;  @p add.s32 r0, r0, %r591;  mov.s32 %r597, r0;}
	// end inline asm
	mov.b32 	%r605, 8;
	// begin inline asm
	{  .reg .s32 r0;  .reg .pred p;  shfl.sync.up.b32 r0|p, %r597, %r605, %r612, %r614;  @p add.s32 r0, r0, %r597;  mov.s32 %r603, r0;}
	// end inline asm
	mov.b32 	%r611, 16;
	// begin inline asm
	{  .reg .s32 r0;  .reg .pred p;  shfl.sync.up.b32 r0|p, %r603, %r611, %r612, %r614;  @p add.s32 r0, r0, %r603;  mov.s32 %r609, r0;}
	// end inline asm
	setp.ne.s32 	%p155, %r557, 31;
	@%p155 bra 	$L__BB10_69;
	shl.b32 	%r615, %r36, 2;
	mov.u32 	%r616, _ZN6thrust24THRUST_300001_SM_1000_NS8cuda_cub4core6detail5shmemE;
	add.s32 	%r617, %r616, %r615;
	st.shared.u32 	[%r617], %r609;
$L__BB10_69:
	sub.s32 	%r618, %r609, %r589;
	bar.sync 	0;
	ld.shared.v2.u32 	{%r619, %r620}, [_ZN6thrust24THRUST_300001_SM_1000_NS8cuda_cub4core6detail5shmemE];
	add.s32 	%r48, %r620, %r619;
	setp.gt.u32 	%p156, %r883, 31;
	setp.lt.u32 	%p157, %r883, 32;
	setp.eq.s32 	%p158, %r557, 0;
	selp.b32 	%r621, 0, %r618, %p158;
	add.s32 	%r875, %r619, %r621;
	selp.b32 	%r50, %r618, %r875, %p157;
	@%p156 bra 	$L__BB10_94;
	setp.ne.s32 	%p159, %r883, 0;
	mul.wide.u32 	%rd302, %r1, 8;
	add.s64 	%rd44, %rd2, %rd302;
	@%p159 bra 	$L__BB10_72;
	st.shared.u32 	[_ZN6thrust24THRUST_300001_SM_1000_NS8cuda_cub4core6detail5shmemE+44], %r48;
	add.s64 	%rd303, %rd44, 256;
	mov.b32 	%r622, 100;
	// begin inline asm
	st.relaxed.gpu.v2.u32 [%rd303], {%r622, %r48};
	// end inline asm
$L__BB10_72:
	not.b32 	%r51, %r883;
	mov.u32 	%r52, %nctaid.x;
	setp.gt.u32 	%p160, %r52, 499;
	@%p160 bra 	$L__BB10_74;
	membar.cta;
	bra.uni 	$L__BB10_75;
$L__BB10_74:
	mov.b32 	%r624, 450;
	// begin inline asm
	nanosleep.u32 %r624;
	// end inline asm
$L__BB10_75:
	mul.wide.s32 	%rd305, %r51, 8;
	add.s64 	%rd306, %rd44, %rd305;
	add.s64 	%rd304, %rd306, 256;
	// begin inline asm
	ld.relaxed.gpu.v2.u32 {%r873, %r869}, [%rd304];
	// end inline asm
$L__BB10_76:
	setp.eq.s32 	%p161, %r873, 99;
	mov.b32 	%r627, -1;
	vote.sync.any.pred 	%p162, %p161, %r627;
	not.pred 	%p163, %p162;
	@%p163 bra 	$L__BB10_81;
	setp.gt.u32 	%p193, %r52, 499;
	@%p193 bra 	$L__BB10_79;
	membar.cta;
	bra.uni 	$L__BB10_80;
$L__BB10_79:
	mov.b32 	%r747, 350;
	// begin inline asm
	nanosleep.u32 %r747;
	// end inline asm
$L__BB10_80:
	// begin inline asm
	ld.relaxed.gpu.v2.u32 {%r873, %r869}, [%rd304];
	// end inline asm
	bra.uni 	$L__BB10_76;
$L__BB10_81:
	setp.eq.s32 	%p164, %r873, 101;
	mov.b32 	%r654, -1;
	vote.sync.ballot.b32 	%r655, %p164, %r654;
	// begin inline asm
	mov.u32 %r629, %lanemask_ge;
	// end inline asm
	and.b32  	%r656, %r655, %r629;
	or.b32  	%r657, %r656, -2147483648;
	add.s32 	%r658, %r657, -1;
	not.b32 	%r659, %r657;
	and.b32  	%r660, %r659, %r658;
	popc.b32 	%r633, %r660;
	mov.b32 	%r632, 1;
	// begin inline asm
	shfl.sync.down.b32 %r630, %r869, %r632, %r633, %r654;
	// end inline asm
	setp.lt.s32 	%p166, %r557, %r633;
	selp.b32 	%r661, %r630, 0, %p166;
	add.s32 	%r636, %r661, %r869;
	mov.b32 	%r637, 2;
	// begin inline asm
	shfl.sync.down.b32 %r635, %r636, %r637, %r633, %r654;
	// end inline asm
	add.s32 	%r62, %r557, 2;
	setp.gt.s32 	%p167, %r62, %r633;
	selp.b32 	%r662, 0, %r635, %p167;
	add.s32 	%r641, %r636, %r662;
	mov.b32 	%r642, 4;
	// begin inline asm
	shfl.sync.down.b32 %r640, %r641, %r642, %r633, %r654;
	// end inline asm
	add.s32 	%r63, %r557, 4;
	setp.gt.s32 	%p168, %r63, %r633;
	selp.b32 	%r663, 0, %r640, %p168;
	add.s32 	%r646, %r641, %r663;
	mov.b32 	%r647, 8;
	// begin inline asm
	shfl.sync.down.b32 %r645, %r646, %r647, %r633, %r654;
	// end inline asm
	add.s32 	%r64, %r557, 8;
	setp.gt.s32 	%p169, %r64, %r633;
	selp.b32 	%r664, 0, %r645, %p169;
	add.s32 	%r651, %r646, %r664;
	mov.b32 	%r652, 16;
	// begin inline asm
	shfl.sync.down.b32 %r650, %r651, %r652, %r633, %r654;
	// end inline asm
	add.s32 	%r65, %r557, 16;
	setp.gt.s32 	%p170, %r65, %r633;
	selp.b32 	%r665, 0, %r650, %p170;
	add.s32 	%r870, %r651, %r665;
	add.s32 	%r872, %r1, %r51;
	add.s64 	%rd46, %rd2, 256;
$L__BB10_82:
	setp.ne.s32 	%p171, %r873, 101;
	mov.b32 	%r666, -1;
	vote.sync.all.pred 	%p172, %p171, %r666;
	not.pred 	%p173, %p172;
	@%p173 bra 	$L__BB10_90;
	mul.wide.s32 	%rd318, %r872, 8;
	add.s64 	%rd319, %rd46, %rd318;
	add.s64 	%rd317, %rd319, -256;
	// begin inline asm
	ld.relaxed.gpu.v2.u32 {%r873, %r874}, [%rd317];
	// end inline asm
$L__BB10_84:
	setp.eq.s32 	%p182, %r873, 99;
	mov.b32 	%r705, -1;
	vote.sync.any.pred 	%p183, %p182, %r705;
	not.pred 	%p184, %p183;
	@%p184 bra 	$L__BB10_89;
	setp.gt.u32 	%p192, %r52, 499;
	@%p192 bra 	$L__BB10_87;
	membar.cta;
	bra.uni 	$L__BB10_88;
$L__BB10_87:
	mov.b32 	%r744, 350;
	// begin inline asm
	nanosleep.u32 %r744;
	// end inline asm
$L__BB10_88:
	// begin inline asm
	ld.relaxed.gpu.v2.u32 {%r873, %r874}, [%rd317];
	// end inline asm
	bra.uni 	$L__BB10_84;
$L__BB10_89:
	setp.eq.s32 	%p185, %r873, 101;
	mov.b32 	%r731, -1;
	vote.sync.ballot.b32 	%r732, %p185, %r731;
	and.b32  	%r733, %r732, %r629;
	or.b32  	%r734, %r733, -2147483648;
	add.s32 	%r735, %r734, -1;
	not.b32 	%r736, %r734;
	and.b32  	%r737, %r736, %r735;
	popc.b32 	%r710, %r737;
	mov.b32 	%r709, 1;
	// begin inline asm
	shfl.sync.down.b32 %r707, %r874, %r709, %r710, %r731;
	// end inline asm
	setp.lt.s32 	%p187, %r557, %r710;
	selp.b32 	%r738, %r707, 0, %p187;
	add.s32 	%r713, %r738, %r874;
	mov.b32 	%r714, 2;
	// begin inline asm
	shfl.sync.down.b32 %r712, %r713, %r714, %r710, %r731;
	// end inline asm
	setp.gt.s32 	%p188, %r62, %r710;
	selp.b32 	%r739, 0, %r712, %p188;
	add.s32 	%r718, %r713, %r739;
	mov.b32 	%r719, 4;
	// begin inline asm
	shfl.sync.down.b32 %r717, %r718, %r719, %r710, %r731;
	// end inline asm
	setp.gt.s32 	%p189, %r63, %r710;
	selp.b32 	%r740, 0, %r717, %p189;
	add.s32 	%r723, %r718, %r740;
	mov.b32 	%r724, 8;
	// begin inline asm
	shfl.sync.down.b32 %r722, %r723, %r724, %r710, %r731;
	// end inline asm
	setp.gt.s32 	%p190, %r64, %r710;
	selp.b32 	%r741, 0, %r722, %p190;
	add.s32 	%r728, %r723, %r741;
	mov.b32 	%r729, 16;
	// begin inline asm
	shfl.sync.down.b32 %r727, %r728, %r729, %r710, %r731;
	// end inline asm
	setp.gt.s32 	%p191, %r65, %r710;
	selp.b32 	%r742, 0, %r727, %p191;
	add.s32 	%r743, %r742, %r870;
	add.s32 	%r870, %r743, %r728;
	add.s32 	%r872, %r872, -32;
	bra.uni 	$L__BB10_82;
$L__BB10_90:
	setp.ne.s32 	%p174, %r883, 0;
	@%p174 bra 	$L__BB10_92;
	add.s32 	%r669, %r870, %r48;
	add.s64 	%rd307, %rd44, 256;
	mov.b32 	%r668, 101;
	// begin inline asm
	st.relaxed.gpu.v2.u32 [%rd307], {%r668, %r669};
	// end inline asm
	st.shared.u32 	[_ZN6thrust24THRUST_300001_SM_1000_NS8cuda_cub4core6detail5shmemE+36], %r870;
	st.shared.u32 	[_ZN6thrust24THRUST_300001_SM_1000_NS8cuda_cub4core6detail5shmemE+40], %r669;
$L__BB10_92:
	setp.ne.s32 	%p175, %r557, 0;
	mov.u32 	%r875, %r50;
	@%p175 bra 	$L__BB10_94;
	st.shared.u32 	[_ZN6thrust24THRUST_300001_SM_1000_NS8cuda_cub4core6detail5shmemE+12], %r870;
	mov.u32 	%r875, %r870;
$L__BB10_94:
	setp.eq.s32 	%p176, %r883, 0;
	bar.sync 	0;
	@%p176 bra 	$L__BB10_96;
	ld.shared.u32 	%r670, [_ZN6thrust24THRUST_300001_SM_1000_NS8cuda_cub4core6detail5shmemE+12];
	add.s32 	%r875, %r670, %r875;
$L__BB10_96:
	add.s32 	%r84, %r863, %r875;
	add.s32 	%r85, %r43, %r875;
	add.s32 	%r86, %r44, %r875;
	add.s32 	%r87, %r45, %r875;
	ld.shared.u32 	%r88, [_ZN6thrust24THRUST_300001_SM_1000_NS8cuda_cub4core6detail5shmemE+44];
	ld.shared.u32 	%r89, [_ZN6thrust24THRUST_300001_SM_1000_NS8cuda_cub4core6detail5shmemE+36];
	bar.sync 	0;
	@%p240 bra 	$L__BB10_98;
	sub.s32 	%r671, %r875, %r89;
	shl.b32 	%r672, %r671, 3;
	mov.u32 	%r673, _ZN6thrust24THRUST_300001_SM_1000_NS8cuda_cub4core6detail5shmemE;
	add.s32 	%r674, %r673, %r672;
	st.shared.u64 	[%r674], %rd26;
$L__BB10_98:
	@%p241 bra 	$L__BB10_100;
	sub.s32 	%r675, %r84, %r89;
	shl.b32 	%r676, %r675, 3;
	mov.u32 	%r677, _ZN6thrust24THRUST_300001_SM_1000_NS8cuda_cub4core6detail5shmemE;
	add.s32 	%r678, %r677, %r676;
	st.shared.u64 	[%r678], %rd27;
$L__BB10_100:
	@%p242 bra 	$L__BB10_102;
	sub.s32 	%r679, %r85, %r89;
	shl.b32 	%r680, %r679, 3;
	mov.u32 	%r681, _ZN6thrust24THRUST_300001_SM_1000_NS8cuda_cub4core6detail5shmemE;
	add.s32 	%r682, %r681, %r680;
	st.shared.u64 	[%r682], %rd28;
$L__BB10_102:
	@%p243 bra 	$L__BB10_104;
	sub.s32 	%r683, %r86, %r89;
	shl.b32 	%r684, %r683, 3;
	mov.u32 	%r685, _ZN6thrust24THRUST_300001_SM_1000_NS8cuda_cub4core6detail5shmemE;
	add.s32 	%r686, %r685, %r684;
	st.shared.u64 	[%r686], %rd29;
$L__BB10_104:
	@%p244 bra 	$L__BB10_106;
	sub.s32 	%r687, %r87, %r89;
	shl.b32 	%r688, %r687, 3;
	mov.u32 	%r689, _ZN6thrust24THRUST_300001_SM_1000_NS8cuda_cub4core6detail5shmemE;
	add.s32 	%r690, %r689, %r688;
	st.shared.u64 	[%r690], %rd30;
$L__BB10_106:
	bar.sync 	0;
	setp.ge.s32 	%p177, %r883, %r88;
	@%p177 bra 	$L__BB10_113;
	not.b32 	%r691, %r883;
	add.s32 	%r90, %r88, %r691;
	and.b32  	%r692, %r90, 192;
	setp.eq.s32 	%p178, %r692, 192;
	@%p178 bra 	$L__BB10_110;
	shr.u32 	%r693, %r90, 6;
	add.s32 	%r694, %r693, 1;
	and.b32  	%r695, %r694, 3;
	add.s32 	%r879, %r883, %r89;
	shl.b32 	%r696, %r883, 3;
	mov.u32 	%r697, _ZN6thrust24THRUST_300001_SM_1000_NS8cuda_cub4core6detail5shmemE;
	add.s32 	%r878, %r697, %r696;
	neg.s32 	%r877, %r695;
	shl.b32 	%r698, %r694, 6;
	and.b32  	%r699, %r698, 192;
	add.s32 	%r883, %r883, %r699;
$L__BB10_109:
	.pragma "nounroll";
	mul.wide.s32 	%rd308, %r879, 8;
	add.s64 	%rd309, %rd1, %rd308;
	ld.shared.u64 	%rd310, [%r878];
	st.global.u64 	[%rd309], %rd310;
	add.s32 	%r879, %r879, 64;
	add.s32 	%r878, %r878, 512;
	add.s32 	%r877, %r877, 1;
	setp.ne.s32 	%p179, %r877, 0;
	@%p179 bra 	$L__BB10_109;
$L__BB10_110:
	setp.lt.u32 	%p180, %r90, 192;
	@%p180 bra 	$L__BB10_113;
	add.s64 	%rd48, %rd1, 1024;
	add.s32 	%r882, %r883, %r89;
	shl.b32 	%r700, %r883, 3;
	mov.u32 	%r701, _ZN6thrust24THRUST_300001_SM_1000_NS8cuda_cub4core6detail5shmemE;
	add.s32 	%r702, %r700, %r701;
	add.s32 	%r881, %r702, 1024;
$L__BB10_112:
	mul.wide.s32 	%rd311, %r882, 8;
	add.s64 	%rd312, %rd48, %rd311;
	ld.shared.u64 	%rd313, [%r881+-1024];
	st.global.u64 	[%rd312+-1024], %rd313;
	ld.shared.u64 	%rd314, [%r881+-512];
	st.global.u64 	[%rd312+-512], %rd314;
	ld.shared.u64 	%rd315, [%r881];
	st.global.u64 	[%rd312], %rd315;
	ld.shared.u64 	%rd316, [%r881+512];
	st.global.u64 	[%rd312+512], %rd316;
	add.s32 	%r883, %r883, 256;
	add.s32 	%r882, %r882, 256;
	add.s32 	%r881, %r881, 2048;
	setp.lt.s32 	%p181, %r883, %r88;
	@%p181 bra 	$L__BB10_112;
$L__BB10_113:
	bar.sync 	0;
	bra.uni 	$L__BB10_247;
$L__BB10_114:
	ld.param.u32 	%r850, [_ZN6thrust24THRUST_300001_SM_1000_NS8cuda_cub4core6detail13_kernel_agentINS1_8__unique11UniqueAgentIPPyS8_7t_equaliPiEEJS8_S8_S9_SA_iN3cub18CUB_300001_SM_100013ScanTileStateIiLb1EEEmEEEvDpT0__param_4];
	sub.s32 	%r110, %r850, %r2;
	setp.ne.s32 	%p12, %r1, 0;
	@%p12 bra 	$L__BB10_166;
	mul.wide.u32 	%rd205, %r2, 8;
	add.s64 	%rd204, %rd130, %rd205;
	// begin inline asm
	ld.global.nc.u64 %rd390, [%rd204];
	// end inline asm
	mov.u32 	%r893, %tid.x;
	and.b32  	%r446, %r893, 31;
	and.b32  	%r447, %r893, 992;
	mul.lo.s32 	%r448, %r447, 5;
	or.b32  	%r112, %r448, %r446;
	setp.ge.s32 	%p83, %r112, %r110;
	mov.u64 	%rd386, %rd390;
	@%p83 bra 	$L__BB10_117;
	add.s32 	%r449, %r112, %r2;
	mul.wide.u32 	%rd208, %r449, 8;
	add.s64 	%rd207, %rd130, %rd208;
	// begin inline asm
	ld.global.nc.u64 %rd386, [%rd207];
	// end inline asm
$L__BB10_117:
	add.s32 	%r450, %r112, 32;
	setp.ge.s32 	%p84, %r450, %r110;
	shl.b32 	%r451, %r112, 3;
	cvt.u64.u32 	%rd209, %r451;
	add.s64 	%rd55, %rd204, %rd209;
	mov.u64 	%rd387, %rd390;
	@%p84 bra 	$L__BB10_119;
	add.s64 	%rd211, %rd55, 256;
	// begin inline asm
	ld.global.nc.u64 %rd387, [%rd211];
	// end inline asm
$L__BB10_119:
	add.s32 	%r452, %r112, 64;
	setp.ge.s32 	%p85, %r452, %r110;
	mov.u64 	%rd388, %rd390;
	@%p85 bra 	$L__BB10_121;
	add.s64 	%rd213, %rd55, 512;
	// begin inline asm
	ld.global.nc.u64 %rd388, [%rd213];
	// end inline asm
$L__BB10_121:
	add.s32 	%r453, %r112, 96;
	setp.ge.s32 	%p86, %r453, %r110;
	mov.u64 	%rd389, %rd390;
	@%p86 bra 	$L__BB10_123;
	add.s64 	%rd215, %rd55, 768;
	// begin inline asm
	ld.global.nc.u64 %rd389, [%rd215];
	// end inline asm
$L__BB10_123:
	add.s32 	%r454, %r112, 128;
	setp.ge.s32 	%p87, %r454, %r110;
	@%p87 bra 	$L__BB10_125;
	add.s64 	%rd217, %rd55, 1024;
	// begin inline asm
	ld.global.nc.u64 %rd390, [%rd217];
	// end inline asm
$L__BB10_125:
	// begin inline asm
	mov.u32 %r455, %laneid;
	// end inline asm
	shr.u32 	%r114, %r893, 5;
	mad.lo.s32 	%r457, %r114, 160, %r455;
	shl.b32 	%r458, %r457, 3;
	mov.u32 	%r459, _ZN6thrust24THRUST_300001_SM_1000_NS8cuda_cub4core6detail5shmemE;
	add.s32 	%r460, %r459, %r458;
	st.shared.u64 	[%r460], %rd386;
	st.shared.u64 	[%r460+256], %rd387;
	st.shared.u64 	[%r460+512], %rd388;
	st.shared.u64 	[%r460+768], %rd389;
	st.shared.u64 	[%r460+1024], %rd390;
	bar.warp.sync 	-1;
	shl.b32 	%r461, %r455, 5;
	add.s32 	%r462, %r460, %r461;
	ld.shared.u64 	%rd67, [%r462];
	ld.shared.u64 	%rd68, [%r462+8];
	ld.shared.u64 	%rd69, [%r462+16];
	ld.shared.u64 	%rd70, [%r462+24];
	ld.shared.u64 	%rd71, [%r462+32];
	bar.sync 	0;
	shl.b32 	%r463, %r893, 3;
	add.s32 	%r464, %r459, %r463;
	add.s32 	%r115, %r464, 560;
	st.shared.u64 	[%r464+560], %rd71;
	bar.sync 	0;
	setp.eq.s32 	%p88, %r893, 0;
	mov.b32 	%r456, 1;
	mov.u32 	%r884, %r456;
	@%p88 bra 	$L__BB10_130;
	add.s32 	%r116, %r115, -8;
	setp.eq.s64 	%p89, %rd3, 0;
	mov.b32 	%r465, 0;
	mov.u32 	%r884, %r465;
	@%p89 bra 	$L__BB10_130;
	ld.shared.u64 	%rd72, [%r116];
	mov.b64 	%rd391, 0;
	bra.uni 	$L__BB10_129;
$L__BB10_128:
	add.s64 	%rd391, %rd391, 1;
	setp.le.u64 	%p91, %rd3, %rd391;
	mov.u32 	%r884, %r465;
	@%p91 bra 	$L__BB10_130;
$L__BB10_129:
	shl.b64 	%rd219, %rd391, 3;
	add.s64 	%rd220, %rd72, %rd219;
	ld.u64 	%rd221, [%rd220];
	add.s64 	%rd222, %rd67, %rd219;
	ld.u64 	%rd223, [%rd222];
	setp.eq.s64 	%p90, %rd221, %rd223;
	mov.u32 	%r884, %r456;
	@%p90 bra 	$L__BB10_128;
$L__BB10_130:
	setp.eq.s64 	%p92, %rd3, 0;
	mov.b32 	%r468, 0;
	mov.u32 	%r885, %r468;
	@%p92 bra 	$L__BB10_134;
	mov.b64 	%rd392, 0;
	bra.uni 	$L__BB10_133;
$L__BB10_132:
	add.s64 	%rd392, %rd392, 1;
	setp.le.u64 	%p94, %rd3, %rd392;
	mov.u32 	%r885, %r468;
	@%p94 bra 	$L__BB10_134;
$L__BB10_133:
	shl.b64 	%rd225, %rd392, 3;
	add.s64 	%rd226, %rd67, %rd225;
	ld.u64 	%rd227, [%rd226];
	add.s64 	%rd228, %rd68, %rd225;
	ld.u64 	%rd229, [%rd228];
	setp.eq.s64 	%p93, %rd227, %rd229;
	mov.b32 	%r885, 1;
	@%p93 bra 	$L__BB10_132;
$L__BB10_134:
	setp.eq.s64 	%p95, %rd3, 0;
	mov.b32 	%r471, 0;
	mov.u32 	%r886, %r471;
	@%p95 bra 	$L__BB10_138;
	mov.b64 	%rd393, 0;
$L__BB10_136:
	shl.b64 	%rd231, %rd393, 3;
	add.s64 	%rd232, %rd68, %rd231;
	ld.u64 	%rd233, [%rd232];
	add.s64 	%rd234, %rd69, %rd231;
	ld.u64 	%rd235, [%rd234];
	setp.ne.s64 	%p96, %rd233, %rd235;
	mov.b32 	%r886, 1;
	@%p96 bra 	$L__BB10_138;
	add.s64 	%rd393, %rd393, 1;
	setp.gt.u64 	%p97, %rd3, %rd393;
	mov.u32 	%r886, %r471;
	@%p97 bra 	$L__BB10_136;
$L__BB10_138:
	setp.eq.s64 	%p98, %rd3, 0;
	mov.b32 	%r474, 0;
	mov.u32 	%r887, %r474;
	@%p98 bra 	$L__BB10_142;
	mov.b64 	%rd394, 0;
$L__BB10_140:
	shl.b64 	%rd237, %rd394, 3;
	add.s64 	%rd238, %rd69, %rd237;
	ld.u64 	%rd239, [%rd238];
	add.s64 	%rd240, %rd70, %rd237;
	ld.u64 	%rd241, [%rd240];
	setp.ne.s64 	%p99, %rd239, %rd241;
	mov.b32 	%r887, 1;
	@%p99 bra 	$L__BB10_142;
	add.s64 	%rd394, %rd394, 1;
	setp.gt.u64 	%p100, %rd3, %rd394;
	mov.u32 	%r887, %r474;
	@%p100 bra 	$L__BB10_140;
$L__BB10_142:
	setp.eq.s64 	%p101, %rd3, 0;
	mov.b32 	%r477, 0;
	mov.u32 	%r888, %r477;
	@%p101 bra 	$L__BB10_146;
	mov.b64 	%rd395, 0;
$L__BB10_144:
	shl.b64 	%rd243, %rd395, 3;
	add.s64 	%rd244, %rd70, %rd243;
	ld.u64 	%rd245, [%rd244];
	add.s64 	%rd246, %rd71, %rd243;
	ld.u64 	%rd247, [%rd246];
	setp.ne.s64 	%p102, %rd245, %rd247;
	mov.b32 	%r888, 1;
	@%p102 bra 	$L__BB10_146;
	add.s64 	%rd395, %rd395, 1;
	setp.gt.u64 	%p103, %rd3, %rd395;
	mov.u32 	%r888, %r477;
	@%p103 bra 	$L__BB10_144;
$L__BB10_146:
	mul.lo.s32 	%r510, %r893, 5;
	setp.lt.s32 	%p104, %r510, %r110;
	selp.b32 	%r122, %r884, 1, %p104;
	add.s32 	%r511, %r510, 1;
	setp.lt.s32 	%p105, %r511, %r110;
	selp.b32 	%r123, %r885, 1, %p105;
	add.s32 	%r512, %r510, 2;
	setp.lt.s32 	%p106, %r512, %r110;
	selp.b32 	%r124, %r886, 1, %p106;
	add.s32 	%r513, %r510, 3;
	setp.lt.s32 	%p107, %r513, %r110;
	selp.b32 	%r125, %r887, 1, %p107;
	add.s32 	%r514, %r510, 4;
	setp.lt.s32 	%p108, %r514, %r110;
	selp.b32 	%r126, %r888, 1, %p108;
	bar.sync 	0;
	add.s32 	%r127, %r123, %r122;
	add.s32 	%r128, %r124, %r127;
	add.s32 	%r129, %r125, %r128;
	add.s32 	%r484, %r126, %r129;
	mov.b32 	%r482, 1;
	mov.b32 	%r507, 0;
	mov.b32 	%r509, -1;
	// begin inline asm
	{  .reg .s32 r0;  .reg .pred p;  shfl.sync.up.b32 r0|p, %r484, %r482, %r507, %r509;  @p add.s32 r0, r0, %r484;  mov.s32 %r480, r0;}
	// end inline asm
	mov.b32 	%r488, 2;
	// begin inline asm
	{  .reg .s32 r0;  .reg .pred p;  shfl.sync.up.b32 r0|p, %r480, %r488, %r507, %r509;  @p add.s32 r0, r0, %r480;  mov.s32 %r486, r0;}
	// end inline asm
	mov.b32 	%r494, 4;
	// begin inline asm
	{  .reg .s32 r0;  .reg .pred p;  shfl.sync.up.b32 r0|p, %r486, %r494, %r507, %r509;  @p add.s32 r0, r0, %r486;  mov.s32 %r492, r0;}
	// end inline asm
	mov.b32 	%r500, 8;
	// begin inline asm
	{  .reg .s32 r0;  .reg .pred p;  shfl.sync.up.b32 r0|p, %r492, %r500, %r507, %r509;  @p add.s32 r0, r0, %r492;  mov.s32 %r498, r0;}
	// end inline asm
	mov.b32 	%r506, 16;
	// begin inline asm
	{  .reg .s32 r0;  .reg .pred p;  shfl.sync.up.b32 r0|p, %r498, %r506, %r507, %r509;  @p add.s32 r0, r0, %r498;  mov.s32 %r504, r0;}
	// end inline asm
	setp.ne.s32 	%p109, %r455, 31;
	@%p109 bra 	$L__BB10_148;
	shl.b32 	%r515, %r114, 2;
	add.s32 	%r517, %r459, %r515;
	st.shared.u32 	[%r517], %r504;
$L__BB10_148:
	bar.sync 	0;
	ld.shared.v2.u32 	{%r132, %r133}, [_ZN6thrust24THRUST_300001_SM_1000_NS8cuda_cub4core6detail5shmemE];
	setp.lt.u32 	%p110, %r893, 32;
	selp.b32 	%r518, 0, %r132, %p110;
	setp.eq.s32 	%p111, %r455, 0;
	sub.s32 	%r519, %r504, %r484;
	selp.b32 	%r520, 0, %r519, %p111;
	add.s32 	%r134, %r518, %r520;
	add.s32 	%r521, %r110, %r132;
	add.s32 	%r522, %r521, %r133;
	add.s32 	%r915, %r522, -320;
	bar.sync 	0;
	setp.eq.s32 	%p112, %r122, 0;
	@%p112 bra 	$L__BB10_150;
	shl.b32 	%r523, %r134, 3;
	add.s32 	%r525, %r459, %r523;
	st.shared.u64 	[%r525], %rd67;
$L__BB10_150:
	setp.eq.s32 	%p113, %r123, 0;
	@%p113 bra 	$L__BB10_152;
	add.s32 	%r526, %r134, %r122;
	shl.b32 	%r527, %r526, 3;
	add.s32 	%r529, %r459, %r527;
	st.shared.u64 	[%r529], %rd68;
$L__BB10_152:
	setp.eq.s32 	%p114, %r124, 0;
	@%p114 bra 	$L__BB10_154;
	add.s32 	%r530, %r127, %r134;
	shl.b32 	%r531, %r530, 3;
	add.s32 	%r533, %r459, %r531;
	st.shared.u64 	[%r533], %rd69;
$L__BB10_154:
	setp.eq.s32 	%p115, %r125, 0;
	@%p115 bra 	$L__BB10_156;
	add.s32 	%r534, %r128, %r134;
	shl.b32 	%r535, %r534, 3;
	add.s32 	%r537, %r459, %r535;
	st.shared.u64 	[%r537], %rd70;
$L__BB10_156:
	setp.eq.s32 	%p116, %r126, 0;
	@%p116 bra 	$L__BB10_158;
	add.s32 	%r538, %r129, %r134;
	shl.b32 	%r539, %r538, 3;
	add.s32 	%r541, %r459, %r539;
	st.shared.u64 	[%r541], %rd71;
$L__BB10_158:
	bar.sync 	0;
	setp.ge.s32 	%p117, %r893, %r915;
	@%p117 bra 	$L__BB10_165;
	ld.param.u32 	%r852, [_ZN6thrust24THRUST_300001_SM_1000_NS8cuda_cub4core6detail13_kernel_agentINS1_8__unique11UniqueAgentIPPyS8_7t_equaliPiEEJS8_S8_S9_SA_iN3cub18CUB_300001_SM_100013ScanTileStateIiLb1EEEmEEEvDpT0__param_4];
	add.s32 	%r542, %r133, %r132;
	add.s32 	%r543, %r542, %r852;
	sub.s32 	%r544, %r543, %r893;
	add.s32 	%r136, %r544, -321;
	and.b32  	%r545, %r136, 192;
	setp.eq.s32 	%p118, %r545, 192;
	@%p118 bra 	$L__BB10_162;
	shr.u32 	%r546, %r136, 6;
	add.s32 	%r547, %r546, 1;
	and.b32  	%r548, %r547, 3;
	mul.wide.u32 	%rd248, %r893, 8;
	add.s64 	%rd396, %rd1, %rd248;
	shl.b32 	%r549, %r893, 3;
	add.s32 	%r890, %r459, %r549;
	neg.s32 	%r889, %r548;
	shl.b32 	%r551, %r547, 6;
	and.b32  	%r552, %r551, 192;
	add.s32 	%r893, %r893, %r552;
$L__BB10_161:
	.pragma "nounroll";
	ld.shared.u64 	%rd249, [%r890];
	st.global.u64 	[%rd396], %rd249;
	add.s64 	%rd396, %rd396, 512;
	add.s32 	%r890, %r890, 512;
	add.s32 	%r889, %r889, 1;
	setp.ne.s32 	%p119, %r889, 0;
	@%p119 bra 	$L__BB10_161;
$L__BB10_162:
	setp.lt.u32 	%p120, %r136, 192;
	@%p120 bra 	$L__BB10_165;
	mul.wide.u32 	%rd250, %r893, 8;
	add.s64 	%rd251, %rd250, %rd1;
	add.s64 	%rd397, %rd251, 1024;
	shl.b32 	%r553, %r893, 3;
	add.s32 	%r555, %r553, %r459;
	add.s32 	%r892, %r555, 1024;
$L__BB10_164:
	ld.shared.u64 	%rd252, [%r892+-1024];
	st.global.u64 	[%rd397+-1024], %rd252;
	ld.shared.u64 	%rd253, [%r892+-512];
	st.global.u64 	[%rd397+-512], %rd253;
	ld.shared.u64 	%rd254, [%r892];
	st.global.u64 	[%rd397], %rd254;
	ld.shared.u64 	%rd255, [%r892+512];
	st.global.u64 	[%rd397+512], %rd255;
	add.s32 	%r893, %r893, 256;
	add.s64 	%rd397, %rd397, 2048;
	add.s32 	%r892, %r892, 2048;
	setp.lt.s32 	%p121, %r893, %r915;
	@%p121 bra 	$L__BB10_164;
$L__BB10_165:
	bar.sync 	0;
	bra.uni 	$L__BB10_245;
$L__BB10_166:
	mul.wide.u32 	%rd135, %r2, 8;
	add.s64 	%rd134, %rd130, %rd135;
	// begin inline asm
	ld.global.nc.u64 %rd402, [%rd134];
	// end inline asm
	mov.u32 	%r914, %tid.x;
	and.b32  	%r233, %r914, 31;
	and.b32  	%r234, %r914, 992;
	mul.lo.s32 	%r235, %r234, 5;
	or.b32  	%r151, %r235, %r233;
	setp.ge.s32 	%p13, %r151, %r110;
	mov.u64 	%rd398, %rd402;
	@%p13 bra 	$L__BB10_168;
	add.s32 	%r236, %r151, %r2;
	mul.wide.u32 	%rd138, %r236, 8;
	add.s64 	%rd137, %rd130, %rd138;
	// begin inline asm
	ld.global.nc.u64 %rd398, [%rd137];
	// end inline asm
$L__BB10_168:
	add.s32 	%r237, %r151, 32;
	setp.ge.s32 	%p14, %r237, %r110;
	shl.b32 	%r238, %r151, 3;
	cvt.u64.u32 	%rd139, %r238;
	add.s64 	%rd95, %rd134, %rd139;
	mov.u64 	%rd399, %rd402;
	@%p14 bra 	$L__BB10_170;
	add.s64 	%rd141, %rd95, 256;
	// begin inline asm
	ld.global.nc.u64 %rd399, [%rd141];
	// end inline asm
$L__BB10_170:
	add.s32 	%r239, %r151, 64;
	setp.ge.s32 	%p15, %r239, %r110;
	mov.u64 	%rd400, %rd402;
	@%p15 bra 	$L__BB10_172;
	add.s64 	%rd143, %rd95, 512;
	// begin inline asm
	ld.global.nc.u64 %rd400, [%rd143];
	// end inline asm
$L__BB10_172:
	add.s32 	%r240, %r151, 96;
	setp.ge.s32 	%p16, %r240, %r110;
	mov.u64 	%rd401, %rd402;
	@%p16 bra 	$L__BB10_174;
	add.s64 	%rd145, %rd95, 768;
	// begin inline asm
	ld.global.nc.u64 %rd401, [%rd145];
	// end inline asm
$L__BB10_174:
	add.s32 	%r241, %r151, 128;
	setp.ge.s32 	%p17, %r241, %r110;
	@%p17 bra 	$L__BB10_176;
	add.s64 	%rd147, %rd95, 1024;
	// begin inline asm
	ld.global.nc.u64 %rd402, [%rd147];
	// end inline asm
$L__BB10_176:
	// begin inline asm
	mov.u32 %r242, %laneid;
	// end inline asm
	shr.u32 	%r153, %r914, 5;
	mad.lo.s32 	%r243, %r153, 160, %r242;
	shl.b32 	%r244, %r243, 3;
	mov.u32 	%r245, _ZN6thrust24THRUST_300001_SM_1000_NS8cuda_cub4core6detail5shmemE;
	add.s32 	%r246, %r245, %r244;
	st.shared.u64 	[%r246], %rd398;
	st.shared.u64 	[%r246+256], %rd399;
	st.shared.u64 	[%r246+512], %rd400;
	st.shared.u64 	[%r246+768], %rd401;
	st.shared.u64 	[%r246+1024], %rd402;
	bar.warp.sync 	-1;
	shl.b32 	%r247, %r242, 5;
	add.s32 	%r248, %r246, %r247;
	ld.shared.u64 	%rd107, [%r248];
	ld.shared.u64 	%rd108, [%r248+8];
	ld.shared.u64 	%rd109, [%r248+16];
	ld.shared.u64 	%rd110, [%r248+24];
	ld.shared.u64 	%rd111, [%r248+32];
	bar.sync 	0;
	mul.wide.s32 	%rd150, %r2, 8;
	add.s64 	%rd151, %rd130, %rd150;
	add.s64 	%rd149, %rd151, -8;
	// begin inline asm
	ld.global.nc.u64 %rd403, [%rd149];
	// end inline asm
	shl.b32 	%r249, %r914, 3;
	add.s32 	%r250, %r245, %r249;
	add.s32 	%r154, %r250, 560;
	st.shared.u64 	[%r250+560], %rd111;
	bar.sync 	0;
	setp.eq.s32 	%p18, %r914, 0;
	@%p18 bra 	$L__BB10_178;
	ld.shared.u64 	%rd403, [%r154+-8];
$L__BB10_178:
	setp.eq.s64 	%p19, %rd3, 0;
	mov.b32 	%r251, 0;
	mov.u32 	%r894, %r251;
	@%p19 bra 	$L__BB10_182;
	mov.b64 	%rd404, 0;
	bra.uni 	$L__BB10_181;
$L__BB10_180:
	add.s64 	%rd404, %rd404, 1;
	setp.le.u64 	%p21, %rd3, %rd404;
	mov.u32 	%r894, %r251;
	@%p21 bra 	$L__BB10_182;
$L__BB10_181:
	shl.b64 	%rd153, %rd404, 3;
	add.s64 	%rd154, %rd403, %rd153;
	ld.u64 	%rd155, [%rd154];
	add.s64 	%rd156, %rd107, %rd153;
	ld.u64 	%rd157, [%rd156];
	setp.eq.s64 	%p20, %rd155, %rd157;
	mov.b32 	%r894, 1;
	@%p20 bra 	$L__BB10_180;
$L__BB10_182:
	setp.eq.s64 	%p22, %rd3, 0;
	mov.b32 	%r254, 0;
	mov.u32 	%r895, %r254;
	@%p22 bra 	$L__BB10_186;
	mov.b64 	%rd405, 0;
	bra.uni 	$L__BB10_185;
$L__BB10_184:
	add.s64 	%rd405, %rd405, 1;
	setp.le.u64 	%p24, %rd3, %rd405;
	mov.u32 	%r895, %r254;
	@%p24 bra 	$L__BB10_186;
$L__BB10_185:
	shl.b64 	%rd159, %rd405, 3;
	add.s64 	%rd160, %rd107, %rd159;
	ld.u64 	%rd161, [%rd160];
	add.s64 	%rd162, %rd108, %rd159;
	ld.u64 	%rd163, [%rd162];
	setp.eq.s64 	%p23, %rd161, %rd163;
	mov.b32 	%r895, 1;
	@%p23 bra 	$L__BB10_184;
$L__BB10_186:
	setp.eq.s64 	%p25, %rd3, 0;
	mov.b32 	%r257, 0;
	mov.u32 	%r896, %r257;
	@%p25 bra 	$L__BB10_190;
	mov.b64 	%rd406, 0;
$L__BB10_188:
	shl.b64 	%rd165, %rd406, 3;
	add.s64 	%rd166, %rd108, %rd165;
	ld.u64 	%rd167, [%rd166];
	add.s64 	%rd168, %rd109, %rd165;
	ld.u64 	%rd169, [%rd168];
	setp.ne.s64 	%p26, %rd167, %rd169;
	mov.b32 	%r896, 1;
	@%p26 bra 	$L__BB10_190;
	add.s64 	%rd406, %rd406, 1;
	setp.gt.u64 	%p27, %rd3, %rd406;
	mov.u32 	%r896, %r257;
	@%p27 bra 	$L__BB10_188;
$L__BB10_190:
	mov.b32 	%r260, 0;
	mov.u32 	%r897, %r260;
	@%p25 bra 	$L__BB10_194;
	mov.b64 	%rd407, 0;
$L__BB10_192:
	shl.b64 	%rd171, %rd407, 3;
	add.s64 	%rd172, %rd109, %rd171;
	ld.u64 	%rd173, [%rd172];
	add.s64 	%rd174, %rd110, %rd171;
	ld.u64 	%rd175, [%rd174];
	setp.ne.s64 	%p29, %rd173, %rd175;
	mov.b32 	%r897, 1;
	@%p29 bra 	$L__BB10_194;
	add.s64 	%rd407, %rd407, 1;
	setp.gt.u64 	%p30, %rd3, %rd407;
	mov.u32 	%r897, %r260;
	@%p30 bra 	$L__BB10_192;
$L__BB10_194:
	mov.b32 	%r263, 0;
	mov.u32 	%r898, %r263;
	@%p25 bra 	$L__BB10_198;
	mov.b64 	%rd408, 0;
$L__BB10_196:
	shl.b64 	%rd177, %rd408, 3;
	add.s64 	%rd178, %rd110, %rd177;
	ld.u64 	%rd179, [%rd178];
	add.s64 	%rd180, %rd111, %rd177;
	ld.u64 	%rd181, [%rd180];
	setp.ne.s64 	%p32, %rd179, %rd181;
	mov.b32 	%r898, 1;
	@%p32 bra 	$L__BB10_198;
	add.s64 	%rd408, %rd408, 1;
	setp.gt.u64 	%p33, %rd3, %rd408;
	mov.u32 	%r898, %r263;
	@%p33 bra 	$L__BB10_196;
$L__BB10_198:
	mul.lo.s32 	%r296, %r914, 5;
	setp.lt.s32 	%p34, %r296, %r110;
	selp.b32 	%r160, %r894, 1, %p34;
	add.s32 	%r297, %r296, 1;
	setp.lt.s32 	%p35, %r297, %r110;
	selp.b32 	%r161, %r895, 1, %p35;
	add.s32 	%r298, %r296, 2;
	setp.lt.s32 	%p36, %r298, %r110;
	selp.b32 	%r162, %r896, 1, %p36;
	add.s32 	%r299, %r296, 3;
	setp.lt.s32 	%p37, %r299, %r110;
	selp.b32 	%r163, %r897, 1, %p37;
	add.s32 	%r300, %r296, 4;
	setp.lt.s32 	%p38, %r300, %r110;
	selp.b32 	%r164, %r898, 1, %p38;
	bar.sync 	0;
	add.s32 	%r301, %r161, %r160;
	add.s32 	%r302, %r162, %r301;
	add.s32 	%r303, %r163, %r302;
	add.s32 	%r270, %r164, %r303;
	mov.b32 	%r268, 1;
	mov.b32 	%r293, 0;
	mov.b32 	%r295, -1;
	// begin inline asm
	{  .reg .s32 r0;  .reg .pred p;  shfl.sync.up.b32 r0|p, %r270, %r268, %r293, %r295;  @p add.s32 r0, r0, %r270;  mov.s32 %r266, r0;}
	// end inline asm
	mov.b32 	%r274, 2;
	// begin inline asm
	{  .reg .s32 r0;  .reg .pred p;  shfl.sync.up.b32 r0|p, %r266, %r274, %r293, %r295;  @p add.s32 r0, r0, %r266;  mov.s32 %r272, r0;}
	// end inline asm
	mov.b32 	%r280, 4;
	// begin inline asm
	{  .reg .s32 r0;  .reg .pred p;  shfl.sync.up.b32 r0|p, %r272, %r280, %r293, %r295;  @p add.s32 r0, r0, %r272;  mov.s32 %r278, r0;}
	// end inline asm
	mov.b32 	%r286, 8;
	// begin inline asm
	{  .reg .s32 r0;  .reg .pred p;  shfl.sync.up.b32 r0|p, %r278, %r286, %r293, %r295;  @p add.s32 r0, r0, %r278;  mov.s32 %r284, r0;}
	// end inline asm
	mov.b32 	%r292, 16;
	// begin inline asm
	{  .reg .s32 r0;  .reg .pred p;  shfl.sync.up.b32 r0|p, %r284, %r292, %r293, %r295;  @p add.s32 r0, r0, %r284;  mov.s32 %r290, r0;}
	// end inline asm
	setp.ne.s32 	%p39, %r242, 31;
	@%p39 bra 	$L__BB10_200;
	shl.b32 	%r304, %r153, 2;
	mov.u32 	%r305, _ZN6thrust24THRUST_300001_SM_1000_NS8cuda_cub4core6detail5shmemE;
	add.s32 	%r306, %r305, %r304;
	st.shared.u32 	[%r306], %r290;
$L__BB10_200:
	sub.s32 	%r307, %r290, %r270;
	bar.sync 	0;
	ld.shared.v2.u32 	{%r308, %r309}, [_ZN6thrust24THRUST_300001_SM_1000_NS8cuda_cub4core6detail5shmemE];
	add.s32 	%r167, %r309, %r308;
	setp.gt.u32 	%p40, %r914, 31;
	setp.lt.u32 	%p41, %r914, 32;
	setp.eq.s32 	%p42, %r242, 0;
	selp.b32 	%r310, 0, %r307, %p42;
	add.s32 	%r906, %r308, %r310;
	selp.b32 	%r169, %r307, %r906, %p41;
	@%p40 bra 	$L__BB10_225;
	setp.ne.s32 	%p43, %r914, 0;
	mul.wide.u32 	%rd182, %r1, 8;
	add.s64 	%rd125, %rd2, %rd182;
	@%p43 bra 	$L__BB10_203;
	st.shared.u32 	[_ZN6thrust24THRUST_300001_SM_1000_NS8cuda_cub4core6detail5shmemE+44], %r167;
	add.s64 	%rd183, %rd125, 256;
	mov.b32 	%r311, 100;
	// begin inline asm
	st.relaxed.gpu.v2.u32 [%rd183], {%r311, %r167};
	// end inline asm
$L__BB10_203:
	mov.u32 	%r170, %nctaid.x;
	setp.gt.u32 	%p44, %r170, 499;
	@%p44 bra 	$L__BB10_205;
	membar.cta;
	bra.uni 	$L__BB10_206;
$L__BB10_205:
	mov.b32 	%r313, 450;
	// begin inline asm
	nanosleep.u32 %r313;
	// end inline asm
$L__BB10_206:
	mul.wide.u32 	%rd185, %r914, 8;
	xor.b64  	%rd186, %rd185, -8;
	add.s64 	%rd187, %rd125, %rd186;
	add.s64 	%rd184, %rd187, 256;
	// begin inline asm
	ld.relaxed.gpu.v2.u32 {%r904, %r900}, [%rd184];
	// end inline asm
$L__BB10_207:
	setp.eq.s32 	%p45, %r904, 99;
	mov.b32 	%r316, -1;
	vote.sync.any.pred 	%p46, %p45, %r316;
	not.pred 	%p47, %p46;
	@%p47 bra 	$L__BB10_212;
	@%p44 bra 	$L__BB10_210;
	membar.cta;
	bra.uni 	$L__BB10_211;
$L__BB10_210:
	mov.b32 	%r443, 350;
	// begin inline asm
	nanosleep.u32 %r443;
	// end inline asm
$L__BB10_211:
	// begin inline asm
	ld.relaxed.gpu.v2.u32 {%r904, %r900}, [%rd184];
	// end inline asm
	bra.uni 	$L__BB10_207;
$L__BB10_212:
	setp.eq.s32 	%p48, %r904, 101;
	mov.b32 	%r343, -1;
	vote.sync.ballot.b32 	%r344, %p48, %r343;
	// begin inline asm
	mov.u32 %r318, %lanemask_ge;
	// end inline asm
	and.b32  	%r345, %r344, %r318;
	or.b32  	%r346, %r345, -2147483648;
	add.s32 	%r347, %r346, -1;
	not.b32 	%r348, %r346;
	and.b32  	%r349, %r348, %r347;
	popc.b32 	%r322, %r349;
	mov.b32 	%r321, 1;
	// begin inline asm
	shfl.sync.down.b32 %r319, %r900, %r321, %r322, %r343;
	// end inline asm
	setp.lt.s32 	%p50, %r242, %r322;
	selp.b32 	%r350, %r319, 0, %p50;
	add.s32 	%r325, %r350, %r900;
	mov.b32 	%r326, 2;
	// begin inline asm
	shfl.sync.down.b32 %r324, %r325, %r326, %r322, %r343;
	// end inline asm
	add.s32 	%r180, %r242, 2;
	setp.gt.s32 	%p51, %r180, %r322;
	selp.b32 	%r351, 0, %r324, %p51;
	add.s32 	%r330, %r325, %r351;
	mov.b32 	%r331, 4;
	// begin inline asm
	shfl.sync.down.b32 %r329, %r330, %r331, %r322, %r343;
	// end inline asm
	add.s32 	%r181, %r242, 4;
	setp.gt.s32 	%p52, %r181, %r322;
	selp.b32 	%r352, 0, %r329, %p52;
	add.s32 	%r335, %r330, %r352;
	mov.b32 	%r336, 8;
	// begin inline asm
	shfl.sync.down.b32 %r334, %r335, %r336, %r322, %r343;
	// end inline asm
	add.s32 	%r353, %r242, 8;
	setp.gt.s32 	%p53, %r353, %r322;
	selp.b32 	%r354, 0, %r334, %p53;
	add.s32 	%r340, %r335, %r354;
	mov.b32 	%r341, 16;
	// begin inline asm
	shfl.sync.down.b32 %r339, %r340, %r341, %r322, %r343;
	// end inline asm
	add.s32 	%r182, %r242, 16;
	setp.gt.s32 	%p54, %r182, %r322;
	selp.b32 	%r355, 0, %r339, %p54;
	add.s32 	%r901, %r340, %r355;
	not.b32 	%r356, %r914;
	add.s32 	%r903, %r1, %r356;
	add.s64 	%rd127, %rd2, 256;
$L__BB10_213:
	setp.ne.s32 	%p55, %r904, 101;
	mov.b32 	%r357, -1;
	vote.sync.all.pred 	%p56, %p55, %r357;
	not.pred 	%p57, %p56;
	@%p57 bra 	$L__BB10_221;
	mul.wide.s32 	%rd199, %r903, 8;
	add.s64 	%rd200, %rd127, %rd199;
	add.s64 	%rd198, %rd200, -256;
	// begin inline asm
	ld.relaxed.gpu.v2.u32 {%r904, %r905}, [%rd198];
	// end inline asm
$L__BB10_215:
	setp.eq.s32 	%p71, %r904, 99;
	mov.b32 	%r400, -1;
	vote.sync.any.pred 	%p72, %p71, %r400;
	not.pred 	%p73, %p72;
	@%p73 bra 	$L__BB10_220;
	@%p44 bra 	$L__BB10_218;
	membar.cta;
	bra.uni 	$L__BB10_219;
$L__BB10_218:
	mov.b32 	%r440, 350;
	// begin inline asm
	nanosleep.u32 %r440;
	// end inline asm
$L__BB10_219:
	// begin inline asm
	ld.relaxed.gpu.v2.u32 {%r904, %r905}, [%rd198];
	// end inline asm
	bra.uni 	$L__BB10_215;
$L__BB10_220:
	setp.eq.s32 	%p74, %r904, 101;
	mov.b32 	%r426, -1;
	vote.sync.ballot.b32 	%r427, %p74, %r426;
	and.b32  	%r428, %r427, %r318;
	or.b32  	%r429, %r428, -2147483648;
	add.s32 	%r430, %r429, -1;
	not.b32 	%r431, %r429;
	and.b32  	%r432, %r431, %r430;
	popc.b32 	%r405, %r432;
	mov.b32 	%r404, 1;
	// begin inline asm
	shfl.sync.down.b32 %r402, %r905, %r404, %r405, %r426;
	// end inline asm
	setp.lt.s32 	%p76, %r242, %r405;
	selp.b32 	%r433, %r402, 0, %p76;
	add.s32 	%r408, %r433, %r905;
	mov.b32 	%r409, 2;
	// begin inline asm
	shfl.sync.down.b32 %r407, %r408, %r409, %r405, %r426;
	// end inline asm
	setp.gt.s32 	%p77, %r180, %r405;
	selp.b32 	%r434, 0, %r407, %p77;
	add.s32 	%r413, %r408, %r434;
	mov.b32 	%r414, 4;
	// begin inline asm
	shfl.sync.down.b32 %r412, %r413, %r414, %r405, %r426;
	// end inline asm
	setp.gt.s32 	%p78, %r181, %r405;
	selp.b32 	%r435, 0, %r412, %p78;
	add.s32 	%r418, %r413, %r435;
	mov.b32 	%r419, 8;
	// begin inline asm
	shfl.sync.down.b32 %r417, %r418, %r419, %r405, %r426;
	// end inline asm
	add.s32 	%r436, %r242, 8;
	setp.gt.s32 	%p79, %r436, %r405;
	selp.b32 	%r437, 0, %r417, %p79;
	add.s32 	%r423, %r418, %r437;
	mov.b32 	%r424, 16;
	// begin inline asm
	shfl.sync.down.b32 %r422, %r423, %r424, %r405, %r426;
	// end inline asm
	setp.gt.s32 	%p80, %r182, %r405;
	selp.b32 	%r438, 0, %r422, %p80;
	add.s32 	%r439, %r438, %r901;
	add.s32 	%r901, %r439, %r423;
	add.s32 	%r903, %r903, -32;
	bra.uni 	$L__BB10_213;
$L__BB10_221:
	@%p43 bra 	$L__BB10_223;
	add.s32 	%r360, %r901, %r167;
	add.s64 	%rd188, %rd125, 256;
	mov.b32 	%r359, 101;
	// begin inline asm
	st.relaxed.gpu.v2.u32 [%rd188], {%r359, %r360};
	// end inline asm
	st.shared.u32 	[_ZN6thrust24THRUST_300001_SM_1000_NS8cuda_cub4core6detail5shmemE+36], %r901;
	st.shared.u32 	[_ZN6thrust24THRUST_300001_SM_1000_NS8cuda_cub4core6detail5shmemE+40], %r360;
$L__BB10_223:
	setp.ne.s32 	%p59, %r242, 0;
	mov.u32 	%r906, %r169;
	@%p59 bra 	$L__BB10_225;
	st.shared.u32 	[_ZN6thrust24THRUST_300001_SM_1000_NS8cuda_cub4core6detail5shmemE+12], %r901;
	mov.u32 	%r906, %r901;
$L__BB10_225:
	setp.eq.s32 	%p60, %r914, 0;
	bar.sync 	0;
	@%p60 bra 	$L__BB10_227;
	ld.shared.u32 	%r361, [_ZN6thrust24THRUST_300001_SM_1000_NS8cuda_cub4core6detail5shmemE+12];
	add.s32 	%r906, %r361, %r906;
$L__BB10_227:
	add.s32 	%r201, %r160, %r906;
	add.s32 	%r202, %r201, %r161;
	add.s32 	%r203, %r202, %r162;
	add.s32 	%r204, %r203, %r163;
	ld.shared.v2.u32 	{%r362, %r205}, [_ZN6thrust24THRUST_300001_SM_1000_NS8cuda_cub4core6detail5shmemE+40];
	ld.shared.u32 	%r206, [_ZN6thrust24THRUST_300001_SM_1000_NS8cuda_cub4core6detail5shmemE+36];
	sub.s32 	%r363, 320, %r110;
	sub.s32 	%r207, %r205, %r363;
	sub.s32 	%r915, %r362, %r363;
	bar.sync 	0;
	setp.eq.s32 	%p61, %r160, 0;
	@%p61 bra 	$L__BB10_229;
	sub.s32 	%r364, %r906, %r206;
	shl.b32 	%r365, %r364, 3;
	mov.u32 	%r366, _ZN6thrust24THRUST_300001_SM_1000_NS8cuda_cub4core6detail5shmemE;
	add.s32 	%r367, %r366, %r365;
	st.shared.u64 	[%r367], %rd107;
$L__BB10_229:
	setp.eq.s32 	%p62, %r161, 0;
	@%p62 bra 	$L__BB10_231;
	sub.s32 	%r368, %r201, %r206;
	shl.b32 	%r369, %r368, 3;
	mov.u32 	%r370, _ZN6thrust24THRUST_300001_SM_1000_NS8cuda_cub4core6detail5shmemE;
	add.s32 	%r371, %r370, %r369;
	st.shared.u64 	[%r371], %rd108;
$L__BB10_231:
	setp.eq.s32 	%p63, %r162, 0;
	@%p63 bra 	$L__BB10_233;
	sub.s32 	%r372, %r202, %r206;
	shl.b32 	%r373, %r372, 3;
	mov.u32 	%r374, _ZN6thrust24THRUST_300001_SM_1000_NS8cuda_cub4core6detail5shmemE;
	add.s32 	%r375, %r374, %r373;
	st.shared.u64 	[%r375], %rd109;
$L__BB10_233:
	setp.eq.s32 	%p64, %r163, 0;
	@%p64 bra 	$L__BB10_235;
	sub.s32 	%r376, %r203, %r206;
	shl.b32 	%r377, %r376, 3;
	mov.u32 	%r378, _ZN6thrust24THRUST_300001_SM_1000_NS8cuda_cub4core6detail5shmemE;
	add.s32 	%r379, %r378, %r377;
	st.shared.u64 	[%r379], %rd110;
$L__BB10_235:
	setp.eq.s32 	%p65, %r164, 0;
	@%p65 bra 	$L__BB10_237;
	sub.s32 	%r380, %r204, %r206;
	shl.b32 	%r381, %r380, 3;
	mov.u32 	%r382, _ZN6thrust24THRUST_300001_SM_1000_NS8cuda_cub4core6detail5shmemE;
	add.s32 	%r383, %r382, %r381;
	st.shared.u64 	[%r383], %rd111;
$L__BB10_237:
	bar.sync 	0;
	setp.ge.s32 	%p66, %r914, %r207;
	@%p66 bra 	$L__BB10_244;
	ld.param.u32 	%r851, [_ZN6thrust24THRUST_300001_SM_1000_NS8cuda_cub4core6detail13_kernel_agentINS1_8__unique11UniqueAgentIPPyS8_7t_equaliPiEEJS8_S8_S9_SA_iN3cub18CUB_300001_SM_100013ScanTileStateIiLb1EEEmEEEvDpT0__param_4];
	add.s32 	%r384, %r205, %r851;
	add.s32 	%r385, %r914, %r2;
	sub.s32 	%r386, %r384, %r385;
	add.s32 	%r209, %r386, -321;
	and.b32  	%r387, %r209, 192;
	setp.eq.s32 	%p67, %r387, 192;
	@%p67 bra 	$L__BB10_241;
	shr.u32 	%r388, %r209, 6;
	add.s32 	%r389, %r388, 1;
	and.b32  	%r390, %r389, 3;
	add.s32 	%r910, %r914, %r206;
	shl.b32 	%r391, %r914, 3;
	mov.u32 	%r392, _ZN6thrust24THRUST_300001_SM_1000_NS8cuda_cub4core6detail5shmemE;
	add.s32 	%r909, %r392, %r391;
	neg.s32 	%r908, %r390;
	shl.b32 	%r393, %r389, 6;
	and.b32  	%r394, %r393, 192;
	add.s32 	%r914, %r914, %r394;
$L__BB10_240:
	.pragma "nounroll";
	mul.wide.s32 	%rd189, %r910, 8;
	add.s64 	%rd190, %rd1, %rd189;
	ld.shared.u64 	%rd191, [%r909];
	st.global.u64 	[%rd190], %rd191;
	add.s32 	%r910, %r910, 64;
	add.s32 	%r909, %r909, 512;
	add.s32 	%r908, %r908, 1;
	setp.ne.s32 	%p68, %r908, 0;
	@%p68 bra 	$L__BB10_240;
$L__BB10_241:
	setp.lt.u32 	%p69, %r209, 192;
	@%p69 bra 	$L__BB10_244;
	add.s64 	%rd129, %rd1, 1024;
	add.s32 	%r913, %r914, %r206;
	shl.b32 	%r395, %r914, 3;
	mov.u32 	%r396, _ZN6thrust24THRUST_300001_SM_1000_NS8cuda_cub4core6detail5shmemE;
	add.s32 	%r397, %r395, %r396;
	add.s32 	%r912, %r397, 1024;
$L__BB10_243:
	mul.wide.s32 	%rd192, %r913, 8;
	add.s64 	%rd193, %rd129, %rd192;
	ld.shared.u64 	%rd194, [%r912+-1024];
	st.global.u64 	[%rd193+-1024], %rd194;
	ld.shared.u64 	%rd195, [%r912+-512];
	st.global.u64 	[%rd193+-512], %rd195;
	ld.shared.u64 	%rd196, [%r912];
	st.global.u64 	[%rd193], %rd196;
	ld.shared.u64 	%rd197, [%r912+512];
	st.global.u64 	[%rd193+512], %rd197;
	add.s32 	%r914, %r914, 256;
	add.s32 	%r913, %r913, 256;
	add.s32 	%r912, %r912, 2048;
	setp.lt.s32 	%p70, %r914, %r207;
	@%p70 bra 	$L__BB10_243;
$L__BB10_244:
	bar.sync 	0;
$L__BB10_245:
	mov.u32 	%r556, %tid.x;
	setp.ne.s32 	%p122, %r556, 0;
	@%p122 bra 	$L__BB10_247;
	ld.param.u64 	%rd372, [_ZN6thrust24THRUST_300001_SM_1000_NS8cuda_cub4core6detail13_kernel_agentINS1_8__unique11UniqueAgentIPPyS8_7t_equaliPiEEJS8_S8_S9_SA_iN3cub18CUB_300001_SM_100013ScanTileStateIiLb1EEEmEEEvDpT0__param_3];
	cvta.to.global.u64 	%rd256, %rd372;
	st.global.u32 	[%rd256], %r915;
$L__BB10_247:
	ret;

}
	// .globl	_ZN3cub18CUB_300001_SM_10006detail11EmptyKernelIvEEvv
.visible .entry _ZN3cub18CUB_300001_SM_10006detail11EmptyKernelIvEEvv()
{


	ret;

}
	// .globl	_ZN3cub18CUB_300001_SM_10006detail6reduce28DeviceReduceSingleTileKernelINS2_10policy_hubIijN4cuda3std3__44plusIiEEE10Policy1000EPyPijS9_iiNS7_10__identityEEEvT0_T1_T2_T3_T4_T6_
.visible .entry _ZN3cub18CUB_300001_SM_10006detail6reduce28DeviceReduceSingleTileKernelINS2_10policy_hubIijN4cuda3std3__44plusIiEEE10Policy1000EPyPijS9_iiNS7_10__identityEEEvT0_T1_T2_T3_T4_T6_(
	.param .u64 .ptr .align 1 _ZN3cub18CUB_300001_SM_10006detail6reduce28DeviceReduceSingleTileKernelINS2_10policy_hubIijN4cuda3std3__44plusIiEEE10Policy1000EPyPijS9_iiNS7_10__identityEEEvT0_T1_T2_T3_T4_T6__param_0,
	.param .u64 .ptr .align 1 _ZN3cub18CUB_300001_SM_10006detail6reduce28DeviceReduceSingleTileKernelINS2_10policy_hubIijN4cuda3std3__44plusIiEEE10Policy1000EPyPijS9_iiNS7_10__identityEEEvT0_T1_T2_T3_T4_T6__param_1,
	.param .u32 _ZN3cub18CUB_300001_SM_10006detail6reduce28DeviceReduceSingleTileKernelINS2_10policy_hubIijN4cuda3std3__44plusIiEEE10Policy1000EPyPijS9_iiNS7_10__identityEEEvT0_T1_T2_T3_T4_T6__param_2,
	.param .align 1 .b8 _ZN3cub18CUB_300001_SM_10006detail6reduce28DeviceReduceSingleTileKernelINS2_10policy_hubIijN4cuda3std3__44plusIiEEE10Policy1000EPyPijS9_iiNS7_10__identityEEEvT0_T1_T2_T3_T4_T6__param_3[1],
	.param .u32 _ZN3cub18CUB_300001_SM_10006detail6reduce28DeviceReduceSingleTileKernelINS2_10policy_hubIijN4cuda3std3__44plusIiEEE10Policy1000EPyPijS9_iiNS7_10__identityEEEvT0_T1_T2_T3_T4_T6__param_4,
	.param .align 1 .b8 _ZN3cub18CUB_300001_SM_10006detail6reduce28DeviceReduceSingleTileKernelINS2_10policy_hubIijN4cuda3std3__44plusIiEEE10Policy1000EPyPijS9_iiNS7_10__identityEEEvT0_T1_T2_T3_T4_T6__param_5[1]
)
.maxntid 256
.minnctapersm 1
{
	.reg .pred 	%p<97>;
	.reg .b32 	%r<697>;
	.reg .b64 	%rd<200>;
	// demoted variable
	.shared .align 4 .b8 _ZZN3cub18CUB_300001_SM_10006detail6reduce28DeviceReduceSingleTileKernelINS2_10policy_hubIijN4cuda3std3__44plusIiEEE10Policy1000EPyPijS9_iiNS7_10__identityEEEvT0_T1_T2_T3_T4_T6_E12temp_storage[44];
	ld.param.u64 	%rd15, [_ZN3cub18CUB_300001_SM_10006detail6reduce28DeviceReduceSingleTileKernelINS2_10policy_hubIijN4cuda3std3__44plusIiEEE10Policy1000EPyPijS9_iiNS7_10__identityEEEvT0_T1_T2_T3_T4_T6__param_0];
	ld.param.u64 	%rd16, [_ZN3cub18CUB_300001_SM_10006detail6reduce28DeviceReduceSingleTileKernelINS2_10policy_hubIijN4cuda3std3__44plusIiEEE10Policy1000EPyPijS9_iiNS7_10__identityEEEvT0_T1_T2_T3_T4_T6__param_1];
	ld.param.u32 	%r123, [_ZN3cub18CUB_300001_SM_10006detail6reduce28DeviceReduceSingleTileKernelINS2_10policy_hubIijN4cuda3std3__44plusIiEEE10Policy1000EPyPijS9_iiNS7_10__identityEEEvT0_T1_T2_T3_T4_T6__param_2];
	ld.param.u32 	%r124, [_ZN3cub18CUB_300001_SM_10006detail6reduce28DeviceReduceSingleTileKernelINS2_10policy_hubIijN4cuda3std3__44plusIiEEE10Policy1000EPyPijS9_iiNS7_10__identityEEEvT0_T1_T2_T3_T4_T6__param_4];
	cvta.to.global.u64 	%rd1, %rd16;
	setp.ne.s32 	%p1, %r123, 0;
	@%p1 bra 	$L__BB12_3;
	mov.u32 	%r643, %tid.x;
	setp.ne.s32 	%p96, %r643, 0;
	@%p96 bra 	$L__BB12_76;
	st.global.u32 	[%rd1], %r124;
	bra.uni 	$L__BB12_76;
$L__BB12_3:
	and.b64  	%rd17, %rd15, 31;
	setp.ne.s64 	%p2, %rd17, 0;
	@%p2 bra 	$L__BB12_39;
	setp.gt.u32 	%p49, %r123, 4095;
	@%p49 bra 	$L__BB12_23;
	mov.u32 	%r1, %tid.x;
	setp.ge.u32 	%p66, %r1, %r123;
	mov.b32 	%r654, 0;
	mov.u32 	%r649, %r1;
	@%p66 bra 	$L__BB12_7;
	mul.wide.u32 	%rd183, %r1, 8;
	add.s64 	%rd182, %rd15, %rd183;
	// begin inline asm
	ld.global.nc.u64 %rd181, [%rd182];
	// end inline asm
	cvt.u32.u64 	%r654, %rd181;
	add.s32 	%r649, %r1, 256;
$L__BB12_7:
	setp.ge.u32 	%p67, %r649, %r123;
	@%p67 bra 	$L__BB12_14;
	not.b32 	%r517, %r649;
	add.s32 	%r6, %r123, %r517;
	and.b32  	%r518, %r6, 768;
	setp.eq.s32 	%p68, %r518, 768;
	@%p68 bra 	$L__BB12_11;
	mul.wide.u32 	%rd184, %r649, 8;
	add.s64 	%rd196, %rd15, %rd184;
	shr.u32 	%r519, %r6, 8;
	add.s32 	%r520, %r519, 1;
	and.b32  	%r521, %r520, 3;
	neg.s32 	%r646, %r521;
$L__BB12_10:
	.pragma "nounroll";
	// begin inline asm
	ld.global.nc.u64 %rd185, [%rd196];
	// end inline asm
	cvt.u32.u64 	%r522, %rd185;
	add.s32 	%r654, %r654, %r522;
	add.s32 	%r649, %r649, 256;
	add.s64 	%rd196, %rd196, 2048;
	add.s32 	%r646, %r646, 1;
	setp.ne.s32 	%p69, %r646, 0;
	@%p69 bra 	$L__BB12_10;
$L__BB12_11:
	setp.lt.u32 	%p70, %r6, 768;
	@%p70 bra 	$L__BB12_14;
	mul.wide.u32 	%rd187, %r649, 8;
	add.s64 	%rd197, %rd15, %rd187;
$L__BB12_13:
	// begin inline asm
	ld.global.nc.u64 %rd188, [%rd197];
	// end inline asm
	cvt.u32.u64 	%r523, %rd188;
	add.s32 	%r524, %r654, %r523;
	add.s64 	%rd191, %rd197, 2048;
	// begin inline asm
	ld.global.nc.u64 %rd190, [%rd191];
	// end inline asm
	cvt.u32.u64 	%r525, %rd190;
	add.s32 	%r526, %r524, %r525;
	add.s64 	%rd193, %rd197, 4096;
	// begin inline asm
	ld.global.nc.u64 %rd192, [%rd193];
	// end inline asm
	cvt.u32.u64 	%r527, %rd192;
	add.s32 	%r528, %r526, %r527;
	add.s64 	%rd195, %rd197, 6144;
	// begin inline asm
	ld.global.nc.u64 %rd194, [%rd195];
	// end inline asm
	cvt.u32.u64 	%r529, %rd194;
	add.s32 	%r654, %r528, %r529;
	add.s32 	%r649, %r649, 1024;
	add.s64 	%rd197, %rd197, 8192;
	setp.lt.s32 	%p71, %r649, %r123;
	@%p71 bra 	$L__BB12_13;
$L__BB12_14:
	setp.lt.u32 	%p72, %r123, 256;
	@%p72 bra 	$L__BB12_19;
	// begin inline asm
	mov.u32 %r593, %laneid;
	// end inline asm
	mov.b32 	%r596, 1;
	mov.b32 	%r617, 31;
	mov.b32 	%r618, -1;
	// begin inline asm
	shfl.sync.down.b32 %r594, %r654, %r596, %r617, %r618;
	// end inline asm
	setp.gt.s32 	%p88, %r593, 30;
	selp.b32 	%r619, 0, %r594, %p88;
	add.s32 	%r600, %r619, %r654;
	mov.b32 	%r601, 2;
	// begin inline asm
	shfl.sync.down.b32 %r599, %r600, %r601, %r617, %r618;
	// end inline asm
	setp.gt.s32 	%p89, %r593, 29;
	selp.b32 	%r620, 0, %r599, %p89;
	add.s32 	%r605, %r600, %r620;
	mov.b32 	%r606, 4;
	// begin inline asm
	shfl.sync.down.b32 %r604, %r605, %r606, %r617, %r618;
	// end inline asm
	setp.gt.s32 	%p90, %r593, 27;
	selp.b32 	%r621, 0, %r604, %p90;
	add.s32 	%r610, %r605, %r621;
	mov.b32 	%r611, 8;
	// begin inline asm
	shfl.sync.down.b32 %r609, %r610, %r611, %r617, %r618;
	// end inline asm
	setp.gt.s32 	%p91, %r593, 23;
	selp.b32 	%r622, 0, %r609, %p91;
	add.s32 	%r615, %r610, %r622;
	mov.b32 	%r616, 16;
	// begin inline asm
	shfl.sync.down.b32 %r614, %r615, %r616, %r617, %r618;
	// end inline asm
	setp.gt.s32 	%p92, %r593, 15;
	selp.b32 	%r623, 0, %r614, %p92;
	add.s32 	%r696, %r615, %r623;
	setp.ne.s32 	%p93, %r593, 0;
	@%p93 bra 	$L__BB12_17;
	shr.u32 	%r624, %r1, 3;
	and.b32  	%r625, %r624, 124;
	mov.u32 	%r626, _ZZN3cub18CUB_300001_SM_10006detail6reduce28DeviceReduceSingleTileKernelINS2_10policy_hubIijN4cuda3std3__44plusIiEEE10Policy1000EPyPijS9_iiNS7_10__identityEEEvT0_T1_T2_T3_T4_T6_E12temp_storage;
	add.s32 	%r627, %r626, %r625;
	st.shared.u32 	[%r627+8], %r696;
$L__BB12_17:
	bar.sync 	0;
	setp.ne.s32 	%p94, %r1, 0;
	@%p94 bra 	$L__BB12_74;
	ld.shared.u32 	%r628, [_ZZN3cub18CUB_300001_SM_10006detail6reduce28DeviceReduceSingleTileKernelINS2_10policy_hubIijN4cuda3std3__44plusIiEEE10Policy1000EPyPijS9_iiNS7_10__identityEEEvT0_T1_T2_T3_T4_T6_E12temp_storage+12];
	add.s32 	%r629, %r628, %r696;
	ld.shared.u32 	%r630, [_ZZN3cub18CUB_300001_SM_10006detail6reduce28DeviceReduceSingleTileKernelINS2_10policy_hubIijN4cuda3std3__44plusIiEEE10Policy1000EPyPijS9_iiNS7_10__identityEEEvT0_T1_T2_T3_T4_T6_E12temp_storage+16];
	add.s32 	%r631, %r629, %r630;
	ld.shared.u32 	%r632, [_ZZN3cub18CUB_300001_SM_10006detail6reduce28DeviceReduceSingleTileKernelINS2_10policy_hubIijN4cuda3std3__44plusIiEEE10Policy1000EPyPijS9_iiNS7_10__identityEEEvT0_T1_T2_T3_T4_T6_E12temp_storage+20];
	add.s32 	%r633, %r631, %r632;
	ld.shared.u32 	%r634, [_ZZN3cub18CUB_300001_SM_10006detail6reduce28DeviceReduceSingleTileKernelINS2_10policy_hubIijN4cuda3std3__44plusIiEEE10Policy1000EPyPijS9_iiNS7_10__identityEEEvT0_T1_T2_T3_T4_T6_E12temp_storage+24];
	add.s32 	%r635, %r633, %r634;
	ld.shared.u32 	%r636, [_ZZN3cub18CUB_300001_SM_10006detail6reduce28DeviceReduceSingleTileKernelINS2_10policy_hubIijN4cuda3std3__44plusIiEEE10Policy1000EPyPijS9_iiNS7_10__identityEEEvT0_T1_T2_T3_T4_T6_E12temp_storage+28];
	add.s32 	%r637, %r635, %r636;
	ld.shared.u32 	%r638, [_ZZN3cub18CUB_300001_SM_10006detail6reduce28DeviceReduceSingleTileKernelINS2_10policy_hubIijN4cuda3std3__44plusIiEEE10Policy1000EPyPijS9_iiNS7_10__identityEEEvT0_T1_T2_T3_T4_T6_E12temp_storage+32];
	add.s32 	%r639, %r637, %r638;
	ld.shared.u32 	%r640, [_ZZN3cub18CUB_300001_SM_10006detail6reduce28DeviceReduceSingleTileKernelINS2_10policy_hubIijN4cuda3std3__44plusIiEEE10Policy1000EPyPijS9_iiNS7_10__identityEEEvT0_T1_T2_T3_T4_T6_E12temp_storage+36];
	add.s32 	%r696, %r639, %r640;
	bra.uni 	$L__BB12_74;
$L__BB12_19:
	// begin inline asm
	mov.u32 %r530, %laneid;
	// end inline asm
	and.b32  	%r556, %r1, 992;
	add.s32 	%r557, %r556, 32;
	setp.gt.u32 	%p73, %r557, %r123;
	not.b32 	%r558, %r556;
	add.s32 	%r559, %r123, %r558;
	selp.b32 	%r554, %r559, 31, %p73;
	mov.b32 	%r533, 1;
	mov.b32 	%r555, -1;
	// begin inline asm
	shfl.sync.down.b32 %r531, %r654, %r533, %r554, %r555;
	// end inline asm
	setp.lt.s32 	%p74, %r530, %r554;
	selp.b32 	%r560, %r531, 0, %p74;
	add.s32 	%r537, %r560, %r654;
	mov.b32 	%r538, 2;
	// begin inline asm
	shfl.sync.down.b32 %r536, %r537, %r538, %r554, %r555;
	// end inline asm
	add.s32 	%r561, %r530, 2;
	setp.gt.s32 	%p75, %r561, %r554;
	selp.b32 	%r562, 0, %r536, %p75;
	add.s32 	%r542, %r537, %r562;
	mov.b32 	%r543, 4;
	// begin inline asm
	shfl.sync.down.b32 %r541, %r542, %r543, %r554, %r555;
	// end inline asm
	add.s32 	%r563, %r530, 4;
	setp.gt.s32 	%p76, %r563, %r554;
	selp.b32 	%r564, 0, %r541, %p76;
	add.s32 	%r547, %r542, %r564;
	mov.b32 	%r548, 8;
	// begin inline asm
	shfl.sync.down.b32 %r546, %r547, %r548, %r554, %r555;
	// end inline asm
	add.s32 	%r565, %r530, 8;
	setp.gt.s32 	%p77, %r565, %r554;
	selp.b32 	%r566, 0, %r546, %p77;
	add.s32 	%r552, %r547, %r566;
	mov.b32 	%r553, 16;
	// begin inline asm
	shfl.sync.down.b32 %r551, %r552, %r553, %r554, %r555;
	// end inline asm
	add.s32 	%r567, %r530, 16;
	setp.gt.s32 	%p78, %r567, %r554;
	selp.b32 	%r568, 0, %r551, %p78;
	add.s32 	%r696, %r552, %r568;
	setp.ne.s32 	%p79, %r530, 0;
	@%p79 bra 	$L__BB12_21;
	shr.u32 	%r569, %r1, 3;
	and.b32  	%r570, %r569, 124;
	mov.u32 	%r571, _ZZN3cub18CUB_300001_SM_10006detail6reduce28DeviceReduceSingleTileKernelINS2_10policy_hubIijN4cuda3std3__44plusIiEEE10Policy1000EPyPijS9_iiNS7_10__identityEEEvT0_T1_T2_T3_T4_T6_E12temp_storage;
	add.s32 	%r572, %r571, %r570;
	st.shared.u32 	[%r572+8], %r696;
$L__BB12_21:
	bar.sync 	0;
	setp.ne.s32 	%p80, %r1, 0;
	@%p80 bra 	$L__BB12_74;
	setp.gt.u32 	%p81, %r123, 32;
	ld.shared.u32 	%r573, [_ZZN3cub18CUB_300001_SM_10006detail6reduce28DeviceReduceSingleTileKernelINS2_10policy_hubIijN4cuda3std3__44plusIiEEE10Policy1000EPyPijS9_iiNS7_10__identityEEEvT0_T1_T2_T3_T4_T6_E12temp_storage+12];
	selp.b32 	%r574, %r573, 0, %p81;
	add.s32 	%r575, %r574, %r696;
	setp.gt.u32 	%p82, %r123, 64;
	ld.shared.u32 	%r576, [_ZZN3cub18CUB_300001_SM_10006detail6reduce28DeviceReduceSingleTileKernelINS2_10policy_hubIijN4cuda3std3__44plusIiEEE10Policy1000EPyPijS9_iiNS7_10__identityEEEvT0_T1_T2_T3_T4_T6_E12temp_storage+16];
	selp.b32 	%r577, %r576, 0, %p82;
	add.s32 	%r578, %r575, %r577;
	setp.gt.u32 	%p83, %r123, 96;
	ld.shared.u32 	%r579, [_ZZN3cub18CUB_300001_SM_10006detail6reduce28DeviceReduceSingleTileKernelINS2_10policy_hubIijN4cuda3std3__44plusIiEEE10Policy1000EPyPijS9_iiNS7_10__identityEEEvT0_T1_T2_T3_T4_T6_E12temp_storage+20];
	selp.b32 	%r580, %r579, 0, %p83;
	add.s32 	%r581, %r578, %r580;
	setp.gt.u32 	%p84, %r123, 128;
	ld.shared.u32 	%r582, [_ZZN3cub18CUB_300001_SM_10006detail6reduce28DeviceReduceSingleTileKernelINS2_10policy_hubIijN4cuda3std3__44plusIiEEE10Policy1000EPyPijS9_iiNS7_10__identityEEEvT0_T1_T2_T3_T4_T6_E12temp_storage+24];
	selp.b32 	%r583, %r582, 0, %p84;
	add.s32 	%r584, %r581, %r583;
	setp.gt.u32 	%p85, %r123, 160;
	ld.shared.u32 	%r585, [_ZZN3cub18CUB_300001_SM_10006detail6reduce28DeviceReduceSingleTileKernelINS2_10policy_hubIijN4cuda3std3__44plusIiEEE10Policy1000EPyPijS9_iiNS7_10__identityEEEvT0_T1_T2_T3_T4_T6_E12temp_storage+28];
	selp.b32 	%r586, %r585, 0, %p85;
	add.s32 	%r587, %r584, %r586;
	setp.gt.u32 	%p86, %r123, 192;
	ld.shared.u32 	%r588, [_ZZN3cub18CUB_300001_SM_10006detail6reduce28DeviceReduceSingleTileKernelINS2_10policy_hubIijN4cuda3std3__44plusIiEEE10Policy1000EPyPijS9_iiNS7_10__identityEEEvT0_T1_T2_T3_T4_T6_E12temp_storage+32];
	selp.b32 	%r589, %r588, 0, %p86;
	add.s32 	%r590, %r587, %r589;
	setp.gt.u32 	%p87, %r123, 224;
	ld.shared.u32 	%r591, [_ZZN3cub18CUB_300001_SM_10006detail6reduce28DeviceReduceSingleTileKernelINS2_10policy_hubIijN4cuda3std3__44plusIiEEE10Policy1000EPyPijS9_iiNS7_10__identityEEEvT0_T1_T2_T3_T4_T6_E12temp_storage+36];
	selp.b32 	%r592, %r591, 0, %p87;
	add.s32 	%r696, %r590, %r592;
	bra.uni 	$L__BB12_74;
$L__BB12_23:
	mov.u32 	%r26, %tid.x;
	shl.b32 	%r27, %r26, 2;
	mul.wide.u32 	%rd140, %r27, 8;
	add.s64 	%rd118, %rd15, %rd140;
	// begin inline asm
	ld.global.nc.v2.u64 {%rd116, %rd117}, [%rd118];
	// end inline asm
	add.s64 	%rd121, %rd118, 16;
	// begin inline asm
	ld.global.nc.v2.u64 {%rd119, %rd120}, [%rd121];
	// end inline asm
	add.s64 	%rd124, %rd118, 8192;
	// begin inline asm
	ld.global.nc.v2.u64 {%rd122, %rd123}, [%rd124];
	// end inline asm
	add.s64 	%rd127, %rd118, 8208;
	// begin inline asm
	ld.global.nc.v2.u64 {%rd125, %rd126}, [%rd127];
	// end inline asm
	add.s64 	%rd130, %rd118, 16384;
	// begin inline asm
	ld.global.nc.v2.u64 {%rd128, %rd129}, [%rd130];
	// end inline asm
	add.s64 	%rd133, %rd118, 16400;
	// begin inline asm
	ld.global.nc.v2.u64 {%rd131, %rd132}, [%rd133];
	// end inline asm
	add.s64 	%rd136, %rd118, 24576;
	// begin inline asm
	ld.global.nc.v2.u64 {%rd134, %rd135}, [%rd136];
	// end inline asm
	add.s64 	%rd139, %rd118, 24592;
	// begin inline asm
	ld.global.nc.v2.u64 {%rd137, %rd138}, [%rd139];
	// end inline asm
	cvt.u32.u64 	%r384, %rd116;
	cvt.u32.u64 	%r385, %rd117;
	cvt.u32.u64 	%r386, %rd119;
	cvt.u32.u64 	%r387, %rd120;
	cvt.u32.u64 	%r388, %rd122;
	cvt.u32.u64 	%r389, %rd123;
	cvt.u32.u64 	%r390, %rd125;
	cvt.u32.u64 	%r391, %rd126;
	cvt.u32.u64 	%r392, %rd128;
	cvt.u32.u64 	%r393, %rd129;
	cvt.u32.u64 	%r394, %rd131;
	cvt.u32.u64 	%r395, %rd132;
	cvt.u32.u64 	%r396, %rd134;
	cvt.u32.u64 	%r397, %rd135;
	cvt.u32.u64 	%r398, %rd137;
	cvt.u32.u64 	%r399, %rd138;
	add.s32 	%r400, %r385, %r384;
	add.s32 	%r401, %r400, %r386;
	add.s32 	%r402, %r401, %r387;
	add.s32 	%r403, %r402, %r388;
	add.s32 	%r404, %r403, %r389;
	add.s32 	%r405, %r404, %r390;
	add.s32 	%r406, %r405, %r391;
	add.s32 	%r407, %r406, %r392;
	add.s32 	%r408, %r407, %r393;
	add.s32 	%r409, %r408, %r394;
	add.s32 	%r410, %r409, %r395;
	add.s32 	%r411, %r410, %r396;
	add.s32 	%r412, %r411, %r397;
	add.s32 	%r413, %r412, %r398;
	add.s32 	%r669, %r413, %r399;
	add.s32 	%r29, %r123, -4096;
	setp.lt.u32 	%p50, %r29, 4096;
	mov.b32 	%r658, 4096;
	@%p50 bra 	$L__BB12_27;
	mov.b32 	%r658, 4096;
$L__BB12_25:
	add.s32 	%r415, %r658, %r27;
	mul.wide.u32 	%rd165, %r415, 8;
	add.s64 	%rd143, %rd15, %rd165;
	// begin inline asm
	ld.global.nc.v2.u64 {%rd141, %rd142}, [%rd143];
	// end inline asm
	add.s64 	%rd146, %rd143, 16;
	// begin inline asm
	ld.global.nc.v2.u64 {%rd144, %rd145}, [%rd146];
	// end inline asm
	add.s64 	%rd149, %rd143, 8192;
	// begin inline asm
	ld.global.nc.v2.u64 {%rd147, %rd148}, [%rd149];
	// end inline asm
	add.s64 	%rd152, %rd143, 8208;
	// begin inline asm
	ld.global.nc.v2.u64 {%rd150, %rd151}, [%rd152];
	// end inline asm
	add.s64 	%rd155, %rd143, 16384;
	// begin inline asm
	ld.global.nc.v2.u64 {%rd153, %rd154}, [%rd155];
	// end inline asm
	add.s64 	%rd158, %rd143, 16400;
	// begin inline asm
	ld.global.nc.v2.u64 {%rd156, %rd157}, [%rd158];
	// end inline asm
	add.s64 	%rd161, %rd143, 24576;
	// begin inline asm
	ld.global.nc.v2.u64 {%rd159, %rd160}, [%rd161];
	// end inline asm
	add.s64 	%rd164, %rd143, 24592;
	// begin inline asm
	ld.global.nc.v2.u64 {%rd162, %rd163}, [%rd164];
	// end inline asm
	cvt.u32.u64 	%r416, %rd141;
	cvt.u32.u64 	%r417, %rd142;
	cvt.u32.u64 	%r418, %rd144;
	cvt.u32.u64 	%r419, %rd145;
	cvt.u32.u64 	%r420, %rd147;
	cvt.u32.u64 	%r421, %rd148;
	cvt.u32.u64 	%r422, %rd150;
	cvt.u32.u64 	%r423, %rd151;
	cvt.u32.u64 	%r424, %rd153;
	cvt.u32.u64 	%r425, %rd154;
	cvt.u32.u64 	%r426, %rd156;
	cvt.u32.u64 	%r427, %rd157;
	cvt.u32.u64 	%r428, %rd159;
	cvt.u32.u64 	%r429, %rd160;
	cvt.u32.u64 	%r430, %rd162;
	cvt.u32.u64 	%r431, %rd163;
	add.s32 	%r432, %r669, %r416;
	add.s32 	%r433, %r432, %r417;
	add.s32 	%r434, %r433, %r418;
	add.s32 	%r435, %r434, %r419;
	add.s32 	%r436, %r435, %r420;
	add.s32 	%r437, %r436, %r421;
	add.s32 	%r438, %r437, %r422;
	add.s32 	%r439, %r438, %r423;
	add.s32 	%r440, %r439, %r424;
	add.s32 	%r441, %r440, %r425;
	add.s32 	%r442, %r441, %r426;
	add.s32 	%r443, %r442, %r427;
	add.s32 	%r444, %r443, %r428;
	add.s32 	%r445, %r444, %r429;
	add.s32 	%r446, %r445, %r430;
	add.s32 	%r669, %r446, %r431;
	sub.s32 	%r447, %r123, %r658;
	setp.lt.u32 	%p51, %r447, 4096;
	@%p51 bra 	$L__BB12_35;
	add.s32 	%r658, %r658, 4096;
	setp.le.u32 	%p52, %r658, %r29;
	@%p52 bra 	$L__BB12_25;
$L__BB12_27:
	setp.le.u32 	%p53, %r123, %r658;
	@%p53 bra 	$L__BB12_35;
	sub.s32 	%r36, %r123, %r658;
	setp.ge.s32 	%p54, %r26, %r36;
	@%p54 bra 	$L__BB12_35;
	not.b32 	%r449, %r26;
	add.s32 	%r450, %r123, %r449;
	sub.s32 	%r37, %r450, %r658;
	and.b32  	%r451, %r37, 768;
	setp.eq.s32 	%p55, %r451, 768;
	mov.u32 	%r663, %r26;
	@%p55 bra 	$L__BB12_32;
	add.s32 	%r660, %r26, %r658;
	shr.u32 	%r452, %r37, 8;
	add.s32 	%r453, %r452, 1;
	and.b32  	%r454, %r453, 3;
	neg.s32 	%r659, %r454;
	mov.u32 	%r663, %r26;
$L__BB12_31:
	.pragma "nounroll";
	mul.wide.u32 	%rd168, %r660, 8;
	add.s64 	%rd167, %rd15, %rd168;
	// begin inline asm
	ld.global.nc.u64 %rd166, [%rd167];
	// end inline asm
	cvt.u32.u64 	%r455, %rd166;
	add.s32 	%r669, %r669, %r455;
	add.s32 	%r663, %r663, 256;
	add.s32 	%r660, %r660, 256;
	add.s32 	%r659, %r659, 1;
	setp.ne.s32 	%p56, %r659, 0;
	@%p56 bra 	$L__BB12_31;
$L__BB12_32:
	setp.lt.u32 	%p57, %r37, 768;
	@%p57 bra 	$L__BB12_35;
	add.s32 	%r667, %r663, 512;
	add.s32 	%r666, %r663, %r658;
$L__BB12_34:
	mul.wide.u32 	%rd177, %r666, 8;
	add.s64 	%rd170, %rd15, %rd177;
	// begin inline asm
	ld.global.nc.u64 %rd169, [%rd170];
	// end inline asm
	cvt.u32.u64 	%r456, %rd169;
	add.s32 	%r457, %r669, %r456;
	add.s32 	%r458, %r666, 256;
	mul.wide.u32 	%rd178, %r458, 8;
	add.s64 	%rd172, %rd15, %rd178;
	// begin inline asm
	ld.global.nc.u64 %rd171, [%rd172];
	// end inline asm
	cvt.u32.u64 	%r459, %rd171;
	add.s32 	%r460, %r457, %r459;
	add.s32 	%r461, %r666, 512;
	mul.wide.u32 	%rd179, %r461, 8;
	add.s64 	%rd174, %rd15, %rd179;
	// begin inline asm
	ld.global.nc.u64 %rd173, [%rd174];
	// end inline asm
	cvt.u32.u64 	%r462, %rd173;
	add.s32 	%r463, %r460, %r462;
	add.s32 	%r464, %r666, 768;
	mul.wide.u32 	%rd180, %r464, 8;
	add.s64 	%rd176, %rd15, %rd180;
	// begin inline asm
	ld.global.nc.u64 %rd175, [%rd176];
	// end inline asm
	cvt.u32.u64 	%r465, %rd175;
	add.s32 	%r669, %r463, %r465;
	add.s32 	%r57, %r667, 1024;
	add.s32 	%r466, %r667, 512;
	add.s32 	%r666, %r666, 1024;
	setp.lt.s32 	%p58, %r466, %r36;
	mov.u32 	%r667, %r57;
	@%p58 bra 	$L__BB12_34;
$L__BB12_35:
	// begin inline asm
	mov.u32 %r467, %laneid;
	// end inline asm
	mov.b32 	%r470, 1;
	mov.b32 	%r491, 31;
	mov.b32 	%r492, -1;
	// begin inline asm
	shfl.sync.down.b32 %r468, %r669, %r470, %r491, %r492;
	// end inline asm
	setp.gt.s32 	%p59, %r467, 30;
	selp.b32 	%r493, 0, %r468, %p59;
	add.s32 	%r474, %r493, %r669;
	mov.b32 	%r475, 2;
	// begin inline asm
	shfl.sync.down.b32 %r473, %r474, %r475, %r491, %r492;
	// end inline asm
	setp.gt.s32 	%p60, %r467, 29;
	selp.b32 	%r494, 0, %r473, %p60;
	add.s32 	%r479, %r474, %r494;
	mov.b32 	%r480, 4;
	// begin inline asm
	shfl.sync.down.b32 %r478, %r479, %r480, %r491, %r492;
	// end inline asm
	setp.gt.s32 	%p61, %r467, 27;
	selp.b32 	%r495, 0, %r478, %p61;
	add.s32 	%r484, %r479, %r495;
	mov.b32 	%r485, 8;
	// begin inline asm
	shfl.sync.down.b32 %r483, %r484, %r485, %r491, %r492;
	// end inline asm
	setp.gt.s32 	%p62, %r467, 23;
	selp.b32 	%r496, 0, %r483, %p62;
	add.s32 	%r489, %r484, %r496;
	mov.b32 	%r490, 16;
	// begin inline asm
	shfl.sync.down.b32 %r488, %r489, %r490, %r491, %r492;
	// end inline asm
	setp.gt.s32 	%p63, %r467, 15;
	selp.b32 	%r497, 0, %r488, %p63;
	add.s32 	%r696, %r489, %r497;
	setp.ne.s32 	%p64, %r467, 0;
	@%p64 bra 	$L__BB12_37;
	shr.u32 	%r498, %r26, 3;
	and.b32  	%r499, %r498, 124;
	mov.u32 	%r500, _ZZN3cub18CUB_300001_SM_10006detail6reduce28DeviceReduceSingleTileKernelINS2_10policy_hubIijN4cuda3std3__44plusIiEEE10Policy1000EPyPijS9_iiNS7_10__identityEEEvT0_T1_T2_T3_T4_T6_E12temp_storage;
	add.s32 	%r501, %r500, %r499;
	st.shared.u32 	[%r501+8], %r696;
$L__BB12_37:
	bar.sync 	0;
	setp.ne.s32 	%p65, %r26, 0;
	@%p65 bra 	$L__BB12_74;
	ld.shared.u32 	%r502, [_ZZN3cub18CUB_300001_SM_10006detail6reduce28DeviceReduceSingleTileKernelINS2_10policy_hubIijN4cuda3std3__44plusIiEEE10Policy1000EPyPijS9_iiNS7_10__identityEEEvT0_T1_T2_T3_T4_T6_E12temp_storage+12];
	add.s32 	%r503, %r502, %r696;
	ld.shared.u32 	%r504, [_ZZN3cub18CUB_300001_SM_10006detail6reduce28DeviceReduceSingleTileKernelINS2_10policy_hubIijN4cuda3std3__44plusIiEEE10Policy1000EPyPijS9_iiNS7_10__identityEEEvT0_T1_T2_T3_T4_T6_E12temp_storage+16];
	add.s32 	%r505, %r503, %r504;
	ld.shared.u32 	%r506, [_ZZN3cub18CUB_300001_SM_10006detail6reduce28DeviceReduceSingleTileKernelINS2_10policy_hubIijN4cuda3std3__44plusIiEEE10Policy1000EPyPijS9_iiNS7_10__identityEEEvT0_T1_T2_T3_T4_T6_E12temp_storage+20];
	add.s32 	%r507, %r505, %r506;
	ld.shared.u32 	%r508, [_ZZN3cub18CUB_300001_SM_10006detail6reduce28DeviceReduceSingleTileKernelINS2_10policy_hubIijN4cuda3std3__44plusIiEEE10Policy1000EPyPijS9_iiNS7_10__identityEEEvT0_T1_T2_T3_T4_T6_E12temp_storage+24];
	add.s32 	%r509, %r507, %r508;
	ld.shared.u32 	%r510, [_ZZN3cub18CUB_300001_SM_10006detail6reduce28DeviceReduceSingleTileKernelINS2_10policy_hubIijN4cuda3std3__44plusIiEEE10Policy1000EPyPijS9_iiNS7_10__identityEEEvT0_T1_T2_T3_T4_T6_E12temp_storage+28];
	add.s32 	%r511, %r509, %r510;
	ld.shared.u32 	%r512, [_ZZN3cub18CUB_300001_SM_10006detail6reduce28DeviceReduceSingleTileKernelINS2_10policy_hubIijN4cuda3std3__44plusIiEEE10Policy1000EPyPijS9_iiNS7_10__identityEEEvT0_T1_T2_T3_T4_T6_E12temp_storage+32];
	add.s32 	%r513, %r511, %r512;
	ld.shared.u32 	%r514, [_ZZN3cub18CUB_300001_SM_10006detail6reduce28DeviceReduceSingleTileKernelINS2_10policy_hubIijN4cuda3std3__44plusIiEEE10Policy1000EPyPijS9_iiNS7_10__identityEEEvT0_T1_T2_T3_T4_T6_E12temp_storage+36];
	add.s32 	%r696, %r513, %r514;
	bra.uni 	$L__BB12_74;
$L__BB12_39:
	setp.gt.u32 	%p3, %r123, 4095;
	@%p3 bra 	$L__BB12_58;
	mov.u32 	%r62, %tid.x;
	setp.ge.u32 	%p20, %r62, %r123;
	mov.b32 	%r680, 0;
	mov.u32 	%r675, %r62;
	@%p20 bra 	$L__BB12_42;
	mul.wide.u32 	%rd103, %r62, 8;
	add.s64 	%rd102, %rd15, %rd103;
	// begin inline asm
	ld.global.nc.u64 %rd101, [%rd102];
	// end inline asm
	cvt.u32.u64 	%r680, %rd101;
	add.s32 	%r675, %r62, 256;
$L__BB12_42:
	setp.ge.u32 	%p21, %r675, %r123;
	@%p21 bra 	$L__BB12_49;
	not.b32 	%r259, %r675;
	add.s32 	%r67, %r123, %r259;
	and.b32  	%r260, %r67, 768;
	setp.eq.s32 	%p22, %r260, 768;
	@%p22 bra 	$L__BB12_46;
	mul.wide.u32 	%rd104, %r675, 8;
	add.s64 	%rd198, %rd15, %rd104;
	shr.u32 	%r261, %r67, 8;
	add.s32 	%r262, %r261, 1;
	and.b32  	%r263, %r262, 3;
	neg.s32 	%r672, %r263;
$L__BB12_45:
	.pragma "nounroll";
	// begin inline asm
	ld.global.nc.u64 %rd105, [%rd198];
	// end inline asm
	cvt.u32.u64 	%r264, %rd105;
	add.s32 	%r680, %r680, %r264;
	add.s32 	%r675, %r675, 256;
	add.s64 	%rd198, %rd198, 2048;
	add.s32 	%r672, %r672, 1;
	setp.ne.s32 	%p23, %r672, 0;
	@%p23 bra 	$L__BB12_45;
$L__BB12_46:
	setp.lt.u32 	%p24, %r67, 768;
	@%p24 bra 	$L__BB12_49;
	mul.wide.u32 	%rd107, %r675, 8;
	add.s64 	%rd199, %rd15, %rd107;
$L__BB12_48:
	// begin inline asm
	ld.global.nc.u64 %rd108, [%rd199];
	// end inline asm
	cvt.u32.u64 	%r265, %rd108;
	add.s32 	%r266, %r680, %r265;
	add.s64 	%rd111, %rd199, 2048;
	// begin inline asm
	ld.global.nc.u64 %rd110, [%rd111];
	// end inline asm
	cvt.u32.u64 	%r267, %rd110;
	add.s32 	%r268, %r266, %r267;
	add.s64 	%rd113, %rd199, 4096;
	// begin inline asm
	ld.global.nc.u64 %rd112, [%rd113];
	// end inline asm
	cvt.u32.u64 	%r269, %rd112;
	add.s32 	%r270, %r268, %r269;
	add.s64 	%rd115, %rd199, 6144;
	// begin inline asm
	ld.global.nc.u64 %rd114, [%rd115];
	// end inline asm
	cvt.u32.u64 	%r271, %rd114;
	add.s32 	%r680, %r270, %r271;
	add.s32 	%r675, %r675, 1024;
	add.s64 	%rd199, %rd199, 8192;
	setp.lt.s32 	%p25, %r675, %r123;
	@%p25 bra 	$L__BB12_48;
$L__BB12_49:
	setp.lt.u32 	%p26, %r123, 256;
	@%p26 bra 	$L__BB12_54;
	// begin inline asm
	mov.u32 %r335, %laneid;
	// end inline asm
	mov.b32 	%r338, 1;
	mov.b32 	%r359, 31;
	mov.b32 	%r360, -1;
	// begin inline asm
	shfl.sync.down.b32 %r336, %r680, %r338, %r359, %r360;
	// end inline asm
	setp.gt.s32 	%p42, %r335, 30;
	selp.b32 	%r361, 0, %r336, %p42;
	add.s32 	%r342, %r361, %r680;
	mov.b32 	%r343, 2;
	// begin inline asm
	shfl.sync.down.b32 %r341, %r342, %r343, %r359, %r360;
	// end inline asm
	setp.gt.s32 	%p43, %r335, 29;
	selp.b32 	%r362, 0, %r341, %p43;
	add.s32 	%r347, %r342, %r362;
	mov.b32 	%r348, 4;
	// begin inline asm
	shfl.sync.down.b32 %r346, %r347, %r348, %r359, %r360;
	// end inline asm
	setp.gt.s32 	%p44, %r335, 27;
	selp.b32 	%r363, 0, %r346, %p44;
	add.s32 	%r352, %r347, %r363;
	mov.b32 	%r353, 8;
	// begin inline asm
	shfl.sync.down.b32 %r351, %r352, %r353, %r359, %r360;
	// end inline asm
	setp.gt.s32 	%p45, %r335, 23;
	selp.b32 	%r364, 0, %r351, %p45;
	add.s32 	%r357, %r352, %r364;
	mov.b32 	%r358, 16;
	// begin inline asm
	shfl.sync.down.b32 %r356, %r357, %r358, %r359, %r360;
	// end inline asm
	setp.gt.s32 	%p46, %r335, 15;
	selp.b32 	%r365, 0, %r356, %p46;
	add.s32 	%r696, %r357, %r365;
	setp.ne.s32 	%p47, %r335, 0;
	@%p47 bra 	$L__BB12_52;
	shr.u32 	%r366, %r62, 3;
	and.b32  	%r367, %r366, 124;
	mov.u32 	%r368, _ZZN3cub18CUB_300001_SM_10006detail6reduce28DeviceReduceSingleTileKernelINS2_10policy_hubIijN4cuda3std3__44plusIiEEE10Policy1000EPyPijS9_iiNS7_10__identityEEEvT0_T1_T2_T3_T4_T6_E12temp_storage;
	add.s32 	%r369, %r368, %r367;
	st.shared.u32 	[%r369+8], %r696;
$L__BB12_52:
	bar.sync 	0;
	setp.ne.s32 	%p48, %r62, 0;
	@%p48 bra 	$L__BB12_74;
	ld.shared.u32 	%r370, [_ZZN3cub18CUB_300001_SM_10006detail6reduce28DeviceReduceSingleTileKernelINS2_10policy_hubIijN4cuda3std3__44plusIiEEE10Policy1000EPyPijS9_iiNS7_10__identityEEEvT0_T1_T2_T3_T4_T6_E12temp_storage+12];
	add.s32 	%r371, %r370, %r696;
	ld.shared.u32 	%r372, [_ZZN3cub18CUB_300001_SM_10006detail6reduce28DeviceReduceSingleTileKernelINS2_10policy_hubIijN4cuda3std3__44plusIiEEE10Policy1000EPyPijS9_iiNS7_10__identityEEEvT0_T1_T2_T3_T4_T6_E12temp_storage+16];
	add.s32 	%r373, %r371, %r372;
	ld.shared.u32 	%r374, [_ZZN3cub18CUB_300001_SM_10006detail6reduce28DeviceReduceSingleTileKernelINS2_10policy_hubIijN4cuda3std3__44plusIiEEE10Policy1000EPyPijS9_iiNS7_10__identityEEEvT0_T1_T2_T3_T4_T6_E12temp_storage+20];
	add.s32 	%r375, %r373, %r374;
	ld.shared.u32 	%r376, [_ZZN3cub18CUB_300001_SM_10006detail6reduce28DeviceReduceSingleTileKernelINS2_10policy_hubIijN4cuda3std3__44plusIiEEE10Policy1000EPyPijS9_iiNS7_10__identityEEEvT0_T1_T2_T3_T4_T6_E12temp_storage+24];
	add.s32 	%r377, %r375, %r376;
	ld.shared.u32 	%r378, [_ZZN3cub18CUB_300001_SM_10006detail6reduce28DeviceReduceSingleTileKernelINS2_10policy_hubIijN4cuda3std3__44plusIiEEE10Policy1000EPyPijS9_iiNS7_10__identityEEEvT0_T1_T2_T3_T4_T6_E12temp_storage+28];
	add.s32 	%r379, %r377, %r378;
	ld.shared.u32 	%r380, [_ZZN3cub18CUB_300001_SM_10006detail6reduce28DeviceReduceSingleTileKernelINS2_10policy_hubIijN4cuda3std3__44plusIiEEE10Policy1000EPyPijS9_iiNS7_10__identityEEEvT0_T1_T2_T3_T4_T6_E12temp_storage+32];
	add.s32 	%r381, %r379, %r380;
	ld.shared.u32 	%r382, [_ZZN3cub18CUB_300001_SM_10006detail6reduce28DeviceReduceSingleTileKernelINS2_10policy_hubIijN4cuda3std3__44plusIiEEE10Policy1000EPyPijS9_iiNS7_10__identityEEEvT0_T1_T2_T3_T4_T6_E12temp_storage+36];
	add.s32 	%r696, %r381, %r382;
	bra.uni 	$L__BB12_74;
$L__BB12_54:
	// begin inline asm
	mov.u32 %r272, %laneid;
	// end inline asm
	and.b32  	%r298, %r62, 992;
	add.s32 	%r299, %r298, 32;
	setp.gt.u32 	%p27, %r299, %r123;
	not.b32 	%r300, %r298;
	add.s32 	%r301, %r123, %r300;
	selp.b32 	%r296, %r301, 31, %p27;
	mov.b32 	%r275, 1;
	mov.b32 	%r297, -1;
	// begin inline asm
	shfl.sync.down.b32 %r273, %r680, %r275, %r296, %r297;
	// end inline asm
	setp.lt.s32 	%p28, %r272, %r296;
	selp.b32 	%r302, %r273, 0, %p28;
	add.s32 	%r279, %r302, %r680;
	mov.b32 	%r280, 2;
	// begin inline asm
	shfl.sync.down.b32 %r278, %r279, %r280, %r296, %r297;
	// end inline asm
	add.s32 	%r303, %r272, 2;
	setp.gt.s32 	%p29, %r303, %r296;
	selp.b32 	%r304, 0, %r278, %p29;
	add.s32 	%r284, %r279, %r304;
	mov.b32 	%r285, 4;
	// begin inline asm
	shfl.sync.down.b32 %r283, %r284, %r285, %r296, %r297;
	// end inline asm
	add.s32 	%r305, %r272, 4;
	setp.gt.s32 	%p30, %r305, %r296;
	selp.b32 	%r306, 0, %r283, %p30;
	add.s32 	%r289, %r284, %r306;
	mov.b32 	%r290, 8;
	// begin inline asm
	shfl.sync.down.b32 %r288, %r289, %r290, %r296, %r297;
	// end inline asm
	add.s32 	%r307, %r272, 8;
	setp.gt.s32 	%p31, %r307, %r296;
	selp.b32 	%r308, 0, %r288, %p31;
	add.s32 	%r294, %r289, %r308;
	mov.b32 	%r295, 16;
	// begin inline asm
	shfl.sync.down.b32 %r293, %r294, %r295, %r296, %r297;
	// end inline asm
	add.s32 	%r309, %r272, 16;
	setp.gt.s32 	%p32, %r309, %r296;
	selp.b32 	%r310, 0, %r293, %p32;
	add.s32 	%r696, %r294, %r310;
	setp.ne.s32 	%p33, %r272, 0;
	@%p33 bra 	$L__BB12_56;
	shr.u32 	%r311, %r62, 3;
	and.b32  	%r312, %r311, 124;
	mov.u32 	%r313, _ZZN3cub18CUB_300001_SM_10006detail6reduce28DeviceReduceSingleTileKernelINS2_10policy_hubIijN4cuda3std3__44plusIiEEE10Policy1000EPyPijS9_iiNS7_10__identityEEEvT0_T1_T2_T3_T4_T6_E12temp_storage;
	add.s32 	%r314, %r313, %r312;
	st.shared.u32 	[%r314+8], %r696;
$L__BB12_56:
	bar.sync 	0;
	setp.ne.s32 	%p34, %r62, 0;
	@%p34 bra 	$L__BB12_74;
	setp.gt.u32 	%p35, %r123, 32;
	ld.shared.u32 	%r315, [_ZZN3cub18CUB_300001_SM_10006detail6reduce28DeviceReduceSingleTileKernelINS2_10policy_hubIijN4cuda3std3__44plusIiEEE10Policy1000EPyPijS9_iiNS7_10__identityEEEvT0_T1_T2_T3_T4_T6_E12temp_storage+12];
	selp.b32 	%r316, %r315, 0, %p35;
	add.s32 	%r317, %r316, %r696;
	setp.gt.u32 	%p36, %r123, 64;
	ld.shared.u32 	%r318, [_ZZN3cub18CUB_300001_SM_10006detail6reduce28DeviceReduceSingleTileKernelINS2_10policy_hubIijN4cuda3std3__44plusIiEEE10Policy1000EPyPijS9_iiNS7_10__identityEEEvT0_T1_T2_T3_T4_T6_E12temp_storage+16];
	selp.b32 	%r319, %r318, 0, %p36;
	add.s32 	%r320, %r317, %r319;
	setp.gt.u32 	%p37, %r123, 96;
	ld.shared.u32 	%r321, [_ZZN3cub18CUB_300001_SM_10006detail6reduce28DeviceReduceSingleTileKernelINS2_10policy_hubIijN4cuda3std3__44plusIiEEE10Policy1000EPyPijS9_iiNS7_10__identityEEEvT0_T1_T2_T3_T4_T6_E12temp_storage+20];
	selp.b32 	%r322, %r321, 0, %p37;
	add.s32 	%r323, %r320, %r322;
	setp.gt.u32 	%p38, %r123, 128;
	ld.shared.u32 	%r324, [_ZZN3cub18CUB_300001_SM_10006detail6reduce28DeviceReduceSingleTileKernelINS2_10policy_hubIijN4cuda3std3__44plusIiEEE10Policy1000EPyPijS9_iiNS7_10__identityEEEvT0_T1_T2_T3_T4_T6_E12temp_storage+24];
	selp.b32 	%r325, %r324, 0, %p38;
	add.s32 	%r326, %r323, %r325;
	setp.gt.u32 	%p39, %r123, 160;
	ld.shared.u32 	%r327, [_ZZN3cub18CUB_300001_SM_10006detail6reduce28DeviceReduceSingleTileKernelINS2_10policy_hubIijN4cuda3std3__44plusIiEEE10Policy1000EPyPijS9_iiNS7_10__identityEEEvT0_T1_T2_T3_T4_T6_E12temp_storage+28];
	selp.b32 	%r328, %r327, 0, %p39;
	add.s32 	%r329, %r326, %r328;
	setp.gt.u32 	%p40, %r123, 192;
	ld.shared.u32 	%r330, [_ZZN3cub18CUB_300001_SM_10006detail6reduce28DeviceReduceSingleTileKernelINS2_10policy_hubIijN4cuda3std3__44plusIiEEE10Policy1000EPyPijS9_iiNS7_10__identityEEEvT0_T1_T2_T3_T4_T6_E12temp_storage+32];
	selp.b32 	%r331, %r330, 0, %p40;
	add.s32 	%r332, %r329, %r331;
	setp.gt.u32 	%p41, %r123, 224;
	ld.shared.u32 	%r333, [_ZZN3cub18CUB_300001_SM_10006detail6reduce28DeviceReduceSingleTileKernelINS2_10policy_hubIijN4cuda3std3__44plusIiEEE10Policy1000EPyPijS9_iiNS7_10__identityEEEvT0_T1_T2_T3_T4_T6_E12temp_storage+36];
	selp.b32 	%r334, %r333, 0, %p41;
	add.s32 	%r696, %r332, %r334;
	bra.uni 	$L__BB12_74;
$L__BB12_58:
	mov.u32 	%r87, %tid.x;
	mul.wide.u32 	%rd50, %r87, 8;
	add.s64 	%rd19, %rd15, %rd50;
	// begin inline asm
	ld.global.nc.u64 %rd18, [%rd19];
	// end inline asm
	cvt.u32.u64 	%r126, %rd18;
	add.s64 	%rd21, %rd19, 2048;
	// begin inline asm
	ld.global.nc.u64 %rd20, [%rd21];
	// end inline asm
	cvt.u32.u64 	%r127, %rd20;
	add.s64 	%rd23, %rd19, 4096;
	// begin inline asm
	ld.global.nc.u64 %rd22, [%rd23];
	// end inline asm
	cvt.u32.u64 	%r128, %rd22;
	add.s64 	%rd25, %rd19, 6144;
	// begin inline asm
	ld.global.nc.u64 %rd24, [%rd25];
	// end inline asm
	cvt.u32.u64 	%r129, %rd24;
	add.s64 	%rd27, %rd19, 8192;
	// begin inline asm
	ld.global.nc.u64 %rd26, [%rd27];
	// end inline asm
	cvt.u32.u64 	%r130, %rd26;
	add.s64 	%rd29, %rd19, 10240;
	// begin inline asm
	ld.global.nc.u64 %rd28, [%rd29];
	// end inline asm
	cvt.u32.u64 	%r131, %rd28;
	add.s64 	%rd31, %rd19, 12288;
	// begin inline asm
	ld.global.nc.u64 %rd30, [%rd31];
	// end inline asm
	cvt.u32.u64 	%r132, %rd30;
	add.s64 	%rd33, %rd19, 14336;
	// begin inline asm
	ld.global.nc.u64 %rd32, [%rd33];
	// end inline asm
	cvt.u32.u64 	%r133, %rd32;
	add.s64 	%rd35, %rd19, 16384;
	// begin inline asm
	ld.global.nc.u64 %rd34, [%rd35];
	// end inline asm
	cvt.u32.u64 	%r134, %rd34;
	add.s64 	%rd37, %rd19, 18432;
	// begin inline asm
	ld.global.nc.u64 %rd36, [%rd37];
	// end inline asm
	cvt.u32.u64 	%r135, %rd36;
	add.s64 	%rd39, %rd19, 20480;
	// begin inline asm
	ld.global.nc.u64 %rd38, [%rd39];
	// end inline asm
	cvt.u32.u64 	%r136, %rd38;
	add.s64 	%rd41, %rd19, 22528;
	// begin inline asm
	ld.global.nc.u64 %rd40, [%rd41];
	// end inline asm
	cvt.u32.u64 	%r137, %rd40;
	add.s64 	%rd43, %rd19, 24576;
	// begin inline asm
	ld.global.nc.u64 %rd42, [%rd43];
	// end inline asm
	cvt.u32.u64 	%r138, %rd42;
	add.s64 	%rd45, %rd19, 26624;
	// begin inline asm
	ld.global.nc.u64 %rd44, [%rd45];
	// end inline asm
	cvt.u32.u64 	%r139, %rd44;
	add.s64 	%rd47, %rd19, 28672;
	// begin inline asm
	ld.global.nc.u64 %rd46, [%rd47];
	// end inline asm
	cvt.u32.u64 	%r140, %rd46;
	add.s64 	%rd49, %rd19, 30720;
	// begin inline asm
	ld.global.nc.u64 %rd48, [%rd49];
	// end inline asm
	cvt.u32.u64 	%r141, %rd48;
	add.s32 	%r142, %r127, %r126;
	add.s32 	%r143, %r142, %r128;
	add.s32 	%r144, %r143, %r129;
	add.s32 	%r145, %r144, %r130;
	add.s32 	%r146, %r145, %r131;
	add.s32 	%r147, %r146, %r132;
	add.s32 	%r148, %r147, %r133;
	add.s32 	%r149, %r148, %r134;
	add.s32 	%r150, %r149, %r135;
	add.s32 	%r151, %r150, %r136;
	add.s32 	%r152, %r151, %r137;
	add.s32 	%r153, %r152, %r138;
	add.s32 	%r154, %r153, %r139;
	add.s32 	%r155, %r154, %r140;
	add.s32 	%r695, %r155, %r141;
	add.s32 	%r89, %r123, -4096;
	setp.lt.u32 	%p4, %r89, 4096;
	mov.b32 	%r684, 4096;
	@%p4 bra 	$L__BB12_62;
	mov.b32 	%r684, 4096;
$L__BB12_60:
	add.s32 	%r157, %r87, %r684;
	mul.wide.u32 	%rd83, %r157, 8;
	add.s64 	%rd52, %rd15, %rd83;
	// begin inline asm
	ld.global.nc.u64 %rd51, [%rd52];
	// end inline asm
	cvt.u32.u64 	%r158, %rd51;
	mul.wide.u32 	%rd84, %r684, 8;
	add.s64 	%rd85, %rd19, %rd84;
	add.s64 	%rd54, %rd85, 2048;
	// begin inline asm
	ld.global.nc.u64 %rd53, [%rd54];
	// end inline asm
	cvt.u32.u64 	%r159, %rd53;
	add.s64 	%rd56, %rd85, 4096;
	// begin inline asm
	ld.global.nc.u64 %rd55, [%rd56];
	// end inline asm
	cvt.u32.u64 	%r160, %rd55;
	add.s64 	%rd58, %rd85, 6144;
	// begin inline asm
	ld.global.nc.u64 %rd57, [%rd58];
	// end inline asm
	cvt.u32.u64 	%r161, %rd57;
	add.s64 	%rd60, %rd85, 8192;
	// begin inline asm
	ld.global.nc.u64 %rd59, [%rd60];
	// end inline asm
	cvt.u32.u64 	%r162, %rd59;
	add.s64 	%rd62, %rd85, 10240;
	// begin inline asm
	ld.global.nc.u64 %rd61, [%rd62];
	// end inline asm
	cvt.u32.u64 	%r163, %rd61;
	add.s64 	%rd64, %rd85, 12288;
	// begin inline asm
	ld.global.nc.u64 %rd63, [%rd64];
	// end inline asm
	cvt.u32.u64 	%r164, %rd63;
	add.s64 	%rd66, %rd85, 14336;
	// begin inline asm
	ld.global.nc.u64 %rd65, [%rd66];
	// end inline asm
	cvt.u32.u64 	%r165, %rd65;
	add.s64 	%rd68, %rd85, 16384;
	// begin inline asm
	ld.global.nc.u64 %rd67, [%rd68];
	// end inline asm
	cvt.u32.u64 	%r166, %rd67;
	add.s64 	%rd70, %rd85, 18432;
	// begin inline asm
	ld.global.nc.u64 %rd69, [%rd70];
	// end inline asm
	cvt.u32.u64 	%r167, %rd69;
	add.s64 	%rd72, %rd85, 20480;
	// begin inline asm
	ld.global.nc.u64 %rd71, [%rd72];
	// end inline asm
	cvt.u32.u64 	%r168, %rd71;
	add.s64 	%rd74, %rd85, 22528;
	// begin inline asm
	ld.global.nc.u64 %rd73, [%rd74];
	// end inline asm
	cvt.u32.u64 	%r169, %rd73;
	add.s64 	%rd76, %rd85, 24576;
	// begin inline asm
	ld.global.nc.u64 %rd75, [%rd76];
	// end inline asm
	cvt.u32.u64 	%r170, %rd75;
	add.s64 	%rd78, %rd85, 26624;
	// begin inline asm
	ld.global.nc.u64 %rd77, [%rd78];
	// end inline asm
	cvt.u32.u64 	%r171, %rd77;
	add.s64 	%rd80, %rd85, 28672;
	// begin inline asm
	ld.global.nc.u64 %rd79, [%rd80];
	// end inline asm
	cvt.u32.u64 	%r172, %rd79;
	add.s64 	%rd82, %rd85, 30720;
	// begin inline asm
	ld.global.nc.u64 %rd81, [%rd82];
	// end inline asm
	cvt.u32.u64 	%r173, %rd81;
	add.s32 	%r174, %r695, %r158;
	add.s32 	%r175, %r174, %r159;
	add.s32 	%r176, %r175, %r160;
	add.s32 	%r177, %r176, %r161;
	add.s32 	%r178, %r177, %r162;
	add.s32 	%r179, %r178, %r163;
	add.s32 	%r180, %r179, %r164;
	add.s32 	%r181, %r180, %r165;
	add.s32 	%r182, %r181, %r166;
	add.s32 	%r183, %r182, %r167;
	add.s32 	%r184, %r183, %r168;
	add.s32 	%r185, %r184, %r169;
	add.s32 	%r186, %r185, %r170;
	add.s32 	%r187, %r186, %r171;
	add.s32 	%r188, %r187, %r172;
	add.s32 	%r695, %r188, %r173;
	sub.s32 	%r189, %r123, %r684;
	setp.lt.u32 	%p5, %r189, 4096;
	@%p5 bra 	$L__BB12_70;
	add.s32 	%r684, %r684, 4096;
	setp.le.u32 	%p6, %r684, %r89;
	@%p6 bra 	$L__BB12_60;
$L__BB12_62:
	setp.le.u32 	%p7, %r123, %r684;
	@%p7 bra 	$L__BB12_70;
	sub.s32 	%r96, %r123, %r684;
	setp.ge.s32 	%p8, %r87, %r96;
	@%p8 bra 	$L__BB12_70;
	not.b32 	%r191, %r87;
	add.s32 	%r192, %r123, %r191;
	sub.s32 	%r97, %r192, %r684;
	and.b32  	%r193, %r97, 768;
	setp.eq.s32 	%p9, %r193, 768;
	mov.u32 	%r689, %r87;
	@%p9 bra 	$L__BB12_67;
	add.s32 	%r686, %r87, %r684;
	shr.u32 	%r194, %r97, 8;
	add.s32 	%r195, %r194, 1;
	and.b32  	%r196, %r195, 3;
	neg.s32 	%r685, %r196;
	mov.u32 	%r689, %r87;
$L__BB12_66:
	.pragma "nounroll";
	mul.wide.u32 	%rd88, %r686, 8;
	add.s64 	%rd87, %rd15, %rd88;
	// begin inline asm
	ld.global.nc.u64 %rd86, [%rd87];
	// end inline asm
	cvt.u32.u64 	%r197, %rd86;
	add.s32 	%r695, %r695, %r197;
	add.s32 	%r689, %r689, 256;
	add.s32 	%r686, %r686, 256;
	add.s32 	%r685, %r685, 1;
	setp.ne.s32 	%p10, %r685, 0;
	@%p10 bra 	$L__BB12_66;
$L__BB12_67:
	setp.lt.u32 	%p11, %r97, 768;
	@%p11 bra 	$L__BB12_70;
	add.s32 	%r693, %r689, 512;
	add.s32 	%r692, %r689, %r684;
$L__BB12_69:
	mul.wide.u32 	%rd97, %r692, 8;
	add.s64 	%rd90, %rd15, %rd97;
	// begin inline asm
	ld.global.nc.u64 %rd89, [%rd90];
	// end inline asm
	cvt.u32.u64 	%r198, %rd89;
	add.s32 	%r199, %r695, %r198;
	add.s32 	%r200, %r692, 256;
	mul.wide.u32 	%rd98, %r200, 8;
	add.s64 	%rd92, %rd15, %rd98;
	// begin inline asm
	ld.global.nc.u64 %rd91, [%rd92];
	// end inline asm
	cvt.u32.u64 	%r201, %rd91;
	add.s32 	%r202, %r199, %r201;
	add.s32 	%r203, %r692, 512;
	mul.wide.u32 	%rd99, %r203, 8;
	add.s64 	%rd94, %rd15, %rd99;
	// begin inline asm
	ld.global.nc.u64 %rd93, [%rd94];
	// end inline asm
	cvt.u32.u64 	%r204, %rd93;
	add.s32 	%r205, %r202, %r204;
	add.s32 	%r206, %r692, 768;
	mul.wide.u32 	%rd100, %r206, 8;
	add.s64 	%rd96, %rd15, %rd100;
	// begin inline asm
	ld.global.nc.u64 %rd95, [%rd96];
	// end inline asm
	cvt.u32.u64 	%r207, %rd95;
	add.s32 	%r695, %r205, %r207;
	add.s32 	%r117, %r693, 1024;
	add.s32 	%r208, %r693, 512;
	add.s32 	%r692, %r692, 1024;
	setp.lt.s32 	%p12, %r208, %r96;
	mov.u32 	%r693, %r117;
	@%p12 bra 	$L__BB12_69;
$L__BB12_70:
	// begin inline asm
	mov.u32 %r209, %laneid;
	// end inline asm
	mov.b32 	%r212, 1;
	mov.b32 	%r233, 31;
	mov.b32 	%r234, -1;
	// begin inline asm
	shfl.sync.down.b32 %r210, %r695, %r212, %r233, %r234;
	// end inline asm
	setp.gt.s32 	%p13, %r209, 30;
	selp.b32 	%r235, 0, %r210, %p13;
	add.s32 	%r216, %r235, %r695;
	mov.b32 	%r217, 2;
	// begin inline asm
	shfl.sync.down.b32 %r215, %r216, %r217, %r233, %r234;
	// end inline asm
	setp.gt.s32 	%p14, %r209, 29;
	selp.b32 	%r236, 0, %r215, %p14;
	add.s32 	%r221, %r216, %r236;
	mov.b32 	%r222, 4;
	// begin inline asm
	shfl.sync.down.b32 %r220, %r221, %r222, %r233, %r234;
	// end inline asm
	setp.gt.s32 	%p15, %r209, 27;
	selp.b32 	%r237, 0, %r220, %p15;
	add.s32 	%r226, %r221, %r237;
	mov.b32 	%r227, 8;
	// begin inline asm
	shfl.sync.down.b32 %r225, %r226, %r227, %r233, %r234;
	// end inline asm
	setp.gt.s32 	%p16, %r209, 23;
	selp.b32 	%r238, 0, %r225, %p16;
	add.s32 	%r231, %r226, %r238;
	mov.b32 	%r232, 16;
	// begin inline asm
	shfl.sync.down.b32 %r230, %r231, %r232, %r233, %r234;
	// end inline asm
	setp.gt.s32 	%p17, %r209, 15;
	selp.b32 	%r239, 0, %r230, %p17;
	add.s32 	%r696, %r231, %r239;
	setp.ne.s32 	%p18, %r209, 0;
	@%p18 bra 	$L__BB12_72;
	shr.u32 	%r240, %r87, 3;
	and.b32  	%r241, %r240, 124;
	mov.u32 	%r242, _ZZN3cub18CUB_300001_SM_10006detail6reduce28DeviceReduceSingleTileKernelINS2_10policy_hubIijN4cuda3std3__44plusIiEEE10Policy1000EPyPijS9_iiNS7_10__identityEEEvT0_T1_T2_T3_T4_T6_E12temp_storage;
	add.s32 	%r243, %r242, %r241;
	st.shared.u32 	[%r243+8], %r696;
$L__BB12_72:
	bar.sync 	0;
	setp.ne.s32 	%p19, %r87, 0;
	@%p19 bra 	$L__BB12_74;
	ld.shared.u32 	%r244, [_ZZN3cub18CUB_300001_SM_10006detail6reduce28DeviceReduceSingleTileKernelINS2_10policy_hubIijN4cuda3std3__44plusIiEEE10Policy1000EPyPijS9_iiNS7_10__identityEEEvT0_T1_T2_T3_T4_T6_E12temp_storage+12];
	add.s32 	%r245, %r244, %r696;
	ld.shared.u32 	%r246, [_ZZN3cub18CUB_300001_SM_10006detail6reduce28DeviceReduceSingleTileKernelINS2_10policy_hubIijN4cuda3std3__44plusIiEEE10Policy1000EPyPijS9_iiNS7_10__identityEEEvT0_T1_T2_T3_T4_T6_E12temp_storage+16];
	add.s32 	%r247, %r245, %r246;
	ld.shared.u32 	%r248, [_ZZN3cub18CUB_300001_SM_10006detail6reduce28DeviceReduceSingleTileKernelINS2_10policy_hubIijN4cuda3std3__44plusIiEEE10Policy1000EPyPijS9_iiNS7_10__identityEEEvT0_T1_T2_T3_T4_T6_E12temp_storage+20];
	add.s32 	%r249, %r247, %r248;
	ld.shared.u32 	%r250, [_ZZN3cub18CUB_300001_SM_10006detail6reduce28DeviceReduceSingleTileKernelINS2_10policy_hubIijN4cuda3std3__44plusIiEEE10Policy1000EPyPijS9_iiNS7_10__identityEEEvT0_T1_T2_T3_T4_T6_E12temp_storage+24];
	add.s32 	%r251, %r249, %r250;
	ld.shared.u32 	%r252, [_ZZN3cub18CUB_300001_SM_10006detail6reduce28DeviceReduceSingleTileKernelINS2_10policy_hubIijN4cuda3std3__44plusIiEEE10Policy1000EPyPijS9_iiNS7_10__identityEEEvT0_T1_T2_T3_T4_T6_E12temp_storage+28];
	add.s32 	%r253, %r251, %r252;
	ld.shared.u32 	%r254, [_ZZN3cub18CUB_300001_SM_10006detail6reduce28DeviceReduceSingleTileKernelINS2_10policy_hubIijN4cuda3std3__44plusIiEEE10Policy1000EPyPijS9_iiNS7_10__identityEEEvT0_T1_T2_T3_T4_T6_E12temp_storage+32];
	add.s32 	%r255, %r253, %r254;
	ld.shared.u32 	%r256, [_ZZN3cub18CUB_300001_SM_10006detail6reduce28DeviceReduceSingleTileKernelINS2_10policy_hubIijN4cuda3std3__44plusIiEEE10Policy1000EPyPijS9_iiNS7_10__identityEEEvT0_T1_T2_T3_T4_T6_E12temp_storage+36];
	add.s32 	%r696, %r255, %r256;
$L__BB12_74:
	mov.u32 	%r641, %tid.x;
	setp.ne.s32 	%p95, %r641, 0;
	@%p95 bra 	$L__BB12_76;
	add.s32 	%r642, %r696, %r124;
	st.global.u32 	[%rd1], %r642;
$L__BB12_76:
	ret;

}
	// .globl	_ZN3cub18CUB_300001_SM_10006detail6reduce18DeviceReduceKernelINS2_10policy_hubIijN4cuda3std3__44plusIiEEE10Policy1000EPyjS9_iNS7_10__identityEEEvT0_PT3_T1_NS0_13GridEvenShareISH_EET2_T4_
.visible .entry _ZN3cub18CUB_300001_SM_10006detail6reduce18DeviceReduceKernelINS2_10policy_hubIijN4cuda3std3__44plusIiEEE10Policy1000EPyjS9_iNS7_10__identityEEEvT0_PT3_T1_NS0_13GridEvenShareISH_EET2_T4_(
	.param .u64 .ptr .align 1 _ZN3cub18CUB_300001_SM_10006detail6reduce18DeviceReduceKernelINS2_10policy_hubIijN4cuda3std3__44plusIiEEE10Policy1000EPyjS9_iNS7_10__identityEEEvT0_PT3_T1_NS0_13GridEvenShareISH_EET2_T4__param_0,
	.param .u64 .ptr .align 1 _ZN3cub18CUB_300001_SM_10006detail6reduce18DeviceReduceKernelINS2_10policy_hubIijN4cuda3std3__44plusIiEEE10Policy1000EPyjS9_iNS7_10__identityEEEvT0_PT3_T1_NS0_13GridEvenShareISH_EET2_T4__param_1,
	.param .u32 _ZN3cub18CUB_300001_SM_10006detail6reduce18DeviceReduceKernelINS2_10policy_hubIijN4cuda3std3__44plusIiEEE10Policy1000EPyjS9_iNS7_10__identityEEEvT0_PT3_T1_NS0_13GridEvenShareISH_EET2_T4__param_2,
	.param .align 4 .b8 _ZN3cub18CUB_300001_SM_10006detail6reduce18DeviceReduceKernelINS2_10policy_hubIijN4cuda3std3__44plusIiEEE10Policy1000EPyjS9_iNS7_10__identityEEEvT0_PT3_T1_NS0_13GridEvenShareISH_EET2_T4__param_3[40],
	.param .align 1 .b8 _ZN3cub18CUB_300001_SM_10006detail6reduce18DeviceReduceKernelINS2_10policy_hubIijN4cuda3std3__44plusIiEEE10Policy1000EPyjS9_iNS7_10__identityEEEvT0_PT3_T1_NS0_13GridEvenShareISH_EET2_T4__param_4[1],
	.param .align 1 .b8 _ZN3cub18CUB_300001_SM_10006detail6reduce18DeviceReduceKernelINS2_10policy_hubIijN4cuda3std3__44plusIiEEE10Policy1000EPyjS9_iNS7_10__identityEEEvT0_PT3_T1_NS0_13GridEvenShareISH_EET2_T4__param_5[1]
)
.maxntid 256
{
	.reg .pred 	%p<95>;
	.reg .b32 	%r<750>;
	.reg .b64 	%rd<190>;
	// demoted variable
	.shared .align 4 .b8 _ZZN3cub18CUB_300001_SM_10006detail6reduce18DeviceReduceKernelINS2_10policy_hubIijN4cuda3std3__44plusIiEEE10Policy1000EPyjS9_iNS7_10__identityEEEvT0_PT3_T1_NS0_13GridEvenShareISH_EET2_T4_E12temp_storage[44];
	ld.param.u32 	%r1, [_ZN3cub18CUB_300001_SM_10006detail6reduce18DeviceReduceKernelINS2_10policy_hubIijN4cuda3std3__44plusIiEEE10Policy1000EPyjS9_iNS7_10__identityEEEvT0_PT3_T1_NS0_13GridEvenShareISH_EET2_T4__param_3+20];
	ld.param.u64 	%rd1, [_ZN3cub18CUB_300001_SM_10006detail6reduce18DeviceReduceKernelINS2_10policy_hubIijN4cuda3std3__44plusIiEEE10Policy1000EPyjS9_iNS7_10__identityEEEvT0_PT3_T1_NS0_13GridEvenShareISH_EET2_T4__param_0];
	ld.param.u32 	%r2, [_ZN3cub18CUB_300001_SM_10006detail6reduce18DeviceReduceKernelINS2_10policy_hubIijN4cuda3std3__44plusIiEEE10Policy1000EPyjS9_iNS7_10__identityEEEvT0_PT3_T1_NS0_13GridEvenShareISH_EET2_T4__param_3+24];
	mov.u32 	%r3, %ctaid.x;
	shl.b32 	%r4, %r2, 12;
	shl.b32 	%r5, %r3, 12;
	and.b64  	%rd3, %rd1, 31;
	setp.ne.s64 	%p1, %rd3, 0;
	@%p1 bra 	$L__BB13_36;
	sub.s32 	%r6, %r1, %r5;
	setp.gt.u32 	%p48, %r6, 4095;
	@%p48 bra 	$L__BB13_20;
	mov.u32 	%r7, %tid.x;
	setp.ge.u32 	%p65, %r7, %r6;
	mov.b32 	%r703, 0;
	mov.u32 	%r697, %r7;
	@%p65 bra 	$L__BB13_4;
	add.s32 	%r559, %r5, %r7;
	mul.wide.u32 	%rd170, %r559, 8;
	add.s64 	%rd169, %rd1, %rd170;
	// begin inline asm
	ld.global.nc.u64 %rd168, [%rd169];
	// end inline asm
	cvt.u32.u64 	%r703, %rd168;
	add.s32 	%r697, %r7, 256;
$L__BB13_4:
	setp.ge.u32 	%p66, %r697, %r6;
	@%p66 bra 	$L__BB13_11;
	not.b32 	%r561, %r697;
	add.s32 	%r12, %r1, %r561;
	and.b32  	%r562, %r12, 768;
	setp.eq.s32 	%p67, %r562, 768;
	@%p67 bra 	$L__BB13_8;
	add.s32 	%r694, %r697, %r5;
	shr.u32 	%r563, %r12, 8;
	add.s32 	%r564, %r563, 1;
	and.b32  	%r565, %r564, 3;
	neg.s32 	%r693, %r565;
$L__BB13_7:
	.pragma "nounroll";
	mul.wide.u32 	%rd173, %r694, 8;
	add.s64 	%rd172, %rd1, %rd173;
	// begin inline asm
	ld.global.nc.u64 %rd171, [%rd172];
	// end inline asm
	cvt.u32.u64 	%r566, %rd171;
	add.s32 	%r703, %r703, %r566;
	add.s32 	%r697, %r697, 256;
	add.s32 	%r694, %r694, 256;
	add.s32 	%r693, %r693, 1;
	setp.ne.s32 	%p68, %r693, 0;
	@%p68 bra 	$L__BB13_7;
$L__BB13_8:
	sub.s32 	%r567, %r12, %r5;
	setp.lt.u32 	%p69, %r567, 768;
	@%p69 bra 	$L__BB13_11;
	add.s32 	%r701, %r697, 512;
	add.s32 	%r700, %r697, %r5;
$L__BB13_10:
	mul.wide.u32 	%rd182, %r700, 8;
	add.s64 	%rd175, %rd1, %rd182;
	// begin inline asm
	ld.global.nc.u64 %rd174, [%rd175];
	// end inline asm
	cvt.u32.u64 	%r568, %rd174;
	add.s32 	%r569, %r703, %r568;
	add.s32 	%r570, %r700, 256;
	mul.wide.u32 	%rd183, %r570, 8;
	add.s64 	%rd177, %rd1, %rd183;
	// begin inline asm
	ld.global.nc.u64 %rd176, [%rd177];
	// end inline asm
	cvt.u32.u64 	%r571, %rd176;
	add.s32 	%r572, %r569, %r571;
	add.s32 	%r573, %r700, 512;
	mul.wide.u32 	%rd184, %r573, 8;
	add.s64 	%rd179, %rd1, %rd184;
	// begin inline asm
	ld.global.nc.u64 %rd178, [%rd179];
	// end inline asm
	cvt.u32.u64 	%r574, %rd178;
	add.s32 	%r575, %r572, %r574;
	add.s32 	%r576, %r700, 768;
	mul.wide.u32 	%rd185, %r576, 8;
	add.s64 	%rd181, %rd1, %rd185;
	// begin inline asm
	ld.global.nc.u64 %rd180, [%rd181];
	// end inline asm
	cvt.u32.u64 	%r577, %rd180;
	add.s32 	%r703, %r575, %r577;
	add.s32 	%r32, %r701, 1024;
	add.s32 	%r578, %r701, 512;
	add.s32 	%r700, %r700, 1024;
	setp.lt.s32 	%p70, %r578, %r6;
	mov.u32 	%r701, %r32;
	@%p70 bra 	$L__BB13_10;
$L__BB13_11:
	setp.lt.u32 	%p71, %r6, 256;
	@%p71 bra 	$L__BB13_16;
	// begin inline asm
	mov.u32 %r642, %laneid;
	// end inline asm
	mov.b32 	%r645, 1;
	mov.b32 	%r666, 31;
	mov.b32 	%r667, -1;
	// begin inline asm
	shfl.sync.down.b32 %r643, %r703, %r645, %r666, %r667;
	// end inline asm
	setp.gt.s32 	%p87, %r642, 30;
	selp.b32 	%r668, 0, %r643, %p87;
	add.s32 	%r649, %r668, %r703;
	mov.b32 	%r650, 2;
	// begin inline asm
	shfl.sync.down.b32 %r648, %r649, %r650, %r666, %r667;
	// end inline asm
	setp.gt.s32 	%p88, %r642, 29;
	selp.b32 	%r669, 0, %r648, %p88;
	add.s32 	%r654, %r649, %r669;
	mov.b32 	%r655, 4;
	// begin inline asm
	shfl.sync.down.b32 %r653, %r654, %r655, %r666, %r667;
	// end inline asm
	setp.gt.s32 	%p89, %r642, 27;
	selp.b32 	%r670, 0, %r653, %p89;
	add.s32 	%r659, %r654, %r670;
	mov.b32 	%r660, 8;
	// begin inline asm
	shfl.sync.down.b32 %r658, %r659, %r660, %r666, %r667;
	// end inline asm
	setp.gt.s32 	%p90, %r642, 23;
	selp.b32 	%r671, 0, %r658, %p90;
	add.s32 	%r664, %r659, %r671;
	mov.b32 	%r665, 16;
	// begin inline asm
	shfl.sync.down.b32 %r663, %r664, %r665, %r666, %r667;
	// end inline asm
	setp.gt.s32 	%p91, %r642, 15;
	selp.b32 	%r672, 0, %r663, %p91;
	add.s32 	%r749, %r664, %r672;
	setp.ne.s32 	%p92, %r642, 0;
	@%p92 bra 	$L__BB13_14;
	shr.u32 	%r673, %r7, 3;
	and.b32  	%r674, %r673, 124;
	mov.u32 	%r675, _ZZN3cub18CUB_300001_SM_10006detail6reduce18DeviceReduceKernelINS2_10policy_hubIijN4cuda3std3__44plusIiEEE10Policy1000EPyjS9_iNS7_10__identityEEEvT0_PT3_T1_NS0_13GridEvenShareISH_EET2_T4_E12temp_storage;
	add.s32 	%r676, %r675, %r674;
	st.shared.u32 	[%r676+8], %r749;
$L__BB13_14:
	bar.sync 	0;
	setp.ne.s32 	%p93, %r7, 0;
	@%p93 bra 	$L__BB13_71;
	ld.shared.u32 	%r677, [_ZZN3cub18CUB_300001_SM_10006detail6reduce18DeviceReduceKernelINS2_10policy_hubIijN4cuda3std3__44plusIiEEE10Policy1000EPyjS9_iNS7_10__identityEEEvT0_PT3_T1_NS0_13GridEvenShareISH_EET2_T4_E12temp_storage+12];
	add.s32 	%r678, %r677, %r749;
	ld.shared.u32 	%r679, [_ZZN3cub18CUB_300001_SM_10006detail6reduce18DeviceReduceKernelINS2_10policy_hubIijN4cuda3std3__44plusIiEEE10Policy1000EPyjS9_iNS7_10__identityEEEvT0_PT3_T1_NS0_13GridEvenShareISH_EET2_T4_E12temp_storage+16];
	add.s32 	%r680, %r678, %r679;
	ld.shared.u32 	%r681, [_ZZN3cub18CUB_300001_SM_10006detail6reduce18DeviceReduceKernelINS2_10policy_hubIijN4cuda3std3__44plusIiEEE10Policy1000EPyjS9_iNS7_10__identityEEEvT0_PT3_T1_NS0_13GridEvenShareISH_EET2_T4_E12temp_storage+20];
	add.s32 	%r682, %r680, %r681;
	ld.shared.u32 	%r683, [_ZZN3cub18CUB_300001_SM_10006detail6reduce18DeviceReduceKernelINS2_10policy_hubIijN4cuda3std3__44plusIiEEE10Policy1000EPyjS9_iNS7_10__identityEEEvT0_PT3_T1_NS0_13GridEvenShareISH_EET2_T4_E12temp_storage+24];
	add.s32 	%r684, %r682, %r683;
	ld.shared.u32 	%r685, [_ZZN3cub18CUB_300001_SM_10006detail6reduce18DeviceReduceKernelINS2_10policy_hubIijN4cuda3std3__44plusIiEEE10Policy1000EPyjS9_iNS7_10__identityEEEvT0_PT3_T1_NS0_13GridEvenShareISH_EET2_T4_E12temp_storage+28];
	add.s32 	%r686, %r684, %r685;
	ld.shared.u32 	%r687, [_ZZN3cub18CUB_300001_SM_10006detail6reduce18DeviceReduceKernelINS2_10policy_hubIijN4cuda3std3__44plusIiEEE10Policy1000EPyjS9_iNS7_10__identityEEEvT0_PT3_T1_NS0_13GridEvenShareISH_EET2_T4_E12temp_storage+32];
	add.s32 	%r688, %r686, %r687;
	ld.shared.u32 	%r689, [_ZZN3cub18CUB_300001_SM_10006detail6reduce18DeviceReduceKernelINS2_10policy_hubIijN4cuda3std3__44plusIiEEE10Policy1000EPyjS9_iNS7_10__identityEEEvT0_PT3_T1_NS0_13GridEvenShareISH_EET2_T4_E12temp_storage+36];
	add.s32 	%r749, %r688, %r689;
	bra.uni 	$L__BB13_71;
$L__BB13_16:
	// begin inline asm
	mov.u32 %r579, %laneid;
	// end inline asm
	and.b32  	%r605, %r7, 992;
	add.s32 	%r606, %r605, 32;
	setp.gt.u32 	%p72, %r606, %r6;
	not.b32 	%r607, %r605;
	add.s32 	%r608, %r6, %r607;
	selp.b32 	%r603, %r608, 31, %p72;
	mov.b32 	%r582, 1;
	mov.b32 	%r604, -1;
	// begin inline asm
	shfl.sync.down.b32 %r580, %r703, %r582, %r603, %r604;
	// end inline asm
	setp.lt.s32 	%p73, %r579, %r603;
	selp.b32 	%r609, %r580, 0, %p73;
	add.s32 	%r586, %r609, %r703;
	mov.b32 	%r587, 2;
	// begin inline asm
	shfl.sync.down.b32 %r585, %r586, %r587, %r603, %r604;
	// end inline asm
	add.s32 	%r610, %r579, 2;
	setp.gt.s32 	%p74, %r610, %r603;
	selp.b32 	%r611, 0, %r585, %p74;
	add.s32 	%r591, %r586, %r611;
	mov.b32 	%r592, 4;
	// begin inline asm
	shfl.sync.down.b32 %r590, %r591, %r592, %r603, %r604;
	// end inline asm
	add.s32 	%r612, %r579, 4;
	setp.gt.s32 	%p75, %r612, %r603;
	selp.b32 	%r613, 0, %r590, %p75;
	add.s32 	%r596, %r591, %r613;
	mov.b32 	%r597, 8;
	// begin inline asm
	shfl.sync.down.b32 %r595, %r596, %r597, %r603, %r604;
	// end inline asm
	add.s32 	%r614, %r579, 8;
	setp.gt.s32 	%p76, %r614, %r603;
	selp.b32 	%r615, 0, %r595, %p76;
	add.s32 	%r601, %r596, %r615;
	mov.b32 	%r602, 16;
	// begin inline asm
	shfl.sync.down.b32 %r600, %r601, %r602, %r603, %r604;
	// end inline asm
	add.s32 	%r616, %r579, 16;
	setp.gt.s32 	%p77, %r616, %r603;
	selp.b32 	%r617, 0, %r600, %p77;
	add.s32 	%r749, %r601, %r617;
	setp.ne.s32 	%p78, %r579, 0;
	@%p78 bra 	$L__BB13_18;
	shr.u32 	%r618, %r7, 3;
	and.b32  	%r619, %r618, 124;
	mov.u32 	%r620, _ZZN3cub18CUB_300001_SM_10006detail6reduce18DeviceReduceKernelINS2_10policy_hubIijN4cuda3std3__44plusIiEEE10Policy1000EPyjS9_iNS7_10__identityEEEvT0_PT3_T1_NS0_13GridEvenShareISH_EET2_T4_E12temp_storage;
	add.s32 	%r621, %r620, %r619;
	st.shared.u32 	[%r621+8], %r749;
$L__BB13_18:
	bar.sync 	0;
	setp.ne.s32 	%p79, %r7, 0;
	@%p79 bra 	$L__BB13_71;
	setp.gt.u32 	%p80, %r6, 32;
	ld.shared.u32 	%r622, [_ZZN3cub18CUB_300001_SM_10006detail6reduce18DeviceReduceKernelINS2_10policy_hubIijN4cuda3std3__44plusIiEEE10Policy1000EPyjS9_iNS7_10__identityEEEvT0_PT3_T1_NS0_13GridEvenShareISH_EET2_T4_E12temp_storage+12];
	selp.b32 	%r623, %r622, 0, %p80;
	add.s32 	%r624, %r623, %r749;
	setp.gt.u32 	%p81, %r6, 64;
	ld.shared.u32 	%r625, [_ZZN3cub18CUB_300001_SM_10006detail6reduce18DeviceReduceKernelINS2_10policy_hubIijN4cuda3std3__44plusIiEEE10Policy1000EPyjS9_iNS7_10__identityEEEvT0_PT3_T1_NS0_13GridEvenShareISH_EET2_T4_E12temp_storage+16];
	selp.b32 	%r626, %r625, 0, %p81;
	add.s32 	%r627, %r624, %r626;
	setp.gt.u32 	%p82, %r6, 96;
	ld.shared.u32 	%r628, [_ZZN3cub18CUB_300001_SM_10006detail6reduce18DeviceReduceKernelINS2_10policy_hubIijN4cuda3std3__44plusIiEEE10Policy1000EPyjS9_iNS7_10__identityEEEvT0_PT3_T1_NS0_13GridEvenShareISH_EET2_T4_E12temp_storage+20];
	selp.b32 	%r629, %r628, 0, %p82;
	add.s32 	%r630, %r627, %r629;
	setp.gt.u32 	%p83, %r6, 128;
	ld.shared.u32 	%r631, [_ZZN3cub18CUB_300001_SM_10006detail6reduce18DeviceReduceKernelINS2_10policy_hubIijN4cuda3std3__44plusIiEEE10Policy1000EPyjS9_iNS7_10__identityEEEvT0_PT3_T1_NS0_13GridEvenShareISH_EET2_T4_E12temp_storage+24];
	selp.b32 	%r632, %r631, 0, %p83;
	add.s32 	%r633, %r630, %r632;
	setp.gt.u32 	%p84, %r6, 160;
	ld.shared.u32 	%r634, [_ZZN3cub18CUB_300001_SM_10006detail6reduce18DeviceReduceKernelINS2_10policy_hubIijN4cuda3std3__44plusIiEEE10Policy1000EPyjS9_iNS7_10__identityEEEvT0_PT3_T1_NS0_13GridEvenShareISH_EET2_T4_E12temp_storage+28];
	selp.b32 	%r635, %r634, 0, %p84;
	add.s32 	%r636, %r633, %r635;
	setp.gt.u32 	%p85, %r6, 192;
	ld.shared.u32 	%r637, [_ZZN3cub18CUB_300001_SM_10006detail6reduce18DeviceReduceKernelINS2_10policy_hubIijN4cuda3std3__44plusIiEEE10Policy1000EPyjS9_iNS7_10__identityEEEvT0_PT3_T1_NS0_13GridEvenShareISH_EET2_T4_E12temp_storage+32];
	selp.b32 	%r638, %r637, 0, %p85;
	add.s32 	%r639, %r636, %r638;
	setp.gt.u32 	%p86, %r6, 224;
	ld.shared.u32 	%r640, [_ZZN3cub18CUB_300001_SM_10006detail6reduce18DeviceReduceKernelINS2_10policy_hubIijN4cuda3std3__44plusIiEEE10Policy1000EPyjS9_iNS7_10__identityEEEvT0_PT3_T1_NS0_13GridEvenShareISH_EET2_T4_E12temp_storage+36];
	selp.b32 	%r641, %r640, 0, %p86;
	add.s32 	%r749, %r639, %r641;
	bra.uni 	$L__BB13_71;
$L__BB13_20:
	mov.u32 	%r39, %tid.x;
	shl.b32 	%r40, %r39, 2;
	add.s32 	%r423, %r5, %r40;
	mul.wide.u32 	%rd127, %r423, 8;
	add.s64 	%rd105, %rd1, %rd127;
	// begin inline asm
	ld.global.nc.v2.u64 {%rd103, %rd104}, [%rd105];
	// end inline asm
	add.s64 	%rd108, %rd105, 16;
	// begin inline asm
	ld.global.nc.v2.u64 {%rd106, %rd107}, [%rd108];
	// end inline asm
	add.s64 	%rd111, %rd105, 8192;
	// begin inline asm
	ld.global.nc.v2.u64 {%rd109, %rd110}, [%rd111];
	// end inline asm
	add.s64 	%rd114, %rd105, 8208;
	// begin inline asm
	ld.global.nc.v2.u64 {%rd112, %rd113}, [%rd114];
	// end inline asm
	add.s64 	%rd117, %rd105, 16384;
	// begin inline asm
	ld.global.nc.v2.u64 {%rd115, %rd116}, [%rd117];
	// end inline asm
	add.s64 	%rd120, %rd105, 16400;
	// begin inline asm
	ld.global.nc.v2.u64 {%rd118, %rd119}, [%rd120];
	// end inline asm
	add.s64 	%rd123, %rd105, 24576;
	// begin inline asm
	ld.global.nc.v2.u64 {%rd121, %rd122}, [%rd123];
	// end inline asm
	add.s64 	%rd126, %rd105, 24592;
	// begin inline asm
	ld.global.nc.v2.u64 {%rd124, %rd125}, [%rd126];
	// end inline asm
	cvt.u32.u64 	%r424, %rd103;
	cvt.u32.u64 	%r425, %rd104;
	cvt.u32.u64 	%r426, %rd106;
	cvt.u32.u64 	%r427, %rd107;
	cvt.u32.u64 	%r428, %rd109;
	cvt.u32.u64 	%r429, %rd110;
	cvt.u32.u64 	%r430, %rd112;
	cvt.u32.u64 	%r431, %rd113;
	cvt.u32.u64 	%r432, %rd115;
	cvt.u32.u64 	%r433, %rd116;
	cvt.u32.u64 	%r434, %rd118;
	cvt.u32.u64 	%r435, %rd119;
	cvt.u32.u64 	%r436, %rd121;
	cvt.u32.u64 	%r437, %rd122;
	cvt.u32.u64 	%r438, %rd124;
	cvt.u32.u64 	%r439, %rd125;
	add.s32 	%r440, %r425, %r424;
	add.s32 	%r441, %r440, %r426;
	add.s32 	%r442, %r441, %r427;
	add.s32 	%r443, %r442, %r428;
	add.s32 	%r444, %r443, %r429;
	add.s32 	%r445, %r444, %r430;
	add.s32 	%r446, %r445, %r431;
	add.s32 	%r447, %r446, %r432;
	add.s32 	%r448, %r447, %r433;
	add.s32 	%r449, %r448, %r434;
	add.s32 	%r450, %r449, %r435;
	add.s32 	%r451, %r450, %r436;
	add.s32 	%r452, %r451, %r437;
	add.s32 	%r453, %r452, %r438;
	add.s32 	%r719, %r453, %r439;
	setp.lt.u32 	%p49, %r6, %r4;
	@%p49 bra 	$L__BB13_32;
	add.s32 	%r42, %r4, %r5;
	add.s32 	%r705, %r42, 256;
	add.s32 	%r704, %r42, %r39;
	mov.b32 	%r706, 0;
$L__BB13_22:
	add.s32 	%r5, %r5, %r4;
	add.s32 	%r455, %r1, -4096;
	setp.gt.u32 	%p50, %r5, %r455;
	@%p50 bra 	$L__BB13_24;
	add.s32 	%r456, %r5, %r40;
	mul.wide.u32 	%rd152, %r456, 8;
	add.s64 	%rd130, %rd1, %rd152;
	// begin inline asm
	ld.global.nc.v2.u64 {%rd128, %rd129}, [%rd130];
	// end inline asm
	add.s64 	%rd133, %rd130, 16;
	// begin inline asm
	ld.global.nc.v2.u64 {%rd131, %rd132}, [%rd133];
	// end inline asm
	add.s64 	%rd136, %rd130, 8192;
	// begin inline asm
	ld.global.nc.v2.u64 {%rd134, %rd135}, [%rd136];
	// end inline asm
	add.s64 	%rd139, %rd130, 8208;
	// begin inline asm
	ld.global.nc.v2.u64 {%rd137, %rd138}, [%rd139];
	// end inline asm
	add.s64 	%rd142, %rd130, 16384;
	// begin inline asm
	ld.global.nc.v2.u64 {%rd140, %rd141}, [%rd142];
	// end inline asm
	add.s64 	%rd145, %rd130, 16400;
	// begin inline asm
	ld.global.nc.v2.u64 {%rd143, %rd144}, [%rd145];
	// end inline asm
	add.s64 	%rd148, %rd130, 24576;
	// begin inline asm
	ld.global.nc.v2.u64 {%rd146, %rd147}, [%rd148];
	// end inline asm
	add.s64 	%rd151, %rd130, 24592;
	// begin inline asm
	ld.global.nc.v2.u64 {%rd149, %rd150}, [%rd151];
	// end inline asm
	cvt.u32.u64 	%r457, %rd128;
	cvt.u32.u64 	%r458, %rd129;
	cvt.u32.u64 	%r459, %rd131;
	cvt.u32.u64 	%r460, %rd132;
	cvt.u32.u64 	%r461, %rd134;
	cvt.u32.u64 	%r462, %rd135;
	cvt.u32.u64 	%r463, %rd137;
	cvt.u32.u64 	%r464, %rd138;
	cvt.u32.u64 	%r465, %rd140;
	cvt.u32.u64 	%r466, %rd141;
	cvt.u32.u64 	%r467, %rd143;
	cvt.u32.u64 	%r468, %rd144;
	cvt.u32.u64 	%r469, %rd146;
	cvt.u32.u64 	%r470, %rd147;
	cvt.u32.u64 	%r471, %rd149;
	cvt.u32.u64 	%r472, %rd150;
	add.s32 	%r473, %r719, %r457;
	add.s32 	%r474, %r473, %r458;
	add.s32 	%r475, %r474, %r459;
	add.s32 	%r476, %r475, %r460;
	add.s32 	%r477, %r476, %r461;
	add.s32 	%r478, %r477, %r462;
	add.s32 	%r479, %r478, %r463;
	add.s32 	%r480, %r479, %r464;
	add.s32 	%r481, %r480, %r465;
	add.s32 	%r482, %r481, %r466;
	add.s32 	%r483, %r482, %r467;
	add.s32 	%r484, %r483, %r468;
	add.s32 	%r485, %r484, %r469;
	add.s32 	%r486, %r485, %r470;
	add.s32 	%r487, %r486, %r471;
	add.s32 	%r719, %r487, %r472;
	sub.s32 	%r488, %r1, %r5;
	setp.lt.u32 	%p51, %r488, %r4;
	add.s32 	%r706, %r706, 1;
	add.s32 	%r705, %r705, %r4;
	add.s32 	%r704, %r704, %r4;
	@%p51 bra 	$L__BB13_32;
	bra.uni 	$L__BB13_22;
$L__BB13_24:
	setp.le.u32 	%p52, %r1, %r5;
	@%p52 bra 	$L__BB13_32;
	sub.s32 	%r55, %r1, %r5;
	setp.ge.s32 	%p53, %r39, %r55;
	@%p53 bra 	$L__BB13_32;
	not.b32 	%r490, %r39;
	add.s32 	%r491, %r1, %r490;
	sub.s32 	%r492, %r491, %r42;
	mul.lo.s32 	%r493, %r2, %r706;
	shl.b32 	%r494, %r493, 12;
	sub.s32 	%r56, %r492, %r494;
	shr.u32 	%r495, %r491, 8;
	add.s32 	%r57, %r495, 1;
	and.b32  	%r496, %r491, 768;
	setp.eq.s32 	%p54, %r496, 768;
	mov.u32 	%r713, %r39;
	@%p54 bra 	$L__BB13_29;
	and.b32  	%r497, %r57, 3;
	neg.s32 	%r709, %r497;
	mov.u32 	%r713, %r39;
$L__BB13_28:
	.pragma "nounroll";
	mul.wide.u32 	%rd155, %r704, 8;
	add.s64 	%rd154, %rd1, %rd155;
	// begin inline asm
	ld.global.nc.u64 %rd153, [%rd154];
	// end inline asm
	cvt.u32.u64 	%r498, %rd153;
	add.s32 	%r719, %r719, %r498;
	add.s32 	%r713, %r713, 256;
	add.s32 	%r704, %r704, 256;
	add.s32 	%r709, %r709, 1;
	setp.ne.s32 	%p55, %r709, 0;
	@%p55 bra 	$L__BB13_28;
$L__BB13_29:
	setp.lt.u32 	%p56, %r56, 768;
	@%p56 bra 	$L__BB13_32;
	add.s32 	%r717, %r713, 512;
	add.s32 	%r716, %r713, %r705;
$L__BB13_31:
	add.s32 	%r499, %r716, -256;
	mul.wide.u32 	%rd164, %r499, 8;
	add.s64 	%rd157, %rd1, %rd164;
	// begin inline asm
	ld.global.nc.u64 %rd156, [%rd157];
	// end inline asm
	cvt.u32.u64 	%r500, %rd156;
	add.s32 	%r501, %r719, %r500;
	mul.wide.u32 	%rd165, %r716, 8;
	add.s64 	%rd159, %rd1, %rd165;
	// begin inline asm
	ld.global.nc.u64 %rd158, [%rd159];
	// end inline asm
	cvt.u32.u64 	%r502, %rd158;
	add.s32 	%r503, %r501, %r502;
	add.s32 	%r504, %r716, 256;
	mul.wide.u32 	%rd166, %r504, 8;
	add.s64 	%rd161, %rd1, %rd166;
	// begin inline asm
	ld.global.nc.u64 %rd160, [%rd161];
	// end inline asm
	cvt.u32.u64 	%r505, %rd160;
	add.s32 	%r506, %r503, %r505;
	add.s32 	%r507, %r716, 512;
	mul.wide.u32 	%rd167, %r507, 8;
	add.s64 	%rd163, %rd1, %rd167;
	// begin inline asm
	ld.global.nc.u64 %rd162, [%rd163];
	// end inline asm
	cvt.u32.u64 	%r508, %rd162;
	add.s32 	%r719, %r506, %r508;
	add.s32 	%r76, %r717, 1024;
	add.s32 	%r509, %r717, 512;
	add.s32 	%r716, %r716, 1024;
	setp.lt.s32 	%p57, %r509, %r55;
	mov.u32 	%r717, %r76;
	@%p57 bra 	$L__BB13_31;
$L__BB13_32:
	// begin inline asm
	mov.u32 %r510, %laneid;
	// end inline asm
	mov.b32 	%r513, 1;
	mov.b32 	%r534, 31;
	mov.b32 	%r535, -1;
	// begin inline asm
	shfl.sync.down.b32 %r511, %r719, %r513, %r534, %r535;
	// end inline asm
	setp.gt.s32 	%p58, %r510, 30;
	selp.b32 	%r536, 0, %r511, %p58;
	add.s32 	%r517, %r536, %r719;
	mov.b32 	%r518, 2;
	// begin inline asm
	shfl.sync.down.b32 %r516, %r517, %r518, %r534, %r535;
	// end inline asm
	setp.gt.s32 	%p59, %r510, 29;
	selp.b32 	%r537, 0, %r516, %p59;
	add.s32 	%r522, %r517, %r537;
	mov.b32 	%r523, 4;
	// begin inline asm
	shfl.sync.down.b32 %r521, %r522, %r523, %r534, %r535;
	// end inline asm
	setp.gt.s32 	%p60, %r510, 27;
	selp.b32 	%r538, 0, %r521, %p60;
	add.s32 	%r527, %r522, %r538;
	mov.b32 	%r528, 8;
	// begin inline asm
	shfl.sync.down.b32 %r526, %r527, %r528, %r534, %r535;
	// end inline asm
	setp.gt.s32 	%p61, %r510, 23;
	selp.b32 	%r539, 0, %r526, %p61;
	add.s32 	%r532, %r527, %r539;
	mov.b32 	%r533, 16;
	// begin inline asm
	shfl.sync.down.b32 %r531, %r532, %r533, %r534, %r535;
	// end inline asm
	setp.gt.s32 	%p62, %r510, 15;
	selp.b32 	%r540, 0, %r531, %p62;
	add.s32 	%r749, %r532, %r540;
	setp.ne.s32 	%p63, %r510, 0;
	@%p63 bra 	$L__BB13_34;
	shr.u32 	%r541, %r39, 3;
	and.b32  	%r542, %r541, 124;
	mov.u32 	%r543, _ZZN3cub18CUB_300001_SM_10006detail6reduce18DeviceReduceKernelINS2_10policy_hubIijN4cuda3std3__44plusIiEEE10Policy1000EPyjS9_iNS7_10__identityEEEvT0_PT3_T1_NS0_13GridEvenShareISH_EET2_T4_E12temp_storage;
	add.s32 	%r544, %r543, %r542;
	st.shared.u32 	[%r544+8], %r749;
$L__BB13_34:
	bar.sync 	0;
	setp.ne.s32 	%p64, %r39, 0;
	@%p64 bra 	$L__BB13_71;
	ld.shared.u32 	%r545, [_ZZN3cub18CUB_300001_SM_10006detail6reduce18DeviceReduceKernelINS2_10policy_hubIijN4cuda3std3__44plusIiEEE10Policy1000EPyjS9_iNS7_10__identityEEEvT0_PT3_T1_NS0_13GridEvenShareISH_EET2_T4_E12temp_storage+12];
	add.s32 	%r546, %r545, %r749;
	ld.shared.u32 	%r547, [_ZZN3cub18CUB_300001_SM_10006detail6reduce18DeviceReduceKernelINS2_10policy_hubIijN4cuda3std3__44plusIiEEE10Policy1000EPyjS9_iNS7_10__identityEEEvT0_PT3_T1_NS0_13GridEvenShareISH_EET2_T4_E12temp_storage+16];
	add.s32 	%r548, %r546, %r547;
	ld.shared.u32 	%r549, [_ZZN3cub18CUB_300001_SM_10006detail6reduce18DeviceReduceKernelINS2_10policy_hubIijN4cuda3std3__44plusIiEEE10Policy1000EPyjS9_iNS7_10__identityEEEvT0_PT3_T1_NS0_13GridEvenShareISH_EET2_T4_E12temp_storage+20];
	add.s32 	%r550, %r548, %r549;
	ld.shared.u32 	%r551, [_ZZN3cub18CUB_300001_SM_10006detail6reduce18DeviceReduceKernelINS2_10policy_hubIijN4cuda3std3__44plusIiEEE10Policy1000EPyjS9_iNS7_10__identityEEEvT0_PT3_T1_NS0_13GridEvenShareISH_EET2_T4_E12temp_storage+24];
	add.s32 	%r552, %r550, %r551;
	ld.shared.u32 	%r553, [_ZZN3cub18CUB_300001_SM_10006detail6reduce18DeviceReduceKernelINS2_10policy_hubIijN4cuda3std3__44plusIiEEE10Policy1000EPyjS9_iNS7_10__identityEEEvT0_PT3_T1_NS0_13GridEvenShareISH_EET2_T4_E12temp_storage+28];
	add.s32 	%r554, %r552, %r553;
	ld.shared.u32 	%r555, [_ZZN3cub18CUB_300001_SM_10006detail6reduce18DeviceReduceKernelINS2_10policy_hubIijN4cuda3std3__44plusIiEEE10Policy1000EPyjS9_iNS7_10__identityEEEvT0_PT3_T1_NS0_13GridEvenShareISH_EET2_T4_E12temp_storage+32];
	add.s32 	%r556, %r554, %r555;
	ld.shared.u32 	%r557, [_ZZN3cub18CUB_300001_SM_10006detail6reduce18DeviceReduceKernelINS2_10policy_hubIijN4cuda3std3__44plusIiEEE10Policy1000EPyjS9_iNS7_10__identityEEEvT0_PT3_T1_NS0_13GridEvenShareISH_EET2_T4_E12temp_storage+36];
	add.s32 	%r749, %r556, %r557;
	bra.uni 	$L__BB13_71;
$L__BB13_36:
	sub.s32 	%r81, %r1, %r5;
	setp.gt.u32 	%p2, %r81, 4095;
	@%p2 bra 	$L__BB13_55;
	mov.u32 	%r82, %tid.x;
	setp.ge.u32 	%p19, %r82, %r81;
	mov.b32 	%r732, 0;
	mov.u32 	%r726, %r82;
	@%p19 bra 	$L__BB13_39;
	add.s32 	%r292, %r5, %r82;
	mul.wide.u32 	%rd87, %r292, 8;
	add.s64 	%rd86, %rd1, %rd87;
	// begin inline asm
	ld.global.nc.u64 %rd85, [%rd86];
	// end inline asm
	cvt.u32.u64 	%r732, %rd85;
	add.s32 	%r726, %r82, 256;
$L__BB13_39:
	setp.ge.u32 	%p20, %r726, %r81;
	@%p20 bra 	$L__BB13_46;
	not.b32 	%r294, %r726;
	add.s32 	%r87, %r1, %r294;
	and.b32  	%r295, %r87, 768;
	setp.eq.s32 	%p21, %r295, 768;
	@%p21 bra 	$L__BB13_43;
	add.s32 	%r723, %r726, %r5;
	shr.u32 	%r296, %r87, 8;
	add.s32 	%r297, %r296, 1;
	and.b32  	%r298, %r297, 3;
	neg.s32 	%r722, %r298;
$L__BB13_42:
	.pragma "nounroll";
	mul.wide.u32 	%rd90, %r723, 8;
	add.s64 	%rd89, %rd1, %rd90;
	// begin inline asm
	ld.global.nc.u64 %rd88, [%rd89];
	// end inline asm
	cvt.u32.u64 	%r299, %rd88;
	add.s32 	%r732, %r732, %r299;
	add.s32 	%r726, %r726, 256;
	add.s32 	%r723, %r723, 256;
	add.s32 	%r722, %r722, 1;
	setp.ne.s32 	%p22, %r722, 0;
	@%p22 bra 	$L__BB13_42;
$L__BB13_43:
	sub.s32 	%r300, %r87, %r5;
	setp.lt.u32 	%p23, %r300, 768;
	@%p23 bra 	$L__BB13_46;
	add.s32 	%r730, %r726, 512;
	add.s32 	%r729, %r726, %r5;
$L__BB13_45:
	mul.wide.u32 	%rd99, %r729, 8;
	add.s64 	%rd92, %rd1, %rd99;
	// begin inline asm
	ld.global.nc.u64 %rd91, [%rd92];
	// end inline asm
	cvt.u32.u64 	%r301, %rd91;
	add.s32 	%r302, %r732, %r301;
	add.s32 	%r303, %r729, 256;
	mul.wide.u32 	%rd100, %r303, 8;
	add.s64 	%rd94, %rd1, %rd100;
	// begin inline asm
	ld.global.nc.u64 %rd93, [%rd94];
	// end inline asm
	cvt.u32.u64 	%r304, %rd93;
	add.s32 	%r305, %r302, %r304;
	add.s32 	%r306, %r729, 512;
	mul.wide.u32 	%rd101, %r306, 8;
	add.s64 	%rd96, %rd1, %rd101;
	// begin inline asm
	ld.global.nc.u64 %rd95, [%rd96];
	// end inline asm
	cvt.u32.u64 	%r307, %rd95;
	add.s32 	%r308, %r305, %r307;
	add.s32 	%r309, %r729, 768;
	mul.wide.u32 	%rd102, %r309, 8;
	add.s64 	%rd98, %rd1, %rd102;
	// begin inline asm
	ld.global.nc.u64 %rd97, [%rd98];
	// end inline asm
	cvt.u32.u64 	%r310, %rd97;
	add.s32 	%r732, %r308, %r310;
	add.s32 	%r107, %r730, 1024;
	add.s32 	%r311, %r730, 512;
	add.s32 	%r729, %r729, 1024;
	setp.lt.s32 	%p24, %r311, %r81;
	mov.u32 	%r730, %r107;
	@%p24 bra 	$L__BB13_45;
$L__BB13_46:
	setp.lt.u32 	%p25, %r81, 256;
	@%p25 bra 	$L__BB13_51;
	// begin inline asm
	mov.u32 %r375, %laneid;
	// end inline asm
	mov.b32 	%r378, 1;
	mov.b32 	%r399, 31;
	mov.b32 	%r400, -1;
	// begin inline asm
	shfl.sync.down.b32 %r376, %r732, %r378, %r399, %r400;
	// end inline asm
	setp.gt.s32 	%p41, %r375, 30;
	selp.b32 	%r401, 0, %r376, %p41;
	add.s32 	%r382, %r401, %r732;
	mov.b32 	%r383, 2;
	// begin inline asm
	shfl.sync.down.b32 %r381, %r382, %r383, %r399, %r400;
	// end inline asm
	setp.gt.s32 	%p42, %r375, 29;
	selp.b32 	%r402, 0, %r381, %p42;
	add.s32 	%r387, %r382, %r402;
	mov.b32 	%r388, 4;
	// begin inline asm
	shfl.sync.down.b32 %r386, %r387, %r388, %r399, %r400;
	// end inline asm
	setp.gt.s32 	%p43, %r375, 27;
	selp.b32 	%r403, 0, %r386, %p43;
	add.s32 	%r392, %r387, %r403;
	mov.b32 	%r393, 8;
	// begin inline asm
	shfl.sync.down.b32 %r391, %r392, %r393, %r399, %r400;
	// end inline asm
	setp.gt.s32 	%p44, %r375, 23;
	selp.b32 	%r404, 0, %r391, %p44;
	add.s32 	%r397, %r392, %r404;
	mov.b32 	%r398, 16;
	// begin inline asm
	shfl.sync.down.b32 %r396, %r397, %r398, %r399, %r400;
	// end inline asm
	setp.gt.s32 	%p45, %r375, 15;
	selp.b32 	%r405, 0, %r396, %p45;
	add.s32 	%r749, %r397, %r405;
	setp.ne.s32 	%p46, %r375, 0;
	@%p46 bra 	$L__BB13_49;
	shr.u32 	%r406, %r82, 3;
	and.b32  	%r407, %r406, 124;
	mov.u32 	%r408, _ZZN3cub18CUB_300001_SM_10006detail6reduce18DeviceReduceKernelINS2_10policy_hubIijN4cuda3std3__44plusIiEEE10Policy1000EPyjS9_iNS7_10__identityEEEvT0_PT3_T1_NS0_13GridEvenShareISH_EET2_T4_E12temp_storage;
	add.s32 	%r409, %r408, %r407;
	st.shared.u32 	[%r409+8], %r749;
$L__BB13_49:
	bar.sync 	0;
	setp.ne.s32 	%p47, %r82, 0;
	@%p47 bra 	$L__BB13_71;
	ld.shared.u32 	%r410, [_ZZN3cub18CUB_300001_SM_10006detail6reduce18DeviceReduceKernelINS2_10policy_hubIijN4cuda3std3__44plusIiEEE10Policy1000EPyjS9_iNS7_10__identityEEEvT0_PT3_T1_NS0_13GridEvenShareISH_EET2_T4_E12temp_storage+12];
	add.s32 	%r411, %r410, %r749;
	ld.shared.u32 	%r412, [_ZZN3cub18CUB_300001_SM_10006detail6reduce18DeviceReduceKernelINS2_10policy_hubIijN4cuda3std3__44plusIiEEE10Policy1000EPyjS9_iNS7_10__identityEEEvT0_PT3_T1_NS0_13GridEvenShareISH_EET2_T4_E12temp_storage+16];
	add.s32 	%r413, %r411, %r412;
	ld.shared.u32 	%r414, [_ZZN3cub18CUB_300001_SM_10006detail6reduce18DeviceReduceKernelINS2_10policy_hubIijN4cuda3std3__44plusIiEEE10Policy1000EPyjS9_iNS7_10__identityEEEvT0_PT3_T1_NS0_13GridEvenShareISH_EET2_T4_E12temp_storage+20];
	add.s32 	%r415, %r413, %r414;
	ld.shared.u32 	%r416, [_ZZN3cub18CUB_300001_SM_10006detail6reduce18DeviceReduceKernelINS2_10policy_hubIijN4cuda3std3__44plusIiEEE10Policy1000EPyjS9_iNS7_10__identityEEEvT0_PT3_T1_NS0_13GridEvenShareISH_EET2_T4_E12temp_storage+24];
	add.s32 	%r417, %r415, %r416;
	ld.shared.u32 	%r418, [_ZZN3cub18CUB_300001_SM_10006detail6reduce18DeviceReduceKernelINS2_10policy_hubIijN4cuda3std3__44plusIiEEE10Policy1000EPyjS9_iNS7_10__identityEEEvT0_PT3_T1_NS0_13GridEvenShareISH_EET2_T4_E12temp_storage+28];
	add.s32 	%r419, %r417, %r418;
	ld.shared.u32 	%r420, [_ZZN3cub18CUB_300001_SM_10006detail6reduce18DeviceReduceKernelINS2_10policy_hubIijN4cuda3std3__44plusIiEEE10Policy1000EPyjS9_iNS7_10__identityEEEvT0_PT3_T1_NS0_13GridEvenShareISH_EET2_T4_E12temp_storage+32];
	add.s32 	%r421, %r419, %r420;
	ld.shared.u32 	%r422, [_ZZN3cub18CUB_300001_SM_10006detail6reduce18DeviceReduceKernelINS2_10policy_hubIijN4cuda3std3__44plusIiEEE10Policy1000EPyjS9_iNS7_10__identityEEEvT0_PT3_T1_NS0_13GridEvenShareISH_EET2_T4_E12temp_storage+36];
	add.s32 	%r749, %r421, %r422;
	bra.uni 	$L__BB13_71;
$L__BB13_51:
	// begin inline asm
	mov.u32 %r312, %laneid;
	// end inline asm
	and.b32  	%r338, %r82, 992;
	add.s32 	%r339, %r338, 32;
	setp.gt.u32 	%p26, %r339, %r81;
	not.b32 	%r340, %r338;
	add.s32 	%r341, %r81, %r340;
	selp.b32 	%r336, %r341, 31, %p26;
	mov.b32 	%r315, 1;
	mov.b32 	%r337, -1;
	// begin inline asm
	shfl.sync.down.b32 %r313, %r732, %r315, %r336, %r337;
	// end inline asm
	setp.lt.s32 	%p27, %r312, %r336;
	selp.b32 	%r342, %r313, 0, %p27;
	add.s32 	%r319, %r342, %r732;
	mov.b32 	%r320, 2;
	// begin inline asm
	shfl.sync.down.b32 %r318, %r319, %r320, %r336, %r337;
	// end inline asm
	add.s32 	%r343, %r312, 2;
	setp.gt.s32 	%p28, %r343, %r336;
	selp.b32 	%r344, 0, %r318, %p28;
	add.s32 	%r324, %r319, %r344;
	mov.b32 	%r325, 4;
	// begin inline asm
	shfl.sync.down.b32 %r323, %r324, %r325, %r336, %r337;
	// end inline asm
	add.s32 	%r345, %r312, 4;
	setp.gt.s32 	%p29, %r345, %r336;
	selp.b32 	%r346, 0, %r323, %p29;
	add.s32 	%r329, %r324, %r346;
	mov.b32 	%r330, 8;
	// begin inline asm
	shfl.sync.down.b32 %r328, %r329, %r330, %r336, %r337;
	// end inline asm
	add.s32 	%r347, %r312, 8;
	setp.gt.s32 	%p30, %r347, %r336;
	selp.b32 	%r348, 0, %r328, %p30;
	add.s32 	%r334, %r329, %r348;
	mov.b32 	%r335, 16;
	// begin inline asm
	shfl.sync.down.b32 %r333, %r334, %r335, %r336, %r337;
	// end inline asm
	add.s32 	%r349, %r312, 16;
	setp.gt.s32 	%p31, %r349, %r336;
	selp.b32 	%r350, 0, %r333, %p31;
	add.s32 	%r749, %r334, %r350;
	setp.ne.s32 	%p32, %r312, 0;
	@%p32 bra 	$L__BB13_53;
	shr.u32 	%r351, %r82, 3;
	and.b32  	%r352, %r351, 124;
	mov.u32 	%r353, _ZZN3cub18CUB_300001_SM_10006detail6reduce18DeviceReduceKernelINS2_10policy_hubIijN4cuda3std3__44plusIiEEE10Policy1000EPyjS9_iNS7_10__identityEEEvT0_PT3_T1_NS0_13GridEvenShareISH_EET2_T4_E12temp_storage;
	add.s32 	%r354, %r353, %r352;
	st.shared.u32 	[%r354+8], %r749;
$L__BB13_53:
	bar.sync 	0;
	setp.ne.s32 	%p33, %r82, 0;
	@%p33 bra 	$L__BB13_71;
	setp.gt.u32 	%p34, %r81, 32;
	ld.shared.u32 	%r355, [_ZZN3cub18CUB_300001_SM_10006detail6reduce18DeviceReduceKernelINS2_10policy_hubIijN4cuda3std3__44plusIiEEE10Policy1000EPyjS9_iNS7_10__identityEEEvT0_PT3_T1_NS0_13GridEvenShareISH_EET2_T4_E12temp_storage+12];
	selp.b32 	%r356, %r355, 0, %p34;
	add.s32 	%r357, %r356, %r749;
	setp.gt.u32 	%p35, %r81, 64;
	ld.shared.u32 	%r358, [_ZZN3cub18CUB_300001_SM_10006detail6reduce18DeviceReduceKernelINS2_10policy_hubIijN4cuda3std3__44plusIiEEE10Policy1000EPyjS9_iNS7_10__identityEEEvT0_PT3_T1_NS0_13GridEvenShareISH_EET2_T4_E12temp_storage+16];
	selp.b32 	%r359, %r358, 0, %p35;
	add.s32 	%r360, %r357, %r359;
	setp.gt.u32 	%p36, %r81, 96;
	ld.shared.u32 	%r361, [_ZZN3cub18CUB_300001_SM_10006detail6reduce18DeviceReduceKernelINS2_10policy_hubIijN4cuda3std3__44plusIiEEE10Policy1000EPyjS9_iNS7_10__identityEEEvT0_PT3_T1_NS0_13GridEvenShareISH_EET2_T4_E12temp_storage+20];
	selp.b32 	%r362, %r361, 0, %p36;
	add.s32 	%r363, %r360, %r362;
	setp.gt.u32 	%p37, %r81, 128;
	ld.shared.u32 	%r364, [_ZZN3cub18CUB_300001_SM_10006detail6reduce18DeviceReduceKernelINS2_10policy_hubIijN4cuda3std3__44plusIiEEE10Policy1000EPyjS9_iNS7_10__identityEEEvT0_PT3_T1_NS0_13GridEvenShareISH_EET2_T4_E12temp_storage+24];
	selp.b32 	%r365, %r364, 0, %p37;
	add.s32 	%r366, %r363, %r365;
	setp.gt.u32 	%p38, %r81, 160;
	ld.shared.u32 	%r367, [_ZZN3cub18CUB_300001_SM_10006detail6reduce18DeviceReduceKernelINS2_10policy_hubIijN4cuda3std3__44plusIiEEE10Policy1000EPyjS9_iNS7_10__identityEEEvT0_PT3_T1_NS0_13GridEvenShareISH_EET2_T4_E12temp_storage+28];
	selp.b32 	%r368, %r367, 0, %p38;
	add.s32 	%r369, %r366, %r368;
	setp.gt.u32 	%p39, %r81, 192;
	ld.shared.u32 	%r370, [_ZZN3cub18CUB_300001_SM_10006detail6reduce18DeviceReduceKernelINS2_10policy_hubIijN4cuda3std3__44plusIiEEE10Policy1000EPyjS9_iNS7_10__identityEEEvT0_PT3_T1_NS0_13GridEvenShareISH_EET2_T4_E12temp_storage+32];
	selp.b32 	%r371, %r370, 0, %p39;
	add.s32 	%r372, %r369, %r371;
	setp.gt.u32 	%p40, %r81, 224;
	ld.shared.u32 	%r373, [_ZZN3cub18CUB_300001_SM_10006detail6reduce18DeviceReduceKernelINS2_10policy_hubIijN4cuda3std3__44plusIiEEE10Policy1000EPyjS9_iNS7_10__identityEEEvT0_PT3_T1_NS0_13GridEvenShareISH_EET2_T4_E12temp_storage+36];
	selp.b32 	%r374, %r373, 0, %p40;
	add.s32 	%r749, %r372, %r374;
	bra.uni 	$L__BB13_71;
$L__BB13_55:
	mov.u32 	%r114, %tid.x;
	add.s32 	%r157, %r114, %r5;
	mul.wide.u32 	%rd36, %r157, 8;
	add.s64 	%rd5, %rd1, %rd36;
	// begin inline asm
	ld.global.nc.u64 %rd4, [%rd5];
	// end inline asm
	cvt.u32.u64 	%r158, %rd4;
	add.s64 	%rd7, %rd5, 2048;
	// begin inline asm
	ld.global.nc.u64 %rd6, [%rd7];
	// end inline asm
	cvt.u32.u64 	%r159, %rd6;
	add.s64 	%rd9, %rd5, 4096;
	// begin inline asm
	ld.global.nc.u64 %rd8, [%rd9];
	// end inline asm
	cvt.u32.u64 	%r160, %rd8;
	add.s64 	%rd11, %rd5, 6144;
	// begin inline asm
	ld.global.nc.u64 %rd10, [%rd11];
	// end inline asm
	cvt.u32.u64 	%r161, %rd10;
	add.s64 	%rd13, %rd5, 8192;
	// begin inline asm
	ld.global.nc.u64 %rd12, [%rd13];
	// end inline asm
	cvt.u32.u64 	%r162, %rd12;
	add.s64 	%rd15, %rd5, 10240;
	// begin inline asm
	ld.global.nc.u64 %rd14, [%rd15];
	// end inline asm
	cvt.u32.u64 	%r163, %rd14;
	add.s64 	%rd17, %rd5, 12288;
	// begin inline asm
	ld.global.nc.u64 %rd16, [%rd17];
	// end inline asm
	cvt.u32.u64 	%r164, %rd16;
	add.s64 	%rd19, %rd5, 14336;
	// begin inline asm
	ld.global.nc.u64 %rd18, [%rd19];
	// end inline asm
	cvt.u32.u64 	%r165, %rd18;
	add.s64 	%rd21, %rd5, 16384;
	// begin inline asm
	ld.global.nc.u64 %rd20, [%rd21];
	// end inline asm
	cvt.u32.u64 	%r166, %rd20;
	add.s64 	%rd23, %rd5, 18432;
	// begin inline asm
	ld.global.nc.u64 %rd22, [%rd23];
	// end inline asm
	cvt.u32.u64 	%r167, %rd22;
	add.s64 	%rd25, %rd5, 20480;
	// begin inline asm
	ld.global.nc.u64 %rd24, [%rd25];
	// end inline asm
	cvt.u32.u64 	%r168, %rd24;
	add.s64 	%rd27, %rd5, 22528;
	// begin inline asm
	ld.global.nc.u64 %rd26, [%rd27];
	// end inline asm
	cvt.u32.u64 	%r169, %rd26;
	add.s64 	%rd29, %rd5, 24576;
	// begin inline asm
	ld.global.nc.u64 %rd28, [%rd29];
	// end inline asm
	cvt.u32.u64 	%r170, %rd28;
	add.s64 	%rd31, %rd5, 26624;
	// begin inline asm
	ld.global.nc.u64 %rd30, [%rd31];
	// end inline asm
	cvt.u32.u64 	%r171, %rd30;
	add.s64 	%rd33, %rd5, 28672;
	// begin inline asm
	ld.global.nc.u64 %rd32, [%rd33];
	// end inline asm
	cvt.u32.u64 	%r172, %rd32;
	add.s64 	%rd35, %rd5, 30720;
	// begin inline asm
	ld.global.nc.u64 %rd34, [%rd35];
	// end inline asm
	cvt.u32.u64 	%r173, %rd34;
	add.s32 	%r174, %r159, %r158;
	add.s32 	%r175, %r174, %r160;
	add.s32 	%r176, %r175, %r161;
	add.s32 	%r177, %r176, %r162;
	add.s32 	%r178, %r177, %r163;
	add.s32 	%r179, %r178, %r164;
	add.s32 	%r180, %r179, %r165;
	add.s32 	%r181, %r180, %r166;
	add.s32 	%r182, %r181, %r167;
	add.s32 	%r183, %r182, %r168;
	add.s32 	%r184, %r183, %r169;
	add.s32 	%r185, %r184, %r170;
	add.s32 	%r186, %r185, %r171;
	add.s32 	%r187, %r186, %r172;
	add.s32 	%r748, %r187, %r173;
	setp.lt.u32 	%p3, %r81, %r4;
	@%p3 bra 	$L__BB13_67;
	add.s32 	%r116, %r1, -4096;
	add.s32 	%r117, %r4, %r5;
	add.s32 	%r734, %r117, 256;
	add.s32 	%r733, %r117, %r114;
	mov.b32 	%r735, 0;
$L__BB13_57:
	add.s32 	%r5, %r5, %r4;
	setp.gt.u32 	%p4, %r5, %r116;
	@%p4 bra 	$L__BB13_59;
	add.s32 	%r189, %r114, %r5;
	mul.wide.u32 	%rd69, %r189, 8;
	add.s64 	%rd38, %rd1, %rd69;
	// begin inline asm
	ld.global.nc.u64 %rd37, [%rd38];
	// end inline asm
	cvt.u32.u64 	%r190, %rd37;
	add.s64 	%rd40, %rd38, 2048;
	// begin inline asm
	ld.global.nc.u64 %rd39, [%rd40];
	// end inline asm
	cvt.u32.u64 	%r191, %rd39;
	add.s64 	%rd42, %rd38, 4096;
	// begin inline asm
	ld.global.nc.u64 %rd41, [%rd42];
	// end inline asm
	cvt.u32.u64 	%r192, %rd41;
	add.s64 	%rd44, %rd38, 6144;
	// begin inline asm
	ld.global.nc.u64 %rd43, [%rd44];
	// end inline asm
	cvt.u32.u64 	%r193, %rd43;
	add.s64 	%rd46, %rd38, 8192;
	// begin inline asm
	ld.global.nc.u64 %rd45, [%rd46];
	// end inline asm
	cvt.u32.u64 	%r194, %rd45;
	add.s64 	%rd48, %rd38, 10240;
	// begin inline asm
	ld.global.nc.u64 %rd47, [%rd48];
	// end inline asm
	cvt.u32.u64 	%r195, %rd47;
	add.s64 	%rd50, %rd38, 12288;
	// begin inline asm
	ld.global.nc.u64 %rd49, [%rd50];
	// end inline asm
	cvt.u32.u64 	%r196, %rd49;
	add.s64 	%rd52, %rd38, 14336;
	// begin inline asm
	ld.global.nc.u64 %rd51, [%rd52];
	// end inline asm
	cvt.u32.u64 	%r197, %rd51;
	add.s64 	%rd54, %rd38, 16384;
	// begin inline asm
	ld.global.nc.u64 %rd53, [%rd54];
	// end inline asm
	cvt.u32.u64 	%r198, %rd53;
	add.s64 	%rd56, %rd38, 18432;
	// begin inline asm
	ld.global.nc.u64 %rd55, [%rd56];
	// end inline asm
	cvt.u32.u64 	%r199, %rd55;
	add.s64 	%rd58, %rd38, 20480;
	// begin inline asm
	ld.global.nc.u64 %rd57, [%rd58];
	// end inline asm
	cvt.u32.u64 	%r200, %rd57;
	add.s64 	%rd60, %rd38, 22528;
	// begin inline asm
	ld.global.nc.u64 %rd59, [%rd60];
	// end inline asm
	cvt.u32.u64 	%r201, %rd59;
	add.s64 	%rd62, %rd38, 24576;
	// begin inline asm
	ld.global.nc.u64 %rd61, [%rd62];
	// end inline asm
	cvt.u32.u64 	%r202, %rd61;
	add.s64 	%rd64, %rd38, 26624;
	// begin inline asm
	ld.global.nc.u64 %rd63, [%rd64];
	// end inline asm
	cvt.u32.u64 	%r203, %rd63;
	add.s64 	%rd66, %rd38, 28672;
	// begin inline asm
	ld.global.nc.u64 %rd65, [%rd66];
	// end inline asm
	cvt.u32.u64 	%r204, %rd65;
	add.s64 	%rd68, %rd38, 30720;
	// begin inline asm
	ld.global.nc.u64 %rd67, [%rd68];
	// end inline asm
	cvt.u32.u64 	%r205, %rd67;
	add.s32 	%r206, %r748, %r190;
	add.s32 	%r207, %r206, %r191;
	add.s32 	%r208, %r207, %r192;
	add.s32 	%r209, %r208, %r193;
	add.s32 	%r210, %r209, %r194;
	add.s32 	%r211, %r210, %r195;
	add.s32 	%r212, %r211, %r196;
	add.s32 	%r213, %r212, %r197;
	add.s32 	%r214, %r213, %r198;
	add.s32 	%r215, %r214, %r199;
	add.s32 	%r216, %r215, %r200;
	add.s32 	%r217, %r216, %r201;
	add.s32 	%r218, %r217, %r202;
	add.s32 	%r219, %r218, %r203;
	add.s32 	%r220, %r219, %r204;
	add.s32 	%r748, %r220, %r205;
	sub.s32 	%r221, %r1, %r5;
	setp.lt.u32 	%p5, %r221, %r4;
	add.s32 	%r735, %r735, 1;
	add.s32 	%r734, %r734, %r4;
	add.s32 	%r733, %r733, %r4;
	@%p5 bra 	$L__BB13_67;
	bra.uni 	$L__BB13_57;
$L__BB13_59:
	setp.le.u32 	%p6, %r1, %r5;
	@%p6 bra 	$L__BB13_67;
	sub.s32 	%r130, %r1, %r5;
	setp.ge.s32 	%p7, %r114, %r130;
	@%p7 bra 	$L__BB13_67;
	not.b32 	%r223, %r114;
	add.s32 	%r224, %r1, %r223;
	sub.s32 	%r225, %r224, %r117;
	mul.lo.s32 	%r226, %r2, %r735;
	shl.b32 	%r227, %r226, 12;
	sub.s32 	%r131, %r225, %r227;
	shr.u32 	%r228, %r224, 8;
	add.s32 	%r132, %r228, 1;
	and.b32  	%r229, %r224, 768;
	setp.eq.s32 	%p8, %r229, 768;
	mov.u32 	%r742, %r114;
	@%p8 bra 	$L__BB13_64;
	and.b32  	%r230, %r132, 3;
	neg.s32 	%r738, %r230;
	mov.u32 	%r742, %r114;
$L__BB13_63:
	.pragma "nounroll";
	mul.wide.u32 	%rd72, %r733, 8;
	add.s64 	%rd71, %rd1, %rd72;
	// begin inline asm
	ld.global.nc.u64 %rd70, [%rd71];
	// end inline asm
	cvt.u32.u64 	%r231, %rd70;
	add.s32 	%r748, %r748, %r231;
	add.s32 	%r742, %r742, 256;
	add.s32 	%r733, %r733, 256;
	add.s32 	%r738, %r738, 1;
	setp.ne.s32 	%p9, %r738, 0;
	@%p9 bra 	$L__BB13_63;
$L__BB13_64:
	setp.lt.u32 	%p10, %r131, 768;
	@%p10 bra 	$L__BB13_67;
	add.s32 	%r746, %r742, 512;
	add.s32 	%r745, %r742, %r734;
$L__BB13_66:
	add.s32 	%r232, %r745, -256;
	mul.wide.u32 	%rd81, %r232, 8;
	add.s64 	%rd74, %rd1, %rd81;
	// begin inline asm
	ld.global.nc.u64 %rd73, [%rd74];
	// end inline asm
	cvt.u32.u64 	%r233, %rd73;
	add.s32 	%r234, %r748, %r233;
	mul.wide.u32 	%rd82, %r745, 8;
	add.s64 	%rd76, %rd1, %rd82;
	// begin inline asm
	ld.global.nc.u64 %rd75, [%rd76];
	// end inline asm
	cvt.u32.u64 	%r235, %rd75;
	add.s32 	%r236, %r234, %r235;
	add.s32 	%r237, %r745, 256;
	mul.wide.u32 	%rd83, %r237, 8;
	add.s64 	%rd78, %rd1, %rd83;
	// begin inline asm
	ld.global.nc.u64 %rd77, [%rd78];
	// end inline asm
	cvt.u32.u64 	%r238, %rd77;
	add.s32 	%r239, %r236, %r238;
	add.s32 	%r240, %r745, 512;
	mul.wide.u32 	%rd84, %r240, 8;
	add.s64 	%rd80, %rd1, %rd84;
	// begin inline asm
	ld.global.nc.u64 %rd79, [%rd80];
	// end inline asm
	cvt.u32.u64 	%r241, %rd79;
	add.s32 	%r748, %r239, %r241;
	add.s32 	%r151, %r746, 1024;
	add.s32 	%r242, %r746, 512;
	add.s32 	%r745, %r745, 1024;
	setp.lt.s32 	%p11, %r242, %r130;
	mov.u32 	%r746, %r151;
	@%p11 bra 	$L__BB13_66;
$L__BB13_67:
	// begin inline asm
	mov.u32 %r243, %laneid;
	// end inline asm
	mov.b32 	%r246, 1;
	mov.b32 	%r267, 31;
	mov.b32 	%r268, -1;
	// begin inline asm
	shfl.sync.down.b32 %r244, %r748, %r246, %r267, %r268;
	// end inline asm
	setp.gt.s32 	%p12, %r243, 30;
	selp.b32 	%r269, 0, %r244, %p12;
	add.s32 	%r250, %r269, %r748;
	mov.b32 	%r251, 2;
	// begin inline asm
	shfl.sync.down.b32 %r249, %r250, %r251, %r267, %r268;
	// end inline asm
	setp.gt.s32 	%p13, %r243, 29;
	selp.b32 	%r270, 0, %r249, %p13;
	add.s32 	%r255, %r250, %r270;
	mov.b32 	%r256, 4;
	// begin inline asm
	shfl.sync.down.b32 %r254, %r255, %r256, %r267, %r268;
	// end inline asm
	setp.gt.s32 	%p14, %r243, 27;
	selp.b32 	%r271, 0, %r254, %p14;
	add.s32 	%r260, %r255, %r271;
	mov.b32 	%r261, 8;
	// begin inline asm
	shfl.sync.down.b32 %r259, %r260, %r261, %r267, %r268;
	// end inline asm
	setp.gt.s32 	%p15, %r243, 23;
	selp.b32 	%r272, 0, %r259, %p15;
	add.s32 	%r265, %r260, %r272;
	mov.b32 	%r266, 16;
	// begin inline asm
	shfl.sync.down.b32 %r264, %r265, %r266, %r267, %r268;
	// end inline asm
	setp.gt.s32 	%p16, %r243, 15;
	selp.b32 	%r273, 0, %r264, %p16;
	add.s32 	%r749, %r265, %r273;
	setp.ne.s32 	%p17, %r243, 0;
	@%p17 bra 	$L__BB13_69;
	shr.u32 	%r274, %r114, 3;
	and.b32  	%r275, %r274, 124;
	mov.u32 	%r276, _ZZN3cub18CUB_300001_SM_10006detail6reduce18DeviceReduceKernelINS2_10policy_hubIijN4cuda3std3__44plusIiEEE10Policy1000EPyjS9_iNS7_10__identityEEEvT0_PT3_T1_NS0_13GridEvenShareISH_EET2_T4_E12temp_storage;
	add.s32 	%r277, %r276, %r275;
	st.shared.u32 	[%r277+8], %r749;
$L__BB13_69:
	bar.sync 	0;
	setp.ne.s32 	%p18, %r114, 0;
	@%p18 bra 	$L__BB13_71;
	ld.shared.u32 	%r278, [_ZZN3cub18CUB_300001_SM_10006detail6reduce18DeviceReduceKernelINS2_10policy_hubIijN4cuda3std3__44plusIiEEE10Policy1000EPyjS9_iNS7_10__identityEEEvT0_PT3_T1_NS0_13GridEvenShareISH_EET2_T4_E12temp_storage+12];
	add.s32 	%r279, %r278, %r749;
	ld.shared.u32 	%r280, [_ZZN3cub18CUB_300001_SM_10006detail6reduce18DeviceReduceKernelINS2_10policy_hubIijN4cuda3std3__44plusIiEEE10Policy1000EPyjS9_iNS7_10__identityEEEvT0_PT3_T1_NS0_13GridEvenShareISH_EET2_T4_E12temp_storage+16];
	add.s32 	%r281, %r279, %r280;
	ld.shared.u32 	%r282, [_ZZN3cub18CUB_300001_SM_10006detail6reduce18DeviceReduceKernelINS2_10policy_hubIijN4cuda3std3__44plusIiEEE10Policy1000EPyjS9_iNS7_10__identityEEEvT0_PT3_T1_NS0_13GridEvenShareISH_EET2_T4_E12temp_storage+20];
	add.s32 	%r283, %r281, %r282;
	ld.shared.u32 	%r284, [_ZZN3cub18CUB_300001_SM_10006detail6reduce18DeviceReduceKernelINS2_10policy_hubIijN4cuda3std3__44plusIiEEE10Policy1000EPyjS9_iNS7_10__identityEEEvT0_PT3_T1_NS0_13GridEvenShareISH_EET2_T4_E12temp_storage+24];
	add.s32 	%r285, %r283, %r284;
	ld.shared.u32 	%r286, [_ZZN3cub18CUB_300001_SM_10006detail6reduce18DeviceReduceKernelINS2_10policy_hubIijN4cuda3std3__44plusIiEEE10Policy1000EPyjS9_iNS7_10__identityEEEvT0_PT3_T1_NS0_13GridEvenShareISH_EET2_T4_E12temp_storage+28];
	add.s32 	%r287, %r285, %r286;
	ld.shared.u32 	%r288, [_ZZN3cub18CUB_300001_SM_10006detail6reduce18DeviceReduceKernelINS2_10policy_hubIijN4cuda3std3__44plusIiEEE10Policy1000EPyjS9_iNS7_10__identityEEEvT0_PT3_T1_NS0_13GridEvenShareISH_EET2_T4_E12temp_storage+32];
	add.s32 	%r289, %r287, %r288;
	ld.shared.u32 	%r290, [_ZZN3cub18CUB_300001_SM_10006detail6reduce18DeviceReduceKernelINS2_10policy_hubIijN4cuda3std3__44plusIiEEE10Policy1000EPyjS9_iNS7_10__identityEEEvT0_PT3_T1_NS0_13GridEvenShareISH_EET2_T4_E12temp_storage+36];
	add.s32 	%r749, %r289, %r290;
$L__BB13_71:
	mov.u32 	%r690, %tid.x;
	setp.ne.s32 	%p94, %r690, 0;
	@%p94 bra 	$L__BB13_73;
	ld.param.u64 	%rd189, [_ZN3cub18CUB_300001_SM_10006detail6reduce18DeviceReduceKernelINS2_10policy_hubIijN4cuda3std3__44plusIiEEE10Policy1000EPyjS9_iNS7_10__identityEEEvT0_PT3_T1_NS0_13GridEvenShareISH_EET2_T4__param_1];
	cvta.to.global.u64 	%rd186, %rd189;
	mul.wide.u32 	%rd187, %r3, 4;
	add.s64 	%rd188, %rd186, %rd187;
	st.global.u32 	[%rd188], %r749;
$L__BB13_73:
	ret;

}
	// .globl	_ZN3cub18CUB_300001_SM_10006detail6reduce28DeviceReduceSingleTileKernelINS2_10policy_hubIijN4cuda3std3__44plusIiEEE10Policy1000EPiSC_iS9_iiNS7_10__identityEEEvT0_T1_T2_T3_T4_T6_
.visible .entry _ZN3cub18CUB_300001_SM_10006detail6reduce28DeviceReduceSingleTileKernelINS2_10policy_hubIijN4cuda3std3__44plusIiEEE10Policy1000EPiSC_iS9_iiNS7_10__identityEEEvT0_T1_T2_T3_T4_T6_(
	.param .u64 .ptr .align 1 _ZN3cub18CUB_300001_SM_10006detail6reduce28DeviceReduceSingleTileKernelINS2_10policy_hubIijN4cuda3std3__44plusIiEEE10Policy1000EPiSC_iS9_iiNS7_10__identityEEEvT0_T1_T2_T3_T4_T6__param_0,
	.param .u64 .ptr .align 1 _ZN3cub18CUB_300001_SM_10006detail6reduce28DeviceReduceSingleTileKernelINS2_10policy_hubIijN4cuda3std3__44plusIiEEE10Policy1000EPiSC_iS9_iiNS7_10__identityEEEvT0_T1_T2_T3_T4_T6__param_1,
	.param .u32 _ZN3cub18CUB_300001_SM_10006detail6reduce28DeviceReduceSingleTileKernelINS2_10policy_hubIijN4cuda3std3__44plusIiEEE10Policy1000EPiSC_iS9_iiNS7_10__identityEEEvT0_T1_T2_T3_T4_T6__param_2,
	.param .align 1 .b8 _ZN3cub18CUB_300001_SM_10006detail6reduce28DeviceReduceSingleTileKernelINS2_10policy_hubIijN4cuda3std3__44plusIiEEE10Policy1000EPiSC_iS9_iiNS7_10__identityEEEvT0_T1_T2_T3_T4_T6__param_3[1],
	.param .u32 _ZN3cub18CUB_300001_SM_10006detail6reduce28DeviceReduceSingleTileKernelINS2_10policy_hubIijN4cuda3std3__44plusIiEEE10Policy1000EPiSC_iS9_iiNS7_10__identityEEEvT0_T1_T2_T3_T4_T6__param_4,
	.param .align 1 .b8 _ZN3cub18CUB_300001_SM_10006detail6reduce28DeviceReduceSingleTileKernelINS2_10policy_hubIijN4cuda3std3__44plusIiEEE10Policy1000EPiSC_iS9_iiNS7_10__identityEEEvT0_T1_T2_T3_T4_T6__param_5[1]
)
.maxntid 256
.minnctapersm 1
{
	.reg .pred 	%p<97>;
	.reg .b32 	%r<687>;
	.reg .b64 	%rd<125>;
	// demoted variable
	.shared .align 4 .b8 _ZZN3cub18CUB_300001_SM_10006detail6reduce28DeviceReduceSingleTileKernelINS2_10policy_hubIijN4cuda3std3__44plusIiEEE10Policy1000EPiSC_iS9_iiNS7_10__identityEEEvT0_T1_T2_T3_T4_T6_E12temp_storage[44];
	ld.param.u64 	%rd16, [_ZN3cub18CUB_300001_SM_10006detail6reduce28DeviceReduceSingleTileKernelINS2_10policy_hubIijN4cuda3std3__44plusIiEEE10Policy1000EPiSC_iS9_iiNS7_10__identityEEEvT0_T1_T2_T3_T4_T6__param_0];
	ld.param.u64 	%rd17, [_ZN3cub18CUB_300001_SM_10006detail6reduce28DeviceReduceSingleTileKernelINS2_10policy_hubIijN4cuda3std3__44plusIiEEE10Policy1000EPiSC_iS9_iiNS7_10__identityEEEvT0_T1_T2_T3_T4_T6__param_1];
	ld.param.u32 	%r120, [_ZN3cub18CUB_300001_SM_10006detail6reduce28DeviceReduceSingleTileKernelINS2_10policy_hubIijN4cuda3std3__44plusIiEEE10Policy1000EPiSC_iS9_iiNS7_10__identityEEEvT0_T1_T2_T3_T4_T6__param_2];
	ld.param.u32 	%r121, [_ZN3cub18CUB_300001_SM_10006detail6reduce28DeviceReduceSingleTileKernelINS2_10policy_hubIijN4cuda3std3__44plusIiEEE10Policy1000EPiSC_iS9_iiNS7_10__identityEEEvT0_T1_T2_T3_T4_T6__param_4];
	cvta.to.global.u64 	%rd1, %rd17;
	setp.ne.s32 	%p1, %r120, 0;
	@%p1 bra 	$L__BB14_3;
	mov.u32 	%r633, %tid.x;
	setp.ne.s32 	%p96, %r633, 0;
	@%p96 bra 	$L__BB14_74;
	st.global.u32 	[%rd1], %r121;
	bra.uni 	$L__BB14_74;
$L__BB14_3:
	and.b64  	%rd18, %rd16, 15;
	setp.ne.s64 	%p2, %rd18, 0;
	@%p2 bra 	$L__BB14_38;
	setp.gt.s32 	%p49, %r120, 4095;
	@%p49 bra 	$L__BB14_22;
	mov.u32 	%r1, %tid.x;
	setp.ge.s32 	%p66, %r1, %r120;
	mov.b32 	%r644, 0;
	mov.u32 	%r639, %r1;
	@%p66 bra 	$L__BB14_7;
	mul.wide.u32 	%rd113, %r1, 4;
	add.s64 	%rd112, %rd16, %rd113;
	// begin inline asm
	ld.global.nc.u32 %r644, [%rd112];
	// end inline asm
	add.s32 	%r639, %r1, 256;
$L__BB14_7:
	setp.ge.s32 	%p67, %r639, %r120;
	@%p67 bra 	$L__BB14_13;
	not.b32 	%r507, %r639;
	add.s32 	%r6, %r120, %r507;
	and.b32  	%r508, %r6, 768;
	setp.eq.s32 	%p68, %r508, 768;
	@%p68 bra 	$L__BB14_11;
	mul.wide.u32 	%rd114, %r639, 4;
	add.s64 	%rd121, %rd16, %rd114;
	shr.u32 	%r509, %r6, 8;
	add.s32 	%r510, %r509, 1;
	and.b32  	%r511, %r510, 3;
	neg.s32 	%r636, %r511;
$L__BB14_10:
	.pragma "nounroll";
	// begin inline asm
	ld.global.nc.u32 %r512, [%rd121];
	// end inline asm
	add.s32 	%r644, %r512, %r644;
	add.s32 	%r639, %r639, 256;
	add.s64 	%rd121, %rd121, 1024;
	add.s32 	%r636, %r636, 1;
	setp.ne.s32 	%p69, %r636, 0;
	@%p69 bra 	$L__BB14_10;
$L__BB14_11:
	setp.lt.u32 	%p70, %r6, 768;
	@%p70 bra 	$L__BB14_13;
$L__BB14_12:
	mul.wide.s32 	%rd120, %r639, 4;
	add.s64 	%rd116, %rd16, %rd120;
	// begin inline asm
	ld.global.nc.u32 %r513, [%rd116];
	// end inline asm
	add.s32 	%r517, %r513, %r644;
	add.s64 	%rd117, %rd116, 1024;
	// begin inline asm
	ld.global.nc.u32 %r514, [%rd117];
	// end inline asm
	add.s32 	%r518, %r514, %r517;
	add.s64 	%rd118, %rd116, 2048;
	// begin inline asm
	ld.global.nc.u32 %r515, [%rd118];
	// end inline asm
	add.s32 	%r519, %r515, %r518;
	add.s64 	%rd119, %rd116, 3072;
	// begin inline asm
	ld.global.nc.u32 %r516, [%rd119];
	// end inline asm
	add.s32 	%r644, %r516, %r519;
	add.s32 	%r639, %r639, 1024;
	setp.lt.s32 	%p71, %r639, %r120;
	@%p71 bra 	$L__BB14_12;
$L__BB14_13:
	setp.lt.s32 	%p72, %r120, 256;
	@%p72 bra 	$L__BB14_18;
	// begin inline asm
	mov.u32 %r583, %laneid;
	// end inline asm
	mov.b32 	%r586, 1;
	mov.b32 	%r607, 31;
	mov.b32 	%r608, -1;
	// begin inline asm
	shfl.sync.down.b32 %r584, %r644, %r586, %r607, %r608;
	// end inline asm
	setp.gt.s32 	%p88, %r583, 30;
	selp.b32 	%r609, 0, %r584, %p88;
	add.s32 	%r590, %r609, %r644;
	mov.b32 	%r591, 2;
	// begin inline asm
	shfl.sync.down.b32 %r589, %r590, %r591, %r607, %r608;
	// end inline asm
	setp.gt.s32 	%p89, %r583, 29;
	selp.b32 	%r610, 0, %r589, %p89;
	add.s32 	%r595, %r590, %r610;
	mov.b32 	%r596, 4;
	// begin inline asm
	shfl.sync.down.b32 %r594, %r595, %r596, %r607, %r608;
	// end inline asm
	setp.gt.s32 	%p90, %r583, 27;
	selp.b32 	%r611, 0, %r594, %p90;
	add.s32 	%r600, %r595, %r611;
	mov.b32 	%r601, 8;
	// begin inline asm
	shfl.sync.down.b32 %r599, %r600, %r601, %r607, %r608;
	// end inline asm
	setp.gt.s32 	%p91, %r583, 23;
	selp.b32 	%r612, 0, %r599, %p91;
	add.s32 	%r605, %r600, %r612;
	mov.b32 	%r606, 16;
	// begin inline asm
	shfl.sync.down.b32 %r604, %r605, %r606, %r607, %r608;
	// end inline asm
	setp.gt.s32 	%p92, %r583, 15;
	selp.b32 	%r613, 0, %r604, %p92;
	add.s32 	%r686, %r605, %r613;
	setp.ne.s32 	%p93, %r583, 0;
	@%p93 bra 	$L__BB14_16;
	shr.u32 	%r614, %r1, 3;
	and.b32  	%r615, %r614, 124;
	mov.u32 	%r616, _ZZN3cub18CUB_300001_SM_10006detail6reduce28DeviceReduceSingleTileKernelINS2_10policy_hubIijN4cuda3std3__44plusIiEEE10Policy1000EPiSC_iS9_iiNS7_10__identityEEEvT0_T1_T2_T3_T4_T6_E12temp_storage;
	add.s32 	%r617, %r616, %r615;
	st.shared.u32 	[%r617+8], %r686;
$L__BB14_16:
	bar.sync 	0;
	setp.ne.s32 	%p94, %r1, 0;
	@%p94 bra 	$L__BB14_72;
	ld.shared.u32 	%r618, [_ZZN3cub18CUB_300001_SM_10006detail6reduce28DeviceReduceSingleTileKernelINS2_10policy_hubIijN4cuda3std3__44plusIiEEE10Policy1000EPiSC_iS9_iiNS7_10__identityEEEvT0_T1_T2_T3_T4_T6_E12temp_storage+12];
	add.s32 	%r619, %r618, %r686;
	ld.shared.u32 	%r620, [_ZZN3cub18CUB_300001_SM_10006detail6reduce28DeviceReduceSingleTileKernelINS2_10policy_hubIijN4cuda3std3__44plusIiEEE10Policy1000EPiSC_iS9_iiNS7_10__identityEEEvT0_T1_T2_T3_T4_T6_E12temp_storage+16];
	add.s32 	%r621, %r619, %r620;
	ld.shared.u32 	%r622, [_ZZN3cub18CUB_300001_SM_10006detail6reduce28DeviceReduceSingleTileKernelINS2_10policy_hubIijN4cuda3std3__44plusIiEEE10Policy1000EPiSC_iS9_iiNS7_10__identityEEEvT0_T1_T2_T3_T4_T6_E12temp_storage+20];
	add.s32 	%r623, %r621, %r622;
	ld.shared.u32 	%r624, [_ZZN3cub18CUB_300001_SM_10006detail6reduce28DeviceReduceSingleTileKernelINS2_10policy_hubIijN4cuda3std3__44plusIiEEE10Policy1000EPiSC_iS9_iiNS7_10__identityEEEvT0_T1_T2_T3_T4_T6_E12temp_storage+24];
	add.s32 	%r625, %r623, %r624;
	ld.shared.u32 	%r626, [_ZZN3cub18CUB_300001_SM_10006detail6reduce28DeviceReduceSingleTileKernelINS2_10policy_hubIijN4cuda3std3__44plusIiEEE10Policy1000EPiSC_iS9_iiNS7_10__identityEEEvT0_T1_T2_T3_T4_T6_E12temp_storage+28];
	add.s32 	%r627, %r625, %r626;
	ld.shared.u32 	%r628, [_ZZN3cub18CUB_300001_SM_10006detail6reduce28DeviceReduceSingleTileKernelINS2_10policy_hubIijN4cuda3std3__44plusIiEEE10Policy1000EPiSC_iS9_iiNS7_10__identityEEEvT0_T1_T2_T3_T4_T6_E12temp_storage+32];
	add.s32 	%r629, %r627, %r628;
	ld.shared.u32 	%r630, [_ZZN3cub18CUB_300001_SM_10006detail6reduce28DeviceReduceSingleTileKernelINS2_10policy_hubIijN4cuda3std3__44plusIiEEE10Policy1000EPiSC_iS9_iiNS7_10__identityEEEvT0_T1_T2_T3_T4_T6_E12temp_storage+36];
	add.s32 	%r686, %r629, %r630;
	bra.uni 	$L__BB14_72;
$L__BB14_18:
	// begin inline asm
	mov.u32 %r520, %laneid;
	// end inline asm
	and.b32  	%r546, %r1, 992;
	add.s32 	%r547, %r546, 32;
	setp.gt.s32 	%p73, %r547, %r120;
	not.b32 	%r548, %r546;
	add.s32 	%r549, %r120, %r548;
	selp.b32 	%r544, %r549, 31, %p73;
	mov.b32 	%r523, 1;
	mov.b32 	%r545, -1;
	// begin inline asm
	shfl.sync.down.b32 %r521, %r644, %r523, %r544, %r545;
	// end inline asm
	setp.lt.s32 	%p74, %r520, %r544;
	selp.b32 	%r550, %r521, 0, %p74;
	add.s32 	%r527, %r550, %r644;
	mov.b32 	%r528, 2;
	// begin inline asm
	shfl.sync.down.b32 %r526, %r527, %r528, %r544, %r545;
	// end inline asm
	add.s32 	%r551, %r520, 2;
	setp.gt.s32 	%p75, %r551, %r544;
	selp.b32 	%r552, 0, %r526, %p75;
	add.s32 	%r532, %r527, %r552;
	mov.b32 	%r533, 4;
	// begin inline asm
	shfl.sync.down.b32 %r531, %r532, %r533, %r544, %r545;
	// end inline asm
	add.s32 	%r553, %r520, 4;
	setp.gt.s32 	%p76, %r553, %r544;
	selp.b32 	%r554, 0, %r531, %p76;
	add.s32 	%r537, %r532, %r554;
	mov.b32 	%r538, 8;
	// begin inline asm
	shfl.sync.down.b32 %r536, %r537, %r538, %r544, %r545;
	// end inline asm
	add.s32 	%r555, %r520, 8;
	setp.gt.s32 	%p77, %r555, %r544;
	selp.b32 	%r556, 0, %r536, %p77;
	add.s32 	%r542, %r537, %r556;
	mov.b32 	%r543, 16;
	// begin inline asm
	shfl.sync.down.b32 %r541, %r542, %r543, %r544, %r545;
	// end inline asm
	add.s32 	%r557, %r520, 16;
	setp.gt.s32 	%p78, %r557, %r544;
	selp.b32 	%r558, 0, %r541, %p78;
	add.s32 	%r686, %r542, %r558;
	setp.ne.s32 	%p79, %r520, 0;
	@%p79 bra 	$L__BB14_20;
	shr.u32 	%r559, %r1, 3;
	and.b32  	%r560, %r559, 124;
	mov.u32 	%r561, _ZZN3cub18CUB_300001_SM_10006detail6reduce28DeviceReduceSingleTileKernelINS2_10policy_hubIijN4cuda3std3__44plusIiEEE10Policy1000EPiSC_iS9_iiNS7_10__identityEEEvT0_T1_T2_T3_T4_T6_E12temp_storage;
	add.s32 	%r562, %r561, %r560;
	st.shared.u32 	[%r562+8], %r686;
$L__BB14_20:
	bar.sync 	0;
	setp.ne.s32 	%p80, %r1, 0;
	@%p80 bra 	$L__BB14_72;
	setp.gt.s32 	%p81, %r120, 32;
	ld.shared.u32 	%r563, [_ZZN3cub18CUB_300001_SM_10006detail6reduce28DeviceReduceSingleTileKernelINS2_10policy_hubIijN4cuda3std3__44plusIiEEE10Policy1000EPiSC_iS9_iiNS7_10__identityEEEvT0_T1_T2_T3_T4_T6_E12temp_storage+12];
	selp.b32 	%r564, %r563, 0, %p81;
	add.s32 	%r565, %r564, %r686;
	setp.gt.s32 	%p82, %r120, 64;
	ld.shared.u32 	%r566, [_ZZN3cub18CUB_300001_SM_10006detail6reduce28DeviceReduceSingleTileKernelINS2_10policy_hubIijN4cuda3std3__44plusIiEEE10Policy1000EPiSC_iS9_iiNS7_10__identityEEEvT0_T1_T2_T3_T4_T6_E12temp_storage+16];
	selp.b32 	%r567, %r566, 0, %p82;
	add.s32 	%r568, %r565, %r567;
	setp.gt.s32 	%p83, %r120, 96;
	ld.shared.u32 	%r569, [_ZZN3cub18CUB_300001_SM_10006detail6reduce28DeviceReduceSingleTileKernelINS2_10policy_hubIijN4cuda3std3__44plusIiEEE10Policy1000EPiSC_iS9_iiNS7_10__identityEEEvT0_T1_T2_T3_T4_T6_E12temp_storage+20];
	selp.b32 	%r570, %r569, 0, %p83;
	add.s32 	%r571, %r568, %r570;
	setp.gt.s32 	%p84, %r120, 128;
	ld.shared.u32 	%r572, [_ZZN3cub18CUB_300001_SM_10006detail6reduce28DeviceReduceSingleTileKernelINS2_10policy_hubIijN4cuda3std3__44plusIiEEE10Policy1000EPiSC_iS9_iiNS7_10__identityEEEvT0_T1_T2_T3_T4_T6_E12temp_storage+24];
	selp.b32 	%r573, %r572, 0, %p84;
	add.s32 	%r574, %r571, %r573;
	setp.gt.s32 	%p85, %r120, 160;
	ld.shared.u32 	%r575, [_ZZN3cub18CUB_300001_SM_10006detail6reduce28DeviceReduceSingleTileKernelINS2_10policy_hubIijN4cuda3std3__44plusIiEEE10Policy1000EPiSC_iS9_iiNS7_10__identityEEEvT0_T1_T2_T3_T4_T6_E12temp_storage+28];
	selp.b32 	%r576, %r575, 0, %p85;
	add.s32 	%r577, %r574, %r576;
	setp.gt.s32 	%p86, %r120, 192;
	ld.shared.u32 	%r578, [_ZZN3cub18CUB_300001_SM_10006detail6reduce28DeviceReduceSingleTileKernelINS2_10policy_hubIijN4cuda3std3__44plusIiEEE10Policy1000EPiSC_iS9_iiNS7_10__identityEEEvT0_T1_T2_T3_T4_T6_E12temp_storage+32];
	selp.b32 	%r579, %r578, 0, %p86;
	add.s32 	%r580, %r577, %r579;
	setp.gt.s32 	%p87, %r120, 224;
	ld.shared.u32 	%r581, [_ZZN3cub18CUB_300001_SM_10006detail6reduce28DeviceReduceSingleTileKernelINS2_10policy_hubIijN4cuda3std3__44plusIiEEE10Policy1000EPiSC_iS9_iiNS7_10__identityEEEvT0_T1_T2_T3_T4_T6_E12temp_storage+36];
	selp.b32 	%r582, %r581, 0, %p87;
	add.s32 	%r686, %r580, %r582;
	bra.uni 	$L__BB14_72;
$L__BB14_22:
	mov.u32 	%r26, %tid.x;
	shl.b32 	%r377, %r26, 2;
	mul.wide.u32 	%rd86, %r377, 4;
	add.s64 	%rd76, %rd16, %rd86;
	// begin inline asm
	ld.global.nc.v2.u64 {%rd74, %rd75}, [%rd76];
	// end inline asm
	mov.b64 	{%r378, %r379}, %rd75;
	mov.b64 	{%r380, %r381}, %rd74;
	add.s64 	%rd79, %rd76, 4096;
	// begin inline asm
	ld.global.nc.v2.u64 {%rd77, %rd78}, [%rd79];
	// end inline asm
	mov.b64 	{%r382, %r383}, %rd78;
	mov.b64 	{%r384, %r385}, %rd77;
	add.s64 	%rd82, %rd76, 8192;
	// begin inline asm
	ld.global.nc.v2.u64 {%rd80, %rd81}, [%rd82];
	// end inline asm
	mov.b64 	{%r386, %r387}, %rd81;
	mov.b64 	{%r388, %r389}, %rd80;
	add.s64 	%rd85, %rd76, 12288;
	// begin inline asm
	ld.global.nc.v2.u64 {%rd83, %rd84}, [%rd85];
	// end inline asm
	mov.b64 	{%r390, %r391}, %rd84;
	mov.b64 	{%r392, %r393}, %rd83;
	add.s32 	%r394, %r381, %r380;
	add.s32 	%r395, %r378, %r394;
	add.s32 	%r396, %r379, %r395;
	add.s32 	%r397, %r384, %r396;
	add.s32 	%r398, %r385, %r397;
	add.s32 	%r399, %r382, %r398;
	add.s32 	%r400, %r383, %r399;
	add.s32 	%r401, %r388, %r400;
	add.s32 	%r402, %r389, %r401;
	add.s32 	%r403, %r386, %r402;
	add.s32 	%r404, %r387, %r403;
	add.s32 	%r405, %r392, %r404;
	add.s32 	%r406, %r393, %r405;
	add.s32 	%r407, %r390, %r406;
	add.s32 	%r659, %r391, %r407;
	setp.lt.u32 	%p50, %r120, 8192;
	mov.b32 	%r648, 4096;
	@%p50 bra 	$L__BB14_26;
	add.s32 	%r28, %r120, -4096;
	mov.b32 	%r648, 4096;
$L__BB14_24:
	mul.wide.s32 	%rd99, %r648, 4;
	add.s64 	%rd89, %rd76, %rd99;
	// begin inline asm
	ld.global.nc.v2.u64 {%rd87, %rd88}, [%rd89];
	// end inline asm
	mov.b64 	{%r409, %r410}, %rd88;
	mov.b64 	{%r411, %r412}, %rd87;
	add.s64 	%rd92, %rd89, 4096;
	// begin inline asm
	ld.global.nc.v2.u64 {%rd90, %rd91}, [%rd92];
	// end inline asm
	mov.b64 	{%r413, %r414}, %rd91;
	mov.b64 	{%r415, %r416}, %rd90;
	add.s64 	%rd95, %rd89, 8192;
	// begin inline asm
	ld.global.nc.v2.u64 {%rd93, %rd94}, [%rd95];
	// end inline asm
	mov.b64 	{%r417, %r418}, %rd94;
	mov.b64 	{%r419, %r420}, %rd93;
	add.s64 	%rd98, %rd89, 12288;
	// begin inline asm
	ld.global.nc.v2.u64 {%rd96, %rd97}, [%rd98];
	// end inline asm
	mov.b64 	{%r421, %r422}, %rd97;
	mov.b64 	{%r423, %r424}, %rd96;
	add.s32 	%r425, %r411, %r659;
	add.s32 	%r426, %r412, %r425;
	add.s32 	%r427, %r409, %r426;
	add.s32 	%r428, %r410, %r427;
	add.s32 	%r429, %r415, %r428;
	add.s32 	%r430, %r416, %r429;
	add.s32 	%r431, %r413, %r430;
	add.s32 	%r432, %r414, %r431;
	add.s32 	%r433, %r419, %r432;
	add.s32 	%r434, %r420, %r433;
	add.s32 	%r435, %r417, %r434;
	add.s32 	%r436, %r418, %r435;
	add.s32 	%r437, %r423, %r436;
	add.s32 	%r438, %r424, %r437;
	add.s32 	%r439, %r421, %r438;
	add.s32 	%r659, %r422, %r439;
	sub.s32 	%r440, %r120, %r648;
	setp.lt.s32 	%p51, %r440, 4096;
	@%p51 bra 	$L__BB14_34;
	add.s32 	%r648, %r648, 4096;
	setp.le.s32 	%p52, %r648, %r28;
	@%p52 bra 	$L__BB14_24;
$L__BB14_26:
	setp.le.s32 	%p53, %r120, %r648;
	@%p53 bra 	$L__BB14_34;
	sub.s32 	%r35, %r120, %r648;
	setp.ge.s32 	%p54, %r26, %r35;
	@%p54 bra 	$L__BB14_34;
	not.b32 	%r442, %r26;
	add.s32 	%r443, %r120, %r442;
	sub.s32 	%r36, %r443, %r648;
	and.b32  	%r444, %r36, 768;
	setp.eq.s32 	%p55, %r444, 768;
	mov.u32 	%r653, %r26;
	@%p55 bra 	$L__BB14_31;
	add.s32 	%r650, %r26, %r648;
	shr.u32 	%r445, %r36, 8;
	add.s32 	%r446, %r445, 1;
	and.b32  	%r447, %r446, 3;
	neg.s32 	%r649, %r447;
	mov.u32 	%r653, %r26;
$L__BB14_30:
	.pragma "nounroll";
	mul.wide.u32 	%rd101, %r650, 4;
	add.s64 	%rd100, %rd16, %rd101;
	// begin inline asm
	ld.global.nc.u32 %r448, [%rd100];
	// end inline asm
	add.s32 	%r659, %r448, %r659;
	add.s32 	%r653, %r653, 256;
	add.s32 	%r650, %r650, 256;
	add.s32 	%r649, %r649, 1;
	setp.ne.s32 	%p56, %r649, 0;
	@%p56 bra 	$L__BB14_30;
$L__BB14_31:
	setp.lt.u32 	%p57, %r36, 768;
	@%p57 bra 	$L__BB14_34;
	cvt.u64.u32 	%rd102, %r653;
	cvt.u64.u32 	%rd103, %r648;
	add.s64 	%rd104, %rd102, %rd103;
	shl.b64 	%rd105, %rd104, 2;
	add.s64 	%rd106, %rd105, %rd16;
	add.s64 	%rd122, %rd106, 2048;
	add.s32 	%r656, %r653, %r648;
$L__BB14_33:
	mul.wide.u32 	%rd111, %r656, 4;
	add.s64 	%rd107, %rd16, %rd111;
	// begin inline asm
	ld.global.nc.u32 %r449, [%rd107];
	// end inline asm
	add.s32 	%r453, %r449, %r659;
	add.s64 	%rd108, %rd122, -1024;
	// begin inline asm
	ld.global.nc.u32 %r450, [%rd108];
	// end inline asm
	add.s32 	%r454, %r450, %r453;
	// begin inline asm
	ld.global.nc.u32 %r451, [%rd122];
	// end inline asm
	add.s32 	%r455, %r451, %r454;
	add.s64 	%rd110, %rd122, 1024;
	// begin inline asm
	ld.global.nc.u32 %r452, [%rd110];
	// end inline asm
	add.s32 	%r659, %r452, %r455;
	add.s32 	%r653, %r653, 1024;
	add.s64 	%rd122, %rd122, 4096;
	add.s32 	%r656, %r656, 1024;
	setp.lt.s32 	%p58, %r653, %r35;
	@%p58 bra 	$L__BB14_33;
$L__BB14_34:
	// begin inline asm
	mov.u32 %r456, %laneid;
	// end inline asm
	mov.b32 	%r459, 1;
	mov.b32 	%r480, 31;
	mov.b32 	%r481, -1;
	// begin inline asm
	shfl.sync.down.b32 %r457, %r659, %r459, %r480, %r481;
	// end inline asm
	setp.gt.s32 	%p59, %r456, 30;
	selp.b32 	%r482, 0, %r457, %p59;
	add.s32 	%r463, %r482, %r659;
	mov.b32 	%r464, 2;
	// begin inline asm
	shfl.sync.down.b32 %r462, %r463, %r464, %r480, %r481;
	// end inline asm
	setp.gt.s32 	%p60, %r456, 29;
	selp.b32 	%r483, 0, %r462, %p60;
	add.s32 	%r468, %r463, %r483;
	mov.b32 	%r469, 4;
	// begin inline asm
	shfl.sync.down.b32 %r467, %r468, %r469, %r480, %r481;
	// end inline asm
	setp.gt.s32 	%p61, %r456, 27;
	selp.b32 	%r484, 0, %r467, %p61;
	add.s32 	%r473, %r468, %r484;
	mov.b32 	%r474, 8;
	// begin inline asm
	shfl.sync.down.b32 %r472, %r473, %r474, %r480, %r481;
	// end inline asm
	setp.gt.s32 	%p62, %r456, 23;
	selp.b32 	%r485, 0, %r472, %p62;
	add.s32 	%r478, %r473, %r485;
	mov.b32 	%r479, 16;
	// begin inline asm
	shfl.sync.down.b32 %r477, %r478, %r479, %r480, %r481;
	// end inline asm
	setp.gt.s32 	%p63, %r456, 15;
	selp.b32 	%r486, 0, %r477, %p63;
	add.s32 	%r686, %r478, %r486;
	setp.ne.s32 	%p64, %r456, 0;
	@%p64 bra 	$L__BB14_36;
	shr.u32 	%r487, %r26, 3;
	and.b32  	%r488, %r487, 124;
	mov.u32 	%r489, _ZZN3cub18CUB_300001_SM_10006detail6reduce28DeviceReduceSingleTileKernelINS2_10policy_hubIijN4cuda3std3__44plusIiEEE10Policy1000EPiSC_iS9_iiNS7_10__identityEEEvT0_T1_T2_T3_T4_T6_E12temp_storage;
	add.s32 	%r490, %r489, %r488;
	st.shared.u32 	[%r490+8], %r686;
$L__BB14_36:
	bar.sync 	0;
	setp.ne.s32 	%p65, %r26, 0;
	@%p65 bra 	$L__BB14_72;
	ld.shared.u32 	%r491, [_ZZN3cub18CUB_300001_SM_10006detail6reduce28DeviceReduceSingleTileKernelINS2_10policy_hubIijN4cuda3std3__44plusIiEEE10Policy1000EPiSC_iS9_iiNS7_10__identityEEEvT0_T1_T2_T3_T4_T6_E12temp_storage+12];
	add.s32 	%r492, %r491, %r686;
	ld.shared.u32 	%r493, [_ZZN3cub18CUB_300001_SM_10006detail6reduce28DeviceReduceSingleTileKernelINS2_10policy_hubIijN4cuda3std3__44plusIiEEE10Policy1000EPiSC_iS9_iiNS7_10__identityEEEvT0_T1_T2_T3_T4_T6_E12temp_storage+16];
	add.s32 	%r494, %r492, %r493;
	ld.shared.u32 	%r495, [_ZZN3cub18CUB_300001_SM_10006detail6reduce28DeviceReduceSingleTileKernelINS2_10policy_hubIijN4cuda3std3__44plusIiEEE10Policy1000EPiSC_iS9_iiNS7_10__identityEEEvT0_T1_T2_T3_T4_T6_E12temp_storage+20];
	add.s32 	%r496, %r494, %r495;
	ld.shared.u32 	%r497, [_ZZN3cub18CUB_300001_SM_10006detail6reduce28DeviceReduceSingleTileKernelINS2_10policy_hubIijN4cuda3std3__44plusIiEEE10Policy1000EPiSC_iS9_iiNS7_10__identityEEEvT0_T1_T2_T3_T4_T6_E12temp_storage+24];
	add.s32 	%r498, %r496, %r497;
	ld.shared.u32 	%r499, [_ZZN3cub18CUB_300001_SM_10006detail6reduce28DeviceReduceSingleTileKernelINS2_10policy_hubIijN4cuda3std3__44plusIiEEE10Policy1000EPiSC_iS9_iiNS7_10__identityEEEvT0_T1_T2_T3_T4_T6_E12temp_storage+28];
	add.s32 	%r500, %r498, %r499;
	ld.shared.u32 	%r501, [_ZZN3cub18CUB_300001_SM_10006detail6reduce28DeviceReduceSingleTileKernelINS2_10policy_hubIijN4cuda3std3__44plusIiEEE10Policy1000EPiSC_iS9_iiNS7_10__identityEEEvT0_T1_T2_T3_T4_T6_E12temp_storage+32];
	add.s32 	%r502, %r500, %r501;
	ld.shared.u32 	%r503, [_ZZN3cub18CUB_300001_SM_10006detail6reduce28DeviceReduceSingleTileKernelINS2_10policy_hubIijN4cuda3std3__44plusIiEEE10Policy1000EPiSC_iS9_iiNS7_10__identityEEEvT0_T1_T2_T3_T4_T6_E12temp_storage+36];
	add.s32 	%r686, %r502, %r503;
	bra.uni 	$L__BB14_72;
$L__BB14_38:
	setp.gt.s32 	%p3, %r120, 4095;
	@%p3 bra 	$L__BB14_56;
	mov.u32 	%r60, %tid.x;
	setp.ge.s32 	%p20, %r60, %r120;
	mov.b32 	%r670, 0;
	mov.u32 	%r665, %r60;
	@%p20 bra 	$L__BB14_41;
	mul.wide.u32 	%rd66, %r60, 4;
	add.s64 	%rd65, %rd16, %rd66;
	// begin inline asm
	ld.global.nc.u32 %r670, [%rd65];
	// end inline asm
	add.s32 	%r665, %r60, 256;
$L__BB14_41:
	setp.ge.s32 	%p21, %r665, %r120;
	@%p21 bra 	$L__BB14_47;
	not.b32 	%r252, %r665;
	add.s32 	%r65, %r120, %r252;
	and.b32  	%r253, %r65, 768;
	setp.eq.s32 	%p22, %r253, 768;
	@%p22 bra 	$L__BB14_45;
	mul.wide.u32 	%rd67, %r665, 4;
	add.s64 	%rd123, %rd16, %rd67;
	shr.u32 	%r254, %r65, 8;
	add.s32 	%r255, %r254, 1;
	and.b32  	%r256, %r255, 3;
	neg.s32 	%r662, %r256;
$L__BB14_44:
	.pragma "nounroll";
	// begin inline asm
	ld.global.nc.u32 %r257, [%rd123];
	// end inline asm
	add.s32 	%r670, %r257, %r670;
	add.s32 	%r665, %r665, 256;
	add.s64 	%rd123, %rd123, 1024;
	add.s32 	%r662, %r662, 1;
	setp.ne.s32 	%p23, %r662, 0;
	@%p23 bra 	$L__BB14_44;
$L__BB14_45:
	setp.lt.u32 	%p24, %r65, 768;
	@%p24 bra 	$L__BB14_47;
$L__BB14_46:
	mul.wide.s32 	%rd73, %r665, 4;
	add.s64 	%rd69, %rd16, %rd73;
	// begin inline asm
	ld.global.nc.u32 %r258, [%rd69];
	// end inline asm
	add.s32 	%r262, %r258, %r670;
	add.s64 	%rd70, %rd69, 1024;
	// begin inline asm
	ld.global.nc.u32 %r259, [%rd70];
	// end inline asm
	add.s32 	%r263, %r259, %r262;
	add.s64 	%rd71, %rd69, 2048;
	// begin inline asm
	ld.global.nc.u32 %r260, [%rd71];
	// end inline asm
	add.s32 	%r264, %r260, %r263;
	add.s64 	%rd72, %rd69, 3072;
	// begin inline asm
	ld.global.nc.u32 %r261, [%rd72];
	// end inline asm
	add.s32 	%r670, %r261, %r264;
	add.s32 	%r665, %r665, 1024;
	setp.lt.s32 	%p25, %r665, %r120;
	@%p25 bra 	$L__BB14_46;
$L__BB14_47:
	setp.lt.s32 	%p26, %r120, 256;
	@%p26 bra 	$L__BB14_52;
	// begin inline asm
	mov.u32 %r328, %laneid;
	// end inline asm
	mov.b32 	%r331, 1;
	mov.b32 	%r352, 31;
	mov.b32 	%r353, -1;
	// begin inline asm
	shfl.sync.down.b32 %r329, %r670, %r331, %r352, %r353;
	// end inline asm
	setp.gt.s32 	%p42, %r328, 30;
	selp.b32 	%r354, 0, %r329, %p42;
	add.s32 	%r335, %r354, %r670;
	mov.b32 	%r336, 2;
	// begin inline asm
	shfl.sync.down.b32 %r334, %r335, %r336, %r352, %r353;
	// end inline asm
	setp.gt.s32 	%p43, %r328, 29;
	selp.b32 	%r355, 0, %r334, %p43;
	add.s32 	%r340, %r335, %r355;
	mov.b32 	%r341, 4;
	// begin inline asm
	shfl.sync.down.b32 %r339, %r340, %r341, %r352, %r353;
	// end inline asm
	setp.gt.s32 	%p44, %r328, 27;
	selp.b32 	%r356, 0, %r339, %p44;
	add.s32 	%r345, %r340, %r356;
	mov.b32 	%r346, 8;
	// begin inline asm
	shfl.sync.down.b32 %r344, %r345, %r346, %r352, %r353;
	// end inline asm
	setp.gt.s32 	%p45, %r328, 23;
	selp.b32 	%r357, 0, %r344, %p45;
	add.s32 	%r350, %r345, %r357;
	mov.b32 	%r351, 16;
	// begin inline asm
	shfl.sync.down.b32 %r349, %r350, %r351, %r352, %r353;
	// end inline asm
	setp.gt.s32 	%p46, %r328, 15;
	selp.b32 	%r358, 0, %r349, %p46;
	add.s32 	%r686, %r350, %r358;
	setp.ne.s32 	%p47, %r328, 0;
	@%p47 bra 	$L__BB14_50;
	shr.u32 	%r359, %r60, 3;
	and.b32  	%r360, %r359, 124;
	mov.u32 	%r361, _ZZN3cub18CUB_300001_SM_10006detail6reduce28DeviceReduceSingleTileKernelINS2_10policy_hubIijN4cuda3std3__44plusIiEEE10Policy1000EPiSC_iS9_iiNS7_10__identityEEEvT0_T1_T2_T3_T4_T6_E12temp_storage;
	add.s32 	%r362, %r361, %r360;
	st.shared.u32 	[%r362+8], %r686;
$L__BB14_50:
	bar.sync 	0;
	setp.ne.s32 	%p48, %r60, 0;
	@%p48 bra 	$L__BB14_72;
	ld.shared.u32 	%r363, [_ZZN3cub18CUB_300001_SM_10006detail6reduce28DeviceReduceSingleTileKernelINS2_10policy_hubIijN4cuda3std3__44plusIiEEE10Policy1000EPiSC_iS9_iiNS7_10__identityEEEvT0_T1_T2_T3_T4_T6_E12temp_storage+12];
	add.s32 	%r364, %r363, %r686;
	ld.shared.u32 	%r365, [_ZZN3cub18CUB_300001_SM_10006detail6reduce28DeviceReduceSingleTileKernelINS2_10policy_hubIijN4cuda3std3__44plusIiEEE10Policy1000EPiSC_iS9_iiNS7_10__identityEEEvT0_T1_T2_T3_T4_T6_E12temp_storage+16];
	add.s32 	%r366, %r364, %r365;
	ld.shared.u32 	%r367, [_ZZN3cub18CUB_300001_SM_10006detail6reduce28DeviceReduceSingleTileKernelINS2_10policy_hubIijN4cuda3std3__44plusIiEEE10Policy1000EPiSC_iS9_iiNS7_10__identityEEEvT0_T1_T2_T3_T4_T6_E12temp_storage+20];
	add.s32 	%r368, %r366, %r367;
	ld.shared.u32 	%r369, [_ZZN3cub18CUB_300001_SM_10006detail6reduce28DeviceReduceSingleTileKernelINS2_10policy_hubIijN4cuda3std3__44plusIiEEE10Policy1000EPiSC_iS9_iiNS7_10__identityEEEvT0_T1_T2_T3_T4_T6_E12temp_storage+24];
	add.s32 	%r370, %r368, %r369;
	ld.shared.u32 	%r371, [_ZZN3cub18CUB_300001_SM_10006detail6reduce28DeviceReduceSingleTileKernelINS2_10policy_hubIijN4cuda3std3__44plusIiEEE10Policy1000EPiSC_iS9_iiNS7_10__identityEEEvT0_T1_T2_T3_T4_T6_E12temp_storage+28];
	add.s32 	%r372, %r370, %r371;
	ld.shared.u32 	%r373, [_ZZN3cub18CUB_300001_SM_10006detail6reduce28DeviceReduceSingleTileKernelINS2_10policy_hubIijN4cuda3std3__44plusIiEEE10Policy1000EPiSC_iS9_iiNS7_10__identityEEEvT0_T1_T2_T3_T4_T6_E12temp_storage+32];
	add.s32 	%r374, %r372, %r373;
	ld.shared.u32 	%r375, [_ZZN3cub18CUB_300001_SM_10006detail6reduce28DeviceReduceSingleTileKernelINS2_10policy_hubIijN4cuda3std3__44plusIiEEE10Policy1000EPiSC_iS9_iiNS7_10__identityEEEvT0_T1_T2_T3_T4_T6_E12temp_storage+36];
	add.s32 	%r686, %r374, %r375;
	bra.uni 	$L__BB14_72;
$L__BB14_52:
	// begin inline asm
	mov.u32 %r265, %laneid;
	// end inline asm
	and.b32  	%r291, %r60, 992;
	add.s32 	%r292, %r291, 32;
	setp.gt.s32 	%p27, %r292, %r120;
	not.b32 	%r293, %r291;
	add.s32 	%r294, %r120, %r293;
	selp.b32 	%r289, %r294, 31, %p27;
	mov.b32 	%r268, 1;
	mov.b32 	%r290, -1;
	// begin inline asm
	shfl.sync.down.b32 %r266, %r670, %r268, %r289, %r290;
	// end inline asm
	setp.lt.s32 	%p28, %r265, %r289;
	selp.b32 	%r295, %r266, 0, %p28;
	add.s32 	%r272, %r295, %r670;
	mov.b32 	%r273, 2;
	// begin inline asm
	shfl.sync.down.b32 %r271, %r272, %r273, %r289, %r290;
	// end inline asm
	add.s32 	%r296, %r265, 2;
	setp.gt.s32 	%p29, %r296, %r289;
	selp.b32 	%r297, 0, %r271, %p29;
	add.s32 	%r277, %r272, %r297;
	mov.b32 	%r278, 4;
	// begin inline asm
	shfl.sync.down.b32 %r276, %r277, %r278, %r289, %r290;
	// end inline asm
	add.s32 	%r298, %r265, 4;
	setp.gt.s32 	%p30, %r298, %r289;
	selp.b32 	%r299, 0, %r276, %p30;
	add.s32 	%r282, %r277, %r299;
	mov.b32 	%r283, 8;
	// begin inline asm
	shfl.sync.down.b32 %r281, %r282, %r283, %r289, %r290;
	// end inline asm
	add.s32 	%r300, %r265, 8;
	setp.gt.s32 	%p31, %r300, %r289;
	selp.b32 	%r301, 0, %r281, %p31;
	add.s32 	%r287, %r282, %r301;
	mov.b32 	%r288, 16;
	// begin inline asm
	shfl.sync.down.b32 %r286, %r287, %r288, %r289, %r290;
	// end inline asm
	add.s32 	%r302, %r265, 16;
	setp.gt.s32 	%p32, %r302, %r289;
	selp.b32 	%r303, 0, %r286, %p32;
	add.s32 	%r686, %r287, %r303;
	setp.ne.s32 	%p33, %r265, 0;
	@%p33 bra 	$L__BB14_54;
	shr.u32 	%r304, %r60, 3;
	and.b32  	%r305, %r304, 124;
	mov.u32 	%r306, _ZZN3cub18CUB_300001_SM_10006detail6reduce28DeviceReduceSingleTileKernelINS2_10policy_hubIijN4cuda3std3__44plusIiEEE10Policy1000EPiSC_iS9_iiNS7_10__identityEEEvT0_T1_T2_T3_T4_T6_E12temp_storage;
	add.s32 	%r307, %r306, %r305;
	st.shared.u32 	[%r307+8], %r686;
$L__BB14_54:
	bar.sync 	0;
	setp.ne.s32 	%p34, %r60, 0;
	@%p34 bra 	$L__BB14_72;
	setp.gt.s32 	%p35, %r120, 32;
	ld.shared.u32 	%r308, [_ZZN3cub18CUB_300001_SM_10006detail6reduce28DeviceReduceSingleTileKernelINS2_10policy_hubIijN4cuda3std3__44plusIiEEE10Policy1000EPiSC_iS9_iiNS7_10__identityEEEvT0_T1_T2_T3_T4_T6_E12temp_storage+12];
	selp.b32 	%r309, %r308, 0, %p35;
	add.s32 	%r310, %r309, %r686;
	setp.gt.s32 	%p36, %r120, 64;
	ld.shared.u32 	%r311, [_ZZN3cub18CUB_300001_SM_10006detail6reduce28DeviceReduceSingleTileKernelINS2_10policy_hubIijN4cuda3std3__44plusIiEEE10Policy1000EPiSC_iS9_iiNS7_10__identityEEEvT0_T1_T2_T3_T4_T6_E12temp_storage+16];
	selp.b32 	%r312, %r311, 0, %p36;
	add.s32 	%r313, %r310, %r312;
	setp.gt.s32 	%p37, %r120, 96;
	ld.shared.u32 	%r314, [_ZZN3cub18CUB_300001_SM_10006detail6reduce28DeviceReduceSingleTileKernelINS2_10policy_hubIijN4cuda3std3__44plusIiEEE10Policy1000EPiSC_iS9_iiNS7_10__identityEEEvT0_T1_T2_T3_T4_T6_E12temp_storage+20];
	selp.b32 	%r315, %r314, 0, %p37;
	add.s32 	%r316, %r313, %r315;
	setp.gt.s32 	%p38, %r120, 128;
	ld.shared.u32 	%r317, [_ZZN3cub18CUB_300001_SM_10006detail6reduce28DeviceReduceSingleTileKernelINS2_10policy_hubIijN4cuda3std3__44plusIiEEE10Policy1000EPiSC_iS9_iiNS7_10__identityEEEvT0_T1_T2_T3_T4_T6_E12temp_storage+24];
	selp.b32 	%r318, %r317, 0, %p38;
	add.s32 	%r319, %r316, %r318;
	setp.gt.s32 	%p39, %r120, 160;
	ld.shared.u32 	%r320, [_ZZN3cub18CUB_300001_SM_10006detail6reduce28DeviceReduceSingleTileKernelINS2_10policy_hubIijN4cuda3std3__44plusIiEEE10Policy1000EPiSC_iS9_iiNS7_10__identityEEEvT0_T1_T2_T3_T4_T6_E12temp_storage+28];
	selp.b32 	%r321, %r320, 0, %p39;
	add.s32 	%r322, %r319, %r321;
	setp.gt.s32 	%p40, %r120, 192;
	ld.shared.u32 	%r323, [_ZZN3cub18CUB_300001_SM_10006detail6reduce28DeviceReduceSingleTileKernelINS2_10policy_hubIijN4cuda3std3__44plusIiEEE10Policy1000EPiSC_iS9_iiNS7_10__identityEEEvT0_T1_T2_T3_T4_T6_E12temp_storage+32];
	selp.b32 	%r324, %r323, 0, %p40;
	add.s32 	%r325, %r322, %r324;
	setp.gt.s32 	%p41, %r120, 224;
	ld.shared.u32 	%r326, [_ZZN3cub18CUB_300001_SM_10006detail6reduce28DeviceReduceSingleTileKernelINS2_10policy_hubIijN4cuda3std3__44plusIiEEE10Policy1000EPiSC_iS9_iiNS7_10__identityEEEvT0_T1_T2_T3_T4_T6_E12temp_storage+36];
	selp.b32 	%r327, %r326, 0, %p41;
	add.s32 	%r686, %r325, %r327;
	bra.uni 	$L__BB14_72;
$L__BB14_56:
	mov.u32 	%r85, %tid.x;
	mul.wide.u32 	%rd35, %r85, 4;
	add.s64 	%rd19, %rd16, %rd35;
	// begin inline asm
	ld.global.nc.u32 %r122, [%rd19];
	// end inline asm
	add.s64 	%rd20, %rd19, 1024;
	// begin inline asm
	ld.global.nc.u32 %r123, [%rd20];
	// end inline asm
	add.s64 	%rd21, %rd19, 2048;
	// begin inline asm
	ld.global.nc.u32 %r124, [%rd21];
	// end inline asm
	add.s64 	%rd22, %rd19, 3072;
	// begin inline asm
	ld.global.nc.u32 %r125, [%rd22];
	// end inline asm
	add.s64 	%rd23, %rd19, 4096;
	// begin inline asm
	ld.global.nc.u32 %r126, [%rd23];
	// end inline asm
	add.s64 	%rd24, %rd19, 5120;
	// begin inline asm
	ld.global.nc.u32 %r127, [%rd24];
	// end inline asm
	add.s64 	%rd25, %rd19, 6144;
	// begin inline asm
	ld.global.nc.u32 %r128, [%rd25];
	// end inline asm
	add.s64 	%rd26, %rd19, 7168;
	// begin inline asm
	ld.global.nc.u32 %r129, [%rd26];
	// end inline asm
	add.s64 	%rd27, %rd19, 8192;
	// begin inline asm
	ld.global.nc.u32 %r130, [%rd27];
	// end inline asm
	add.s64 	%rd28, %rd19, 9216;
	// begin inline asm
	ld.global.nc.u32 %r131, [%rd28];
	// end inline asm
	add.s64 	%rd29, %rd19, 10240;
	// begin inline asm
	ld.global.nc.u32 %r132, [%rd29];
	// end inline asm
	add.s64 	%rd30, %rd19, 11264;
	// begin inline asm
	ld.global.nc.u32 %r133, [%rd30];
	// end inline asm
	add.s64 	%rd31, %rd19, 12288;
	// begin inline asm
	ld.global.nc.u32 %r134, [%rd31];
	// end inline asm
	add.s64 	%rd32, %rd19, 13312;
	// begin inline asm
	ld.global.nc.u32 %r135, [%rd32];
	// end inline asm
	add.s64 	%rd33, %rd19, 14336;
	// begin inline asm
	ld.global.nc.u32 %r136, [%rd33];
	// end inline asm
	add.s64 	%rd34, %rd19, 15360;
	// begin inline asm
	ld.global.nc.u32 %r137, [%rd34];
	// end inline asm
	add.s32 	%r139, %r123, %r122;
	add.s32 	%r140, %r124, %r139;
	add.s32 	%r141, %r125, %r140;
	add.s32 	%r142, %r126, %r141;
	add.s32 	%r143, %r127, %r142;
	add.s32 	%r144, %r128, %r143;
	add.s32 	%r145, %r129, %r144;
	add.s32 	%r146, %r130, %r145;
	add.s32 	%r147, %r131, %r146;
	add.s32 	%r148, %r132, %r147;
	add.s32 	%r149, %r133, %r148;
	add.s32 	%r150, %r134, %r149;
	add.s32 	%r151, %r135, %r150;
	add.s32 	%r152, %r136, %r151;
	add.s32 	%r685, %r137, %r152;
	setp.lt.u32 	%p4, %r120, 8192;
	mov.b32 	%r674, 4096;
	@%p4 bra 	$L__BB14_60;
	add.s32 	%r87, %r120, -4096;
	mov.b32 	%r674, 4096;
$L__BB14_58:
	mul.wide.s32 	%rd52, %r674, 4;
	add.s64 	%rd36, %rd19, %rd52;
	// begin inline asm
	ld.global.nc.u32 %r154, [%rd36];
	// end inline asm
	add.s64 	%rd37, %rd36, 1024;
	// begin inline asm
	ld.global.nc.u32 %r155, [%rd37];
	// end inline asm
	add.s64 	%rd38, %rd36, 2048;
	// begin inline asm
	ld.global.nc.u32 %r156, [%rd38];
	// end inline asm
	add.s64 	%rd39, %rd36, 3072;
	// begin inline asm
	ld.global.nc.u32 %r157, [%rd39];
	// end inline asm
	add.s64 	%rd40, %rd36, 4096;
	// begin inline asm
	ld.global.nc.u32 %r158, [%rd40];
	// end inline asm
	add.s64 	%rd41, %rd36, 5120;
	// begin inline asm
	ld.global.nc.u32 %r159, [%rd41];
	// end inline asm
	add.s64 	%rd42, %rd36, 6144;
	// begin inline asm
	ld.global.nc.u32 %r160, [%rd42];
	// end inline asm
	add.s64 	%rd43, %rd36, 7168;
	// begin inline asm
	ld.global.nc.u32 %r161, [%rd43];
	// end inline asm
	add.s64 	%rd44, %rd36, 8192;
	// begin inline asm
	ld.global.nc.u32 %r162, [%rd44];
	// end inline asm
	add.s64 	%rd45, %rd36, 9216;
	// begin inline asm
	ld.global.nc.u32 %r163, [%rd45];
	// end inline asm
	add.s64 	%rd46, %rd36, 10240;
	// begin inline asm
	ld.global.nc.u32 %r164, [%rd46];
	// end inline asm
	add.s64 	%rd47, %rd36, 11264;
	// begin inline asm
	ld.global.nc.u32 %r165, [%rd47];
	// end inline asm
	add.s64 	%rd48, %rd36, 12288;
	// begin inline asm
	ld.global.nc.u32 %r166, [%rd48];
	// end inline asm
	add.s64 	%rd49, %rd36, 13312;
	// begin inline asm
	ld.global.nc.u32 %r167, [%rd49];
	// end inline asm
	add.s64 	%rd50, %rd36, 14336;
	// begin inline asm
	ld.global.nc.u32 %r168, [%rd50];
	// end inline asm
	add.s64 	%rd51, %rd36, 15360;
	// begin inline asm
	ld.global.nc.u32 %r169, [%rd51];
	// end inline asm
	add.s32 	%r170, %r154, %r685;
	add.s32 	%r171, %r155, %r170;
	add.s32 	%r172, %r156, %r171;
	add.s32 	%r173, %r157, %r172;
	add.s32 	%r174, %r158, %r173;
	add.s32 	%r175, %r159, %r174;
	add.s32 	%r176, %r160, %r175;
	add.s32 	%r177, %r161, %r176;
	add.s32 	%r178, %r162, %r177;
	add.s32 	%r179, %r163, %r178;
	add.s32 	%r180, %r164, %r179;
	add.s32 	%r181, %r165, %r180;
	add.s32 	%r182, %r166, %r181;
	add.s32 	%r183, %r167, %r182;
	add.s32 	%r184, %r168, %r183;
	add.s32 	%r685, %r169, %r184;
	sub.s32 	%r185, %r120, %r674;
	setp.lt.s32 	%p5, %r185, 4096;
	@%p5 bra 	$L__BB14_68;
	add.s32 	%r674, %r674, 4096;
	setp.le.s32 	%p6, %r674, %r87;
	@%p6 bra 	$L__BB14_58;
$L__BB14_60:
	setp.le.s32 	%p7, %r120, %r674;
	@%p7 bra 	$L__BB14_68;
	sub.s32 	%r94, %r120, %r674;
	setp.ge.s32 	%p8, %r85, %r94;
	@%p8 bra 	$L__BB14_68;
	not.b32 	%r187, %r85;
	add.s32 	%r188, %r120, %r187;
	sub.s32 	%r95, %r188, %r674;
	and.b32  	%r189, %r95, 768;
	setp.eq.s32 	%p9, %r189, 768;
	mov.u32 	%r679, %r85;
	@%p9 bra 	$L__BB14_65;
	add.s32 	%r676, %r85, %r674;
	shr.u32 	%r190, %r95, 8;
	add.s32 	%r191, %r190, 1;
	and.b32  	%r192, %r191, 3;
	neg.s32 	%r675, %r192;
	mov.u32 	%r679, %r85;
$L__BB14_64:
	.pragma "nounroll";
	mul.wide.u32 	%rd54, %r676, 4;
	add.s64 	%rd53, %rd16, %rd54;
	// begin inline asm
	ld.global.nc.u32 %r193, [%rd53];
	// end inline asm
	add.s32 	%r685, %r193, %r685;
	add.s32 	%r679, %r679, 256;
	add.s32 	%r676, %r676, 256;
	add.s32 	%r675, %r675, 1;
	setp.ne.s32 	%p10, %r675, 0;
	@%p10 bra 	$L__BB14_64;
$L__BB14_65:
	setp.lt.u32 	%p11, %r95, 768;
	@%p11 bra 	$L__BB14_68;
	cvt.u64.u32 	%rd55, %r679;
	cvt.u64.u32 	%rd56, %r674;
	add.s64 	%rd57, %rd55, %rd56;
	shl.b64 	%rd58, %rd57, 2;
	add.s64 	%rd59, %rd58, %rd16;
	add.s64 	%rd124, %rd59, 2048;
	add.s32 	%r682, %r679, %r674;
$L__BB14_67:
	mul.wide.u32 	%rd64, %r682, 4;
	add.s64 	%rd60, %rd16, %rd64;
	// begin inline asm
	ld.global.nc.u32 %r194, [%rd60];
	// end inline asm
	add.s32 	%r198, %r194, %r685;
	add.s64 	%rd61, %rd124, -1024;
	// begin inline asm
	ld.global.nc.u32 %r195, [%rd61];
	// end inline asm
	add.s32 	%r199, %r195, %r198;
	// begin inline asm
	ld.global.nc.u32 %r196, [%rd124];
	// end inline asm
	add.s32 	%r200, %r196, %r199;
	add.s64 	%rd63, %rd124, 1024;
	// begin inline asm
	ld.global.nc.u32 %r197, [%rd63];
	// end inline asm
	add.s32 	%r685, %r197, %r200;
	add.s32 	%r679, %r679, 1024;
	add.s64 	%rd124, %rd124, 4096;
	add.s32 	%r682, %r682, 1024;
	setp.lt.s32 	%p12, %r679, %r94;
	@%p12 bra 	$L__BB14_67;
$L__BB14_68:
	// begin inline asm
	mov.u32 %r201, %laneid;
	// end inline asm
	mov.b32 	%r204, 1;
	mov.b32 	%r225, 31;
	mov.b32 	%r226, -1;
	// begin inline asm
	shfl.sync.down.b32 %r202, %r685, %r204, %r225, %r226;
	// end inline asm
	setp.gt.s32 	%p13, %r201, 30;
	selp.b32 	%r227, 0, %r202, %p13;
	add.s32 	%r208, %r227, %r685;
	mov.b32 	%r209, 2;
	// begin inline asm
	shfl.sync.down.b32 %r207, %r208, %r209, %r225, %r226;
	// end inline asm
	setp.gt.s32 	%p14, %r201, 29;
	selp.b32 	%r228, 0, %r207, %p14;
	add.s32 	%r213, %r208, %r228;
	mov.b32 	%r214, 4;
	// begin inline asm
	shfl.sync.down.b32 %r212, %r213, %r214, %r225, %r226;
	// end inline asm
	setp.gt.s32 	%p15, %r201, 27;
	selp.b32 	%r229, 0, %r212, %p15;
	add.s32 	%r218, %r213, %r229;
	mov.b32 	%r219, 8;
	// begin inline asm
	shfl.sync.down.b32 %r217, %r218, %r219, %r225, %r226;
	// end inline asm
	setp.gt.s32 	%p16, %r201, 23;
	selp.b32 	%r230, 0, %r217, %p16;
	add.s32 	%r223, %r218, %r230;
	mov.b32 	%r224, 16;
	// begin inline asm
	shfl.sync.down.b32 %r222, %r223, %r224, %r225, %r226;
	// end inline asm
	setp.gt.s32 	%p17, %r201, 15;
	selp.b32 	%r231, 0, %r222, %p17;
	add.s32 	%r686, %r223, %r231;
	setp.ne.s32 	%p18, %r201, 0;
	@%p18 bra 	$L__BB14_70;
	shr.u32 	%r232, %r85, 3;
	and.b32  	%r233, %r232, 124;
	mov.u32 	%r234, _ZZN3cub18CUB_300001_SM_10006detail6reduce28DeviceReduceSingleTileKernelINS2_10policy_hubIijN4cuda3std3__44plusIiEEE10Policy1000EPiSC_iS9_iiNS7_10__identityEEEvT0_T1_T2_T3_T4_T6_E12temp_storage;
	add.s32 	%r235, %r234, %r233;
	st.shared.u32 	[%r235+8], %r686;
$L__BB14_70:
	bar.sync 	0;
	setp.ne.s32 	%p19, %r85, 0;
	@%p19 bra 	$L__BB14_72;
	ld.shared.u32 	%r236, [_ZZN3cub18CUB_300001_SM_10006detail6reduce28DeviceReduceSingleTileKernelINS2_10policy_hubIijN4cuda3std3__44plusIiEEE10Policy1000EPiSC_iS9_iiNS7_10__identityEEEvT0_T1_T2_T3_T4_T6_E12temp_storage+12];
	add.s32 	%r237, %r236, %r686;
	ld.shared.u32 	%r238, [_ZZN3cub18CUB_300001_SM_10006detail6reduce28DeviceReduceSingleTileKernelINS2_10policy_hubIijN4cuda3std3__44plusIiEEE10Policy1000EPiSC_iS9_iiNS7_10__identityEEEvT0_T1_T2_T3_T4_T6_E12temp_storage+16];
	add.s32 	%r239, %r237, %r238;
	ld.shared.u32 	%r240, [_ZZN3cub18CUB_300001_SM_10006detail6reduce28DeviceReduceSingleTileKernelINS2_10policy_hubIijN4cuda3std3__44plusIiEEE10Policy1000EPiSC_iS9_iiNS7_10__identityEEEvT0_T1_T2_T3_T4_T6_E12temp_storage+20];
	add.s32 	%r241, %r239, %r240;
	ld.shared.u32 	%r242, [_ZZN3cub18CUB_300001_SM_10006detail6reduce28DeviceReduceSingleTileKernelINS2_10policy_hubIijN4cuda3std3__44plusIiEEE10Policy1000EPiSC_iS9_iiNS7_10__identityEEEvT0_T1_T2_T3_T4_T6_E12temp_storage+24];
	add.s32 	%r243, %r241, %r242;
	ld.shared.u32 	%r244, [_ZZN3cub18CUB_300001_SM_10006detail6reduce28DeviceReduceSingleTileKernelINS2_10policy_hubIijN4cuda3std3__44plusIiEEE10Policy1000EPiSC_iS9_iiNS7_10__identityEEEvT0_T1_T2_T3_T4_T6_E12temp_storage+28];
	add.s32 	%r245, %r243, %r244;
	ld.shared.u32 	%r246, [_ZZN3cub18CUB_300001_SM_10006detail6reduce28DeviceReduceSingleTileKernelINS2_10policy_hubIijN4cuda3std3__44plusIiEEE10Policy1000EPiSC_iS9_iiNS7_10__identityEEEvT0_T1_T2_T3_T4_T6_E12temp_storage+32];
	add.s32 	%r247, %r245, %r246;
	ld.shared.u32 	%r248, [_ZZN3cub18CUB_300001_SM_10006detail6reduce28DeviceReduceSingleTileKernelINS2_10policy_hubIijN4cuda3std3__44plusIiEEE10Policy1000EPiSC_iS9_iiNS7_10__identityEEEvT0_T1_T2_T3_T4_T6_E12temp_storage+36];
	add.s32 	%r686, %r247, %r248;
$L__BB14_72:
	mov.u32 	%r631, %tid.x;
	setp.ne.s32 	%p95, %r631, 0;
	@%p95 bra 	$L__BB14_74;
	add.s32 	%r632, %r686, %r121;
	st.global.u32 	[%rd1], %r632;
$L__BB14_74:
	ret;

}
	// .globl	_ZN3cub18CUB_300001_SM_10006detail6reduce28DeviceReduceSingleTileKernelINS2_10policy_hubIiyN4cuda3std3__44plusIiEEE10Policy1000EPyPiyS9_iiNS7_10__identityEEEvT0_T1_T2_T3_T4_T6_
.visible .entry _ZN3cub18CUB_300001_SM_10006detail6reduce28DeviceReduceSingleTileKernelINS2_10policy_hubIiyN4cuda3std3__44plusIiEEE10Policy1000EPyPiyS9_iiNS7_10__identityEEEvT0_T1_T2_T3_T4_T6_(
	.param .u64 .ptr .align 1 _ZN3cub18CUB_300001_SM_10006detail6reduce28DeviceReduceSingleTileKernelINS2_10policy_hubIiyN4cuda3std3__44plusIiEEE10Policy1000EPyPiyS9_iiNS7_10__identityEEEvT0_T1_T2_T3_T4_T6__param_0,
	.param .u64 .ptr .align 1 _ZN3cub18CUB_300001_SM_10006detail6reduce28DeviceReduceSingleTileKernelINS2_10policy_hubIiyN4cuda3std3__44plusIiEEE10Policy1000EPyPiyS9_iiNS7_10__identityEEEvT0_T1_T2_T3_T4_T6__param_1,
	.param .u64 _ZN3cub18CUB_300001_SM_10006detail6reduce28DeviceReduceSingleTileKernelINS2_10policy_hubIiyN4cuda3std3__44plusIiEEE10Policy1000EPyPiyS9_iiNS7_10__identityEEEvT0_T1_T2_T3_T4_T6__param_2,
	.param .align 1 .b8 _ZN3cub18CUB_300001_SM_10006detail6reduce28DeviceReduceSingleTileKernelINS2_10policy_hubIiyN4cuda3std3__44plusIiEEE10Policy1000EPyPiyS9_iiNS7_10__identityEEEvT0_T1_T2_T3_T4_T6__param_3[1],
	.param .u32 _ZN3cub18CUB_300001_SM_10006detail6reduce28DeviceReduceSingleTileKernelINS2_10policy_hubIiyN4cuda3std3__44plusIiEEE10Policy1000EPyPiyS9_iiNS7_10__identityEEEvT0_T1_T2_T3_T4_T6__param_4,
	.param .align 1 .b8 _ZN3cub18CUB_300001_SM_10006detail6reduce28DeviceReduceSingleTileKernelINS2_10policy_hubIiyN4cuda3std3__44plusIiEEE10Policy1000EPyPiyS9_iiNS7_10__identityEEEvT0_T1_T2_T3_T4_T6__param_5[1]
)
.maxntid 256
.minnctapersm 1
{
	.reg .pred 	%p<97>;
	.reg .b32 	%r<660>;
	.reg .b64 	%rd<228>;
	// demoted variable
	.shared .align 4 .b8 _ZZN3cub18CUB_300001_SM_10006detail6reduce28DeviceReduceSingleTileKernelINS2_10policy_hubIiyN4cuda3std3__44plusIiEEE10Policy1000EPyPiyS9_iiNS7_10__identityEEEvT0_T1_T2_T3_T4_T6_E12temp_storage[44];
	ld.param.u64 	%rd31, [_ZN3cub18CUB_300001_SM_10006detail6reduce28DeviceReduceSingleTileKernelINS2_10policy_hubIiyN4cuda3std3__44plusIiEEE10Policy1000EPyPiyS9_iiNS7_10__identityEEEvT0_T1_T2_T3_T4_T6__param_0];
	ld.param.u64 	%rd33, [_ZN3cub18CUB_300001_SM_10006detail6reduce28DeviceReduceSingleTileKernelINS2_10policy_hubIiyN4cuda3std3__44plusIiEEE10Policy1000EPyPiyS9_iiNS7_10__identityEEEvT0_T1_T2_T3_T4_T6__param_1];
	ld.param.u64 	%rd32, [_ZN3cub18CUB_300001_SM_10006detail6reduce28DeviceReduceSingleTileKernelINS2_10policy_hubIiyN4cuda3std3__44plusIiEEE10Policy1000EPyPiyS9_iiNS7_10__identityEEEvT0_T1_T2_T3_T4_T6__param_2];
	ld.param.u32 	%r102, [_ZN3cub18CUB_300001_SM_10006detail6reduce28DeviceReduceSingleTileKernelINS2_10policy_hubIiyN4cuda3std3__44plusIiEEE10Policy1000EPyPiyS9_iiNS7_10__identityEEEvT0_T1_T2_T3_T4_T6__param_4];
	cvta.to.global.u64 	%rd1, %rd33;
	setp.ne.s64 	%p1, %rd32, 0;
	@%p1 bra 	$L__BB15_3;
	mov.u32 	%r614, %tid.x;
	setp.ne.s32 	%p96, %r614, 0;
	@%p96 bra 	$L__BB15_74;
	st.global.u32 	[%rd1], %r102;
	bra.uni 	$L__BB15_74;
$L__BB15_3:
	and.b64  	%rd34, %rd31, 31;
	setp.ne.s64 	%p2, %rd34, 0;
	@%p2 bra 	$L__BB15_38;
	setp.gt.u64 	%p49, %rd32, 4095;
	@%p49 bra 	$L__BB15_22;
	cvt.u32.u64 	%r1, %rd32;
	mov.u32 	%r2, %tid.x;
	setp.ge.u32 	%p66, %r2, %r1;
	mov.b32 	%r625, 0;
	mov.u32 	%r620, %r2;
	@%p66 bra 	$L__BB15_7;
	mul.wide.u32 	%rd205, %r2, 8;
	add.s64 	%rd204, %rd31, %rd205;
	// begin inline asm
	ld.global.nc.u64 %rd203, [%rd204];
	// end inline asm
	cvt.u32.u64 	%r625, %rd203;
	add.s32 	%r620, %r2, 256;
$L__BB15_7:
	setp.ge.u32 	%p67, %r620, %r1;
	@%p67 bra 	$L__BB15_13;
	not.b32 	%r488, %r620;
	add.s32 	%r7, %r488, %r1;
	and.b32  	%r489, %r7, 768;
	setp.eq.s32 	%p68, %r489, 768;
	@%p68 bra 	$L__BB15_11;
	mul.wide.u32 	%rd206, %r620, 8;
	add.s64 	%rd218, %rd31, %rd206;
	shr.u32 	%r490, %r7, 8;
	add.s32 	%r491, %r490, 1;
	and.b32  	%r492, %r491, 3;
	neg.s32 	%r617, %r492;
$L__BB15_10:
	.pragma "nounroll";
	// begin inline asm
	ld.global.nc.u64 %rd207, [%rd218];
	// end inline asm
	cvt.u32.u64 	%r493, %rd207;
	add.s32 	%r625, %r625, %r493;
	add.s32 	%r620, %r620, 256;
	add.s64 	%rd218, %rd218, 2048;
	add.s32 	%r617, %r617, 1;
	setp.ne.s32 	%p69, %r617, 0;
	@%p69 bra 	$L__BB15_10;
$L__BB15_11:
	setp.lt.u32 	%p70, %r7, 768;
	@%p70 bra 	$L__BB15_13;
$L__BB15_12:
	mul.wide.s32 	%rd217, %r620, 8;
	add.s64 	%rd210, %rd31, %rd217;
	// begin inline asm
	ld.global.nc.u64 %rd209, [%rd210];
	// end inline asm
	cvt.u32.u64 	%r494, %rd209;
	add.s32 	%r495, %r625, %r494;
	add.s64 	%rd212, %rd210, 2048;
	// begin inline asm
	ld.global.nc.u64 %rd211, [%rd212];
	// end inline asm
	cvt.u32.u64 	%r496, %rd211;
	add.s32 	%r497, %r495, %r496;
	add.s64 	%rd214, %rd210, 4096;
	// begin inline asm
	ld.global.nc.u64 %rd213, [%rd214];
	// end inline asm
	cvt.u32.u64 	%r498, %rd213;
	add.s32 	%r499, %r497, %r498;
	add.s64 	%rd216, %rd210, 6144;
	// begin inline asm
	ld.global.nc.u64 %rd215, [%rd216];
	// end inline asm
	cvt.u32.u64 	%r500, %rd215;
	add.s32 	%r625, %r499, %r500;
	add.s32 	%r620, %r620, 1024;
	setp.lt.s32 	%p71, %r620, %r1;
	@%p71 bra 	$L__BB15_12;
$L__BB15_13:
	setp.lt.u64 	%p72, %rd32, 256;
	@%p72 bra 	$L__BB15_18;
	// begin inline asm
	mov.u32 %r564, %laneid;
	// end inline asm
	mov.b32 	%r567, 1;
	mov.b32 	%r588, 31;
	mov.b32 	%r589, -1;
	// begin inline asm
	shfl.sync.down.b32 %r565, %r625, %r567, %r588, %r589;
	// end inline asm
	setp.gt.s32 	%p88, %r564, 30;
	selp.b32 	%r590, 0, %r565, %p88;
	add.s32 	%r571, %r590, %r625;
	mov.b32 	%r572, 2;
	// begin inline asm
	shfl.sync.down.b32 %r570, %r571, %r572, %r588, %r589;
	// end inline asm
	setp.gt.s32 	%p89, %r564, 29;
	selp.b32 	%r591, 0, %r570, %p89;
	add.s32 	%r576, %r571, %r591;
	mov.b32 	%r577, 4;
	// begin inline asm
	shfl.sync.down.b32 %r575, %r576, %r577, %r588, %r589;
	// end inline asm
	setp.gt.s32 	%p90, %r564, 27;
	selp.b32 	%r592, 0, %r575, %p90;
	add.s32 	%r581, %r576, %r592;
	mov.b32 	%r582, 8;
	// begin inline asm
	shfl.sync.down.b32 %r580, %r581, %r582, %r588, %r589;
	// end inline asm
	setp.gt.s32 	%p91, %r564, 23;
	selp.b32 	%r593, 0, %r580, %p91;
	add.s32 	%r586, %r581, %r593;
	mov.b32 	%r587, 16;
	// begin inline asm
	shfl.sync.down.b32 %r585, %r586, %r587, %r588, %r589;
	// end inline asm
	setp.gt.s32 	%p92, %r564, 15;
	selp.b32 	%r594, 0, %r585, %p92;
	add.s32 	%r659, %r586, %r594;
	setp.ne.s32 	%p93, %r564, 0;
	@%p93 bra 	$L__BB15_16;
	shr.u32 	%r595, %r2, 3;
	and.b32  	%r596, %r595, 124;
	mov.u32 	%r597, _ZZN3cub18CUB_300001_SM_10006detail6reduce28DeviceReduceSingleTileKernelINS2_10policy_hubIiyN4cuda3std3__44plusIiEEE10Policy1000EPyPiyS9_iiNS7_10__identityEEEvT0_T1_T2_T3_T4_T6_E12temp_storage;
	add.s32 	%r598, %r597, %r596;
	st.shared.u32 	[%r598+8], %r659;
$L__BB15_16:
	bar.sync 	0;
	setp.ne.s32 	%p94, %r2, 0;
	@%p94 bra 	$L__BB15_72;
	ld.shared.u32 	%r599, [_ZZN3cub18CUB_300001_SM_10006detail6reduce28DeviceReduceSingleTileKernelINS2_10policy_hubIiyN4cuda3std3__44plusIiEEE10Policy1000EPyPiyS9_iiNS7_10__identityEEEvT0_T1_T2_T3_T4_T6_E12temp_storage+12];
	add.s32 	%r600, %r599, %r659;
	ld.shared.u32 	%r601, [_ZZN3cub18CUB_300001_SM_10006detail6reduce28DeviceReduceSingleTileKernelINS2_10policy_hubIiyN4cuda3std3__44plusIiEEE10Policy1000EPyPiyS9_iiNS7_10__identityEEEvT0_T1_T2_T3_T4_T6_E12temp_storage+16];
	add.s32 	%r602, %r600, %r601;
	ld.shared.u32 	%r603, [_ZZN3cub18CUB_300001_SM_10006detail6reduce28DeviceReduceSingleTileKernelINS2_10policy_hubIiyN4cuda3std3__44plusIiEEE10Policy1000EPyPiyS9_iiNS7_10__identityEEEvT0_T1_T2_T3_T4_T6_E12temp_storage+20];
	add.s32 	%r604, %r602, %r603;
	ld.shared.u32 	%r605, [_ZZN3cub18CUB_300001_SM_10006detail6reduce28DeviceReduceSingleTileKernelINS2_10policy_hubIiyN4cuda3std3__44plusIiEEE10Policy1000EPyPiyS9_iiNS7_10__identityEEEvT0_T1_T2_T3_T4_T6_E12temp_storage+24];
	add.s32 	%r606, %r604, %r605;
	ld.shared.u32 	%r607, [_ZZN3cub18CUB_300001_SM_10006detail6reduce28DeviceReduceSingleTileKernelINS2_10policy_hubIiyN4cuda3std3__44plusIiEEE10Policy1000EPyPiyS9_iiNS7_10__identityEEEvT0_T1_T2_T3_T4_T6_E12temp_storage+28];
	add.s32 	%r608, %r606, %r607;
	ld.shared.u32 	%r609, [_ZZN3cub18CUB_300001_SM_10006detail6reduce28DeviceReduceSingleTileKernelINS2_10policy_hubIiyN4cuda3std3__44plusIiEEE10Policy1000EPyPiyS9_iiNS7_10__identityEEEvT0_T1_T2_T3_T4_T6_E12temp_storage+32];
	add.s32 	%r610, %r608, %r609;
	ld.shared.u32 	%r611, [_ZZN3cub18CUB_300001_SM_10006detail6reduce28DeviceReduceSingleTileKernelINS2_10policy_hubIiyN4cuda3std3__44plusIiEEE10Policy1000EPyPiyS9_iiNS7_10__identityEEEvT0_T1_T2_T3_T4_T6_E12temp_storage+36];
	add.s32 	%r659, %r610, %r611;
	bra.uni 	$L__BB15_72;
$L__BB15_18:
	// begin inline asm
	mov.u32 %r501, %laneid;
	// end inline asm
	and.b32  	%r527, %r2, 992;
	add.s32 	%r528, %r527, 32;
	setp.gt.u32 	%p73, %r528, %r1;
	not.b32 	%r529, %r527;
	add.s32 	%r530, %r1, %r529;
	selp.b32 	%r525, %r530, 31, %p73;
	mov.b32 	%r504, 1;
	mov.b32 	%r526, -1;
	// begin inline asm
	shfl.sync.down.b32 %r502, %r625, %r504, %r525, %r526;
	// end inline asm
	setp.lt.s32 	%p74, %r501, %r525;
	selp.b32 	%r531, %r502, 0, %p74;
	add.s32 	%r508, %r531, %r625;
	mov.b32 	%r509, 2;
	// begin inline asm
	shfl.sync.down.b32 %r507, %r508, %r509, %r525, %r526;
	// end inline asm
	add.s32 	%r532, %r501, 2;
	setp.gt.s32 	%p75, %r532, %r525;
	selp.b32 	%r533, 0, %r507, %p75;
	add.s32 	%r513, %r508, %r533;
	mov.b32 	%r514, 4;
	// begin inline asm
	shfl.sync.down.b32 %r512, %r513, %r514, %r525, %r526;
	// end inline asm
	add.s32 	%r534, %r501, 4;
	setp.gt.s32 	%p76, %r534, %r525;
	selp.b32 	%r535, 0, %r512, %p76;
	add.s32 	%r518, %r513, %r535;
	mov.b32 	%r519, 8;
	// begin inline asm
	shfl.sync.down.b32 %r517, %r518, %r519, %r525, %r526;
	// end inline asm
	add.s32 	%r536, %r501, 8;
	setp.gt.s32 	%p77, %r536, %r525;
	selp.b32 	%r537, 0, %r517, %p77;
	add.s32 	%r523, %r518, %r537;
	mov.b32 	%r524, 16;
	// begin inline asm
	shfl.sync.down.b32 %r522, %r523, %r524, %r525, %r526;
	// end inline asm
	add.s32 	%r538, %r501, 16;
	setp.gt.s32 	%p78, %r538, %r525;
	selp.b32 	%r539, 0, %r522, %p78;
	add.s32 	%r659, %r523, %r539;
	setp.ne.s32 	%p79, %r501, 0;
	@%p79 bra 	$L__BB15_20;
	shr.u32 	%r540, %r2, 3;
	and.b32  	%r541, %r540, 124;
	mov.u32 	%r542, _ZZN3cub18CUB_300001_SM_10006detail6reduce28DeviceReduceSingleTileKernelINS2_10policy_hubIiyN4cuda3std3__44plusIiEEE10Policy1000EPyPiyS9_iiNS7_10__identityEEEvT0_T1_T2_T3_T4_T6_E12temp_storage;
	add.s32 	%r543, %r542, %r541;
	st.shared.u32 	[%r543+8], %r659;
$L__BB15_20:
	bar.sync 	0;
	setp.ne.s32 	%p80, %r2, 0;
	@%p80 bra 	$L__BB15_72;
	setp.gt.u64 	%p81, %rd32, 32;
	ld.shared.u32 	%r544, [_ZZN3cub18CUB_300001_SM_10006detail6reduce28DeviceReduceSingleTileKernelINS2_10policy_hubIiyN4cuda3std3__44plusIiEEE10Policy1000EPyPiyS9_iiNS7_10__identityEEEvT0_T1_T2_T3_T4_T6_E12temp_storage+12];
	selp.b32 	%r545, %r544, 0, %p81;
	add.s32 	%r546, %r545, %r659;
	setp.gt.u64 	%p82, %rd32, 64;
	ld.shared.u32 	%r547, [_ZZN3cub18CUB_300001_SM_10006detail6reduce28DeviceReduceSingleTileKernelINS2_10policy_hubIiyN4cuda3std3__44plusIiEEE10Policy1000EPyPiyS9_iiNS7_10__identityEEEvT0_T1_T2_T3_T4_T6_E12temp_storage+16];
	selp.b32 	%r548, %r547, 0, %p82;
	add.s32 	%r549, %r546, %r548;
	setp.gt.u64 	%p83, %rd32, 96;
	ld.shared.u32 	%r550, [_ZZN3cub18CUB_300001_SM_10006detail6reduce28DeviceReduceSingleTileKernelINS2_10policy_hubIiyN4cuda3std3__44plusIiEEE10Policy1000EPyPiyS9_iiNS7_10__identityEEEvT0_T1_T2_T3_T4_T6_E12temp_storage+20];
	selp.b32 	%r551, %r550, 0, %p83;
	add.s32 	%r552, %r549, %r551;
	setp.gt.u64 	%p84, %rd32, 128;
	ld.shared.u32 	%r553, [_ZZN3cub18CUB_300001_SM_10006detail6reduce28DeviceReduceSingleTileKernelINS2_10policy_hubIiyN4cuda3std3__44plusIiEEE10Policy1000EPyPiyS9_iiNS7_10__identityEEEvT0_T1_T2_T3_T4_T6_E12temp_storage+24];
	selp.b32 	%r554, %r553, 0, %p84;
	add.s32 	%r555, %r552, %r554;
	setp.gt.u64 	%p85, %rd32, 160;
	ld.shared.u32 	%r556, [_ZZN3cub18CUB_300001_SM_10006detail6reduce28DeviceReduceSingleTileKernelINS2_10policy_hubIiyN4cuda3std3__44plusIiEEE10Policy1000EPyPiyS9_iiNS7_10__identityEEEvT0_T1_T2_T3_T4_T6_E12temp_storage+28];
	selp.b32 	%r557, %r556, 0, %p85;
	add.s32 	%r558, %r555, %r557;
	setp.gt.u64 	%p86, %rd32, 192;
	ld.shared.u32 	%r559, [_ZZN3cub18CUB_300001_SM_10006detail6reduce28DeviceReduceSingleTileKernelINS2_10policy_hubIiyN4cuda3std3__44plusIiEEE10Policy1000EPyPiyS9_iiNS7_10__identityEEEvT0_T1_T2_T3_T4_T6_E12temp_storage+32];
	selp.b32 	%r560, %r559, 0, %p86;
	add.s32 	%r561, %r558, %r560;
	setp.gt.u64 	%p87, %rd32, 224;
	ld.shared.u32 	%r562, [_ZZN3cub18CUB_300001_SM_10006detail6reduce28DeviceReduceSingleTileKernelINS2_10policy_hubIiyN4cuda3std3__44plusIiEEE10Policy1000EPyPiyS9_iiNS7_10__identityEEEvT0_T1_T2_T3_T4_T6_E12temp_storage+36];
	selp.b32 	%r563, %r562, 0, %p87;
	add.s32 	%r659, %r561, %r563;
	bra.uni 	$L__BB15_72;
$L__BB15_22:
	mov.u32 	%r27, %tid.x;
	shl.b32 	%r357, %r27, 2;
	mul.wide.u32 	%rd159, %r357, 8;
	add.s64 	%rd136, %rd31, %rd159;
	// begin inline asm
	ld.global.nc.v2.u64 {%rd134, %rd135}, [%rd136];
	// end inline asm
	add.s64 	%rd139, %rd136, 16;
	// begin inline asm
	ld.global.nc.v2.u64 {%rd137, %rd138}, [%rd139];
	// end inline asm
	add.s64 	%rd142, %rd136, 8192;
	// begin inline asm
	ld.global.nc.v2.u64 {%rd140, %rd141}, [%rd142];
	// end inline asm
	add.s64 	%rd145, %rd136, 8208;
	// begin inline asm
	ld.global.nc.v2.u64 {%rd143, %rd144}, [%rd145];
	// end inline asm
	add.s64 	%rd148, %rd136, 16384;
	// begin inline asm
	ld.global.nc.v2.u64 {%rd146, %rd147}, [%rd148];
	// end inline asm
	add.s64 	%rd151, %rd136, 16400;
	// begin inline asm
	ld.global.nc.v2.u64 {%rd149, %rd150}, [%rd151];
	// end inline asm
	add.s64 	%rd154, %rd136, 24576;
	// begin inline asm
	ld.global.nc.v2.u64 {%rd152, %rd153}, [%rd154];
	// end inline asm
	add.s64 	%rd157, %rd136, 24592;
	// begin inline asm
	ld.global.nc.v2.u64 {%rd155, %rd156}, [%rd157];
	// end inline asm
	cvt.u32.u64 	%r358, %rd134;
	cvt.u32.u64 	%r359, %rd135;
	cvt.u32.u64 	%r360, %rd137;
	cvt.u32.u64 	%r361, %rd138;
	cvt.u32.u64 	%r362, %rd140;
	cvt.u32.u64 	%r363, %rd141;
	cvt.u32.u64 	%r364, %rd143;
	cvt.u32.u64 	%r365, %rd144;
	cvt.u32.u64 	%r366, %rd146;
	cvt.u32.u64 	%r367, %rd147;
	cvt.u32.u64 	%r368, %rd149;
	cvt.u32.u64 	%r369, %rd150;
	cvt.u32.u64 	%r370, %rd152;
	cvt.u32.u64 	%r371, %rd153;
	cvt.u32.u64 	%r372, %rd155;
	cvt.u32.u64 	%r373, %rd156;
	add.s32 	%r374, %r359, %r358;
	add.s32 	%r375, %r374, %r360;
	add.s32 	%r376, %r375, %r361;
	add.s32 	%r377, %r376, %r362;
	add.s32 	%r378, %r377, %r363;
	add.s32 	%r379, %r378, %r364;
	add.s32 	%r380, %r379, %r365;
	add.s32 	%r381, %r380, %r366;
	add.s32 	%r382, %r381, %r367;
	add.s32 	%r383, %r382, %r368;
	add.s32 	%r384, %r383, %r369;
	add.s32 	%r385, %r384, %r370;
	add.s32 	%r386, %r385, %r371;
	add.s32 	%r387, %r386, %r372;
	add.s32 	%r636, %r387, %r373;
	add.s64 	%rd6, %rd32, -4096;
	setp.lt.u64 	%p50, %rd6, 4096;
	mov.b64 	%rd220, 4096;
	@%p50 bra 	$L__BB15_26;
	mov.b64 	%rd220, 4096;
$L__BB15_24:
	shl.b64 	%rd185, %rd220, 3;
	add.s64 	%rd163, %rd136, %rd185;
	// begin inline asm
	ld.global.nc.v2.u64 {%rd161, %rd162}, [%rd163];
	// end inline asm
	add.s64 	%rd166, %rd163, 16;
	// begin inline asm
	ld.global.nc.v2.u64 {%rd164, %rd165}, [%rd166];
	// end inline asm
	add.s64 	%rd169, %rd163, 8192;
	// begin inline asm
	ld.global.nc.v2.u64 {%rd167, %rd168}, [%rd169];
	// end inline asm
	add.s64 	%rd172, %rd163, 8208;
	// begin inline asm
	ld.global.nc.v2.u64 {%rd170, %rd171}, [%rd172];
	// end inline asm
	add.s64 	%rd175, %rd163, 16384;
	// begin inline asm
	ld.global.nc.v2.u64 {%rd173, %rd174}, [%rd175];
	// end inline asm
	add.s64 	%rd178, %rd163, 16400;
	// begin inline asm
	ld.global.nc.v2.u64 {%rd176, %rd177}, [%rd178];
	// end inline asm
	add.s64 	%rd181, %rd163, 24576;
	// begin inline asm
	ld.global.nc.v2.u64 {%rd179, %rd180}, [%rd181];
	// end inline asm
	add.s64 	%rd184, %rd163, 24592;
	// begin inline asm
	ld.global.nc.v2.u64 {%rd182, %rd183}, [%rd184];
	// end inline asm
	cvt.u32.u64 	%r388, %rd161;
	cvt.u32.u64 	%r389, %rd162;
	cvt.u32.u64 	%r390, %rd164;
	cvt.u32.u64 	%r391, %rd165;
	cvt.u32.u64 	%r392, %rd167;
	cvt.u32.u64 	%r393, %rd168;
	cvt.u32.u64 	%r394, %rd170;
	cvt.u32.u64 	%r395, %rd171;
	cvt.u32.u64 	%r396, %rd173;
	cvt.u32.u64 	%r397, %rd174;
	cvt.u32.u64 	%r398, %rd176;
	cvt.u32.u64 	%r399, %rd177;
	cvt.u32.u64 	%r400, %rd179;
	cvt.u32.u64 	%r401, %rd180;
	cvt.u32.u64 	%r402, %rd182;
	cvt.u32.u64 	%r403, %rd183;
	add.s32 	%r404, %r636, %r388;
	add.s32 	%r405, %r404, %r389;
	add.s32 	%r406, %r405, %r390;
	add.s32 	%r407, %r406, %r391;
	add.s32 	%r408, %r407, %r392;
	add.s32 	%r409, %r408, %r393;
	add.s32 	%r410, %r409, %r394;
	add.s32 	%r411, %r410, %r395;
	add.s32 	%r412, %r411, %r396;
	add.s32 	%r413, %r412, %r397;
	add.s32 	%r414, %r413, %r398;
	add.s32 	%r415, %r414, %r399;
	add.s32 	%r416, %r415, %r400;
	add.s32 	%r417, %r416, %r401;
	add.s32 	%r418, %r417, %r402;
	add.s32 	%r636, %r418, %r403;
	sub.s64 	%rd186, %rd32, %rd220;
	setp.lt.u64 	%p51, %rd186, 4096;
	@%p51 bra 	$L__BB15_34;
	add.s64 	%rd220, %rd220, 4096;
	setp.le.u64 	%p52, %rd220, %rd6;
	@%p52 bra 	$L__BB15_24;
$L__BB15_26:
	setp.le.u64 	%p53, %rd32, %rd220;
	@%p53 bra 	$L__BB15_34;
	cvt.u32.u64 	%r419, %rd220;
	cvt.u32.u64 	%r420, %rd32;
	sub.s32 	%r32, %r420, %r419;
	setp.ge.s32 	%p54, %r27, %r32;
	@%p54 bra 	$L__BB15_34;
	not.b32 	%r423, %r27;
	add.s32 	%r424, %r423, %r420;
	sub.s32 	%r33, %r424, %r419;
	and.b32  	%r426, %r33, 768;
	setp.eq.s32 	%p55, %r426, 768;
	mov.u32 	%r631, %r27;
	@%p55 bra 	$L__BB15_31;
	cvt.u64.u32 	%rd187, %r27;
	add.s64 	%rd188, %rd220, %rd187;
	shl.b64 	%rd189, %rd188, 3;
	add.s64 	%rd221, %rd31, %rd189;
	shr.u32 	%r427, %r33, 8;
	add.s32 	%r428, %r427, 1;
	and.b32  	%r429, %r428, 3;
	neg.s32 	%r628, %r429;
	mov.u32 	%r631, %r27;
$L__BB15_30:
	.pragma "nounroll";
	// begin inline asm
	ld.global.nc.u64 %rd190, [%rd221];
	// end inline asm
	cvt.u32.u64 	%r430, %rd190;
	add.s32 	%r636, %r636, %r430;
	add.s32 	%r631, %r631, 256;
	add.s64 	%rd221, %rd221, 2048;
	add.s32 	%r628, %r628, 1;
	setp.ne.s32 	%p56, %r628, 0;
	@%p56 bra 	$L__BB15_30;
$L__BB15_31:
	setp.lt.u32 	%p57, %r33, 768;
	@%p57 bra 	$L__BB15_34;
	cvt.u64.u32 	%rd192, %r631;
	add.s64 	%rd193, %rd220, %rd192;
	shl.b64 	%rd194, %rd193, 3;
	add.s64 	%rd222, %rd31, %rd194;
$L__BB15_33:
	// begin inline asm
	ld.global.nc.u64 %rd195, [%rd222];
	// end inline asm
	cvt.u32.u64 	%r431, %rd195;
	add.s32 	%r432, %r636, %r431;
	add.s64 	%rd198, %rd222, 2048;
	// begin inline asm
	ld.global.nc.u64 %rd197, [%rd198];
	// end inline asm
	cvt.u32.u64 	%r433, %rd197;
	add.s32 	%r434, %r432, %r433;
	add.s64 	%rd200, %rd222, 4096;
	// begin inline asm
	ld.global.nc.u64 %rd199, [%rd200];
	// end inline asm
	cvt.u32.u64 	%r435, %rd199;
	add.s32 	%r436, %r434, %r435;
	add.s64 	%rd202, %rd222, 6144;
	// begin inline asm
	ld.global.nc.u64 %rd201, [%rd202];
	// end inline asm
	cvt.u32.u64 	%r437, %rd201;
	add.s32 	%r636, %r436, %r437;
	add.s32 	%r631, %r631, 1024;
	add.s64 	%rd222, %rd222, 8192;
	setp.lt.s32 	%p58, %r631, %r32;
	@%p58 bra 	$L__BB15_33;
$L__BB15_34:
	// begin inline asm
	mov.u32 %r438, %laneid;
	// end inline asm
	mov.b32 	%r441, 1;
	mov.b32 	%r462, 31;
	mov.b32 	%r463, -1;
	// begin inline asm
	shfl.sync.down.b32 %r439, %r636, %r441, %r462, %r463;
	// end inline asm
	setp.gt.s32 	%p59, %r438, 30;
	selp.b32 	%r464, 0, %r439, %p59;
	add.s32 	%r445, %r464, %r636;
	mov.b32 	%r446, 2;
	// begin inline asm
	shfl.sync.down.b32 %r444, %r445, %r446, %r462, %r463;
	// end inline asm
	setp.gt.s32 	%p60, %r438, 29;
	selp.b32 	%r465, 0, %r444, %p60;
	add.s32 	%r450, %r445, %r465;
	mov.b32 	%r451, 4;
	// begin inline asm
	shfl.sync.down.b32 %r449, %r450, %r451, %r462, %r463;
	// end inline asm
	setp.gt.s32 	%p61, %r438, 27;
	selp.b32 	%r466, 0, %r449, %p61;
	add.s32 	%r455, %r450, %r466;
	mov.b32 	%r456, 8;
	// begin inline asm
	shfl.sync.down.b32 %r454, %r455, %r456, %r462, %r463;
	// end inline asm
	setp.gt.s32 	%p62, %r438, 23;
	selp.b32 	%r467, 0, %r454, %p62;
	add.s32 	%r460, %r455, %r467;
	mov.b32 	%r461, 16;
	// begin inline asm
	shfl.sync.down.b32 %r459, %r460, %r461, %r462, %r463;
	// end inline asm
	setp.gt.s32 	%p63, %r438, 15;
	selp.b32 	%r468, 0, %r459, %p63;
	add.s32 	%r659, %r460, %r468;
	setp.ne.s32 	%p64, %r438, 0;
	@%p64 bra 	$L__BB15_36;
	shr.u32 	%r469, %r27, 3;
	and.b32  	%r470, %r469, 124;
	mov.u32 	%r471, _ZZN3cub18CUB_300001_SM_10006detail6reduce28DeviceReduceSingleTileKernelINS2_10policy_hubIiyN4cuda3std3__44plusIiEEE10Policy1000EPyPiyS9_iiNS7_10__identityEEEvT0_T1_T2_T3_T4_T6_E12temp_storage;
	add.s32 	%r472, %r471, %r470;
	st.shared.u32 	[%r472+8], %r659;
$L__BB15_36:
	bar.sync 	0;
	setp.ne.s32 	%p65, %r27, 0;
	@%p65 bra 	$L__BB15_72;
	ld.shared.u32 	%r473, [_ZZN3cub18CUB_300001_SM_10006detail6reduce28DeviceReduceSingleTileKernelINS2_10policy_hubIiyN4cuda3std3__44plusIiEEE10Policy1000EPyPiyS9_iiNS7_10__identityEEEvT0_T1_T2_T3_T4_T6_E12temp_storage+12];
	add.s32 	%r474, %r473, %r659;
	ld.shared.u32 	%r475, [_ZZN3cub18CUB_300001_SM_10006detail6reduce28DeviceReduceSingleTileKernelINS2_10policy_hubIiyN4cuda3std3__44plusIiEEE10Policy1000EPyPiyS9_iiNS7_10__identityEEEvT0_T1_T2_T3_T4_T6_E12temp_storage+16];
	add.s32 	%r476, %r474, %r475;
	ld.shared.u32 	%r477, [_ZZN3cub18CUB_300001_SM_10006detail6reduce28DeviceReduceSingleTileKernelINS2_10policy_hubIiyN4cuda3std3__44plusIiEEE10Policy1000EPyPiyS9_iiNS7_10__identityEEEvT0_T1_T2_T3_T4_T6_E12temp_storage+20];
	add.s32 	%r478, %r476, %r477;
	ld.shared.u32 	%r479, [_ZZN3cub18CUB_300001_SM_10006detail6reduce28DeviceReduceSingleTileKernelINS2_10policy_hubIiyN4cuda3std3__44plusIiEEE10Policy1000EPyPiyS9_iiNS7_10__identityEEEvT0_T1_T2_T3_T4_T6_E12temp_storage+24];
	add.s32 	%r480, %r478, %r479;
	ld.shared.u32 	%r481, [_ZZN3cub18CUB_300001_SM_10006detail6reduce28DeviceReduceSingleTileKernelINS2_10policy_hubIiyN4cuda3std3__44plusIiEEE10Policy1000EPyPiyS9_iiNS7_10__identityEEEvT0_T1_T2_T3_T4_T6_E12temp_storage+28];
	add.s32 	%r482, %r480, %r481;
	ld.shared.u32 	%r483, [_ZZN3cub18CUB_300001_SM_10006detail6reduce28DeviceReduceSingleTileKernelINS2_10policy_hubIiyN4cuda3std3__44plusIiEEE10Policy1000EPyPiyS9_iiNS7_10__identityEEEvT0_T1_T2_T3_T4_T6_E12temp_storage+32];
	add.s32 	%r484, %r482, %r483;
	ld.shared.u32 	%r485, [_ZZN3cub18CUB_300001_SM_10006detail6reduce28DeviceReduceSingleTileKernelINS2_10policy_hubIiyN4cuda3std3__44plusIiEEE10Policy1000EPyPiyS9_iiNS7_10__identityEEEvT0_T1_T2_T3_T4_T6_E12temp_storage+36];
	add.s32 	%r659, %r484, %r485;
	bra.uni 	$L__BB15_72;
$L__BB15_38:
	setp.gt.u64 	%p3, %rd32, 4095;
	@%p3 bra 	$L__BB15_56;
	cvt.u32.u64 	%r51, %rd32;
	mov.u32 	%r52, %tid.x;
	setp.ge.u32 	%p20, %r52, %r51;
	mov.b32 	%r647, 0;
	mov.u32 	%r642, %r52;
	@%p20 bra 	$L__BB15_41;
	mul.wide.u32 	%rd121, %r52, 8;
	add.s64 	%rd120, %rd31, %rd121;
	// begin inline asm
	ld.global.nc.u64 %rd119, [%rd120];
	// end inline asm
	cvt.u32.u64 	%r647, %rd119;
	add.s32 	%r642, %r52, 256;
$L__BB15_41:
	setp.ge.u32 	%p21, %r642, %r51;
	@%p21 bra 	$L__BB15_47;
	not.b32 	%r233, %r642;
	add.s32 	%r57, %r233, %r51;
	and.b32  	%r234, %r57, 768;
	setp.eq.s32 	%p22, %r234, 768;
	@%p22 bra 	$L__BB15_45;
	mul.wide.u32 	%rd122, %r642, 8;
	add.s64 	%rd223, %rd31, %rd122;
	shr.u32 	%r235, %r57, 8;
	add.s32 	%r236, %r235, 1;
	and.b32  	%r237, %r236, 3;
	neg.s32 	%r639, %r237;
$L__BB15_44:
	.pragma "nounroll";
	// begin inline asm
	ld.global.nc.u64 %rd123, [%rd223];
	// end inline asm
	cvt.u32.u64 	%r238, %rd123;
	add.s32 	%r647, %r647, %r238;
	add.s32 	%r642, %r642, 256;
	add.s64 	%rd223, %rd223, 2048;
	add.s32 	%r639, %r639, 1;
	setp.ne.s32 	%p23, %r639, 0;
	@%p23 bra 	$L__BB15_44;
$L__BB15_45:
	setp.lt.u32 	%p24, %r57, 768;
	@%p24 bra 	$L__BB15_47;
$L__BB15_46:
	mul.wide.s32 	%rd133, %r642, 8;
	add.s64 	%rd126, %rd31, %rd133;
	// begin inline asm
	ld.global.nc.u64 %rd125, [%rd126];
	// end inline asm
	cvt.u32.u64 	%r239, %rd125;
	add.s32 	%r240, %r647, %r239;
	add.s64 	%rd128, %rd126, 2048;
	// begin inline asm
	ld.global.nc.u64 %rd127, [%rd128];
	// end inline asm
	cvt.u32.u64 	%r241, %rd127;
	add.s32 	%r242, %r240, %r241;
	add.s64 	%rd130, %rd126, 4096;
	// begin inline asm
	ld.global.nc.u64 %rd129, [%rd130];
	// end inline asm
	cvt.u32.u64 	%r243, %rd129;
	add.s32 	%r244, %r242, %r243;
	add.s64 	%rd132, %rd126, 6144;
	// begin inline asm
	ld.global.nc.u64 %rd131, [%rd132];
	// end inline asm
	cvt.u32.u64 	%r245, %rd131;
	add.s32 	%r647, %r244, %r245;
	add.s32 	%r642, %r642, 1024;
	setp.lt.s32 	%p25, %r642, %r51;
	@%p25 bra 	$L__BB15_46;
$L__BB15_47:
	setp.lt.u64 	%p26, %rd32, 256;
	@%p26 bra 	$L__BB15_52;
	// begin inline asm
	mov.u32 %r309, %laneid;
	// end inline asm
	mov.b32 	%r312, 1;
	mov.b32 	%r333, 31;
	mov.b32 	%r334, -1;
	// begin inline asm
	shfl.sync.down.b32 %r310, %r647, %r312, %r333, %r334;
	// end inline asm
	setp.gt.s32 	%p42, %r309, 30;
	selp.b32 	%r335, 0, %r310, %p42;
	add.s32 	%r316, %r335, %r647;
	mov.b32 	%r317, 2;
	// begin inline asm
	shfl.sync.down.b32 %r315, %r316, %r317, %r333, %r334;
	// end inline asm
	setp.gt.s32 	%p43, %r309, 29;
	selp.b32 	%r336, 0, %r315, %p43;
	add.s32 	%r321, %r316, %r336;
	mov.b32 	%r322, 4;
	// begin inline asm
	shfl.sync.down.b32 %r320, %r321, %r322, %r333, %r334;
	// end inline asm
	setp.gt.s32 	%p44, %r309, 27;
	selp.b32 	%r337, 0, %r320, %p44;
	add.s32 	%r326, %r321, %r337;
	mov.b32 	%r327, 8;
	// begin inline asm
	shfl.sync.down.b32 %r325, %r326, %r327, %r333, %r334;
	// end inline asm
	setp.gt.s32 	%p45, %r309, 23;
	selp.b32 	%r338, 0, %r325, %p45;
	add.s32 	%r331, %r326, %r338;
	mov.b32 	%r332, 16;
	// begin inline asm
	shfl.sync.down.b32 %r330, %r331, %r332, %r333, %r334;
	// end inline asm
	setp.gt.s32 	%p46, %r309, 15;
	selp.b32 	%r339, 0, %r330, %p46;
	add.s32 	%r659, %r331, %r339;
	setp.ne.s32 	%p47, %r309, 0;
	@%p47 bra 	$L__BB15_50;
	shr.u32 	%r340, %r52, 3;
	and.b32  	%r341, %r340, 124;
	mov.u32 	%r342, _ZZN3cub18CUB_300001_SM_10006detail6reduce28DeviceReduceSingleTileKernelINS2_10policy_hubIiyN4cuda3std3__44plusIiEEE10Policy1000EPyPiyS9_iiNS7_10__identityEEEvT0_T1_T2_T3_T4_T6_E12temp_storage;
	add.s32 	%r343, %r342, %r341;
	st.shared.u32 	[%r343+8], %r659;
$L__BB15_50:
	bar.sync 	0;
	setp.ne.s32 	%p48, %r52, 0;
	@%p48 bra 	$L__BB15_72;
	ld.shared.u32 	%r344, [_ZZN3cub18CUB_300001_SM_10006detail6reduce28DeviceReduceSingleTileKernelINS2_10policy_hubIiyN4cuda3std3__44plusIiEEE10Policy1000EPyPiyS9_iiNS7_10__identityEEEvT0_T1_T2_T3_T4_T6_E12temp_storage+12];
	add.s32 	%r345, %r344, %r659;
	ld.shared.u32 	%r346, [_ZZN3cub18CUB_300001_SM_10006detail6reduce28DeviceReduceSingleTileKernelINS2_10policy_hubIiyN4cuda3std3__44plusIiEEE10Policy1000EPyPiyS9_iiNS7_10__identityEEEvT0_T1_T2_T3_T4_T6_E12temp_storage+16];
	add.s32 	%r347, %r345, %r346;
	ld.shared.u32 	%r348, [_ZZN3cub18CUB_300001_SM_10006detail6reduce28DeviceReduceSingleTileKernelINS2_10policy_hubIiyN4cuda3std3__44plusIiEEE10Policy1000EPyPiyS9_iiNS7_10__identityEEEvT0_T1_T2_T3_T4_T6_E12temp_storage+20];
	add.s32 	%r349, %r347, %r348;
	ld.shared.u32 	%r350, [_ZZN3cub18CUB_300001_SM_10006detail6reduce28DeviceReduceSingleTileKernelINS2_10policy_hubIiyN4cuda3std3__44plusIiEEE10Policy1000EPyPiyS9_iiNS7_10__identityEEEvT0_T1_T2_T3_T4_T6_E12temp_storage+24];
	add.s32 	%r351, %r349, %r350;
	ld.shared.u32 	%r352, [_ZZN3cub18CUB_300001_SM_10006detail6reduce28DeviceReduceSingleTileKernelINS2_10policy_hubIiyN4cuda3std3__44plusIiEEE10Policy1000EPyPiyS9_iiNS7_10__identityEEEvT0_T1_T2_T3_T4_T6_E12temp_storage+28];
	add.s32 	%r353, %r351, %r352;
	ld.shared.u32 	%r354, [_ZZN3cub18CUB_300001_SM_10006detail6reduce28DeviceReduceSingleTileKernelINS2_10policy_hubIiyN4cuda3std3__44plusIiEEE10Policy1000EPyPiyS9_iiNS7_10__identityEEEvT0_T1_T2_T3_T4_T6_E12temp_storage+32];
	add.s32 	%r355, %r353, %r354;
	ld.shared.u32 	%r356, [_ZZN3cub18CUB_300001_SM_10006detail6reduce28DeviceReduceSingleTileKernelINS2_10policy_hubIiyN4cuda3std3__44plusIiEEE10Policy1000EPyPiyS9_iiNS7_10__identityEEEvT0_T1_T2_T3_T4_T6_E12temp_storage+36];
	add.s32 	%r659, %r355, %r356;
	bra.uni 	$L__BB15_72;
$L__BB15_52:
	// begin inline asm
	mov.u32 %r246, %laneid;
	// end inline asm
	and.b32  	%r272, %r52, 992;
	add.s32 	%r273, %r272, 32;
	setp.gt.u32 	%p27, %r273, %r51;
	not.b32 	%r274, %r272;
	add.s32 	%r275, %r51, %r274;
	selp.b32 	%r270, %r275, 31, %p27;
	mov.b32 	%r249, 1;
	mov.b32 	%r271, -1;
	// begin inline asm
	shfl.sync.down.b32 %r247, %r647, %r249, %r270, %r271;
	// end inline asm
	setp.lt.s32 	%p28, %r246, %r270;
	selp.b32 	%r276, %r247, 0, %p28;
	add.s32 	%r253, %r276, %r647;
	mov.b32 	%r254, 2;
	// begin inline asm
	shfl.sync.down.b32 %r252, %r253, %r254, %r270, %r271;
	// end inline asm
	add.s32 	%r277, %r246, 2;
	setp.gt.s32 	%p29, %r277, %r270;
	selp.b32 	%r278, 0, %r252, %p29;
	add.s32 	%r258, %r253, %r278;
	mov.b32 	%r259, 4;
	// begin inline asm
	shfl.sync.down.b32 %r257, %r258, %r259, %r270, %r271;
	// end inline asm
	add.s32 	%r279, %r246, 4;
	setp.gt.s32 	%p30, %r279, %r270;
	selp.b32 	%r280, 0, %r257, %p30;
	add.s32 	%r263, %r258, %r280;
	mov.b32 	%r264, 8;
	// begin inline asm
	shfl.sync.down.b32 %r262, %r263, %r264, %r270, %r271;
	// end inline asm
	add.s32 	%r281, %r246, 8;
	setp.gt.s32 	%p31, %r281, %r270;
	selp.b32 	%r282, 0, %r262, %p31;
	add.s32 	%r268, %r263, %r282;
	mov.b32 	%r269, 16;
	// begin inline asm
	shfl.sync.down.b32 %r267, %r268, %r269, %r270, %r271;
	// end inline asm
	add.s32 	%r283, %r246, 16;
	setp.gt.s32 	%p32, %r283, %r270;
	selp.b32 	%r284, 0, %r267, %p32;
	add.s32 	%r659, %r268, %r284;
	setp.ne.s32 	%p33, %r246, 0;
	@%p33 bra 	$L__BB15_54;
	shr.u32 	%r285, %r52, 3;
	and.b32  	%r286, %r285, 124;
	mov.u32 	%r287, _ZZN3cub18CUB_300001_SM_10006detail6reduce28DeviceReduceSingleTileKernelINS2_10policy_hubIiyN4cuda3std3__44plusIiEEE10Policy1000EPyPiyS9_iiNS7_10__identityEEEvT0_T1_T2_T3_T4_T6_E12temp_storage;
	add.s32 	%r288, %r287, %r286;
	st.shared.u32 	[%r288+8], %r659;
$L__BB15_54:
	bar.sync 	0;
	setp.ne.s32 	%p34, %r52, 0;
	@%p34 bra 	$L__BB15_72;
	setp.gt.u64 	%p35, %rd32, 32;
	ld.shared.u32 	%r289, [_ZZN3cub18CUB_300001_SM_10006detail6reduce28DeviceReduceSingleTileKernelINS2_10policy_hubIiyN4cuda3std3__44plusIiEEE10Policy1000EPyPiyS9_iiNS7_10__identityEEEvT0_T1_T2_T3_T4_T6_E12temp_storage+12];
	selp.b32 	%r290, %r289, 0, %p35;
	add.s32 	%r291, %r290, %r659;
	setp.gt.u64 	%p36, %rd32, 64;
	ld.shared.u32 	%r292, [_ZZN3cub18CUB_300001_SM_10006detail6reduce28DeviceReduceSingleTileKernelINS2_10policy_hubIiyN4cuda3std3__44plusIiEEE10Policy1000EPyPiyS9_iiNS7_10__identityEEEvT0_T1_T2_T3_T4_T6_E12temp_storage+16];
	selp.b32 	%r293, %r292, 0, %p36;
	add.s32 	%r294, %r291, %r293;
	setp.gt.u64 	%p37, %rd32, 96;
	ld.shared.u32 	%r295, [_ZZN3cub18CUB_300001_SM_10006detail6reduce28DeviceReduceSingleTileKernelINS2_10policy_hubIiyN4cuda3std3__44plusIiEEE10Policy1000EPyPiyS9_iiNS7_10__identityEEEvT0_T1_T2_T3_T4_T6_E12temp_storage+20];
	selp.b32 	%r296, %r295, 0, %p37;
	add.s32 	%r297, %r294, %r296;
	setp.gt.u64 	%p38, %rd32, 128;
	ld.shared.u32 	%r298, [_ZZN3cub18CUB_300001_SM_10006detail6reduce28DeviceReduceSingleTileKernelINS2_10policy_hubIiyN4cuda3std3__44plusIiEEE10Policy1000EPyPiyS9_iiNS7_10__identityEEEvT0_T1_T2_T3_T4_T6_E12temp_storage+24];
	selp.b32 	%r299, %r298, 0, %p38;
	add.s32 	%r300, %r297, %r299;
	setp.gt.u64 	%p39, %rd32, 160;
	ld.shared.u32 	%r301, [_ZZN3cub18CUB_300001_SM_10006detail6reduce28DeviceReduceSingleTileKernelINS2_10policy_hubIiyN4cuda3std3__44plusIiEEE10Policy1000EPyPiyS9_iiNS7_10__identityEEEvT0_T1_T2_T3_T4_T6_E12temp_storage+28];
	selp.b32 	%r302, %r301, 0, %p39;
	add.s32 	%r303, %r300, %r302;
	setp.gt.u64 	%p40, %rd32, 192;
	ld.shared.u32 	%r304, [_ZZN3cub18CUB_300001_SM_10006detail6reduce28DeviceReduceSingleTileKernelINS2_10policy_hubIiyN4cuda3std3__44plusIiEEE10Policy1000EPyPiyS9_iiNS7_10__identityEEEvT0_T1_T2_T3_T4_T6_E12temp_storage+32];
	selp.b32 	%r305, %r304, 0, %p40;
	add.s32 	%r306, %r303, %r305;
	setp.gt.u64 	%p41, %rd32, 224;
	ld.shared.u32 	%r307, [_ZZN3cub18CUB_300001_SM_10006detail6reduce28DeviceReduceSingleTileKernelINS2_10policy_hubIiyN4cuda3std3__44plusIiEEE10Policy1000EPyPiyS9_iiNS7_10__identityEEEvT0_T1_T2_T3_T4_T6_E12temp_storage+36];
	selp.b32 	%r308, %r307, 0, %p41;
	add.s32 	%r659, %r306, %r308;
	bra.uni 	$L__BB15_72;
$L__BB15_56:
	mov.u32 	%r77, %tid.x;
	cvt.u64.u32 	%rd19, %r77;
	mul.wide.u32 	%rd68, %r77, 8;
	add.s64 	%rd36, %rd31, %rd68;
	// begin inline asm
	ld.global.nc.u64 %rd35, [%rd36];
	// end inline asm
	cvt.u32.u64 	%r103, %rd35;
	add.s64 	%rd38, %rd36, 2048;
	// begin inline asm
	ld.global.nc.u64 %rd37, [%rd38];
	// end inline asm
	cvt.u32.u64 	%r104, %rd37;
	add.s64 	%rd40, %rd36, 4096;
	// begin inline asm
	ld.global.nc.u64 %rd39, [%rd40];
	// end inline asm
	cvt.u32.u64 	%r105, %rd39;
	add.s64 	%rd42, %rd36, 6144;
	// begin inline asm
	ld.global.nc.u64 %rd41, [%rd42];
	// end inline asm
	cvt.u32.u64 	%r106, %rd41;
	add.s64 	%rd44, %rd36, 8192;
	// begin inline asm
	ld.global.nc.u64 %rd43, [%rd44];
	// end inline asm
	cvt.u32.u64 	%r107, %rd43;
	add.s64 	%rd46, %rd36, 10240;
	// begin inline asm
	ld.global.nc.u64 %rd45, [%rd46];
	// end inline asm
	cvt.u32.u64 	%r108, %rd45;
	add.s64 	%rd48, %rd36, 12288;
	// begin inline asm
	ld.global.nc.u64 %rd47, [%rd48];
	// end inline asm
	cvt.u32.u64 	%r109, %rd47;
	add.s64 	%rd50, %rd36, 14336;
	// begin inline asm
	ld.global.nc.u64 %rd49, [%rd50];
	// end inline asm
	cvt.u32.u64 	%r110, %rd49;
	add.s64 	%rd52, %rd36, 16384;
	// begin inline asm
	ld.global.nc.u64 %rd51, [%rd52];
	// end inline asm
	cvt.u32.u64 	%r111, %rd51;
	add.s64 	%rd54, %rd36, 18432;
	// begin inline asm
	ld.global.nc.u64 %rd53, [%rd54];
	// end inline asm
	cvt.u32.u64 	%r112, %rd53;
	add.s64 	%rd56, %rd36, 20480;
	// begin inline asm
	ld.global.nc.u64 %rd55, [%rd56];
	// end inline asm
	cvt.u32.u64 	%r113, %rd55;
	add.s64 	%rd58, %rd36, 22528;
	// begin inline asm
	ld.global.nc.u64 %rd57, [%rd58];
	// end inline asm
	cvt.u32.u64 	%r114, %rd57;
	add.s64 	%rd60, %rd36, 24576;
	// begin inline asm
	ld.global.nc.u64 %rd59, [%rd60];
	// end inline asm
	cvt.u32.u64 	%r115, %rd59;
	add.s64 	%rd62, %rd36, 26624;
	// begin inline asm
	ld.global.nc.u64 %rd61, [%rd62];
	// end inline asm
	cvt.u32.u64 	%r116, %rd61;
	add.s64 	%rd64, %rd36, 28672;
	// begin inline asm
	ld.global.nc.u64 %rd63, [%rd64];
	// end inline asm
	cvt.u32.u64 	%r117, %rd63;
	add.s64 	%rd66, %rd36, 30720;
	// begin inline asm
	ld.global.nc.u64 %rd65, [%rd66];
	// end inline asm
	cvt.u32.u64 	%r118, %rd65;
	add.s32 	%r119, %r104, %r103;
	add.s32 	%r120, %r119, %r105;
	add.s32 	%r121, %r120, %r106;
	add.s32 	%r122, %r121, %r107;
	add.s32 	%r123, %r122, %r108;
	add.s32 	%r124, %r123, %r109;
	add.s32 	%r125, %r124, %r110;
	add.s32 	%r126, %r125, %r111;
	add.s32 	%r127, %r126, %r112;
	add.s32 	%r128, %r127, %r113;
	add.s32 	%r129, %r128, %r114;
	add.s32 	%r130, %r129, %r115;
	add.s32 	%r131, %r130, %r116;
	add.s32 	%r132, %r131, %r117;
	add.s32 	%r658, %r132, %r118;
	add.s64 	%rd21, %rd32, -4096;
	setp.lt.u64 	%p4, %rd21, 4096;
	mov.b64 	%rd225, 4096;
	@%p4 bra 	$L__BB15_60;
	mov.b64 	%rd225, 4096;
$L__BB15_58:
	shl.b64 	%rd102, %rd225, 3;
	add.s64 	%rd71, %rd36, %rd102;
	// begin inline asm
	ld.global.nc.u64 %rd70, [%rd71];
	// end inline asm
	cvt.u32.u64 	%r133, %rd70;
	add.s64 	%rd73, %rd71, 2048;
	// begin inline asm
	ld.global.nc.u64 %rd72, [%rd73];
	// end inline asm
	cvt.u32.u64 	%r134, %rd72;
	add.s64 	%rd75, %rd71, 4096;
	// begin inline asm
	ld.global.nc.u64 %rd74, [%rd75];
	// end inline asm
	cvt.u32.u64 	%r135, %rd74;
	add.s64 	%rd77, %rd71, 6144;
	// begin inline asm
	ld.global.nc.u64 %rd76, [%rd77];
	// end inline asm
	cvt.u32.u64 	%r136, %rd76;
	add.s64 	%rd79, %rd71, 8192;
	// begin inline asm
	ld.global.nc.u64 %rd78, [%rd79];
	// end inline asm
	cvt.u32.u64 	%r137, %rd78;
	add.s64 	%rd81, %rd71, 10240;
	// begin inline asm
	ld.global.nc.u64 %rd80, [%rd81];
	// end inline asm
	cvt.u32.u64 	%r138, %rd80;
	add.s64 	%rd83, %rd71, 12288;
	// begin inline asm
	ld.global.nc.u64 %rd82, [%rd83];
	// end inline asm
	cvt.u32.u64 	%r139, %rd82;
	add.s64 	%rd85, %rd71, 14336;
	// begin inline asm
	ld.global.nc.u64 %rd84, [%rd85];
	// end inline asm
	cvt.u32.u64 	%r140, %rd84;
	add.s64 	%rd87, %rd71, 16384;
	// begin inline asm
	ld.global.nc.u64 %rd86, [%rd87];
	// end inline asm
	cvt.u32.u64 	%r141, %rd86;
	add.s64 	%rd89, %rd71, 18432;
	// begin inline asm
	ld.global.nc.u64 %rd88, [%rd89];
	// end inline asm
	cvt.u32.u64 	%r142, %rd88;
	add.s64 	%rd91, %rd71, 20480;
	// begin inline asm
	ld.global.nc.u64 %rd90, [%rd91];
	// end inline asm
	cvt.u32.u64 	%r143, %rd90;
	add.s64 	%rd93, %rd71, 22528;
	// begin inline asm
	ld.global.nc.u64 %rd92, [%rd93];
	// end inline asm
	cvt.u32.u64 	%r144, %rd92;
	add.s64 	%rd95, %rd71, 24576;
	// begin inline asm
	ld.global.nc.u64 %rd94, [%rd95];
	// end inline asm
	cvt.u32.u64 	%r145, %rd94;
	add.s64 	%rd97, %rd71, 26624;
	// begin inline asm
	ld.global.nc.u64 %rd96, [%rd97];
	// end inline asm
	cvt.u32.u64 	%r146, %rd96;
	add.s64 	%rd99, %rd71, 28672;
	// begin inline asm
	ld.global.nc.u64 %rd98, [%rd99];
	// end inline asm
	cvt.u32.u64 	%r147, %rd98;
	add.s64 	%rd101, %rd71, 30720;
	// begin inline asm
	ld.global.nc.u64 %rd100, [%rd101];
	// end inline asm
	cvt.u32.u64 	%r148, %rd100;
	add.s32 	%r149, %r658, %r133;
	add.s32 	%r150, %r149, %r134;
	add.s32 	%r151, %r150, %r135;
	add.s32 	%r152, %r151, %r136;
	add.s32 	%r153, %r152, %r137;
	add.s32 	%r154, %r153, %r138;
	add.s32 	%r155, %r154, %r139;
	add.s32 	%r156, %r155, %r140;
	add.s32 	%r157, %r156, %r141;
	add.s32 	%r158, %r157, %r142;
	add.s32 	%r159, %r158, %r143;
	add.s32 	%r160, %r159, %r144;
	add.s32 	%r161, %r160, %r145;
	add.s32 	%r162, %r161, %r146;
	add.s32 	%r163, %r162, %r147;
	add.s32 	%r658, %r163, %r148;
	sub.s64 	%rd103, %rd32, %rd225;
	setp.lt.u64 	%p5, %rd103, 4096;
	@%p5 bra 	$L__BB15_68;
	add.s64 	%rd225, %rd225, 4096;
	setp.le.u64 	%p6, %rd225, %rd21;
	@%p6 bra 	$L__BB15_58;
$L__BB15_60:
	setp.le.u64 	%p7, %rd32, %rd225;
	@%p7 bra 	$L__BB15_68;
	cvt.u32.u64 	%r164, %rd225;
	cvt.u32.u64 	%r165, %rd32;
	sub.s32 	%r82, %r165, %r164;
	setp.ge.s32 	%p8, %r77, %r82;
	@%p8 bra 	$L__BB15_68;
	not.b32 	%r168, %r77;
	add.s32 	%r169, %r168, %r165;
	sub.s32 	%r83, %r169, %r164;
	and.b32  	%r171, %r83, 768;
	setp.eq.s32 	%p9, %r171, 768;
	mov.u32 	%r653, %r77;
	@%p9 bra 	$L__BB15_65;
	add.s64 	%rd104, %rd225, %rd19;
	shl.b64 	%rd105, %rd104, 3;
	add.s64 	%rd226, %rd31, %rd105;
	shr.u32 	%r172, %r83, 8;
	add.s32 	%r173, %r172, 1;
	and.b32  	%r174, %r173, 3;
	neg.s32 	%r650, %r174;
	mov.u32 	%r653, %r77;
$L__BB15_64:
	.pragma "nounroll";
	// begin inline asm
	ld.global.nc.u64 %rd106, [%rd226];
	// end inline asm
	cvt.u32.u64 	%r175, %rd106;
	add.s32 	%r658, %r658, %r175;
	add.s32 	%r653, %r653, 256;
	add.s64 	%rd226, %rd226, 2048;
	add.s32 	%r650, %r650, 1;
	setp.ne.s32 	%p10, %r650, 0;
	@%p10 bra 	$L__BB15_64;
$L__BB15_65:
	setp.lt.u32 	%p11, %r83, 768;
	@%p11 bra 	$L__BB15_68;
	cvt.u64.u32 	%rd108, %r653;
	add.s64 	%rd109, %rd225, %rd108;
	shl.b64 	%rd110, %rd109, 3;
	add.s64 	%rd227, %rd31, %rd110;
$L__BB15_67:
	// begin inline asm
	ld.global.nc.u64 %rd111, [%rd227];
	// end inline asm
	cvt.u32.u64 	%r176, %rd111;
	add.s32 	%r177, %r658, %r176;
	add.s64 	%rd114, %rd227, 2048;
	// begin inline asm
	ld.global.nc.u64 %rd113, [%rd114];
	// end inline asm
	cvt.u32.u64 	%r178, %rd113;
	add.s32 	%r179, %r177, %r178;
	add.s64 	%rd116, %rd227, 4096;
	// begin inline asm
	ld.global.nc.u64 %rd115, [%rd116];
	// end inline asm
	cvt.u32.u64 	%r180, %rd115;
	add.s32 	%r181, %r179, %r180;
	add.s64 	%rd118, %rd227, 6144;
	// begin inline asm
	ld.global.nc.u64 %rd117, [%rd118];
	// end inline asm
	cvt.u32.u64 	%r182, %rd117;
	add.s32 	%r658, %r181, %r182;
	add.s32 	%r653, %r653, 1024;
	add.s64 	%rd227, %rd227, 8192;
	setp.lt.s32 	%p12, %r653, %r82;
	@%p12 bra 	$L__BB15_67;
$L__BB15_68:
	// begin inline asm
	mov.u32 %r183, %laneid;
	// end inline asm
	mov.b32 	%r186, 1;
	mov.b32 	%r207, 31;
	mov.b32 	%r208, -1;
	// begin inline asm
	shfl.sync.down.b32 %r184, %r658, %r186, %r207, %r208;
	// end inline asm
	setp.gt.s32 	%p13, %r183, 30;
	selp.b32 	%r209, 0, %r184, %p13;
	add.s32 	%r190, %r209, %r658;
	mov.b32 	%r191, 2;
	// begin inline asm
	shfl.sync.down.b32 %r189, %r190, %r191, %r207, %r208;
	// end inline asm
	setp.gt.s32 	%p14, %r183, 29;
	selp.b32 	%r210, 0, %r189, %p14;
	add.s32 	%r195, %r190, %r210;
	mov.b32 	%r196, 4;
	// begin inline asm
	shfl.sync.down.b32 %r194, %r195, %r196, %r207, %r208;
	// end inline asm
	setp.gt.s32 	%p15, %r183, 27;
	selp.b32 	%r211, 0, %r194, %p15;
	add.s32 	%r200, %r195, %r211;
	mov.b32 	%r201, 8;
	// begin inline asm
	shfl.sync.down.b32 %r199, %r200, %r201, %r207, %r208;
	// end inline asm
	setp.gt.s32 	%p16, %r183, 23;
	selp.b32 	%r212, 0, %r199, %p16;
	add.s32 	%r205, %r200, %r212;
	mov.b32 	%r206, 16;
	// begin inline asm
	shfl.sync.down.b32 %r204, %r205, %r206, %r207, %r208;
	// end inline asm
	setp.gt.s32 	%p17, %r183, 15;
	selp.b32 	%r213, 0, %r204, %p17;
	add.s32 	%r659, %r205, %r213;
	setp.ne.s32 	%p18, %r183, 0;
	@%p18 bra 	$L__BB15_70;
	shr.u32 	%r214, %r77, 3;
	and.b32  	%r215, %r214, 124;
	mov.u32 	%r216, _ZZN3cub18CUB_300001_SM_10006detail6reduce28DeviceReduceSingleTileKernelINS2_10policy_hubIiyN4cuda3std3__44plusIiEEE10Policy1000EPyPiyS9_iiNS7_10__identityEEEvT0_T1_T2_T3_T4_T6_E12temp_storage;
	add.s32 	%r217, %r216, %r215;
	st.shared.u32 	[%r217+8], %r659;
$L__BB15_70:
	bar.sync 	0;
	setp.ne.s32 	%p19, %r77, 0;
	@%p19 bra 	$L__BB15_72;
	ld.shared.u32 	%r218, [_ZZN3cub18CUB_300001_SM_10006detail6reduce28DeviceReduceSingleTileKernelINS2_10policy_hubIiyN4cuda3std3__44plusIiEEE10Policy1000EPyPiyS9_iiNS7_10__identityEEEvT0_T1_T2_T3_T4_T6_E12temp_storage+12];
	add.s32 	%r219, %r218, %r659;
	ld.shared.u32 	%r220, [_ZZN3cub18CUB_300001_SM_10006detail6reduce28DeviceReduceSingleTileKernelINS2_10policy_hubIiyN4cuda3std3__44plusIiEEE10Policy1000EPyPiyS9_iiNS7_10__identityEEEvT0_T1_T2_T3_T4_T6_E12temp_storage+16];
	add.s32 	%r221, %r219, %r220;
	ld.shared.u32 	%r222, [_ZZN3cub18CUB_300001_SM_10006detail6reduce28DeviceReduceSingleTileKernelINS2_10policy_hubIiyN4cuda3std3__44plusIiEEE10Policy1000EPyPiyS9_iiNS7_10__identityEEEvT0_T1_T2_T3_T4_T6_E12temp_storage+20];
	add.s32 	%r223, %r221, %r222;
	ld.shared.u32 	%r224, [_ZZN3cub18CUB_300001_SM_10006detail6reduce28DeviceReduceSingleTileKernelINS2_10policy_hubIiyN4cuda3std3__44plusIiEEE10Policy1000EPyPiyS9_iiNS7_10__identityEEEvT0_T1_T2_T3_T4_T6_E12temp_storage+24];
	add.s32 	%r225, %r223, %r224;
	ld.shared.u32 	%r226, [_ZZN3cub18CUB_300001_SM_10006detail6reduce28DeviceReduceSingleTileKernelINS2_10policy_hubIiyN4cuda3std3__44plusIiEEE10Policy1000EPyPiyS9_iiNS7_10__identityEEEvT0_T1_T2_T3_T4_T6_E12temp_storage+28];
	add.s32 	%r227, %r225, %r226;
	ld.shared.u32 	%r228, [_ZZN3cub18CUB_300001_SM_10006detail6reduce28DeviceReduceSingleTileKernelINS2_10policy_hubIiyN4cuda3std3__44plusIiEEE10Policy1000EPyPiyS9_iiNS7_10__identityEEEvT0_T1_T2_T3_T4_T6_E12temp_storage+32];
	add.s32 	%r229, %r227, %r228;
	ld.shared.u32 	%r230, [_ZZN3cub18CUB_300001_SM_10006detail6reduce28DeviceReduceSingleTileKernelINS2_10policy_hubIiyN4cuda3std3__44plusIiEEE10Policy1000EPyPiyS9_iiNS7_10__identityEEEvT0_T1_T2_T3_T4_T6_E12temp_storage+36];
	add.s32 	%r659, %r229, %r230;
$L__BB15_72:
	mov.u32 	%r612, %tid.x;
	setp.ne.s32 	%p95, %r612, 0;
	@%p95 bra 	$L__BB15_74;
	add.s32 	%r613, %r659, %r102;
	st.global.u32 	[%rd1], %r613;
$L__BB15_74:
	ret;

}
	// .globl	_ZN3cub18CUB_300001_SM_10006detail6reduce18DeviceReduceKernelINS2_10policy_hubIiyN4cuda3std3__44plusIiEEE10Policy1000EPyyS9_iNS7_10__identityEEEvT0_PT3_T1_NS0_13GridEvenShareISH_EET2_T4_
.visible .entry _ZN3cub18CUB_300001_SM_10006detail6reduce18DeviceReduceKernelINS2_10policy_hubIiyN4cuda3std3__44plusIiEEE10Policy1000EPyyS9_iNS7_10__identityEEEvT0_PT3_T1_NS0_13GridEvenShareISH_EET2_T4_(
	.param .u64 .ptr .align 1 _ZN3cub18CUB_300001_SM_10006detail6reduce18DeviceReduceKernelINS2_10policy_hubIiyN4cuda3std3__44plusIiEEE10Policy1000EPyyS9_iNS7_10__identityEEEvT0_PT3_T1_NS0_13GridEvenShareISH_EET2_T4__param_0,
	.param .u64 .ptr .align 1 _ZN3cub18CUB_300001_SM_10006detail6reduce18DeviceReduceKernelINS2_10policy_hubIiyN4cuda3std3__44plusIiEEE10Policy1000EPyyS9_iNS7_10__identityEEEvT0_PT3_T1_NS0_13GridEvenShareISH_EET2_T4__param_1,
	.param .u64 _ZN3cub18CUB_300001_SM_10006detail6reduce18DeviceReduceKernelINS2_10policy_hubIiyN4cuda3std3__44plusIiEEE10Policy1000EPyyS9_iNS7_10__identityEEEvT0_PT3_T1_NS0_13GridEvenShareISH_EET2_T4__param_2,
	.param .align 8 .b8 _ZN3cub18CUB_300001_SM_10006detail6reduce18DeviceReduceKernelINS2_10policy_hubIiyN4cuda3std3__44plusIiEEE10Policy1000EPyyS9_iNS7_10__identityEEEvT0_PT3_T1_NS0_13GridEvenShareISH_EET2_T4__param_3[72],
	.param .align 1 .b8 _ZN3cub18CUB_300001_SM_10006detail6reduce18DeviceReduceKernelINS2_10policy_hubIiyN4cuda3std3__44plusIiEEE10Policy1000EPyyS9_iNS7_10__identityEEEvT0_PT3_T1_NS0_13GridEvenShareISH_EET2_T4__param_4[1],
	.param .align 1 .b8 _ZN3cub18CUB_300001_SM_10006detail6reduce18DeviceReduceKernelINS2_10policy_hubIiyN4cuda3std3__44plusIiEEE10Policy1000EPyyS9_iNS7_10__identityEEEvT0_PT3_T1_NS0_13GridEvenShareISH_EET2_T4__param_5[1]
)
.maxntid 256
{
	.reg .pred 	%p<95>;
	.reg .b32 	%r<697>;
	.reg .b64 	%rd<264>;
	// demoted variable
	.shared .align 4 .b8 _ZZN3cub18CUB_300001_SM_10006detail6reduce18DeviceReduceKernelINS2_10policy_hubIiyN4cuda3std3__44plusIiEEE10Policy1000EPyyS9_iNS7_10__identityEEEvT0_PT3_T1_NS0_13GridEvenShareISH_EET2_T4_E12temp_storage[44];
	ld.param.u64 	%rd48, [_ZN3cub18CUB_300001_SM_10006detail6reduce18DeviceReduceKernelINS2_10policy_hubIiyN4cuda3std3__44plusIiEEE10Policy1000EPyyS9_iNS7_10__identityEEEvT0_PT3_T1_NS0_13GridEvenShareISH_EET2_T4__param_3+32];
	ld.param.u64 	%rd43, [_ZN3cub18CUB_300001_SM_10006detail6reduce18DeviceReduceKernelINS2_10policy_hubIiyN4cuda3std3__44plusIiEEE10Policy1000EPyyS9_iNS7_10__identityEEEvT0_PT3_T1_NS0_13GridEvenShareISH_EET2_T4__param_0];
	ld.param.u32 	%r112, [_ZN3cub18CUB_300001_SM_10006detail6reduce18DeviceReduceKernelINS2_10policy_hubIiyN4cuda3std3__44plusIiEEE10Policy1000EPyyS9_iNS7_10__identityEEEvT0_PT3_T1_NS0_13GridEvenShareISH_EET2_T4__param_3+40];
	mov.u32 	%r2, %ctaid.x;
	shl.b32 	%r113, %r112, 12;
	cvt.s64.s32 	%rd2, %r113;
	shl.b32 	%r114, %r2, 12;
	cvt.u64.u32 	%rd3, %r114;
	and.b64  	%rd52, %rd43, 31;
	setp.ne.s64 	%p1, %rd52, 0;
	@%p1 bra 	$L__BB16_35;
	sub.s64 	%rd155, %rd48, %rd3;
	setp.gt.u64 	%p48, %rd155, 4095;
	@%p48 bra 	$L__BB16_19;
	cvt.u32.u64 	%r521, %rd3;
	cvt.u32.u64 	%r3, %rd48;
	sub.s32 	%r4, %r3, %r521;
	mov.u32 	%r5, %tid.x;
	setp.ge.s32 	%p65, %r5, %r4;
	mov.b32 	%r662, 0;
	mov.u32 	%r657, %r5;
	@%p65 bra 	$L__BB16_4;
	add.s32 	%r523, %r521, %r5;
	mul.wide.u32 	%rd231, %r523, 8;
	add.s64 	%rd230, %rd43, %rd231;
	// begin inline asm
	ld.global.nc.u64 %rd229, [%rd230];
	// end inline asm
	cvt.u32.u64 	%r662, %rd229;
	add.s32 	%r657, %r5, 256;
$L__BB16_4:
	setp.ge.s32 	%p66, %r657, %r4;
	@%p66 bra 	$L__BB16_10;
	not.b32 	%r525, %r657;
	add.s32 	%r10, %r525, %r3;
	and.b32  	%r526, %r10, 768;
	setp.eq.s32 	%p67, %r526, 768;
	@%p67 bra 	$L__BB16_8;
	cvt.u64.u32 	%rd232, %r657;
	add.s64 	%rd233, %rd232, %rd3;
	shl.b64 	%rd234, %rd233, 3;
	add.s64 	%rd252, %rd43, %rd234;
	shr.u32 	%r527, %r10, 8;
	add.s32 	%r528, %r527, 1;
	and.b32  	%r529, %r528, 3;
	neg.s32 	%r654, %r529;
$L__BB16_7:
	.pragma "nounroll";
	// begin inline asm
	ld.global.nc.u64 %rd235, [%rd252];
	// end inline asm
	cvt.u32.u64 	%r530, %rd235;
	add.s32 	%r662, %r662, %r530;
	add.s32 	%r657, %r657, 256;
	add.s64 	%rd252, %rd252, 2048;
	add.s32 	%r654, %r654, 1;
	setp.ne.s32 	%p68, %r654, 0;
	@%p68 bra 	$L__BB16_7;
$L__BB16_8:
	sub.s32 	%r532, %r10, %r521;
	setp.lt.u32 	%p69, %r532, 768;
	@%p69 bra 	$L__BB16_10;
$L__BB16_9:
	cvt.s64.s32 	%rd245, %r657;
	add.s64 	%rd246, %rd3, %rd245;
	shl.b64 	%rd247, %rd246, 3;
	add.s64 	%rd238, %rd43, %rd247;
	// begin inline asm
	ld.global.nc.u64 %rd237, [%rd238];
	// end inline asm
	cvt.u32.u64 	%r533, %rd237;
	add.s32 	%r534, %r662, %r533;
	add.s64 	%rd240, %rd238, 2048;
	// begin inline asm
	ld.global.nc.u64 %rd239, [%rd240];
	// end inline asm
	cvt.u32.u64 	%r535, %rd239;
	add.s32 	%r536, %r534, %r535;
	add.s64 	%rd242, %rd238, 4096;
	// begin inline asm
	ld.global.nc.u64 %rd241, [%rd242];
	// end inline asm
	cvt.u32.u64 	%r537, %rd241;
	add.s32 	%r538, %r536, %r537;
	add.s64 	%rd244, %rd238, 6144;
	// begin inline asm
	ld.global.nc.u64 %rd243, [%rd244];
	// end inline asm
	cvt.u32.u64 	%r539, %rd243;
	add.s32 	%r662, %r538, %r539;
	add.s32 	%r657, %r657, 1024;
	setp.lt.s32 	%p70, %r657, %r4;
	@%p70 bra 	$L__BB16_9;
$L__BB16_10:
	setp.lt.s32 	%p71, %r4, 256;
	@%p71 bra 	$L__BB16_15;
	// begin inline asm
	mov.u32 %r603, %laneid;
	// end inline asm
	mov.b32 	%r606, 1;
	mov.b32 	%r627, 31;
	mov.b32 	%r628, -1;
	// begin inline asm
	shfl.sync.down.b32 %r604, %r662, %r606, %r627, %r628;
	// end inline asm
	setp.gt.s32 	%p87, %r603, 30;
	selp.b32 	%r629, 0, %r604, %p87;
	add.s32 	%r610, %r629, %r662;
	mov.b32 	%r611, 2;
	// begin inline asm
	shfl.sync.down.b32 %r609, %r610, %r611, %r627, %r628;
	// end inline asm
	setp.gt.s32 	%p88, %r603, 29;
	selp.b32 	%r630, 0, %r609, %p88;
	add.s32 	%r615, %r610, %r630;
	mov.b32 	%r616, 4;
	// begin inline asm
	shfl.sync.down.b32 %r614, %r615, %r616, %r627, %r628;
	// end inline asm
	setp.gt.s32 	%p89, %r603, 27;
	selp.b32 	%r631, 0, %r614, %p89;
	add.s32 	%r620, %r615, %r631;
	mov.b32 	%r621, 8;
	// begin inline asm
	shfl.sync.down.b32 %r619, %r620, %r621, %r627, %r628;
	// end inline asm
	setp.gt.s32 	%p90, %r603, 23;
	selp.b32 	%r632, 0, %r619, %p90;
	add.s32 	%r625, %r620, %r632;
	mov.b32 	%r626, 16;
	// begin inline asm
	shfl.sync.down.b32 %r624, %r625, %r626, %r627, %r628;
	// end inline asm
	setp.gt.s32 	%p91, %r603, 15;
	selp.b32 	%r633, 0, %r624, %p91;
	add.s32 	%r696, %r625, %r633;
	setp.ne.s32 	%p92, %r603, 0;
	@%p92 bra 	$L__BB16_13;
	shr.u32 	%r634, %r5, 3;
	and.b32  	%r635, %r634, 124;
	mov.u32 	%r636, _ZZN3cub18CUB_300001_SM_10006detail6reduce18DeviceReduceKernelINS2_10policy_hubIiyN4cuda3std3__44plusIiEEE10Policy1000EPyyS9_iNS7_10__identityEEEvT0_PT3_T1_NS0_13GridEvenShareISH_EET2_T4_E12temp_storage;
	add.s32 	%r637, %r636, %r635;
	st.shared.u32 	[%r637+8], %r696;
$L__BB16_13:
	bar.sync 	0;
	setp.ne.s32 	%p93, %r5, 0;
	@%p93 bra 	$L__BB16_69;
	ld.shared.u32 	%r638, [_ZZN3cub18CUB_300001_SM_10006detail6reduce18DeviceReduceKernelINS2_10policy_hubIiyN4cuda3std3__44plusIiEEE10Policy1000EPyyS9_iNS7_10__identityEEEvT0_PT3_T1_NS0_13GridEvenShareISH_EET2_T4_E12temp_storage+12];
	add.s32 	%r639, %r638, %r696;
	ld.shared.u32 	%r640, [_ZZN3cub18CUB_300001_SM_10006detail6reduce18DeviceReduceKernelINS2_10policy_hubIiyN4cuda3std3__44plusIiEEE10Policy1000EPyyS9_iNS7_10__identityEEEvT0_PT3_T1_NS0_13GridEvenShareISH_EET2_T4_E12temp_storage+16];
	add.s32 	%r641, %r639, %r640;
	ld.shared.u32 	%r642, [_ZZN3cub18CUB_300001_SM_10006detail6reduce18DeviceReduceKernelINS2_10policy_hubIiyN4cuda3std3__44plusIiEEE10Policy1000EPyyS9_iNS7_10__identityEEEvT0_PT3_T1_NS0_13GridEvenShareISH_EET2_T4_E12temp_storage+20];
	add.s32 	%r643, %r641, %r642;
	ld.shared.u32 	%r644, [_ZZN3cub18CUB_300001_SM_10006detail6reduce18DeviceReduceKernelINS2_10policy_hubIiyN4cuda3std3__44plusIiEEE10Policy1000EPyyS9_iNS7_10__identityEEEvT0_PT3_T1_NS0_13GridEvenShareISH_EET2_T4_E12temp_storage+24];
	add.s32 	%r645, %r643, %r644;
	ld.shared.u32 	%r646, [_ZZN3cub18CUB_300001_SM_10006detail6reduce18DeviceReduceKernelINS2_10policy_hubIiyN4cuda3std3__44plusIiEEE10Policy1000EPyyS9_iNS7_10__identityEEEvT0_PT3_T1_NS0_13GridEvenShareISH_EET2_T4_E12temp_storage+28];
	add.s32 	%r647, %r645, %r646;
	ld.shared.u32 	%r648, [_ZZN3cub18CUB_300001_SM_10006detail6reduce18DeviceReduceKernelINS2_10policy_hubIiyN4cuda3std3__44plusIiEEE10Policy1000EPyyS9_iNS7_10__identityEEEvT0_PT3_T1_NS0_13GridEvenShareISH_EET2_T4_E12temp_storage+32];
	add.s32 	%r649, %r647, %r648;
	ld.shared.u32 	%r650, [_ZZN3cub18CUB_300001_SM_10006detail6reduce18DeviceReduceKernelINS2_10policy_hubIiyN4cuda3std3__44plusIiEEE10Policy1000EPyyS9_iNS7_10__identityEEEvT0_PT3_T1_NS0_13GridEvenShareISH_EET2_T4_E12temp_storage+36];
	add.s32 	%r696, %r649, %r650;
	bra.uni 	$L__BB16_69;
$L__BB16_15:
	// begin inline asm
	mov.u32 %r540, %laneid;
	// end inline asm
	and.b32  	%r566, %r5, 992;
	add.s32 	%r567, %r566, 32;
	setp.gt.s32 	%p72, %r567, %r4;
	not.b32 	%r568, %r566;
	add.s32 	%r569, %r4, %r568;
	selp.b32 	%r564, %r569, 31, %p72;
	mov.b32 	%r543, 1;
	mov.b32 	%r565, -1;
	// begin inline asm
	shfl.sync.down.b32 %r541, %r662, %r543, %r564, %r565;
	// end inline asm
	setp.lt.s32 	%p73, %r540, %r564;
	selp.b32 	%r570, %r541, 0, %p73;
	add.s32 	%r547, %r570, %r662;
	mov.b32 	%r548, 2;
	// begin inline asm
	shfl.sync.down.b32 %r546, %r547, %r548, %r564, %r565;
	// end inline asm
	add.s32 	%r571, %r540, 2;
	setp.gt.s32 	%p74, %r571, %r564;
	selp.b32 	%r572, 0, %r546, %p74;
	add.s32 	%r552, %r547, %r572;
	mov.b32 	%r553, 4;
	// begin inline asm
	shfl.sync.down.b32 %r551, %r552, %r553, %r564, %r565;
	// end inline asm
	add.s32 	%r573, %r540, 4;
	setp.gt.s32 	%p75, %r573, %r564;
	selp.b32 	%r574, 0, %r551, %p75;
	add.s32 	%r557, %r552, %r574;
	mov.b32 	%r558, 8;
	// begin inline asm
	shfl.sync.down.b32 %r556, %r557, %r558, %r564, %r565;
	// end inline asm
	add.s32 	%r575, %r540, 8;
	setp.gt.s32 	%p76, %r575, %r564;
	selp.b32 	%r576, 0, %r556, %p76;
	add.s32 	%r562, %r557, %r576;
	mov.b32 	%r563, 16;
	// begin inline asm
	shfl.sync.down.b32 %r561, %r562, %r563, %r564, %r565;
	// end inline asm
	add.s32 	%r577, %r540, 16;
	setp.gt.s32 	%p77, %r577, %r564;
	selp.b32 	%r578, 0, %r561, %p77;
	add.s32 	%r696, %r562, %r578;
	setp.ne.s32 	%p78, %r540, 0;
	@%p78 bra 	$L__BB16_17;
	shr.u32 	%r579, %r5, 3;
	and.b32  	%r580, %r579, 124;
	mov.u32 	%r581, _ZZN3cub18CUB_300001_SM_10006detail6reduce18DeviceReduceKernelINS2_10policy_hubIiyN4cuda3std3__44plusIiEEE10Policy1000EPyyS9_iNS7_10__identityEEEvT0_PT3_T1_NS0_13GridEvenShareISH_EET2_T4_E12temp_storage;
	add.s32 	%r582, %r581, %r580;
	st.shared.u32 	[%r582+8], %r696;
$L__BB16_17:
	bar.sync 	0;
	setp.ne.s32 	%p79, %r5, 0;
	@%p79 bra 	$L__BB16_69;
	setp.gt.s32 	%p80, %r4, 32;
	ld.shared.u32 	%r583, [_ZZN3cub18CUB_300001_SM_10006detail6reduce18DeviceReduceKernelINS2_10policy_hubIiyN4cuda3std3__44plusIiEEE10Policy1000EPyyS9_iNS7_10__identityEEEvT0_PT3_T1_NS0_13GridEvenShareISH_EET2_T4_E12temp_storage+12];
	selp.b32 	%r584, %r583, 0, %p80;
	add.s32 	%r585, %r584, %r696;
	setp.gt.s32 	%p81, %r4, 64;
	ld.shared.u32 	%r586, [_ZZN3cub18CUB_300001_SM_10006detail6reduce18DeviceReduceKernelINS2_10policy_hubIiyN4cuda3std3__44plusIiEEE10Policy1000EPyyS9_iNS7_10__identityEEEvT0_PT3_T1_NS0_13GridEvenShareISH_EET2_T4_E12temp_storage+16];
	selp.b32 	%r587, %r586, 0, %p81;
	add.s32 	%r588, %r585, %r587;
	setp.gt.s32 	%p82, %r4, 96;
	ld.shared.u32 	%r589, [_ZZN3cub18CUB_300001_SM_10006detail6reduce18DeviceReduceKernelINS2_10policy_hubIiyN4cuda3std3__44plusIiEEE10Policy1000EPyyS9_iNS7_10__identityEEEvT0_PT3_T1_NS0_13GridEvenShareISH_EET2_T4_E12temp_storage+20];
	selp.b32 	%r590, %r589, 0, %p82;
	add.s32 	%r591, %r588, %r590;
	setp.gt.s32 	%p83, %r4, 128;
	ld.shared.u32 	%r592, [_ZZN3cub18CUB_300001_SM_10006detail6reduce18DeviceReduceKernelINS2_10policy_hubIiyN4cuda3std3__44plusIiEEE10Policy1000EPyyS9_iNS7_10__identityEEEvT0_PT3_T1_NS0_13GridEvenShareISH_EET2_T4_E12temp_storage+24];
	selp.b32 	%r593, %r592, 0, %p83;
	add.s32 	%r594, %r591, %r593;
	setp.gt.s32 	%p84, %r4, 160;
	ld.shared.u32 	%r595, [_ZZN3cub18CUB_300001_SM_10006detail6reduce18DeviceReduceKernelINS2_10policy_hubIiyN4cuda3std3__44plusIiEEE10Policy1000EPyyS9_iNS7_10__identityEEEvT0_PT3_T1_NS0_13GridEvenShareISH_EET2_T4_E12temp_storage+28];
	selp.b32 	%r596, %r595, 0, %p84;
	add.s32 	%r597, %r594, %r596;
	setp.gt.s32 	%p85, %r4, 192;
	ld.shared.u32 	%r598, [_ZZN3cub18CUB_300001_SM_10006detail6reduce18DeviceReduceKernelINS2_10policy_hubIiyN4cuda3std3__44plusIiEEE10Policy1000EPyyS9_iNS7_10__identityEEEvT0_PT3_T1_NS0_13GridEvenShareISH_EET2_T4_E12temp_storage+32];
	selp.b32 	%r599, %r598, 0, %p85;
	add.s32 	%r600, %r597, %r599;
	setp.gt.s32 	%p86, %r4, 224;
	ld.shared.u32 	%r601, [_ZZN3cub18CUB_300001_SM_10006detail6reduce18DeviceReduceKernelINS2_10policy_hubIiyN4cuda3std3__44plusIiEEE10Policy1000EPyyS9_iNS7_10__identityEEEvT0_PT3_T1_NS0_13GridEvenShareISH_EET2_T4_E12temp_storage+36];
	selp.b32 	%r602, %r601, 0, %p86;
	add.s32 	%r696, %r600, %r602;
	bra.uni 	$L__BB16_69;
$L__BB16_19:
	cvt.u32.u64 	%r381, %rd3;
	mov.u32 	%r30, %tid.x;
	shl.b32 	%r382, %r30, 2;
	add.s32 	%r383, %r381, %r382;
	mul.wide.u32 	%rd180, %r383, 8;
	add.s64 	%rd158, %rd43, %rd180;
	// begin inline asm
	ld.global.nc.v2.u64 {%rd156, %rd157}, [%rd158];
	// end inline asm
	add.s64 	%rd161, %rd158, 16;
	// begin inline asm
	ld.global.nc.v2.u64 {%rd159, %rd160}, [%rd161];
	// end inline asm
	add.s64 	%rd164, %rd158, 8192;
	// begin inline asm
	ld.global.nc.v2.u64 {%rd162, %rd163}, [%rd164];
	// end inline asm
	add.s64 	%rd167, %rd158, 8208;
	// begin inline asm
	ld.global.nc.v2.u64 {%rd165, %rd166}, [%rd167];
	// end inline asm
	add.s64 	%rd170, %rd158, 16384;
	// begin inline asm
	ld.global.nc.v2.u64 {%rd168, %rd169}, [%rd170];
	// end inline asm
	add.s64 	%rd173, %rd158, 16400;
	// begin inline asm
	ld.global.nc.v2.u64 {%rd171, %rd172}, [%rd173];
	// end inline asm
	add.s64 	%rd176, %rd158, 24576;
	// begin inline asm
	ld.global.nc.v2.u64 {%rd174, %rd175}, [%rd176];
	// end inline asm
	add.s64 	%rd179, %rd158, 24592;
	// begin inline asm
	ld.global.nc.v2.u64 {%rd177, %rd178}, [%rd179];
	// end inline asm
	cvt.u32.u64 	%r384, %rd156;
	cvt.u32.u64 	%r385, %rd157;
	cvt.u32.u64 	%r386, %rd159;
	cvt.u32.u64 	%r387, %rd160;
	cvt.u32.u64 	%r388, %rd162;
	cvt.u32.u64 	%r389, %rd163;
	cvt.u32.u64 	%r390, %rd165;
	cvt.u32.u64 	%r391, %rd166;
	cvt.u32.u64 	%r392, %rd168;
	cvt.u32.u64 	%r393, %rd169;
	cvt.u32.u64 	%r394, %rd171;
	cvt.u32.u64 	%r395, %rd172;
	cvt.u32.u64 	%r396, %rd174;
	cvt.u32.u64 	%r397, %rd175;
	cvt.u32.u64 	%r398, %rd177;
	cvt.u32.u64 	%r399, %rd178;
	add.s32 	%r400, %r385, %r384;
	add.s32 	%r401, %r400, %r386;
	add.s32 	%r402, %r401, %r387;
	add.s32 	%r403, %r402, %r388;
	add.s32 	%r404, %r403, %r389;
	add.s32 	%r405, %r404, %r390;
	add.s32 	%r406, %r405, %r391;
	add.s32 	%r407, %r406, %r392;
	add.s32 	%r408, %r407, %r393;
	add.s32 	%r409, %r408, %r394;
	add.s32 	%r410, %r409, %r395;
	add.s32 	%r411, %r410, %r396;
	add.s32 	%r412, %r411, %r397;
	add.s32 	%r413, %r412, %r398;
	add.s32 	%r673, %r413, %r399;
	setp.lt.u64 	%p49, %rd155, %rd2;
	@%p49 bra 	$L__BB16_31;
	add.s64 	%rd254, %rd2, %rd3;
	cvt.u64.u32 	%rd182, %r30;
	add.s64 	%rd183, %rd254, %rd182;
	shl.b64 	%rd184, %rd183, 3;
	add.s64 	%rd253, %rd43, %rd184;
	mov.b32 	%r663, 0;
$L__BB16_21:
	add.s64 	%rd3, %rd3, %rd2;
	add.s64 	%rd185, %rd48, -4096;
	setp.gt.u64 	%p50, %rd3, %rd185;
	@%p50 bra 	$L__BB16_23;
	cvt.u64.u32 	%rd210, %r382;
	add.s64 	%rd211, %rd3, %rd210;
	shl.b64 	%rd212, %rd211, 3;
	add.s64 	%rd188, %rd43, %rd212;
	// begin inline asm
	ld.global.nc.v2.u64 {%rd186, %rd187}, [%rd188];
	// end inline asm
	add.s64 	%rd191, %rd188, 16;
	// begin inline asm
	ld.global.nc.v2.u64 {%rd189, %rd190}, [%rd191];
	// end inline asm
	add.s64 	%rd194, %rd188, 8192;
	// begin inline asm
	ld.global.nc.v2.u64 {%rd192, %rd193}, [%rd194];
	// end inline asm
	add.s64 	%rd197, %rd188, 8208;
	// begin inline asm
	ld.global.nc.v2.u64 {%rd195, %rd196}, [%rd197];
	// end inline asm
	add.s64 	%rd200, %rd188, 16384;
	// begin inline asm
	ld.global.nc.v2.u64 {%rd198, %rd199}, [%rd200];
	// end inline asm
	add.s64 	%rd203, %rd188, 16400;
	// begin inline asm
	ld.global.nc.v2.u64 {%rd201, %rd202}, [%rd203];
	// end inline asm
	add.s64 	%rd206, %rd188, 24576;
	// begin inline asm
	ld.global.nc.v2.u64 {%rd204, %rd205}, [%rd206];
	// end inline asm
	add.s64 	%rd209, %rd188, 24592;
	// begin inline asm
	ld.global.nc.v2.u64 {%rd207, %rd208}, [%rd209];
	// end inline asm
	cvt.u32.u64 	%r417, %rd186;
	cvt.u32.u64 	%r418, %rd187;
	cvt.u32.u64 	%r419, %rd189;
	cvt.u32.u64 	%r420, %rd190;
	cvt.u32.u64 	%r421, %rd192;
	cvt.u32.u64 	%r422, %rd193;
	cvt.u32.u64 	%r423, %rd195;
	cvt.u32.u64 	%r424, %rd196;
	cvt.u32.u64 	%r425, %rd198;
	cvt.u32.u64 	%r426, %rd199;
	cvt.u32.u64 	%r427, %rd201;
	cvt.u32.u64 	%r428, %rd202;
	cvt.u32.u64 	%r429, %rd204;
	cvt.u32.u64 	%r430, %rd205;
	cvt.u32.u64 	%r431, %rd207;
	cvt.u32.u64 	%r432, %rd208;
	add.s32 	%r433, %r673, %r417;
	add.s32 	%r434, %r433, %r418;
	add.s32 	%r435, %r434, %r419;
	add.s32 	%r436, %r435, %r420;
	add.s32 	%r437, %r436, %r421;
	add.s32 	%r438, %r437, %r422;
	add.s32 	%r439, %r438, %r423;
	add.s32 	%r440, %r439, %r424;
	add.s32 	%r441, %r440, %r425;
	add.s32 	%r442, %r441, %r426;
	add.s32 	%r443, %r442, %r427;
	add.s32 	%r444, %r443, %r428;
	add.s32 	%r445, %r444, %r429;
	add.s32 	%r446, %r445, %r430;
	add.s32 	%r447, %r446, %r431;
	add.s32 	%r673, %r447, %r432;
	sub.s64 	%rd213, %rd48, %rd3;
	setp.lt.u64 	%p51, %rd213, %rd2;
	add.s32 	%r663, %r663, 1;
	add.s64 	%rd254, %rd254, %rd2;
	mul.wide.s32 	%rd215, %r113, 8;
	add.s64 	%rd253, %rd253, %rd215;
	@%p51 bra 	$L__BB16_31;
	bra.uni 	$L__BB16_21;
$L__BB16_23:
	setp.le.u64 	%p52, %rd48, %rd3;
	@%p52 bra 	$L__BB16_31;
	cvt.u32.u64 	%r449, %rd3;
	cvt.u32.u64 	%r450, %rd48;
	sub.s32 	%r36, %r450, %r449;
	setp.ge.s32 	%p53, %r30, %r36;
	@%p53 bra 	$L__BB16_31;
	cvt.u32.u64 	%r453, %rd2;
	not.b32 	%r455, %r30;
	add.s32 	%r456, %r455, %r450;
	add.s32 	%r457, %r453, %r381;
	sub.s32 	%r458, %r456, %r457;
	mul.lo.s32 	%r459, %r112, %r663;
	shl.b32 	%r460, %r459, 12;
	sub.s32 	%r37, %r458, %r460;
	shr.u32 	%r461, %r456, 8;
	add.s32 	%r38, %r461, 1;
	and.b32  	%r462, %r456, 768;
	setp.eq.s32 	%p54, %r462, 768;
	mov.u32 	%r668, %r30;
	@%p54 bra 	$L__BB16_28;
	and.b32  	%r463, %r38, 3;
	neg.s32 	%r665, %r463;
	mov.u32 	%r668, %r30;
$L__BB16_27:
	.pragma "nounroll";
	// begin inline asm
	ld.global.nc.u64 %rd216, [%rd253];
	// end inline asm
	cvt.u32.u64 	%r464, %rd216;
	add.s32 	%r673, %r673, %r464;
	add.s32 	%r668, %r668, 256;
	add.s64 	%rd253, %rd253, 2048;
	add.s32 	%r665, %r665, 1;
	setp.ne.s32 	%p55, %r665, 0;
	@%p55 bra 	$L__BB16_27;
$L__BB16_28:
	setp.lt.u32 	%p56, %r37, 768;
	@%p56 bra 	$L__BB16_31;
	cvt.u64.u32 	%rd218, %r668;
	add.s64 	%rd219, %rd218, %rd254;
	shl.b64 	%rd220, %rd219, 3;
	add.s64 	%rd257, %rd43, %rd220;
$L__BB16_30:
	// begin inline asm
	ld.global.nc.u64 %rd221, [%rd257];
	// end inline asm
	cvt.u32.u64 	%r465, %rd221;
	add.s32 	%r466, %r673, %r465;
	add.s64 	%rd224, %rd257, 2048;
	// begin inline asm
	ld.global.nc.u64 %rd223, [%rd224];
	// end inline asm
	cvt.u32.u64 	%r467, %rd223;
	add.s32 	%r468, %r466, %r467;
	add.s64 	%rd226, %rd257, 4096;
	// begin inline asm
	ld.global.nc.u64 %rd225, [%rd226];
	// end inline asm
	cvt.u32.u64 	%r469, %rd225;
	add.s32 	%r470, %r468, %r469;
	add.s64 	%rd228, %rd257, 6144;
	// begin inline asm
	ld.global.nc.u64 %rd227, [%rd228];
	// end inline asm
	cvt.u32.u64 	%r471, %rd227;
	add.s32 	%r673, %r470, %r471;
	add.s32 	%r668, %r668, 1024;
	add.s64 	%rd257, %rd257, 8192;
	setp.lt.s32 	%p57, %r668, %r36;
	@%p57 bra 	$L__BB16_30;
$L__BB16_31:
	// begin inline asm
	mov.u32 %r472, %laneid;
	// end inline asm
	mov.b32 	%r475, 1;
	mov.b32 	%r496, 31;
	mov.b32 	%r497, -1;
	// begin inline asm
	shfl.sync.down.b32 %r473, %r673, %r475, %r496, %r497;
	// end inline asm
	setp.gt.s32 	%p58, %r472, 30;
	selp.b32 	%r498, 0, %r473, %p58;
	add.s32 	%r479, %r498, %r673;
	mov.b32 	%r480, 2;
	// begin inline asm
	shfl.sync.down.b32 %r478, %r479, %r480, %r496, %r497;
	// end inline asm
	setp.gt.s32 	%p59, %r472, 29;
	selp.b32 	%r499, 0, %r478, %p59;
	add.s32 	%r484, %r479, %r499;
	mov.b32 	%r485, 4;
	// begin inline asm
	shfl.sync.down.b32 %r483, %r484, %r485, %r496, %r497;
	// end inline asm
	setp.gt.s32 	%p60, %r472, 27;
	selp.b32 	%r500, 0, %r483, %p60;
	add.s32 	%r489, %r484, %r500;
	mov.b32 	%r490, 8;
	// begin inline asm
	shfl.sync.down.b32 %r488, %r489, %r490, %r496, %r497;
	// end inline asm
	setp.gt.s32 	%p61, %r472, 23;
	selp.b32 	%r501, 0, %r488, %p61;
	add.s32 	%r494, %r489, %r501;
	mov.b32 	%r495, 16;
	// begin inline asm
	shfl.sync.down.b32 %r493, %r494, %r495, %r496, %r497;
	// end inline asm
	setp.gt.s32 	%p62, %r472, 15;
	selp.b32 	%r502, 0, %r493, %p62;
	add.s32 	%r696, %r494, %r502;
	setp.ne.s32 	%p63, %r472, 0;
	@%p63 bra 	$L__BB16_33;
	shr.u32 	%r503, %r30, 3;
	and.b32  	%r504, %r503, 124;
	mov.u32 	%r505, _ZZN3cub18CUB_300001_SM_10006detail6reduce18DeviceReduceKernelINS2_10policy_hubIiyN4cuda3std3__44plusIiEEE10Policy1000EPyyS9_iNS7_10__identityEEEvT0_PT3_T1_NS0_13GridEvenShareISH_EET2_T4_E12temp_storage;
	add.s32 	%r506, %r505, %r504;
	st.shared.u32 	[%r506+8], %r696;
$L__BB16_33:
	bar.sync 	0;
	setp.ne.s32 	%p64, %r30, 0;
	@%p64 bra 	$L__BB16_69;
	ld.shared.u32 	%r507, [_ZZN3cub18CUB_300001_SM_10006detail6reduce18DeviceReduceKernelINS2_10policy_hubIiyN4cuda3std3__44plusIiEEE10Policy1000EPyyS9_iNS7_10__identityEEEvT0_PT3_T1_NS0_13GridEvenShareISH_EET2_T4_E12temp_storage+12];
	add.s32 	%r508, %r507, %r696;
	ld.shared.u32 	%r509, [_ZZN3cub18CUB_300001_SM_10006detail6reduce18DeviceReduceKernelINS2_10policy_hubIiyN4cuda3std3__44plusIiEEE10Policy1000EPyyS9_iNS7_10__identityEEEvT0_PT3_T1_NS0_13GridEvenShareISH_EET2_T4_E12temp_storage+16];
	add.s32 	%r510, %r508, %r509;
	ld.shared.u32 	%r511, [_ZZN3cub18CUB_300001_SM_10006detail6reduce18DeviceReduceKernelINS2_10policy_hubIiyN4cuda3std3__44plusIiEEE10Policy1000EPyyS9_iNS7_10__identityEEEvT0_PT3_T1_NS0_13GridEvenShareISH_EET2_T4_E12temp_storage+20];
	add.s32 	%r512, %r510, %r511;
	ld.shared.u32 	%r513, [_ZZN3cub18CUB_300001_SM_10006detail6reduce18DeviceReduceKernelINS2_10policy_hubIiyN4cuda3std3__44plusIiEEE10Policy1000EPyyS9_iNS7_10__identityEEEvT0_PT3_T1_NS0_13GridEvenShareISH_EET2_T4_E12temp_storage+24];
	add.s32 	%r514, %r512, %r513;
	ld.shared.u32 	%r515, [_ZZN3cub18CUB_300001_SM_10006detail6reduce18DeviceReduceKernelINS2_10policy_hubIiyN4cuda3std3__44plusIiEEE10Policy1000EPyyS9_iNS7_10__identityEEEvT0_PT3_T1_NS0_13GridEvenShareISH_EET2_T4_E12temp_storage+28];
	add.s32 	%r516, %r514, %r515;
	ld.shared.u32 	%r517, [_ZZN3cub18CUB_300001_SM_10006detail6reduce18DeviceReduceKernelINS2_10policy_hubIiyN4cuda3std3__44plusIiEEE10Policy1000EPyyS9_iNS7_10__identityEEEvT0_PT3_T1_NS0_13GridEvenShareISH_EET2_T4_E12temp_storage+32];
	add.s32 	%r518, %r516, %r517;
	ld.shared.u32 	%r519, [_ZZN3cub18CUB_300001_SM_10006detail6reduce18DeviceReduceKernelINS2_10policy_hubIiyN4cuda3std3__44plusIiEEE10Policy1000EPyyS9_iNS7_10__identityEEEvT0_PT3_T1_NS0_13GridEvenShareISH_EET2_T4_E12temp_storage+36];
	add.s32 	%r696, %r518, %r519;
	bra.uni 	$L__BB16_69;
$L__BB16_35:
	sub.s64 	%rd22, %rd48, %rd3;
	setp.gt.u64 	%p2, %rd22, 4095;
	@%p2 bra 	$L__BB16_53;
	cvt.u32.u64 	%r251, %rd3;
	cvt.u32.u64 	%r56, %rd48;
	sub.s32 	%r57, %r56, %r251;
	mov.u32 	%r58, %tid.x;
	setp.ge.s32 	%p19, %r58, %r57;
	mov.b32 	%r684, 0;
	mov.u32 	%r679, %r58;
	@%p19 bra 	$L__BB16_38;
	add.s32 	%r253, %r251, %r58;
	mul.wide.u32 	%rd138, %r253, 8;
	add.s64 	%rd137, %rd43, %rd138;
	// begin inline asm
	ld.global.nc.u64 %rd136, [%rd137];
	// end inline asm
	cvt.u32.u64 	%r684, %rd136;
	add.s32 	%r679, %r58, 256;
$L__BB16_38:
	setp.ge.s32 	%p20, %r679, %r57;
	@%p20 bra 	$L__BB16_44;
	not.b32 	%r255, %r679;
	add.s32 	%r63, %r255, %r56;
	and.b32  	%r256, %r63, 768;
	setp.eq.s32 	%p21, %r256, 768;
	@%p21 bra 	$L__BB16_42;
	cvt.u64.u32 	%rd139, %r679;
	add.s64 	%rd140, %rd139, %rd3;
	shl.b64 	%rd141, %rd140, 3;
	add.s64 	%rd258, %rd43, %rd141;
	shr.u32 	%r257, %r63, 8;
	add.s32 	%r258, %r257, 1;
	and.b32  	%r259, %r258, 3;
	neg.s32 	%r676, %r259;
$L__BB16_41:
	.pragma "nounroll";
	// begin inline asm
	ld.global.nc.u64 %rd142, [%rd258];
	// end inline asm
	cvt.u32.u64 	%r260, %rd142;
	add.s32 	%r684, %r684, %r260;
	add.s32 	%r679, %r679, 256;
	add.s64 	%rd258, %rd258, 2048;
	add.s32 	%r676, %r676, 1;
	setp.ne.s32 	%p22, %r676, 0;
	@%p22 bra 	$L__BB16_41;
$L__BB16_42:
	sub.s32 	%r262, %r63, %r251;
	setp.lt.u32 	%p23, %r262, 768;
	@%p23 bra 	$L__BB16_44;
$L__BB16_43:
	cvt.s64.s32 	%rd152, %r679;
	add.s64 	%rd153, %rd3, %rd152;
	shl.b64 	%rd154, %rd153, 3;
	add.s64 	%rd145, %rd43, %rd154;
	// begin inline asm
	ld.global.nc.u64 %rd144, [%rd145];
	// end inline asm
	cvt.u32.u64 	%r263, %rd144;
	add.s32 	%r264, %r684, %r263;
	add.s64 	%rd147, %rd145, 2048;
	// begin inline asm
	ld.global.nc.u64 %rd146, [%rd147];
	// end inline asm
	cvt.u32.u64 	%r265, %rd146;
	add.s32 	%r266, %r264, %r265;
	add.s64 	%rd149, %rd145, 4096;
	// begin inline asm
	ld.global.nc.u64 %rd148, [%rd149];
	// end inline asm
	cvt.u32.u64 	%r267, %rd148;
	add.s32 	%r268, %r266, %r267;
	add.s64 	%rd151, %rd145, 6144;
	// begin inline asm
	ld.global.nc.u64 %rd150, [%rd151];
	// end inline asm
	cvt.u32.u64 	%r269, %rd150;
	add.s32 	%r684, %r268, %r269;
	add.s32 	%r679, %r679, 1024;
	setp.lt.s32 	%p24, %r679, %r57;
	@%p24 bra 	$L__BB16_43;
$L__BB16_44:
	setp.lt.s32 	%p25, %r57, 256;
	@%p25 bra 	$L__BB16_49;
	// begin inline asm
	mov.u32 %r333, %laneid;
	// end inline asm
	mov.b32 	%r336, 1;
	mov.b32 	%r357, 31;
	mov.b32 	%r358, -1;
	// begin inline asm
	shfl.sync.down.b32 %r334, %r684, %r336, %r357, %r358;
	// end inline asm
	setp.gt.s32 	%p41, %r333, 30;
	selp.b32 	%r359, 0, %r334, %p41;
	add.s32 	%r340, %r359, %r684;
	mov.b32 	%r341, 2;
	// begin inline asm
	shfl.sync.down.b32 %r339, %r340, %r341, %r357, %r358;
	// end inline asm
	setp.gt.s32 	%p42, %r333, 29;
	selp.b32 	%r360, 0, %r339, %p42;
	add.s32 	%r345, %r340, %r360;
	mov.b32 	%r346, 4;
	// begin inline asm
	shfl.sync.down.b32 %r344, %r345, %r346, %r357, %r358;
	// end inline asm
	setp.gt.s32 	%p43, %r333, 27;
	selp.b32 	%r361, 0, %r344, %p43;
	add.s32 	%r350, %r345, %r361;
	mov.b32 	%r351, 8;
	// begin inline asm
	shfl.sync.down.b32 %r349, %r350, %r351, %r357, %r358;
	// end inline asm
	setp.gt.s32 	%p44, %r333, 23;
	selp.b32 	%r362, 0, %r349, %p44;
	add.s32 	%r355, %r350, %r362;
	mov.b32 	%r356, 16;
	// begin inline asm
	shfl.sync.down.b32 %r354, %r355, %r356, %r357, %r358;
	// end inline asm
	setp.gt.s32 	%p45, %r333, 15;
	selp.b32 	%r363, 0, %r354, %p45;
	add.s32 	%r696, %r355, %r363;
	setp.ne.s32 	%p46, %r333, 0;
	@%p46 bra 	$L__BB16_47;
	shr.u32 	%r364, %r58, 3;
	and.b32  	%r365, %r364, 124;
	mov.u32 	%r366, _ZZN3cub18CUB_300001_SM_10006detail6reduce18DeviceReduceKernelINS2_10policy_hubIiyN4cuda3std3__44plusIiEEE10Policy1000EPyyS9_iNS7_10__identityEEEvT0_PT3_T1_NS0_13GridEvenShareISH_EET2_T4_E12temp_storage;
	add.s32 	%r367, %r366, %r365;
	st.shared.u32 	[%r367+8], %r696;
$L__BB16_47:
	bar.sync 	0;
	setp.ne.s32 	%p47, %r58, 0;
	@%p47 bra 	$L__BB16_69;
	ld.shared.u32 	%r368, [_ZZN3cub18CUB_300001_SM_10006detail6reduce18DeviceReduceKernelINS2_10policy_hubIiyN4cuda3std3__44plusIiEEE10Policy1000EPyyS9_iNS7_10__identityEEEvT0_PT3_T1_NS0_13GridEvenShareISH_EET2_T4_E12temp_storage+12];
	add.s32 	%r369, %r368, %r696;
	ld.shared.u32 	%r370, [_ZZN3cub18CUB_300001_SM_10006detail6reduce18DeviceReduceKernelINS2_10policy_hubIiyN4cuda3std3__44plusIiEEE10Policy1000EPyyS9_iNS7_10__identityEEEvT0_PT3_T1_NS0_13GridEvenShareISH_EET2_T4_E12temp_storage+16];
	add.s32 	%r371, %r369, %r370;
	ld.shared.u32 	%r372, [_ZZN3cub18CUB_300001_SM_10006detail6reduce18DeviceReduceKernelINS2_10policy_hubIiyN4cuda3std3__44plusIiEEE10Policy1000EPyyS9_iNS7_10__identityEEEvT0_PT3_T1_NS0_13GridEvenShareISH_EET2_T4_E12temp_storage+20];
	add.s32 	%r373, %r371, %r372;
	ld.shared.u32 	%r374, [_ZZN3cub18CUB_300001_SM_10006detail6reduce18DeviceReduceKernelINS2_10policy_hubIiyN4cuda3std3__44plusIiEEE10Policy1000EPyyS9_iNS7_10__identityEEEvT0_PT3_T1_NS0_13GridEvenShareISH_EET2_T4_E12temp_storage+24];
	add.s32 	%r375, %r373, %r374;
	ld.shared.u32 	%r376, [_ZZN3cub18CUB_300001_SM_10006detail6reduce18DeviceReduceKernelINS2_10policy_hubIiyN4cuda3std3__44plusIiEEE10Policy1000EPyyS9_iNS7_10__identityEEEvT0_PT3_T1_NS0_13GridEvenShareISH_EET2_T4_E12temp_storage+28];
	add.s32 	%r377, %r375, %r376;
	ld.shared.u32 	%r378, [_ZZN3cub18CUB_300001_SM_10006detail6reduce18DeviceReduceKernelINS2_10policy_hubIiyN4cuda3std3__44plusIiEEE10Policy1000EPyyS9_iNS7_10__identityEEEvT0_PT3_T1_NS0_13GridEvenShareISH_EET2_T4_E12temp_storage+32];
	add.s32 	%r379, %r377, %r378;
	ld.shared.u32 	%r380, [_ZZN3cub18CUB_300001_SM_10006detail6reduce18DeviceReduceKernelINS2_10policy_hubIiyN4cuda3std3__44plusIiEEE10Policy1000EPyyS9_iNS7_10__identityEEEvT0_PT3_T1_NS0_13GridEvenShareISH_EET2_T4_E12temp_storage+36];
	add.s32 	%r696, %r379, %r380;
	bra.uni 	$L__BB16_69;
$L__BB16_49:
	// begin inline asm
	mov.u32 %r270, %laneid;
	// end inline asm
	and.b32  	%r296, %r58, 992;
	add.s32 	%r297, %r296, 32;
	setp.gt.s32 	%p26, %r297, %r57;
	not.b32 	%r298, %r296;
	add.s32 	%r299, %r57, %r298;
	selp.b32 	%r294, %r299, 31, %p26;
	mov.b32 	%r273, 1;
	mov.b32 	%r295, -1;
	// begin inline asm
	shfl.sync.down.b32 %r271, %r684, %r273, %r294, %r295;
	// end inline asm
	setp.lt.s32 	%p27, %r270, %r294;
	selp.b32 	%r300, %r271, 0, %p27;
	add.s32 	%r277, %r300, %r684;
	mov.b32 	%r278, 2;
	// begin inline asm
	shfl.sync.down.b32 %r276, %r277, %r278, %r294, %r295;
	// end inline asm
	add.s32 	%r301, %r270, 2;
	setp.gt.s32 	%p28, %r301, %r294;
	selp.b32 	%r302, 0, %r276, %p28;
	add.s32 	%r282, %r277, %r302;
	mov.b32 	%r283, 4;
	// begin inline asm
	shfl.sync.down.b32 %r281, %r282, %r283, %r294, %r295;
	// end inline asm
	add.s32 	%r303, %r270, 4;
	setp.gt.s32 	%p29, %r303, %r294;
	selp.b32 	%r304, 0, %r281, %p29;
	add.s32 	%r287, %r282, %r304;
	mov.b32 	%r288, 8;
	// begin inline asm
	shfl.sync.down.b32 %r286, %r287, %r288, %r294, %r295;
	// end inline asm
	add.s32 	%r305, %r270, 8;
	setp.gt.s32 	%p30, %r305, %r294;
	selp.b32 	%r306, 0, %r286, %p30;
	add.s32 	%r292, %r287, %r306;
	mov.b32 	%r293, 16;
	// begin inline asm
	shfl.sync.down.b32 %r291, %r292, %r293, %r294, %r295;
	// end inline asm
	add.s32 	%r307, %r270, 16;
	setp.gt.s32 	%p31, %r307, %r294;
	selp.b32 	%r308, 0, %r291, %p31;
	add.s32 	%r696, %r292, %r308;
	setp.ne.s32 	%p32, %r270, 0;
	@%p32 bra 	$L__BB16_51;
	shr.u32 	%r309, %r58, 3;
	and.b32  	%r310, %r309, 124;
	mov.u32 	%r311, _ZZN3cub18CUB_300001_SM_10006detail6reduce18DeviceReduceKernelINS2_10policy_hubIiyN4cuda3std3__44plusIiEEE10Policy1000EPyyS9_iNS7_10__identityEEEvT0_PT3_T1_NS0_13GridEvenShareISH_EET2_T4_E12temp_storage;
	add.s32 	%r312, %r311, %r310;
	st.shared.u32 	[%r312+8], %r696;
$L__BB16_51:
	bar.sync 	0;
	setp.ne.s32 	%p33, %r58, 0;
	@%p33 bra 	$L__BB16_69;
	setp.gt.s32 	%p34, %r57, 32;
	ld.shared.u32 	%r313, [_ZZN3cub18CUB_300001_SM_10006detail6reduce18DeviceReduceKernelINS2_10policy_hubIiyN4cuda3std3__44plusIiEEE10Policy1000EPyyS9_iNS7_10__identityEEEvT0_PT3_T1_NS0_13GridEvenShareISH_EET2_T4_E12temp_storage+12];
	selp.b32 	%r314, %r313, 0, %p34;
	add.s32 	%r315, %r314, %r696;
	setp.gt.s32 	%p35, %r57, 64;
	ld.shared.u32 	%r316, [_ZZN3cub18CUB_300001_SM_10006detail6reduce18DeviceReduceKernelINS2_10policy_hubIiyN4cuda3std3__44plusIiEEE10Policy1000EPyyS9_iNS7_10__identityEEEvT0_PT3_T1_NS0_13GridEvenShareISH_EET2_T4_E12temp_storage+16];
	selp.b32 	%r317, %r316, 0, %p35;
	add.s32 	%r318, %r315, %r317;
	setp.gt.s32 	%p36, %r57, 96;
	ld.shared.u32 	%r319, [_ZZN3cub18CUB_300001_SM_10006detail6reduce18DeviceReduceKernelINS2_10policy_hubIiyN4cuda3std3__44plusIiEEE10Policy1000EPyyS9_iNS7_10__identityEEEvT0_PT3_T1_NS0_13GridEvenShareISH_EET2_T4_E12temp_storage+20];
	selp.b32 	%r320, %r319, 0, %p36;
	add.s32 	%r321, %r318, %r320;
	setp.gt.s32 	%p37, %r57, 128;
	ld.shared.u32 	%r322, [_ZZN3cub18CUB_300001_SM_10006detail6reduce18DeviceReduceKernelINS2_10policy_hubIiyN4cuda3std3__44plusIiEEE10Policy1000EPyyS9_iNS7_10__identityEEEvT0_PT3_T1_NS0_13GridEvenShareISH_EET2_T4_E12temp_storage+24];
	selp.b32 	%r323, %r322, 0, %p37;
	add.s32 	%r324, %r321, %r323;
	setp.gt.s32 	%p38, %r57, 160;
	ld.shared.u32 	%r325, [_ZZN3cub18CUB_300001_SM_10006detail6reduce18DeviceReduceKernelINS2_10policy_hubIiyN4cuda3std3__44plusIiEEE10Policy1000EPyyS9_iNS7_10__identityEEEvT0_PT3_T1_NS0_13GridEvenShareISH_EET2_T4_E12temp_storage+28];
	selp.b32 	%r326, %r325, 0, %p38;
	add.s32 	%r327, %r324, %r326;
	setp.gt.s32 	%p39, %r57, 192;
	ld.shared.u32 	%r328, [_ZZN3cub18CUB_300001_SM_10006detail6reduce18DeviceReduceKernelINS2_10policy_hubIiyN4cuda3std3__44plusIiEEE10Policy1000EPyyS9_iNS7_10__identityEEEvT0_PT3_T1_NS0_13GridEvenShareISH_EET2_T4_E12temp_storage+32];
	selp.b32 	%r329, %r328, 0, %p39;
	add.s32 	%r330, %r327, %r329;
	setp.gt.s32 	%p40, %r57, 224;
	ld.shared.u32 	%r331, [_ZZN3cub18CUB_300001_SM_10006detail6reduce18DeviceReduceKernelINS2_10policy_hubIiyN4cuda3std3__44plusIiEEE10Policy1000EPyyS9_iNS7_10__identityEEEvT0_PT3_T1_NS0_13GridEvenShareISH_EET2_T4_E12temp_storage+36];
	selp.b32 	%r332, %r331, 0, %p40;
	add.s32 	%r696, %r330, %r332;
	bra.uni 	$L__BB16_69;
$L__BB16_53:
	cvt.u32.u64 	%r115, %rd3;
	mov.u32 	%r83, %tid.x;
	add.s32 	%r116, %r83, %r115;
	mul.wide.u32 	%rd85, %r116, 8;
	add.s64 	%rd54, %rd43, %rd85;
	// begin inline asm
	ld.global.nc.u64 %rd53, [%rd54];
	// end inline asm
	cvt.u32.u64 	%r117, %rd53;
	add.s64 	%rd56, %rd54, 2048;
	// begin inline asm
	ld.global.nc.u64 %rd55, [%rd56];
	// end inline asm
	cvt.u32.u64 	%r118, %rd55;
	add.s64 	%rd58, %rd54, 4096;
	// begin inline asm
	ld.global.nc.u64 %rd57, [%rd58];
	// end inline asm
	cvt.u32.u64 	%r119, %rd57;
	add.s64 	%rd60, %rd54, 6144;
	// begin inline asm
	ld.global.nc.u64 %rd59, [%rd60];
	// end inline asm
	cvt.u32.u64 	%r120, %rd59;
	add.s64 	%rd62, %rd54, 8192;
	// begin inline asm
	ld.global.nc.u64 %rd61, [%rd62];
	// end inline asm
	cvt.u32.u64 	%r121, %rd61;
	add.s64 	%rd64, %rd54, 10240;
	// begin inline asm
	ld.global.nc.u64 %rd63, [%rd64];
	// end inline asm
	cvt.u32.u64 	%r122, %rd63;
	add.s64 	%rd66, %rd54, 12288;
	// begin inline asm
	ld.global.nc.u64 %rd65, [%rd66];
	// end inline asm
	cvt.u32.u64 	%r123, %rd65;
	add.s64 	%rd68, %rd54, 14336;
	// begin inline asm
	ld.global.nc.u64 %rd67, [%rd68];
	// end inline asm
	cvt.u32.u64 	%r124, %rd67;
	add.s64 	%rd70, %rd54, 16384;
	// begin inline asm
	ld.global.nc.u64 %rd69, [%rd70];
	// end inline asm
	cvt.u32.u64 	%r125, %rd69;
	add.s64 	%rd72, %rd54, 18432;
	// begin inline asm
	ld.global.nc.u64 %rd71, [%rd72];
	// end inline asm
	cvt.u32.u64 	%r126, %rd71;
	add.s64 	%rd74, %rd54, 20480;
	// begin inline asm
	ld.global.nc.u64 %rd73, [%rd74];
	// end inline asm
	cvt.u32.u64 	%r127, %rd73;
	add.s64 	%rd76, %rd54, 22528;
	// begin inline asm
	ld.global.nc.u64 %rd75, [%rd76];
	// end inline asm
	cvt.u32.u64 	%r128, %rd75;
	add.s64 	%rd78, %rd54, 24576;
	// begin inline asm
	ld.global.nc.u64 %rd77, [%rd78];
	// end inline asm
	cvt.u32.u64 	%r129, %rd77;
	add.s64 	%rd80, %rd54, 26624;
	// begin inline asm
	ld.global.nc.u64 %rd79, [%rd80];
	// end inline asm
	cvt.u32.u64 	%r130, %rd79;
	add.s64 	%rd82, %rd54, 28672;
	// begin inline asm
	ld.global.nc.u64 %rd81, [%rd82];
	// end inline asm
	cvt.u32.u64 	%r131, %rd81;
	add.s64 	%rd84, %rd54, 30720;
	// begin inline asm
	ld.global.nc.u64 %rd83, [%rd84];
	// end inline asm
	cvt.u32.u64 	%r132, %rd83;
	add.s32 	%r133, %r118, %r117;
	add.s32 	%r134, %r133, %r119;
	add.s32 	%r135, %r134, %r120;
	add.s32 	%r136, %r135, %r121;
	add.s32 	%r137, %r136, %r122;
	add.s32 	%r138, %r137, %r123;
	add.s32 	%r139, %r138, %r124;
	add.s32 	%r140, %r139, %r125;
	add.s32 	%r141, %r140, %r126;
	add.s32 	%r142, %r141, %r127;
	add.s32 	%r143, %r142, %r128;
	add.s32 	%r144, %r143, %r129;
	add.s32 	%r145, %r144, %r130;
	add.s32 	%r146, %r145, %r131;
	add.s32 	%r695, %r146, %r132;
	setp.lt.u64 	%p3, %rd22, %rd2;
	@%p3 bra 	$L__BB16_65;
	add.s64 	%rd26, %rd48, -4096;
	cvt.u64.u32 	%rd27, %r83;
	add.s64 	%rd260, %rd2, %rd3;
	add.s64 	%rd86, %rd260, %rd27;
	shl.b64 	%rd87, %rd86, 3;
	add.s64 	%rd259, %rd43, %rd87;
	shl.b64 	%rd30, %rd2, 3;
	mov.b32 	%r685, 0;
$L__BB16_55:
	add.s64 	%rd3, %rd3, %rd2;
	setp.gt.u64 	%p4, %rd3, %rd26;
	@%p4 bra 	$L__BB16_57;
	add.s64 	%rd120, %rd3, %rd27;
	shl.b64 	%rd121, %rd120, 3;
	add.s64 	%rd89, %rd43, %rd121;
	// begin inline asm
	ld.global.nc.u64 %rd88, [%rd89];
	// end inline asm
	cvt.u32.u64 	%r148, %rd88;
	add.s64 	%rd91, %rd89, 2048;
	// begin inline asm
	ld.global.nc.u64 %rd90, [%rd91];
	// end inline asm
	cvt.u32.u64 	%r149, %rd90;
	add.s64 	%rd93, %rd89, 4096;
	// begin inline asm
	ld.global.nc.u64 %rd92, [%rd93];
	// end inline asm
	cvt.u32.u64 	%r150, %rd92;
	add.s64 	%rd95, %rd89, 6144;
	// begin inline asm
	ld.global.nc.u64 %rd94, [%rd95];
	// end inline asm
	cvt.u32.u64 	%r151, %rd94;
	add.s64 	%rd97, %rd89, 8192;
	// begin inline asm
	ld.global.nc.u64 %rd96, [%rd97];
	// end inline asm
	cvt.u32.u64 	%r152, %rd96;
	add.s64 	%rd99, %rd89, 10240;
	// begin inline asm
	ld.global.nc.u64 %rd98, [%rd99];
	// end inline asm
	cvt.u32.u64 	%r153, %rd98;
	add.s64 	%rd101, %rd89, 12288;
	// begin inline asm
	ld.global.nc.u64 %rd100, [%rd101];
	// end inline asm
	cvt.u32.u64 	%r154, %rd100;
	add.s64 	%rd103, %rd89, 14336;
	// begin inline asm
	ld.global.nc.u64 %rd102, [%rd103];
	// end inline asm
	cvt.u32.u64 	%r155, %rd102;
	add.s64 	%rd105, %rd89, 16384;
	// begin inline asm
	ld.global.nc.u64 %rd104, [%rd105];
	// end inline asm
	cvt.u32.u64 	%r156, %rd104;
	add.s64 	%rd107, %rd89, 18432;
	// begin inline asm
	ld.global.nc.u64 %rd106, [%rd107];
	// end inline asm
	cvt.u32.u64 	%r157, %rd106;
	add.s64 	%rd109, %rd89, 20480;
	// begin inline asm
	ld.global.nc.u64 %rd108, [%rd109];
	// end inline asm
	cvt.u32.u64 	%r158, %rd108;
	add.s64 	%rd111, %rd89, 22528;
	// begin inline asm
	ld.global.nc.u64 %rd110, [%rd111];
	// end inline asm
	cvt.u32.u64 	%r159, %rd110;
	add.s64 	%rd113, %rd89, 24576;
	// begin inline asm
	ld.global.nc.u64 %rd112, [%rd113];
	// end inline asm
	cvt.u32.u64 	%r160, %rd112;
	add.s64 	%rd115, %rd89, 26624;
	// begin inline asm
	ld.global.nc.u64 %rd114, [%rd115];
	// end inline asm
	cvt.u32.u64 	%r161, %rd114;
	add.s64 	%rd117, %rd89, 28672;
	// begin inline asm
	ld.global.nc.u64 %rd116, [%rd117];
	// end inline asm
	cvt.u32.u64 	%r162, %rd116;
	add.s64 	%rd119, %rd89, 30720;
	// begin inline asm
	ld.global.nc.u64 %rd118, [%rd119];
	// end inline asm
	cvt.u32.u64 	%r163, %rd118;
	add.s32 	%r164, %r695, %r148;
	add.s32 	%r165, %r164, %r149;
	add.s32 	%r166, %r165, %r150;
	add.s32 	%r167, %r166, %r151;
	add.s32 	%r168, %r167, %r152;
	add.s32 	%r169, %r168, %r153;
	add.s32 	%r170, %r169, %r154;
	add.s32 	%r171, %r170, %r155;
	add.s32 	%r172, %r171, %r156;
	add.s32 	%r173, %r172, %r157;
	add.s32 	%r174, %r173, %r158;
	add.s32 	%r175, %r174, %r159;
	add.s32 	%r176, %r175, %r160;
	add.s32 	%r177, %r176, %r161;
	add.s32 	%r178, %r177, %r162;
	add.s32 	%r695, %r178, %r163;
	sub.s64 	%rd122, %rd48, %rd3;
	setp.lt.u64 	%p5, %rd122, %rd2;
	add.s32 	%r685, %r685, 1;
	add.s64 	%rd260, %rd260, %rd2;
	add.s64 	%rd259, %rd259, %rd30;
	@%p5 bra 	$L__BB16_65;
	bra.uni 	$L__BB16_55;
$L__BB16_57:
	setp.le.u64 	%p6, %rd48, %rd3;
	@%p6 bra 	$L__BB16_65;
	cvt.u32.u64 	%r179, %rd3;
	cvt.u32.u64 	%r180, %rd48;
	sub.s32 	%r89, %r180, %r179;
	setp.ge.s32 	%p7, %r83, %r89;
	@%p7 bra 	$L__BB16_65;
	cvt.u32.u64 	%r183, %rd2;
	not.b32 	%r185, %r83;
	add.s32 	%r186, %r185, %r180;
	add.s32 	%r187, %r183, %r115;
	sub.s32 	%r188, %r186, %r187;
	mul.lo.s32 	%r189, %r112, %r685;
	shl.b32 	%r190, %r189, 12;
	sub.s32 	%r90, %r188, %r190;
	shr.u32 	%r191, %r186, 8;
	add.s32 	%r91, %r191, 1;
	and.b32  	%r192, %r186, 768;
	setp.eq.s32 	%p8, %r192, 768;
	mov.u32 	%r690, %r83;
	@%p8 bra 	$L__BB16_62;
	and.b32  	%r193, %r91, 3;
	neg.s32 	%r687, %r193;
	mov.u32 	%r690, %r83;
$L__BB16_61:
	.pragma "nounroll";
	// begin inline asm
	ld.global.nc.u64 %rd123, [%rd259];
	// end inline asm
	cvt.u32.u64 	%r194, %rd123;
	add.s32 	%r695, %r695, %r194;
	add.s32 	%r690, %r690, 256;
	add.s64 	%rd259, %rd259, 2048;
	add.s32 	%r687, %r687, 1;
	setp.ne.s32 	%p9, %r687, 0;
	@%p9 bra 	$L__BB16_61;
$L__BB16_62:
	setp.lt.u32 	%p10, %r90, 768;
	@%p10 bra 	$L__BB16_65;
	cvt.u64.u32 	%rd125, %r690;
	add.s64 	%rd126, %rd125, %rd260;
	shl.b64 	%rd127, %rd126, 3;
	add.s64 	%rd263, %rd43, %rd127;
$L__BB16_64:
	// begin inline asm
	ld.global.nc.u64 %rd128, [%rd263];
	// end inline asm
	cvt.u32.u64 	%r195, %rd128;
	add.s32 	%r196, %r695, %r195;
	add.s64 	%rd131, %rd263, 2048;
	// begin inline asm
	ld.global.nc.u64 %rd130, [%rd131];
	// end inline asm
	cvt.u32.u64 	%r197, %rd130;
	add.s32 	%r198, %r196, %r197;
	add.s64 	%rd133, %rd263, 4096;
	// begin inline asm
	ld.global.nc.u64 %rd132, [%rd133];
	// end inline asm
	cvt.u32.u64 	%r199, %rd132;
	add.s32 	%r200, %r198, %r199;
	add.s64 	%rd135, %rd263, 6144;
	// begin inline asm
	ld.global.nc.u64 %rd134, [%rd135];
	// end inline asm
	cvt.u32.u64 	%r201, %rd134;
	add.s32 	%r695, %r200, %r201;
	add.s32 	%r690, %r690, 1024;
	add.s64 	%rd263, %rd263, 8192;
	setp.lt.s32 	%p11, %r690, %r89;
	@%p11 bra 	$L__BB16_64;
$L__BB16_65:
	// begin inline asm
	mov.u32 %r202, %laneid;
	// end inline asm
	mov.b32 	%r205, 1;
	mov.b32 	%r226, 31;
	mov.b32 	%r227, -1;
	// begin inline asm
	shfl.sync.down.b32 %r203, %r695, %r205, %r226, %r227;
	// end inline asm
	setp.gt.s32 	%p12, %r202, 30;
	selp.b32 	%r228, 0, %r203, %p12;
	add.s32 	%r209, %r228, %r695;
	mov.b32 	%r210, 2;
	// begin inline asm
	shfl.sync.down.b32 %r208, %r209, %r210, %r226, %r227;
	// end inline asm
	setp.gt.s32 	%p13, %r202, 29;
	selp.b32 	%r229, 0, %r208, %p13;
	add.s32 	%r214, %r209, %r229;
	mov.b32 	%r215, 4;
	// begin inline asm
	shfl.sync.down.b32 %r213, %r214, %r215, %r226, %r227;
	// end inline asm
	setp.gt.s32 	%p14, %r202, 27;
	selp.b32 	%r230, 0, %r213, %p14;
	add.s32 	%r219, %r214, %r230;
	mov.b32 	%r220, 8;
	// begin inline asm
	shfl.sync.down.b32 %r218, %r219, %r220, %r226, %r227;
	// end inline asm
	setp.gt.s32 	%p15, %r202, 23;
	selp.b32 	%r231, 0, %r218, %p15;
	add.s32 	%r224, %r219, %r231;
	mov.b32 	%r225, 16;
	// begin inline asm
	shfl.sync.down.b32 %r223, %r224, %r225, %r226, %r227;
	// end inline asm
	setp.gt.s32 	%p16, %r202, 15;
	selp.b32 	%r232, 0, %r223, %p16;
	add.s32 	%r696, %r224, %r232;
	setp.ne.s32 	%p17, %r202, 0;
	@%p17 bra 	$L__BB16_67;
	shr.u32 	%r233, %r83, 3;
	and.b32  	%r234, %r233, 124;
	mov.u32 	%r235, _ZZN3cub18CUB_300001_SM_10006detail6reduce18DeviceReduceKernelINS2_10policy_hubIiyN4cuda3std3__44plusIiEEE10Policy1000EPyyS9_iNS7_10__identityEEEvT0_PT3_T1_NS0_13GridEvenShareISH_EET2_T4_E12temp_storage;
	add.s32 	%r236, %r235, %r234;
	st.shared.u32 	[%r236+8], %r696;
$L__BB16_67:
	bar.sync 	0;
	setp.ne.s32 	%p18, %r83, 0;
	@%p18 bra 	$L__BB16_69;
	ld.shared.u32 	%r237, [_ZZN3cub18CUB_300001_SM_10006detail6reduce18DeviceReduceKernelINS2_10policy_hubIiyN4cuda3std3__44plusIiEEE10Policy1000EPyyS9_iNS7_10__identityEEEvT0_PT3_T1_NS0_13GridEvenShareISH_EET2_T4_E12temp_storage+12];
	add.s32 	%r238, %r237, %r696;
	ld.shared.u32 	%r239, [_ZZN3cub18CUB_300001_SM_10006detail6reduce18DeviceReduceKernelINS2_10policy_hubIiyN4cuda3std3__44plusIiEEE10Policy1000EPyyS9_iNS7_10__identityEEEvT0_PT3_T1_NS0_13GridEvenShareISH_EET2_T4_E12temp_storage+16];
	add.s32 	%r240, %r238, %r239;
	ld.shared.u32 	%r241, [_ZZN3cub18CUB_300001_SM_10006detail6reduce18DeviceReduceKernelINS2_10policy_hubIiyN4cuda3std3__44plusIiEEE10Policy1000EPyyS9_iNS7_10__identityEEEvT0_PT3_T1_NS0_13GridEvenShareISH_EET2_T4_E12temp_storage+20];
	add.s32 	%r242, %r240, %r241;
	ld.shared.u32 	%r243, [_ZZN3cub18CUB_300001_SM_10006detail6reduce18DeviceReduceKernelINS2_10policy_hubIiyN4cuda3std3__44plusIiEEE10Policy1000EPyyS9_iNS7_10__identityEEEvT0_PT3_T1_NS0_13GridEvenShareISH_EET2_T4_E12temp_storage+24];
	add.s32 	%r244, %r242, %r243;
	ld.shared.u32 	%r245, [_ZZN3cub18CUB_300001_SM_10006detail6reduce18DeviceReduceKernelINS2_10policy_hubIiyN4cuda3std3__44plusIiEEE10Policy1000EPyyS9_iNS7_10__identityEEEvT0_PT3_T1_NS0_13GridEvenShareISH_EET2_T4_E12temp_storage+28];
	add.s32 	%r246, %r244, %r245;
	ld.shared.u32 	%r247, [_ZZN3cub18CUB_300001_SM_10006detail6reduce18DeviceReduceKernelINS2_10policy_hubIiyN4cuda3std3__44plusIiEEE10Policy1000EPyyS9_iNS7_10__identityEEEvT0_PT3_T1_NS0_13GridEvenShareISH_EET2_T4_E12temp_storage+32];
	add.s32 	%r248, %r246, %r247;
	ld.shared.u32 	%r249, [_ZZN3cub18CUB_300001_SM_10006detail6reduce18DeviceReduceKernelINS2_10policy_hubIiyN4cuda3std3__44plusIiEEE10Policy1000EPyyS9_iNS7_10__identityEEEvT0_PT3_T1_NS0_13GridEvenShareISH_EET2_T4_E12temp_storage+36];
	add.s32 	%r696, %r248, %r249;
$L__BB16_69:
	mov.u32 	%r651, %tid.x;
	setp.ne.s32 	%p94, %r651, 0;
	@%p94 bra 	$L__BB16_71;
	ld.param.u64 	%rd251, [_ZN3cub18CUB_300001_SM_10006detail6reduce18DeviceReduceKernelINS2_10policy_hubIiyN4cuda3std3__44plusIiEEE10Policy1000EPyyS9_iNS7_10__identityEEEvT0_PT3_T1_NS0_13GridEvenShareISH_EET2_T4__param_1];
	cvta.to.global.u64 	%rd248, %rd251;
	mul.wide.u32 	%rd249, %r2, 4;
	add.s64 	%rd250, %rd248, %rd249;
	st.global.u32 	[%rd250], %r696;
$L__BB16_71:
	ret;

}
	// .globl	_ZN3cub18CUB_300001_SM_10006detail6reduce28DeviceReduceSingleTileKernelINS2_10policy_hubIiyN4cuda3std3__44plusIiEEE10Policy1000EPiSC_iS9_iiNS7_10__identityEEEvT0_T1_T2_T3_T4_T6_
.visible .entry _ZN3cub18CUB_300001_SM_10006detail6reduce28DeviceReduceSingleTileKernelINS2_10policy_hubIiyN4cuda3std3__44plusIiEEE10Policy1000EPiSC_iS9_iiNS7_10__identityEEEvT0_T1_T2_T3_T4_T6_(
	.param .u64 .ptr .align 1 _ZN3cub18CUB_300001_SM_10006detail6reduce28DeviceReduceSingleTileKernelINS2_10policy_hubIiyN4cuda3std3__44plusIiEEE10Policy1000EPiSC_iS9_iiNS7_10__identityEEEvT0_T1_T2_T3_T4_T6__param_0,
	.param .u64 .ptr .align 1 _ZN3cub18CUB_300001_SM_10006detail6reduce28DeviceReduceSingleTileKernelINS2_10policy_hubIiyN4cuda3std3__44plusIiEEE10Policy1000EPiSC_iS9_iiNS7_10__identityEEEvT0_T1_T2_T3_T4_T6__param_1,
	.param .u32 _ZN3cub18CUB_300001_SM_10006detail6reduce28DeviceReduceSingleTileKernelINS2_10policy_hubIiyN4cuda3std3__44plusIiEEE10Policy1000EPiSC_iS9_iiNS7_10__identityEEEvT0_T1_T2_T3_T4_T6__param_2,
	.param .align 1 .b8 _ZN3cub18CUB_300001_SM_10006detail6reduce28DeviceReduceSingleTileKernelINS2_10policy_hubIiyN4cuda3std3__44plusIiEEE10Policy1000EPiSC_iS9_iiNS7_10__identityEEEvT0_T1_T2_T3_T4_T6__param_3[1],
	.param .u32 _ZN3cub18CUB_300001_SM_10006detail6reduce28DeviceReduceSingleTileKernelINS2_10policy_hubIiyN4cuda3std3__44plusIiEEE10Policy1000EPiSC_iS9_iiNS7_10__identityEEEvT0_T1_T2_T3_T4_T6__param_4,
	.param .align 1 .b8 _ZN3cub18CUB_300001_SM_10006detail6reduce28DeviceReduceSingleTileKernelINS2_10policy_hubIiyN4cuda3std3__44plusIiEEE10Policy1000EPiSC_iS9_iiNS7_10__identityEEEvT0_T1_T2_T3_T4_T6__param_5[1]
)
.maxntid 256
.minnctapersm 1
{
	.reg .pred 	%p<97>;
	.reg .b32 	%r<687>;
	.reg .b64 	%rd<125>;
	// demoted variable
	.shared .align 4 .b8 _ZZN3cub18CUB_300001_SM_10006detail6reduce28DeviceReduceSingleTileKernelINS2_10policy_hubIiyN4cuda3std3__44plusIiEEE10Policy1000EPiSC_iS9_iiNS7_10__identityEEEvT0_T1_T2_T3_T4_T6_E12temp_storage[44];
	ld.param.u64 	%rd16, [_ZN3cub18CUB_300001_SM_10006detail6reduce28DeviceReduceSingleTileKernelINS2_10policy_hubIiyN4cuda3std3__44plusIiEEE10Policy1000EPiSC_iS9_iiNS7_10__identityEEEvT0_T1_T2_T3_T4_T6__param_0];
	ld.param.u64 	%rd17, [_ZN3cub18CUB_300001_SM_10006detail6reduce28DeviceReduceSingleTileKernelINS2_10policy_hubIiyN4cuda3std3__44plusIiEEE10Policy1000EPiSC_iS9_iiNS7_10__identityEEEvT0_T1_T2_T3_T4_T6__param_1];
	ld.param.u32 	%r120, [_ZN3cub18CUB_300001_SM_10006detail6reduce28DeviceReduceSingleTileKernelINS2_10policy_hubIiyN4cuda3std3__44plusIiEEE10Policy1000EPiSC_iS9_iiNS7_10__identityEEEvT0_T1_T2_T3_T4_T6__param_2];
	ld.param.u32 	%r121, [_ZN3cub18CUB_300001_SM_10006detail6reduce28DeviceReduceSingleTileKernelINS2_10policy_hubIiyN4cuda3std3__44plusIiEEE10Policy1000EPiSC_iS9_iiNS7_10__identityEEEvT0_T1_T2_T3_T4_T6__param_4];
	cvta.to.global.u64 	%rd1, %rd17;
	setp.ne.s32 	%p1, %r120, 0;
	@%p1 bra 	$L__BB17_3;
	mov.u32 	%r633, %tid.x;
	setp.ne.s32 	%p96, %r633, 0;
	@%p96 bra 	$L__BB17_74;
	st.global.u32 	[%rd1], %r121;
	bra.uni 	$L__BB17_74;
$L__BB17_3:
	and.b64  	%rd18, %rd16, 15;
	setp.ne.s64 	%p2, %rd18, 0;
	@%p2 bra 	$L__BB17_38;
	setp.gt.s32 	%p49, %r120, 4095;
	@%p49 bra 	$L__BB17_22;
	mov.u32 	%r1, %tid.x;
	setp.ge.s32 	%p66, %r1, %r120;
	mov.b32 	%r644, 0;
	mov.u32 	%r639, %r1;
	@%p66 bra 	$L__BB17_7;
	mul.wide.u32 	%rd113, %r1, 4;
	add.s64 	%rd112, %rd16, %rd113;
	// begin inline asm
	ld.global.nc.u32 %r644, [%rd112];
	// end inline asm
	add.s32 	%r639, %r1, 256;
$L__BB17_7:
	setp.ge.s32 	%p67, %r639, %r120;
	@%p67 bra 	$L__BB17_13;
	not.b32 	%r507, %r639;
	add.s32 	%r6, %r120, %r507;
	and.b32  	%r508, %r6, 768;
	setp.eq.s32 	%p68, %r508, 768;
	@%p68 bra 	$L__BB17_11;
	mul.wide.u32 	%rd114, %r639, 4;
	add.s64 	%rd121, %rd16, %rd114;
	shr.u32 	%r509, %r6, 8;
	add.s32 	%r510, %r509, 1;
	and.b32  	%r511, %r510, 3;
	neg.s32 	%r636, %r511;
$L__BB17_10:
	.pragma "nounroll";
	// begin inline asm
	ld.global.nc.u32 %r512, [%rd121];
	// end inline asm
	add.s32 	%r644, %r512, %r644;
	add.s32 	%r639, %r639, 256;
	add.s64 	%rd121, %rd121, 1024;
	add.s32 	%r636, %r636, 1;
	setp.ne.s32 	%p69, %r636, 0;
	@%p69 bra 	$L__BB17_10;
$L__BB17_11:
	setp.lt.u32 	%p70, %r6, 768;
	@%p70 bra 	$L__BB17_13;
$L__BB17_12:
	mul.wide.s32 	%rd120, %r639, 4;
	add.s64 	%rd116, %rd16, %rd120;
	// begin inline asm
	ld.global.nc.u32 %r513, [%rd116];
	// end inline asm
	add.s32 	%r517, %r513, %r644;
	add.s64 	%rd117, %rd116, 1024;
	// begin inline asm
	ld.global.nc.u32 %r514, [%rd117];
	// end inline asm
	add.s32 	%r518, %r514, %r517;
	add.s64 	%rd118, %rd116, 2048;
	// begin inline asm
	ld.global.nc.u32 %r515, [%rd118];
	// end inline asm
	add.s32 	%r519, %r515, %r518;
	add.s64 	%rd119, %rd116, 3072;
	// begin inline asm
	ld.global.nc.u32 %r516, [%rd119];
	// end inline asm
	add.s32 	%r644, %r516, %r519;
	add.s32 	%r639, %r639, 1024;
	setp.lt.s32 	%p71, %r639, %r120;
	@%p71 bra 	$L__BB17_12;
$L__BB17_13:
	setp.lt.s32 	%p72, %r120, 256;
	@%p72 bra 	$L__BB17_18;
	// begin inline asm
	mov.u32 %r583, %laneid;
	// end inline asm
	mov.b32 	%r586, 1;
	mov.b32 	%r607, 31;
	mov.b32 	%r608, -1;
	// begin inline asm
	shfl.sync.down.b32 %r584, %r644, %r586, %r607, %r608;
	// end inline asm
	setp.gt.s32 	%p88, %r583, 30;
	selp.b32 	%r609, 0, %r584, %p88;
	add.s32 	%r590, %r609, %r644;
	mov.b32 	%r591, 2;
	// begin inline asm
	shfl.sync.down.b32 %r589, %r590, %r591, %r607, %r608;
	// end inline asm
	setp.gt.s32 	%p89, %r583, 29;
	selp.b32 	%r610, 0, %r589, %p89;
	add.s32 	%r595, %r590, %r610;
	mov.b32 	%r596, 4;
	// begin inline asm
	shfl.sync.down.b32 %r594, %r595, %r596, %r607, %r608;
	// end inline asm
	setp.gt.s32 	%p90, %r583, 27;
	selp.b32 	%r611, 0, %r594, %p90;
	add.s32 	%r600, %r595, %r611;
	mov.b32 	%r601, 8;
	// begin inline asm
	shfl.sync.down.b32 %r599, %r600, %r601, %r607, %r608;
	// end inline asm
	setp.gt.s32 	%p91, %r583, 23;
	selp.b32 	%r612, 0, %r599, %p91;
	add.s32 	%r605, %r600, %r612;
	mov.b32 	%r606, 16;
	// begin inline asm
	shfl.sync.down.b32 %r604, %r605, %r606, %r607, %r608;
	// end inline asm
	setp.gt.s32 	%p92, %r583, 15;
	selp.b32 	%r613, 0, %r604, %p92;
	add.s32 	%r686, %r605, %r613;
	setp.ne.s32 	%p93, %r583, 0;
	@%p93 bra 	$L__BB17_16;
	shr.u32 	%r614, %r1, 3;
	and.b32  	%r615, %r614, 124;
	mov.u32 	%r616, _ZZN3cub18CUB_300001_SM_10006detail6reduce28DeviceReduceSingleTileKernelINS2_10policy_hubIiyN4cuda3std3__44plusIiEEE10Policy1000EPiSC_iS9_iiNS7_10__identityEEEvT0_T1_T2_T3_T4_T6_E12temp_storage;
	add.s32 	%r617, %r616, %r615;
	st.shared.u32 	[%r617+8], %r686;
$L__BB17_16:
	bar.sync 	0;
	setp.ne.s32 	%p94, %r1, 0;
	@%p94 bra 	$L__BB17_72;
	ld.shared.u32 	%r618, [_ZZN3cub18CUB_300001_SM_10006detail6reduce28DeviceReduceSingleTileKernelINS2_10policy_hubIiyN4cuda3std3__44plusIiEEE10Policy1000EPiSC_iS9_iiNS7_10__identityEEEvT0_T1_T2_T3_T4_T6_E12temp_storage+12];
	add.s32 	%r619, %r618, %r686;
	ld.shared.u32 	%r620, [_ZZN3cub18CUB_300001_SM_10006detail6reduce28DeviceReduceSingleTileKernelINS2_10policy_hubIiyN4cuda3std3__44plusIiEEE10Policy1000EPiSC_iS9_iiNS7_10__identityEEEvT0_T1_T2_T3_T4_T6_E12temp_storage+16];
	add.s32 	%r621, %r619, %r620;
	ld.shared.u32 	%r622, [_ZZN3cub18CUB_300001_SM_10006detail6reduce28DeviceReduceSingleTileKernelINS2_10policy_hubIiyN4cuda3std3__44plusIiEEE10Policy1000EPiSC_iS9_iiNS7_10__identityEEEvT0_T1_T2_T3_T4_T6_E12temp_storage+20];
	add.s32 	%r623, %r621, %r622;
	ld.shared.u32 	%r624, [_ZZN3cub18CUB_300001_SM_10006detail6reduce28DeviceReduceSingleTileKernelINS2_10policy_hubIiyN4cuda3std3__44plusIiEEE10Policy1000EPiSC_iS9_iiNS7_10__identityEEEvT0_T1_T2_T3_T4_T6_E12temp_storage+24];
	add.s32 	%r625, %r623, %r624;
	ld.shared.u32 	%r626, [_ZZN3cub18CUB_300001_SM_10006detail6reduce28DeviceReduceSingleTileKernelINS2_10policy_hubIiyN4cuda3std3__44plusIiEEE10Policy1000EPiSC_iS9_iiNS7_10__identityEEEvT0_T1_T2_T3_T4_T6_E12temp_storage+28];
	add.s32 	%r627, %r625, %r626;
	ld.shared.u32 	%r628, [_ZZN3cub18CUB_300001_SM_10006detail6reduce28DeviceReduceSingleTileKernelINS2_10policy_hubIiyN4cuda3std3__44plusIiEEE10Policy1000EPiSC_iS9_iiNS7_10__identityEEEvT0_T1_T2_T3_T4_T6_E12temp_storage+32];
	add.s32 	%r629, %r627, %r628;
	ld.shared.u32 	%r630, [_ZZN3cub18CUB_300001_SM_10006detail6reduce28DeviceReduceSingleTileKernelINS2_10policy_hubIiyN4cuda3std3__44plusIiEEE10Policy1000EPiSC_iS9_iiNS7_10__identityEEEvT0_T1_T2_T3_T4_T6_E12temp_storage+36];
	add.s32 	%r686, %r629, %r630;
	bra.uni 	$L__BB17_72;
$L__BB17_18:
	// begin inline asm
	mov.u32 %r520, %laneid;
	// end inline asm
	and.b32  	%r546, %r1, 992;
	add.s32 	%r547, %r546, 32;
	setp.gt.s32 	%p73, %r547, %r120;
	not.b32 	%r548, %r546;
	add.s32 	%r549, %r120, %r548;
	selp.b32 	%r544, %r549, 31, %p73;
	mov.b32 	%r523, 1;
	mov.b32 	%r545, -1;
	// begin inline asm
	shfl.sync.down.b32 %r521, %r644, %r523, %r544, %r545;
	// end inline asm
	setp.lt.s32 	%p74, %r520, %r544;
	selp.b32 	%r550, %r521, 0, %p74;
	add.s32 	%r527, %r550, %r644;
	mov.b32 	%r528, 2;
	// begin inline asm
	shfl.sync.down.b32 %r526, %r527, %r528, %r544, %r545;
	// end inline asm
	add.s32 	%r551, %r520, 2;
	setp.gt.s32 	%p75, %r551, %r544;
	selp.b32 	%r552, 0, %r526, %p75;
	add.s32 	%r532, %r527, %r552;
	mov.b32 	%r533, 4;
	// begin inline asm
	shfl.sync.down.b32 %r531, %r532, %r533, %r544, %r545;
	// end inline asm
	add.s32 	%r553, %r520, 4;
	setp.gt.s32 	%p76, %r553, %r544;
	selp.b32 	%r554, 0, %r531, %p76;
	add.s32 	%r537, %r532, %r554;
	mov.b32 	%r538, 8;
	// begin inline asm
	shfl.sync.down.b32 %r536, %r537, %r538, %r544, %r545;
	// end inline asm
	add.s32 	%r555, %r520, 8;
	setp.gt.s32 	%p77, %r555, %r544;
	selp.b32 	%r556, 0, %r536, %p77;
	add.s32 	%r542, %r537, %r556;
	mov.b32 	%r543, 16;
	// begin inline asm
	shfl.sync.down.b32 %r541, %r542, %r543, %r544, %r545;
	// end inline asm
	add.s32 	%r557, %r520, 16;
	setp.gt.s32 	%p78, %r557, %r544;
	selp.b32 	%r558, 0, %r541, %p78;
	add.s32 	%r686, %r542, %r558;
	setp.ne.s32 	%p79, %r520, 0;
	@%p79 bra 	$L__BB17_20;
	shr.u32 	%r559, %r1, 3;
	and.b32  	%r560, %r559, 124;
	mov.u32 	%r561, _ZZN3cub18CUB_300001_SM_10006detail6reduce28DeviceReduceSingleTileKernelINS2_10policy_hubIiyN4cuda3std3__44plusIiEEE10Policy1000EPiSC_iS9_iiNS7_10__identityEEEvT0_T1_T2_T3_T4_T6_E12temp_storage;
	add.s32 	%r562, %r561, %r560;
	st.shared.u32 	[%r562+8], %r686;
$L__BB17_20:
	bar.sync 	0;
	setp.ne.s32 	%p80, %r1, 0;
	@%p80 bra 	$L__BB17_72;
	setp.gt.s32 	%p81, %r120, 32;
	ld.shared.u32 	%r563, [_ZZN3cub18CUB_300001_SM_10006detail6reduce28DeviceReduceSingleTileKernelINS2_10policy_hubIiyN4cuda3std3__44plusIiEEE10Policy1000EPiSC_iS9_iiNS7_10__identityEEEvT0_T1_T2_T3_T4_T6_E12temp_storage+12];
	selp.b32 	%r564, %r563, 0, %p81;
	add.s32 	%r565, %r564, %r686;
	setp.gt.s32 	%p82, %r120, 64;
	ld.shared.u32 	%r566, [_ZZN3cub18CUB_300001_SM_10006detail6reduce28DeviceReduceSingleTileKernelINS2_10policy_hubIiyN4cuda3std3__44plusIiEEE10Policy1000EPiSC_iS9_iiNS7_10__identityEEEvT0_T1_T2_T3_T4_T6_E12temp_storage+16];
	selp.b32 	%r567, %r566, 0, %p82;
	add.s32 	%r568, %r565, %r567;
	setp.gt.s32 	%p83, %r120, 96;
	ld.shared.u32 	%r569, [_ZZN3cub18CUB_300001_SM_10006detail6reduce28DeviceReduceSingleTileKernelINS2_10policy_hubIiyN4cuda3std3__44plusIiEEE10Policy1000EPiSC_iS9_iiNS7_10__identityEEEvT0_T1_T2_T3_T4_T6_E12temp_storage+20];
	selp.b32 	%r570, %r569, 0, %p83;
	add.s32 	%r571, %r568, %r570;
	setp.gt.s32 	%p84, %r120, 128;
	ld.shared.u32 	%r572, [_ZZN3cub18CUB_300001_SM_10006detail6reduce28DeviceReduceSingleTileKernelINS2_10policy_hubIiyN4cuda3std3__44plusIiEEE10Policy1000EPiSC_iS9_iiNS7_10__identityEEEvT0_T1_T2_T3_T4_T6_E12temp_storage+24];
	selp.b32 	%r573, %r572, 0, %p84;
	add.s32 	%r574, %r571, %r573;
	setp.gt.s32 	%p85, %r120, 160;
	ld.shared.u32 	%r575, [_ZZN3cub18CUB_300001_SM_10006detail6reduce28DeviceReduceSingleTileKernelINS2_10policy_hubIiyN4cuda3std3__44plusIiEEE10Policy1000EPiSC_iS9_iiNS7_10__identityEEEvT0_T1_T2_T3_T4_T6_E12temp_storage+28];
	selp.b32 	%r576, %r575, 0, %p85;
	add.s32 	%r577, %r574, %r576;
	setp.gt.s32 	%p86, %r120, 192;
	ld.shared.u32 	%r578, [_ZZN3cub18CUB_300001_SM_10006detail6reduce28DeviceReduceSingleTileKernelINS2_10policy_hubIiyN4cuda3std3__44plusIiEEE10Policy1000EPiSC_iS9_iiNS7_10__identityEEEvT0_T1_T2_T3_T4_T6_E12temp_storage+32];
	selp.b32 	%r579, %r578, 0, %p86;
	add.s32 	%r580, %r577, %r579;
	setp.gt.s32 	%p87, %r120, 224;
	ld.shared.u32 	%r581, [_ZZN3cub18CUB_300001_SM_10006detail6reduce28DeviceReduceSingleTileKernelINS2_10policy_hubIiyN4cuda3std3__44plusIiEEE10Policy1000EPiSC_iS9_iiNS7_10__identityEEEvT0_T1_T2_T3_T4_T6_E12temp_storage+36];
	selp.b32 	%r582, %r581, 0, %p87;
	add.s32 	%r686, %r580, %r582;
	bra.uni 	$L__BB17_72;
$L__BB17_22:
	mov.u32 	%r26, %tid.x;
	shl.b32 	%r377, %r26, 2;
	mul.wide.u32 	%rd86, %r377, 4;
	add.s64 	%rd76, %rd16, %rd86;
	// begin inline asm
	ld.global.nc.v2.u64 {%rd74, %rd75}, [%rd76];
	// end inline asm
	mov.b64 	{%r378, %r379}, %rd75;
	mov.b64 	{%r380, %r381}, %rd74;
	add.s64 	%rd79, %rd76, 4096;
	// begin inline asm
	ld.global.nc.v2.u64 {%rd77, %rd78}, [%rd79];
	// end inline asm
	mov.b64 	{%r382, %r383}, %rd78;
	mov.b64 	{%r384, %r385}, %rd77;
	add.s64 	%rd82, %rd76, 8192;
	// begin inline asm
	ld.global.nc.v2.u64 {%rd80, %rd81}, [%rd82];
	// end inline asm
	mov.b64 	{%r386, %r387}, %rd81;
	mov.b64 	{%r388, %r389}, %rd80;
	add.s64 	%rd85, %rd76, 12288;
	// begin inline asm
	ld.global.nc.v2.u64 {%rd83, %rd84}, [%rd85];
	// end inline asm
	mov.b64 	{%r390, %r391}, %rd84;
	mov.b64 	{%r392, %r393}, %rd83;
	add.s32 	%r394, %r381, %r380;
	add.s32 	%r395, %r378, %r394;
	add.s32 	%r396, %r379, %r395;
	add.s32 	%r397, %r384, %r396;
	add.s32 	%r398, %r385, %r397;
	add.s32 	%r399, %r382, %r398;
	add.s32 	%r400, %r383, %r399;
	add.s32 	%r401, %r388, %r400;
	add.s32 	%r402, %r389, %r401;
	add.s32 	%r403, %r386, %r402;
	add.s32 	%r404, %r387, %r403;
	add.s32 	%r405, %r392, %r404;
	add.s32 	%r406, %r393, %r405;
	add.s32 	%r407, %r390, %r406;
	add.s32 	%r659, %r391, %r407;
	setp.lt.u32 	%p50, %r120, 8192;
	mov.b32 	%r648, 4096;
	@%p50 bra 	$L__BB17_26;
	add.s32 	%r28, %r120, -4096;
	mov.b32 	%r648, 4096;
$L__BB17_24:
	mul.wide.s32 	%rd99, %r648, 4;
	add.s64 	%rd89, %rd76, %rd99;
	// begin inline asm
	ld.global.nc.v2.u64 {%rd87, %rd88}, [%rd89];
	// end inline asm
	mov.b64 	{%r409, %r410}, %rd88;
	mov.b64 	{%r411, %r412}, %rd87;
	add.s64 	%rd92, %rd89, 4096;
	// begin inline asm
	ld.global.nc.v2.u64 {%rd90, %rd91}, [%rd92];
	// end inline asm
	mov.b64 	{%r413, %r414}, %rd91;
	mov.b64 	{%r415, %r416}, %rd90;
	add.s64 	%rd95, %rd89, 8192;
	// begin inline asm
	ld.global.nc.v2.u64 {%rd93, %rd94}, [%rd95];
	// end inline asm
	mov.b64 	{%r417, %r418}, %rd94;
	mov.b64 	{%r419, %r420}, %rd93;
	add.s64 	%rd98, %rd89, 12288;
	// begin inline asm
	ld.global.nc.v2.u64 {%rd96, %rd97}, [%rd98];
	// end inline asm
	mov.b64 	{%r421, %r422}, %rd97;
	mov.b64 	{%r423, %r424}, %rd96;
	add.s32 	%r425, %r411, %r659;
	add.s32 	%r426, %r412, %r425;
	add.s32 	%r427, %r409, %r426;
	add.s32 	%r428, %r410, %r427;
	add.s32 	%r429, %r415, %r428;
	add.s32 	%r430, %r416, %r429;
	add.s32 	%r431, %r413, %r430;
	add.s32 	%r432, %r414, %r431;
	add.s32 	%r433, %r419, %r432;
	add.s32 	%r434, %r420, %r433;
	add.s32 	%r435, %r417, %r434;
	add.s32 	%r436, %r418, %r435;
	add.s32 	%r437, %r423, %r436;
	add.s32 	%r438, %r424, %r437;
	add.s32 	%r439, %r421, %r438;
	add.s32 	%r659, %r422, %r439;
	sub.s32 	%r440, %r120, %r648;
	setp.lt.s32 	%p51, %r440, 4096;
	@%p51 bra 	$L__BB17_34;
	add.s32 	%r648, %r648, 4096;
	setp.le.s32 	%p52, %r648, %r28;
	@%p52 bra 	$L__BB17_24;
$L__BB17_26:
	setp.le.s32 	%p53, %r120, %r648;
	@%p53 bra 	$L__BB17_34;
	sub.s32 	%r35, %r120, %r648;
	setp.ge.s32 	%p54, %r26, %r35;
	@%p54 bra 	$L__BB17_34;
	not.b32 	%r442, %r26;
	add.s32 	%r443, %r120, %r442;
	sub.s32 	%r36, %r443, %r648;
	and.b32  	%r444, %r36, 768;
	setp.eq.s32 	%p55, %r444, 768;
	mov.u32 	%r653, %r26;
	@%p55 bra 	$L__BB17_31;
	add.s32 	%r650, %r26, %r648;
	shr.u32 	%r445, %r36, 8;
	add.s32 	%r446, %r445, 1;
	and.b32  	%r447, %r446, 3;
	neg.s32 	%r649, %r447;
	mov.u32 	%r653, %r26;
$L__BB17_30:
	.pragma "nounroll";
	mul.wide.u32 	%rd101, %r650, 4;
	add.s64 	%rd100, %rd16, %rd101;
	// begin inline asm
	ld.global.nc.u32 %r448, [%rd100];
	// end inline asm
	add.s32 	%r659, %r448, %r659;
	add.s32 	%r653, %r653, 256;
	add.s32 	%r650, %r650, 256;
	add.s32 	%r649, %r649, 1;
	setp.ne.s32 	%p56, %r649, 0;
	@%p56 bra 	$L__BB17_30;
$L__BB17_31:
	setp.lt.u32 	%p57, %r36, 768;
	@%p57 bra 	$L__BB17_34;
	cvt.u64.u32 	%rd102, %r653;
	cvt.u64.u32 	%rd103, %r648;
	add.s64 	%rd104, %rd102, %rd103;
	shl.b64 	%rd105, %rd104, 2;
	add.s64 	%rd106, %rd105, %rd16;
	add.s64 	%rd122, %rd106, 2048;
	add.s32 	%r656, %r653, %r648;
$L__BB17_33:
	mul.wide.u32 	%rd111, %r656, 4;
	add.s64 	%rd107, %rd16, %rd111;
	// begin inline asm
	ld.global.nc.u32 %r449, [%rd107];
	// end inline asm
	add.s32 	%r453, %r449, %r659;
	add.s64 	%rd108, %rd122, -1024;
	// begin inline asm
	ld.global.nc.u32 %r450, [%rd108];
	// end inline asm
	add.s32 	%r454, %r450, %r453;
	// begin inline asm
	ld.global.nc.u32 %r451, [%rd122];
	// end inline asm
	add.s32 	%r455, %r451, %r454;
	add.s64 	%rd110, %rd122, 1024;
	// begin inline asm
	ld.global.nc.u32 %r452, [%rd110];
	// end inline asm
	add.s32 	%r659, %r452, %r455;
	add.s32 	%r653, %r653, 1024;
	add.s64 	%rd122, %rd122, 4096;
	add.s32 	%r656, %r656, 1024;
	setp.lt.s32 	%p58, %r653, %r35;
	@%p58 bra 	$L__BB17_33;
$L__BB17_34:
	// begin inline asm
	mov.u32 %r456, %laneid;
	// end inline asm
	mov.b32 	%r459, 1;
	mov.b32 	%r480, 31;
	mov.b32 	%r481, -1;
	// begin inline asm
	shfl.sync.down.b32 %r457, %r659, %r459, %r480, %r481;
	// end inline asm
	setp.gt.s32 	%p59, %r456, 30;
	selp.b32 	%r482, 0, %r457, %p59;
	add.s32 	%r463, %r482, %r659;
	mov.b32 	%r464, 2;
	// begin inline asm
	shfl.sync.down.b32 %r462, %r463, %r464, %r480, %r481;
	// end inline asm
	setp.gt.s32 	%p60, %r456, 29;
	selp.b32 	%r483, 0, %r462, %p60;
	add.s32 	%r468, %r463, %r483;
	mov.b32 	%r469, 4;
	// begin inline asm
	shfl.sync.down.b32 %r467, %r468, %r469, %r480, %r481;
	// end inline asm
	setp.gt.s32 	%p61, %r456, 27;
	selp.b32 	%r484, 0, %r467, %p61;
	add.s32 	%r473, %r468, %r484;
	mov.b32 	%r474, 8;
	// begin inline asm
	shfl.sync.down.b32 %r472, %r473, %r474, %r480, %r481;
	// end inline asm
	setp.gt.s32 	%p62, %r456, 23;
	selp.b32 	%r485, 0, %r472, %p62;
	add.s32 	%r478, %r473, %r485;
	mov.b32 	%r479, 16;
	// begin inline asm
	shfl.sync.down.b32 %r477, %r478, %r479, %r480, %r481;
	// end inline asm
	setp.gt.s32 	%p63, %r456, 15;
	selp.b32 	%r486, 0, %r477, %p63;
	add.s32 	%r686, %r478, %r486;
	setp.ne.s32 	%p64, %r456, 0;
	@%p64 bra 	$L__BB17_36;
	shr.u32 	%r487, %r26, 3;
	and.b32  	%r488, %r487, 124;
	mov.u32 	%r489, _ZZN3cub18CUB_300001_SM_10006detail6reduce28DeviceReduceSingleTileKernelINS2_10policy_hubIiyN4cuda3std3__44plusIiEEE10Policy1000EPiSC_iS9_iiNS7_10__identityEEEvT0_T1_T2_T3_T4_T6_E12temp_storage;
	add.s32 	%r490, %r489, %r488;
	st.shared.u32 	[%r490+8], %r686;
$L__BB17_36:
	bar.sync 	0;
	setp.ne.s32 	%p65, %r26, 0;
	@%p65 bra 	$L__BB17_72;
	ld.shared.u32 	%r491, [_ZZN3cub18CUB_300001_SM_10006detail6reduce28DeviceReduceSingleTileKernelINS2_10policy_hubIiyN4cuda3std3__44plusIiEEE10Policy1000EPiSC_iS9_iiNS7_10__identityEEEvT0_T1_T2_T3_T4_T6_E12temp_storage+12];
	add.s32 	%r492, %r491, %r686;
	ld.shared.u32 	%r493, [_ZZN3cub18CUB_300001_SM_10006detail6reduce28DeviceReduceSingleTileKernelINS2_10policy_hubIiyN4cuda3std3__44plusIiEEE10Policy1000EPiSC_iS9_iiNS7_10__identityEEEvT0_T1_T2_T3_T4_T6_E12temp_storage+16];
	add.s32 	%r494, %r492, %r493;
	ld.shared.u32 	%r495, [_ZZN3cub18CUB_300001_SM_10006detail6reduce28DeviceReduceSingleTileKernelINS2_10policy_hubIiyN4cuda3std3__44plusIiEEE10Policy1000EPiSC_iS9_iiNS7_10__identityEEEvT0_T1_T2_T3_T4_T6_E12temp_storage+20];
	add.s32 	%r496, %r494, %r495;
	ld.shared.u32 	%r497, [_ZZN3cub18CUB_300001_SM_10006detail6reduce28DeviceReduceSingleTileKernelINS2_10policy_hubIiyN4cuda3std3__44plusIiEEE10Policy1000EPiSC_iS9_iiNS7_10__identityEEEvT0_T1_T2_T3_T4_T6_E12temp_storage+24];
	add.s32 	%r498, %r496, %r497;
	ld.shared.u32 	%r499, [_ZZN3cub18CUB_300001_SM_10006detail6reduce28DeviceReduceSingleTileKernelINS2_10policy_hubIiyN4cuda3std3__44plusIiEEE10Policy1000EPiSC_iS9_iiNS7_10__identityEEEvT0_T1_T2_T3_T4_T6_E12temp_storage+28];
	add.s32 	%r500, %r498, %r499;
	ld.shared.u32 	%r501, [_ZZN3cub18CUB_300001_SM_10006detail6reduce28DeviceReduceSingleTileKernelINS2_10policy_hubIiyN4cuda3std3__44plusIiEEE10Policy1000EPiSC_iS9_iiNS7_10__identityEEEvT0_T1_T2_T3_T4_T6_E12temp_storage+32];
	add.s32 	%r502, %r500, %r501;
	ld.shared.u32 	%r503, [_ZZN3cub18CUB_300001_SM_10006detail6reduce28DeviceReduceSingleTileKernelINS2_10policy_hubIiyN4cuda3std3__44plusIiEEE10Policy1000EPiSC_iS9_iiNS7_10__identityEEEvT0_T1_T2_T3_T4_T6_E12temp_storage+36];
	add.s32 	%r686, %r502, %r503;
	bra.uni 	$L__BB17_72;
$L__BB17_38:
	setp.gt.s32 	%p3, %r120, 4095;
	@%p3 bra 	$L__BB17_56;
	mov.u32 	%r60, %tid.x;
	setp.ge.s32 	%p20, %r60, %r120;
	mov.b32 	%r670, 0;
	mov.u32 	%r665, %r60;
	@%p20 bra 	$L__BB17_41;
	mul.wide.u32 	%rd66, %r60, 4;
	add.s64 	%rd65, %rd16, %rd66;
	// begin inline asm
	ld.global.nc.u32 %r670, [%rd65];
	// end inline asm
	add.s32 	%r665, %r60, 256;
$L__BB17_41:
	setp.ge.s32 	%p21, %r665, %r120;
	@%p21 bra 	$L__BB17_47;
	not.b32 	%r252, %r665;
	add.s32 	%r65, %r120, %r252;
	and.b32  	%r253, %r65, 768;
	setp.eq.s32 	%p22, %r253, 768;
	@%p22 bra 	$L__BB17_45;
	mul.wide.u32 	%rd67, %r665, 4;
	add.s64 	%rd123, %rd16, %rd67;
	shr.u32 	%r254, %r65, 8;
	add.s32 	%r255, %r254, 1;
	and.b32  	%r256, %r255, 3;
	neg.s32 	%r662, %r256;
$L__BB17_44:
	.pragma "nounroll";
	// begin inline asm
	ld.global.nc.u32 %r257, [%rd123];
	// end inline asm
	add.s32 	%r670, %r257, %r670;
	add.s32 	%r665, %r665, 256;
	add.s64 	%rd123, %rd123, 1024;
	add.s32 	%r662, %r662, 1;
	setp.ne.s32 	%p23, %r662, 0;
	@%p23 bra 	$L__BB17_44;
$L__BB17_45:
	setp.lt.u32 	%p24, %r65, 768;
	@%p24 bra 	$L__BB17_47;
$L__BB17_46:
	mul.wide.s32 	%rd73, %r665, 4;
	add.s64 	%rd69, %rd16, %rd73;
	// begin inline asm
	ld.global.nc.u32 %r258, [%rd69];
	// end inline asm
	add.s32 	%r262, %r258, %r670;
	add.s64 	%rd70, %rd69, 1024;
	// begin inline asm
	ld.global.nc.u32 %r259, [%rd70];
	// end inline asm
	add.s32 	%r263, %r259, %r262;
	add.s64 	%rd71, %rd69, 2048;
	// begin inline asm
	ld.global.nc.u32 %r260, [%rd71];
	// end inline asm
	add.s32 	%r264, %r260, %r263;
	add.s64 	%rd72, %rd69, 3072;
	// begin inline asm
	ld.global.nc.u32 %r261, [%rd72];
	// end inline asm
	add.s32 	%r670, %r261, %r264;
	add.s32 	%r665, %r665, 1024;
	setp.lt.s32 	%p25, %r665, %r120;
	@%p25 bra 	$L__BB17_46;
$L__BB17_47:
	setp.lt.s32 	%p26, %r120, 256;
	@%p26 bra 	$L__BB17_52;
	// begin inline asm
	mov.u32 %r328, %laneid;
	// end inline asm
	mov.b32 	%r331, 1;
	mov.b32 	%r352, 31;
	mov.b32 	%r353, -1;
	// begin inline asm
	shfl.sync.down.b32 %r329, %r670, %r331, %r352, %r353;
	// end inline asm
	setp.gt.s32 	%p42, %r328, 30;
	selp.b32 	%r354, 0, %r329, %p42;
	add.s32 	%r335, %r354, %r670;
	mov.b32 	%r336, 2;
	// begin inline asm
	shfl.sync.down.b32 %r334, %r335, %r336, %r352, %r353;
	// end inline asm
	setp.gt.s32 	%p43, %r328, 29;
	selp.b32 	%r355, 0, %r334, %p43;
	add.s32 	%r340, %r335, %r355;
	mov.b32 	%r341, 4;
	// begin inline asm
	shfl.sync.down.b32 %r339, %r340, %r341, %r352, %r353;
	// end inline asm
	setp.gt.s32 	%p44, %r328, 27;
	selp.b32 	%r356, 0, %r339, %p44;
	add.s32 	%r345, %r340, %r356;
	mov.b32 	%r346, 8;
	// begin inline asm
	shfl.sync.down.b32 %r344, %r345, %r346, %r352, %r353;
	// end inline asm
	setp.gt.s32 	%p45, %r328, 23;
	selp.b32 	%r357, 0, %r344, %p45;
	add.s32 	%r350, %r345, %r357;
	mov.b32 	%r351, 16;
	// begin inline asm
	shfl.sync.down.b32 %r349, %r350, %r351, %r352, %r353;
	// end inline asm
	setp.gt.s32 	%p46, %r328, 15;
	selp.b32 	%r358, 0, %r349, %p46;
	add.s32 	%r686, %r350, %r358;
	setp.ne.s32 	%p47, %r328, 0;
	@%p47 bra 	$L__BB17_50;
	shr.u32 	%r359, %r60, 3;
	and.b32  	%r360, %r359, 124;
	mov.u32 	%r361, _ZZN3cub18CUB_300001_SM_10006detail6reduce28DeviceReduceSingleTileKernelINS2_10policy_hubIiyN4cuda3std3__44plusIiEEE10Policy1000EPiSC_iS9_iiNS7_10__identityEEEvT0_T1_T2_T3_T4_T6_E12temp_storage;
	add.s32 	%r362, %r361, %r360;
	st.shared.u32 	[%r362+8], %r686;
$L__BB17_50:
	bar.sync 	0;
	setp.ne.s32 	%p48, %r60, 0;
	@%p48 bra 	$L__BB17_72;
	ld.shared.u32 	%r363, [_ZZN3cub18CUB_300001_SM_10006detail6reduce28DeviceReduceSingleTileKernelINS2_10policy_hubIiyN4cuda3std3__44plusIiEEE10Policy1000EPiSC_iS9_iiNS7_10__identityEEEvT0_T1_T2_T3_T4_T6_E12temp_storage+12];
	add.s32 	%r364, %r363, %r686;
	ld.shared.u32 	%r365, [_ZZN3cub18CUB_300001_SM_10006detail6reduce28DeviceReduceSingleTileKernelINS2_10policy_hubIiyN4cuda3std3__44plusIiEEE10Policy1000EPiSC_iS9_iiNS7_10__identityEEEvT0_T1_T2_T3_T4_T6_E12temp_storage+16];
	add.s32 	%r366, %r364, %r365;
	ld.shared.u32 	%r367, [_ZZN3cub18CUB_300001_SM_10006detail6reduce28DeviceReduceSingleTileKernelINS2_10policy_hubIiyN4cuda3std3__44plusIiEEE10Policy1000EPiSC_iS9_iiNS7_10__identityEEEvT0_T1_T2_T3_T4_T6_E12temp_storage+20];
	add.s32 	%r368, %r366, %r367;
	ld.shared.u32 	%r369, [_ZZN3cub18CUB_300001_SM_10006detail6reduce28DeviceReduceSingleTileKernelINS2_10policy_hubIiyN4cuda3std3__44plusIiEEE10Policy1000EPiSC_iS9_iiNS7_10__identityEEEvT0_T1_T2_T3_T4_T6_E12temp_storage+24];
	add.s32 	%r370, %r368, %r369;
	ld.shared.u32 	%r371, [_ZZN3cub18CUB_300001_SM_10006detail6reduce28DeviceReduceSingleTileKernelINS2_10policy_hubIiyN4cuda3std3__44plusIiEEE10Policy1000EPiSC_iS9_iiNS7_10__identityEEEvT0_T1_T2_T3_T4_T6_E12temp_storage+28];
	add.s32 	%r372, %r370, %r371;
	ld.shared.u32 	%r373, [_ZZN3cub18CUB_300001_SM_10006detail6reduce28DeviceReduceSingleTileKernelINS2_10policy_hubIiyN4cuda3std3__44plusIiEEE10Policy1000EPiSC_iS9_iiNS7_10__identityEEEvT0_T1_T2_T3_T4_T6_E12temp_storage+32];
	add.s32 	%r374, %r372, %r373;
	ld.shared.u32 	%r375, [_ZZN3cub18CUB_300001_SM_10006detail6reduce28DeviceReduceSingleTileKernelINS2_10policy_hubIiyN4cuda3std3__44plusIiEEE10Policy1000EPiSC_iS9_iiNS7_10__identityEEEvT0_T1_T2_T3_T4_T6_E12temp_storage+36];
	add.s32 	%r686, %r374, %r375;
	bra.uni 	$L__BB17_72;
$L__BB17_52:
	// begin inline asm
	mov.u32 %r265, %laneid;
	// end inline asm
	and.b32  	%r291, %r60, 992;
	add.s32 	%r292, %r291, 32;
	setp.gt.s32 	%p27, %r292, %r120;
	not.b32 	%r293, %r291;
	add.s32 	%r294, %r120, %r293;
	selp.b32 	%r289, %r294, 31, %p27;
	mov.b32 	%r268, 1;
	mov.b32 	%r290, -1;
	// begin inline asm
	shfl.sync.down.b32 %r266, %r670, %r268, %r289, %r290;
	// end inline asm
	setp.lt.s32 	%p28, %r265, %r289;
	selp.b32 	%r295, %r266, 0, %p28;
	add.s32 	%r272, %r295, %r670;
	mov.b32 	%r273, 2;
	// begin inline asm
	shfl.sync.down.b32 %r271, %r272, %r273, %r289, %r290;
	// end inline asm
	add.s32 	%r296, %r265, 2;
	setp.gt.s32 	%p29, %r296, %r289;
	selp.b32 	%r297, 0, %r271, %p29;
	add.s32 	%r277, %r272, %r297;
	mov.b32 	%r278, 4;
	// begin inline asm
	shfl.sync.down.b32 %r276, %r277, %r278, %r289, %r290;
	// end inline asm
	add.s32 	%r298, %r265, 4;
	setp.gt.s32 	%p30, %r298, %r289;
	selp.b32 	%r299, 0, %r276, %p30;
	add.s32 	%r282, %r277, %r299;
	mov.b32 	%r283, 8;
	// begin inline asm
	shfl.sync.down.b32 %r281, %r282, %r283, %r289, %r290;
	// end inline asm
	add.s32 	%r300, %r265, 8;
	setp.gt.s32 	%p31, %r300, %r289;
	selp.b32 	%r301, 0, %r281, %p31;
	add.s32 	%r287, %r282, %r301;
	mov.b32 	%r288, 16;
	// begin inline asm
	shfl.sync.down.b32 %r286, %r287, %r288, %r289, %r290;
	// end inline asm
	add.s32 	%r302, %r265, 16;
	setp.gt.s32 	%p32, %r302, %r289;
	selp.b32 	%r303, 0, %r286, %p32;
	add.s32 	%r686, %r287, %r303;
	setp.ne.s32 	%p33, %r265, 0;
	@%p33 bra 	$L__BB17_54;
	shr.u32 	%r304, %r60, 3;
	and.b32  	%r305, %r304, 124;
	mov.u32 	%r306, _ZZN3cub18CUB_300001_SM_10006detail6reduce28DeviceReduceSingleTileKernelINS2_10policy_hubIiyN4cuda3std3__44plusIiEEE10Policy1000EPiSC_iS9_iiNS7_10__identityEEEvT0_T1_T2_T3_T4_T6_E12temp_storage;
	add.s32 	%r307, %r306, %r305;
	st.shared.u32 	[%r307+8], %r686;
$L__BB17_54:
	bar.sync 	0;
	setp.ne.s32 	%p34, %r60, 0;
	@%p34 bra 	$L__BB17_72;
	setp.gt.s32 	%p35, %r120, 32;
	ld.shared.u32 	%r308, [_ZZN3cub18CUB_300001_SM_10006detail6reduce28DeviceReduceSingleTileKernelINS2_10policy_hubIiyN4cuda3std3__44plusIiEEE10Policy1000EPiSC_iS9_iiNS7_10__identityEEEvT0_T1_T2_T3_T4_T6_E12temp_storage+12];
	selp.b32 	%r309, %r308, 0, %p35;
	add.s32 	%r310, %r309, %r686;
	setp.gt.s32 	%p36, %r120, 64;
	ld.shared.u32 	%r311, [_ZZN3cub18CUB_300001_SM_10006detail6reduce28DeviceReduceSingleTileKernelINS2_10policy_hubIiyN4cuda3std3__44plusIiEEE10Policy1000EPiSC_iS9_iiNS7_10__identityEEEvT0_T1_T2_T3_T4_T6_E12temp_storage+16];
	selp.b32 	%r312, %r311, 0, %p36;
	add.s32 	%r313, %r310, %r312;
	setp.gt.s32 	%p37, %r120, 96;
	ld.shared.u32 	%r314, [_ZZN3cub18CUB_300001_SM_10006detail6reduce28DeviceReduceSingleTileKernelINS2_10policy_hubIiyN4cuda3std3__44plusIiEEE10Policy1000EPiSC_iS9_iiNS7_10__identityEEEvT0_T1_T2_T3_T4_T6_E12temp_storage+20];
	selp.b32 	%r315, %r314, 0, %p37;
	add.s32 	%r316, %r313, %r315;
	setp.gt.s32 	%p38, %r120, 128;
	ld.shared.u32 	%r317, [_ZZN3cub18CUB_300001_SM_10006detail6reduce28DeviceReduceSingleTileKernelINS2_10policy_hubIiyN4cuda3std3__44plusIiEEE10Policy1000EPiSC_iS9_iiNS7_10__identityEEEvT0_T1_T2_T3_T4_T6_E12temp_storage+24];
	selp.b32 	%r318, %r317, 0, %p38;
	add.s32 	%r319, %r316, %r318;
	setp.gt.s32 	%p39, %r120, 160;
	ld.shared.u32 	%r320, [_ZZN3cub18CUB_300001_SM_10006detail6reduce28DeviceReduceSingleTileKernelINS2_10policy_hubIiyN4cuda3std3__44plusIiEEE10Policy1000EPiSC_iS9_iiNS7_10__identityEEEvT0_T1_T2_T3_T4_T6_E12temp_storage+28];
	selp.b32 	%r321, %r320, 0, %p39;
	add.s32 	%r322, %r319, %r321;
	setp.gt.s32 	%p40, %r120, 192;
	ld.shared.u32 	%r323, [_ZZN3cub18CUB_300001_SM_10006detail6reduce28DeviceReduceSingleTileKernelINS2_10policy_hubIiyN4cuda3std3__44plusIiEEE10Policy1000EPiSC_iS9_iiNS7_10__identityEEEvT0_T1_T2_T3_T4_T6_E12temp_storage+32];
	selp.b32 	%r324, %r323, 0, %p40;
	add.s32 	%r325, %r322, %r324;
	setp.gt.s32 	%p41, %r120, 224;
	ld.shared.u32 	%r326, [_ZZN3cub18CUB_300001_SM_10006detail6reduce28DeviceReduceSingleTileKernelINS2_10policy_hubIiyN4cuda3std3__44plusIiEEE10Policy1000EPiSC_iS9_iiNS7_10__identityEEEvT0_T1_T2_T3_T4_T6_E12temp_storage+36];
	selp.b32 	%r327, %r326, 0, %p41;
	add.s32 	%r686, %r325, %r327;
	bra.uni 	$L__BB17_72;
$L__BB17_56:
	mov.u32 	%r85, %tid.x;
	mul.wide.u32 	%rd35, %r85, 4;
	add.s64 	%rd19, %rd16, %rd35;
	// begin inline asm
	ld.global.nc.u32 %r122, [%rd19];
	// end inline asm
	add.s64 	%rd20, %rd19, 1024;
	// begin inline asm
	ld.global.nc.u32 %r123, [%rd20];
	// end inline asm
	add.s64 	%rd21, %rd19, 2048;
	// begin inline asm
	ld.global.nc.u32 %r124, [%rd21];
	// end inline asm
	add.s64 	%rd22, %rd19, 3072;
	// begin inline asm
	ld.global.nc.u32 %r125, [%rd22];
	// end inline asm
	add.s64 	%rd23, %rd19, 4096;
	// begin inline asm
	ld.global.nc.u32 %r126, [%rd23];
	// end inline asm
	add.s64 	%rd24, %rd19, 5120;
	// begin inline asm
	ld.global.nc.u32 %r127, [%rd24];
	// end inline asm
	add.s64 	%rd25, %rd19, 6144;
	// begin inline asm
	ld.global.nc.u32 %r128, [%rd25];
	// end inline asm
	add.s64 	%rd26, %rd19, 7168;
	// begin inline asm
	ld.global.nc.u32 %r129, [%rd26];
	// end inline asm
	add.s64 	%rd27, %rd19, 8192;
	// begin inline asm
	ld.global.nc.u32 %r130, [%rd27];
	// end inline asm
	add.s64 	%rd28, %rd19, 9216;
	// begin inline asm
	ld.global.nc.u32 %r131, [%rd28];
	// end inline asm
	add.s64 	%rd29, %rd19, 10240;
	// begin inline asm
	ld.global.nc.u32 %r132, [%rd29];
	// end inline asm
	add.s64 	%rd30, %rd19, 11264;
	// begin inline asm
	ld.global.nc.u32 %r133, [%rd30];
	// end inline asm
	add.s64 	%rd31, %rd19, 12288;
	// begin inline asm
	ld.global.nc.u32 %r134, [%rd31];
	// end inline asm
	add.s64 	%rd32, %rd19, 13312;
	// begin inline asm
	ld.global.nc.u32 %r135, [%rd32];
	// end inline asm
	add.s64 	%rd33, %rd19, 14336;
	// begin inline asm
	ld.global.nc.u32 %r136, [%rd33];
	// end inline asm
	add.s64 	%rd34, %rd19, 15360;
	// begin inline asm
	ld.global.nc.u32 %r137, [%rd34];
	// end inline asm
	add.s32 	%r139, %r123, %r122;
	add.s32 	%r140, %r124, %r139;
	add.s32 	%r141, %r125, %r140;
	add.s32 	%r142, %r126, %r141;
	add.s32 	%r143, %r127, %r142;
	add.s32 	%r144, %r128, %r143;
	add.s32 	%r145, %r129, %r144;
	add.s32 	%r146, %r130, %r145;
	add.s32 	%r147, %r131, %r146;
	add.s32 	%r148, %r132, %r147;
	add.s32 	%r149, %r133, %r148;
	add.s32 	%r150, %r134, %r149;
	add.s32 	%r151, %r135, %r150;
	add.s32 	%r152, %r136, %r151;
	add.s32 	%r685, %r137, %r152;
	setp.lt.u32 	%p4, %r120, 8192;
	mov.b32 	%r674, 4096;
	@%p4 bra 	$L__BB17_60;
	add.s32 	%r87, %r120, -4096;
	mov.b32 	%r674, 4096;
$L__BB17_58:
	mul.wide.s32 	%rd52, %r674, 4;
	add.s64 	%rd36, %rd19, %rd52;
	// begin inline asm
	ld.global.nc.u32 %r154, [%rd36];
	// end inline asm
	add.s64 	%rd37, %rd36, 1024;
	// begin inline asm
	ld.global.nc.u32 %r155, [%rd37];
	// end inline asm
	add.s64 	%rd38, %rd36, 2048;
	// begin inline asm
	ld.global.nc.u32 %r156, [%rd38];
	// end inline asm
	add.s64 	%rd39, %rd36, 3072;
	// begin inline asm
	ld.global.nc.u32 %r157, [%rd39];
	// end inline asm
	add.s64 	%rd40, %rd36, 4096;
	// begin inline asm
	ld.global.nc.u32 %r158, [%rd40];
	// end inline asm
	add.s64 	%rd41, %rd36, 5120;
	// begin inline asm
	ld.global.nc.u32 %r159, [%rd41];
	// end inline asm
	add.s64 	%rd42, %rd36, 6144;
	// begin inline asm
	ld.global.nc.u32 %r160, [%rd42];
	// end inline asm
	add.s64 	%rd43, %rd36, 7168;
	// begin inline asm
	ld.global.nc.u32 %r161, [%rd43];
	// end inline asm
	add.s64 	%rd44, %rd36, 8192;
	// begin inline asm
	ld.global.nc.u32 %r162, [%rd44];
	// end inline asm
	add.s64 	%rd45, %rd36, 9216;
	// begin inline asm
	ld.global.nc.u32 %r163, [%rd45];
	// end inline asm
	add.s64 	%rd46, %rd36, 10240;
	// begin inline asm
	ld.global.nc.u32 %r164, [%rd46];
	// end inline asm
	add.s64 	%rd47, %rd36, 11264;
	// begin inline asm
	ld.global.nc.u32 %r165, [%rd47];
	// end inline asm
	add.s64 	%rd48, %rd36, 12288;
	// begin inline asm
	ld.global.nc.u32 %r166, [%rd48];
	// end inline asm
	add.s64 	%rd49, %rd36, 13312;
	// begin inline asm
	ld.global.nc.u32 %r167, [%rd49];
	// end inline asm
	add.s64 	%rd50, %rd36, 14336;
	// begin inline asm
	ld.global.nc.u32 %r168, [%rd50];
	// end inline asm
	add.s64 	%rd51, %rd36, 15360;
	// begin inline asm
	ld.global.nc.u32 %r169, [%rd51];
	// end inline asm
	add.s32 	%r170, %r154, %r685;
	add.s32 	%r171, %r155, %r170;
	add.s32 	%r172, %r156, %r171;
	add.s32 	%r173, %r157, %r172;
	add.s32 	%r174, %r158, %r173;
	add.s32 	%r175, %r159, %r174;
	add.s32 	%r176, %r160, %r175;
	add.s32 	%r177, %r161, %r176;
	add.s32 	%r178, %r162, %r177;
	add.s32 	%r179, %r163, %r178;
	add.s32 	%r180, %r164, %r179;
	add.s32 	%r181, %r165, %r180;
	add.s32 	%r182, %r166, %r181;
	add.s32 	%r183, %r167, %r182;
	add.s32 	%r184, %r168, %r183;
	add.s32 	%r685, %r169, %r184;
	sub.s32 	%r185, %r120, %r674;
	setp.lt.s32 	%p5, %r185, 4096;
	@%p5 bra 	$L__BB17_68;
	add.s32 	%r674, %r674, 4096;
	setp.le.s32 	%p6, %r674, %r87;
	@%p6 bra 	$L__BB17_58;
$L__BB17_60:
	setp.le.s32 	%p7, %r120, %r674;
	@%p7 bra 	$L__BB17_68;
	sub.s32 	%r94, %r120, %r674;
	setp.ge.s32 	%p8, %r85, %r94;
	@%p8 bra 	$L__BB17_68;
	not.b32 	%r187, %r85;
	add.s32 	%r188, %r120, %r187;
	sub.s32 	%r95, %r188, %r674;
	and.b32  	%r189, %r95, 768;
	setp.eq.s32 	%p9, %r189, 768;
	mov.u32 	%r679, %r85;
	@%p9 bra 	$L__BB17_65;
	add.s32 	%r676, %r85, %r674;
	shr.u32 	%r190, %r95, 8;
	add.s32 	%r191, %r190, 1;
	and.b32  	%r192, %r191, 3;
	neg.s32 	%r675, %r192;
	mov.u32 	%r679, %r85;
$L__BB17_64:
	.pragma "nounroll";
	mul.wide.u32 	%rd54, %r676, 4;
	add.s64 	%rd53, %rd16, %rd54;
	// begin inline asm
	ld.global.nc.u32 %r193, [%rd53];
	// end inline asm
	add.s32 	%r685, %r193, %r685;
	add.s32 	%r679, %r679, 256;
	add.s32 	%r676, %r676, 256;
	add.s32 	%r675, %r675, 1;
	setp.ne.s32 	%p10, %r675, 0;
	@%p10 bra 	$L__BB17_64;
$L__BB17_65:
	setp.lt.u32 	%p11, %r95, 768;
	@%p11 bra 	$L__BB17_68;
	cvt.u64.u32 	%rd55, %r679;
	cvt.u64.u32 	%rd56, %r674;
	add.s64 	%rd57, %rd55, %rd56;
	shl.b64 	%rd58, %rd57, 2;
	add.s64 	%rd59, %rd58, %rd16;
	add.s64 	%rd124, %rd59, 2048;
	add.s32 	%r682, %r679, %r674;
$L__BB17_67:
	mul.wide.u32 	%rd64, %r682, 4;
	add.s64 	%rd60, %rd16, %rd64;
	// begin inline asm
	ld.global.nc.u32 %r194, [%rd60];
	// end inline asm
	add.s32 	%r198, %r194, %r685;
	add.s64 	%rd61, %rd124, -1024;
	// begin inline asm
	ld.global.nc.u32 %r195, [%rd61];
	// end inline asm
	add.s32 	%r199, %r195, %r198;
	// begin inline asm
	ld.global.nc.u32 %r196, [%rd124];
	// end inline asm
	add.s32 	%r200, %r196, %r199;
	add.s64 	%rd63, %rd124, 1024;
	// begin inline asm
	ld.global.nc.u32 %r197, [%rd63];
	// end inline asm
	add.s32 	%r685, %r197, %r200;
	add.s32 	%r679, %r679, 1024;
	add.s64 	%rd124, %rd124, 4096;
	add.s32 	%r682, %r682, 1024;
	setp.lt.s32 	%p12, %r679, %r94;
	@%p12 bra 	$L__BB17_67;
$L__BB17_68:
	// begin inline asm
	mov.u32 %r201, %laneid;
	// end inline asm
	mov.b32 	%r204, 1;
	mov.b32 	%r225, 31;
	mov.b32 	%r226, -1;
	// begin inline asm
	shfl.sync.down.b32 %r202, %r685, %r204, %r225, %r226;
	// end inline asm
	setp.gt.s32 	%p13, %r201, 30;
	selp.b32 	%r227, 0, %r202, %p13;
	add.s32 	%r208, %r227, %r685;
	mov.b32 	%r209, 2;
	// begin inline asm
	shfl.sync.down.b32 %r207, %r208, %r209, %r225, %r226;
	// end inline asm
	setp.gt.s32 	%p14, %r201, 29;
	selp.b32 	%r228, 0, %r207, %p14;
	add.s32 	%r213, %r208, %r228;
	mov.b32 	%r214, 4;
	// begin inline asm
	shfl.sync.down.b32 %r212, %r213, %r214, %r225, %r226;
	// end inline asm
	setp.gt.s32 	%p15, %r201, 27;
	selp.b32 	%r229, 0, %r212, %p15;
	add.s32 	%r218, %r213, %r229;
	mov.b32 	%r219, 8;
	// begin inline asm
	shfl.sync.down.b32 %r217, %r218, %r219, %r225, %r226;
	// end inline asm
	setp.gt.s32 	%p16, %r201, 23;
	selp.b32 	%r230, 0, %r217, %p16;
	add.s32 	%r223, %r218, %r230;
	mov.b32 	%r224, 16;
	// begin inline asm
	shfl.sync.down.b32 %r222, %r223, %r224, %r225, %r226;
	// end inline asm
	setp.gt.s32 	%p17, %r201, 15;
	selp.b32 	%r231, 0, %r222, %p17;
	add.s32 	%r686, %r223, %r231;
	setp.ne.s32 	%p18, %r201, 0;
	@%p18 bra 	$L__BB17_70;
	shr.u32 	%r232, %r85, 3;
	and.b32  	%r233, %r232, 124;
	mov.u32 	%r234, _ZZN3cub18CUB_300001_SM_10006detail6reduce28DeviceReduceSingleTileKernelINS2_10policy_hubIiyN4cuda3std3__44plusIiEEE10Policy1000EPiSC_iS9_iiNS7_10__identityEEEvT0_T1_T2_T3_T4_T6_E12temp_storage;
	add.s32 	%r235, %r234, %r233;
	st.shared.u32 	[%r235+8], %r686;
$L__BB17_70:
	bar.sync 	0;
	setp.ne.s32 	%p19, %r85, 0;
	@%p19 bra 	$L__BB17_72;
	ld.shared.u32 	%r236, [_ZZN3cub18CUB_300001_SM_10006detail6reduce28DeviceReduceSingleTileKernelINS2_10policy_hubIiyN4cuda3std3__44plusIiEEE10Policy1000EPiSC_iS9_iiNS7_10__identityEEEvT0_T1_T2_T3_T4_T6_E12temp_storage+12];
	add.s32 	%r237, %r236, %r686;
	ld.shared.u32 	%r238, [_ZZN3cub18CUB_300001_SM_10006detail6reduce28DeviceReduceSingleTileKernelINS2_10policy_hubIiyN4cuda3std3__44plusIiEEE10Policy1000EPiSC_iS9_iiNS7_10__identityEEEvT0_T1_T2_T3_T4_T6_E12temp_storage+16];
	add.s32 	%r239, %r237, %r238;
	ld.shared.u32 	%r240, [_ZZN3cub18CUB_300001_SM_10006detail6reduce28DeviceReduceSingleTileKernelINS2_10policy_hubIiyN4cuda3std3__44plusIiEEE10Policy1000EPiSC_iS9_iiNS7_10__identityEEEvT0_T1_T2_T3_T4_T6_E12temp_storage+20];
	add.s32 	%r241, %r239, %r240;
	ld.shared.u32 	%r242, [_ZZN3cub18CUB_300001_SM_10006detail6reduce28DeviceReduceSingleTileKernelINS2_10policy_hubIiyN4cuda3std3__44plusIiEEE10Policy1000EPiSC_iS9_iiNS7_10__identityEEEvT0_T1_T2_T3_T4_T6_E12temp_storage+24];
	add.s32 	%r243, %r241, %r242;
	ld.shared.u32 	%r244, [_ZZN3cub18CUB_300001_SM_10006detail6reduce28DeviceReduceSingleTileKernelINS2_10policy_hubIiyN4cuda3std3__44plusIiEEE10Policy1000EPiSC_iS9_iiNS7_10__identityEEEvT0_T1_T2_T3_T4_T6_E12temp_storage+28];
	add.s32 	%r245, %r243, %r244;
	ld.shared.u32 	%r246, [_ZZN3cub18CUB_300001_SM_10006detail6reduce28DeviceReduceSingleTileKernelINS2_10policy_hubIiyN4cuda3std3__44plusIiEEE10Policy1000EPiSC_iS9_iiNS7_10__identityEEEvT0_T1_T2_T3_T4_T6_E12temp_storage+32];
	add.s32 	%r247, %r245, %r246;
	ld.shared.u32 	%r248, [_ZZN3cub18CUB_300001_SM_10006detail6reduce28DeviceReduceSingleTileKernelINS2_10policy_hubIiyN4cuda3std3__44plusIiEEE10Policy1000EPiSC_iS9_iiNS7_10__identityEEEvT0_T1_T2_T3_T4_T6_E12temp_storage+36];
	add.s32 	%r686, %r247, %r248;
$L__BB17_72:
	mov.u32 	%r631, %tid.x;
	setp.ne.s32 	%p95, %r631, 0;
	@%p95 bra 	$L__BB17_74;
	add.s32 	%r632, %r686, %r121;
	st.global.u32 	[%rd1], %r632;
$L__BB17_74:
	ret;

}
	// .globl	_ZN3cub18CUB_300001_SM_10006detail4scan20DeviceScanInitKernelINS0_13ScanTileStateIyLb1EEEEEvT_i
.visible .entry _ZN3cub18CUB_300001_SM_10006detail4scan20DeviceScanInitKernelINS0_13ScanTileStateIyLb1EEEEEvT_i(
	.param .align 8 .b8 _ZN3cub18CUB_300001_SM_10006detail4scan20DeviceScanInitKernelINS0_13ScanTileStateIyLb1EEEEEvT_i_param_0[8],
	.param .u32 _ZN3cub18CUB_300001_SM_10006detail4scan20DeviceScanInitKernelINS0_13ScanTileStateIyLb1EEEEEvT_i_param_1
)
{
	.reg .pred 	%p<5>;
	.reg .b32 	%r<7>;
	.reg .b64 	%rd<10>;

	ld.param.u64 	%rd2, [_ZN3cub18CUB_300001_SM_10006detail4scan20DeviceScanInitKernelINS0_13ScanTileStateIyLb1EEEEEvT_i_param_0];
	ld.param.u32 	%r4, [_ZN3cub18CUB_300001_SM_10006detail4scan20DeviceScanInitKernelINS0_13ScanTileStateIyLb1EEEEEvT_i_param_1];
	cvta.to.global.u64 	%rd1, %rd2;
	mov.u32 	%r1, %ctaid.x;
	mov.u32 	%r5, %ntid.x;
	mov.u32 	%r2, %tid.x;
	mad.lo.s32 	%r3, %r1, %r5, %r2;
	setp.ge.s32 	%p1, %r3, %r4;
	@%p1 bra 	$L__BB18_2;
	mul.wide.s32 	%rd3, %r3, 16;
	add.s64 	%rd4, %rd1, %rd3;
	mov.b64 	%rd5, 0;
	mov.b64 	%rd6, 99;
	st.global.v2.u64 	[%rd4+512], {%rd6, %rd5};
$L__BB18_2:
	setp.ne.s32 	%p2, %r1, 0;
	setp.gt.u32 	%p3, %r2, 31;
	or.pred  	%p4, %p2, %p3;
	@%p4 bra 	$L__BB18_4;
	mul.wide.u32 	%rd7, %r2, 16;
	add.s64 	%rd8, %rd1, %rd7;
	mov.b64 	%rd9, 0;
	st.global.v2.u64 	[%rd8], {%rd9, %rd9};
$L__BB18_4:
	ret;

}
	// .globl	_ZN3cub18CUB_300001_SM_10006detail4scan16DeviceScanKernelINS2_10policy_hubIyyyjN4cuda3std3__44plusIvEEE10Policy1000EPySC_NS0_13ScanTileStateIyLb1EEES9_NS1_10InputValueIySC_EEjyLb0EyEEvT0_T1_T2_iT3_T4_T5_
.visible .entry _ZN3cub18CUB_300001_SM_10006detail4scan16DeviceScanKernelINS2_10policy_hubIyyyjN4cuda3std3__44plusIvEEE10Policy1000EPySC_NS0_13ScanTileStateIyLb1EEES9_NS1_10InputValueIySC_EEjyLb0EyEEvT0_T1_T2_iT3_T4_T5_(
	.param .u64 .ptr .align 1 _ZN3cub18CUB_300001_SM_10006detail4scan16DeviceScanKernelINS2_10policy_hubIyyyjN4cuda3std3__44plusIvEEE10Policy1000EPySC_NS0_13ScanTileStateIyLb1EEES9_NS1_10InputValueIySC_EEjyLb0EyEEvT0_T1_T2_iT3_T4_T5__param_0,
	.param .u64 .ptr .align 1 _ZN3cub18CUB_300001_SM_10006detail4scan16DeviceScanKernelINS2_10policy_hubIyyyjN4cuda3std3__44plusIvEEE10Policy1000EPySC_NS0_13ScanTileStateIyLb1EEES9_NS1_10InputValueIySC_EEjyLb0EyEEvT0_T1_T2_iT3_T4_T5__param_1,
	.param .align 8 .b8 _ZN3cub18CUB_300001_SM_10006detail4scan16DeviceScanKernelINS2_10policy_hubIyyyjN4cuda3std3__44plusIvEEE10Policy1000EPySC_NS0_13ScanTileStateIyLb1EEES9_NS1_10InputValueIySC_EEjyLb0EyEEvT0_T1_T2_iT3_T4_T5__param_2[8],
	.param .u32 _ZN3cub18CUB_300001_SM_10006detail4scan16DeviceScanKernelINS2_10policy_hubIyyyjN4cuda3std3__44plusIvEEE10Policy1000EPySC_NS0_13ScanTileStateIyLb1EEES9_NS1_10InputValueIySC_EEjyLb0EyEEvT0_T1_T2_iT3_T4_T5__param_3,
	.param .align 1 .b8 _ZN3cub18CUB_300001_SM_10006detail4scan16DeviceScanKernelINS2_10policy_hubIyyyjN4cuda3std3__44plusIvEEE10Policy1000EPySC_NS0_13ScanTileStateIyLb1EEES9_NS1_10InputValueIySC_EEjyLb0EyEEvT0_T1_T2_iT3_T4_T5__param_4[1],
	.param .align 8 .b8 _ZN3cub18CUB_300001_SM_10006detail4scan16DeviceScanKernelINS2_10policy_hubIyyyjN4cuda3std3__44plusIvEEE10Policy1000EPySC_NS0_13ScanTileStateIyLb1EEES9_NS1_10InputValueIySC_EEjyLb0EyEEvT0_T1_T2_iT3_T4_T5__param_5[16],
	.param .u32 _ZN3cub18CUB_300001_SM_10006detail4scan16DeviceScanKernelINS2_10policy_hubIyyyjN4cuda3std3__44plusIvEEE10Policy1000EPySC_NS0_13ScanTileStateIyLb1EEES9_NS1_10InputValueIySC_EEjyLb0EyEEvT0_T1_T2_iT3_T4_T5__param_6
)
.maxntid 416
{
	.reg .pred 	%p<142>;
	.reg .b16 	%rs<3>;
	.reg .b32 	%r<539>;
	.reg .b64 	%rd<593>;
	// demoted variable
	.shared .align 16 .b8 _ZZN3cub18CUB_300001_SM_10006detail4scan16DeviceScanKernelINS2_10policy_hubIyyyjN4cuda3std3__44plusIvEEE10Policy1000EPySC_NS0_13ScanTileStateIyLb1EEES9_NS1_10InputValueIySC_EEjyLb0EyEEvT0_T1_T2_iT3_T4_T5_E12temp_storage[36624];
	ld.param.u32 	%r49, [_ZN3cub18CUB_300001_SM_10006detail4scan16DeviceScanKernelINS2_10policy_hubIyyyjN4cuda3std3__44plusIvEEE10Policy1000EPySC_NS0_13ScanTileStateIyLb1EEES9_NS1_10InputValueIySC_EEjyLb0EyEEvT0_T1_T2_iT3_T4_T5__param_5];
	bfe.u32 	%r50, %r49, 0, 8;
	cvt.u16.u32 	%rs1, %r50;
	and.b16  	%rs2, %rs1, 255;
	ld.param.u64 	%rd132, [_ZN3cub18CUB_300001_SM_10006detail4scan16DeviceScanKernelINS2_10policy_hubIyyyjN4cuda3std3__44plusIvEEE10Policy1000EPySC_NS0_13ScanTileStateIyLb1EEES9_NS1_10InputValueIySC_EEjyLb0EyEEvT0_T1_T2_iT3_T4_T5__param_2];
	ld.param.u64 	%rd565, [_ZN3cub18CUB_300001_SM_10006detail4scan16DeviceScanKernelINS2_10policy_hubIyyyjN4cuda3std3__44plusIvEEE10Policy1000EPySC_NS0_13ScanTileStateIyLb1EEES9_NS1_10InputValueIySC_EEjyLb0EyEEvT0_T1_T2_iT3_T4_T5__param_5+8];
	ld.param.u64 	%rd133, [_ZN3cub18CUB_300001_SM_10006detail4scan16DeviceScanKernelINS2_10policy_hubIyyyjN4cuda3std3__44plusIvEEE10Policy1000EPySC_NS0_13ScanTileStateIyLb1EEES9_NS1_10InputValueIySC_EEjyLb0EyEEvT0_T1_T2_iT3_T4_T5__param_0];
	ld.param.u32 	%r48, [_ZN3cub18CUB_300001_SM_10006detail4scan16DeviceScanKernelINS2_10policy_hubIyyyjN4cuda3std3__44plusIvEEE10Policy1000EPySC_NS0_13ScanTileStateIyLb1EEES9_NS1_10InputValueIySC_EEjyLb0EyEEvT0_T1_T2_iT3_T4_T5__param_6];
	cvta.to.global.u64 	%rd1, %rd133;
	setp.eq.s16 	%p1, %rs2, 0;
	@%p1 bra 	$L__BB19_2;
	cvta.to.global.u64 	%rd134, %rd565;
	ld.global.u64 	%rd565, [%rd134];
$L__BB19_2:
	ld.param.u32 	%r519, [_ZN3cub18CUB_300001_SM_10006detail4scan16DeviceScanKernelINS2_10policy_hubIyyyjN4cuda3std3__44plusIvEEE10Policy1000EPySC_NS0_13ScanTileStateIyLb1EEES9_NS1_10InputValueIySC_EEjyLb0EyEEvT0_T1_T2_iT3_T4_T5__param_3];
	mov.u32 	%r51, %ctaid.x;
	add.s32 	%r525, %r519, %r51;
	mul.lo.s32 	%r2, %r525, 4576;
	sub.s32 	%r3, %r48, %r2;
	setp.lt.u32 	%p2, %r3, 4577;
	@%p2 bra 	$L__BB19_28;
	cvt.u64.u32 	%rd334, %r2;
	mov.u32 	%r4, %tid.x;
	and.b32  	%r324, %r4, 31;
	and.b32  	%r325, %r4, 992;
	mul.lo.s32 	%r326, %r325, 11;
	or.b32  	%r327, %r326, %r324;
	cvt.u64.u32 	%rd335, %r327;
	add.s64 	%rd336, %rd335, %rd334;
	shl.b64 	%rd337, %rd336, 3;
	add.s64 	%rd338, %rd1, %rd337;
	ld.global.u64 	%rd339, [%rd338];
	ld.global.u64 	%rd340, [%rd338+256];
	ld.global.u64 	%rd341, [%rd338+512];
	ld.global.u64 	%rd342, [%rd338+768];
	ld.global.u64 	%rd343, [%rd338+1024];
	ld.global.u64 	%rd344, [%rd338+1280];
	ld.global.u64 	%rd345, [%rd338+1536];
	ld.global.u64 	%rd346, [%rd338+1792];
	ld.global.u64 	%rd347, [%rd338+2048];
	ld.global.u64 	%rd348, [%rd338+2304];
	ld.global.u64 	%rd349, [%rd338+2560];
	// begin inline asm
	mov.u32 %r323, %laneid;
	// end inline asm
	shr.u32 	%r6, %r4, 5;
	mad.lo.s32 	%r328, %r6, 352, %r323;
	shl.b32 	%r329, %r328, 3;
	mov.u32 	%r330, _ZZN3cub18CUB_300001_SM_10006detail4scan16DeviceScanKernelINS2_10policy_hubIyyyjN4cuda3std3__44plusIvEEE10Policy1000EPySC_NS0_13ScanTileStateIyLb1EEES9_NS1_10InputValueIySC_EEjyLb0EyEEvT0_T1_T2_iT3_T4_T5_E12temp_storage;
	add.s32 	%r7, %r330, %r329;
	st.shared.u64 	[%r7], %rd339;
	st.shared.u64 	[%r7+256], %rd340;
	st.shared.u64 	[%r7+512], %rd341;
	st.shared.u64 	[%r7+768], %rd342;
	st.shared.u64 	[%r7+1024], %rd343;
	st.shared.u64 	[%r7+1280], %rd344;
	st.shared.u64 	[%r7+1536], %rd345;
	st.shared.u64 	[%r7+1792], %rd346;
	st.shared.u64 	[%r7+2048], %rd347;
	st.shared.u64 	[%r7+2304], %rd348;
	st.shared.u64 	[%r7+2560], %rd349;
	bar.warp.sync 	-1;
	mad.lo.s32 	%r8, %r323, 80, %r7;
	ld.shared.u64 	%rd6, [%r8];
	ld.shared.u64 	%rd7, [%r8+8];
	ld.shared.u64 	%rd8, [%r8+16];
	ld.shared.u64 	%rd9, [%r8+24];
	ld.shared.u64 	%rd10, [%r8+32];
	ld.shared.u64 	%rd11, [%r8+40];
	ld.shared.u64 	%rd12, [%r8+48];
	ld.shared.u64 	%rd13, [%r8+56];
	ld.shared.u64 	%rd14, [%r8+64];
	ld.shared.u64 	%rd15, [%r8+72];
	ld.shared.u64 	%rd16, [%r8+80];
	bar.sync 	0;
	setp.ne.s32 	%p84, %r525, 0;
	@%p84 bra 	$L__BB19_8;
	add.s64 	%rd484, %rd7, %rd6;
	add.s64 	%rd485, %rd8, %rd484;
	add.s64 	%rd486, %rd9, %rd485;
	add.s64 	%rd487, %rd10, %rd486;
	add.s64 	%rd488, %rd11, %rd487;
	add.s64 	%rd489, %rd12, %rd488;
	add.s64 	%rd490, %rd13, %rd489;
	add.s64 	%rd491, %rd14, %rd490;
	add.s64 	%rd492, %rd15, %rd491;
	add.s64 	%rd471, %rd16, %rd492;
	mov.b32 	%r493, 1;
	mov.b32 	%r506, 0;
	mov.b32 	%r507, -1;
	// begin inline asm
	{  .reg .u64 r0;  .reg .u32 lo;  .reg .u32 hi;  .reg .pred p;  mov.b64 {lo, hi}, %rd471;  shfl.sync.up.b32 lo|p, lo, %r493, %r506, %r507;  shfl.sync.up.b32 hi|p, hi, %r493, %r506, %r507;  mov.b64 r0, {lo, hi};  @p add.u64 r0, r0, %rd471;  mov.u64 %rd469, r0;}
	// end inline asm
	mov.b32 	%r496, 2;
	// begin inline asm
	{  .reg .u64 r0;  .reg .u32 lo;  .reg .u32 hi;  .reg .pred p;  mov.b64 {lo, hi}, %rd469;  shfl.sync.up.b32 lo|p, lo, %r496, %r506, %r507;  shfl.sync.up.b32 hi|p, hi, %r496, %r506, %r507;  mov.b64 r0, {lo, hi};  @p add.u64 r0, r0, %rd469;  mov.u64 %rd472, r0;}
	// end inline asm
	mov.b32 	%r499, 4;
	// begin inline asm
	{  .reg .u64 r0;  .reg .u32 lo;  .reg .u32 hi;  .reg .pred p;  mov.b64 {lo, hi}, %rd472;  shfl.sync.up.b32 lo|p, lo, %r499, %r506, %r507;  shfl.sync.up.b32 hi|p, hi, %r499, %r506, %r507;  mov.b64 r0, {lo, hi};  @p add.u64 r0, r0, %rd472;  mov.u64 %rd475, r0;}
	// end inline asm
	mov.b32 	%r502, 8;
	// begin inline asm
	{  .reg .u64 r0;  .reg .u32 lo;  .reg .u32 hi;  .reg .pred p;  mov.b64 {lo, hi}, %rd475;  shfl.sync.up.b32 lo|p, lo, %r502, %r506, %r507;  shfl.sync.up.b32 hi|p, hi, %r502, %r506, %r507;  mov.b64 r0, {lo, hi};  @p add.u64 r0, r0, %rd475;  mov.u64 %rd478, r0;}
	// end inline asm
	mov.b32 	%r505, 16;
	// begin inline asm
	{  .reg .u64 r0;  .reg .u32 lo;  .reg .u32 hi;  .reg .pred p;  mov.b64 {lo, hi}, %rd478;  shfl.sync.up.b32 lo|p, lo, %r505, %r506, %r507;  shfl.sync.up.b32 hi|p, hi, %r505, %r506, %r507;  mov.b64 r0, {lo, hi};  @p add.u64 r0, r0, %rd478;  mov.u64 %rd481, r0;}
	// end inline asm
	setp.ne.s32 	%p127, %r323, 31;
	@%p127 bra 	$L__BB19_6;
	shl.b32 	%r508, %r6, 3;
	mov.u32 	%r509, _ZZN3cub18CUB_300001_SM_10006detail4scan16DeviceScanKernelINS2_10policy_hubIyyyjN4cuda3std3__44plusIvEEE10Policy1000EPySC_NS0_13ScanTileStateIyLb1EEES9_NS1_10InputValueIySC_EEjyLb0EyEEvT0_T1_T2_iT3_T4_T5_E12temp_storage;
	add.s32 	%r510, %r509, %r508;
	st.shared.u64 	[%r510+32], %rd481;
$L__BB19_6:
	bar.sync 	0;
	ld.shared.v2.u64 	{%rd493, %rd494}, [_ZZN3cub18CUB_300001_SM_10006detail4scan16DeviceScanKernelINS2_10policy_hubIyyyjN4cuda3std3__44plusIvEEE10Policy1000EPySC_NS0_13ScanTileStateIyLb1EEES9_NS1_10InputValueIySC_EEjyLb0EyEEvT0_T1_T2_iT3_T4_T5_E12temp_storage+32];
	add.s64 	%rd495, %rd494, %rd493;
	setp.eq.s32 	%p128, %r6, 2;
	selp.b64 	%rd496, %rd495, %rd493, %p128;
	ld.shared.v2.u64 	{%rd497, %rd498}, [_ZZN3cub18CUB_300001_SM_10006detail4scan16DeviceScanKernelINS2_10policy_hubIyyyjN4cuda3std3__44plusIvEEE10Policy1000EPySC_NS0_13ScanTileStateIyLb1EEES9_NS1_10InputValueIySC_EEjyLb0EyEEvT0_T1_T2_iT3_T4_T5_E12temp_storage+48];
	add.s64 	%rd499, %rd495, %rd497;
	setp.eq.s32 	%p129, %r6, 3;
	selp.b64 	%rd500, %rd499, %rd496, %p129;
	add.s64 	%rd501, %rd499, %rd498;
	setp.eq.s32 	%p130, %r6, 4;
	selp.b64 	%rd502, %rd501, %rd500, %p130;
	ld.shared.v2.u64 	{%rd503, %rd504}, [_ZZN3cub18CUB_300001_SM_10006detail4scan16DeviceScanKernelINS2_10policy_hubIyyyjN4cuda3std3__44plusIvEEE10Policy1000EPySC_NS0_13ScanTileStateIyLb1EEES9_NS1_10InputValueIySC_EEjyLb0EyEEvT0_T1_T2_iT3_T4_T5_E12temp_storage+64];
	add.s64 	%rd505, %rd501, %rd503;
	setp.eq.s32 	%p131, %r6, 5;
	selp.b64 	%rd506, %rd505, %rd502, %p131;
	add.s64 	%rd507, %rd505, %rd504;
	setp.eq.s32 	%p132, %r6, 6;
	selp.b64 	%rd508, %rd507, %rd506, %p132;
	ld.shared.v2.u64 	{%rd509, %rd510}, [_ZZN3cub18CUB_300001_SM_10006detail4scan16DeviceScanKernelINS2_10policy_hubIyyyjN4cuda3std3__44plusIvEEE10Policy1000EPySC_NS0_13ScanTileStateIyLb1EEES9_NS1_10InputValueIySC_EEjyLb0EyEEvT0_T1_T2_iT3_T4_T5_E12temp_storage+80];
	add.s64 	%rd511, %rd507, %rd509;
	setp.eq.s32 	%p133, %r6, 7;
	selp.b64 	%rd512, %rd511, %rd508, %p133;
	add.s64 	%rd513, %rd511, %rd510;
	setp.eq.s32 	%p134, %r6, 8;
	selp.b64 	%rd514, %rd513, %rd512, %p134;
	ld.shared.v2.u64 	{%rd515, %rd516}, [_ZZN3cub18CUB_300001_SM_10006detail4scan16DeviceScanKernelINS2_10policy_hubIyyyjN4cuda3std3__44plusIvEEE10Policy1000EPySC_NS0_13ScanTileStateIyLb1EEES9_NS1_10InputValueIySC_EEjyLb0EyEEvT0_T1_T2_iT3_T4_T5_E12temp_storage+96];
	add.s64 	%rd517, %rd513, %rd515;
	setp.eq.s32 	%p135, %r6, 9;
	selp.b64 	%rd518, %rd517, %rd514, %p135;
	add.s64 	%rd519, %rd517, %rd516;
	setp.eq.s32 	%p136, %r6, 10;
	selp.b64 	%rd520, %rd519, %rd518, %p136;
	ld.shared.v2.u64 	{%rd521, %rd522}, [_ZZN3cub18CUB_300001_SM_10006detail4scan16DeviceScanKernelINS2_10policy_hubIyyyjN4cuda3std3__44plusIvEEE10Policy1000EPySC_NS0_13ScanTileStateIyLb1EEES9_NS1_10InputValueIySC_EEjyLb0EyEEvT0_T1_T2_iT3_T4_T5_E12temp_storage+112];
	add.s64 	%rd523, %rd519, %rd521;
	setp.eq.s32 	%p137, %r6, 11;
	selp.b64 	%rd524, %rd523, %rd520, %p137;
	add.s64 	%rd525, %rd523, %rd522;
	setp.eq.s32 	%p138, %r6, 12;
	selp.b64 	%rd526, %rd525, %rd524, %p138;
	ld.shared.u64 	%rd527, [_ZZN3cub18CUB_300001_SM_10006detail4scan16DeviceScanKernelINS2_10policy_hubIyyyjN4cuda3std3__44plusIvEEE10Policy1000EPySC_NS0_13ScanTileStateIyLb1EEES9_NS1_10InputValueIySC_EEjyLb0EyEEvT0_T1_T2_iT3_T4_T5_E12temp_storage+128];
	setp.lt.u32 	%p139, %r4, 32;
	selp.b64 	%rd528, 0, %rd526, %p139;
	setp.eq.s32 	%p140, %r323, 0;
	sub.s64 	%rd529, %rd481, %rd471;
	selp.b64 	%rd530, 0, %rd529, %p140;
	add.s64 	%rd531, %rd530, %rd565;
	add.s64 	%rd573, %rd531, %rd528;
	add.s64 	%rd532, %rd527, %rd565;
	add.s64 	%rd20, %rd532, %rd525;
	setp.ne.s32 	%p141, %r4, 0;
	@%p141 bra 	$L__BB19_27;
	add.s64 	%rd533, %rd132, 512;
	mov.b64 	%rd534, 101;
	// begin inline asm
	st.relaxed.gpu.v2.u64 [%rd533], {%rd534, %rd20};
	// end inline asm
	bra.uni 	$L__BB19_27;
$L__BB19_8:
	add.s64 	%rd365, %rd7, %rd6;
	add.s64 	%rd366, %rd8, %rd365;
	add.s64 	%rd367, %rd9, %rd366;
	add.s64 	%rd368, %rd10, %rd367;
	add.s64 	%rd369, %rd11, %rd368;
	add.s64 	%rd370, %rd12, %rd369;
	add.s64 	%rd371, %rd13, %rd370;
	add.s64 	%rd372, %rd14, %rd371;
	add.s64 	%rd373, %rd15, %rd372;
	add.s64 	%rd352, %rd16, %rd373;
	mov.b32 	%r331, 1;
	mov.b32 	%r344, 0;
	mov.b32 	%r345, -1;
	// begin inline asm
	{  .reg .u64 r0;  .reg .u32 lo;  .reg .u32 hi;  .reg .pred p;  mov.b64 {lo, hi}, %rd352;  shfl.sync.up.b32 lo|p, lo, %r331, %r344, %r345;  shfl.sync.up.b32 hi|p, hi, %r331, %r344, %r345;  mov.b64 r0, {lo, hi};  @p add.u64 r0, r0, %rd352;  mov.u64 %rd350, r0;}
	// end inline asm
	mov.b32 	%r334, 2;
	// begin inline asm
	{  .reg .u64 r0;  .reg .u32 lo;  .reg .u32 hi;  .reg .pred p;  mov.b64 {lo, hi}, %rd350;  shfl.sync.up.b32 lo|p, lo, %r334, %r344, %r345;  shfl.sync.up.b32 hi|p, hi, %r334, %r344, %r345;  mov.b64 r0, {lo, hi};  @p add.u64 r0, r0, %rd350;  mov.u64 %rd353, r0;}
	// end inline asm
	mov.b32 	%r337, 4;
	// begin inline asm
	{  .reg .u64 r0;  .reg .u32 lo;  .reg .u32 hi;  .reg .pred p;  mov.b64 {lo, hi}, %rd353;  shfl.sync.up.b32 lo|p, lo, %r337, %r344, %r345;  shfl.sync.up.b32 hi|p, hi, %r337, %r344, %r345;  mov.b64 r0, {lo, hi};  @p add.u64 r0, r0, %rd353;  mov.u64 %rd356, r0;}
	// end inline asm
	mov.b32 	%r340, 8;
	// begin inline asm
	{  .reg .u64 r0;  .reg .u32 lo;  .reg .u32 hi;  .reg .pred p;  mov.b64 {lo, hi}, %rd356;  shfl.sync.up.b32 lo|p, lo, %r340, %r344, %r345;  shfl.sync.up.b32 hi|p, hi, %r340, %r344, %r345;  mov.b64 r0, {lo, hi};  @p add.u64 r0, r0, %rd356;  mov.u64 %rd359, r0;}
	// end inline asm
	mov.b32 	%r343, 16;
	// begin inline asm
	{  .reg .u64 r0;  .reg .u32 lo;  .reg .u32 hi;  .reg .pred p;  mov.b64 {lo, hi}, %rd359;  shfl.sync.up.b32 lo|p, lo, %r343, %r344, %r345;  shfl.sync.up.b32 hi|p, hi, %r343, %r344, %r345;  mov.b64 r0, {lo, hi};  @p add.u64 r0, r0, %rd359;  mov.u64 %rd362, r0;}
	// end inline asm
	setp.ne.s32 	%p85, %r323, 31;
	@%p85 bra 	$L__BB19_10;
	shl.b32 	%r346, %r6, 3;
	mov.u32 	%r347, _ZZN3cub18CUB_300001_SM_10006detail4scan16DeviceScanKernelINS2_10policy_hubIyyyjN4cuda3std3__44plusIvEEE10Policy1000EPySC_NS0_13ScanTileStateIyLb1EEES9_NS1_10InputValueIySC_EEjyLb0EyEEvT0_T1_T2_iT3_T4_T5_E12temp_storage;
	add.s32 	%r348, %r347, %r346;
	st.shared.u64 	[%r348+32], %rd362;
$L__BB19_10:
	sub.s64 	%rd374, %rd362, %rd352;
	bar.sync 	0;
	ld.shared.v2.u64 	{%rd375, %rd376}, [_ZZN3cub18CUB_300001_SM_10006detail4scan16DeviceScanKernelINS2_10policy_hubIyyyjN4cuda3std3__44plusIvEEE10Policy1000EPySC_NS0_13ScanTileStateIyLb1EEES9_NS1_10InputValueIySC_EEjyLb0EyEEvT0_T1_T2_iT3_T4_T5_E12temp_storage+32];
	add.s64 	%rd377, %rd376, %rd375;
	setp.eq.s32 	%p86, %r6, 2;
	selp.b64 	%rd378, %rd377, %rd375, %p86;
	ld.shared.v2.u64 	{%rd379, %rd380}, [_ZZN3cub18CUB_300001_SM_10006detail4scan16DeviceScanKernelINS2_10policy_hubIyyyjN4cuda3std3__44plusIvEEE10Policy1000EPySC_NS0_13ScanTileStateIyLb1EEES9_NS1_10InputValueIySC_EEjyLb0EyEEvT0_T1_T2_iT3_T4_T5_E12temp_storage+48];
	add.s64 	%rd381, %rd377, %rd379;
	setp.eq.s32 	%p87, %r6, 3;
	selp.b64 	%rd382, %rd381, %rd378, %p87;
	add.s64 	%rd383, %rd381, %rd380;
	setp.eq.s32 	%p88, %r6, 4;
	selp.b64 	%rd384, %rd383, %rd382, %p88;
	ld.shared.v2.u64 	{%rd385, %rd386}, [_ZZN3cub18CUB_300001_SM_10006detail4scan16DeviceScanKernelINS2_10policy_hubIyyyjN4cuda3std3__44plusIvEEE10Policy1000EPySC_NS0_13ScanTileStateIyLb1EEES9_NS1_10InputValueIySC_EEjyLb0EyEEvT0_T1_T2_iT3_T4_T5_E12temp_storage+64];
	add.s64 	%rd387, %rd383, %rd385;
	setp.eq.s32 	%p89, %r6, 5;
	selp.b64 	%rd388, %rd387, %rd384, %p89;
	add.s64 	%rd389, %rd387, %rd386;
	setp.eq.s32 	%p90, %r6, 6;
	selp.b64 	%rd390, %rd389, %rd388, %p90;
	ld.shared.v2.u64 	{%rd391, %rd392}, [_ZZN3cub18CUB_300001_SM_10006detail4scan16DeviceScanKernelINS2_10policy_hubIyyyjN4cuda3std3__44plusIvEEE10Policy1000EPySC_NS0_13ScanTileStateIyLb1EEES9_NS1_10InputValueIySC_EEjyLb0EyEEvT0_T1_T2_iT3_T4_T5_E12temp_storage+80];
	add.s64 	%rd393, %rd389, %rd391;
	setp.eq.s32 	%p91, %r6, 7;
	selp.b64 	%rd394, %rd393, %rd390, %p91;
	add.s64 	%rd395, %rd393, %rd392;
	setp.eq.s32 	%p92, %r6, 8;
	selp.b64 	%rd396, %rd395, %rd394, %p92;
	ld.shared.v2.u64 	{%rd397, %rd398}, [_ZZN3cub18CUB_300001_SM_10006detail4scan16DeviceScanKernelINS2_10policy_hubIyyyjN4cuda3std3__44plusIvEEE10Policy1000EPySC_NS0_13ScanTileStateIyLb1EEES9_NS1_10InputValueIySC_EEjyLb0EyEEvT0_T1_T2_iT3_T4_T5_E12temp_storage+96];
	add.s64 	%rd399, %rd395, %rd397;
	setp.eq.s32 	%p93, %r6, 9;
	selp.b64 	%rd400, %rd399, %rd396, %p93;
	add.s64 	%rd401, %rd399, %rd398;
	setp.eq.s32 	%p94, %r6, 10;
	selp.b64 	%rd402, %rd401, %rd400, %p94;
	ld.shared.v2.u64 	{%rd403, %rd404}, [_ZZN3cub18CUB_300001_SM_10006detail4scan16DeviceScanKernelINS2_10policy_hubIyyyjN4cuda3std3__44plusIvEEE10Policy1000EPySC_NS0_13ScanTileStateIyLb1EEES9_NS1_10InputValueIySC_EEjyLb0EyEEvT0_T1_T2_iT3_T4_T5_E12temp_storage+112];
	add.s64 	%rd405, %rd401, %rd403;
	setp.eq.s32 	%p95, %r6, 11;
	selp.b64 	%rd406, %rd405, %rd402, %p95;
	add.s64 	%rd407, %rd405, %rd404;
	setp.eq.s32 	%p96, %r6, 12;
	selp.b64 	%rd408, %rd407, %rd406, %p96;
	ld.shared.u64 	%rd409, [_ZZN3cub18CUB_300001_SM_10006detail4scan16DeviceScanKernelINS2_10policy_hubIyyyjN4cuda3std3__44plusIvEEE10Policy1000EPySC_NS0_13ScanTileStateIyLb1EEES9_NS1_10InputValueIySC_EEjyLb0EyEEvT0_T1_T2_iT3_T4_T5_E12temp_storage+128];
	add.s64 	%rd23, %rd407, %rd409;
	setp.gt.u32 	%p97, %r4, 31;
	setp.lt.u32 	%p98, %r4, 32;
	setp.eq.s32 	%p99, %r323, 0;
	selp.b64 	%rd410, 0, %rd374, %p99;
	add.s64 	%rd572, %rd408, %rd410;
	selp.b64 	%rd25, %rd374, %rd572, %p98;
	@%p97 bra 	$L__BB19_26;
	setp.ne.s32 	%p100, %r4, 0;
	mul.wide.s32 	%rd411, %r525, 16;
	add.s64 	%rd26, %rd132, %rd411;
	@%p100 bra 	$L__BB19_13;
	st.shared.u64 	[_ZZN3cub18CUB_300001_SM_10006detail4scan16DeviceScanKernelINS2_10policy_hubIyyyjN4cuda3std3__44plusIvEEE10Policy1000EPySC_NS0_13ScanTileStateIyLb1EEES9_NS1_10InputValueIySC_EEjyLb0EyEEvT0_T1_T2_iT3_T4_T5_E12temp_storage+24], %rd23;
	add.s64 	%rd412, %rd26, 512;
	mov.b64 	%rd413, 100;
	// begin inline asm
	st.relaxed.gpu.v2.u64 [%rd412], {%rd413, %rd23};
	// end inline asm
$L__BB19_13:
	not.b32 	%r351, %r4;
	add.s32 	%r9, %r525, %r351;
	mov.b32 	%r349, 710;
	// begin inline asm
	nanosleep.u32 %r349;
	// end inline asm
	mul.wide.s32 	%rd418, %r9, 16;
	add.s64 	%rd419, %rd132, %rd418;
	add.s64 	%rd417, %rd419, 512;
	// begin inline asm
	ld.relaxed.gpu.v2.u64 {%rd570, %rd567}, [%rd417];
	// end inline asm
	mov.b32 	%r526, 386;
$L__BB19_14:
	setp.eq.s64 	%p101, %rd570, 99;
	mov.b32 	%r352, -1;
	vote.sync.any.pred 	%p102, %p101, %r352;
	not.pred 	%p103, %p102;
	@%p103 bra 	$L__BB19_16;
	shr.u32 	%r12, %r526, 1;
	mul.lo.s32 	%r489, %r525, 16807;
	and.b32  	%r525, %r489, 2147483647;
	sub.s32 	%r490, %r526, %r12;
	add.s32 	%r491, %r490, 1;
	rem.u32 	%r492, %r525, %r491;
	add.s32 	%r488, %r492, %r12;
	// begin inline asm
	nanosleep.u32 %r488;
	// end inline asm
	// begin inline asm
	ld.relaxed.gpu.v2.u64 {%rd570, %rd567}, [%rd417];
	// end inline asm
	mov.u32 	%r526, %r12;
	bra.uni 	$L__BB19_14;
$L__BB19_16:
	ld.param.u32 	%r523, [_ZN3cub18CUB_300001_SM_10006detail4scan16DeviceScanKernelINS2_10policy_hubIyyyjN4cuda3std3__44plusIvEEE10Policy1000EPySC_NS0_13ScanTileStateIyLb1EEES9_NS1_10InputValueIySC_EEjyLb0EyEEvT0_T1_T2_iT3_T4_T5__param_3];
	mov.u32 	%r406, %ctaid.x;
	add.s32 	%r407, %r523, %r406;
	not.b32 	%r408, %r4;
	add.s32 	%r529, %r407, %r408;
	setp.eq.s64 	%p104, %rd570, 101;
	mov.b32 	%r404, -1;
	vote.sync.ballot.b32 	%r409, %p104, %r404;
	// begin inline asm
	mov.u32 %r354, %lanemask_ge;
	// end inline asm
	and.b32  	%r410, %r409, %r354;
	or.b32  	%r411, %r410, -2147483648;
	add.s32 	%r412, %r411, -1;
	not.b32 	%r413, %r411;
	and.b32  	%r414, %r413, %r412;
	popc.b32 	%r358, %r414;
	mov.b64 	{%r356, %r361}, %rd567;
	mov.b32 	%r362, 1;
	// begin inline asm
	shfl.sync.down.b32 %r355, %r356, %r362, %r358, %r404;
	// end inline asm
	// begin inline asm
	shfl.sync.down.b32 %r360, %r361, %r362, %r358, %r404;
	// end inline asm
	mov.b64 	%rd420, {%r355, %r360};
	setp.lt.s32 	%p106, %r323, %r358;
	selp.b64 	%rd421, %rd420, 0, %p106;
	add.s64 	%rd422, %rd421, %rd567;
	mov.b64 	{%r366, %r371}, %rd422;
	mov.b32 	%r372, 2;
	// begin inline asm
	shfl.sync.down.b32 %r365, %r366, %r372, %r358, %r404;
	// end inline asm
	// begin inline asm
	shfl.sync.down.b32 %r370, %r371, %r372, %r358, %r404;
	// end inline asm
	mov.b64 	%rd423, {%r365, %r370};
	add.s32 	%r415, %r323, 2;
	setp.gt.s32 	%p107, %r415, %r358;
	selp.b64 	%rd424, 0, %rd423, %p107;
	add.s64 	%rd425, %rd424, %rd422;
	mov.b64 	{%r376, %r381}, %rd425;
	mov.b32 	%r382, 4;
	// begin inline asm
	shfl.sync.down.b32 %r375, %r376, %r382, %r358, %r404;
	// end inline asm
	// begin inline asm
	shfl.sync.down.b32 %r380, %r381, %r382, %r358, %r404;
	// end inline asm
	mov.b64 	%rd426, {%r375, %r380};
	add.s32 	%r416, %r323, 4;
	setp.gt.s32 	%p108, %r416, %r358;
	selp.b64 	%rd427, 0, %rd426, %p108;
	add.s64 	%rd428, %rd427, %rd425;
	mov.b64 	{%r386, %r391}, %rd428;
	mov.b32 	%r392, 8;
	// begin inline asm
	shfl.sync.down.b32 %r385, %r386, %r392, %r358, %r404;
	// end inline asm
	// begin inline asm
	shfl.sync.down.b32 %r390, %r391, %r392, %r358, %r404;
	// end inline asm
	mov.b64 	%rd429, {%r385, %r390};
	add.s32 	%r417, %r323, 8;
	setp.gt.s32 	%p109, %r417, %r358;
	selp.b64 	%rd430, 0, %rd429, %p109;
	add.s64 	%rd431, %rd430, %rd428;
	mov.b64 	{%r396, %r401}, %rd431;
	mov.b32 	%r402, 16;
	// begin inline asm
	shfl.sync.down.b32 %r395, %r396, %r402, %r358, %r404;
	// end inline asm
	// begin inline asm
	shfl.sync.down.b32 %r400, %r401, %r402, %r358, %r404;
	// end inline asm
	mov.b64 	%rd432, {%r395, %r400};
	add.s32 	%r418, %r323, 16;
	setp.gt.s32 	%p110, %r418, %r358;
	selp.b64 	%rd433, 0, %rd432, %p110;
	add.s64 	%rd569, %rd433, %rd431;
	add.s64 	%rd36, %rd132, 512;
	mov.b32 	%r527, 386;
$L__BB19_17:
	setp.ne.s64 	%p111, %rd570, 101;
	mov.b32 	%r419, -1;
	vote.sync.all.pred 	%p112, %p111, %r419;
	not.pred 	%p113, %p112;
	@%p113 bra 	$L__BB19_22;
	shr.u32 	%r527, %r527, 1;
	mul.wide.s32 	%rd442, %r529, 16;
	add.s64 	%rd443, %rd36, %rd442;
	add.s64 	%rd441, %rd443, -512;
	// begin inline asm
	ld.relaxed.gpu.v2.u64 {%rd570, %rd571}, [%rd441];
	// end inline asm
	mov.u32 	%r531, %r527;
$L__BB19_19:
	setp.eq.s64 	%p117, %rd570, 99;
	mov.b32 	%r421, -1;
	vote.sync.any.pred 	%p118, %p117, %r421;
	not.pred 	%p119, %p118;
	@%p119 bra 	$L__BB19_21;
	shr.u32 	%r22, %r531, 1;
	mul.lo.s32 	%r484, %r525, 16807;
	and.b32  	%r525, %r484, 2147483647;
	sub.s32 	%r485, %r531, %r22;
	add.s32 	%r486, %r485, 1;
	rem.u32 	%r487, %r525, %r486;
	add.s32 	%r483, %r487, %r22;
	// begin inline asm
	nanosleep.u32 %r483;
	// end inline asm
	mul.wide.s32 	%rd462, %r529, 16;
	add.s64 	%rd463, %rd36, %rd462;
	add.s64 	%rd461, %rd463, -512;
	// begin inline asm
	ld.relaxed.gpu.v2.u64 {%rd570, %rd571}, [%rd461];
	// end inline asm
	mov.u32 	%r531, %r22;
	bra.uni 	$L__BB19_19;
$L__BB19_21:
	setp.eq.s64 	%p120, %rd570, 101;
	mov.b32 	%r472, -1;
	vote.sync.ballot.b32 	%r473, %p120, %r472;
	and.b32  	%r474, %r473, %r354;
	or.b32  	%r475, %r474, -2147483648;
	add.s32 	%r476, %r475, -1;
	not.b32 	%r477, %r475;
	and.b32  	%r478, %r477, %r476;
	popc.b32 	%r426, %r478;
	mov.b64 	{%r424, %r429}, %rd571;
	mov.b32 	%r430, 1;
	// begin inline asm
	shfl.sync.down.b32 %r423, %r424, %r430, %r426, %r472;
	// end inline asm
	// begin inline asm
	shfl.sync.down.b32 %r428, %r429, %r430, %r426, %r472;
	// end inline asm
	mov.b64 	%rd444, {%r423, %r428};
	setp.lt.s32 	%p122, %r323, %r426;
	selp.b64 	%rd445, %rd444, 0, %p122;
	add.s64 	%rd446, %rd445, %rd571;
	mov.b64 	{%r434, %r439}, %rd446;
	mov.b32 	%r440, 2;
	// begin inline asm
	shfl.sync.down.b32 %r433, %r434, %r440, %r426, %r472;
	// end inline asm
	// begin inline asm
	shfl.sync.down.b32 %r438, %r439, %r440, %r426, %r472;
	// end inline asm
	mov.b64 	%rd447, {%r433, %r438};
	add.s32 	%r479, %r323, 2;
	setp.gt.s32 	%p123, %r479, %r426;
	selp.b64 	%rd448, 0, %rd447, %p123;
	add.s64 	%rd449, %rd446, %rd448;
	mov.b64 	{%r444, %r449}, %rd449;
	mov.b32 	%r450, 4;
	// begin inline asm
	shfl.sync.down.b32 %r443, %r444, %r450, %r426, %r472;
	// end inline asm
	// begin inline asm
	shfl.sync.down.b32 %r448, %r449, %r450, %r426, %r472;
	// end inline asm
	mov.b64 	%rd450, {%r443, %r448};
	add.s32 	%r480, %r323, 4;
	setp.gt.s32 	%p124, %r480, %r426;
	selp.b64 	%rd451, 0, %rd450, %p124;
	add.s64 	%rd452, %rd451, %rd449;
	mov.b64 	{%r454, %r459}, %rd452;
	mov.b32 	%r460, 8;
	// begin inline asm
	shfl.sync.down.b32 %r453, %r454, %r460, %r426, %r472;
	// end inline asm
	// begin inline asm
	shfl.sync.down.b32 %r458, %r459, %r460, %r426, %r472;
	// end inline asm
	mov.b64 	%rd453, {%r453, %r458};
	add.s32 	%r481, %r323, 8;
	setp.gt.s32 	%p125, %r481, %r426;
	selp.b64 	%rd454, 0, %rd453, %p125;
	add.s64 	%rd455, %rd454, %rd452;
	mov.b64 	{%r464, %r469}, %rd455;
	mov.b32 	%r470, 16;
	// begin inline asm
	shfl.sync.down.b32 %r463, %r464, %r470, %r426, %r472;
	// end inline asm
	// begin inline asm
	shfl.sync.down.b32 %r468, %r469, %r470, %r426, %r472;
	// end inline asm
	mov.b64 	%rd456, {%r463, %r468};
	add.s32 	%r482, %r323, 16;
	setp.gt.s32 	%p126, %r482, %r426;
	selp.b64 	%rd457, 0, %rd456, %p126;
	add.s64 	%rd458, %rd455, %rd569;
	add.s64 	%rd569, %rd458, %rd457;
	add.s32 	%r529, %r529, -32;
	bra.uni 	$L__BB19_17;
$L__BB19_22:
	@%p100 bra 	$L__BB19_24;
	add.s64 	%rd436, %rd569, %rd23;
	add.s64 	%rd434, %rd26, 512;
	mov.b64 	%rd435, 101;
	// begin inline asm
	st.relaxed.gpu.v2.u64 [%rd434], {%rd435, %rd436};
	// end inline asm
	st.shared.u64 	[_ZZN3cub18CUB_300001_SM_10006detail4scan16DeviceScanKernelINS2_10policy_hubIyyyjN4cuda3std3__44plusIvEEE10Policy1000EPySC_NS0_13ScanTileStateIyLb1EEES9_NS1_10InputValueIySC_EEjyLb0EyEEvT0_T1_T2_iT3_T4_T5_E12temp_storage+8], %rd569;
	st.shared.u64 	[_ZZN3cub18CUB_300001_SM_10006detail4scan16DeviceScanKernelINS2_10policy_hubIyyyjN4cuda3std3__44plusIvEEE10Policy1000EPySC_NS0_13ScanTileStateIyLb1EEES9_NS1_10InputValueIySC_EEjyLb0EyEEvT0_T1_T2_iT3_T4_T5_E12temp_storage+16], %rd436;
$L__BB19_24:
	setp.ne.s32 	%p115, %r323, 0;
	mov.u64 	%rd572, %rd25;
	@%p115 bra 	$L__BB19_26;
	st.shared.u64 	[_ZZN3cub18CUB_300001_SM_10006detail4scan16DeviceScanKernelINS2_10policy_hubIyyyjN4cuda3std3__44plusIvEEE10Policy1000EPySC_NS0_13ScanTileStateIyLb1EEES9_NS1_10InputValueIySC_EEjyLb0EyEEvT0_T1_T2_iT3_T4_T5_E12temp_storage+152], %rd569;
	mov.u64 	%rd572, %rd569;
$L__BB19_26:
	bar.sync 	0;
	setp.eq.s32 	%p116, %r4, 0;
	ld.shared.u64 	%rd437, [_ZZN3cub18CUB_300001_SM_10006detail4scan16DeviceScanKernelINS2_10policy_hubIyyyjN4cuda3std3__44plusIvEEE10Policy1000EPySC_NS0_13ScanTileStateIyLb1EEES9_NS1_10InputValueIySC_EEjyLb0EyEEvT0_T1_T2_iT3_T4_T5_E12temp_storage+152];
	selp.b64 	%rd438, 0, %rd437, %p116;
	add.s64 	%rd573, %rd438, %rd572;
$L__BB19_27:
	ld.param.u32 	%r524, [_ZN3cub18CUB_300001_SM_10006detail4scan16DeviceScanKernelINS2_10policy_hubIyyyjN4cuda3std3__44plusIvEEE10Policy1000EPySC_NS0_13ScanTileStateIyLb1EEES9_NS1_10InputValueIySC_EEjyLb0EyEEvT0_T1_T2_iT3_T4_T5__param_3];
	ld.param.u64 	%rd564, [_ZN3cub18CUB_300001_SM_10006detail4scan16DeviceScanKernelINS2_10policy_hubIyyyjN4cuda3std3__44plusIvEEE10Policy1000EPySC_NS0_13ScanTileStateIyLb1EEES9_NS1_10InputValueIySC_EEjyLb0EyEEvT0_T1_T2_iT3_T4_T5__param_1];
	add.s64 	%rd536, %rd573, %rd6;
	add.s64 	%rd537, %rd7, %rd536;
	add.s64 	%rd538, %rd8, %rd537;
	add.s64 	%rd539, %rd9, %rd538;
	add.s64 	%rd540, %rd10, %rd539;
	add.s64 	%rd541, %rd11, %rd540;
	add.s64 	%rd542, %rd12, %rd541;
	add.s64 	%rd543, %rd13, %rd542;
	add.s64 	%rd544, %rd14, %rd543;
	add.s64 	%rd545, %rd15, %rd544;
	bar.sync 	0;
	st.shared.u64 	[%r8], %rd573;
	st.shared.u64 	[%r8+8], %rd536;
	st.shared.u64 	[%r8+16], %rd537;
	st.shared.u64 	[%r8+24], %rd538;
	st.shared.u64 	[%r8+32], %rd539;
	st.shared.u64 	[%r8+40], %rd540;
	st.shared.u64 	[%r8+48], %rd541;
	st.shared.u64 	[%r8+56], %rd542;
	st.shared.u64 	[%r8+64], %rd543;
	st.shared.u64 	[%r8+72], %rd544;
	st.shared.u64 	[%r8+80], %rd545;
	bar.warp.sync 	-1;
	ld.shared.u64 	%rd546, [%r7];
	ld.shared.u64 	%rd547, [%r7+256];
	ld.shared.u64 	%rd548, [%r7+512];
	ld.shared.u64 	%rd549, [%r7+768];
	ld.shared.u64 	%rd550, [%r7+1024];
	ld.shared.u64 	%rd551, [%r7+1280];
	ld.shared.u64 	%rd552, [%r7+1536];
	ld.shared.u64 	%rd553, [%r7+1792];
	ld.shared.u64 	%rd554, [%r7+2048];
	ld.shared.u64 	%rd555, [%r7+2304];
	ld.shared.u64 	%rd556, [%r7+2560];
	cvta.to.global.u64 	%rd557, %rd564;
	mov.u32 	%r511, %tid.x;
	and.b32  	%r512, %r511, 992;
	mul.lo.s32 	%r513, %r512, 11;
	and.b32  	%r514, %r511, 31;
	or.b32  	%r515, %r513, %r514;
	cvt.u64.u32 	%rd558, %r515;
	mov.u32 	%r516, %ctaid.x;
	add.s32 	%r517, %r524, %r516;
	mul.lo.s32 	%r518, %r517, 4576;
	cvt.u64.u32 	%rd559, %r518;
	add.s64 	%rd560, %rd558, %rd559;
	shl.b64 	%rd561, %rd560, 3;
	add.s64 	%rd562, %rd557, %rd561;
	st.global.u64 	[%rd562], %rd546;
	st.global.u64 	[%rd562+256], %rd547;
	st.global.u64 	[%rd562+512], %rd548;
	st.global.u64 	[%rd562+768], %rd549;
	st.global.u64 	[%rd562+1024], %rd550;
	st.global.u64 	[%rd562+1280], %rd551;
	st.global.u64 	[%rd562+1536], %rd552;
	st.global.u64 	[%rd562+1792], %rd553;
	st.global.u64 	[%rd562+2048], %rd554;
	st.global.u64 	[%rd562+2304], %rd555;
	st.global.u64 	[%rd562+2560], %rd556;
	bra.uni 	$L__BB19_98;
$L__BB19_28:
	setp.eq.s32 	%p3, %r3, 0;
	@%p3 bra 	$L__BB19_98;
	mul.wide.u32 	%rd135, %r2, 8;
	add.s64 	%rd136, %rd1, %rd135;
	mov.u32 	%r25, %tid.x;
	ld.global.u64 	%rd584, [%rd136];
	and.b32  	%r52, %r25, 31;
	and.b32  	%r53, %r25, 992;
	mul.lo.s32 	%r54, %r53, 11;
	or.b32  	%r26, %r54, %r52;
	setp.ge.u32 	%p4, %r26, %r3;
	shl.b32 	%r55, %r26, 3;
	cvt.u64.u32 	%rd137, %r55;
	add.s64 	%rd52, %rd136, %rd137;
	mov.u64 	%rd574, %rd584;
	@%p4 bra 	$L__BB19_31;
	ld.global.u64 	%rd574, [%rd52];
$L__BB19_31:
	add.s32 	%r56, %r26, 32;
	setp.ge.u32 	%p5, %r56, %r3;
	mov.u64 	%rd575, %rd584;
	@%p5 bra 	$L__BB19_33;
	ld.global.u64 	%rd575, [%rd52+256];
$L__BB19_33:
	add.s32 	%r57, %r26, 64;
	setp.ge.u32 	%p6, %r57, %r3;
	mov.u64 	%rd576, %rd584;
	@%p6 bra 	$L__BB19_35;
	ld.global.u64 	%rd576, [%rd52+512];
$L__BB19_35:
	add.s32 	%r58, %r26, 96;
	setp.ge.u32 	%p7, %r58, %r3;
	mov.u64 	%rd577, %rd584;
	@%p7 bra 	$L__BB19_37;
	ld.global.u64 	%rd577, [%rd52+768];
$L__BB19_37:
	add.s32 	%r59, %r26, 128;
	setp.ge.u32 	%p8, %r59, %r3;
	mov.u64 	%rd578, %rd584;
	@%p8 bra 	$L__BB19_39;
	ld.global.u64 	%rd578, [%rd52+1024];
$L__BB19_39:
	add.s32 	%r60, %r26, 160;
	setp.ge.u32 	%p9, %r60, %r3;
	mov.u64 	%rd579, %rd584;
	@%p9 bra 	$L__BB19_41;
	ld.global.u64 	%rd579, [%rd52+1280];
$L__BB19_41:
	add.s32 	%r61, %r26, 192;
	setp.ge.u32 	%p10, %r61, %r3;
	mov.u64 	%rd580, %rd584;
	@%p10 bra 	$L__BB19_43;
	ld.global.u64 	%rd580, [%rd52+1536];
$L__BB19_43:
	add.s32 	%r62, %r26, 224;
	setp.ge.u32 	%p11, %r62, %r3;
	mov.u64 	%rd581, %rd584;
	@%p11 bra 	$L__BB19_45;
	ld.global.u64 	%rd581, [%rd52+1792];
$L__BB19_45:
	add.s32 	%r63, %r26, 256;
	setp.ge.u32 	%p12, %r63, %r3;
	mov.u64 	%rd582, %rd584;
	@%p12 bra 	$L__BB19_47;
	ld.global.u64 	%rd582, [%rd52+2048];
$L__BB19_47:
	add.s32 	%r64, %r26, 288;
	setp.ge.u32 	%p13, %r64, %r3;
	mov.u64 	%rd583, %rd584;
	@%p13 bra 	$L__BB19_49;
	ld.global.u64 	%rd583, [%rd52+2304];
$L__BB19_49:
	add.s32 	%r65, %r26, 320;
	setp.ge.u32 	%p14, %r65, %r3;
	@%p14 bra 	$L__BB19_51;
	ld.global.u64 	%rd584, [%rd52+2560];
$L__BB19_51:
	// begin inline asm
	mov.u32 %r66, %laneid;
	// end inline asm
	shr.u32 	%r28, %r25, 5;
	mad.lo.s32 	%r67, %r28, 352, %r66;
	shl.b32 	%r68, %r67, 3;
	mov.u32 	%r69, _ZZN3cub18CUB_300001_SM_10006detail4scan16DeviceScanKernelINS2_10policy_hubIyyyjN4cuda3std3__44plusIvEEE10Policy1000EPySC_NS0_13ScanTileStateIyLb1EEES9_NS1_10InputValueIySC_EEjyLb0EyEEvT0_T1_T2_iT3_T4_T5_E12temp_storage;
	add.s32 	%r29, %r69, %r68;
	st.shared.u64 	[%r29], %rd574;
	st.shared.u64 	[%r29+256], %rd575;
	st.shared.u64 	[%r29+512], %rd576;
	st.shared.u64 	[%r29+768], %rd577;
	st.shared.u64 	[%r29+1024], %rd578;
	st.shared.u64 	[%r29+1280], %rd579;
	st.shared.u64 	[%r29+1536], %rd580;
	st.shared.u64 	[%r29+1792], %rd581;
	st.shared.u64 	[%r29+2048], %rd582;
	st.shared.u64 	[%r29+2304], %rd583;
	st.shared.u64 	[%r29+2560], %rd584;
	bar.warp.sync 	-1;
	mad.lo.s32 	%r30, %r66, 80, %r29;
	ld.shared.u64 	%rd75, [%r30];
	ld.shared.u64 	%rd76, [%r30+8];
	ld.shared.u64 	%rd77, [%r30+16];
	ld.shared.u64 	%rd78, [%r30+24];
	ld.shared.u64 	%rd79, [%r30+32];
	ld.shared.u64 	%rd80, [%r30+40];
	ld.shared.u64 	%rd81, [%r30+48];
	ld.shared.u64 	%rd82, [%r30+56];
	ld.shared.u64 	%rd83, [%r30+64];
	ld.shared.u64 	%rd84, [%r30+72];
	ld.shared.u64 	%rd85, [%r30+80];
	bar.sync 	0;
	setp.ne.s32 	%p15, %r525, 0;
	@%p15 bra 	$L__BB19_55;
	add.s64 	%rd272, %rd76, %rd75;
	add.s64 	%rd273, %rd77, %rd272;
	add.s64 	%rd274, %rd78, %rd273;
	add.s64 	%rd275, %rd79, %rd274;
	add.s64 	%rd276, %rd80, %rd275;
	add.s64 	%rd277, %rd81, %rd276;
	add.s64 	%rd278, %rd82, %rd277;
	add.s64 	%rd279, %rd83, %rd278;
	add.s64 	%rd280, %rd84, %rd279;
	add.s64 	%rd259, %rd85, %rd280;
	mov.b32 	%r241, 1;
	mov.b32 	%r254, 0;
	mov.b32 	%r255, -1;
	// begin inline asm
	{  .reg .u64 r0;  .reg .u32 lo;  .reg .u32 hi;  .reg .pred p;  mov.b64 {lo, hi}, %rd259;  shfl.sync.up.b32 lo|p, lo, %r241, %r254, %r255;  shfl.sync.up.b32 hi|p, hi, %r241, %r254, %r255;  mov.b64 r0, {lo, hi};  @p add.u64 r0, r0, %rd259;  mov.u64 %rd257, r0;}
	// end inline asm
	mov.b32 	%r244, 2;
	// begin inline asm
	{  .reg .u64 r0;  .reg .u32 lo;  .reg .u32 hi;  .reg .pred p;  mov.b64 {lo, hi}, %rd257;  shfl.sync.up.b32 lo|p, lo, %r244, %r254, %r255;  shfl.sync.up.b32 hi|p, hi, %r244, %r254, %r255;  mov.b64 r0, {lo, hi};  @p add.u64 r0, r0, %rd257;  mov.u64 %rd260, r0;}
	// end inline asm
	mov.b32 	%r247, 4;
	// begin inline asm
	{  .reg .u64 r0;  .reg .u32 lo;  .reg .u32 hi;  .reg .pred p;  mov.b64 {lo, hi}, %rd260;  shfl.sync.up.b32 lo|p, lo, %r247, %r254, %r255;  shfl.sync.up.b32 hi|p, hi, %r247, %r254, %r255;  mov.b64 r0, {lo, hi};  @p add.u64 r0, r0, %rd260;  mov.u64 %rd263, r0;}
	// end inline asm
	mov.b32 	%r250, 8;
	// begin inline asm
	{  .reg .u64 r0;  .reg .u32 lo;  .reg .u32 hi;  .reg .pred p;  mov.b64 {lo, hi}, %rd263;  shfl.sync.up.b32 lo|p, lo, %r250, %r254, %r255;  shfl.sync.up.b32 hi|p, hi, %r250, %r254, %r255;  mov.b64 r0, {lo, hi};  @p add.u64 r0, r0, %rd263;  mov.u64 %rd266, r0;}
	// end inline asm
	mov.b32 	%r253, 16;
	// begin inline asm
	{  .reg .u64 r0;  .reg .u32 lo;  .reg .u32 hi;  .reg .pred p;  mov.b64 {lo, hi}, %rd266;  shfl.sync.up.b32 lo|p, lo, %r253, %r254, %r255;  shfl.sync.up.b32 hi|p, hi, %r253, %r254, %r255;  mov.b64 r0, {lo, hi};  @p add.u64 r0, r0, %rd266;  mov.u64 %rd269, r0;}
	// end inline asm
	setp.ne.s32 	%p58, %r66, 31;
	@%p58 bra 	$L__BB19_54;
	shl.b32 	%r256, %r28, 3;
	mov.u32 	%r257, _ZZN3cub18CUB_300001_SM_10006detail4scan16DeviceScanKernelINS2_10policy_hubIyyyjN4cuda3std3__44plusIvEEE10Policy1000EPySC_NS0_13ScanTileStateIyLb1EEES9_NS1_10InputValueIySC_EEjyLb0EyEEvT0_T1_T2_iT3_T4_T5_E12temp_storage;
	add.s32 	%r258, %r257, %r256;
	st.shared.u64 	[%r258+32], %rd269;
$L__BB19_54:
	bar.sync 	0;
	ld.shared.v2.u64 	{%rd281, %rd282}, [_ZZN3cub18CUB_300001_SM_10006detail4scan16DeviceScanKernelINS2_10policy_hubIyyyjN4cuda3std3__44plusIvEEE10Policy1000EPySC_NS0_13ScanTileStateIyLb1EEES9_NS1_10InputValueIySC_EEjyLb0EyEEvT0_T1_T2_iT3_T4_T5_E12temp_storage+32];
	add.s64 	%rd283, %rd282, %rd281;
	setp.eq.s32 	%p59, %r28, 2;
	selp.b64 	%rd284, %rd283, %rd281, %p59;
	ld.shared.v2.u64 	{%rd285, %rd286}, [_ZZN3cub18CUB_300001_SM_10006detail4scan16DeviceScanKernelINS2_10policy_hubIyyyjN4cuda3std3__44plusIvEEE10Policy1000EPySC_NS0_13ScanTileStateIyLb1EEES9_NS1_10InputValueIySC_EEjyLb0EyEEvT0_T1_T2_iT3_T4_T5_E12temp_storage+48];
	add.s64 	%rd287, %rd283, %rd285;
	setp.eq.s32 	%p60, %r28, 3;
	selp.b64 	%rd288, %rd287, %rd284, %p60;
	add.s64 	%rd289, %rd287, %rd286;
	setp.eq.s32 	%p61, %r28, 4;
	selp.b64 	%rd290, %rd289, %rd288, %p61;
	ld.shared.v2.u64 	{%rd291, %rd292}, [_ZZN3cub18CUB_300001_SM_10006detail4scan16DeviceScanKernelINS2_10policy_hubIyyyjN4cuda3std3__44plusIvEEE10Policy1000EPySC_NS0_13ScanTileStateIyLb1EEES9_NS1_10InputValueIySC_EEjyLb0EyEEvT0_T1_T2_iT3_T4_T5_E12temp_storage+64];
	add.s64 	%rd293, %rd289, %rd291;
	setp.eq.s32 	%p62, %r28, 5;
	selp.b64 	%rd294, %rd293, %rd290, %p62;
	add.s64 	%rd295, %rd293, %rd292;
	setp.eq.s32 	%p63, %r28, 6;
	selp.b64 	%rd296, %rd295, %rd294, %p63;
	ld.shared.v2.u64 	{%rd297, %rd298}, [_ZZN3cub18CUB_300001_SM_10006detail4scan16DeviceScanKernelINS2_10policy_hubIyyyjN4cuda3std3__44plusIvEEE10Policy1000EPySC_NS0_13ScanTileStateIyLb1EEES9_NS1_10InputValueIySC_EEjyLb0EyEEvT0_T1_T2_iT3_T4_T5_E12temp_storage+80];
	add.s64 	%rd299, %rd295, %rd297;
	setp.eq.s32 	%p64, %r28, 7;
	selp.b64 	%rd300, %rd299, %rd296, %p64;
	add.s64 	%rd301, %rd299, %rd298;
	setp.eq.s32 	%p65, %r28, 8;
	selp.b64 	%rd302, %rd301, %rd300, %p65;
	ld.shared.v2.u64 	{%rd303, %rd304}, [_ZZN3cub18CUB_300001_SM_10006detail4scan16DeviceScanKernelINS2_10policy_hubIyyyjN4cuda3std3__44plusIvEEE10Policy1000EPySC_NS0_13ScanTileStateIyLb1EEES9_NS1_10InputValueIySC_EEjyLb0EyEEvT0_T1_T2_iT3_T4_T5_E12temp_storage+96];
	add.s64 	%rd305, %rd301, %rd303;
	setp.eq.s32 	%p66, %r28, 9;
	selp.b64 	%rd306, %rd305, %rd302, %p66;
	add.s64 	%rd307, %rd305, %rd304;
	setp.eq.s32 	%p67, %r28, 10;
	selp.b64 	%rd308, %rd307, %rd306, %p67;
	ld.shared.v2.u64 	{%rd309, %rd310}, [_ZZN3cub18CUB_300001_SM_10006detail4scan16DeviceScanKernelINS2_10policy_hubIyyyjN4cuda3std3__44plusIvEEE10Policy1000EPySC_NS0_13ScanTileStateIyLb1EEES9_NS1_10InputValueIySC_EEjyLb0EyEEvT0_T1_T2_iT3_T4_T5_E12temp_storage+112];
	add.s64 	%rd311, %rd307, %rd309;
	setp.eq.s32 	%p68, %r28, 11;
	selp.b64 	%rd312, %rd311, %rd308, %p68;
	add.s64 	%rd313, %rd311, %rd310;
	setp.eq.s32 	%p69, %r28, 12;
	selp.b64 	%rd314, %rd313, %rd312, %p69;
	setp.lt.u32 	%p70, %r25, 32;
	selp.b64 	%rd315, 0, %rd314, %p70;
	setp.eq.s32 	%p71, %r66, 0;
	sub.s64 	%rd316, %rd269, %rd259;
	selp.b64 	%rd317, 0, %rd316, %p71;
	add.s64 	%rd318, %rd317, %rd565;
	add.s64 	%rd592, %rd318, %rd315;
	bra.uni 	$L__BB19_74;
$L__BB19_55:
	add.s64 	%rd153, %rd76, %rd75;
	add.s64 	%rd154, %rd77, %rd153;
	add.s64 	%rd155, %rd78, %rd154;
	add.s64 	%rd156, %rd79, %rd155;
	add.s64 	%rd157, %rd80, %rd156;
	add.s64 	%rd158, %rd81, %rd157;
	add.s64 	%rd159, %rd82, %rd158;
	add.s64 	%rd160, %rd83, %rd159;
	add.s64 	%rd161, %rd84, %rd160;
	add.s64 	%rd140, %rd85, %rd161;
	mov.b32 	%r70, 1;
	mov.b32 	%r83, 0;
	mov.b32 	%r84, -1;
	// begin inline asm
	{  .reg .u64 r0;  .reg .u32 lo;  .reg .u32 hi;  .reg .pred p;  mov.b64 {lo, hi}, %rd140;  shfl.sync.up.b32 lo|p, lo, %r70, %r83, %r84;  shfl.sync.up.b32 hi|p, hi, %r70, %r83, %r84;  mov.b64 r0, {lo, hi};  @p add.u64 r0, r0, %rd140;  mov.u64 %rd138, r0;}
	// end inline asm
	mov.b32 	%r73, 2;
	// begin inline asm
	{  .reg .u64 r0;  .reg .u32 lo;  .reg .u32 hi;  .reg .pred p;  mov.b64 {lo, hi}, %rd138;  shfl.sync.up.b32 lo|p, lo, %r73, %r83, %r84;  shfl.sync.up.b32 hi|p, hi, %r73, %r83, %r84;  mov.b64 r0, {lo, hi};  @p add.u64 r0, r0, %rd138;  mov.u64 %rd141, r0;}
	// end inline asm
	mov.b32 	%r76, 4;
	// begin inline asm
	{  .reg .u64 r0;  .reg .u32 lo;  .reg .u32 hi;  .reg .pred p;  mov.b64 {lo, hi}, %rd141;  shfl.sync.up.b32 lo|p, lo, %r76, %r83, %r84;  shfl.sync.up.b32 hi|p, hi, %r76, %r83, %r84;  mov.b64 r0, {lo, hi};  @p add.u64 r0, r0, %rd141;  mov.u64 %rd144, r0;}
	// end inline asm
	mov.b32 	%r79, 8;
	// begin inline asm
	{  .reg .u64 r0;  .reg .u32 lo;  .reg .u32 hi;  .reg .pred p;  mov.b64 {lo, hi}, %rd144;  shfl.sync.up.b32 lo|p, lo, %r79, %r83, %r84;  shfl.sync.up.b32 hi|p, hi, %r79, %r83, %r84;  mov.b64 r0, {lo, hi};  @p add.u64 r0, r0, %rd144;  mov.u64 %rd147, r0;}
	// end inline asm
	mov.b32 	%r82, 16;
	// begin inline asm
	{  .reg .u64 r0;  .reg .u32 lo;  .reg .u32 hi;  .reg .pred p;  mov.b64 {lo, hi}, %rd147;  shfl.sync.up.b32 lo|p, lo, %r82, %r83, %r84;  shfl.sync.up.b32 hi|p, hi, %r82, %r83, %r84;  mov.b64 r0, {lo, hi};  @p add.u64 r0, r0, %rd147;  mov.u64 %rd150, r0;}
	// end inline asm
	setp.ne.s32 	%p16, %r66, 31;
	@%p16 bra 	$L__BB19_57;
	shl.b32 	%r85, %r28, 3;
	mov.u32 	%r86, _ZZN3cub18CUB_300001_SM_10006detail4scan16DeviceScanKernelINS2_10policy_hubIyyyjN4cuda3std3__44plusIvEEE10Policy1000EPySC_NS0_13ScanTileStateIyLb1EEES9_NS1_10InputValueIySC_EEjyLb0EyEEvT0_T1_T2_iT3_T4_T5_E12temp_storage;
	add.s32 	%r87, %r86, %r85;
	st.shared.u64 	[%r87+32], %rd150;
$L__BB19_57:
	sub.s64 	%rd162, %rd150, %rd140;
	bar.sync 	0;
	ld.shared.v2.u64 	{%rd163, %rd164}, [_ZZN3cub18CUB_300001_SM_10006detail4scan16DeviceScanKernelINS2_10policy_hubIyyyjN4cuda3std3__44plusIvEEE10Policy1000EPySC_NS0_13ScanTileStateIyLb1EEES9_NS1_10InputValueIySC_EEjyLb0EyEEvT0_T1_T2_iT3_T4_T5_E12temp_storage+32];
	add.s64 	%rd165, %rd164, %rd163;
	setp.eq.s32 	%p17, %r28, 2;
	selp.b64 	%rd166, %rd165, %rd163, %p17;
	ld.shared.v2.u64 	{%rd167, %rd168}, [_ZZN3cub18CUB_300001_SM_10006detail4scan16DeviceScanKernelINS2_10policy_hubIyyyjN4cuda3std3__44plusIvEEE10Policy1000EPySC_NS0_13ScanTileStateIyLb1EEES9_NS1_10InputValueIySC_EEjyLb0EyEEvT0_T1_T2_iT3_T4_T5_E12temp_storage+48];
	add.s64 	%rd169, %rd165, %rd167;
	setp.eq.s32 	%p18, %r28, 3;
	selp.b64 	%rd170, %rd169, %rd166, %p18;
	add.s64 	%rd171, %rd169, %rd168;
	setp.eq.s32 	%p19, %r28, 4;
	selp.b64 	%rd172, %rd171, %rd170, %p19;
	ld.shared.v2.u64 	{%rd173, %rd174}, [_ZZN3cub18CUB_300001_SM_10006detail4scan16DeviceScanKernelINS2_10policy_hubIyyyjN4cuda3std3__44plusIvEEE10Policy1000EPySC_NS0_13ScanTileStateIyLb1EEES9_NS1_10InputValueIySC_EEjyLb0EyEEvT0_T1_T2_iT3_T4_T5_E12temp_storage+64];
	add.s64 	%rd175, %rd171, %rd173;
	setp.eq.s32 	%p20, %r28, 5;
	selp.b64 	%rd176, %rd175, %rd172, %p20;
	add.s64 	%rd177, %rd175, %rd174;
	setp.eq.s32 	%p21, %r28, 6;
	selp.b64 	%rd178, %rd177, %rd176, %p21;
	ld.shared.v2.u64 	{%rd179, %rd180}, [_ZZN3cub18CUB_300001_SM_10006detail4scan16DeviceScanKernelINS2_10policy_hubIyyyjN4cuda3std3__44plusIvEEE10Policy1000EPySC_NS0_13ScanTileStateIyLb1EEES9_NS1_10InputValueIySC_EEjyLb0EyEEvT0_T1_T2_iT3_T4_T5_E12temp_storage+80];
	add.s64 	%rd181, %rd177, %rd179;
	setp.eq.s32 	%p22, %r28, 7;
	selp.b64 	%rd182, %rd181, %rd178, %p22;
	add.s64 	%rd183, %rd181, %rd180;
	setp.eq.s32 	%p23, %r28, 8;
	selp.b64 	%rd184, %rd183, %rd182, %p23;
	ld.shared.v2.u64 	{%rd185, %rd186}, [_ZZN3cub18CUB_300001_SM_10006detail4scan16DeviceScanKernelINS2_10policy_hubIyyyjN4cuda3std3__44plusIvEEE10Policy1000EPySC_NS0_13ScanTileStateIyLb1EEES9_NS1_10InputValueIySC_EEjyLb0EyEEvT0_T1_T2_iT3_T4_T5_E12temp_storage+96];
	add.s64 	%rd187, %rd183, %rd185;
	setp.eq.s32 	%p24, %r28, 9;
	selp.b64 	%rd188, %rd187, %rd184, %p24;
	add.s64 	%rd189, %rd187, %rd186;
	setp.eq.s32 	%p25, %r28, 10;
	selp.b64 	%rd190, %rd189, %rd188, %p25;
	ld.shared.v2.u64 	{%rd191, %rd192}, [_ZZN3cub18CUB_300001_SM_10006detail4scan16DeviceScanKernelINS2_10policy_hubIyyyjN4cuda3std3__44plusIvEEE10Policy1000EPySC_NS0_13ScanTileStateIyLb1EEES9_NS1_10InputValueIySC_EEjyLb0EyEEvT0_T1_T2_iT3_T4_T5_E12temp_storage+112];
	add.s64 	%rd193, %rd189, %rd191;
	setp.eq.s32 	%p26, %r28, 11;
	selp.b64 	%rd194, %rd193, %rd190, %p26;
	add.s64 	%rd195, %rd193, %rd192;
	setp.eq.s32 	%p27, %r28, 12;
	selp.b64 	%rd196, %rd195, %rd194, %p27;
	ld.shared.u64 	%rd197, [_ZZN3cub18CUB_300001_SM_10006detail4scan16DeviceScanKernelINS2_10policy_hubIyyyjN4cuda3std3__44plusIvEEE10Policy1000EPySC_NS0_13ScanTileStateIyLb1EEES9_NS1_10InputValueIySC_EEjyLb0EyEEvT0_T1_T2_iT3_T4_T5_E12temp_storage+128];
	add.s64 	%rd91, %rd195, %rd197;
	setp.gt.u32 	%p28, %r25, 31;
	setp.lt.u32 	%p29, %r25, 32;
	setp.eq.s32 	%p30, %r66, 0;
	selp.b64 	%rd198, 0, %rd162, %p30;
	add.s64 	%rd591, %rd196, %rd198;
	selp.b64 	%rd93, %rd162, %rd591, %p29;
	@%p28 bra 	$L__BB19_73;
	setp.ne.s32 	%p31, %r25, 0;
	mul.wide.s32 	%rd199, %r525, 16;
	add.s64 	%rd94, %rd132, %rd199;
	@%p31 bra 	$L__BB19_60;
	st.shared.u64 	[_ZZN3cub18CUB_300001_SM_10006detail4scan16DeviceScanKernelINS2_10policy_hubIyyyjN4cuda3std3__44plusIvEEE10Policy1000EPySC_NS0_13ScanTileStateIyLb1EEES9_NS1_10InputValueIySC_EEjyLb0EyEEvT0_T1_T2_iT3_T4_T5_E12temp_storage+24], %rd91;
	add.s64 	%rd200, %rd94, 512;
	mov.b64 	%rd201, 100;
	// begin inline asm
	st.relaxed.gpu.v2.u64 [%rd200], {%rd201, %rd91};
	// end inline asm
$L__BB19_60:
	not.b32 	%r90, %r25;
	add.s32 	%r91, %r525, %r90;
	mov.b32 	%r88, 710;
	// begin inline asm
	nanosleep.u32 %r88;
	// end inline asm
	mul.wide.s32 	%rd206, %r91, 16;
	add.s64 	%rd207, %rd132, %rd206;
	add.s64 	%rd205, %rd207, 512;
	// begin inline asm
	ld.relaxed.gpu.v2.u64 {%rd589, %rd586}, [%rd205];
	// end inline asm
	mov.b32 	%r533, 386;
$L__BB19_61:
	setp.eq.s64 	%p32, %rd589, 99;
	mov.b32 	%r92, -1;
	vote.sync.any.pred 	%p33, %p32, %r92;
	not.pred 	%p34, %p33;
	@%p34 bra 	$L__BB19_63;
	ld.param.u32 	%r521, [_ZN3cub18CUB_300001_SM_10006detail4scan16DeviceScanKernelINS2_10policy_hubIyyyjN4cuda3std3__44plusIvEEE10Policy1000EPySC_NS0_13ScanTileStateIyLb1EEES9_NS1_10InputValueIySC_EEjyLb0EyEEvT0_T1_T2_iT3_T4_T5__param_3];
	shr.u32 	%r33, %r533, 1;
	mul.lo.s32 	%r232, %r525, 16807;
	and.b32  	%r525, %r232, 2147483647;
	sub.s32 	%r233, %r533, %r33;
	add.s32 	%r234, %r233, 1;
	rem.u32 	%r235, %r525, %r234;
	add.s32 	%r231, %r235, %r33;
	// begin inline asm
	nanosleep.u32 %r231;
	// end inline asm
	mov.u32 	%r236, %ctaid.x;
	add.s32 	%r237, %r521, %r236;
	mov.u32 	%r238, %tid.x;
	not.b32 	%r239, %r238;
	add.s32 	%r240, %r237, %r239;
	mul.wide.s32 	%rd255, %r240, 16;
	add.s64 	%rd256, %rd132, %rd255;
	add.s64 	%rd254, %rd256, 512;
	// begin inline asm
	ld.relaxed.gpu.v2.u64 {%rd589, %rd586}, [%rd254];
	// end inline asm
	mov.u32 	%r533, %r33;
	bra.uni 	$L__BB19_61;
$L__BB19_63:
	ld.param.u32 	%r520, [_ZN3cub18CUB_300001_SM_10006detail4scan16DeviceScanKernelINS2_10policy_hubIyyyjN4cuda3std3__44plusIvEEE10Policy1000EPySC_NS0_13ScanTileStateIyLb1EEES9_NS1_10InputValueIySC_EEjyLb0EyEEvT0_T1_T2_iT3_T4_T5__param_3];
	mov.u32 	%r146, %ctaid.x;
	add.s32 	%r147, %r520, %r146;
	mov.u32 	%r148, %tid.x;
	not.b32 	%r149, %r148;
	add.s32 	%r536, %r147, %r149;
	setp.eq.s64 	%p35, %rd589, 101;
	mov.b32 	%r144, -1;
	vote.sync.ballot.b32 	%r150, %p35, %r144;
	// begin inline asm
	mov.u32 %r94, %lanemask_ge;
	// end inline asm
	and.b32  	%r151, %r150, %r94;
	or.b32  	%r152, %r151, -2147483648;
	add.s32 	%r153, %r152, -1;
	not.b32 	%r154, %r152;
	and.b32  	%r155, %r154, %r153;
	popc.b32 	%r98, %r155;
	mov.b64 	{%r96, %r101}, %rd586;
	mov.b32 	%r102, 1;
	// begin inline asm
	shfl.sync.down.b32 %r95, %r96, %r102, %r98, %r144;
	// end inline asm
	// begin inline asm
	shfl.sync.down.b32 %r100, %r101, %r102, %r98, %r144;
	// end inline asm
	mov.b64 	%rd208, {%r95, %r100};
	setp.lt.s32 	%p37, %r66, %r98;
	selp.b64 	%rd209, %rd208, 0, %p37;
	add.s64 	%rd210, %rd209, %rd586;
	mov.b64 	{%r106, %r111}, %rd210;
	mov.b32 	%r112, 2;
	// begin inline asm
	shfl.sync.down.b32 %r105, %r106, %r112, %r98, %r144;
	// end inline asm
	// begin inline asm
	shfl.sync.down.b32 %r110, %r111, %r112, %r98, %r144;
	// end inline asm
	mov.b64 	%rd211, {%r105, %r110};
	add.s32 	%r156, %r66, 2;
	setp.gt.s32 	%p38, %r156, %r98;
	selp.b64 	%rd212, 0, %rd211, %p38;
	add.s64 	%rd213, %rd212, %rd210;
	mov.b64 	{%r116, %r121}, %rd213;
	mov.b32 	%r122, 4;
	// begin inline asm
	shfl.sync.down.b32 %r115, %r116, %r122, %r98, %r144;
	// end inline asm
	// begin inline asm
	shfl.sync.down.b32 %r120, %r121, %r122, %r98, %r144;
	// end inline asm
	mov.b64 	%rd214, {%r115, %r120};
	add.s32 	%r157, %r66, 4;
	setp.gt.s32 	%p39, %r157, %r98;
	selp.b64 	%rd215, 0, %rd214, %p39;
	add.s64 	%rd216, %rd215, %rd213;
	mov.b64 	{%r126, %r131}, %rd216;
	mov.b32 	%r132, 8;
	// begin inline asm
	shfl.sync.down.b32 %r125, %r126, %r132, %r98, %r144;
	// end inline asm
	// begin inline asm
	shfl.sync.down.b32 %r130, %r131, %r132, %r98, %r144;
	// end inline asm
	mov.b64 	%rd217, {%r125, %r130};
	add.s32 	%r158, %r66, 8;
	setp.gt.s32 	%p40, %r158, %r98;
	selp.b64 	%rd218, 0, %rd217, %p40;
	add.s64 	%rd219, %rd218, %rd216;
	mov.b64 	{%r136, %r141}, %rd219;
	mov.b32 	%r142, 16;
	// begin inline asm
	shfl.sync.down.b32 %r135, %r136, %r142, %r98, %r144;
	// end inline asm
	// begin inline asm
	shfl.sync.down.b32 %r140, %r141, %r142, %r98, %r144;
	// end inline asm
	mov.b64 	%rd220, {%r135, %r140};
	add.s32 	%r159, %r66, 16;
	setp.gt.s32 	%p41, %r159, %r98;
	selp.b64 	%rd221, 0, %rd220, %p41;
	add.s64 	%rd587, %rd221, %rd219;
	add.s64 	%rd104, %rd132, 512;
	mov.b32 	%r535, 386;
$L__BB19_64:
	setp.ne.s64 	%p42, %rd589, 101;
	mov.b32 	%r160, -1;
	vote.sync.all.pred 	%p43, %p42, %r160;
	not.pred 	%p44, %p43;
	@%p44 bra 	$L__BB19_69;
	shr.u32 	%r535, %r535, 1;
	mul.wide.s32 	%rd230, %r536, 16;
	add.s64 	%rd231, %rd104, %rd230;
	add.s64 	%rd229, %rd231, -512;
	// begin inline asm
	ld.relaxed.gpu.v2.u64 {%rd589, %rd590}, [%rd229];
	// end inline asm
	mov.u32 	%r538, %r535;
$L__BB19_66:
	setp.eq.s64 	%p48, %rd589, 99;
	mov.b32 	%r164, -1;
	vote.sync.any.pred 	%p49, %p48, %r164;
	not.pred 	%p50, %p49;
	@%p50 bra 	$L__BB19_68;
	shr.u32 	%r43, %r538, 1;
	mul.lo.s32 	%r227, %r525, 16807;
	and.b32  	%r525, %r227, 2147483647;
	sub.s32 	%r228, %r538, %r43;
	add.s32 	%r229, %r228, 1;
	rem.u32 	%r230, %r525, %r229;
	add.s32 	%r226, %r230, %r43;
	// begin inline asm
	nanosleep.u32 %r226;
	// end inline asm
	mul.wide.s32 	%rd250, %r536, 16;
	add.s64 	%rd251, %rd104, %rd250;
	add.s64 	%rd249, %rd251, -512;
	// begin inline asm
	ld.relaxed.gpu.v2.u64 {%rd589, %rd590}, [%rd249];
	// end inline asm
	mov.u32 	%r538, %r43;
	bra.uni 	$L__BB19_66;
$L__BB19_68:
	setp.eq.s64 	%p51, %rd589, 101;
	mov.b32 	%r215, -1;
	vote.sync.ballot.b32 	%r216, %p51, %r215;
	and.b32  	%r217, %r216, %r94;
	or.b32  	%r218, %r217, -2147483648;
	add.s32 	%r219, %r218, -1;
	not.b32 	%r220, %r218;
	and.b32  	%r221, %r220, %r219;
	popc.b32 	%r169, %r221;
	mov.b64 	{%r167, %r172}, %rd590;
	mov.b32 	%r173, 1;
	// begin inline asm
	shfl.sync.down.b32 %r166, %r167, %r173, %r169, %r215;
	// end inline asm
	// begin inline asm
	shfl.sync.down.b32 %r171, %r172, %r173, %r169, %r215;
	// end inline asm
	mov.b64 	%rd232, {%r166, %r171};
	setp.lt.s32 	%p53, %r66, %r169;
	selp.b64 	%rd233, %rd232, 0, %p53;
	add.s64 	%rd234, %rd233, %rd590;
	mov.b64 	{%r177, %r182}, %rd234;
	mov.b32 	%r183, 2;
	// begin inline asm
	shfl.sync.down.b32 %r176, %r177, %r183, %r169, %r215;
	// end inline asm
	// begin inline asm
	shfl.sync.down.b32 %r181, %r182, %r183, %r169, %r215;
	// end inline asm
	mov.b64 	%rd235, {%r176, %r181};
	add.s32 	%r222, %r66, 2;
	setp.gt.s32 	%p54, %r222, %r169;
	selp.b64 	%rd236, 0, %rd235, %p54;
	add.s64 	%rd237, %rd234, %rd236;
	mov.b64 	{%r187, %r192}, %rd237;
	mov.b32 	%r193, 4;
	// begin inline asm
	shfl.sync.down.b32 %r186, %r187, %r193, %r169, %r215;
	// end inline asm
	// begin inline asm
	shfl.sync.down.b32 %r191, %r192, %r193, %r169, %r215;
	// end inline asm
	mov.b64 	%rd238, {%r186, %r191};
	add.s32 	%r223, %r66, 4;
	setp.gt.s32 	%p55, %r223, %r169;
	selp.b64 	%rd239, 0, %rd238, %p55;
	add.s64 	%rd240, %rd239, %rd237;
	mov.b64 	{%r197, %r202}, %rd240;
	mov.b32 	%r203, 8;
	// begin inline asm
	shfl.sync.down.b32 %r196, %r197, %r203, %r169, %r215;
	// end inline asm
	// begin inline asm
	shfl.sync.down.b32 %r201, %r202, %r203, %r169, %r215;
	// end inline asm
	mov.b64 	%rd241, {%r196, %r201};
	add.s32 	%r224, %r66, 8;
	setp.gt.s32 	%p56, %r224, %r169;
	selp.b64 	%rd242, 0, %rd241, %p56;
	add.s64 	%rd243, %rd242, %rd240;
	mov.b64 	{%r207, %r212}, %rd243;
	mov.b32 	%r213, 16;
	// begin inline asm
	shfl.sync.down.b32 %r206, %r207, %r213, %r169, %r215;
	// end inline asm
	// begin inline asm
	shfl.sync.down.b32 %r211, %r212, %r213, %r169, %r215;
	// end inline asm
	mov.b64 	%rd244, {%r206, %r211};
	add.s32 	%r225, %r66, 16;
	setp.gt.s32 	%p57, %r225, %r169;
	selp.b64 	%rd245, 0, %rd244, %p57;
	add.s64 	%rd246, %rd243, %rd587;
	add.s64 	%rd587, %rd246, %rd245;
	add.s32 	%r536, %r536, -32;
	bra.uni 	$L__BB19_64;
$L__BB19_69:
	mov.u32 	%r162, %tid.x;
	setp.ne.s32 	%p45, %r162, 0;
	@%p45 bra 	$L__BB19_71;
	add.s64 	%rd224, %rd587, %rd91;
	add.s64 	%rd222, %rd94, 512;
	mov.b64 	%rd223, 101;
	// begin inline asm
	st.relaxed.gpu.v2.u64 [%rd222], {%rd223, %rd224};
	// end inline asm
	st.shared.u64 	[_ZZN3cub18CUB_300001_SM_10006detail4scan16DeviceScanKernelINS2_10policy_hubIyyyjN4cuda3std3__44plusIvEEE10Policy1000EPySC_NS0_13ScanTileStateIyLb1EEES9_NS1_10InputValueIySC_EEjyLb0EyEEvT0_T1_T2_iT3_T4_T5_E12temp_storage+8], %rd587;
	st.shared.u64 	[_ZZN3cub18CUB_300001_SM_10006detail4scan16DeviceScanKernelINS2_10policy_hubIyyyjN4cuda3std3__44plusIvEEE10Policy1000EPySC_NS0_13ScanTileStateIyLb1EEES9_NS1_10InputValueIySC_EEjyLb0EyEEvT0_T1_T2_iT3_T4_T5_E12temp_storage+16], %rd224;
$L__BB19_71:
	setp.ne.s32 	%p46, %r66, 0;
	mov.u64 	%rd591, %rd93;
	@%p46 bra 	$L__BB19_73;
	st.shared.u64 	[_ZZN3cub18CUB_300001_SM_10006detail4scan16DeviceScanKernelINS2_10policy_hubIyyyjN4cuda3std3__44plusIvEEE10Policy1000EPySC_NS0_13ScanTileStateIyLb1EEES9_NS1_10InputValueIySC_EEjyLb0EyEEvT0_T1_T2_iT3_T4_T5_E12temp_storage+152], %rd587;
	mov.u64 	%rd591, %rd587;
$L__BB19_73:
	bar.sync 	0;
	mov.u32 	%r163, %tid.x;
	setp.eq.s32 	%p47, %r163, 0;
	ld.shared.u64 	%rd225, [_ZZN3cub18CUB_300001_SM_10006detail4scan16DeviceScanKernelINS2_10policy_hubIyyyjN4cuda3std3__44plusIvEEE10Policy1000EPySC_NS0_13ScanTileStateIyLb1EEES9_NS1_10InputValueIySC_EEjyLb0EyEEvT0_T1_T2_iT3_T4_T5_E12temp_storage+152];
	selp.b64 	%rd226, 0, %rd225, %p47;
	add.s64 	%rd592, %rd226, %rd591;
$L__BB19_74:
	add.s64 	%rd319, %rd592, %rd75;
	add.s64 	%rd320, %rd76, %rd319;
	add.s64 	%rd321, %rd77, %rd320;
	add.s64 	%rd322, %rd78, %rd321;
	add.s64 	%rd323, %rd79, %rd322;
	add.s64 	%rd324, %rd80, %rd323;
	add.s64 	%rd325, %rd81, %rd324;
	add.s64 	%rd326, %rd82, %rd325;
	add.s64 	%rd327, %rd83, %rd326;
	add.s64 	%rd328, %rd84, %rd327;
	bar.sync 	0;
	st.shared.u64 	[%r30], %rd592;
	st.shared.u64 	[%r30+8], %rd319;
	st.shared.u64 	[%r30+16], %rd320;
	st.shared.u64 	[%r30+24], %rd321;
	st.shared.u64 	[%r30+32], %rd322;
	st.shared.u64 	[%r30+40], %rd323;
	st.shared.u64 	[%r30+48], %rd324;
	st.shared.u64 	[%r30+56], %rd325;
	st.shared.u64 	[%r30+64], %rd326;
	st.shared.u64 	[%r30+72], %rd327;
	st.shared.u64 	[%r30+80], %rd328;
	bar.warp.sync 	-1;
	ld.shared.u64 	%rd119, [%r29];
	ld.shared.u64 	%rd120, [%r29+256];
	ld.shared.u64 	%rd121, [%r29+512];
	ld.shared.u64 	%rd122, [%r29+768];
	ld.shared.u64 	%rd123, [%r29+1024];
	ld.shared.u64 	%rd124, [%r29+1280];
	ld.shared.u64 	%rd125, [%r29+1536];
	ld.shared.u64 	%rd126, [%r29+1792];
	ld.shared.u64 	%rd127, [%r29+2048];
	ld.shared.u64 	%rd128, [%r29+2304];
	ld.shared.u64 	%rd129, [%r29+2560];
	mov.u32 	%r259, %tid.x;
	setp.ne.s32 	%p72, %r259, 0;
	@%p72 bra 	$L__BB19_76;
	st.volatile.shared.u32 	[_ZZN3cub18CUB_300001_SM_10006detail4scan16DeviceScanKernelINS2_10policy_hubIyyyjN4cuda3std3__44plusIvEEE10Policy1000EPySC_NS0_13ScanTileStateIyLb1EEES9_NS1_10InputValueIySC_EEjyLb0EyEEvT0_T1_T2_iT3_T4_T5_E12temp_storage+36608], %r3;
$L__BB19_76:
	ld.param.u32 	%r522, [_ZN3cub18CUB_300001_SM_10006detail4scan16DeviceScanKernelINS2_10policy_hubIyyyjN4cuda3std3__44plusIvEEE10Policy1000EPySC_NS0_13ScanTileStateIyLb1EEES9_NS1_10InputValueIySC_EEjyLb0EyEEvT0_T1_T2_iT3_T4_T5__param_3];
	ld.param.u64 	%rd563, [_ZN3cub18CUB_300001_SM_10006detail4scan16DeviceScanKernelINS2_10policy_hubIyyyjN4cuda3std3__44plusIvEEE10Policy1000EPySC_NS0_13ScanTileStateIyLb1EEES9_NS1_10InputValueIySC_EEjyLb0EyEEvT0_T1_T2_iT3_T4_T5__param_1];
	bar.sync 	0;
	ld.volatile.shared.u32 	%r46, [_ZZN3cub18CUB_300001_SM_10006detail4scan16DeviceScanKernelINS2_10policy_hubIyyyjN4cuda3std3__44plusIvEEE10Policy1000EPySC_NS0_13ScanTileStateIyLb1EEES9_NS1_10InputValueIySC_EEjyLb0EyEEvT0_T1_T2_iT3_T4_T5_E12temp_storage+36608];
	setp.ge.s32 	%p73, %r26, %r46;
	cvt.u64.u32 	%rd329, %r26;
	mov.u32 	%r260, %ctaid.x;
	add.s32 	%r261, %r522, %r260;
	mul.lo.s32 	%r262, %r261, 4576;
	cvt.u64.u32 	%rd330, %r262;
	add.s64 	%rd331, %rd329, %rd330;
	cvta.to.global.u64 	%rd332, %rd563;
	shl.b64 	%rd333, %rd331, 3;
	add.s64 	%rd130, %rd332, %rd333;
	@%p73 bra 	$L__BB19_78;
	st.global.u64 	[%rd130], %rd119;
$L__BB19_78:
	and.b32  	%r264, %r259, 992;
	mul.lo.s32 	%r265, %r264, 11;
	and.b32  	%r266, %r259, 31;
	or.b32  	%r267, %r265, %r266;
	add.s32 	%r268, %r267, 32;
	setp.ge.s32 	%p74, %r268, %r46;
	@%p74 bra 	$L__BB19_80;
	st.global.u64 	[%rd130+256], %rd120;
$L__BB19_80:
	add.s32 	%r274, %r267, 64;
	setp.ge.s32 	%p75, %r274, %r46;
	@%p75 bra 	$L__BB19_82;
	st.global.u64 	[%rd130+512], %rd121;
$L__BB19_82:
	add.s32 	%r280, %r267, 96;
	setp.ge.s32 	%p76, %r280, %r46;
	@%p76 bra 	$L__BB19_84;
	st.global.u64 	[%rd130+768], %rd122;
$L__BB19_84:
	add.s32 	%r286, %r267, 128;
	setp.ge.s32 	%p77, %r286, %r46;
	@%p77 bra 	$L__BB19_86;
	st.global.u64 	[%rd130+1024], %rd123;
$L__BB19_86:
	add.s32 	%r292, %r267, 160;
	setp.ge.s32 	%p78, %r292, %r46;
	@%p78 bra 	$L__BB19_88;
	st.global.u64 	[%rd130+1280], %rd124;
$L__BB19_88:
	add.s32 	%r298, %r267, 192;
	setp.ge.s32 	%p79, %r298, %r46;
	@%p79 bra 	$L__BB19_90;
	st.global.u64 	[%rd130+1536], %rd125;
$L__BB19_90:
	add.s32 	%r304, %r267, 224;
	setp.ge.s32 	%p80, %r304, %r46;
	@%p80 bra 	$L__BB19_92;
	st.global.u64 	[%rd130+1792], %rd126;
$L__BB19_92:
	add.s32 	%r310, %r267, 256;
	setp.ge.s32 	%p81, %r310, %r46;
	@%p81 bra 	$L__BB19_94;
	st.global.u64 	[%rd130+2048], %rd127;
$L__BB19_94:
	add.s32 	%r316, %r267, 288;
	setp.ge.s32 	%p82, %r316, %r46;
	@%p82 bra 	$L__BB19_96;
	st.global.u64 	[%rd130+2304], %rd128;
$L__BB19_96:
	add.s32 	%r322, %r267, 320;
	setp.ge.s32 	%p83, %r322, %r46;
	@%p83 bra 	$L__BB19_98;
	st.global.u64 	[%rd130+2560], %rd129;
$L__BB19_98:
	ret;

}
	// .globl	_ZN3cub18CUB_300001_SM_10006detail4scan16DeviceScanKernelINS2_10policy_hubIyyymN4cuda3std3__44plusIvEEE10Policy1000EPySC_NS0_13ScanTileStateIyLb1EEES9_NS1_10InputValueIySC_EEmyLb0EyEEvT0_T1_T2_iT3_T4_T5_
.visible .entry _ZN3cub18CUB_300001_SM_10006detail4scan16DeviceScanKernelINS2_10policy_hubIyyymN4cuda3std3__44plusIvEEE10Policy1000EPySC_NS0_13ScanTileStateIyLb1EEES9_NS1_10InputValueIySC_EEmyLb0EyEEvT0_T1_T2_iT3_T4_T5_(
	.param .u64 .ptr .align 1 _ZN3cub18CUB_300001_SM_10006detail4scan16DeviceScanKernelINS2_10policy_hubIyyymN4cuda3std3__44plusIvEEE10Policy1000EPySC_NS0_13ScanTileStateIyLb1EEES9_NS1_10InputValueIySC_EEmyLb0EyEEvT0_T1_T2_iT3_T4_T5__param_0,
	.param .u64 .ptr .align 1 _ZN3cub18CUB_300001_SM_10006detail4scan16DeviceScanKernelINS2_10policy_hubIyyymN4cuda3std3__44plusIvEEE10Policy1000EPySC_NS0_13ScanTileStateIyLb1EEES9_NS1_10InputValueIySC_EEmyLb0EyEEvT0_T1_T2_iT3_T4_T5__param_1,
	.param .align 8 .b8 _ZN3cub18CUB_300001_SM_10006detail4scan16DeviceScanKernelINS2_10policy_hubIyyymN4cuda3std3__44plusIvEEE10Policy1000EPySC_NS0_13ScanTileStateIyLb1EEES9_NS1_10InputValueIySC_EEmyLb0EyEEvT0_T1_T2_iT3_T4_T5__param_2[8],
	.param .u32 _ZN3cub18CUB_300001_SM_10006detail4scan16DeviceScanKernelINS2_10policy_hubIyyymN4cuda3std3__44plusIvEEE10Policy1000EPySC_NS0_13ScanTileStateIyLb1EEES9_NS1_10InputValueIySC_EEmyLb0EyEEvT0_T1_T2_iT3_T4_T5__param_3,
	.param .align 1 .b8 _ZN3cub18CUB_300001_SM_10006detail4scan16DeviceScanKernelINS2_10policy_hubIyyymN4cuda3std3__44plusIvEEE10Policy1000EPySC_NS0_13ScanTileStateIyLb1EEES9_NS1_10InputValueIySC_EEmyLb0EyEEvT0_T1_T2_iT3_T4_T5__param_4[1],
	.param .align 8 .b8 _ZN3cub18CUB_300001_SM_10006detail4scan16DeviceScanKernelINS2_10policy_hubIyyymN4cuda3std3__44plusIvEEE10Policy1000EPySC_NS0_13ScanTileStateIyLb1EEES9_NS1_10InputValueIySC_EEmyLb0EyEEvT0_T1_T2_iT3_T4_T5__param_5[16],
	.param .u64 _ZN3cub18CUB_300001_SM_10006detail4scan16DeviceScanKernelINS2_10policy_hubIyyymN4cuda3std3__44plusIvEEE10Policy1000EPySC_NS0_13ScanTileStateIyLb1EEES9_NS1_10InputValueIySC_EEmyLb0EyEEvT0_T1_T2_iT3_T4_T5__param_6
)
.maxntid 320
{
	.reg .pred 	%p<130>;
	.reg .b16 	%rs<3>;
	.reg .b32 	%r<398>;
	.reg .b64 	%rd<558>;
	// demoted variable
	.shared .align 16 .b8 _ZZN3cub18CUB_300001_SM_10006detail4scan16DeviceScanKernelINS2_10policy_hubIyyymN4cuda3std3__44plusIvEEE10Policy1000EPySC_NS0_13ScanTileStateIyLb1EEES9_NS1_10InputValueIySC_EEmyLb0EyEEvT0_T1_T2_iT3_T4_T5_E12temp_storage[28176];
	ld.param.u32 	%r49, [_ZN3cub18CUB_300001_SM_10006detail4scan16DeviceScanKernelINS2_10policy_hubIyyymN4cuda3std3__44plusIvEEE10Policy1000EPySC_NS0_13ScanTileStateIyLb1EEES9_NS1_10InputValueIySC_EEmyLb0EyEEvT0_T1_T2_iT3_T4_T5__param_5];
	bfe.u32 	%r50, %r49, 0, 8;
	cvt.u16.u32 	%rs1, %r50;
	and.b16  	%rs2, %rs1, 255;
	ld.param.u64 	%rd148, [_ZN3cub18CUB_300001_SM_10006detail4scan16DeviceScanKernelINS2_10policy_hubIyyymN4cuda3std3__44plusIvEEE10Policy1000EPySC_NS0_13ScanTileStateIyLb1EEES9_NS1_10InputValueIySC_EEmyLb0EyEEvT0_T1_T2_iT3_T4_T5__param_2];
	ld.param.u64 	%rd526, [_ZN3cub18CUB_300001_SM_10006detail4scan16DeviceScanKernelINS2_10policy_hubIyyymN4cuda3std3__44plusIvEEE10Policy1000EPySC_NS0_13ScanTileStateIyLb1EEES9_NS1_10InputValueIySC_EEmyLb0EyEEvT0_T1_T2_iT3_T4_T5__param_5+8];
	ld.param.u64 	%rd150, [_ZN3cub18CUB_300001_SM_10006detail4scan16DeviceScanKernelINS2_10policy_hubIyyymN4cuda3std3__44plusIvEEE10Policy1000EPySC_NS0_13ScanTileStateIyLb1EEES9_NS1_10InputValueIySC_EEmyLb0EyEEvT0_T1_T2_iT3_T4_T5__param_0];
	ld.param.u64 	%rd147, [_ZN3cub18CUB_300001_SM_10006detail4scan16DeviceScanKernelINS2_10policy_hubIyyymN4cuda3std3__44plusIvEEE10Policy1000EPySC_NS0_13ScanTileStateIyLb1EEES9_NS1_10InputValueIySC_EEmyLb0EyEEvT0_T1_T2_iT3_T4_T5__param_1];
	ld.param.u32 	%r48, [_ZN3cub18CUB_300001_SM_10006detail4scan16DeviceScanKernelINS2_10policy_hubIyyymN4cuda3std3__44plusIvEEE10Policy1000EPySC_NS0_13ScanTileStateIyLb1EEES9_NS1_10InputValueIySC_EEmyLb0EyEEvT0_T1_T2_iT3_T4_T5__param_3];
	ld.param.u64 	%rd149, [_ZN3cub18CUB_300001_SM_10006detail4scan16DeviceScanKernelINS2_10policy_hubIyyymN4cuda3std3__44plusIvEEE10Policy1000EPySC_NS0_13ScanTileStateIyLb1EEES9_NS1_10InputValueIySC_EEmyLb0EyEEvT0_T1_T2_iT3_T4_T5__param_6];
	cvta.to.global.u64 	%rd1, %rd147;
	cvta.to.global.u64 	%rd2, %rd150;
	setp.eq.s16 	%p1, %rs2, 0;
	@%p1 bra 	$L__BB20_2;
	cvta.to.global.u64 	%rd151, %rd526;
	ld.global.u64 	%rd526, [%rd151];
$L__BB20_2:
	mov.u32 	%r51, %ctaid.x;
	add.s32 	%r1, %r48, %r51;
	mul.wide.s32 	%rd7, %r1, 3520;
	sub.s64 	%rd8, %rd149, %rd7;
	setp.lt.u64 	%p2, %rd8, 3521;
	@%p2 bra 	$L__BB20_30;
	mov.u32 	%r2, %tid.x;
	and.b32  	%r224, %r2, 31;
	and.b32  	%r225, %r2, 992;
	mul.lo.s32 	%r226, %r225, 11;
	or.b32  	%r227, %r226, %r224;
	cvt.u64.u32 	%rd326, %r227;
	add.s64 	%rd9, %rd7, %rd326;
	shl.b64 	%rd327, %rd9, 3;
	add.s64 	%rd328, %rd2, %rd327;
	ld.global.u64 	%rd329, [%rd328];
	ld.global.u64 	%rd330, [%rd328+256];
	ld.global.u64 	%rd331, [%rd328+512];
	ld.global.u64 	%rd332, [%rd328+768];
	ld.global.u64 	%rd333, [%rd328+1024];
	ld.global.u64 	%rd334, [%rd328+1280];
	ld.global.u64 	%rd335, [%rd328+1536];
	ld.global.u64 	%rd336, [%rd328+1792];
	ld.global.u64 	%rd337, [%rd328+2048];
	ld.global.u64 	%rd338, [%rd328+2304];
	ld.global.u64 	%rd339, [%rd328+2560];
	// begin inline asm
	mov.u32 %r223, %laneid;
	// end inline asm
	shr.u32 	%r4, %r2, 5;
	mad.lo.s32 	%r228, %r4, 352, %r223;
	shl.b32 	%r229, %r228, 3;
	mov.u32 	%r230, _ZZN3cub18CUB_300001_SM_10006detail4scan16DeviceScanKernelINS2_10policy_hubIyyymN4cuda3std3__44plusIvEEE10Policy1000EPySC_NS0_13ScanTileStateIyLb1EEES9_NS1_10InputValueIySC_EEmyLb0EyEEvT0_T1_T2_iT3_T4_T5_E12temp_storage;
	add.s32 	%r5, %r230, %r229;
	st.shared.u64 	[%r5], %rd329;
	st.shared.u64 	[%r5+256], %rd330;
	st.shared.u64 	[%r5+512], %rd331;
	st.shared.u64 	[%r5+768], %rd332;
	st.shared.u64 	[%r5+1024], %rd333;
	st.shared.u64 	[%r5+1280], %rd334;
	st.shared.u64 	[%r5+1536], %rd335;
	st.shared.u64 	[%r5+1792], %rd336;
	st.shared.u64 	[%r5+2048], %rd337;
	st.shared.u64 	[%r5+2304], %rd338;
	st.shared.u64 	[%r5+2560], %rd339;
	bar.warp.sync 	-1;
	mad.lo.s32 	%r6, %r223, 80, %r5;
	ld.shared.u64 	%rd10, [%r6];
	ld.shared.u64 	%rd11, [%r6+8];
	ld.shared.u64 	%rd12, [%r6+16];
	ld.shared.u64 	%rd13, [%r6+24];
	ld.shared.u64 	%rd14, [%r6+32];
	ld.shared.u64 	%rd15, [%r6+40];
	ld.shared.u64 	%rd16, [%r6+48];
	ld.shared.u64 	%rd17, [%r6+56];
	ld.shared.u64 	%rd18, [%r6+64];
	ld.shared.u64 	%rd19, [%r6+72];
	ld.shared.u64 	%rd20, [%r6+80];
	bar.sync 	0;
	setp.ne.s32 	%p78, %r1, 0;
	@%p78 bra 	$L__BB20_8;
	add.s64 	%rd460, %rd11, %rd10;
	add.s64 	%rd461, %rd12, %rd460;
	add.s64 	%rd462, %rd13, %rd461;
	add.s64 	%rd463, %rd14, %rd462;
	add.s64 	%rd464, %rd15, %rd463;
	add.s64 	%rd465, %rd16, %rd464;
	add.s64 	%rd466, %rd17, %rd465;
	add.s64 	%rd467, %rd18, %rd466;
	add.s64 	%rd468, %rd19, %rd467;
	add.s64 	%rd447, %rd20, %rd468;
	mov.b32 	%r374, 1;
	mov.b32 	%r387, 0;
	mov.b32 	%r388, -1;
	// begin inline asm
	{  .reg .u64 r0;  .reg .u32 lo;  .reg .u32 hi;  .reg .pred p;  mov.b64 {lo, hi}, %rd447;  shfl.sync.up.b32 lo|p, lo, %r374, %r387, %r388;  shfl.sync.up.b32 hi|p, hi, %r374, %r387, %r388;  mov.b64 r0, {lo, hi};  @p add.u64 r0, r0, %rd447;  mov.u64 %rd445, r0;}
	// end inline asm
	mov.b32 	%r377, 2;
	// begin inline asm
	{  .reg .u64 r0;  .reg .u32 lo;  .reg .u32 hi;  .reg .pred p;  mov.b64 {lo, hi}, %rd445;  shfl.sync.up.b32 lo|p, lo, %r377, %r387, %r388;  shfl.sync.up.b32 hi|p, hi, %r377, %r387, %r388;  mov.b64 r0, {lo, hi};  @p add.u64 r0, r0, %rd445;  mov.u64 %rd448, r0;}
	// end inline asm
	mov.b32 	%r380, 4;
	// begin inline asm
	{  .reg .u64 r0;  .reg .u32 lo;  .reg .u32 hi;  .reg .pred p;  mov.b64 {lo, hi}, %rd448;  shfl.sync.up.b32 lo|p, lo, %r380, %r387, %r388;  shfl.sync.up.b32 hi|p, hi, %r380, %r387, %r388;  mov.b64 r0, {lo, hi};  @p add.u64 r0, r0, %rd448;  mov.u64 %rd451, r0;}
	// end inline asm
	mov.b32 	%r383, 8;
	// begin inline asm
	{  .reg .u64 r0;  .reg .u32 lo;  .reg .u32 hi;  .reg .pred p;  mov.b64 {lo, hi}, %rd451;  shfl.sync.up.b32 lo|p, lo, %r383, %r387, %r388;  shfl.sync.up.b32 hi|p, hi, %r383, %r387, %r388;  mov.b64 r0, {lo, hi};  @p add.u64 r0, r0, %rd451;  mov.u64 %rd454, r0;}
	// end inline asm
	mov.b32 	%r386, 16;
	// begin inline asm
	{  .reg .u64 r0;  .reg .u32 lo;  .reg .u32 hi;  .reg .pred p;  mov.b64 {lo, hi}, %rd454;  shfl.sync.up.b32 lo|p, lo, %r386, %r387, %r388;  shfl.sync.up.b32 hi|p, hi, %r386, %r387, %r388;  mov.b64 r0, {lo, hi};  @p add.u64 r0, r0, %rd454;  mov.u64 %rd457, r0;}
	// end inline asm
	setp.ne.s32 	%p118, %r223, 31;
	@%p118 bra 	$L__BB20_6;
	shl.b32 	%r389, %r4, 3;
	add.s32 	%r391, %r230, %r389;
	st.shared.u64 	[%r391+32], %rd457;
$L__BB20_6:
	bar.sync 	0;
	ld.shared.v2.u64 	{%rd469, %rd470}, [_ZZN3cub18CUB_300001_SM_10006detail4scan16DeviceScanKernelINS2_10policy_hubIyyymN4cuda3std3__44plusIvEEE10Policy1000EPySC_NS0_13ScanTileStateIyLb1EEES9_NS1_10InputValueIySC_EEmyLb0EyEEvT0_T1_T2_iT3_T4_T5_E12temp_storage+32];
	add.s64 	%rd471, %rd470, %rd469;
	setp.eq.s32 	%p119, %r4, 2;
	selp.b64 	%rd472, %rd471, %rd469, %p119;
	ld.shared.v2.u64 	{%rd473, %rd474}, [_ZZN3cub18CUB_300001_SM_10006detail4scan16DeviceScanKernelINS2_10policy_hubIyyymN4cuda3std3__44plusIvEEE10Policy1000EPySC_NS0_13ScanTileStateIyLb1EEES9_NS1_10InputValueIySC_EEmyLb0EyEEvT0_T1_T2_iT3_T4_T5_E12temp_storage+48];
	add.s64 	%rd475, %rd471, %rd473;
	setp.eq.s32 	%p120, %r4, 3;
	selp.b64 	%rd476, %rd475, %rd472, %p120;
	add.s64 	%rd477, %rd475, %rd474;
	setp.eq.s32 	%p121, %r4, 4;
	selp.b64 	%rd478, %rd477, %rd476, %p121;
	ld.shared.v2.u64 	{%rd479, %rd480}, [_ZZN3cub18CUB_300001_SM_10006detail4scan16DeviceScanKernelINS2_10policy_hubIyyymN4cuda3std3__44plusIvEEE10Policy1000EPySC_NS0_13ScanTileStateIyLb1EEES9_NS1_10InputValueIySC_EEmyLb0EyEEvT0_T1_T2_iT3_T4_T5_E12temp_storage+64];
	add.s64 	%rd481, %rd477, %rd479;
	setp.eq.s32 	%p122, %r4, 5;
	selp.b64 	%rd482, %rd481, %rd478, %p122;
	add.s64 	%rd483, %rd481, %rd480;
	setp.eq.s32 	%p123, %r4, 6;
	selp.b64 	%rd484, %rd483, %rd482, %p123;
	ld.shared.v2.u64 	{%rd485, %rd486}, [_ZZN3cub18CUB_300001_SM_10006detail4scan16DeviceScanKernelINS2_10policy_hubIyyymN4cuda3std3__44plusIvEEE10Policy1000EPySC_NS0_13ScanTileStateIyLb1EEES9_NS1_10InputValueIySC_EEmyLb0EyEEvT0_T1_T2_iT3_T4_T5_E12temp_storage+80];
	add.s64 	%rd487, %rd483, %rd485;
	setp.eq.s32 	%p124, %r4, 7;
	selp.b64 	%rd488, %rd487, %rd484, %p124;
	add.s64 	%rd489, %rd487, %rd486;
	setp.eq.s32 	%p125, %r4, 8;
	selp.b64 	%rd490, %rd489, %rd488, %p125;
	ld.shared.v2.u64 	{%rd491, %rd492}, [_ZZN3cub18CUB_300001_SM_10006detail4scan16DeviceScanKernelINS2_10policy_hubIyyymN4cuda3std3__44plusIvEEE10Policy1000EPySC_NS0_13ScanTileStateIyLb1EEES9_NS1_10InputValueIySC_EEmyLb0EyEEvT0_T1_T2_iT3_T4_T5_E12temp_storage+96];
	add.s64 	%rd493, %rd489, %rd491;
	setp.eq.s32 	%p126, %r4, 9;
	selp.b64 	%rd494, %rd493, %rd490, %p126;
	setp.lt.u32 	%p127, %r2, 32;
	selp.b64 	%rd495, 0, %rd494, %p127;
	setp.eq.s32 	%p128, %r223, 0;
	sub.s64 	%rd496, %rd457, %rd447;
	selp.b64 	%rd497, 0, %rd496, %p128;
	add.s64 	%rd498, %rd497, %rd526;
	add.s64 	%rd533, %rd498, %rd495;
	add.s64 	%rd535, %rd533, %rd10;
	add.s64 	%rd499, %rd492, %rd526;
	add.s64 	%rd25, %rd499, %rd493;
	setp.ne.s32 	%p129, %r2, 0;
	@%p129 bra 	$L__BB20_29;
	add.s64 	%rd500, %rd148, 512;
	mov.b64 	%rd501, 101;
	// begin inline asm
	st.relaxed.gpu.v2.u64 [%rd500], {%rd501, %rd25};
	// end inline asm
	bra.uni 	$L__BB20_29;
$L__BB20_8:
	add.s64 	%rd355, %rd11, %rd10;
	add.s64 	%rd356, %rd12, %rd355;
	add.s64 	%rd357, %rd13, %rd356;
	add.s64 	%rd358, %rd14, %rd357;
	add.s64 	%rd359, %rd15, %rd358;
	add.s64 	%rd360, %rd16, %rd359;
	add.s64 	%rd361, %rd17, %rd360;
	add.s64 	%rd362, %rd18, %rd361;
	add.s64 	%rd363, %rd19, %rd362;
	add.s64 	%rd342, %rd20, %rd363;
	mov.b32 	%r231, 1;
	mov.b32 	%r244, 0;
	mov.b32 	%r245, -1;
	// begin inline asm
	{  .reg .u64 r0;  .reg .u32 lo;  .reg .u32 hi;  .reg .pred p;  mov.b64 {lo, hi}, %rd342;  shfl.sync.up.b32 lo|p, lo, %r231, %r244, %r245;  shfl.sync.up.b32 hi|p, hi, %r231, %r244, %r245;  mov.b64 r0, {lo, hi};  @p add.u64 r0, r0, %rd342;  mov.u64 %rd340, r0;}
	// end inline asm
	mov.b32 	%r234, 2;
	// begin inline asm
	{  .reg .u64 r0;  .reg .u32 lo;  .reg .u32 hi;  .reg .pred p;  mov.b64 {lo, hi}, %rd340;  shfl.sync.up.b32 lo|p, lo, %r234, %r244, %r245;  shfl.sync.up.b32 hi|p, hi, %r234, %r244, %r245;  mov.b64 r0, {lo, hi};  @p add.u64 r0, r0, %rd340;  mov.u64 %rd343, r0;}
	// end inline asm
	mov.b32 	%r237, 4;
	// begin inline asm
	{  .reg .u64 r0;  .reg .u32 lo;  .reg .u32 hi;  .reg .pred p;  mov.b64 {lo, hi}, %rd343;  shfl.sync.up.b32 lo|p, lo, %r237, %r244, %r245;  shfl.sync.up.b32 hi|p, hi, %r237, %r244, %r245;  mov.b64 r0, {lo, hi};  @p add.u64 r0, r0, %rd343;  mov.u64 %rd346, r0;}
	// end inline asm
	mov.b32 	%r240, 8;
	// begin inline asm
	{  .reg .u64 r0;  .reg .u32 lo;  .reg .u32 hi;  .reg .pred p;  mov.b64 {lo, hi}, %rd346;  shfl.sync.up.b32 lo|p, lo, %r240, %r244, %r245;  shfl.sync.up.b32 hi|p, hi, %r240, %r244, %r245;  mov.b64 r0, {lo, hi};  @p add.u64 r0, r0, %rd346;  mov.u64 %rd349, r0;}
	// end inline asm
	mov.b32 	%r243, 16;
	// begin inline asm
	{  .reg .u64 r0;  .reg .u32 lo;  .reg .u32 hi;  .reg .pred p;  mov.b64 {lo, hi}, %rd349;  shfl.sync.up.b32 lo|p, lo, %r243, %r244, %r245;  shfl.sync.up.b32 hi|p, hi, %r243, %r244, %r245;  mov.b64 r0, {lo, hi};  @p add.u64 r0, r0, %rd349;  mov.u64 %rd352, r0;}
	// end inline asm
	setp.ne.s32 	%p79, %r223, 31;
	@%p79 bra 	$L__BB20_10;
	shl.b32 	%r246, %r4, 3;
	add.s32 	%r248, %r230, %r246;
	st.shared.u64 	[%r248+32], %rd352;
$L__BB20_10:
	sub.s64 	%rd364, %rd352, %rd342;
	bar.sync 	0;
	ld.shared.v2.u64 	{%rd365, %rd366}, [_ZZN3cub18CUB_300001_SM_10006detail4scan16DeviceScanKernelINS2_10policy_hubIyyymN4cuda3std3__44plusIvEEE10Policy1000EPySC_NS0_13ScanTileStateIyLb1EEES9_NS1_10InputValueIySC_EEmyLb0EyEEvT0_T1_T2_iT3_T4_T5_E12temp_storage+32];
	add.s64 	%rd367, %rd366, %rd365;
	setp.eq.s32 	%p80, %r4, 2;
	selp.b64 	%rd368, %rd367, %rd365, %p80;
	ld.shared.v2.u64 	{%rd369, %rd370}, [_ZZN3cub18CUB_300001_SM_10006detail4scan16DeviceScanKernelINS2_10policy_hubIyyymN4cuda3std3__44plusIvEEE10Policy1000EPySC_NS0_13ScanTileStateIyLb1EEES9_NS1_10InputValueIySC_EEmyLb0EyEEvT0_T1_T2_iT3_T4_T5_E12temp_storage+48];
	add.s64 	%rd371, %rd367, %rd369;
	setp.eq.s32 	%p81, %r4, 3;
	selp.b64 	%rd372, %rd371, %rd368, %p81;
	add.s64 	%rd373, %rd371, %rd370;
	setp.eq.s32 	%p82, %r4, 4;
	selp.b64 	%rd374, %rd373, %rd372, %p82;
	ld.shared.v2.u64 	{%rd375, %rd376}, [_ZZN3cub18CUB_300001_SM_10006detail4scan16DeviceScanKernelINS2_10policy_hubIyyymN4cuda3std3__44plusIvEEE10Policy1000EPySC_NS0_13ScanTileStateIyLb1EEES9_NS1_10InputValueIySC_EEmyLb0EyEEvT0_T1_T2_iT3_T4_T5_E12temp_storage+64];
	add.s64 	%rd377, %rd373, %rd375;
	setp.eq.s32 	%p83, %r4, 5;
	selp.b64 	%rd378, %rd377, %rd374, %p83;
	add.s64 	%rd379, %rd377, %rd376;
	setp.eq.s32 	%p84, %r4, 6;
	selp.b64 	%rd380, %rd379, %rd378, %p84;
	ld.shared.v2.u64 	{%rd381, %rd382}, [_ZZN3cub18CUB_300001_SM_10006detail4scan16DeviceScanKernelINS2_10policy_hubIyyymN4cuda3std3__44plusIvEEE10Policy1000EPySC_NS0_13ScanTileStateIyLb1EEES9_NS1_10InputValueIySC_EEmyLb0EyEEvT0_T1_T2_iT3_T4_T5_E12temp_storage+80];
	add.s64 	%rd383, %rd379, %rd381;
	setp.eq.s32 	%p85, %r4, 7;
	selp.b64 	%rd384, %rd383, %rd380, %p85;
	add.s64 	%rd385, %rd383, %rd382;
	setp.eq.s32 	%p86, %r4, 8;
	selp.b64 	%rd386, %rd385, %rd384, %p86;
	ld.shared.v2.u64 	{%rd387, %rd388}, [_ZZN3cub18CUB_300001_SM_10006detail4scan16DeviceScanKernelINS2_10policy_hubIyyymN4cuda3std3__44plusIvEEE10Policy1000EPySC_NS0_13ScanTileStateIyLb1EEES9_NS1_10InputValueIySC_EEmyLb0EyEEvT0_T1_T2_iT3_T4_T5_E12temp_storage+96];
	add.s64 	%rd389, %rd385, %rd387;
	setp.eq.s32 	%p87, %r4, 9;
	selp.b64 	%rd390, %rd389, %rd386, %p87;
	add.s64 	%rd28, %rd389, %rd388;
	setp.gt.u32 	%p88, %r2, 31;
	setp.lt.u32 	%p89, %r2, 32;
	setp.eq.s32 	%p90, %r223, 0;
	selp.b64 	%rd391, 0, %rd364, %p90;
	add.s64 	%rd533, %rd390, %rd391;
	selp.b64 	%rd30, %rd364, %rd533, %p89;
	@%p88 bra 	$L__BB20_26;
	setp.ne.s32 	%p91, %r2, 0;
	mul.wide.s32 	%rd392, %r1, 16;
	add.s64 	%rd31, %rd148, %rd392;
	@%p91 bra 	$L__BB20_13;
	st.shared.u64 	[_ZZN3cub18CUB_300001_SM_10006detail4scan16DeviceScanKernelINS2_10policy_hubIyyymN4cuda3std3__44plusIvEEE10Policy1000EPySC_NS0_13ScanTileStateIyLb1EEES9_NS1_10InputValueIySC_EEmyLb0EyEEvT0_T1_T2_iT3_T4_T5_E12temp_storage+24], %rd28;
	add.s64 	%rd393, %rd31, 512;
	mov.b64 	%rd394, 100;
	// begin inline asm
	st.relaxed.gpu.v2.u64 [%rd393], {%rd394, %rd28};
	// end inline asm
$L__BB20_13:
	not.b32 	%r251, %r2;
	add.s32 	%r393, %r1, %r251;
	mov.b32 	%r249, 965;
	// begin inline asm
	nanosleep.u32 %r249;
	// end inline asm
	mul.wide.s32 	%rd399, %r393, 16;
	add.s64 	%rd400, %rd148, %rd399;
	add.s64 	%rd398, %rd400, 512;
	// begin inline asm
	ld.relaxed.gpu.v2.u64 {%rd531, %rd528}, [%rd398];
	// end inline asm
	mov.b32 	%r392, 328;
$L__BB20_14:
	setp.eq.s64 	%p92, %rd531, 99;
	mov.b32 	%r252, -1;
	vote.sync.any.pred 	%p93, %p92, %r252;
	not.pred 	%p94, %p93;
	@%p94 bra 	$L__BB20_16;
	// begin inline asm
	nanosleep.u32 %r392;
	// end inline asm
	shl.b32 	%r392, %r392, 1;
	// begin inline asm
	ld.relaxed.gpu.v2.u64 {%rd531, %rd528}, [%rd398];
	// end inline asm
	bra.uni 	$L__BB20_14;
$L__BB20_16:
	setp.eq.s64 	%p95, %rd531, 101;
	mov.b32 	%r304, -1;
	vote.sync.ballot.b32 	%r305, %p95, %r304;
	// begin inline asm
	mov.u32 %r254, %lanemask_ge;
	// end inline asm
	and.b32  	%r306, %r305, %r254;
	or.b32  	%r307, %r306, -2147483648;
	add.s32 	%r308, %r307, -1;
	not.b32 	%r309, %r307;
	and.b32  	%r310, %r309, %r308;
	popc.b32 	%r258, %r310;
	mov.b64 	{%r256, %r261}, %rd528;
	mov.b32 	%r262, 1;
	// begin inline asm
	shfl.sync.down.b32 %r255, %r256, %r262, %r258, %r304;
	// end inline asm
	// begin inline asm
	shfl.sync.down.b32 %r260, %r261, %r262, %r258, %r304;
	// end inline asm
	mov.b64 	%rd401, {%r255, %r260};
	setp.lt.s32 	%p97, %r223, %r258;
	selp.b64 	%rd402, %rd401, 0, %p97;
	add.s64 	%rd403, %rd402, %rd528;
	mov.b64 	{%r266, %r271}, %rd403;
	mov.b32 	%r272, 2;
	// begin inline asm
	shfl.sync.down.b32 %r265, %r266, %r272, %r258, %r304;
	// end inline asm
	// begin inline asm
	shfl.sync.down.b32 %r270, %r271, %r272, %r258, %r304;
	// end inline asm
	mov.b64 	%rd404, {%r265, %r270};
	add.s32 	%r11, %r223, 2;
	setp.gt.s32 	%p98, %r11, %r258;
	selp.b64 	%rd405, 0, %rd404, %p98;
	add.s64 	%rd406, %rd405, %rd403;
	mov.b64 	{%r276, %r281}, %rd406;
	mov.b32 	%r282, 4;
	// begin inline asm
	shfl.sync.down.b32 %r275, %r276, %r282, %r258, %r304;
	// end inline asm
	// begin inline asm
	shfl.sync.down.b32 %r280, %r281, %r282, %r258, %r304;
	// end inline asm
	mov.b64 	%rd407, {%r275, %r280};
	add.s32 	%r12, %r223, 4;
	setp.gt.s32 	%p99, %r12, %r258;
	selp.b64 	%rd408, 0, %rd407, %p99;
	add.s64 	%rd409, %rd408, %rd406;
	mov.b64 	{%r286, %r291}, %rd409;
	mov.b32 	%r292, 8;
	// begin inline asm
	shfl.sync.down.b32 %r285, %r286, %r292, %r258, %r304;
	// end inline asm
	// begin inline asm
	shfl.sync.down.b32 %r290, %r291, %r292, %r258, %r304;
	// end inline asm
	mov.b64 	%rd410, {%r285, %r290};
	add.s32 	%r13, %r223, 8;
	setp.gt.s32 	%p100, %r13, %r258;
	selp.b64 	%rd411, 0, %rd410, %p100;
	add.s64 	%rd412, %rd411, %rd409;
	mov.b64 	{%r296, %r301}, %rd412;
	mov.b32 	%r302, 16;
	// begin inline asm
	shfl.sync.down.b32 %r295, %r296, %r302, %r258, %r304;
	// end inline asm
	// begin inline asm
	shfl.sync.down.b32 %r300, %r301, %r302, %r258, %r304;
	// end inline asm
	mov.b64 	%rd413, {%r295, %r300};
	add.s32 	%r14, %r223, 16;
	setp.gt.s32 	%p101, %r14, %r258;
	selp.b64 	%rd414, 0, %rd413, %p101;
	add.s64 	%rd530, %rd414, %rd412;
	add.s64 	%rd42, %rd148, 512;
$L__BB20_17:
	setp.ne.s64 	%p102, %rd531, 101;
	mov.b32 	%r311, -1;
	vote.sync.all.pred 	%p103, %p102, %r311;
	not.pred 	%p104, %p103;
	@%p104 bra 	$L__BB20_22;
	mul.wide.s32 	%rd422, %r393, 16;
	add.s64 	%rd423, %rd42, %rd422;
	add.s64 	%rd421, %rd423, -512;
	// begin inline asm
	ld.relaxed.gpu.v2.u64 {%rd531, %rd532}, [%rd421];
	// end inline asm
	mov.b32 	%r394, 328;
$L__BB20_19:
	setp.eq.s64 	%p108, %rd531, 99;
	mov.b32 	%r314, -1;
	vote.sync.any.pred 	%p109, %p108, %r314;
	not.pred 	%p110, %p109;
	@%p110 bra 	$L__BB20_21;
	// begin inline asm
	nanosleep.u32 %r394;
	// end inline asm
	shl.b32 	%r394, %r394, 1;
	// begin inline asm
	ld.relaxed.gpu.v2.u64 {%rd531, %rd532}, [%rd421];
	// end inline asm
	bra.uni 	$L__BB20_19;
$L__BB20_21:
	setp.eq.s64 	%p111, %rd531, 101;
	mov.b32 	%r365, -1;
	vote.sync.ballot.b32 	%r366, %p111, %r365;
	and.b32  	%r367, %r366, %r254;
	or.b32  	%r368, %r367, -2147483648;
	add.s32 	%r369, %r368, -1;
	not.b32 	%r370, %r368;
	and.b32  	%r371, %r370, %r369;
	popc.b32 	%r319, %r371;
	mov.b64 	{%r317, %r322}, %rd532;
	mov.b32 	%r323, 1;
	// begin inline asm
	shfl.sync.down.b32 %r316, %r317, %r323, %r319, %r365;
	// end inline asm
	// begin inline asm
	shfl.sync.down.b32 %r321, %r322, %r323, %r319, %r365;
	// end inline asm
	mov.b64 	%rd424, {%r316, %r321};
	setp.lt.s32 	%p113, %r223, %r319;
	selp.b64 	%rd425, %rd424, 0, %p113;
	add.s64 	%rd426, %rd425, %rd532;
	mov.b64 	{%r327, %r332}, %rd426;
	mov.b32 	%r333, 2;
	// begin inline asm
	shfl.sync.down.b32 %r326, %r327, %r333, %r319, %r365;
	// end inline asm
	// begin inline asm
	shfl.sync.down.b32 %r331, %r332, %r333, %r319, %r365;
	// end inline asm
	mov.b64 	%rd427, {%r326, %r331};
	setp.gt.s32 	%p114, %r11, %r319;
	selp.b64 	%rd428, 0, %rd427, %p114;
	add.s64 	%rd429, %rd426, %rd428;
	mov.b64 	{%r337, %r342}, %rd429;
	mov.b32 	%r343, 4;
	// begin inline asm
	shfl.sync.down.b32 %r336, %r337, %r343, %r319, %r365;
	// end inline asm
	// begin inline asm
	shfl.sync.down.b32 %r341, %r342, %r343, %r319, %r365;
	// end inline asm
	mov.b64 	%rd430, {%r336, %r341};
	setp.gt.s32 	%p115, %r12, %r319;
	selp.b64 	%rd431, 0, %rd430, %p115;
	add.s64 	%rd432, %rd431, %rd429;
	mov.b64 	{%r347, %r352}, %rd432;
	mov.b32 	%r353, 8;
	// begin inline asm
	shfl.sync.down.b32 %r346, %r347, %r353, %r319, %r365;
	// end inline asm
	// begin inline asm
	shfl.sync.down.b32 %r351, %r352, %r353, %r319, %r365;
	// end inline asm
	mov.b64 	%rd433, {%r346, %r351};
	setp.gt.s32 	%p116, %r13, %r319;
	selp.b64 	%rd434, 0, %rd433, %p116;
	add.s64 	%rd435, %rd434, %rd432;
	mov.b64 	{%r357, %r362}, %rd435;
	mov.b32 	%r363, 16;
	// begin inline asm
	shfl.sync.down.b32 %r356, %r357, %r363, %r319, %r365;
	// end inline asm
	// begin inline asm
	shfl.sync.down.b32 %r361, %r362, %r363, %r319, %r365;
	// end inline asm
	mov.b64 	%rd436, {%r356, %r361};
	setp.gt.s32 	%p117, %r14, %r319;
	selp.b64 	%rd437, 0, %rd436, %p117;
	add.s64 	%rd438, %rd435, %rd530;
	add.s64 	%rd530, %rd438, %rd437;
	add.s32 	%r393, %r393, -32;
	bra.uni 	$L__BB20_17;
$L__BB20_22:
	setp.ne.s32 	%p105, %r2, 0;
	@%p105 bra 	$L__BB20_24;
	add.s64 	%rd417, %rd530, %rd28;
	add.s64 	%rd415, %rd31, 512;
	mov.b64 	%rd416, 101;
	// begin inline asm
	st.relaxed.gpu.v2.u64 [%rd415], {%rd416, %rd417};
	// end inline asm
	st.shared.u64 	[_ZZN3cub18CUB_300001_SM_10006detail4scan16DeviceScanKernelINS2_10policy_hubIyyymN4cuda3std3__44plusIvEEE10Policy1000EPySC_NS0_13ScanTileStateIyLb1EEES9_NS1_10InputValueIySC_EEmyLb0EyEEvT0_T1_T2_iT3_T4_T5_E12temp_storage+8], %rd530;
	st.shared.u64 	[_ZZN3cub18CUB_300001_SM_10006detail4scan16DeviceScanKernelINS2_10policy_hubIyyymN4cuda3std3__44plusIvEEE10Policy1000EPySC_NS0_13ScanTileStateIyLb1EEES9_NS1_10InputValueIySC_EEmyLb0EyEEvT0_T1_T2_iT3_T4_T5_E12temp_storage+16], %rd417;
$L__BB20_24:
	setp.ne.s32 	%p106, %r223, 0;
	mov.u64 	%rd533, %rd30;
	@%p106 bra 	$L__BB20_26;
	st.shared.u64 	[_ZZN3cub18CUB_300001_SM_10006detail4scan16DeviceScanKernelINS2_10policy_hubIyyymN4cuda3std3__44plusIvEEE10Policy1000EPySC_NS0_13ScanTileStateIyLb1EEES9_NS1_10InputValueIySC_EEmyLb0EyEEvT0_T1_T2_iT3_T4_T5_E12temp_storage+128], %rd530;
	mov.u64 	%rd533, %rd530;
$L__BB20_26:
	bar.sync 	0;
	setp.eq.s32 	%p107, %r2, 0;
	@%p107 bra 	$L__BB20_28;
	ld.shared.u64 	%rd418, [_ZZN3cub18CUB_300001_SM_10006detail4scan16DeviceScanKernelINS2_10policy_hubIyyymN4cuda3std3__44plusIvEEE10Policy1000EPySC_NS0_13ScanTileStateIyLb1EEES9_NS1_10InputValueIySC_EEmyLb0EyEEvT0_T1_T2_iT3_T4_T5_E12temp_storage+128];
	add.s64 	%rd533, %rd418, %rd533;
$L__BB20_28:
	add.s64 	%rd535, %rd10, %rd533;
$L__BB20_29:
	add.s64 	%rd503, %rd11, %rd535;
	add.s64 	%rd504, %rd12, %rd503;
	add.s64 	%rd505, %rd13, %rd504;
	add.s64 	%rd506, %rd14, %rd505;
	add.s64 	%rd507, %rd15, %rd506;
	add.s64 	%rd508, %rd16, %rd507;
	add.s64 	%rd509, %rd17, %rd508;
	add.s64 	%rd510, %rd18, %rd509;
	add.s64 	%rd511, %rd19, %rd510;
	bar.sync 	0;
	st.shared.u64 	[%r6], %rd533;
	st.shared.u64 	[%r6+8], %rd535;
	st.shared.u64 	[%r6+16], %rd503;
	st.shared.u64 	[%r6+24], %rd504;
	st.shared.u64 	[%r6+32], %rd505;
	st.shared.u64 	[%r6+40], %rd506;
	st.shared.u64 	[%r6+48], %rd507;
	st.shared.u64 	[%r6+56], %rd508;
	st.shared.u64 	[%r6+64], %rd509;
	st.shared.u64 	[%r6+72], %rd510;
	st.shared.u64 	[%r6+80], %rd511;
	bar.warp.sync 	-1;
	ld.shared.u64 	%rd512, [%r5];
	ld.shared.u64 	%rd513, [%r5+256];
	ld.shared.u64 	%rd514, [%r5+512];
	ld.shared.u64 	%rd515, [%r5+768];
	ld.shared.u64 	%rd516, [%r5+1024];
	ld.shared.u64 	%rd517, [%r5+1280];
	ld.shared.u64 	%rd518, [%r5+1536];
	ld.shared.u64 	%rd519, [%r5+1792];
	ld.shared.u64 	%rd520, [%r5+2048];
	ld.shared.u64 	%rd521, [%r5+2304];
	ld.shared.u64 	%rd522, [%r5+2560];
	add.s64 	%rd524, %rd1, %rd327;
	st.global.u64 	[%rd524], %rd512;
	st.global.u64 	[%rd524+256], %rd513;
	st.global.u64 	[%rd524+512], %rd514;
	st.global.u64 	[%rd524+768], %rd515;
	st.global.u64 	[%rd524+1024], %rd516;
	st.global.u64 	[%rd524+1280], %rd517;
	st.global.u64 	[%rd524+1536], %rd518;
	st.global.u64 	[%rd524+1792], %rd519;
	st.global.u64 	[%rd524+2048], %rd520;
	st.global.u64 	[%rd524+2304], %rd521;
	st.global.u64 	[%rd524+2560], %rd522;
	bra.uni 	$L__BB20_102;
$L__BB20_30:
	setp.eq.s64 	%p3, %rd8, 0;
	@%p3 bra 	$L__BB20_102;
	cvt.u32.u64 	%r19, %rd8;
	shl.b64 	%rd152, %rd7, 3;
	add.s64 	%rd153, %rd2, %rd152;
	mov.u32 	%r20, %tid.x;
	ld.global.u64 	%rd547, [%rd153];
	and.b32  	%r52, %r20, 31;
	and.b32  	%r53, %r20, 992;
	mul.lo.s32 	%r54, %r53, 11;
	or.b32  	%r21, %r54, %r52;
	setp.ge.u32 	%p4, %r21, %r19;
	shl.b32 	%r55, %r21, 3;
	cvt.u64.u32 	%rd154, %r55;
	add.s64 	%rd62, %rd153, %rd154;
	mov.u64 	%rd537, %rd547;
	@%p4 bra 	$L__BB20_33;
	ld.global.u64 	%rd537, [%rd62];
$L__BB20_33:
	add.s32 	%r22, %r21, 32;
	setp.ge.u32 	%p5, %r22, %r19;
	mov.u64 	%rd538, %rd547;
	@%p5 bra 	$L__BB20_35;
	ld.global.u64 	%rd538, [%rd62+256];
$L__BB20_35:
	add.s32 	%r23, %r21, 64;
	setp.ge.u32 	%p6, %r23, %r19;
	mov.u64 	%rd539, %rd547;
	@%p6 bra 	$L__BB20_37;
	ld.global.u64 	%rd539, [%rd62+512];
$L__BB20_37:
	add.s32 	%r24, %r21, 96;
	setp.ge.u32 	%p7, %r24, %r19;
	mov.u64 	%rd540, %rd547;
	@%p7 bra 	$L__BB20_39;
	ld.global.u64 	%rd540, [%rd62+768];
$L__BB20_39:
	add.s32 	%r25, %r21, 128;
	setp.ge.u32 	%p8, %r25, %r19;
	mov.u64 	%rd541, %rd547;
	@%p8 bra 	$L__BB20_41;
	ld.global.u64 	%rd541, [%rd62+1024];
$L__BB20_41:
	add.s32 	%r26, %r21, 160;
	setp.ge.u32 	%p9, %r26, %r19;
	mov.u64 	%rd542, %rd547;
	@%p9 bra 	$L__BB20_43;
	ld.global.u64 	%rd542, [%rd62+1280];
$L__BB20_43:
	add.s32 	%r27, %r21, 192;
	setp.ge.u32 	%p10, %r27, %r19;
	mov.u64 	%rd543, %rd547;
	@%p10 bra 	$L__BB20_45;
	ld.global.u64 	%rd543, [%rd62+1536];
$L__BB20_45:
	add.s32 	%r28, %r21, 224;
	setp.ge.u32 	%p11, %r28, %r19;
	mov.u64 	%rd544, %rd547;
	@%p11 bra 	$L__BB20_47;
	ld.global.u64 	%rd544, [%rd62+1792];
$L__BB20_47:
	add.s32 	%r29, %r21, 256;
	setp.ge.u32 	%p12, %r29, %r19;
	mov.u64 	%rd545, %rd547;
	@%p12 bra 	$L__BB20_49;
	ld.global.u64 	%rd545, [%rd62+2048];
$L__BB20_49:
	add.s32 	%r30, %r21, 288;
	setp.ge.u32 	%p13, %r30, %r19;
	mov.u64 	%rd546, %rd547;
	@%p13 bra 	$L__BB20_51;
	ld.global.u64 	%rd546, [%rd62+2304];
$L__BB20_51:
	add.s32 	%r31, %r21, 320;
	setp.ge.u32 	%p14, %r31, %r19;
	@%p14 bra 	$L__BB20_53;
	ld.global.u64 	%rd547, [%rd62+2560];
$L__BB20_53:
	// begin inline asm
	mov.u32 %r56, %laneid;
	// end inline asm
	shr.u32 	%r33, %r20, 5;
	mad.lo.s32 	%r57, %r33, 352, %r56;
	shl.b32 	%r58, %r57, 3;
	mov.u32 	%r59, _ZZN3cub18CUB_300001_SM_10006detail4scan16DeviceScanKernelINS2_10policy_hubIyyymN4cuda3std3__44plusIvEEE10Policy1000EPySC_NS0_13ScanTileStateIyLb1EEES9_NS1_10InputValueIySC_EEmyLb0EyEEvT0_T1_T2_iT3_T4_T5_E12temp_storage;
	add.s32 	%r34, %r59, %r58;
	st.shared.u64 	[%r34], %rd537;
	st.shared.u64 	[%r34+256], %rd538;
	st.shared.u64 	[%r34+512], %rd539;
	st.shared.u64 	[%r34+768], %rd540;
	st.shared.u64 	[%r34+1024], %rd541;
	st.shared.u64 	[%r34+1280], %rd542;
	st.shared.u64 	[%r34+1536], %rd543;
	st.shared.u64 	[%r34+1792], %rd544;
	st.shared.u64 	[%r34+2048], %rd545;
	st.shared.u64 	[%r34+2304], %rd546;
	st.shared.u64 	[%r34+2560], %rd547;
	bar.warp.sync 	-1;
	mad.lo.s32 	%r35, %r56, 80, %r34;
	ld.shared.u64 	%rd85, [%r35];
	ld.shared.u64 	%rd86, [%r35+8];
	ld.shared.u64 	%rd87, [%r35+16];
	ld.shared.u64 	%rd88, [%r35+24];
	ld.shared.u64 	%rd89, [%r35+32];
	ld.shared.u64 	%rd90, [%r35+40];
	ld.shared.u64 	%rd91, [%r35+48];
	ld.shared.u64 	%rd92, [%r35+56];
	ld.shared.u64 	%rd93, [%r35+64];
	ld.shared.u64 	%rd94, [%r35+72];
	ld.shared.u64 	%rd95, [%r35+80];
	bar.sync 	0;
	setp.ne.s32 	%p15, %r1, 0;
	@%p15 bra 	$L__BB20_57;
	add.s64 	%rd275, %rd86, %rd85;
	add.s64 	%rd276, %rd87, %rd275;
	add.s64 	%rd277, %rd88, %rd276;
	add.s64 	%rd278, %rd89, %rd277;
	add.s64 	%rd279, %rd90, %rd278;
	add.s64 	%rd280, %rd91, %rd279;
	add.s64 	%rd281, %rd92, %rd280;
	add.s64 	%rd282, %rd93, %rd281;
	add.s64 	%rd283, %rd94, %rd282;
	add.s64 	%rd262, %rd95, %rd283;
	mov.b32 	%r205, 1;
	mov.b32 	%r218, 0;
	mov.b32 	%r219, -1;
	// begin inline asm
	{  .reg .u64 r0;  .reg .u32 lo;  .reg .u32 hi;  .reg .pred p;  mov.b64 {lo, hi}, %rd262;  shfl.sync.up.b32 lo|p, lo, %r205, %r218, %r219;  shfl.sync.up.b32 hi|p, hi, %r205, %r218, %r219;  mov.b64 r0, {lo, hi};  @p add.u64 r0, r0, %rd262;  mov.u64 %rd260, r0;}
	// end inline asm
	mov.b32 	%r208, 2;
	// begin inline asm
	{  .reg .u64 r0;  .reg .u32 lo;  .reg .u32 hi;  .reg .pred p;  mov.b64 {lo, hi}, %rd260;  shfl.sync.up.b32 lo|p, lo, %r208, %r218, %r219;  shfl.sync.up.b32 hi|p, hi, %r208, %r218, %r219;  mov.b64 r0, {lo, hi};  @p add.u64 r0, r0, %rd260;  mov.u64 %rd263, r0;}
	// end inline asm
	mov.b32 	%r211, 4;
	// begin inline asm
	{  .reg .u64 r0;  .reg .u32 lo;  .reg .u32 hi;  .reg .pred p;  mov.b64 {lo, hi}, %rd263;  shfl.sync.up.b32 lo|p, lo, %r211, %r218, %r219;  shfl.sync.up.b32 hi|p, hi, %r211, %r218, %r219;  mov.b64 r0, {lo, hi};  @p add.u64 r0, r0, %rd263;  mov.u64 %rd266, r0;}
	// end inline asm
	mov.b32 	%r214, 8;
	// begin inline asm
	{  .reg .u64 r0;  .reg .u32 lo;  .reg .u32 hi;  .reg .pred p;  mov.b64 {lo, hi}, %rd266;  shfl.sync.up.b32 lo|p, lo, %r214, %r218, %r219;  shfl.sync.up.b32 hi|p, hi, %r214, %r218, %r219;  mov.b64 r0, {lo, hi};  @p add.u64 r0, r0, %rd266;  mov.u64 %rd269, r0;}
	// end inline asm
	mov.b32 	%r217, 16;
	// begin inline asm
	{  .reg .u64 r0;  .reg .u32 lo;  .reg .u32 hi;  .reg .pred p;  mov.b64 {lo, hi}, %rd269;  shfl.sync.up.b32 lo|p, lo, %r217, %r218, %r219;  shfl.sync.up.b32 hi|p, hi, %r217, %r218, %r219;  mov.b64 r0, {lo, hi};  @p add.u64 r0, r0, %rd269;  mov.u64 %rd272, r0;}
	// end inline asm
	setp.ne.s32 	%p55, %r56, 31;
	@%p55 bra 	$L__BB20_56;
	shl.b32 	%r220, %r33, 3;
	mov.u32 	%r221, _ZZN3cub18CUB_300001_SM_10006detail4scan16DeviceScanKernelINS2_10policy_hubIyyymN4cuda3std3__44plusIvEEE10Policy1000EPySC_NS0_13ScanTileStateIyLb1EEES9_NS1_10InputValueIySC_EEmyLb0EyEEvT0_T1_T2_iT3_T4_T5_E12temp_storage;
	add.s32 	%r222, %r221, %r220;
	st.shared.u64 	[%r222+32], %rd272;
$L__BB20_56:
	bar.sync 	0;
	ld.shared.v2.u64 	{%rd284, %rd285}, [_ZZN3cub18CUB_300001_SM_10006detail4scan16DeviceScanKernelINS2_10policy_hubIyyymN4cuda3std3__44plusIvEEE10Policy1000EPySC_NS0_13ScanTileStateIyLb1EEES9_NS1_10InputValueIySC_EEmyLb0EyEEvT0_T1_T2_iT3_T4_T5_E12temp_storage+32];
	add.s64 	%rd286, %rd285, %rd284;
	setp.eq.s32 	%p56, %r33, 2;
	selp.b64 	%rd287, %rd286, %rd284, %p56;
	ld.shared.v2.u64 	{%rd288, %rd289}, [_ZZN3cub18CUB_300001_SM_10006detail4scan16DeviceScanKernelINS2_10policy_hubIyyymN4cuda3std3__44plusIvEEE10Policy1000EPySC_NS0_13ScanTileStateIyLb1EEES9_NS1_10InputValueIySC_EEmyLb0EyEEvT0_T1_T2_iT3_T4_T5_E12temp_storage+48];
	add.s64 	%rd290, %rd286, %rd288;
	setp.eq.s32 	%p57, %r33, 3;
	selp.b64 	%rd291, %rd290, %rd287, %p57;
	add.s64 	%rd292, %rd290, %rd289;
	setp.eq.s32 	%p58, %r33, 4;
	selp.b64 	%rd293, %rd292, %rd291, %p58;
	ld.shared.v2.u64 	{%rd294, %rd295}, [_ZZN3cub18CUB_300001_SM_10006detail4scan16DeviceScanKernelINS2_10policy_hubIyyymN4cuda3std3__44plusIvEEE10Policy1000EPySC_NS0_13ScanTileStateIyLb1EEES9_NS1_10InputValueIySC_EEmyLb0EyEEvT0_T1_T2_iT3_T4_T5_E12temp_storage+64];
	add.s64 	%rd296, %rd292, %rd294;
	setp.eq.s32 	%p59, %r33, 5;
	selp.b64 	%rd297, %rd296, %rd293, %p59;
	add.s64 	%rd298, %rd296, %rd295;
	setp.eq.s32 	%p60, %r33, 6;
	selp.b64 	%rd299, %rd298, %rd297, %p60;
	ld.shared.v2.u64 	{%rd300, %rd301}, [_ZZN3cub18CUB_300001_SM_10006detail4scan16DeviceScanKernelINS2_10policy_hubIyyymN4cuda3std3__44plusIvEEE10Policy1000EPySC_NS0_13ScanTileStateIyLb1EEES9_NS1_10InputValueIySC_EEmyLb0EyEEvT0_T1_T2_iT3_T4_T5_E12temp_storage+80];
	add.s64 	%rd302, %rd298, %rd300;
	setp.eq.s32 	%p61, %r33, 7;
	selp.b64 	%rd303, %rd302, %rd299, %p61;
	add.s64 	%rd304, %rd302, %rd301;
	setp.eq.s32 	%p62, %r33, 8;
	selp.b64 	%rd305, %rd304, %rd303, %p62;
	ld.shared.u64 	%rd306, [_ZZN3cub18CUB_300001_SM_10006detail4scan16DeviceScanKernelINS2_10policy_hubIyyymN4cuda3std3__44plusIvEEE10Policy1000EPySC_NS0_13ScanTileStateIyLb1EEES9_NS1_10InputValueIySC_EEmyLb0EyEEvT0_T1_T2_iT3_T4_T5_E12temp_storage+96];
	add.s64 	%rd307, %rd304, %rd306;
	setp.eq.s32 	%p63, %r33, 9;
	selp.b64 	%rd308, %rd307, %rd305, %p63;
	setp.lt.u32 	%p64, %r20, 32;
	selp.b64 	%rd309, 0, %rd308, %p64;
	setp.eq.s32 	%p65, %r56, 0;
	sub.s64 	%rd310, %rd272, %rd262;
	selp.b64 	%rd311, 0, %rd310, %p65;
	add.s64 	%rd312, %rd311, %rd526;
	add.s64 	%rd554, %rd312, %rd309;
	add.s64 	%rd556, %rd554, %rd85;
	bra.uni 	$L__BB20_78;
$L__BB20_57:
	add.s64 	%rd170, %rd86, %rd85;
	add.s64 	%rd171, %rd87, %rd170;
	add.s64 	%rd172, %rd88, %rd171;
	add.s64 	%rd173, %rd89, %rd172;
	add.s64 	%rd174, %rd90, %rd173;
	add.s64 	%rd175, %rd91, %rd174;
	add.s64 	%rd176, %rd92, %rd175;
	add.s64 	%rd177, %rd93, %rd176;
	add.s64 	%rd178, %rd94, %rd177;
	add.s64 	%rd157, %rd95, %rd178;
	mov.b32 	%r60, 1;
	mov.b32 	%r73, 0;
	mov.b32 	%r74, -1;
	// begin inline asm
	{  .reg .u64 r0;  .reg .u32 lo;  .reg .u32 hi;  .reg .pred p;  mov.b64 {lo, hi}, %rd157;  shfl.sync.up.b32 lo|p, lo, %r60, %r73, %r74;  shfl.sync.up.b32 hi|p, hi, %r60, %r73, %r74;  mov.b64 r0, {lo, hi};  @p add.u64 r0, r0, %rd157;  mov.u64 %rd155, r0;}
	// end inline asm
	mov.b32 	%r63, 2;
	// begin inline asm
	{  .reg .u64 r0;  .reg .u32 lo;  .reg .u32 hi;  .reg .pred p;  mov.b64 {lo, hi}, %rd155;  shfl.sync.up.b32 lo|p, lo, %r63, %r73, %r74;  shfl.sync.up.b32 hi|p, hi, %r63, %r73, %r74;  mov.b64 r0, {lo, hi};  @p add.u64 r0, r0, %rd155;  mov.u64 %rd158, r0;}
	// end inline asm
	mov.b32 	%r66, 4;
	// begin inline asm
	{  .reg .u64 r0;  .reg .u32 lo;  .reg .u32 hi;  .reg .pred p;  mov.b64 {lo, hi}, %rd158;  shfl.sync.up.b32 lo|p, lo, %r66, %r73, %r74;  shfl.sync.up.b32 hi|p, hi, %r66, %r73, %r74;  mov.b64 r0, {lo, hi};  @p add.u64 r0, r0, %rd158;  mov.u64 %rd161, r0;}
	// end inline asm
	mov.b32 	%r69, 8;
	// begin inline asm
	{  .reg .u64 r0;  .reg .u32 lo;  .reg .u32 hi;  .reg .pred p;  mov.b64 {lo, hi}, %rd161;  shfl.sync.up.b32 lo|p, lo, %r69, %r73, %r74;  shfl.sync.up.b32 hi|p, hi, %r69, %r73, %r74;  mov.b64 r0, {lo, hi};  @p add.u64 r0, r0, %rd161;  mov.u64 %rd164, r0;}
	// end inline asm
	mov.b32 	%r72, 16;
	// begin inline asm
	{  .reg .u64 r0;  .reg .u32 lo;  .reg .u32 hi;  .reg .pred p;  mov.b64 {lo, hi}, %rd164;  shfl.sync.up.b32 lo|p, lo, %r72, %r73, %r74;  shfl.sync.up.b32 hi|p, hi, %r72, %r73, %r74;  mov.b64 r0, {lo, hi};  @p add.u64 r0, r0, %rd164;  mov.u64 %rd167, r0;}
	// end inline asm
	setp.ne.s32 	%p16, %r56, 31;
	@%p16 bra 	$L__BB20_59;
	shl.b32 	%r75, %r33, 3;
	mov.u32 	%r76, _ZZN3cub18CUB_300001_SM_10006detail4scan16DeviceScanKernelINS2_10policy_hubIyyymN4cuda3std3__44plusIvEEE10Policy1000EPySC_NS0_13ScanTileStateIyLb1EEES9_NS1_10InputValueIySC_EEmyLb0EyEEvT0_T1_T2_iT3_T4_T5_E12temp_storage;
	add.s32 	%r77, %r76, %r75;
	st.shared.u64 	[%r77+32], %rd167;
$L__BB20_59:
	sub.s64 	%rd179, %rd167, %rd157;
	bar.sync 	0;
	ld.shared.v2.u64 	{%rd180, %rd181}, [_ZZN3cub18CUB_300001_SM_10006detail4scan16DeviceScanKernelINS2_10policy_hubIyyymN4cuda3std3__44plusIvEEE10Policy1000EPySC_NS0_13ScanTileStateIyLb1EEES9_NS1_10InputValueIySC_EEmyLb0EyEEvT0_T1_T2_iT3_T4_T5_E12temp_storage+32];
	add.s64 	%rd182, %rd181, %rd180;
	setp.eq.s32 	%p17, %r33, 2;
	selp.b64 	%rd183, %rd182, %rd180, %p17;
	ld.shared.v2.u64 	{%rd184, %rd185}, [_ZZN3cub18CUB_300001_SM_10006detail4scan16DeviceScanKernelINS2_10policy_hubIyyymN4cuda3std3__44plusIvEEE10Policy1000EPySC_NS0_13ScanTileStateIyLb1EEES9_NS1_10InputValueIySC_EEmyLb0EyEEvT0_T1_T2_iT3_T4_T5_E12temp_storage+48];
	add.s64 	%rd186, %rd182, %rd184;
	setp.eq.s32 	%p18, %r33, 3;
	selp.b64 	%rd187, %rd186, %rd183, %p18;
	add.s64 	%rd188, %rd186, %rd185;
	setp.eq.s32 	%p19, %r33, 4;
	selp.b64 	%rd189, %rd188, %rd187, %p19;
	ld.shared.v2.u64 	{%rd190, %rd191}, [_ZZN3cub18CUB_300001_SM_10006detail4scan16DeviceScanKernelINS2_10policy_hubIyyymN4cuda3std3__44plusIvEEE10Policy1000EPySC_NS0_13ScanTileStateIyLb1EEES9_NS1_10InputValueIySC_EEmyLb0EyEEvT0_T1_T2_iT3_T4_T5_E12temp_storage+64];
	add.s64 	%rd192, %rd188, %rd190;
	setp.eq.s32 	%p20, %r33, 5;
	selp.b64 	%rd193, %rd192, %rd189, %p20;
	add.s64 	%rd194, %rd192, %rd191;
	setp.eq.s32 	%p21, %r33, 6;
	selp.b64 	%rd195, %rd194, %rd193, %p21;
	ld.shared.v2.u64 	{%rd196, %rd197}, [_ZZN3cub18CUB_300001_SM_10006detail4scan16DeviceScanKernelINS2_10policy_hubIyyymN4cuda3std3__44plusIvEEE10Policy1000EPySC_NS0_13ScanTileStateIyLb1EEES9_NS1_10InputValueIySC_EEmyLb0EyEEvT0_T1_T2_iT3_T4_T5_E12temp_storage+80];
	add.s64 	%rd198, %rd194, %rd196;
	setp.eq.s32 	%p22, %r33, 7;
	selp.b64 	%rd199, %rd198, %rd195, %p22;
	add.s64 	%rd200, %rd198, %rd197;
	setp.eq.s32 	%p23, %r33, 8;
	selp.b64 	%rd201, %rd200, %rd199, %p23;
	ld.shared.v2.u64 	{%rd202, %rd203}, [_ZZN3cub18CUB_300001_SM_10006detail4scan16DeviceScanKernelINS2_10policy_hubIyyymN4cuda3std3__44plusIvEEE10Policy1000EPySC_NS0_13ScanTileStateIyLb1EEES9_NS1_10InputValueIySC_EEmyLb0EyEEvT0_T1_T2_iT3_T4_T5_E12temp_storage+96];
	add.s64 	%rd204, %rd200, %rd202;
	setp.eq.s32 	%p24, %r33, 9;
	selp.b64 	%rd205, %rd204, %rd201, %p24;
	add.s64 	%rd102, %rd204, %rd203;
	setp.gt.u32 	%p25, %r20, 31;
	setp.lt.u32 	%p26, %r20, 32;
	setp.eq.s32 	%p27, %r56, 0;
	selp.b64 	%rd206, 0, %rd179, %p27;
	add.s64 	%rd554, %rd205, %rd206;
	selp.b64 	%rd104, %rd179, %rd554, %p26;
	@%p25 bra 	$L__BB20_75;
	setp.ne.s32 	%p28, %r20, 0;
	mul.wide.s32 	%rd207, %r1, 16;
	add.s64 	%rd105, %rd148, %rd207;
	@%p28 bra 	$L__BB20_62;
	st.shared.u64 	[_ZZN3cub18CUB_300001_SM_10006detail4scan16DeviceScanKernelINS2_10policy_hubIyyymN4cuda3std3__44plusIvEEE10Policy1000EPySC_NS0_13ScanTileStateIyLb1EEES9_NS1_10InputValueIySC_EEmyLb0EyEEvT0_T1_T2_iT3_T4_T5_E12temp_storage+24], %rd102;
	add.s64 	%rd208, %rd105, 512;
	mov.b64 	%rd209, 100;
	// begin inline asm
	st.relaxed.gpu.v2.u64 [%rd208], {%rd209, %rd102};
	// end inline asm
$L__BB20_62:
	not.b32 	%r80, %r20;
	add.s32 	%r396, %r1, %r80;
	mov.b32 	%r78, 965;
	// begin inline asm
	nanosleep.u32 %r78;
	// end inline asm
	mul.wide.s32 	%rd214, %r396, 16;
	add.s64 	%rd215, %rd148, %rd214;
	add.s64 	%rd213, %rd215, 512;
	// begin inline asm
	ld.relaxed.gpu.v2.u64 {%rd552, %rd549}, [%rd213];
	// end inline asm
	mov.b32 	%r395, 328;
$L__BB20_63:
	setp.eq.s64 	%p29, %rd552, 99;
	mov.b32 	%r81, -1;
	vote.sync.any.pred 	%p30, %p29, %r81;
	not.pred 	%p31, %p30;
	@%p31 bra 	$L__BB20_65;
	// begin inline asm
	nanosleep.u32 %r395;
	// end inline asm
	shl.b32 	%r395, %r395, 1;
	// begin inline asm
	ld.relaxed.gpu.v2.u64 {%rd552, %rd549}, [%rd213];
	// end inline asm
	bra.uni 	$L__BB20_63;
$L__BB20_65:
	setp.eq.s64 	%p32, %rd552, 101;
	mov.b32 	%r133, -1;
	vote.sync.ballot.b32 	%r134, %p32, %r133;
	// begin inline asm
	mov.u32 %r83, %lanemask_ge;
	// end inline asm
	and.b32  	%r135, %r134, %r83;
	or.b32  	%r136, %r135, -2147483648;
	add.s32 	%r137, %r136, -1;
	not.b32 	%r138, %r136;
	and.b32  	%r139, %r138, %r137;
	popc.b32 	%r87, %r139;
	mov.b64 	{%r85, %r90}, %rd549;
	mov.b32 	%r91, 1;
	// begin inline asm
	shfl.sync.down.b32 %r84, %r85, %r91, %r87, %r133;
	// end inline asm
	// begin inline asm
	shfl.sync.down.b32 %r89, %r90, %r91, %r87, %r133;
	// end inline asm
	mov.b64 	%rd216, {%r84, %r89};
	setp.lt.s32 	%p34, %r56, %r87;
	selp.b64 	%rd217, %rd216, 0, %p34;
	add.s64 	%rd218, %rd217, %rd549;
	mov.b64 	{%r95, %r100}, %rd218;
	mov.b32 	%r101, 2;
	// begin inline asm
	shfl.sync.down.b32 %r94, %r95, %r101, %r87, %r133;
	// end inline asm
	// begin inline asm
	shfl.sync.down.b32 %r99, %r100, %r101, %r87, %r133;
	// end inline asm
	mov.b64 	%rd219, {%r94, %r99};
	add.s32 	%r40, %r56, 2;
	setp.gt.s32 	%p35, %r40, %r87;
	selp.b64 	%rd220, 0, %rd219, %p35;
	add.s64 	%rd221, %rd220, %rd218;
	mov.b64 	{%r105, %r110}, %rd221;
	mov.b32 	%r111, 4;
	// begin inline asm
	shfl.sync.down.b32 %r104, %r105, %r111, %r87, %r133;
	// end inline asm
	// begin inline asm
	shfl.sync.down.b32 %r109, %r110, %r111, %r87, %r133;
	// end inline asm
	mov.b64 	%rd222, {%r104, %r109};
	add.s32 	%r41, %r56, 4;
	setp.gt.s32 	%p36, %r41, %r87;
	selp.b64 	%rd223, 0, %rd222, %p36;
	add.s64 	%rd224, %rd223, %rd221;
	mov.b64 	{%r115, %r120}, %rd224;
	mov.b32 	%r121, 8;
	// begin inline asm
	shfl.sync.down.b32 %r114, %r115, %r121, %r87, %r133;
	// end inline asm
	// begin inline asm
	shfl.sync.down.b32 %r119, %r120, %r121, %r87, %r133;
	// end inline asm
	mov.b64 	%rd225, {%r114, %r119};
	add.s32 	%r140, %r56, 8;
	setp.gt.s32 	%p37, %r140, %r87;
	selp.b64 	%rd226, 0, %rd225, %p37;
	add.s64 	%rd227, %rd226, %rd224;
	mov.b64 	{%r125, %r130}, %rd227;
	mov.b32 	%r131, 16;
	// begin inline asm
	shfl.sync.down.b32 %r124, %r125, %r131, %r87, %r133;
	// end inline asm
	// begin inline asm
	shfl.sync.down.b32 %r129, %r130, %r131, %r87, %r133;
	// end inline asm
	mov.b64 	%rd228, {%r124, %r129};
	add.s32 	%r42, %r56, 16;
	setp.gt.s32 	%p38, %r42, %r87;
	selp.b64 	%rd229, 0, %rd228, %p38;
	add.s64 	%rd550, %rd229, %rd227;
	add.s64 	%rd116, %rd148, 512;
$L__BB20_66:
	setp.ne.s64 	%p39, %rd552, 101;
	mov.b32 	%r141, -1;
	vote.sync.all.pred 	%p40, %p39, %r141;
	not.pred 	%p41, %p40;
	@%p41 bra 	$L__BB20_71;
	mul.wide.s32 	%rd237, %r396, 16;
	add.s64 	%rd238, %rd116, %rd237;
	add.s64 	%rd236, %rd238, -512;
	// begin inline asm
	ld.relaxed.gpu.v2.u64 {%rd552, %rd553}, [%rd236];
	// end inline asm
	mov.b32 	%r397, 328;
$L__BB20_68:
	setp.eq.s64 	%p45, %rd552, 99;
	mov.b32 	%r144, -1;
	vote.sync.any.pred 	%p46, %p45, %r144;
	not.pred 	%p47, %p46;
	@%p47 bra 	$L__BB20_70;
	// begin inline asm
	nanosleep.u32 %r397;
	// end inline asm
	shl.b32 	%r397, %r397, 1;
	// begin inline asm
	ld.relaxed.gpu.v2.u64 {%rd552, %rd553}, [%rd236];
	// end inline asm
	bra.uni 	$L__BB20_68;
$L__BB20_70:
	setp.eq.s64 	%p48, %rd552, 101;
	mov.b32 	%r195, -1;
	vote.sync.ballot.b32 	%r196, %p48, %r195;
	and.b32  	%r197, %r196, %r83;
	or.b32  	%r198, %r197, -2147483648;
	add.s32 	%r199, %r198, -1;
	not.b32 	%r200, %r198;
	and.b32  	%r201, %r200, %r199;
	popc.b32 	%r149, %r201;
	mov.b64 	{%r147, %r152}, %rd553;
	mov.b32 	%r153, 1;
	// begin inline asm
	shfl.sync.down.b32 %r146, %r147, %r153, %r149, %r195;
	// end inline asm
	// begin inline asm
	shfl.sync.down.b32 %r151, %r152, %r153, %r149, %r195;
	// end inline asm
	mov.b64 	%rd239, {%r146, %r151};
	setp.lt.s32 	%p50, %r56, %r149;
	selp.b64 	%rd240, %rd239, 0, %p50;
	add.s64 	%rd241, %rd240, %rd553;
	mov.b64 	{%r157, %r162}, %rd241;
	mov.b32 	%r163, 2;
	// begin inline asm
	shfl.sync.down.b32 %r156, %r157, %r163, %r149, %r195;
	// end inline asm
	// begin inline asm
	shfl.sync.down.b32 %r161, %r162, %r163, %r149, %r195;
	// end inline asm
	mov.b64 	%rd242, {%r156, %r161};
	setp.gt.s32 	%p51, %r40, %r149;
	selp.b64 	%rd243, 0, %rd242, %p51;
	add.s64 	%rd244, %rd241, %rd243;
	mov.b64 	{%r167, %r172}, %rd244;
	mov.b32 	%r173, 4;
	// begin inline asm
	shfl.sync.down.b32 %r166, %r167, %r173, %r149, %r195;
	// end inline asm
	// begin inline asm
	shfl.sync.down.b32 %r171, %r172, %r173, %r149, %r195;
	// end inline asm
	mov.b64 	%rd245, {%r166, %r171};
	setp.gt.s32 	%p52, %r41, %r149;
	selp.b64 	%rd246, 0, %rd245, %p52;
	add.s64 	%rd247, %rd246, %rd244;
	mov.b64 	{%r177, %r182}, %rd247;
	mov.b32 	%r183, 8;
	// begin inline asm
	shfl.sync.down.b32 %r176, %r177, %r183, %r149, %r195;
	// end inline asm
	// begin inline asm
	shfl.sync.down.b32 %r181, %r182, %r183, %r149, %r195;
	// end inline asm
	mov.b64 	%rd248, {%r176, %r181};
	add.s32 	%r202, %r56, 8;
	setp.gt.s32 	%p53, %r202, %r149;
	selp.b64 	%rd249, 0, %rd248, %p53;
	add.s64 	%rd250, %rd249, %rd247;
	mov.b64 	{%r187, %r192}, %rd250;
	mov.b32 	%r193, 16;
	// begin inline asm
	shfl.sync.down.b32 %r186, %r187, %r193, %r149, %r195;
	// end inline asm
	// begin inline asm
	shfl.sync.down.b32 %r191, %r192, %r193, %r149, %r195;
	// end inline asm
	mov.b64 	%rd251, {%r186, %r191};
	setp.gt.s32 	%p54, %r42, %r149;
	selp.b64 	%rd252, 0, %rd251, %p54;
	add.s64 	%rd253, %rd250, %rd550;
	add.s64 	%rd550, %rd253, %rd252;
	add.s32 	%r396, %r396, -32;
	bra.uni 	$L__BB20_66;
$L__BB20_71:
	@%p28 bra 	$L__BB20_73;
	add.s64 	%rd232, %rd550, %rd102;
	add.s64 	%rd230, %rd105, 512;
	mov.b64 	%rd231, 101;
	// begin inline asm
	st.relaxed.gpu.v2.u64 [%rd230], {%rd231, %rd232};
	// end inline asm
	st.shared.u64 	[_ZZN3cub18CUB_300001_SM_10006detail4scan16DeviceScanKernelINS2_10policy_hubIyyymN4cuda3std3__44plusIvEEE10Policy1000EPySC_NS0_13ScanTileStateIyLb1EEES9_NS1_10InputValueIySC_EEmyLb0EyEEvT0_T1_T2_iT3_T4_T5_E12temp_storage+8], %rd550;
	st.shared.u64 	[_ZZN3cub18CUB_300001_SM_10006detail4scan16DeviceScanKernelINS2_10policy_hubIyyymN4cuda3std3__44plusIvEEE10Policy1000EPySC_NS0_13ScanTileStateIyLb1EEES9_NS1_10InputValueIySC_EEmyLb0EyEEvT0_T1_T2_iT3_T4_T5_E12temp_storage+16], %rd232;
$L__BB20_73:
	setp.ne.s32 	%p43, %r56, 0;
	mov.u64 	%rd554, %rd104;
	@%p43 bra 	$L__BB20_75;
	st.shared.u64 	[_ZZN3cub18CUB_300001_SM_10006detail4scan16DeviceScanKernelINS2_10policy_hubIyyymN4cuda3std3__44plusIvEEE10Policy1000EPySC_NS0_13ScanTileStateIyLb1EEES9_NS1_10InputValueIySC_EEmyLb0EyEEvT0_T1_T2_iT3_T4_T5_E12temp_storage+128], %rd550;
	mov.u64 	%rd554, %rd550;
$L__BB20_75:
	bar.sync 	0;
	setp.eq.s32 	%p44, %r20, 0;
	@%p44 bra 	$L__BB20_77;
	ld.shared.u64 	%rd233, [_ZZN3cub18CUB_300001_SM_10006detail4scan16DeviceScanKernelINS2_10policy_hubIyyymN4cuda3std3__44plusIvEEE10Policy1000EPySC_NS0_13ScanTileStateIyLb1EEES9_NS1_10InputValueIySC_EEmyLb0EyEEvT0_T1_T2_iT3_T4_T5_E12temp_storage+128];
	add.s64 	%rd554, %rd233, %rd554;
$L__BB20_77:
	add.s64 	%rd556, %rd85, %rd554;
$L__BB20_78:
	add.s64 	%rd313, %rd86, %rd556;
	add.s64 	%rd314, %rd87, %rd313;
	add.s64 	%rd315, %rd88, %rd314;
	add.s64 	%rd316, %rd89, %rd315;
	add.s64 	%rd317, %rd90, %rd316;
	add.s64 	%rd318, %rd91, %rd317;
	add.s64 	%rd319, %rd92, %rd318;
	add.s64 	%rd320, %rd93, %rd319;
	add.s64 	%rd321, %rd94, %rd320;
	bar.sync 	0;
	st.shared.u64 	[%r35], %rd554;
	st.shared.u64 	[%r35+8], %rd556;
	st.shared.u64 	[%r35+16], %rd313;
	st.shared.u64 	[%r35+24], %rd314;
	st.shared.u64 	[%r35+32], %rd315;
	st.shared.u64 	[%r35+40], %rd316;
	st.shared.u64 	[%r35+48], %rd317;
	st.shared.u64 	[%r35+56], %rd318;
	st.shared.u64 	[%r35+64], %rd319;
	st.shared.u64 	[%r35+72], %rd320;
	st.shared.u64 	[%r35+80], %rd321;
	bar.warp.sync 	-1;
	ld.shared.u64 	%rd135, [%r34];
	ld.shared.u64 	%rd136, [%r34+256];
	ld.shared.u64 	%rd137, [%r34+512];
	ld.shared.u64 	%rd138, [%r34+768];
	ld.shared.u64 	%rd139, [%r34+1024];
	ld.shared.u64 	%rd140, [%r34+1280];
	ld.shared.u64 	%rd141, [%r34+1536];
	ld.shared.u64 	%rd142, [%r34+1792];
	ld.shared.u64 	%rd143, [%r34+2048];
	ld.shared.u64 	%rd144, [%r34+2304];
	ld.shared.u64 	%rd145, [%r34+2560];
	setp.ne.s32 	%p66, %r20, 0;
	@%p66 bra 	$L__BB20_80;
	st.volatile.shared.u32 	[_ZZN3cub18CUB_300001_SM_10006detail4scan16DeviceScanKernelINS2_10policy_hubIyyymN4cuda3std3__44plusIvEEE10Policy1000EPySC_NS0_13ScanTileStateIyLb1EEES9_NS1_10InputValueIySC_EEmyLb0EyEEvT0_T1_T2_iT3_T4_T5_E12temp_storage+28160], %r19;
$L__BB20_80:
	ld.param.u64 	%rd525, [_ZN3cub18CUB_300001_SM_10006detail4scan16DeviceScanKernelINS2_10policy_hubIyyymN4cuda3std3__44plusIvEEE10Policy1000EPySC_NS0_13ScanTileStateIyLb1EEES9_NS1_10InputValueIySC_EEmyLb0EyEEvT0_T1_T2_iT3_T4_T5__param_1];
	bar.sync 	0;
	ld.volatile.shared.u32 	%r47, [_ZZN3cub18CUB_300001_SM_10006detail4scan16DeviceScanKernelINS2_10policy_hubIyyymN4cuda3std3__44plusIvEEE10Policy1000EPySC_NS0_13ScanTileStateIyLb1EEES9_NS1_10InputValueIySC_EEmyLb0EyEEvT0_T1_T2_iT3_T4_T5_E12temp_storage+28160];
	setp.ge.s32 	%p67, %r21, %r47;
	cvt.u64.u32 	%rd322, %r21;
	add.s64 	%rd323, %rd7, %rd322;
	cvta.to.global.u64 	%rd324, %rd525;
	shl.b64 	%rd325, %rd323, 3;
	add.s64 	%rd146, %rd324, %rd325;
	@%p67 bra 	$L__BB20_82;
	st.global.u64 	[%rd146], %rd135;
$L__BB20_82:
	setp.ge.s32 	%p68, %r22, %r47;
	@%p68 bra 	$L__BB20_84;
	st.global.u64 	[%rd146+256], %rd136;
$L__BB20_84:
	setp.ge.s32 	%p69, %r23, %r47;
	@%p69 bra 	$L__BB20_86;
	st.global.u64 	[%rd146+512], %rd137;
$L__BB20_86:
	setp.ge.s32 	%p70, %r24, %r47;
	@%p70 bra 	$L__BB20_88;
	st.global.u64 	[%rd146+768], %rd138;
$L__BB20_88:
	setp.ge.s32 	%p71, %r25, %r47;
	@%p71 bra 	$L__BB20_90;
	st.global.u64 	[%rd146+1024], %rd139;
$L__BB20_90:
	setp.ge.s32 	%p72, %r26, %r47;
	@%p72 bra 	$L__BB20_92;
	st.global.u64 	[%rd146+1280], %rd140;
$L__BB20_92:
	setp.ge.s32 	%p73, %r27, %r47;
	@%p73 bra 	$L__BB20_94;
	st.global.u64 	[%rd146+1536], %rd141;
$L__BB20_94:
	setp.ge.s32 	%p74, %r28, %r47;
	@%p74 bra 	$L__BB20_96;
	st.global.u64 	[%rd146+1792], %rd142;
$L__BB20_96:
	setp.ge.s32 	%p75, %r29, %r47;
	@%p75 bra 	$L__BB20_98;
	st.global.u64 	[%rd146+2048], %rd143;
$L__BB20_98:
	setp.ge.s32 	%p76, %r30, %r47;
	@%p76 bra 	$L__BB20_100;
	st.global.u64 	[%rd146+2304], %rd144;
$L__BB20_100:
	setp.ge.s32 	%p77, %r31, %r47;
	@%p77 bra 	$L__BB20_102;
	st.global.u64 	[%rd146+2560], %rd145;
$L__BB20_102:
	ret;

}
	// .globl	_ZN3cub18CUB_300001_SM_10006detail10merge_sort30DeviceMergeSortBlockSortKernelINS2_10policy_hubIPPyE9Policy600ES6_PNS0_8NullTypeES6_SA_j10tuple_lessS5_S9_EEvbT0_T1_T2_T3_T4_PT6_PT7_T5_NS1_7vsmem_tE
.visible .entry _ZN3cub18CUB_300001_SM_10006detail10merge_sort30DeviceMergeSortBlockSortKernelINS2_10policy_hubIPPyE9Policy600ES6_PNS0_8NullTypeES6_SA_j10tuple_lessS5_S9_EEvbT0_T1_T2_T3_T4_PT6_PT7_T5_NS1_7vsmem_tE(
	.param .u8 _ZN3cub18CUB_300001_SM_10006detail10merge_sort30DeviceMergeSortBlockSortKernelINS2_10policy_hubIPPyE9Policy600ES6_PNS0_8NullTypeES6_SA_j10tuple_lessS5_S9_EEvbT0_T1_T2_T3_T4_PT6_PT7_T5_NS1_7vsmem_tE_param_0,
	.param .u64 .ptr .align 1 _ZN3cub18CUB_300001_SM_10006detail10merge_sort30DeviceMergeSortBlockSortKernelINS2_10policy_hubIPPyE9Policy600ES6_PNS0_8NullTypeES6_SA_j10tuple_lessS5_S9_EEvbT0_T1_T2_T3_T4_PT6_PT7_T5_NS1_7vsmem_tE_param_1,
	.param .u64 .ptr .align 1 _ZN3cub18CUB_300001_SM_10006detail10merge_sort30DeviceMergeSortBlockSortKernelINS2_10policy_hubIPPyE9Policy600ES6_PNS0_8NullTypeES6_SA_j10tuple_lessS5_S9_EEvbT0_T1_T2_T3_T4_PT6_PT7_T5_NS1_7vsmem_tE_param_2,
	.param .u64 .ptr .align 1 _ZN3cub18CUB_300001_SM_10006detail10merge_sort30DeviceMergeSortBlockSortKernelINS2_10policy_hubIPPyE9Policy600ES6_PNS0_8NullTypeES6_SA_j10tuple_lessS5_S9_EEvbT0_T1_T2_T3_T4_PT6_PT7_T5_NS1_7vsmem_tE_param_3,
	.param .u64 .ptr .align 1 _ZN3cub18CUB_300001_SM_10006detail10merge_sort30DeviceMergeSortBlockSortKernelINS2_10policy_hubIPPyE9Policy600ES6_PNS0_8NullTypeES6_SA_j10tuple_lessS5_S9_EEvbT0_T1_T2_T3_T4_PT6_PT7_T5_NS1_7vsmem_tE_param_4,
	.param .u32 _ZN3cub18CUB_300001_SM_10006detail10merge_sort30DeviceMergeSortBlockSortKernelINS2_10policy_hubIPPyE9Policy600ES6_PNS0_8NullTypeES6_SA_j10tuple_lessS5_S9_EEvbT0_T1_T2_T3_T4_PT6_PT7_T5_NS1_7vsmem_tE_param_5,
	.param .u64 .ptr .align 1 _ZN3cub18CUB_300001_SM_10006detail10merge_sort30DeviceMergeSortBlockSortKernelINS2_10policy_hubIPPyE9Policy600ES6_PNS0_8NullTypeES6_SA_j10tuple_lessS5_S9_EEvbT0_T1_T2_T3_T4_PT6_PT7_T5_NS1_7vsmem_tE_param_6,
	.param .u64 .ptr .align 1 _ZN3cub18CUB_300001_SM_10006detail10merge_sort30DeviceMergeSortBlockSortKernelINS2_10policy_hubIPPyE9Policy600ES6_PNS0_8NullTypeES6_SA_j10tuple_lessS5_S9_EEvbT0_T1_T2_T3_T4_PT6_PT7_T5_NS1_7vsmem_tE_param_7,
	.param .align 8 .b8 _ZN3cub18CUB_300001_SM_10006detail10merge_sort30DeviceMergeSortBlockSortKernelINS2_10policy_hubIPPyE9Policy600ES6_PNS0_8NullTypeES6_SA_j10tuple_lessS5_S9_EEvbT0_T1_T2_T3_T4_PT6_PT7_T5_NS1_7vsmem_tE_param_8[16],
	.param .align 8 .b8 _ZN3cub18CUB_300001_SM_10006detail10merge_sort30DeviceMergeSortBlockSortKernelINS2_10policy_hubIPPyE9Policy600ES6_PNS0_8NullTypeES6_SA_j10tuple_lessS5_S9_EEvbT0_T1_T2_T3_T4_PT6_PT7_T5_NS1_7vsmem_tE_param_9[8]
)
.maxntid 256
{
	.reg .pred 	%p<1812>;
	.reg .b16 	%rs<8>;
	.reg .b32 	%r<476>;
	.reg .b64 	%rd<39180>;
	// demoted variable
	.shared .align 16 .b8 _ZZN3cub18CUB_300001_SM_10006detail10merge_sort30DeviceMergeSortBlockSortKernelINS2_10policy_hubIPPyE9Policy600ES6_PNS0_8NullTypeES6_SA_j10tuple_lessS5_S9_EEvbT0_T1_T2_T3_T4_PT6_PT7_T5_NS1_7vsmem_tEE19static_temp_storage[16912];
	ld.param.u32 	%r120, [_ZN3cub18CUB_300001_SM_10006detail10merge_sort30DeviceMergeSortBlockSortKernelINS2_10policy_hubIPPyE9Policy600ES6_PNS0_8NullTypeES6_SA_j10tuple_lessS5_S9_EEvbT0_T1_T2_T3_T4_PT6_PT7_T5_NS1_7vsmem_tE_param_8+8];
	ld.param.u64 	%rd3820, [_ZN3cub18CUB_300001_SM_10006detail10merge_sort30DeviceMergeSortBlockSortKernelINS2_10policy_hubIPPyE9Policy600ES6_PNS0_8NullTypeES6_SA_j10tuple_lessS5_S9_EEvbT0_T1_T2_T3_T4_PT6_PT7_T5_NS1_7vsmem_tE_param_8];
	ld.param.u64 	%rd3821, [_ZN3cub18CUB_300001_SM_10006detail10merge_sort30DeviceMergeSortBlockSortKernelINS2_10policy_hubIPPyE9Policy600ES6_PNS0_8NullTypeES6_SA_j10tuple_lessS5_S9_EEvbT0_T1_T2_T3_T4_PT6_PT7_T5_NS1_7vsmem_tE_param_1];
	ld.param.u32 	%r119, [_ZN3cub18CUB_300001_SM_10006detail10merge_sort30DeviceMergeSortBlockSortKernelINS2_10policy_hubIPPyE9Policy600ES6_PNS0_8NullTypeES6_SA_j10tuple_lessS5_S9_EEvbT0_T1_T2_T3_T4_PT6_PT7_T5_NS1_7vsmem_tE_param_5];
	cvta.to.global.u64 	%rd1, %rd3821;
	mov.u32 	%r126, %ctaid.x;
	mov.u32 	%r127, %nctaid.x;
	shl.b32 	%r2, %r126, 11;
	add.s32 	%r128, %r127, -1;
	setp.ge.u32 	%p55, %r126, %r128;
	@%p55 bra 	$L__BB21_1149;
	// begin inline asm
	griddepcontrol.wait;
	// end inline asm
	cvt.u64.u32 	%rd21554, %r2;
	mov.u32 	%r3, %tid.x;
	and.b32  	%r316, %r3, 31;
	shl.b32 	%r317, %r3, 3;
	and.b32  	%r318, %r317, 7936;
	or.b32  	%r319, %r318, %r316;
	cvt.u64.u32 	%rd21555, %r319;
	add.s64 	%rd3, %rd21555, %rd21554;
	shl.b64 	%rd21556, %rd3, 3;
	add.s64 	%rd21557, %rd1, %rd21556;
	ld.global.u64 	%rd21558, [%rd21557];
	ld.global.u64 	%rd21559, [%rd21557+256];
	ld.global.u64 	%rd21560, [%rd21557+512];
	ld.global.u64 	%rd21561, [%rd21557+768];
	ld.global.u64 	%rd21562, [%rd21557+1024];
	ld.global.u64 	%rd21563, [%rd21557+1280];
	ld.global.u64 	%rd21564, [%rd21557+1536];
	ld.global.u64 	%rd21565, [%rd21557+1792];
	// begin inline asm
	mov.u32 %r315, %laneid;
	// end inline asm
	add.s32 	%r320, %r315, %r318;
	shr.s32 	%r321, %r320, 5;
	add.s32 	%r322, %r321, %r320;
	shl.b32 	%r323, %r322, 3;
	mov.u32 	%r324, _ZZN3cub18CUB_300001_SM_10006detail10merge_sort30DeviceMergeSortBlockSortKernelINS2_10policy_hubIPPyE9Policy600ES6_PNS0_8NullTypeES6_SA_j10tuple_lessS5_S9_EEvbT0_T1_T2_T3_T4_PT6_PT7_T5_NS1_7vsmem_tEE19static_temp_storage;
	add.s32 	%r4, %r324, %r323;
	st.shared.u64 	[%r4], %rd21558;
	add.s32 	%r325, %r320, 32;
	shr.s32 	%r326, %r325, 5;
	add.s32 	%r327, %r326, %r320;
	shl.b32 	%r328, %r327, 3;
	add.s32 	%r5, %r324, %r328;
	st.shared.u64 	[%r5+256], %rd21559;
	add.s32 	%r329, %r320, 64;
	shr.s32 	%r330, %r329, 5;
	add.s32 	%r331, %r330, %r320;
	shl.b32 	%r332, %r331, 3;
	add.s32 	%r6, %r324, %r332;
	st.shared.u64 	[%r6+512], %rd21560;
	add.s32 	%r333, %r320, 96;
	shr.s32 	%r334, %r333, 5;
	add.s32 	%r335, %r334, %r320;
	shl.b32 	%r336, %r335, 3;
	add.s32 	%r7, %r324, %r336;
	st.shared.u64 	[%r7+768], %rd21561;
	add.s32 	%r337, %r320, 128;
	shr.s32 	%r338, %r337, 5;
	add.s32 	%r339, %r338, %r320;
	shl.b32 	%r340, %r339, 3;
	add.s32 	%r8, %r324, %r340;
	st.shared.u64 	[%r8+1024], %rd21562;
	add.s32 	%r341, %r320, 160;
	shr.s32 	%r342, %r341, 5;
	add.s32 	%r343, %r342, %r320;
	shl.b32 	%r344, %r343, 3;
	add.s32 	%r9, %r324, %r344;
	st.shared.u64 	[%r9+1280], %rd21563;
	add.s32 	%r345, %r320, 192;
	shr.s32 	%r346, %r345, 5;
	add.s32 	%r347, %r346, %r320;
	shl.b32 	%r348, %r347, 3;
	add.s32 	%r10, %r324, %r348;
	st.shared.u64 	[%r10+1536], %rd21564;
	add.s32 	%r349, %r320, 224;
	shr.s32 	%r350, %r349, 5;
	add.s32 	%r351, %r350, %r320;
	shl.b32 	%r352, %r351, 3;
	add.s32 	%r11, %r324, %r352;
	st.shared.u64 	[%r11+1792], %rd21565;
	bar.warp.sync 	-1;
	mad.lo.s32 	%r353, %r315, 7, %r320;
	shr.s32 	%r354, %r353, 5;
	add.s32 	%r355, %r354, %r353;
	shl.b32 	%r356, %r355, 3;
	add.s32 	%r12, %r324, %r356;
	ld.shared.u64 	%rd36932, [%r12];
	add.s32 	%r357, %r353, 1;
	shr.s32 	%r358, %r357, 5;
	add.s32 	%r359, %r358, %r353;
	shl.b32 	%r360, %r359, 3;
	add.s32 	%r13, %r324, %r360;
	ld.shared.u64 	%rd37674, [%r13+8];
	add.s32 	%r361, %r353, 2;
	shr.s32 	%r362, %r361, 5;
	add.s32 	%r363, %r362, %r353;
	shl.b32 	%r364, %r363, 3;
	add.s32 	%r14, %r324, %r364;
	ld.shared.u64 	%rd37673, [%r14+16];
	add.s32 	%r365, %r353, 3;
	shr.s32 	%r366, %r365, 5;
	add.s32 	%r367, %r366, %r353;
	shl.b32 	%r368, %r367, 3;
	add.s32 	%r15, %r324, %r368;
	ld.shared.u64 	%rd37672, [%r15+24];
	add.s32 	%r369, %r353, 4;
	shr.s32 	%r370, %r369, 5;
	add.s32 	%r371, %r370, %r353;
	shl.b32 	%r372, %r371, 3;
	add.s32 	%r16, %r324, %r372;
	ld.shared.u64 	%rd37671, [%r16+32];
	add.s32 	%r373, %r353, 5;
	shr.s32 	%r374, %r373, 5;
	add.s32 	%r375, %r374, %r353;
	shl.b32 	%r376, %r375, 3;
	add.s32 	%r17, %r324, %r376;
	ld.shared.u64 	%rd37662, [%r17+40];
	add.s32 	%r377, %r353, 6;
	shr.s32 	%r378, %r377, 5;
	add.s32 	%r379, %r378, %r353;
	shl.b32 	%r380, %r379, 3;
	add.s32 	%r18, %r324, %r380;
	ld.shared.u64 	%rd37661, [%r18+48];
	add.s32 	%r381, %r353, 7;
	shr.s32 	%r382, %r381, 5;
	add.s32 	%r383, %r382, %r353;
	shl.b32 	%r384, %r383, 3;
	add.s32 	%r19, %r324, %r384;
	ld.shared.u64 	%rd37668, [%r19+56];
	bar.sync 	0;
	// begin inline asm
	griddepcontrol.launch_dependents;
	// end inline asm
	setp.eq.s64 	%p1020, %rd3820, 0;
	cvt.s64.s32 	%rd12, %r120;
	@%p1020 bra 	$L__BB21_2;
	bra.uni 	$L__BB21_87;
$L__BB21_2:
	setp.eq.s32 	%p1497, %r120, 0;
	@%p1497 bra 	$L__BB21_843;
	mov.b64 	%rd36894, 0;
$L__BB21_4:
	shl.b64 	%rd32935, %rd36894, 3;
	add.s64 	%rd32936, %rd37674, %rd32935;
	ld.u64 	%rd32937, [%rd32936];
	add.s64 	%rd32938, %rd36932, %rd32935;
	ld.u64 	%rd32939, [%rd32938];
	setp.lt.u64 	%p1498, %rd32937, %rd32939;
	mov.u64 	%rd36895, %rd36932;
	mov.u64 	%rd36896, %rd37674;
	@%p1498 bra 	$L__BB21_6;
	add.s64 	%rd36894, %rd36894, 1;
	setp.ne.s64 	%p1499, %rd36894, %rd12;
	mov.u64 	%rd36895, %rd37674;
	mov.u64 	%rd36896, %rd36932;
	@%p1499 bra 	$L__BB21_4;
$L__BB21_6:
	mov.b64 	%rd36897, 0;
$L__BB21_7:
	shl.b64 	%rd32941, %rd36897, 3;
	add.s64 	%rd32942, %rd37672, %rd32941;
	ld.u64 	%rd32943, [%rd32942];
	add.s64 	%rd32944, %rd37673, %rd32941;
	ld.u64 	%rd32945, [%rd32944];
	setp.lt.u64 	%p1500, %rd32943, %rd32945;
	mov.u64 	%rd36898, %rd37673;
	mov.u64 	%rd36899, %rd37672;
	@%p1500 bra 	$L__BB21_9;
	add.s64 	%rd36897, %rd36897, 1;
	setp.ne.s64 	%p1501, %rd36897, %rd12;
	mov.u64 	%rd36898, %rd37672;
	mov.u64 	%rd36899, %rd37673;
	@%p1501 bra 	$L__BB21_7;
$L__BB21_9:
	mov.b64 	%rd36900, 0;
$L__BB21_10:
	shl.b64 	%rd32947, %rd36900, 3;
	add.s64 	%rd32948, %rd37662, %rd32947;
	ld.u64 	%rd32949, [%rd32948];
	add.s64 	%rd32950, %rd37671, %rd32947;
	ld.u64 	%rd32951, [%rd32950];
	setp.lt.u64 	%p1502, %rd32949, %rd32951;
	mov.u64 	%rd36901, %rd37671;
	mov.u64 	%rd36902, %rd37662;
	@%p1502 bra 	$L__BB21_12;
	add.s64 	%rd36900, %rd36900, 1;
	setp.ne.s64 	%p1503, %rd36900, %rd12;
	mov.u64 	%rd36901, %rd37662;
	mov.u64 	%rd36902, %rd37671;
	@%p1503 bra 	$L__BB21_10;
$L__BB21_12:
	mov.b64 	%rd36903, 0;
$L__BB21_13:
	shl.b64 	%rd32953, %rd36903, 3;
	add.s64 	%rd32954, %rd37668, %rd32953;
	ld.u64 	%rd32955, [%rd32954];
	add.s64 	%rd32956, %rd37661, %rd32953;
	ld.u64 	%rd32957, [%rd32956];
	setp.lt.u64 	%p1504, %rd32955, %rd32957;
	mov.u64 	%rd36904, %rd37661;
	mov.u64 	%rd36905, %rd37668;
	@%p1504 bra 	$L__BB21_15;
	add.s64 	%rd36903, %rd36903, 1;
	setp.ne.s64 	%p1505, %rd36903, %rd12;
	mov.u64 	%rd36904, %rd37668;
	mov.u64 	%rd36905, %rd37661;
	@%p1505 bra 	$L__BB21_13;
$L__BB21_15:
	mov.b64 	%rd36824, 0;
$L__BB21_16:
	shl.b64 	%rd32959, %rd36824, 3;
	add.s64 	%rd32960, %rd36899, %rd32959;
	ld.u64 	%rd32961, [%rd32960];
	add.s64 	%rd32962, %rd36895, %rd32959;
	ld.u64 	%rd32963, [%rd32962];
	setp.lt.u64 	%p1506, %rd32961, %rd32963;
	mov.u64 	%rd36825, %rd36895;
	mov.u64 	%rd36826, %rd36899;
	@%p1506 bra 	$L__BB21_18;
	add.s64 	%rd36824, %rd36824, 1;
	setp.ne.s64 	%p1507, %rd36824, %rd12;
	mov.u64 	%rd36825, %rd36899;
	mov.u64 	%rd36826, %rd36895;
	@%p1507 bra 	$L__BB21_16;
$L__BB21_18:
	mov.b64 	%rd36827, 0;
$L__BB21_19:
	shl.b64 	%rd32965, %rd36827, 3;
	add.s64 	%rd32966, %rd36902, %rd32965;
	ld.u64 	%rd32967, [%rd32966];
	add.s64 	%rd32968, %rd36898, %rd32965;
	ld.u64 	%rd32969, [%rd32968];
	setp.lt.u64 	%p1508, %rd32967, %rd32969;
	mov.u64 	%rd36828, %rd36898;
	mov.u64 	%rd36829, %rd36902;
	@%p1508 bra 	$L__BB21_21;
	add.s64 	%rd36827, %rd36827, 1;
	setp.ne.s64 	%p1509, %rd36827, %rd12;
	mov.u64 	%rd36828, %rd36902;
	mov.u64 	%rd36829, %rd36898;
	@%p1509 bra 	$L__BB21_19;
$L__BB21_21:
	mov.b64 	%rd36830, 0;
$L__BB21_22:
	shl.b64 	%rd32971, %rd36830, 3;
	add.s64 	%rd32972, %rd36905, %rd32971;
	ld.u64 	%rd32973, [%rd32972];
	add.s64 	%rd32974, %rd36901, %rd32971;
	ld.u64 	%rd32975, [%rd32974];
	setp.lt.u64 	%p1510, %rd32973, %rd32975;
	mov.u64 	%rd36831, %rd36901;
	mov.u64 	%rd36832, %rd36905;
	@%p1510 bra 	$L__BB21_24;
	add.s64 	%rd36830, %rd36830, 1;
	setp.ne.s64 	%p1511, %rd36830, %rd12;
	mov.u64 	%rd36831, %rd36905;
	mov.u64 	%rd36832, %rd36901;
	@%p1511 bra 	$L__BB21_22;
$L__BB21_24:
	mov.b64 	%rd36833, 0;
$L__BB21_25:
	shl.b64 	%rd32977, %rd36833, 3;
	add.s64 	%rd32978, %rd36826, %rd32977;
	ld.u64 	%rd32979, [%rd32978];
	add.s64 	%rd32980, %rd36896, %rd32977;
	ld.u64 	%rd32981, [%rd32980];
	setp.lt.u64 	%p1512, %rd32979, %rd32981;
	mov.u64 	%rd36834, %rd36896;
	mov.u64 	%rd36835, %rd36826;
	@%p1512 bra 	$L__BB21_27;
	add.s64 	%rd36833, %rd36833, 1;
	setp.ne.s64 	%p1513, %rd36833, %rd12;
	mov.u64 	%rd36834, %rd36826;
	mov.u64 	%rd36835, %rd36896;
	@%p1513 bra 	$L__BB21_25;
$L__BB21_27:
	mov.b64 	%rd36836, 0;
$L__BB21_28:
	shl.b64 	%rd32983, %rd36836, 3;
	add.s64 	%rd32984, %rd36829, %rd32983;
	ld.u64 	%rd32985, [%rd32984];
	add.s64 	%rd32986, %rd36825, %rd32983;
	ld.u64 	%rd32987, [%rd32986];
	setp.lt.u64 	%p1514, %rd32985, %rd32987;
	mov.u64 	%rd36837, %rd36825;
	mov.u64 	%rd36838, %rd36829;
	@%p1514 bra 	$L__BB21_30;
	add.s64 	%rd36836, %rd36836, 1;
	setp.ne.s64 	%p1515, %rd36836, %rd12;
	mov.u64 	%rd36837, %rd36829;
	mov.u64 	%rd36838, %rd36825;
	@%p1515 bra 	$L__BB21_28;
$L__BB21_30:
	mov.b64 	%rd36839, 0;
$L__BB21_31:
	shl.b64 	%rd32989, %rd36839, 3;
	add.s64 	%rd32990, %rd36832, %rd32989;
	ld.u64 	%rd32991, [%rd32990];
	add.s64 	%rd32992, %rd36828, %rd32989;
	ld.u64 	%rd32993, [%rd32992];
	setp.lt.u64 	%p1516, %rd32991, %rd32993;
	mov.u64 	%rd36840, %rd36828;
	mov.u64 	%rd36841, %rd36832;
	@%p1516 bra 	$L__BB21_33;
	add.s64 	%rd36839, %rd36839, 1;
	setp.ne.s64 	%p1517, %rd36839, %rd12;
	mov.u64 	%rd36840, %rd36832;
	mov.u64 	%rd36841, %rd36828;
	@%p1517 bra 	$L__BB21_31;
$L__BB21_33:
	mov.b64 	%rd36842, 0;
$L__BB21_34:
	shl.b64 	%rd32995, %rd36842, 3;
	add.s64 	%rd32996, %rd36904, %rd32995;
	ld.u64 	%rd32997, [%rd32996];
	add.s64 	%rd32998, %rd36831, %rd32995;
	ld.u64 	%rd32999, [%rd32998];
	setp.lt.u64 	%p1518, %rd32997, %rd32999;
	mov.u64 	%rd36843, %rd36831;
	mov.u64 	%rd36844, %rd36904;
	@%p1518 bra 	$L__BB21_36;
	add.s64 	%rd36842, %rd36842, 1;
	setp.ne.s64 	%p1519, %rd36842, %rd12;
	mov.u64 	%rd36843, %rd36904;
	mov.u64 	%rd36844, %rd36831;
	@%p1519 bra 	$L__BB21_34;
$L__BB21_36:
	mov.b64 	%rd36845, 0;
$L__BB21_37:
	shl.b64 	%rd33001, %rd36845, 3;
	add.s64 	%rd33002, %rd36838, %rd33001;
	ld.u64 	%rd33003, [%rd33002];
	add.s64 	%rd33004, %rd36834, %rd33001;
	ld.u64 	%rd33005, [%rd33004];
	setp.lt.u64 	%p1520, %rd33003, %rd33005;
	mov.u64 	%rd36846, %rd36834;
	mov.u64 	%rd36847, %rd36838;
	@%p1520 bra 	$L__BB21_39;
	add.s64 	%rd36845, %rd36845, 1;
	setp.ne.s64 	%p1521, %rd36845, %rd12;
	mov.u64 	%rd36846, %rd36838;
	mov.u64 	%rd36847, %rd36834;
	@%p1521 bra 	$L__BB21_37;
$L__BB21_39:
	mov.b64 	%rd36848, 0;
$L__BB21_40:
	shl.b64 	%rd33007, %rd36848, 3;
	add.s64 	%rd33008, %rd36841, %rd33007;
	ld.u64 	%rd33009, [%rd33008];
	add.s64 	%rd33010, %rd36837, %rd33007;
	ld.u64 	%rd33011, [%rd33010];
	setp.lt.u64 	%p1522, %rd33009, %rd33011;
	mov.u64 	%rd36849, %rd36837;
	mov.u64 	%rd36850, %rd36841;
	@%p1522 bra 	$L__BB21_42;
	add.s64 	%rd36848, %rd36848, 1;
	setp.ne.s64 	%p1523, %rd36848, %rd12;
	mov.u64 	%rd36849, %rd36841;
	mov.u64 	%rd36850, %rd36837;
	@%p1523 bra 	$L__BB21_40;
$L__BB21_42:
	mov.b64 	%rd36851, 0;
$L__BB21_43:
	shl.b64 	%rd33013, %rd36851, 3;
	add.s64 	%rd33014, %rd36844, %rd33013;
	ld.u64 	%rd33015, [%rd33014];
	add.s64 	%rd33016, %rd36840, %rd33013;
	ld.u64 	%rd33017, [%rd33016];
	setp.lt.u64 	%p1524, %rd33015, %rd33017;
	mov.u64 	%rd36852, %rd36840;
	mov.u64 	%rd36853, %rd36844;
	@%p1524 bra 	$L__BB21_45;
	add.s64 	%rd36851, %rd36851, 1;
	setp.ne.s64 	%p1525, %rd36851, %rd12;
	mov.u64 	%rd36852, %rd36844;
	mov.u64 	%rd36853, %rd36840;
	@%p1525 bra 	$L__BB21_43;
$L__BB21_45:
	mov.b64 	%rd36854, 0;
$L__BB21_46:
	shl.b64 	%rd33019, %rd36854, 3;
	add.s64 	%rd33020, %rd36847, %rd33019;
	ld.u64 	%rd33021, [%rd33020];
	add.s64 	%rd33022, %rd36835, %rd33019;
	ld.u64 	%rd33023, [%rd33022];
	setp.lt.u64 	%p1526, %rd33021, %rd33023;
	mov.u64 	%rd36855, %rd36835;
	mov.u64 	%rd36856, %rd36847;
	@%p1526 bra 	$L__BB21_48;
	add.s64 	%rd36854, %rd36854, 1;
	setp.ne.s64 	%p1527, %rd36854, %rd12;
	mov.u64 	%rd36855, %rd36847;
	mov.u64 	%rd36856, %rd36835;
	@%p1527 bra 	$L__BB21_46;
$L__BB21_48:
	mov.b64 	%rd36857, 0;
$L__BB21_49:
	shl.b64 	%rd33025, %rd36857, 3;
	add.s64 	%rd33026, %rd36850, %rd33025;
	ld.u64 	%rd33027, [%rd33026];
	add.s64 	%rd33028, %rd36846, %rd33025;
	ld.u64 	%rd33029, [%rd33028];
	setp.lt.u64 	%p1528, %rd33027, %rd33029;
	mov.u64 	%rd36858, %rd36846;
	mov.u64 	%rd36859, %rd36850;
	@%p1528 bra 	$L__BB21_51;
	add.s64 	%rd36857, %rd36857, 1;
	setp.ne.s64 	%p1529, %rd36857, %rd12;
	mov.u64 	%rd36858, %rd36850;
	mov.u64 	%rd36859, %rd36846;
	@%p1529 bra 	$L__BB21_49;
$L__BB21_51:
	mov.b64 	%rd36860, 0;
$L__BB21_52:
	shl.b64 	%rd33031, %rd36860, 3;
	add.s64 	%rd33032, %rd36853, %rd33031;
	ld.u64 	%rd33033, [%rd33032];
	add.s64 	%rd33034, %rd36849, %rd33031;
	ld.u64 	%rd33035, [%rd33034];
	setp.lt.u64 	%p1530, %rd33033, %rd33035;
	mov.u64 	%rd36861, %rd36849;
	mov.u64 	%rd36862, %rd36853;
	@%p1530 bra 	$L__BB21_54;
	add.s64 	%rd36860, %rd36860, 1;
	setp.ne.s64 	%p1531, %rd36860, %rd12;
	mov.u64 	%rd36861, %rd36853;
	mov.u64 	%rd36862, %rd36849;
	@%p1531 bra 	$L__BB21_52;
$L__BB21_54:
	mov.b64 	%rd36863, 0;
$L__BB21_55:
	shl.b64 	%rd33037, %rd36863, 3;
	add.s64 	%rd33038, %rd36843, %rd33037;
	ld.u64 	%rd33039, [%rd33038];
	add.s64 	%rd33040, %rd36852, %rd33037;
	ld.u64 	%rd33041, [%rd33040];
	setp.lt.u64 	%p1532, %rd33039, %rd33041;
	mov.u64 	%rd36864, %rd36852;
	mov.u64 	%rd36865, %rd36843;
	@%p1532 bra 	$L__BB21_57;
	add.s64 	%rd36863, %rd36863, 1;
	setp.ne.s64 	%p1533, %rd36863, %rd12;
	mov.u64 	%rd36864, %rd36843;
	mov.u64 	%rd36865, %rd36852;
	@%p1533 bra 	$L__BB21_55;
$L__BB21_57:
	mov.b64 	%rd36866, 0;
$L__BB21_58:
	shl.b64 	%rd33043, %rd36866, 3;
	add.s64 	%rd33044, %rd36859, %rd33043;
	ld.u64 	%rd33045, [%rd33044];
	add.s64 	%rd33046, %rd36855, %rd33043;
	ld.u64 	%rd33047, [%rd33046];
	setp.lt.u64 	%p1534, %rd33045, %rd33047;
	mov.u64 	%rd36867, %rd36855;
	mov.u64 	%rd36868, %rd36859;
	@%p1534 bra 	$L__BB21_60;
	add.s64 	%rd36866, %rd36866, 1;
	setp.ne.s64 	%p1535, %rd36866, %rd12;
	mov.u64 	%rd36867, %rd36859;
	mov.u64 	%rd36868, %rd36855;
	@%p1535 bra 	$L__BB21_58;
$L__BB21_60:
	mov.b64 	%rd36869, 0;
$L__BB21_61:
	shl.b64 	%rd33049, %rd36869, 3;
	add.s64 	%rd33050, %rd36862, %rd33049;
	ld.u64 	%rd33051, [%rd33050];
	add.s64 	%rd33052, %rd36858, %rd33049;
	ld.u64 	%rd33053, [%rd33052];
	setp.lt.u64 	%p1536, %rd33051, %rd33053;
	mov.u64 	%rd36870, %rd36858;
	mov.u64 	%rd36871, %rd36862;
	@%p1536 bra 	$L__BB21_63;
	add.s64 	%rd36869, %rd36869, 1;
	setp.ne.s64 	%p1537, %rd36869, %rd12;
	mov.u64 	%rd36870, %rd36862;
	mov.u64 	%rd36871, %rd36858;
	@%p1537 bra 	$L__BB21_61;
$L__BB21_63:
	mov.b64 	%rd36872, 0;
$L__BB21_64:
	shl.b64 	%rd33055, %rd36872, 3;
	add.s64 	%rd33056, %rd36865, %rd33055;
	ld.u64 	%rd33057, [%rd33056];
	add.s64 	%rd33058, %rd36861, %rd33055;
	ld.u64 	%rd33059, [%rd33058];
	setp.lt.u64 	%p1538, %rd33057, %rd33059;
	mov.u64 	%rd36873, %rd36861;
	mov.u64 	%rd36874, %rd36865;
	@%p1538 bra 	$L__BB21_66;
	add.s64 	%rd36872, %rd36872, 1;
	setp.ne.s64 	%p1539, %rd36872, %rd12;
	mov.u64 	%rd36873, %rd36865;
	mov.u64 	%rd36874, %rd36861;
	@%p1539 bra 	$L__BB21_64;
$L__BB21_66:
	mov.b64 	%rd36875, 0;
$L__BB21_67:
	shl.b64 	%rd33061, %rd36875, 3;
	add.s64 	%rd33062, %rd36868, %rd33061;
	ld.u64 	%rd33063, [%rd33062];
	add.s64 	%rd33064, %rd36856, %rd33061;
	ld.u64 	%rd33065, [%rd33064];
	setp.lt.u64 	%p1540, %rd33063, %rd33065;
	mov.u64 	%rd36876, %rd36856;
	mov.u64 	%rd36932, %rd36868;
	@%p1540 bra 	$L__BB21_69;
	add.s64 	%rd36875, %rd36875, 1;
	setp.ne.s64 	%p1541, %rd36875, %rd12;
	mov.u64 	%rd36876, %rd36868;
	mov.u64 	%rd36932, %rd36856;
	@%p1541 bra 	$L__BB21_67;
$L__BB21_69:
	mov.b64 	%rd36878, 0;
$L__BB21_70:
	shl.b64 	%rd33067, %rd36878, 3;
	add.s64 	%rd33068, %rd36871, %rd33067;
	ld.u64 	%rd33069, [%rd33068];
	add.s64 	%rd33070, %rd36867, %rd33067;
	ld.u64 	%rd33071, [%rd33070];
	setp.lt.u64 	%p1542, %rd33069, %rd33071;
	mov.u64 	%rd36879, %rd36867;
	mov.u64 	%rd36880, %rd36871;
	@%p1542 bra 	$L__BB21_72;
	add.s64 	%rd36878, %rd36878, 1;
	setp.ne.s64 	%p1543, %rd36878, %rd12;
	mov.u64 	%rd36879, %rd36871;
	mov.u64 	%rd36880, %rd36867;
	@%p1543 bra 	$L__BB21_70;
$L__BB21_72:
	mov.b64 	%rd36881, 0;
$L__BB21_73:
	shl.b64 	%rd33073, %rd36881, 3;
	add.s64 	%rd33074, %rd36874, %rd33073;
	ld.u64 	%rd33075, [%rd33074];
	add.s64 	%rd33076, %rd36870, %rd33073;
	ld.u64 	%rd33077, [%rd33076];
	setp.lt.u64 	%p1544, %rd33075, %rd33077;
	mov.u64 	%rd36882, %rd36870;
	mov.u64 	%rd36883, %rd36874;
	@%p1544 bra 	$L__BB21_75;
	add.s64 	%rd36881, %rd36881, 1;
	setp.ne.s64 	%p1545, %rd36881, %rd12;
	mov.u64 	%rd36882, %rd36874;
	mov.u64 	%rd36883, %rd36870;
	@%p1545 bra 	$L__BB21_73;
$L__BB21_75:
	mov.b64 	%rd36884, 0;
$L__BB21_76:
	shl.b64 	%rd33079, %rd36884, 3;
	add.s64 	%rd33080, %rd36864, %rd33079;
	ld.u64 	%rd33081, [%rd33080];
	add.s64 	%rd33082, %rd36873, %rd33079;
	ld.u64 	%rd33083, [%rd33082];
	setp.lt.u64 	%p1546, %rd33081, %rd33083;
	mov.u64 	%rd37668, %rd36873;
	mov.u64 	%rd36886, %rd36864;
	@%p1546 bra 	$L__BB21_78;
	add.s64 	%rd36884, %rd36884, 1;
	setp.ne.s64 	%p1547, %rd36884, %rd12;
	mov.u64 	%rd37668, %rd36864;
	mov.u64 	%rd36886, %rd36873;
	@%p1547 bra 	$L__BB21_76;
$L__BB21_78:
	mov.b64 	%rd36887, 0;
$L__BB21_79:
	shl.b64 	%rd33085, %rd36887, 3;
	add.s64 	%rd33086, %rd36880, %rd33085;
	ld.u64 	%rd33087, [%rd33086];
	add.s64 	%rd33088, %rd36876, %rd33085;
	ld.u64 	%rd33089, [%rd33088];
	setp.lt.u64 	%p1548, %rd33087, %rd33089;
	mov.u64 	%rd37673, %rd36876;
	mov.u64 	%rd37674, %rd36880;
	@%p1548 bra 	$L__BB21_81;
	add.s64 	%rd36887, %rd36887, 1;
	setp.ne.s64 	%p1549, %rd36887, %rd12;
	mov.u64 	%rd37673, %rd36880;
	mov.u64 	%rd37674, %rd36876;
	@%p1549 bra 	$L__BB21_79;
$L__BB21_81:
	mov.b64 	%rd36890, 0;
$L__BB21_82:
	shl.b64 	%rd33091, %rd36890, 3;
	add.s64 	%rd33092, %rd36883, %rd33091;
	ld.u64 	%rd33093, [%rd33092];
	add.s64 	%rd33094, %rd36879, %rd33091;
	ld.u64 	%rd33095, [%rd33094];
	setp.lt.u64 	%p1550, %rd33093, %rd33095;
	mov.u64 	%rd37671, %rd36879;
	mov.u64 	%rd37672, %rd36883;
	@%p1550 bra 	$L__BB21_84;
	add.s64 	%rd36890, %rd36890, 1;
	setp.ne.s64 	%p1551, %rd36890, %rd12;
	mov.u64 	%rd37671, %rd36883;
	mov.u64 	%rd37672, %rd36879;
	@%p1551 bra 	$L__BB21_82;
$L__BB21_84:
	mov.b64 	%rd36893, 0;
$L__BB21_85:
	shl.b64 	%rd33097, %rd36893, 3;
	add.s64 	%rd33098, %rd36886, %rd33097;
	ld.u64 	%rd33099, [%rd33098];
	add.s64 	%rd33100, %rd36882, %rd33097;
	ld.u64 	%rd33101, [%rd33100];
	setp.lt.u64 	%p1552, %rd33099, %rd33101;
	mov.u64 	%rd37661, %rd36882;
	mov.u64 	%rd37662, %rd36886;
	@%p1552 bra 	$L__BB21_843;
	add.s64 	%rd36893, %rd36893, 1;
	setp.eq.s64 	%p1553, %rd36893, %rd12;
	mov.u64 	%rd37661, %rd36886;
	mov.u64 	%rd37662, %rd36882;
	@%p1553 bra 	$L__BB21_843;
	bra.uni 	$L__BB21_85;
$L__BB21_87:
	and.b64  	%rd123, %rd3820, 1;
	setp.eq.s64 	%p1021, %rd3820, 1;
	mov.b64 	%rd36908, -3750763034362895579;
	mov.b64 	%rd36909, 0;
	@%p1021 bra 	$L__BB21_90;
	and.b64  	%rd36909, %rd3820, -2;
	mov.b64 	%rd36908, -3750763034362895579;
	mov.b64 	%rd36906, 0;
$L__BB21_89:
	shl.b64 	%rd21571, %rd36906, 3;
	add.s64 	%rd21572, %rd37674, %rd21571;
	ld.u64 	%rd21573, [%rd21572];
	and.b64  	%rd21574, %rd21573, 255;
	xor.b64  	%rd21575, %rd21574, %rd36908;
	mul.lo.s64 	%rd21576, %rd21575, 1099511628211;
	shr.u64 	%rd21577, %rd21573, 8;
	and.b64  	%rd21578, %rd21577, 255;
	xor.b64  	%rd21579, %rd21578, %rd21576;
	mul.lo.s64 	%rd21580, %rd21579, 1099511628211;
	shr.u64 	%rd21581, %rd21573, 16;
	and.b64  	%rd21582, %rd21581, 255;
	xor.b64  	%rd21583, %rd21582, %rd21580;
	mul.lo.s64 	%rd21584, %rd21583, 1099511628211;
	shr.u64 	%rd21585, %rd21573, 24;
	and.b64  	%rd21586, %rd21585, 255;
	xor.b64  	%rd21587, %rd21586, %rd21584;
	mul.lo.s64 	%rd21588, %rd21587, 1099511628211;
	shr.u64 	%rd21589, %rd21573, 32;
	and.b64  	%rd21590, %rd21589, 255;
	xor.b64  	%rd21591, %rd21590, %rd21588;
	mul.lo.s64 	%rd21592, %rd21591, 1099511628211;
	shr.u64 	%rd21593, %rd21573, 40;
	and.b64  	%rd21594, %rd21593, 255;
	xor.b64  	%rd21595, %rd21594, %rd21592;
	mul.lo.s64 	%rd21596, %rd21595, 1099511628211;
	shr.u64 	%rd21597, %rd21573, 48;
	and.b64  	%rd21598, %rd21597, 255;
	xor.b64  	%rd21599, %rd21598, %rd21596;
	mul.lo.s64 	%rd21600, %rd21599, 1099511628211;
	shr.u64 	%rd21601, %rd21573, 56;
	xor.b64  	%rd21602, %rd21601, %rd21600;
	mul.lo.s64 	%rd21603, %rd21602, 1099511628211;
	ld.u64 	%rd21604, [%rd21572+8];
	and.b64  	%rd21605, %rd21604, 255;
	xor.b64  	%rd21606, %rd21605, %rd21603;
	mul.lo.s64 	%rd21607, %rd21606, 1099511628211;
	shr.u64 	%rd21608, %rd21604, 8;
	and.b64  	%rd21609, %rd21608, 255;
	xor.b64  	%rd21610, %rd21609, %rd21607;
	mul.lo.s64 	%rd21611, %rd21610, 1099511628211;
	shr.u64 	%rd21612, %rd21604, 16;
	and.b64  	%rd21613, %rd21612, 255;
	xor.b64  	%rd21614, %rd21613, %rd21611;
	mul.lo.s64 	%rd21615, %rd21614, 1099511628211;
	shr.u64 	%rd21616, %rd21604, 24;
	and.b64  	%rd21617, %rd21616, 255;
	xor.b64  	%rd21618, %rd21617, %rd21615;
	mul.lo.s64 	%rd21619, %rd21618, 1099511628211;
	shr.u64 	%rd21620, %rd21604, 32;
	and.b64  	%rd21621, %rd21620, 255;
	xor.b64  	%rd21622, %rd21621, %rd21619;
	mul.lo.s64 	%rd21623, %rd21622, 1099511628211;
	shr.u64 	%rd21624, %rd21604, 40;
	and.b64  	%rd21625, %rd21624, 255;
	xor.b64  	%rd21626, %rd21625, %rd21623;
	mul.lo.s64 	%rd21627, %rd21626, 1099511628211;
	shr.u64 	%rd21628, %rd21604, 48;
	and.b64  	%rd21629, %rd21628, 255;
	xor.b64  	%rd21630, %rd21629, %rd21627;
	mul.lo.s64 	%rd21631, %rd21630, 1099511628211;
	shr.u64 	%rd21632, %rd21604, 56;
	xor.b64  	%rd21633, %rd21632, %rd21631;
	mul.lo.s64 	%rd36908, %rd21633, 1099511628211;
	add.s64 	%rd36906, %rd36906, 2;
	setp.ne.s64 	%p1022, %rd36906, %rd36909;
	@%p1022 bra 	$L__BB21_89;
$L__BB21_90:
	setp.eq.s64 	%p1023, %rd123, 0;
	@%p1023 bra 	$L__BB21_92;
	shl.b64 	%rd21634, %rd36909, 3;
	add.s64 	%rd21635, %rd37674, %rd21634;
	ld.u64 	%rd21636, [%rd21635];
	and.b64  	%rd21637, %rd21636, 255;
	xor.b64  	%rd21638, %rd21637, %rd36908;
	mul.lo.s64 	%rd21639, %rd21638, 1099511628211;
	shr.u64 	%rd21640, %rd21636, 8;
	and.b64  	%rd21641, %rd21640, 255;
	xor.b64  	%rd21642, %rd21641, %rd21639;
	mul.lo.s64 	%rd21643, %rd21642, 1099511628211;
	shr.u64 	%rd21644, %rd21636, 16;
	and.b64  	%rd21645, %rd21644, 255;
	xor.b64  	%rd21646, %rd21645, %rd21643;
	mul.lo.s64 	%rd21647, %rd21646, 1099511628211;
	shr.u64 	%rd21648, %rd21636, 24;
	and.b64  	%rd21649, %rd21648, 255;
	xor.b64  	%rd21650, %rd21649, %rd21647;
	mul.lo.s64 	%rd21651, %rd21650, 1099511628211;
	shr.u64 	%rd21652, %rd21636, 32;
	and.b64  	%rd21653, %rd21652, 255;
	xor.b64  	%rd21654, %rd21653, %rd21651;
	mul.lo.s64 	%rd21655, %rd21654, 1099511628211;
	shr.u64 	%rd21656, %rd21636, 40;
	and.b64  	%rd21657, %rd21656, 255;
	xor.b64  	%rd21658, %rd21657, %rd21655;
	mul.lo.s64 	%rd21659, %rd21658, 1099511628211;
	shr.u64 	%rd21660, %rd21636, 48;
	and.b64  	%rd21661, %rd21660, 255;
	xor.b64  	%rd21662, %rd21661, %rd21659;
	mul.lo.s64 	%rd21663, %rd21662, 1099511628211;
	shr.u64 	%rd21664, %rd21636, 56;
	xor.b64  	%rd21665, %rd21664, %rd21663;
	mul.lo.s64 	%rd36908, %rd21665, 1099511628211;
$L__BB21_92:
	setp.eq.s64 	%p1024, %rd3820, 1;
	mov.b64 	%rd36914, -3750763034362895579;
	mov.b64 	%rd36915, 0;
	@%p1024 bra 	$L__BB21_95;
	and.b64  	%rd36915, %rd3820, -2;
	mov.b64 	%rd36914, -3750763034362895579;
	mov.b64 	%rd36912, 0;
$L__BB21_94:
	shl.b64 	%rd21671, %rd36912, 3;
	add.s64 	%rd21672, %rd36932, %rd21671;
	ld.u64 	%rd21673, [%rd21672];
	and.b64  	%rd21674, %rd21673, 255;
	xor.b64  	%rd21675, %rd21674, %rd36914;
	mul.lo.s64 	%rd21676, %rd21675, 1099511628211;
	shr.u64 	%rd21677, %rd21673, 8;
	and.b64  	%rd21678, %rd21677, 255;
	xor.b64  	%rd21679, %rd21678, %rd21676;
	mul.lo.s64 	%rd21680, %rd21679, 1099511628211;
	shr.u64 	%rd21681, %rd21673, 16;
	and.b64  	%rd21682, %rd21681, 255;
	xor.b64  	%rd21683, %rd21682, %rd21680;
	mul.lo.s64 	%rd21684, %rd21683, 1099511628211;
	shr.u64 	%rd21685, %rd21673, 24;
	and.b64  	%rd21686, %rd21685, 255;
	xor.b64  	%rd21687, %rd21686, %rd21684;
	mul.lo.s64 	%rd21688, %rd21687, 1099511628211;
	shr.u64 	%rd21689, %rd21673, 32;
	and.b64  	%rd21690, %rd21689, 255;
	xor.b64  	%rd21691, %rd21690, %rd21688;
	mul.lo.s64 	%rd21692, %rd21691, 1099511628211;
	shr.u64 	%rd21693, %rd21673, 40;
	and.b64  	%rd21694, %rd21693, 255;
	xor.b64  	%rd21695, %rd21694, %rd21692;
	mul.lo.s64 	%rd21696, %rd21695, 1099511628211;
	shr.u64 	%rd21697, %rd21673, 48;
	and.b64  	%rd21698, %rd21697, 255;
	xor.b64  	%rd21699, %rd21698, %rd21696;
	mul.lo.s64 	%rd21700, %rd21699, 1099511628211;
	shr.u64 	%rd21701, %rd21673, 56;
	xor.b64  	%rd21702, %rd21701, %rd21700;
	mul.lo.s64 	%rd21703, %rd21702, 1099511628211;
	ld.u64 	%rd21704, [%rd21672+8];
	and.b64  	%rd21705, %rd21704, 255;
	xor.b64  	%rd21706, %rd21705, %rd21703;
	mul.lo.s64 	%rd21707, %rd21706, 1099511628211;
	shr.u64 	%rd21708, %rd21704, 8;
	and.b64  	%rd21709, %rd21708, 255;
	xor.b64  	%rd21710, %rd21709, %rd21707;
	mul.lo.s64 	%rd21711, %rd21710, 1099511628211;
	shr.u64 	%rd21712, %rd21704, 16;
	and.b64  	%rd21713, %rd21712, 255;
	xor.b64  	%rd21714, %rd21713, %rd21711;
	mul.lo.s64 	%rd21715, %rd21714, 1099511628211;
	shr.u64 	%rd21716, %rd21704, 24;
	and.b64  	%rd21717, %rd21716, 255;
	xor.b64  	%rd21718, %rd21717, %rd21715;
	mul.lo.s64 	%rd21719, %rd21718, 1099511628211;
	shr.u64 	%rd21720, %rd21704, 32;
	and.b64  	%rd21721, %rd21720, 255;
	xor.b64  	%rd21722, %rd21721, %rd21719;
	mul.lo.s64 	%rd21723, %rd21722, 1099511628211;
	shr.u64 	%rd21724, %rd21704, 40;
	and.b64  	%rd21725, %rd21724, 255;
	xor.b64  	%rd21726, %rd21725, %rd21723;
	mul.lo.s64 	%rd21727, %rd21726, 1099511628211;
	shr.u64 	%rd21728, %rd21704, 48;
	and.b64  	%rd21729, %rd21728, 255;
	xor.b64  	%rd21730, %rd21729, %rd21727;
	mul.lo.s64 	%rd21731, %rd21730, 1099511628211;
	shr.u64 	%rd21732, %rd21704, 56;
	xor.b64  	%rd21733, %rd21732, %rd21731;
	mul.lo.s64 	%rd36914, %rd21733, 1099511628211;
	add.s64 	%rd36912, %rd36912, 2;
	setp.ne.s64 	%p1025, %rd36912, %rd36915;
	@%p1025 bra 	$L__BB21_94;
$L__BB21_95:
	setp.eq.s64 	%p1026, %rd123, 0;
	@%p1026 bra 	$L__BB21_97;
	shl.b64 	%rd21734, %rd36915, 3;
	add.s64 	%rd21735, %rd36932, %rd21734;
	ld.u64 	%rd21736, [%rd21735];
	and.b64  	%rd21737, %rd21736, 255;
	xor.b64  	%rd21738, %rd21737, %rd36914;
	mul.lo.s64 	%rd21739, %rd21738, 1099511628211;
	shr.u64 	%rd21740, %rd21736, 8;
	and.b64  	%rd21741, %rd21740, 255;
	xor.b64  	%rd21742, %rd21741, %rd21739;
	mul.lo.s64 	%rd21743, %rd21742, 1099511628211;
	shr.u64 	%rd21744, %rd21736, 16;
	and.b64  	%rd21745, %rd21744, 255;
	xor.b64  	%rd21746, %rd21745, %rd21743;
	mul.lo.s64 	%rd21747, %rd21746, 1099511628211;
	shr.u64 	%rd21748, %rd21736, 24;
	and.b64  	%rd21749, %rd21748, 255;
	xor.b64  	%rd21750, %rd21749, %rd21747;
	mul.lo.s64 	%rd21751, %rd21750, 1099511628211;
	shr.u64 	%rd21752, %rd21736, 32;
	and.b64  	%rd21753, %rd21752, 255;
	xor.b64  	%rd21754, %rd21753, %rd21751;
	mul.lo.s64 	%rd21755, %rd21754, 1099511628211;
	shr.u64 	%rd21756, %rd21736, 40;
	and.b64  	%rd21757, %rd21756, 255;
	xor.b64  	%rd21758, %rd21757, %rd21755;
	mul.lo.s64 	%rd21759, %rd21758, 1099511628211;
	shr.u64 	%rd21760, %rd21736, 48;
	and.b64  	%rd21761, %rd21760, 255;
	xor.b64  	%rd21762, %rd21761, %rd21759;
	mul.lo.s64 	%rd21763, %rd21762, 1099511628211;
	shr.u64 	%rd21764, %rd21736, 56;
	xor.b64  	%rd21765, %rd21764, %rd21763;
	mul.lo.s64 	%rd36914, %rd21765, 1099511628211;
$L__BB21_97:
	setp.ne.s64 	%p1027, %rd36908, %rd36914;
	@%p1027 bra 	$L__BB21_102;
	setp.eq.s32 	%p1035, %r120, 0;
	mov.u64 	%rd36931, %rd37674;
	@%p1035 bra 	$L__BB21_114;
	mov.b64 	%rd36918, 0;
	bra.uni 	$L__BB21_101;
$L__BB21_100:
	add.s64 	%rd36918, %rd36918, 1;
	setp.eq.s64 	%p1037, %rd36918, %rd12;
	mov.u64 	%rd36931, %rd37674;
	@%p1037 bra 	$L__BB21_114;
$L__BB21_101:
	shl.b64 	%rd21967, %rd36918, 3;
	add.s64 	%rd21968, %rd37674, %rd21967;
	ld.u64 	%rd21969, [%rd21968];
	add.s64 	%rd21970, %rd36932, %rd21967;
	ld.u64 	%rd21971, [%rd21970];
	setp.lt.u64 	%p1036, %rd21969, %rd21971;
	@%p1036 bra 	$L__BB21_113;
	bra.uni 	$L__BB21_100;
$L__BB21_102:
	setp.eq.s64 	%p1028, %rd3820, 1;
	mov.b64 	%rd36921, -3750763034362895579;
	mov.b64 	%rd36922, 0;
	@%p1028 bra 	$L__BB21_105;
	and.b64  	%rd36922, %rd3820, -2;
	mov.b64 	%rd36921, -3750763034362895579;
	mov.b64 	%rd36919, 0;
$L__BB21_104:
	shl.b64 	%rd21771, %rd36919, 3;
	add.s64 	%rd21772, %rd37674, %rd21771;
	ld.u64 	%rd21773, [%rd21772];
	and.b64  	%rd21774, %rd21773, 255;
	xor.b64  	%rd21775, %rd21774, %rd36921;
	mul.lo.s64 	%rd21776, %rd21775, 1099511628211;
	shr.u64 	%rd21777, %rd21773, 8;
	and.b64  	%rd21778, %rd21777, 255;
	xor.b64  	%rd21779, %rd21778, %rd21776;
	mul.lo.s64 	%rd21780, %rd21779, 1099511628211;
	shr.u64 	%rd21781, %rd21773, 16;
	and.b64  	%rd21782, %rd21781, 255;
	xor.b64  	%rd21783, %rd21782, %rd21780;
	mul.lo.s64 	%rd21784, %rd21783, 1099511628211;
	shr.u64 	%rd21785, %rd21773, 24;
	and.b64  	%rd21786, %rd21785, 255;
	xor.b64  	%rd21787, %rd21786, %rd21784;
	mul.lo.s64 	%rd21788, %rd21787, 1099511628211;
	shr.u64 	%rd21789, %rd21773, 32;
	and.b64  	%rd21790, %rd21789, 255;
	xor.b64  	%rd21791, %rd21790, %rd21788;
	mul.lo.s64 	%rd21792, %rd21791, 1099511628211;
	shr.u64 	%rd21793, %rd21773, 40;
	and.b64  	%rd21794, %rd21793, 255;
	xor.b64  	%rd21795, %rd21794, %rd21792;
	mul.lo.s64 	%rd21796, %rd21795, 1099511628211;
	shr.u64 	%rd21797, %rd21773, 48;
	and.b64  	%rd21798, %rd21797, 255;
	xor.b64  	%rd21799, %rd21798, %rd21796;
	mul.lo.s64 	%rd21800, %rd21799, 1099511628211;
	shr.u64 	%rd21801, %rd21773, 56;
	xor.b64  	%rd21802, %rd21801, %rd21800;
	mul.lo.s64 	%rd21803, %rd21802, 1099511628211;
	ld.u64 	%rd21804, [%rd21772+8];
	and.b64  	%rd21805, %rd21804, 255;
	xor.b64  	%rd21806, %rd21805, %rd21803;
	mul.lo.s64 	%rd21807, %rd21806, 1099511628211;
	shr.u64 	%rd21808, %rd21804, 8;
	and.b64  	%rd21809, %rd21808, 255;
	xor.b64  	%rd21810, %rd21809, %rd21807;
	mul.lo.s64 	%rd21811, %rd21810, 1099511628211;
	shr.u64 	%rd21812, %rd21804, 16;
	and.b64  	%rd21813, %rd21812, 255;
	xor.b64  	%rd21814, %rd21813, %rd21811;
	mul.lo.s64 	%rd21815, %rd21814, 1099511628211;
	shr.u64 	%rd21816, %rd21804, 24;
	and.b64  	%rd21817, %rd21816, 255;
	xor.b64  	%rd21818, %rd21817, %rd21815;
	mul.lo.s64 	%rd21819, %rd21818, 1099511628211;
	shr.u64 	%rd21820, %rd21804, 32;
	and.b64  	%rd21821, %rd21820, 255;
	xor.b64  	%rd21822, %rd21821, %rd21819;
	mul.lo.s64 	%rd21823, %rd21822, 1099511628211;
	shr.u64 	%rd21824, %rd21804, 40;
	and.b64  	%rd21825, %rd21824, 255;
	xor.b64  	%rd21826, %rd21825, %rd21823;
	mul.lo.s64 	%rd21827, %rd21826, 1099511628211;
	shr.u64 	%rd21828, %rd21804, 48;
	and.b64  	%rd21829, %rd21828, 255;
	xor.b64  	%rd21830, %rd21829, %rd21827;
	mul.lo.s64 	%rd21831, %rd21830, 1099511628211;
	shr.u64 	%rd21832, %rd21804, 56;
	xor.b64  	%rd21833, %rd21832, %rd21831;
	mul.lo.s64 	%rd36921, %rd21833, 1099511628211;
	add.s64 	%rd36919, %rd36919, 2;
	setp.ne.s64 	%p1029, %rd36919, %rd36922;
	@%p1029 bra 	$L__BB21_104;
$L__BB21_105:
	setp.eq.s64 	%p1030, %rd123, 0;
	@%p1030 bra 	$L__BB21_107;
	shl.b64 	%rd21834, %rd36922, 3;
	add.s64 	%rd21835, %rd37674, %rd21834;
	ld.u64 	%rd21836, [%rd21835];
	and.b64  	%rd21837, %rd21836, 255;
	xor.b64  	%rd21838, %rd21837, %rd36921;
	mul.lo.s64 	%rd21839, %rd21838, 1099511628211;
	shr.u64 	%rd21840, %rd21836, 8;
	and.b64  	%rd21841, %rd21840, 255;
	xor.b64  	%rd21842, %rd21841, %rd21839;
	mul.lo.s64 	%rd21843, %rd21842, 1099511628211;
	shr.u64 	%rd21844, %rd21836, 16;
	and.b64  	%rd21845, %rd21844, 255;
	xor.b64  	%rd21846, %rd21845, %rd21843;
	mul.lo.s64 	%rd21847, %rd21846, 1099511628211;
	shr.u64 	%rd21848, %rd21836, 24;
	and.b64  	%rd21849, %rd21848, 255;
	xor.b64  	%rd21850, %rd21849, %rd21847;
	mul.lo.s64 	%rd21851, %rd21850, 1099511628211;
	shr.u64 	%rd21852, %rd21836, 32;
	and.b64  	%rd21853, %rd21852, 255;
	xor.b64  	%rd21854, %rd21853, %rd21851;
	mul.lo.s64 	%rd21855, %rd21854, 1099511628211;
	shr.u64 	%rd21856, %rd21836, 40;
	and.b64  	%rd21857, %rd21856, 255;
	xor.b64  	%rd21858, %rd21857, %rd21855;
	mul.lo.s64 	%rd21859, %rd21858, 1099511628211;
	shr.u64 	%rd21860, %rd21836, 48;
	and.b64  	%rd21861, %rd21860, 255;
	xor.b64  	%rd21862, %rd21861, %rd21859;
	mul.lo.s64 	%rd21863, %rd21862, 1099511628211;
	shr.u64 	%rd21864, %rd21836, 56;
	xor.b64  	%rd21865, %rd21864, %rd21863;
	mul.lo.s64 	%rd36921, %rd21865, 1099511628211;
$L__BB21_107:
	setp.eq.s64 	%p1031, %rd3820, 1;
	mov.b64 	%rd36927, -3750763034362895579;
	mov.b64 	%rd36928, 0;
	@%p1031 bra 	$L__BB21_110;
	and.b64  	%rd36928, %rd3820, -2;
	mov.b64 	%rd36927, -3750763034362895579;
	mov.b64 	%rd36925, 0;
$L__BB21_109:
	shl.b64 	%rd21871, %rd36925, 3;
	add.s64 	%rd21872, %rd36932, %rd21871;
	ld.u64 	%rd21873, [%rd21872];
	and.b64  	%rd21874, %rd21873, 255;
	xor.b64  	%rd21875, %rd21874, %rd36927;
	mul.lo.s64 	%rd21876, %rd21875, 1099511628211;
	shr.u64 	%rd21877, %rd21873, 8;
	and.b64  	%rd21878, %rd21877, 255;
	xor.b64  	%rd21879, %rd21878, %rd21876;
	mul.lo.s64 	%rd21880, %rd21879, 1099511628211;
	shr.u64 	%rd21881, %rd21873, 16;
	and.b64  	%rd21882, %rd21881, 255;
	xor.b64  	%rd21883, %rd21882, %rd21880;
	mul.lo.s64 	%rd21884, %rd21883, 1099511628211;
	shr.u64 	%rd21885, %rd21873, 24;
	and.b64  	%rd21886, %rd21885, 255;
	xor.b64  	%rd21887, %rd21886, %rd21884;
	mul.lo.s64 	%rd21888, %rd21887, 1099511628211;
	shr.u64 	%rd21889, %rd21873, 32;
	and.b64  	%rd21890, %rd21889, 255;
	xor.b64  	%rd21891, %rd21890, %rd21888;
	mul.lo.s64 	%rd21892, %rd21891, 1099511628211;
	shr.u64 	%rd21893, %rd21873, 40;
	and.b64  	%rd21894, %rd21893, 255;
	xor.b64  	%rd21895, %rd21894, %rd21892;
	mul.lo.s64 	%rd21896, %rd21895, 1099511628211;
	shr.u64 	%rd21897, %rd21873, 48;
	and.b64  	%rd21898, %rd21897, 255;
	xor.b64  	%rd21899, %rd21898, %rd21896;
	mul.lo.s64 	%rd21900, %rd21899, 1099511628211;
	shr.u64 	%rd21901, %rd21873, 56;
	xor.b64  	%rd21902, %rd21901, %rd21900;
	mul.lo.s64 	%rd21903, %rd21902, 1099511628211;
	ld.u64 	%rd21904, [%rd21872+8];
	and.b64  	%rd21905, %rd21904, 255;
	xor.b64  	%rd21906, %rd21905, %rd21903;
	mul.lo.s64 	%rd21907, %rd21906, 1099511628211;
	shr.u64 	%rd21908, %rd21904, 8;
	and.b64  	%rd21909, %rd21908, 255;
	xor.b64  	%rd21910, %rd21909, %rd21907;
	mul.lo.s64 	%rd21911, %rd21910, 1099511628211;
	shr.u64 	%rd21912, %rd21904, 16;
	and.b64  	%rd21913, %rd21912, 255;
	xor.b64  	%rd21914, %rd21913, %rd21911;
	mul.lo.s64 	%rd21915, %rd21914, 1099511628211;
	shr.u64 	%rd21916, %rd21904, 24;
	and.b64  	%rd21917, %rd21916, 255;
	xor.b64  	%rd21918, %rd21917, %rd21915;
	mul.lo.s64 	%rd21919, %rd21918, 1099511628211;
	shr.u64 	%rd21920, %rd21904, 32;
	and.b64  	%rd21921, %rd21920, 255;
	xor.b64  	%rd21922, %rd21921, %rd21919;
	mul.lo.s64 	%rd21923, %rd21922, 1099511628211;
	shr.u64 	%rd21924, %rd21904, 40;
	and.b64  	%rd21925, %rd21924, 255;
	xor.b64  	%rd21926, %rd21925, %rd21923;
	mul.lo.s64 	%rd21927, %rd21926, 1099511628211;
	shr.u64 	%rd21928, %rd21904, 48;
	and.b64  	%rd21929, %rd21928, 255;
	xor.b64  	%rd21930, %rd21929, %rd21927;
	mul.lo.s64 	%rd21931, %rd21930, 1099511628211;
	shr.u64 	%rd21932, %rd21904, 56;
	xor.b64  	%rd21933, %rd21932, %rd21931;
	mul.lo.s64 	%rd36927, %rd21933, 1099511628211;
	add.s64 	%rd36925, %rd36925, 2;
	setp.ne.s64 	%p1032, %rd36925, %rd36928;
	@%p1032 bra 	$L__BB21_109;
$L__BB21_110:
	setp.eq.s64 	%p1033, %rd123, 0;
	@%p1033 bra 	$L__BB21_112;
	shl.b64 	%rd21934, %rd36928, 3;
	add.s64 	%rd21935, %rd36932, %rd21934;
	ld.u64 	%rd21936, [%rd21935];
	and.b64  	%rd21937, %rd21936, 255;
	xor.b64  	%rd21938, %rd21937, %rd36927;
	mul.lo.s64 	%rd21939, %rd21938, 1099511628211;
	shr.u64 	%rd21940, %rd21936, 8;
	and.b64  	%rd21941, %rd21940, 255;
	xor.b64  	%rd21942, %rd21941, %rd21939;
	mul.lo.s64 	%rd21943, %rd21942, 1099511628211;
	shr.u64 	%rd21944, %rd21936, 16;
	and.b64  	%rd21945, %rd21944, 255;
	xor.b64  	%rd21946, %rd21945, %rd21943;
	mul.lo.s64 	%rd21947, %rd21946, 1099511628211;
	shr.u64 	%rd21948, %rd21936, 24;
	and.b64  	%rd21949, %rd21948, 255;
	xor.b64  	%rd21950, %rd21949, %rd21947;
	mul.lo.s64 	%rd21951, %rd21950, 1099511628211;
	shr.u64 	%rd21952, %rd21936, 32;
	and.b64  	%rd21953, %rd21952, 255;
	xor.b64  	%rd21954, %rd21953, %rd21951;
	mul.lo.s64 	%rd21955, %rd21954, 1099511628211;
	shr.u64 	%rd21956, %rd21936, 40;
	and.b64  	%rd21957, %rd21956, 255;
	xor.b64  	%rd21958, %rd21957, %rd21955;
	mul.lo.s64 	%rd21959, %rd21958, 1099511628211;
	shr.u64 	%rd21960, %rd21936, 48;
	and.b64  	%rd21961, %rd21960, 255;
	xor.b64  	%rd21962, %rd21961, %rd21959;
	mul.lo.s64 	%rd21963, %rd21962, 1099511628211;
	shr.u64 	%rd21964, %rd21936, 56;
	xor.b64  	%rd21965, %rd21964, %rd21963;
	mul.lo.s64 	%rd36927, %rd21965, 1099511628211;
$L__BB21_112:
	setp.ge.u64 	%p1034, %rd36921, %rd36927;
	mov.u64 	%rd36931, %rd37674;
	@%p1034 bra 	$L__BB21_114;
$L__BB21_113:
	mov.u64 	%rd36931, %rd36932;
	mov.u64 	%rd36932, %rd37674;
$L__BB21_114:
	setp.eq.s64 	%p1038, %rd3820, 1;
	mov.b64 	%rd36935, -3750763034362895579;
	mov.b64 	%rd36936, 0;
	@%p1038 bra 	$L__BB21_117;
	and.b64  	%rd36936, %rd3820, -2;
	mov.b64 	%rd36935, -3750763034362895579;
	mov.b64 	%rd36933, 0;
$L__BB21_116:
	shl.b64 	%rd21977, %rd36933, 3;
	add.s64 	%rd21978, %rd37672, %rd21977;
	ld.u64 	%rd21979, [%rd21978];
	and.b64  	%rd21980, %rd21979, 255;
	xor.b64  	%rd21981, %rd21980, %rd36935;
	mul.lo.s64 	%rd21982, %rd21981, 1099511628211;
	shr.u64 	%rd21983, %rd21979, 8;
	and.b64  	%rd21984, %rd21983, 255;
	xor.b64  	%rd21985, %rd21984, %rd21982;
	mul.lo.s64 	%rd21986, %rd21985, 1099511628211;
	shr.u64 	%rd21987, %rd21979, 16;
	and.b64  	%rd21988, %rd21987, 255;
	xor.b64  	%rd21989, %rd21988, %rd21986;
	mul.lo.s64 	%rd21990, %rd21989, 1099511628211;
	shr.u64 	%rd21991, %rd21979, 24;
	and.b64  	%rd21992, %rd21991, 255;
	xor.b64  	%rd21993, %rd21992, %rd21990;
	mul.lo.s64 	%rd21994, %rd21993, 1099511628211;
	shr.u64 	%rd21995, %rd21979, 32;
	and.b64  	%rd21996, %rd21995, 255;
	xor.b64  	%rd21997, %rd21996, %rd21994;
	mul.lo.s64 	%rd21998, %rd21997, 1099511628211;
	shr.u64 	%rd21999, %rd21979, 40;
	and.b64  	%rd22000, %rd21999, 255;
	xor.b64  	%rd22001, %rd22000, %rd21998;
	mul.lo.s64 	%rd22002, %rd22001, 1099511628211;
	shr.u64 	%rd22003, %rd21979, 48;
	and.b64  	%rd22004, %rd22003, 255;
	xor.b64  	%rd22005, %rd22004, %rd22002;
	mul.lo.s64 	%rd22006, %rd22005, 1099511628211;
	shr.u64 	%rd22007, %rd21979, 56;
	xor.b64  	%rd22008, %rd22007, %rd22006;
	mul.lo.s64 	%rd22009, %rd22008, 1099511628211;
	ld.u64 	%rd22010, [%rd21978+8];
	and.b64  	%rd22011, %rd22010, 255;
	xor.b64  	%rd22012, %rd22011, %rd22009;
	mul.lo.s64 	%rd22013, %rd22012, 1099511628211;
	shr.u64 	%rd22014, %rd22010, 8;
	and.b64  	%rd22015, %rd22014, 255;
	xor.b64  	%rd22016, %rd22015, %rd22013;
	mul.lo.s64 	%rd22017, %rd22016, 1099511628211;
	shr.u64 	%rd22018, %rd22010, 16;
	and.b64  	%rd22019, %rd22018, 255;
	xor.b64  	%rd22020, %rd22019, %rd22017;
	mul.lo.s64 	%rd22021, %rd22020, 1099511628211;
	shr.u64 	%rd22022, %rd22010, 24;
	and.b64  	%rd22023, %rd22022, 255;
	xor.b64  	%rd22024, %rd22023, %rd22021;
	mul.lo.s64 	%rd22025, %rd22024, 1099511628211;
	shr.u64 	%rd22026, %rd22010, 32;
	and.b64  	%rd22027, %rd22026, 255;
	xor.b64  	%rd22028, %rd22027, %rd22025;
	mul.lo.s64 	%rd22029, %rd22028, 1099511628211;
	shr.u64 	%rd22030, %rd22010, 40;
	and.b64  	%rd22031, %rd22030, 255;
	xor.b64  	%rd22032, %rd22031, %rd22029;
	mul.lo.s64 	%rd22033, %rd22032, 1099511628211;
	shr.u64 	%rd22034, %rd22010, 48;
	and.b64  	%rd22035, %rd22034, 255;
	xor.b64  	%rd22036, %rd22035, %rd22033;
	mul.lo.s64 	%rd22037, %rd22036, 1099511628211;
	shr.u64 	%rd22038, %rd22010, 56;
	xor.b64  	%rd22039, %rd22038, %rd22037;
	mul.lo.s64 	%rd36935, %rd22039, 1099511628211;
	add.s64 	%rd36933, %rd36933, 2;
	setp.ne.s64 	%p1039, %rd36933, %rd36936;
	@%p1039 bra 	$L__BB21_116;
$L__BB21_117:
	setp.eq.s64 	%p1040, %rd123, 0;
	@%p1040 bra 	$L__BB21_119;
	shl.b64 	%rd22040, %rd36936, 3;
	add.s64 	%rd22041, %rd37672, %rd22040;
	ld.u64 	%rd22042, [%rd22041];
	and.b64  	%rd22043, %rd22042, 255;
	xor.b64  	%rd22044, %rd22043, %rd36935;
	mul.lo.s64 	%rd22045, %rd22044, 1099511628211;
	shr.u64 	%rd22046, %rd22042, 8;
	and.b64  	%rd22047, %rd22046, 255;
	xor.b64  	%rd22048, %rd22047, %rd22045;
	mul.lo.s64 	%rd22049, %rd22048, 1099511628211;
	shr.u64 	%rd22050, %rd22042, 16;
	and.b64  	%rd22051, %rd22050, 255;
	xor.b64  	%rd22052, %rd22051, %rd22049;
	mul.lo.s64 	%rd22053, %rd22052, 1099511628211;
	shr.u64 	%rd22054, %rd22042, 24;
	and.b64  	%rd22055, %rd22054, 255;
	xor.b64  	%rd22056, %rd22055, %rd22053;
	mul.lo.s64 	%rd22057, %rd22056, 1099511628211;
	shr.u64 	%rd22058, %rd22042, 32;
	and.b64  	%rd22059, %rd22058, 255;
	xor.b64  	%rd22060, %rd22059, %rd22057;
	mul.lo.s64 	%rd22061, %rd22060, 1099511628211;
	shr.u64 	%rd22062, %rd22042, 40;
	and.b64  	%rd22063, %rd22062, 255;
	xor.b64  	%rd22064, %rd22063, %rd22061;
	mul.lo.s64 	%rd22065, %rd22064, 1099511628211;
	shr.u64 	%rd22066, %rd22042, 48;
	and.b64  	%rd22067, %rd22066, 255;
	xor.b64  	%rd22068, %rd22067, %rd22065;
	mul.lo.s64 	%rd22069, %rd22068, 1099511628211;
	shr.u64 	%rd22070, %rd22042, 56;
	xor.b64  	%rd22071, %rd22070, %rd22069;
	mul.lo.s64 	%rd36935, %rd22071, 1099511628211;
$L__BB21_119:
	setp.eq.s64 	%p1041, %rd3820, 1;
	mov.b64 	%rd36941, -3750763034362895579;
	mov.b64 	%rd36942, 0;
	@%p1041 bra 	$L__BB21_122;
	and.b64  	%rd36942, %rd3820, -2;
	mov.b64 	%rd36941, -3750763034362895579;
	mov.b64 	%rd36939, 0;
$L__BB21_121:
	shl.b64 	%rd22077, %rd36939, 3;
	add.s64 	%rd22078, %rd37673, %rd22077;
	ld.u64 	%rd22079, [%rd22078];
	and.b64  	%rd22080, %rd22079, 255;
	xor.b64  	%rd22081, %rd22080, %rd36941;
	mul.lo.s64 	%rd22082, %rd22081, 1099511628211;
	shr.u64 	%rd22083, %rd22079, 8;
	and.b64  	%rd22084, %rd22083, 255;
	xor.b64  	%rd22085, %rd22084, %rd22082;
	mul.lo.s64 	%rd22086, %rd22085, 1099511628211;
	shr.u64 	%rd22087, %rd22079, 16;
	and.b64  	%rd22088, %rd22087, 255;
	xor.b64  	%rd22089, %rd22088, %rd22086;
	mul.lo.s64 	%rd22090, %rd22089, 1099511628211;
	shr.u64 	%rd22091, %rd22079, 24;
	and.b64  	%rd22092, %rd22091, 255;
	xor.b64  	%rd22093, %rd22092, %rd22090;
	mul.lo.s64 	%rd22094, %rd22093, 1099511628211;
	shr.u64 	%rd22095, %rd22079, 32;
	and.b64  	%rd22096, %rd22095, 255;
	xor.b64  	%rd22097, %rd22096, %rd22094;
	mul.lo.s64 	%rd22098, %rd22097, 1099511628211;
	shr.u64 	%rd22099, %rd22079, 40;
	and.b64  	%rd22100, %rd22099, 255;
	xor.b64  	%rd22101, %rd22100, %rd22098;
	mul.lo.s64 	%rd22102, %rd22101, 1099511628211;
	shr.u64 	%rd22103, %rd22079, 48;
	and.b64  	%rd22104, %rd22103, 255;
	xor.b64  	%rd22105, %rd22104, %rd22102;
	mul.lo.s64 	%rd22106, %rd22105, 1099511628211;
	shr.u64 	%rd22107, %rd22079, 56;
	xor.b64  	%rd22108, %rd22107, %rd22106;
	mul.lo.s64 	%rd22109, %rd22108, 1099511628211;
	ld.u64 	%rd22110, [%rd22078+8];
	and.b64  	%rd22111, %rd22110, 255;
	xor.b64  	%rd22112, %rd22111, %rd22109;
	mul.lo.s64 	%rd22113, %rd22112, 1099511628211;
	shr.u64 	%rd22114, %rd22110, 8;
	and.b64  	%rd22115, %rd22114, 255;
	xor.b64  	%rd22116, %rd22115, %rd22113;
	mul.lo.s64 	%rd22117, %rd22116, 1099511628211;
	shr.u64 	%rd22118, %rd22110, 16;
	and.b64  	%rd22119, %rd22118, 255;
	xor.b64  	%rd22120, %rd22119, %rd22117;
	mul.lo.s64 	%rd22121, %rd22120, 1099511628211;
	shr.u64 	%rd22122, %rd22110, 24;
	and.b64  	%rd22123, %rd22122, 255;
	xor.b64  	%rd22124, %rd22123, %rd22121;
	mul.lo.s64 	%rd22125, %rd22124, 1099511628211;
	shr.u64 	%rd22126, %rd22110, 32;
	and.b64  	%rd22127, %rd22126, 255;
	xor.b64  	%rd22128, %rd22127, %rd22125;
	mul.lo.s64 	%rd22129, %rd22128, 1099511628211;
	shr.u64 	%rd22130, %rd22110, 40;
	and.b64  	%rd22131, %rd22130, 255;
	xor.b64  	%rd22132, %rd22131, %rd22129;
	mul.lo.s64 	%rd22133, %rd22132, 1099511628211;
	shr.u64 	%rd22134, %rd22110, 48;
	and.b64  	%rd22135, %rd22134, 255;
	xor.b64  	%rd22136, %rd22135, %rd22133;
	mul.lo.s64 	%rd22137, %rd22136, 1099511628211;
	shr.u64 	%rd22138, %rd22110, 56;
	xor.b64  	%rd22139, %rd22138, %rd22137;
	mul.lo.s64 	%rd36941, %rd22139, 1099511628211;
	add.s64 	%rd36939, %rd36939, 2;
	setp.ne.s64 	%p1042, %rd36939, %rd36942;
	@%p1042 bra 	$L__BB21_121;
$L__BB21_122:
	setp.eq.s64 	%p1043, %rd123, 0;
	@%p1043 bra 	$L__BB21_124;
	shl.b64 	%rd22140, %rd36942, 3;
	add.s64 	%rd22141, %rd37673, %rd22140;
	ld.u64 	%rd22142, [%rd22141];
	and.b64  	%rd22143, %rd22142, 255;
	xor.b64  	%rd22144, %rd22143, %rd36941;
	mul.lo.s64 	%rd22145, %rd22144, 1099511628211;
	shr.u64 	%rd22146, %rd22142, 8;
	and.b64  	%rd22147, %rd22146, 255;
	xor.b64  	%rd22148, %rd22147, %rd22145;
	mul.lo.s64 	%rd22149, %rd22148, 1099511628211;
	shr.u64 	%rd22150, %rd22142, 16;
	and.b64  	%rd22151, %rd22150, 255;
	xor.b64  	%rd22152, %rd22151, %rd22149;
	mul.lo.s64 	%rd22153, %rd22152, 1099511628211;
	shr.u64 	%rd22154, %rd22142, 24;
	and.b64  	%rd22155, %rd22154, 255;
	xor.b64  	%rd22156, %rd22155, %rd22153;
	mul.lo.s64 	%rd22157, %rd22156, 1099511628211;
	shr.u64 	%rd22158, %rd22142, 32;
	and.b64  	%rd22159, %rd22158, 255;
	xor.b64  	%rd22160, %rd22159, %rd22157;
	mul.lo.s64 	%rd22161, %rd22160, 1099511628211;
	shr.u64 	%rd22162, %rd22142, 40;
	and.b64  	%rd22163, %rd22162, 255;
	xor.b64  	%rd22164, %rd22163, %rd22161;
	mul.lo.s64 	%rd22165, %rd22164, 1099511628211;
	shr.u64 	%rd22166, %rd22142, 48;
	and.b64  	%rd22167, %rd22166, 255;
	xor.b64  	%rd22168, %rd22167, %rd22165;
	mul.lo.s64 	%rd22169, %rd22168, 1099511628211;
	shr.u64 	%rd22170, %rd22142, 56;
	xor.b64  	%rd22171, %rd22170, %rd22169;
	mul.lo.s64 	%rd36941, %rd22171, 1099511628211;
$L__BB21_124:
	setp.eq.s64 	%p1044, %rd36935, %rd36941;
	@%p1044 bra 	$L__BB21_137;
	setp.eq.s64 	%p1045, %rd3820, 1;
	mov.b64 	%rd36947, -3750763034362895579;
	mov.b64 	%rd36948, 0;
	@%p1045 bra 	$L__BB21_128;
	and.b64  	%rd36948, %rd3820, -2;
	mov.b64 	%rd36947, -3750763034362895579;
	mov.b64 	%rd36945, 0;
$L__BB21_127:
	shl.b64 	%rd22177, %rd36945, 3;
	add.s64 	%rd22178, %rd37672, %rd22177;
	ld.u64 	%rd22179, [%rd22178];
	and.b64  	%rd22180, %rd22179, 255;
	xor.b64  	%rd22181, %rd22180, %rd36947;
	mul.lo.s64 	%rd22182, %rd22181, 1099511628211;
	shr.u64 	%rd22183, %rd22179, 8;
	and.b64  	%rd22184, %rd22183, 255;
	xor.b64  	%rd22185, %rd22184, %rd22182;
	mul.lo.s64 	%rd22186, %rd22185, 1099511628211;
	shr.u64 	%rd22187, %rd22179, 16;
	and.b64  	%rd22188, %rd22187, 255;
	xor.b64  	%rd22189, %rd22188, %rd22186;
	mul.lo.s64 	%rd22190, %rd22189, 1099511628211;
	shr.u64 	%rd22191, %rd22179, 24;
	and.b64  	%rd22192, %rd22191, 255;
	xor.b64  	%rd22193, %rd22192, %rd22190;
	mul.lo.s64 	%rd22194, %rd22193, 1099511628211;
	shr.u64 	%rd22195, %rd22179, 32;
	and.b64  	%rd22196, %rd22195, 255;
	xor.b64  	%rd22197, %rd22196, %rd22194;
	mul.lo.s64 	%rd22198, %rd22197, 1099511628211;
	shr.u64 	%rd22199, %rd22179, 40;
	and.b64  	%rd22200, %rd22199, 255;
	xor.b64  	%rd22201, %rd22200, %rd22198;
	mul.lo.s64 	%rd22202, %rd22201, 1099511628211;
	shr.u64 	%rd22203, %rd22179, 48;
	and.b64  	%rd22204, %rd22203, 255;
	xor.b64  	%rd22205, %rd22204, %rd22202;
	mul.lo.s64 	%rd22206, %rd22205, 1099511628211;
	shr.u64 	%rd22207, %rd22179, 56;
	xor.b64  	%rd22208, %rd22207, %rd22206;
	mul.lo.s64 	%rd22209, %rd22208, 1099511628211;
	ld.u64 	%rd22210, [%rd22178+8];
	and.b64  	%rd22211, %rd22210, 255;
	xor.b64  	%rd22212, %rd22211, %rd22209;
	mul.lo.s64 	%rd22213, %rd22212, 1099511628211;
	shr.u64 	%rd22214, %rd22210, 8;
	and.b64  	%rd22215, %rd22214, 255;
	xor.b64  	%rd22216, %rd22215, %rd22213;
	mul.lo.s64 	%rd22217, %rd22216, 1099511628211;
	shr.u64 	%rd22218, %rd22210, 16;
	and.b64  	%rd22219, %rd22218, 255;
	xor.b64  	%rd22220, %rd22219, %rd22217;
	mul.lo.s64 	%rd22221, %rd22220, 1099511628211;
	shr.u64 	%rd22222, %rd22210, 24;
	and.b64  	%rd22223, %rd22222, 255;
	xor.b64  	%rd22224, %rd22223, %rd22221;
	mul.lo.s64 	%rd22225, %rd22224, 1099511628211;
	shr.u64 	%rd22226, %rd22210, 32;
	and.b64  	%rd22227, %rd22226, 255;
	xor.b64  	%rd22228, %rd22227, %rd22225;
	mul.lo.s64 	%rd22229, %rd22228, 1099511628211;
	shr.u64 	%rd22230, %rd22210, 40;
	and.b64  	%rd22231, %rd22230, 255;
	xor.b64  	%rd22232, %rd22231, %rd22229;
	mul.lo.s64 	%rd22233, %rd22232, 1099511628211;
	shr.u64 	%rd22234, %rd22210, 48;
	and.b64  	%rd22235, %rd22234, 255;
	xor.b64  	%rd22236, %rd22235, %rd22233;
	mul.lo.s64 	%rd22237, %rd22236, 1099511628211;
	shr.u64 	%rd22238, %rd22210, 56;
	xor.b64  	%rd22239, %rd22238, %rd22237;
	mul.lo.s64 	%rd36947, %rd22239, 1099511628211;
	add.s64 	%rd36945, %rd36945, 2;
	setp.ne.s64 	%p1046, %rd36945, %rd36948;
	@%p1046 bra 	$L__BB21_127;
$L__BB21_128:
	setp.eq.s64 	%p1047, %rd123, 0;
	@%p1047 bra 	$L__BB21_130;
	shl.b64 	%rd22240, %rd36948, 3;
	add.s64 	%rd22241, %rd37672, %rd22240;
	ld.u64 	%rd22242, [%rd22241];
	and.b64  	%rd22243, %rd22242, 255;
	xor.b64  	%rd22244, %rd22243, %rd36947;
	mul.lo.s64 	%rd22245, %rd22244, 1099511628211;
	shr.u64 	%rd22246, %rd22242, 8;
	and.b64  	%rd22247, %rd22246, 255;
	xor.b64  	%rd22248, %rd22247, %rd22245;
	mul.lo.s64 	%rd22249, %rd22248, 1099511628211;
	shr.u64 	%rd22250, %rd22242, 16;
	and.b64  	%rd22251, %rd22250, 255;
	xor.b64  	%rd22252, %rd22251, %rd22249;
	mul.lo.s64 	%rd22253, %rd22252, 1099511628211;
	shr.u64 	%rd22254, %rd22242, 24;
	and.b64  	%rd22255, %rd22254, 255;
	xor.b64  	%rd22256, %rd22255, %rd22253;
	mul.lo.s64 	%rd22257, %rd22256, 1099511628211;
	shr.u64 	%rd22258, %rd22242, 32;
	and.b64  	%rd22259, %rd22258, 255;
	xor.b64  	%rd22260, %rd22259, %rd22257;
	mul.lo.s64 	%rd22261, %rd22260, 1099511628211;
	shr.u64 	%rd22262, %rd22242, 40;
	and.b64  	%rd22263, %rd22262, 255;
	xor.b64  	%rd22264, %rd22263, %rd22261;
	mul.lo.s64 	%rd22265, %rd22264, 1099511628211;
	shr.u64 	%rd22266, %rd22242, 48;
	and.b64  	%rd22267, %rd22266, 255;
	xor.b64  	%rd22268, %rd22267, %rd22265;
	mul.lo.s64 	%rd22269, %rd22268, 1099511628211;
	shr.u64 	%rd22270, %rd22242, 56;
	xor.b64  	%rd22271, %rd22270, %rd22269;
	mul.lo.s64 	%rd36947, %rd22271, 1099511628211;
$L__BB21_130:
	setp.eq.s64 	%p1048, %rd3820, 1;
	mov.b64 	%rd36953, -3750763034362895579;
	mov.b64 	%rd36954, 0;
	@%p1048 bra 	$L__BB21_133;
	and.b64  	%rd36954, %rd3820, -2;
	mov.b64 	%rd36953, -3750763034362895579;
	mov.b64 	%rd36951, 0;
$L__BB21_132:
	shl.b64 	%rd22277, %rd36951, 3;
	add.s64 	%rd22278, %rd37673, %rd22277;
	ld.u64 	%rd22279, [%rd22278];
	and.b64  	%rd22280, %rd22279, 255;
	xor.b64  	%rd22281, %rd22280, %rd36953;
	mul.lo.s64 	%rd22282, %rd22281, 1099511628211;
	shr.u64 	%rd22283, %rd22279, 8;
	and.b64  	%rd22284, %rd22283, 255;
	xor.b64  	%rd22285, %rd22284, %rd22282;
	mul.lo.s64 	%rd22286, %rd22285, 1099511628211;
	shr.u64 	%rd22287, %rd22279, 16;
	and.b64  	%rd22288, %rd22287, 255;
	xor.b64  	%rd22289, %rd22288, %rd22286;
	mul.lo.s64 	%rd22290, %rd22289, 1099511628211;
	shr.u64 	%rd22291, %rd22279, 24;
	and.b64  	%rd22292, %rd22291, 255;
	xor.b64  	%rd22293, %rd22292, %rd22290;
	mul.lo.s64 	%rd22294, %rd22293, 1099511628211;
	shr.u64 	%rd22295, %rd22279, 32;
	and.b64  	%rd22296, %rd22295, 255;
	xor.b64  	%rd22297, %rd22296, %rd22294;
	mul.lo.s64 	%rd22298, %rd22297, 1099511628211;
	shr.u64 	%rd22299, %rd22279, 40;
	and.b64  	%rd22300, %rd22299, 255;
	xor.b64  	%rd22301, %rd22300, %rd22298;
	mul.lo.s64 	%rd22302, %rd22301, 1099511628211;
	shr.u64 	%rd22303, %rd22279, 48;
	and.b64  	%rd22304, %rd22303, 255;
	xor.b64  	%rd22305, %rd22304, %rd22302;
	mul.lo.s64 	%rd22306, %rd22305, 1099511628211;
	shr.u64 	%rd22307, %rd22279, 56;
	xor.b64  	%rd22308, %rd22307, %rd22306;
	mul.lo.s64 	%rd22309, %rd22308, 1099511628211;
	ld.u64 	%rd22310, [%rd22278+8];
	and.b64  	%rd22311, %rd22310, 255;
	xor.b64  	%rd22312, %rd22311, %rd22309;
	mul.lo.s64 	%rd22313, %rd22312, 1099511628211;
	shr.u64 	%rd22314, %rd22310, 8;
	and.b64  	%rd22315, %rd22314, 255;
	xor.b64  	%rd22316, %rd22315, %rd22313;
	mul.lo.s64 	%rd22317, %rd22316, 1099511628211;
	shr.u64 	%rd22318, %rd22310, 16;
	and.b64  	%rd22319, %rd22318, 255;
	xor.b64  	%rd22320, %rd22319, %rd22317;
	mul.lo.s64 	%rd22321, %rd22320, 1099511628211;
	shr.u64 	%rd22322, %rd22310, 24;
	and.b64  	%rd22323, %rd22322, 255;
	xor.b64  	%rd22324, %rd22323, %rd22321;
	mul.lo.s64 	%rd22325, %rd22324, 1099511628211;
	shr.u64 	%rd22326, %rd22310, 32;
	and.b64  	%rd22327, %rd22326, 255;
	xor.b64  	%rd22328, %rd22327, %rd22325;
	mul.lo.s64 	%rd22329, %rd22328, 1099511628211;
	shr.u64 	%rd22330, %rd22310, 40;
	and.b64  	%rd22331, %rd22330, 255;
	xor.b64  	%rd22332, %rd22331, %rd22329;
	mul.lo.s64 	%rd22333, %rd22332, 1099511628211;
	shr.u64 	%rd22334, %rd22310, 48;
	and.b64  	%rd22335, %rd22334, 255;
	xor.b64  	%rd22336, %rd22335, %rd22333;
	mul.lo.s64 	%rd22337, %rd22336, 1099511628211;
	shr.u64 	%rd22338, %rd22310, 56;
	xor.b64  	%rd22339, %rd22338, %rd22337;
	mul.lo.s64 	%rd36953, %rd22339, 1099511628211;
	add.s64 	%rd36951, %rd36951, 2;
	setp.ne.s64 	%p1049, %rd36951, %rd36954;
	@%p1049 bra 	$L__BB21_132;
$L__BB21_133:
	setp.eq.s64 	%p1050, %rd123, 0;
	@%p1050 bra 	$L__BB21_135;
	shl.b64 	%rd22340, %rd36954, 3;
	add.s64 	%rd22341, %rd37673, %rd22340;
	ld.u64 	%rd22342, [%rd22341];
	and.b64  	%rd22343, %rd22342, 255;
	xor.b64  	%rd22344, %rd22343, %rd36953;
	mul.lo.s64 	%rd22345, %rd22344, 1099511628211;
	shr.u64 	%rd22346, %rd22342, 8;
	and.b64  	%rd22347, %rd22346, 255;
	xor.b64  	%rd22348, %rd22347, %rd22345;
	mul.lo.s64 	%rd22349, %rd22348, 1099511628211;
	shr.u64 	%rd22350, %rd22342, 16;
	and.b64  	%rd22351, %rd22350, 255;
	xor.b64  	%rd22352, %rd22351, %rd22349;
	mul.lo.s64 	%rd22353, %rd22352, 1099511628211;
	shr.u64 	%rd22354, %rd22342, 24;
	and.b64  	%rd22355, %rd22354, 255;
	xor.b64  	%rd22356, %rd22355, %rd22353;
	mul.lo.s64 	%rd22357, %rd22356, 1099511628211;
	shr.u64 	%rd22358, %rd22342, 32;
	and.b64  	%rd22359, %rd22358, 255;
	xor.b64  	%rd22360, %rd22359, %rd22357;
	mul.lo.s64 	%rd22361, %rd22360, 1099511628211;
	shr.u64 	%rd22362, %rd22342, 40;
	and.b64  	%rd22363, %rd22362, 255;
	xor.b64  	%rd22364, %rd22363, %rd22361;
	mul.lo.s64 	%rd22365, %rd22364, 1099511628211;
	shr.u64 	%rd22366, %rd22342, 48;
	and.b64  	%rd22367, %rd22366, 255;
	xor.b64  	%rd22368, %rd22367, %rd22365;
	mul.lo.s64 	%rd22369, %rd22368, 1099511628211;
	shr.u64 	%rd22370, %rd22342, 56;
	xor.b64  	%rd22371, %rd22370, %rd22369;
	mul.lo.s64 	%rd36953, %rd22371, 1099511628211;
$L__BB21_135:
	setp.lt.u64 	%p1051, %rd36947, %rd36953;
	mov.u64 	%rd36958, %rd37672;
	@%p1051 bra 	$L__BB21_136;
	bra.uni 	$L__BB21_141;
$L__BB21_136:
	mov.u64 	%rd36958, %rd37673;
	mov.u64 	%rd37673, %rd37672;
	bra.uni 	$L__BB21_141;
$L__BB21_137:
	setp.eq.s32 	%p1052, %r120, 0;
	mov.u64 	%rd36958, %rd37672;
	@%p1052 bra 	$L__BB21_141;
	mov.b64 	%rd36957, 0;
$L__BB21_139:
	shl.b64 	%rd22373, %rd36957, 3;
	add.s64 	%rd22374, %rd37672, %rd22373;
	ld.u64 	%rd22375, [%rd22374];
	add.s64 	%rd22376, %rd37673, %rd22373;
	ld.u64 	%rd22377, [%rd22376];
	setp.lt.u64 	%p1053, %rd22375, %rd22377;
	@%p1053 bra 	$L__BB21_136;
	add.s64 	%rd36957, %rd36957, 1;
	setp.eq.s64 	%p1054, %rd36957, %rd12;
	mov.u64 	%rd36958, %rd37672;
	@%p1054 bra 	$L__BB21_141;
	bra.uni 	$L__BB21_139;
$L__BB21_141:
	setp.eq.s64 	%p1055, %rd3820, 1;
	mov.b64 	%rd36962, -3750763034362895579;
	mov.b64 	%rd36963, 0;
	@%p1055 bra 	$L__BB21_144;
	and.b64  	%rd36963, %rd3820, -2;
	mov.b64 	%rd36962, -3750763034362895579;
	mov.b64 	%rd36960, 0;
$L__BB21_143:
	shl.b64 	%rd22383, %rd36960, 3;
	add.s64 	%rd22384, %rd37662, %rd22383;
	ld.u64 	%rd22385, [%rd22384];
	and.b64  	%rd22386, %rd22385, 255;
	xor.b64  	%rd22387, %rd22386, %rd36962;
	mul.lo.s64 	%rd22388, %rd22387, 1099511628211;
	shr.u64 	%rd22389, %rd22385, 8;
	and.b64  	%rd22390, %rd22389, 255;
	xor.b64  	%rd22391, %rd22390, %rd22388;
	mul.lo.s64 	%rd22392, %rd22391, 1099511628211;
	shr.u64 	%rd22393, %rd22385, 16;
	and.b64  	%rd22394, %rd22393, 255;
	xor.b64  	%rd22395, %rd22394, %rd22392;
	mul.lo.s64 	%rd22396, %rd22395, 1099511628211;
	shr.u64 	%rd22397, %rd22385, 24;
	and.b64  	%rd22398, %rd22397, 255;
	xor.b64  	%rd22399, %rd22398, %rd22396;
	mul.lo.s64 	%rd22400, %rd22399, 1099511628211;
	shr.u64 	%rd22401, %rd22385, 32;
	and.b64  	%rd22402, %rd22401, 255;
	xor.b64  	%rd22403, %rd22402, %rd22400;
	mul.lo.s64 	%rd22404, %rd22403, 1099511628211;
	shr.u64 	%rd22405, %rd22385, 40;
	and.b64  	%rd22406, %rd22405, 255;
	xor.b64  	%rd22407, %rd22406, %rd22404;
	mul.lo.s64 	%rd22408, %rd22407, 1099511628211;
	shr.u64 	%rd22409, %rd22385, 48;
	and.b64  	%rd22410, %rd22409, 255;
	xor.b64  	%rd22411, %rd22410, %rd22408;
	mul.lo.s64 	%rd22412, %rd22411, 1099511628211;
	shr.u64 	%rd22413, %rd22385, 56;
	xor.b64  	%rd22414, %rd22413, %rd22412;
	mul.lo.s64 	%rd22415, %rd22414, 1099511628211;
	ld.u64 	%rd22416, [%rd22384+8];
	and.b64  	%rd22417, %rd22416, 255;
	xor.b64  	%rd22418, %rd22417, %rd22415;
	mul.lo.s64 	%rd22419, %rd22418, 1099511628211;
	shr.u64 	%rd22420, %rd22416, 8;
	and.b64  	%rd22421, %rd22420, 255;
	xor.b64  	%rd22422, %rd22421, %rd22419;
	mul.lo.s64 	%rd22423, %rd22422, 1099511628211;
	shr.u64 	%rd22424, %rd22416, 16;
	and.b64  	%rd22425, %rd22424, 255;
	xor.b64  	%rd22426, %rd22425, %rd22423;
	mul.lo.s64 	%rd22427, %rd22426, 1099511628211;
	shr.u64 	%rd22428, %rd22416, 24;
	and.b64  	%rd22429, %rd22428, 255;
	xor.b64  	%rd22430, %rd22429, %rd22427;
	mul.lo.s64 	%rd22431, %rd22430, 1099511628211;
	shr.u64 	%rd22432, %rd22416, 32;
	and.b64  	%rd22433, %rd22432, 255;
	xor.b64  	%rd22434, %rd22433, %rd22431;
	mul.lo.s64 	%rd22435, %rd22434, 1099511628211;
	shr.u64 	%rd22436, %rd22416, 40;
	and.b64  	%rd22437, %rd22436, 255;
	xor.b64  	%rd22438, %rd22437, %rd22435;
	mul.lo.s64 	%rd22439, %rd22438, 1099511628211;
	shr.u64 	%rd22440, %rd22416, 48;
	and.b64  	%rd22441, %rd22440, 255;
	xor.b64  	%rd22442, %rd22441, %rd22439;
	mul.lo.s64 	%rd22443, %rd22442, 1099511628211;
	shr.u64 	%rd22444, %rd22416, 56;
	xor.b64  	%rd22445, %rd22444, %rd22443;
	mul.lo.s64 	%rd36962, %rd22445, 1099511628211;
	add.s64 	%rd36960, %rd36960, 2;
	setp.ne.s64 	%p1056, %rd36960, %rd36963;
	@%p1056 bra 	$L__BB21_143;
$L__BB21_144:
	setp.eq.s64 	%p1057, %rd123, 0;
	@%p1057 bra 	$L__BB21_146;
	shl.b64 	%rd22446, %rd36963, 3;
	add.s64 	%rd22447, %rd37662, %rd22446;
	ld.u64 	%rd22448, [%rd22447];
	and.b64  	%rd22449, %rd22448, 255;
	xor.b64  	%rd22450, %rd22449, %rd36962;
	mul.lo.s64 	%rd22451, %rd22450, 1099511628211;
	shr.u64 	%rd22452, %rd22448, 8;
	and.b64  	%rd22453, %rd22452, 255;
	xor.b64  	%rd22454, %rd22453, %rd22451;
	mul.lo.s64 	%rd22455, %rd22454, 1099511628211;
	shr.u64 	%rd22456, %rd22448, 16;
	and.b64  	%rd22457, %rd22456, 255;
	xor.b64  	%rd22458, %rd22457, %rd22455;
	mul.lo.s64 	%rd22459, %rd22458, 1099511628211;
	shr.u64 	%rd22460, %rd22448, 24;
	and.b64  	%rd22461, %rd22460, 255;
	xor.b64  	%rd22462, %rd22461, %rd22459;
	mul.lo.s64 	%rd22463, %rd22462, 1099511628211;
	shr.u64 	%rd22464, %rd22448, 32;
	and.b64  	%rd22465, %rd22464, 255;
	xor.b64  	%rd22466, %rd22465, %rd22463;
	mul.lo.s64 	%rd22467, %rd22466, 1099511628211;
	shr.u64 	%rd22468, %rd22448, 40;
	and.b64  	%rd22469, %rd22468, 255;
	xor.b64  	%rd22470, %rd22469, %rd22467;
	mul.lo.s64 	%rd22471, %rd22470, 1099511628211;
	shr.u64 	%rd22472, %rd22448, 48;
	and.b64  	%rd22473, %rd22472, 255;
	xor.b64  	%rd22474, %rd22473, %rd22471;
	mul.lo.s64 	%rd22475, %rd22474, 1099511628211;
	shr.u64 	%rd22476, %rd22448, 56;
	xor.b64  	%rd22477, %rd22476, %rd22475;
	mul.lo.s64 	%rd36962, %rd22477, 1099511628211;
$L__BB21_146:
	setp.eq.s64 	%p1058, %rd3820, 1;
	mov.b64 	%rd36968, -3750763034362895579;
	mov.b64 	%rd36969, 0;
	@%p1058 bra 	$L__BB21_149;
	and.b64  	%rd36969, %rd3820, -2;
	mov.b64 	%rd36968, -3750763034362895579;
	mov.b64 	%rd36966, 0;
$L__BB21_148:
	shl.b64 	%rd22483, %rd36966, 3;
	add.s64 	%rd22484, %rd37671, %rd22483;
	ld.u64 	%rd22485, [%rd22484];
	and.b64  	%rd22486, %rd22485, 255;
	xor.b64  	%rd22487, %rd22486, %rd36968;
	mul.lo.s64 	%rd22488, %rd22487, 1099511628211;
	shr.u64 	%rd22489, %rd22485, 8;
	and.b64  	%rd22490, %rd22489, 255;
	xor.b64  	%rd22491, %rd22490, %rd22488;
	mul.lo.s64 	%rd22492, %rd22491, 1099511628211;
	shr.u64 	%rd22493, %rd22485, 16;
	and.b64  	%rd22494, %rd22493, 255;
	xor.b64  	%rd22495, %rd22494, %rd22492;
	mul.lo.s64 	%rd22496, %rd22495, 1099511628211;
	shr.u64 	%rd22497, %rd22485, 24;
	and.b64  	%rd22498, %rd22497, 255;
	xor.b64  	%rd22499, %rd22498, %rd22496;
	mul.lo.s64 	%rd22500, %rd22499, 1099511628211;
	shr.u64 	%rd22501, %rd22485, 32;
	and.b64  	%rd22502, %rd22501, 255;
	xor.b64  	%rd22503, %rd22502, %rd22500;
	mul.lo.s64 	%rd22504, %rd22503, 1099511628211;
	shr.u64 	%rd22505, %rd22485, 40;
	and.b64  	%rd22506, %rd22505, 255;
	xor.b64  	%rd22507, %rd22506, %rd22504;
	mul.lo.s64 	%rd22508, %rd22507, 1099511628211;
	shr.u64 	%rd22509, %rd22485, 48;
	and.b64  	%rd22510, %rd22509, 255;
	xor.b64  	%rd22511, %rd22510, %rd22508;
	mul.lo.s64 	%rd22512, %rd22511, 1099511628211;
	shr.u64 	%rd22513, %rd22485, 56;
	xor.b64  	%rd22514, %rd22513, %rd22512;
	mul.lo.s64 	%rd22515, %rd22514, 1099511628211;
	ld.u64 	%rd22516, [%rd22484+8];
	and.b64  	%rd22517, %rd22516, 255;
	xor.b64  	%rd22518, %rd22517, %rd22515;
	mul.lo.s64 	%rd22519, %rd22518, 1099511628211;
	shr.u64 	%rd22520, %rd22516, 8;
	and.b64  	%rd22521, %rd22520, 255;
	xor.b64  	%rd22522, %rd22521, %rd22519;
	mul.lo.s64 	%rd22523, %rd22522, 1099511628211;
	shr.u64 	%rd22524, %rd22516, 16;
	and.b64  	%rd22525, %rd22524, 255;
	xor.b64  	%rd22526, %rd22525, %rd22523;
	mul.lo.s64 	%rd22527, %rd22526, 1099511628211;
	shr.u64 	%rd22528, %rd22516, 24;
	and.b64  	%rd22529, %rd22528, 255;
	xor.b64  	%rd22530, %rd22529, %rd22527;
	mul.lo.s64 	%rd22531, %rd22530, 1099511628211;
	shr.u64 	%rd22532, %rd22516, 32;
	and.b64  	%rd22533, %rd22532, 255;
	xor.b64  	%rd22534, %rd22533, %rd22531;
	mul.lo.s64 	%rd22535, %rd22534, 1099511628211;
	shr.u64 	%rd22536, %rd22516, 40;
	and.b64  	%rd22537, %rd22536, 255;
	xor.b64  	%rd22538, %rd22537, %rd22535;
	mul.lo.s64 	%rd22539, %rd22538, 1099511628211;
	shr.u64 	%rd22540, %rd22516, 48;
	and.b64  	%rd22541, %rd22540, 255;
	xor.b64  	%rd22542, %rd22541, %rd22539;
	mul.lo.s64 	%rd22543, %rd22542, 1099511628211;
	shr.u64 	%rd22544, %rd22516, 56;
	xor.b64  	%rd22545, %rd22544, %rd22543;
	mul.lo.s64 	%rd36968, %rd22545, 1099511628211;
	add.s64 	%rd36966, %rd36966, 2;
	setp.ne.s64 	%p1059, %rd36966, %rd36969;
	@%p1059 bra 	$L__BB21_148;
$L__BB21_149:
	setp.eq.s64 	%p1060, %rd123, 0;
	@%p1060 bra 	$L__BB21_151;
	shl.b64 	%rd22546, %rd36969, 3;
	add.s64 	%rd22547, %rd37671, %rd22546;
	ld.u64 	%rd22548, [%rd22547];
	and.b64  	%rd22549, %rd22548, 255;
	xor.b64  	%rd22550, %rd22549, %rd36968;
	mul.lo.s64 	%rd22551, %rd22550, 1099511628211;
	shr.u64 	%rd22552, %rd22548, 8;
	and.b64  	%rd22553, %rd22552, 255;
	xor.b64  	%rd22554, %rd22553, %rd22551;
	mul.lo.s64 	%rd22555, %rd22554, 1099511628211;
	shr.u64 	%rd22556, %rd22548, 16;
	and.b64  	%rd22557, %rd22556, 255;
	xor.b64  	%rd22558, %rd22557, %rd22555;
	mul.lo.s64 	%rd22559, %rd22558, 1099511628211;
	shr.u64 	%rd22560, %rd22548, 24;
	and.b64  	%rd22561, %rd22560, 255;
	xor.b64  	%rd22562, %rd22561, %rd22559;
	mul.lo.s64 	%rd22563, %rd22562, 1099511628211;
	shr.u64 	%rd22564, %rd22548, 32;
	and.b64  	%rd22565, %rd22564, 255;
	xor.b64  	%rd22566, %rd22565, %rd22563;
	mul.lo.s64 	%rd22567, %rd22566, 1099511628211;
	shr.u64 	%rd22568, %rd22548, 40;
	and.b64  	%rd22569, %rd22568, 255;
	xor.b64  	%rd22570, %rd22569, %rd22567;
	mul.lo.s64 	%rd22571, %rd22570, 1099511628211;
	shr.u64 	%rd22572, %rd22548, 48;
	and.b64  	%rd22573, %rd22572, 255;
	xor.b64  	%rd22574, %rd22573, %rd22571;
	mul.lo.s64 	%rd22575, %rd22574, 1099511628211;
	shr.u64 	%rd22576, %rd22548, 56;
	xor.b64  	%rd22577, %rd22576, %rd22575;
	mul.lo.s64 	%rd36968, %rd22577, 1099511628211;
$L__BB21_151:
	setp.eq.s64 	%p1061, %rd36962, %rd36968;
	@%p1061 bra 	$L__BB21_164;
	setp.eq.s64 	%p1062, %rd3820, 1;
	mov.b64 	%rd36974, -3750763034362895579;
	mov.b64 	%rd36975, 0;
	@%p1062 bra 	$L__BB21_155;
	and.b64  	%rd36975, %rd3820, -2;
	mov.b64 	%rd36974, -3750763034362895579;
	mov.b64 	%rd36972, 0;
$L__BB21_154:
	shl.b64 	%rd22583, %rd36972, 3;
	add.s64 	%rd22584, %rd37662, %rd22583;
	ld.u64 	%rd22585, [%rd22584];
	and.b64  	%rd22586, %rd22585, 255;
	xor.b64  	%rd22587, %rd22586, %rd36974;
	mul.lo.s64 	%rd22588, %rd22587, 1099511628211;
	shr.u64 	%rd22589, %rd22585, 8;
	and.b64  	%rd22590, %rd22589, 255;
	xor.b64  	%rd22591, %rd22590, %rd22588;
	mul.lo.s64 	%rd22592, %rd22591, 1099511628211;
	shr.u64 	%rd22593, %rd22585, 16;
	and.b64  	%rd22594, %rd22593, 255;
	xor.b64  	%rd22595, %rd22594, %rd22592;
	mul.lo.s64 	%rd22596, %rd22595, 1099511628211;
	shr.u64 	%rd22597, %rd22585, 24;
	and.b64  	%rd22598, %rd22597, 255;
	xor.b64  	%rd22599, %rd22598, %rd22596;
	mul.lo.s64 	%rd22600, %rd22599, 1099511628211;
	shr.u64 	%rd22601, %rd22585, 32;
	and.b64  	%rd22602, %rd22601, 255;
	xor.b64  	%rd22603, %rd22602, %rd22600;
	mul.lo.s64 	%rd22604, %rd22603, 1099511628211;
	shr.u64 	%rd22605, %rd22585, 40;
	and.b64  	%rd22606, %rd22605, 255;
	xor.b64  	%rd22607, %rd22606, %rd22604;
	mul.lo.s64 	%rd22608, %rd22607, 1099511628211;
	shr.u64 	%rd22609, %rd22585, 48;
	and.b64  	%rd22610, %rd22609, 255;
	xor.b64  	%rd22611, %rd22610, %rd22608;
	mul.lo.s64 	%rd22612, %rd22611, 1099511628211;
	shr.u64 	%rd22613, %rd22585, 56;
	xor.b64  	%rd22614, %rd22613, %rd22612;
	mul.lo.s64 	%rd22615, %rd22614, 1099511628211;
	ld.u64 	%rd22616, [%rd22584+8];
	and.b64  	%rd22617, %rd22616, 255;
	xor.b64  	%rd22618, %rd22617, %rd22615;
	mul.lo.s64 	%rd22619, %rd22618, 1099511628211;
	shr.u64 	%rd22620, %rd22616, 8;
	and.b64  	%rd22621, %rd22620, 255;
	xor.b64  	%rd22622, %rd22621, %rd22619;
	mul.lo.s64 	%rd22623, %rd22622, 1099511628211;
	shr.u64 	%rd22624, %rd22616, 16;
	and.b64  	%rd22625, %rd22624, 255;
	xor.b64  	%rd22626, %rd22625, %rd22623;
	mul.lo.s64 	%rd22627, %rd22626, 1099511628211;
	shr.u64 	%rd22628, %rd22616, 24;
	and.b64  	%rd22629, %rd22628, 255;
	xor.b64  	%rd22630, %rd22629, %rd22627;
	mul.lo.s64 	%rd22631, %rd22630, 1099511628211;
	shr.u64 	%rd22632, %rd22616, 32;
	and.b64  	%rd22633, %rd22632, 255;
	xor.b64  	%rd22634, %rd22633, %rd22631;
	mul.lo.s64 	%rd22635, %rd22634, 1099511628211;
	shr.u64 	%rd22636, %rd22616, 40;
	and.b64  	%rd22637, %rd22636, 255;
	xor.b64  	%rd22638, %rd22637, %rd22635;
	mul.lo.s64 	%rd22639, %rd22638, 1099511628211;
	shr.u64 	%rd22640, %rd22616, 48;
	and.b64  	%rd22641, %rd22640, 255;
	xor.b64  	%rd22642, %rd22641, %rd22639;
	mul.lo.s64 	%rd22643, %rd22642, 1099511628211;
	shr.u64 	%rd22644, %rd22616, 56;
	xor.b64  	%rd22645, %rd22644, %rd22643;
	mul.lo.s64 	%rd36974, %rd22645, 1099511628211;
	add.s64 	%rd36972, %rd36972, 2;
	setp.ne.s64 	%p1063, %rd36972, %rd36975;
	@%p1063 bra 	$L__BB21_154;
$L__BB21_155:
	setp.eq.s64 	%p1064, %rd123, 0;
	@%p1064 bra 	$L__BB21_157;
	shl.b64 	%rd22646, %rd36975, 3;
	add.s64 	%rd22647, %rd37662, %rd22646;
	ld.u64 	%rd22648, [%rd22647];
	and.b64  	%rd22649, %rd22648, 255;
	xor.b64  	%rd22650, %rd22649, %rd36974;
	mul.lo.s64 	%rd22651, %rd22650, 1099511628211;
	shr.u64 	%rd22652, %rd22648, 8;
	and.b64  	%rd22653, %rd22652, 255;
	xor.b64  	%rd22654, %rd22653, %rd22651;
	mul.lo.s64 	%rd22655, %rd22654, 1099511628211;
	shr.u64 	%rd22656, %rd22648, 16;
	and.b64  	%rd22657, %rd22656, 255;
	xor.b64  	%rd22658, %rd22657, %rd22655;
	mul.lo.s64 	%rd22659, %rd22658, 1099511628211;
	shr.u64 	%rd22660, %rd22648, 24;
	and.b64  	%rd22661, %rd22660, 255;
	xor.b64  	%rd22662, %rd22661, %rd22659;
	mul.lo.s64 	%rd22663, %rd22662, 1099511628211;
	shr.u64 	%rd22664, %rd22648, 32;
	and.b64  	%rd22665, %rd22664, 255;
	xor.b64  	%rd22666, %rd22665, %rd22663;
	mul.lo.s64 	%rd22667, %rd22666, 1099511628211;
	shr.u64 	%rd22668, %rd22648, 40;
	and.b64  	%rd22669, %rd22668, 255;
	xor.b64  	%rd22670, %rd22669, %rd22667;
	mul.lo.s64 	%rd22671, %rd22670, 1099511628211;
	shr.u64 	%rd22672, %rd22648, 48;
	and.b64  	%rd22673, %rd22672, 255;
	xor.b64  	%rd22674, %rd22673, %rd22671;
	mul.lo.s64 	%rd22675, %rd22674, 1099511628211;
	shr.u64 	%rd22676, %rd22648, 56;
	xor.b64  	%rd22677, %rd22676, %rd22675;
	mul.lo.s64 	%rd36974, %rd22677, 1099511628211;
$L__BB21_157:
	setp.eq.s64 	%p1065, %rd3820, 1;
	mov.b64 	%rd36980, -3750763034362895579;
	mov.b64 	%rd36981, 0;
	@%p1065 bra 	$L__BB21_160;
	and.b64  	%rd36981, %rd3820, -2;
	mov.b64 	%rd36980, -3750763034362895579;
	mov.b64 	%rd36978, 0;
$L__BB21_159:
	shl.b64 	%rd22683, %rd36978, 3;
	add.s64 	%rd22684, %rd37671, %rd22683;
	ld.u64 	%rd22685, [%rd22684];
	and.b64  	%rd22686, %rd22685, 255;
	xor.b64  	%rd22687, %rd22686, %rd36980;
	mul.lo.s64 	%rd22688, %rd22687, 1099511628211;
	shr.u64 	%rd22689, %rd22685, 8;
	and.b64  	%rd22690, %rd22689, 255;
	xor.b64  	%rd22691, %rd22690, %rd22688;
	mul.lo.s64 	%rd22692, %rd22691, 1099511628211;
	shr.u64 	%rd22693, %rd22685, 16;
	and.b64  	%rd22694, %rd22693, 255;
	xor.b64  	%rd22695, %rd22694, %rd22692;
	mul.lo.s64 	%rd22696, %rd22695, 1099511628211;
	shr.u64 	%rd22697, %rd22685, 24;
	and.b64  	%rd22698, %rd22697, 255;
	xor.b64  	%rd22699, %rd22698, %rd22696;
	mul.lo.s64 	%rd22700, %rd22699, 1099511628211;
	shr.u64 	%rd22701, %rd22685, 32;
	and.b64  	%rd22702, %rd22701, 255;
	xor.b64  	%rd22703, %rd22702, %rd22700;
	mul.lo.s64 	%rd22704, %rd22703, 1099511628211;
	shr.u64 	%rd22705, %rd22685, 40;
	and.b64  	%rd22706, %rd22705, 255;
	xor.b64  	%rd22707, %rd22706, %rd22704;
	mul.lo.s64 	%rd22708, %rd22707, 1099511628211;
	shr.u64 	%rd22709, %rd22685, 48;
	and.b64  	%rd22710, %rd22709, 255;
	xor.b64  	%rd22711, %rd22710, %rd22708;
	mul.lo.s64 	%rd22712, %rd22711, 1099511628211;
	shr.u64 	%rd22713, %rd22685, 56;
	xor.b64  	%rd22714, %rd22713, %rd22712;
	mul.lo.s64 	%rd22715, %rd22714, 1099511628211;
	ld.u64 	%rd22716, [%rd22684+8];
	and.b64  	%rd22717, %rd22716, 255;
	xor.b64  	%rd22718, %rd22717, %rd22715;
	mul.lo.s64 	%rd22719, %rd22718, 1099511628211;
	shr.u64 	%rd22720, %rd22716, 8;
	and.b64  	%rd22721, %rd22720, 255;
	xor.b64  	%rd22722, %rd22721, %rd22719;
	mul.lo.s64 	%rd22723, %rd22722, 1099511628211;
	shr.u64 	%rd22724, %rd22716, 16;
	and.b64  	%rd22725, %rd22724, 255;
	xor.b64  	%rd22726, %rd22725, %rd22723;
	mul.lo.s64 	%rd22727, %rd22726, 1099511628211;
	shr.u64 	%rd22728, %rd22716, 24;
	and.b64  	%rd22729, %rd22728, 255;
	xor.b64  	%rd22730, %rd22729, %rd22727;
	mul.lo.s64 	%rd22731, %rd22730, 1099511628211;
	shr.u64 	%rd22732, %rd22716, 32;
	and.b64  	%rd22733, %rd22732, 255;
	xor.b64  	%rd22734, %rd22733, %rd22731;
	mul.lo.s64 	%rd22735, %rd22734, 1099511628211;
	shr.u64 	%rd22736, %rd22716, 40;
	and.b64  	%rd22737, %rd22736, 255;
	xor.b64  	%rd22738, %rd22737, %rd22735;
	mul.lo.s64 	%rd22739, %rd22738, 1099511628211;
	shr.u64 	%rd22740, %rd22716, 48;
	and.b64  	%rd22741, %rd22740, 255;
	xor.b64  	%rd22742, %rd22741, %rd22739;
	mul.lo.s64 	%rd22743, %rd22742, 1099511628211;
	shr.u64 	%rd22744, %rd22716, 56;
	xor.b64  	%rd22745, %rd22744, %rd22743;
	mul.lo.s64 	%rd36980, %rd22745, 1099511628211;
	add.s64 	%rd36978, %rd36978, 2;
	setp.ne.s64 	%p1066, %rd36978, %rd36981;
	@%p1066 bra 	$L__BB21_159;
$L__BB21_160:
	setp.eq.s64 	%p1067, %rd123, 0;
	@%p1067 bra 	$L__BB21_162;
	shl.b64 	%rd22746, %rd36981, 3;
	add.s64 	%rd22747, %rd37671, %rd22746;
	ld.u64 	%rd22748, [%rd22747];
	and.b64  	%rd22749, %rd22748, 255;
	xor.b64  	%rd22750, %rd22749, %rd36980;
	mul.lo.s64 	%rd22751, %rd22750, 1099511628211;
	shr.u64 	%rd22752, %rd22748, 8;
	and.b64  	%rd22753, %rd22752, 255;
	xor.b64  	%rd22754, %rd22753, %rd22751;
	mul.lo.s64 	%rd22755, %rd22754, 1099511628211;
	shr.u64 	%rd22756, %rd22748, 16;
	and.b64  	%rd22757, %rd22756, 255;
	xor.b64  	%rd22758, %rd22757, %rd22755;
	mul.lo.s64 	%rd22759, %rd22758, 1099511628211;
	shr.u64 	%rd22760, %rd22748, 24;
	and.b64  	%rd22761, %rd22760, 255;
	xor.b64  	%rd22762, %rd22761, %rd22759;
	mul.lo.s64 	%rd22763, %rd22762, 1099511628211;
	shr.u64 	%rd22764, %rd22748, 32;
	and.b64  	%rd22765, %rd22764, 255;
	xor.b64  	%rd22766, %rd22765, %rd22763;
	mul.lo.s64 	%rd22767, %rd22766, 1099511628211;
	shr.u64 	%rd22768, %rd22748, 40;
	and.b64  	%rd22769, %rd22768, 255;
	xor.b64  	%rd22770, %rd22769, %rd22767;
	mul.lo.s64 	%rd22771, %rd22770, 1099511628211;
	shr.u64 	%rd22772, %rd22748, 48;
	and.b64  	%rd22773, %rd22772, 255;
	xor.b64  	%rd22774, %rd22773, %rd22771;
	mul.lo.s64 	%rd22775, %rd22774, 1099511628211;
	shr.u64 	%rd22776, %rd22748, 56;
	xor.b64  	%rd22777, %rd22776, %rd22775;
	mul.lo.s64 	%rd36980, %rd22777, 1099511628211;
$L__BB21_162:
	setp.lt.u64 	%p1068, %rd36974, %rd36980;
	mov.u64 	%rd36985, %rd37662;
	@%p1068 bra 	$L__BB21_163;
	bra.uni 	$L__BB21_168;
$L__BB21_163:
	mov.u64 	%rd36985, %rd37671;
	mov.u64 	%rd37671, %rd37662;
	bra.uni 	$L__BB21_168;
$L__BB21_164:
	setp.eq.s32 	%p1069, %r120, 0;
	mov.u64 	%rd36985, %rd37662;
	@%p1069 bra 	$L__BB21_168;
	mov.b64 	%rd36984, 0;
$L__BB21_166:
	shl.b64 	%rd22779, %rd36984, 3;
	add.s64 	%rd22780, %rd37662, %rd22779;
	ld.u64 	%rd22781, [%rd22780];
	add.s64 	%rd22782, %rd37671, %rd22779;
	ld.u64 	%rd22783, [%rd22782];
	setp.lt.u64 	%p1070, %rd22781, %rd22783;
	@%p1070 bra 	$L__BB21_163;
	add.s64 	%rd36984, %rd36984, 1;
	setp.eq.s64 	%p1071, %rd36984, %rd12;
	mov.u64 	%rd36985, %rd37662;
	@%p1071 bra 	$L__BB21_168;
	bra.uni 	$L__BB21_166;
$L__BB21_168:
	setp.eq.s64 	%p1072, %rd3820, 1;
	mov.b64 	%rd36989, -3750763034362895579;
	mov.b64 	%rd36990, 0;
	@%p1072 bra 	$L__BB21_171;
	and.b64  	%rd36990, %rd3820, -2;
	mov.b64 	%rd36989, -3750763034362895579;
	mov.b64 	%rd36987, 0;
$L__BB21_170:
	shl.b64 	%rd22789, %rd36987, 3;
	add.s64 	%rd22790, %rd37668, %rd22789;
	ld.u64 	%rd22791, [%rd22790];
	and.b64  	%rd22792, %rd22791, 255;
	xor.b64  	%rd22793, %rd22792, %rd36989;
	mul.lo.s64 	%rd22794, %rd22793, 1099511628211;
	shr.u64 	%rd22795, %rd22791, 8;
	and.b64  	%rd22796, %rd22795, 255;
	xor.b64  	%rd22797, %rd22796, %rd22794;
	mul.lo.s64 	%rd22798, %rd22797, 1099511628211;
	shr.u64 	%rd22799, %rd22791, 16;
	and.b64  	%rd22800, %rd22799, 255;
	xor.b64  	%rd22801, %rd22800, %rd22798;
	mul.lo.s64 	%rd22802, %rd22801, 1099511628211;
	shr.u64 	%rd22803, %rd22791, 24;
	and.b64  	%rd22804, %rd22803, 255;
	xor.b64  	%rd22805, %rd22804, %rd22802;
	mul.lo.s64 	%rd22806, %rd22805, 1099511628211;
	shr.u64 	%rd22807, %rd22791, 32;
	and.b64  	%rd22808, %rd22807, 255;
	xor.b64  	%rd22809, %rd22808, %rd22806;
	mul.lo.s64 	%rd22810, %rd22809, 1099511628211;
	shr.u64 	%rd22811, %rd22791, 40;
	and.b64  	%rd22812, %rd22811, 255;
	xor.b64  	%rd22813, %rd22812, %rd22810;
	mul.lo.s64 	%rd22814, %rd22813, 1099511628211;
	shr.u64 	%rd22815, %rd22791, 48;
	and.b64  	%rd22816, %rd22815, 255;
	xor.b64  	%rd22817, %rd22816, %rd22814;
	mul.lo.s64 	%rd22818, %rd22817, 1099511628211;
	shr.u64 	%rd22819, %rd22791, 56;
	xor.b64  	%rd22820, %rd22819, %rd22818;
	mul.lo.s64 	%rd22821, %rd22820, 1099511628211;
	ld.u64 	%rd22822, [%rd22790+8];
	and.b64  	%rd22823, %rd22822, 255;
	xor.b64  	%rd22824, %rd22823, %rd22821;
	mul.lo.s64 	%rd22825, %rd22824, 1099511628211;
	shr.u64 	%rd22826, %rd22822, 8;
	and.b64  	%rd22827, %rd22826, 255;
	xor.b64  	%rd22828, %rd22827, %rd22825;
	mul.lo.s64 	%rd22829, %rd22828, 1099511628211;
	shr.u64 	%rd22830, %rd22822, 16;
	and.b64  	%rd22831, %rd22830, 255;
	xor.b64  	%rd22832, %rd22831, %rd22829;
	mul.lo.s64 	%rd22833, %rd22832, 1099511628211;
	shr.u64 	%rd22834, %rd22822, 24;
	and.b64  	%rd22835, %rd22834, 255;
	xor.b64  	%rd22836, %rd22835, %rd22833;
	mul.lo.s64 	%rd22837, %rd22836, 1099511628211;
	shr.u64 	%rd22838, %rd22822, 32;
	and.b64  	%rd22839, %rd22838, 255;
	xor.b64  	%rd22840, %rd22839, %rd22837;
	mul.lo.s64 	%rd22841, %rd22840, 1099511628211;
	shr.u64 	%rd22842, %rd22822, 40;
	and.b64  	%rd22843, %rd22842, 255;
	xor.b64  	%rd22844, %rd22843, %rd22841;
	mul.lo.s64 	%rd22845, %rd22844, 1099511628211;
	shr.u64 	%rd22846, %rd22822, 48;
	and.b64  	%rd22847, %rd22846, 255;
	xor.b64  	%rd22848, %rd22847, %rd22845;
	mul.lo.s64 	%rd22849, %rd22848, 1099511628211;
	shr.u64 	%rd22850, %rd22822, 56;
	xor.b64  	%rd22851, %rd22850, %rd22849;
	mul.lo.s64 	%rd36989, %rd22851, 1099511628211;
	add.s64 	%rd36987, %rd36987, 2;
	setp.ne.s64 	%p1073, %rd36987, %rd36990;
	@%p1073 bra 	$L__BB21_170;
$L__BB21_171:
	setp.eq.s64 	%p1074, %rd123, 0;
	@%p1074 bra 	$L__BB21_173;
	shl.b64 	%rd22852, %rd36990, 3;
	add.s64 	%rd22853, %rd37668, %rd22852;
	ld.u64 	%rd22854, [%rd22853];
	and.b64  	%rd22855, %rd22854, 255;
	xor.b64  	%rd22856, %rd22855, %rd36989;
	mul.lo.s64 	%rd22857, %rd22856, 1099511628211;
	shr.u64 	%rd22858, %rd22854, 8;
	and.b64  	%rd22859, %rd22858, 255;
	xor.b64  	%rd22860, %rd22859, %rd22857;
	mul.lo.s64 	%rd22861, %rd22860, 1099511628211;
	shr.u64 	%rd22862, %rd22854, 16;
	and.b64  	%rd22863, %rd22862, 255;
	xor.b64  	%rd22864, %rd22863, %rd22861;
	mul.lo.s64 	%rd22865, %rd22864, 1099511628211;
	shr.u64 	%rd22866, %rd22854, 24;
	and.b64  	%rd22867, %rd22866, 255;
	xor.b64  	%rd22868, %rd22867, %rd22865;
	mul.lo.s64 	%rd22869, %rd22868, 1099511628211;
	shr.u64 	%rd22870, %rd22854, 32;
	and.b64  	%rd22871, %rd22870, 255;
	xor.b64  	%rd22872, %rd22871, %rd22869;
	mul.lo.s64 	%rd22873, %rd22872, 1099511628211;
	shr.u64 	%rd22874, %rd22854, 40;
	and.b64  	%rd22875, %rd22874, 255;
	xor.b64  	%rd22876, %rd22875, %rd22873;
	mul.lo.s64 	%rd22877, %rd22876, 1099511628211;
	shr.u64 	%rd22878, %rd22854, 48;
	and.b64  	%rd22879, %rd22878, 255;
	xor.b64  	%rd22880, %rd22879, %rd22877;
	mul.lo.s64 	%rd22881, %rd22880, 1099511628211;
	shr.u64 	%rd22882, %rd22854, 56;
	xor.b64  	%rd22883, %rd22882, %rd22881;
	mul.lo.s64 	%rd36989, %rd22883, 1099511628211;
$L__BB21_173:
	setp.eq.s64 	%p1075, %rd3820, 1;
	mov.b64 	%rd36995, -3750763034362895579;
	mov.b64 	%rd36996, 0;
	@%p1075 bra 	$L__BB21_176;
	and.b64  	%rd36996, %rd3820, -2;
	mov.b64 	%rd36995, -3750763034362895579;
	mov.b64 	%rd36993, 0;
$L__BB21_175:
	shl.b64 	%rd22889, %rd36993, 3;
	add.s64 	%rd22890, %rd37661, %rd22889;
	ld.u64 	%rd22891, [%rd22890];
	and.b64  	%rd22892, %rd22891, 255;
	xor.b64  	%rd22893, %rd22892, %rd36995;
	mul.lo.s64 	%rd22894, %rd22893, 1099511628211;
	shr.u64 	%rd22895, %rd22891, 8;
	and.b64  	%rd22896, %rd22895, 255;
	xor.b64  	%rd22897, %rd22896, %rd22894;
	mul.lo.s64 	%rd22898, %rd22897, 1099511628211;
	shr.u64 	%rd22899, %rd22891, 16;
	and.b64  	%rd22900, %rd22899, 255;
	xor.b64  	%rd22901, %rd22900, %rd22898;
	mul.lo.s64 	%rd22902, %rd22901, 1099511628211;
	shr.u64 	%rd22903, %rd22891, 24;
	and.b64  	%rd22904, %rd22903, 255;
	xor.b64  	%rd22905, %rd22904, %rd22902;
	mul.lo.s64 	%rd22906, %rd22905, 1099511628211;
	shr.u64 	%rd22907, %rd22891, 32;
	and.b64  	%rd22908, %rd22907, 255;
	xor.b64  	%rd22909, %rd22908, %rd22906;
	mul.lo.s64 	%rd22910, %rd22909, 1099511628211;
	shr.u64 	%rd22911, %rd22891, 40;
	and.b64  	%rd22912, %rd22911, 255;
	xor.b64  	%rd22913, %rd22912, %rd22910;
	mul.lo.s64 	%rd22914, %rd22913, 1099511628211;
	shr.u64 	%rd22915, %rd22891, 48;
	and.b64  	%rd22916, %rd22915, 255;
	xor.b64  	%rd22917, %rd22916, %rd22914;
	mul.lo.s64 	%rd22918, %rd22917, 1099511628211;
	shr.u64 	%rd22919, %rd22891, 56;
	xor.b64  	%rd22920, %rd22919, %rd22918;
	mul.lo.s64 	%rd22921, %rd22920, 1099511628211;
	ld.u64 	%rd22922, [%rd22890+8];
	and.b64  	%rd22923, %rd22922, 255;
	xor.b64  	%rd22924, %rd22923, %rd22921;
	mul.lo.s64 	%rd22925, %rd22924, 1099511628211;
	shr.u64 	%rd22926, %rd22922, 8;
	and.b64  	%rd22927, %rd22926, 255;
	xor.b64  	%rd22928, %rd22927, %rd22925;
	mul.lo.s64 	%rd22929, %rd22928, 1099511628211;
	shr.u64 	%rd22930, %rd22922, 16;
	and.b64  	%rd22931, %rd22930, 255;
	xor.b64  	%rd22932, %rd22931, %rd22929;
	mul.lo.s64 	%rd22933, %rd22932, 1099511628211;
	shr.u64 	%rd22934, %rd22922, 24;
	and.b64  	%rd22935, %rd22934, 255;
	xor.b64  	%rd22936, %rd22935, %rd22933;
	mul.lo.s64 	%rd22937, %rd22936, 1099511628211;
	shr.u64 	%rd22938, %rd22922, 32;
	and.b64  	%rd22939, %rd22938, 255;
	xor.b64  	%rd22940, %rd22939, %rd22937;
	mul.lo.s64 	%rd22941, %rd22940, 1099511628211;
	shr.u64 	%rd22942, %rd22922, 40;
	and.b64  	%rd22943, %rd22942, 255;
	xor.b64  	%rd22944, %rd22943, %rd22941;
	mul.lo.s64 	%rd22945, %rd22944, 1099511628211;
	shr.u64 	%rd22946, %rd22922, 48;
	and.b64  	%rd22947, %rd22946, 255;
	xor.b64  	%rd22948, %rd22947, %rd22945;
	mul.lo.s64 	%rd22949, %rd22948, 1099511628211;
	shr.u64 	%rd22950, %rd22922, 56;
	xor.b64  	%rd22951, %rd22950, %rd22949;
	mul.lo.s64 	%rd36995, %rd22951, 1099511628211;
	add.s64 	%rd36993, %rd36993, 2;
	setp.ne.s64 	%p1076, %rd36993, %rd36996;
	@%p1076 bra 	$L__BB21_175;
$L__BB21_176:
	setp.eq.s64 	%p1077, %rd123, 0;
	@%p1077 bra 	$L__BB21_178;
	shl.b64 	%rd22952, %rd36996, 3;
	add.s64 	%rd22953, %rd37661, %rd22952;
	ld.u64 	%rd22954, [%rd22953];
	and.b64  	%rd22955, %rd22954, 255;
	xor.b64  	%rd22956, %rd22955, %rd36995;
	mul.lo.s64 	%rd22957, %rd22956, 1099511628211;
	shr.u64 	%rd22958, %rd22954, 8;
	and.b64  	%rd22959, %rd22958, 255;
	xor.b64  	%rd22960, %rd22959, %rd22957;
	mul.lo.s64 	%rd22961, %rd22960, 1099511628211;
	shr.u64 	%rd22962, %rd22954, 16;
	and.b64  	%rd22963, %rd22962, 255;
	xor.b64  	%rd22964, %rd22963, %rd22961;
	mul.lo.s64 	%rd22965, %rd22964, 1099511628211;
	shr.u64 	%rd22966, %rd22954, 24;
	and.b64  	%rd22967, %rd22966, 255;
	xor.b64  	%rd22968, %rd22967, %rd22965;
	mul.lo.s64 	%rd22969, %rd22968, 1099511628211;
	shr.u64 	%rd22970, %rd22954, 32;
	and.b64  	%rd22971, %rd22970, 255;
	xor.b64  	%rd22972, %rd22971, %rd22969;
	mul.lo.s64 	%rd22973, %rd22972, 1099511628211;
	shr.u64 	%rd22974, %rd22954, 40;
	and.b64  	%rd22975, %rd22974, 255;
	xor.b64  	%rd22976, %rd22975, %rd22973;
	mul.lo.s64 	%rd22977, %rd22976, 1099511628211;
	shr.u64 	%rd22978, %rd22954, 48;
	and.b64  	%rd22979, %rd22978, 255;
	xor.b64  	%rd22980, %rd22979, %rd22977;
	mul.lo.s64 	%rd22981, %rd22980, 1099511628211;
	shr.u64 	%rd22982, %rd22954, 56;
	xor.b64  	%rd22983, %rd22982, %rd22981;
	mul.lo.s64 	%rd36995, %rd22983, 1099511628211;
$L__BB21_178:
	setp.eq.s64 	%p1078, %rd36989, %rd36995;
	@%p1078 bra 	$L__BB21_191;
	setp.eq.s64 	%p1079, %rd3820, 1;
	mov.b64 	%rd37001, -3750763034362895579;
	mov.b64 	%rd37002, 0;
	@%p1079 bra 	$L__BB21_182;
	and.b64  	%rd37002, %rd3820, -2;
	mov.b64 	%rd37001, -3750763034362895579;
	mov.b64 	%rd36999, 0;
$L__BB21_181:
	shl.b64 	%rd22989, %rd36999, 3;
	add.s64 	%rd22990, %rd37668, %rd22989;
	ld.u64 	%rd22991, [%rd22990];
	and.b64  	%rd22992, %rd22991, 255;
	xor.b64  	%rd22993, %rd22992, %rd37001;
	mul.lo.s64 	%rd22994, %rd22993, 1099511628211;
	shr.u64 	%rd22995, %rd22991, 8;
	and.b64  	%rd22996, %rd22995, 255;
	xor.b64  	%rd22997, %rd22996, %rd22994;
	mul.lo.s64 	%rd22998, %rd22997, 1099511628211;
	shr.u64 	%rd22999, %rd22991, 16;
	and.b64  	%rd23000, %rd22999, 255;
	xor.b64  	%rd23001, %rd23000, %rd22998;
	mul.lo.s64 	%rd23002, %rd23001, 1099511628211;
	shr.u64 	%rd23003, %rd22991, 24;
	and.b64  	%rd23004, %rd23003, 255;
	xor.b64  	%rd23005, %rd23004, %rd23002;
	mul.lo.s64 	%rd23006, %rd23005, 1099511628211;
	shr.u64 	%rd23007, %rd22991, 32;
	and.b64  	%rd23008, %rd23007, 255;
	xor.b64  	%rd23009, %rd23008, %rd23006;
	mul.lo.s64 	%rd23010, %rd23009, 1099511628211;
	shr.u64 	%rd23011, %rd22991, 40;
	and.b64  	%rd23012, %rd23011, 255;
	xor.b64  	%rd23013, %rd23012, %rd23010;
	mul.lo.s64 	%rd23014, %rd23013, 1099511628211;
	shr.u64 	%rd23015, %rd22991, 48;
	and.b64  	%rd23016, %rd23015, 255;
	xor.b64  	%rd23017, %rd23016, %rd23014;
	mul.lo.s64 	%rd23018, %rd23017, 1099511628211;
	shr.u64 	%rd23019, %rd22991, 56;
	xor.b64  	%rd23020, %rd23019, %rd23018;
	mul.lo.s64 	%rd23021, %rd23020, 1099511628211;
	ld.u64 	%rd23022, [%rd22990+8];
	and.b64  	%rd23023, %rd23022, 255;
	xor.b64  	%rd23024, %rd23023, %rd23021;
	mul.lo.s64 	%rd23025, %rd23024, 1099511628211;
	shr.u64 	%rd23026, %rd23022, 8;
	and.b64  	%rd23027, %rd23026, 255;
	xor.b64  	%rd23028, %rd23027, %rd23025;
	mul.lo.s64 	%rd23029, %rd23028, 1099511628211;
	shr.u64 	%rd23030, %rd23022, 16;
	and.b64  	%rd23031, %rd23030, 255;
	xor.b64  	%rd23032, %rd23031, %rd23029;
	mul.lo.s64 	%rd23033, %rd23032, 1099511628211;
	shr.u64 	%rd23034, %rd23022, 24;
	and.b64  	%rd23035, %rd23034, 255;
	xor.b64  	%rd23036, %rd23035, %rd23033;
	mul.lo.s64 	%rd23037, %rd23036, 1099511628211;
	shr.u64 	%rd23038, %rd23022, 32;
	and.b64  	%rd23039, %rd23038, 255;
	xor.b64  	%rd23040, %rd23039, %rd23037;
	mul.lo.s64 	%rd23041, %rd23040, 1099511628211;
	shr.u64 	%rd23042, %rd23022, 40;
	and.b64  	%rd23043, %rd23042, 255;
	xor.b64  	%rd23044, %rd23043, %rd23041;
	mul.lo.s64 	%rd23045, %rd23044, 1099511628211;
	shr.u64 	%rd23046, %rd23022, 48;
	and.b64  	%rd23047, %rd23046, 255;
	xor.b64  	%rd23048, %rd23047, %rd23045;
	mul.lo.s64 	%rd23049, %rd23048, 1099511628211;
	shr.u64 	%rd23050, %rd23022, 56;
	xor.b64  	%rd23051, %rd23050, %rd23049;
	mul.lo.s64 	%rd37001, %rd23051, 1099511628211;
	add.s64 	%rd36999, %rd36999, 2;
	setp.ne.s64 	%p1080, %rd36999, %rd37002;
	@%p1080 bra 	$L__BB21_181;
$L__BB21_182:
	setp.eq.s64 	%p1081, %rd123, 0;
	@%p1081 bra 	$L__BB21_184;
	shl.b64 	%rd23052, %rd37002, 3;
	add.s64 	%rd23053, %rd37668, %rd23052;
	ld.u64 	%rd23054, [%rd23053];
	and.b64  	%rd23055, %rd23054, 255;
	xor.b64  	%rd23056, %rd23055, %rd37001;
	mul.lo.s64 	%rd23057, %rd23056, 1099511628211;
	shr.u64 	%rd23058, %rd23054, 8;
	and.b64  	%rd23059, %rd23058, 255;
	xor.b64  	%rd23060, %rd23059, %rd23057;
	mul.lo.s64 	%rd23061, %rd23060, 1099511628211;
	shr.u64 	%rd23062, %rd23054, 16;
	and.b64  	%rd23063, %rd23062, 255;
	xor.b64  	%rd23064, %rd23063, %rd23061;
	mul.lo.s64 	%rd23065, %rd23064, 1099511628211;
	shr.u64 	%rd23066, %rd23054, 24;
	and.b64  	%rd23067, %rd23066, 255;
	xor.b64  	%rd23068, %rd23067, %rd23065;
	mul.lo.s64 	%rd23069, %rd23068, 1099511628211;
	shr.u64 	%rd23070, %rd23054, 32;
	and.b64  	%rd23071, %rd23070, 255;
	xor.b64  	%rd23072, %rd23071, %rd23069;
	mul.lo.s64 	%rd23073, %rd23072, 1099511628211;
	shr.u64 	%rd23074, %rd23054, 40;
	and.b64  	%rd23075, %rd23074, 255;
	xor.b64  	%rd23076, %rd23075, %rd23073;
	mul.lo.s64 	%rd23077, %rd23076, 1099511628211;
	shr.u64 	%rd23078, %rd23054, 48;
	and.b64  	%rd23079, %rd23078, 255;
	xor.b64  	%rd23080, %rd23079, %rd23077;
	mul.lo.s64 	%rd23081, %rd23080, 1099511628211;
	shr.u64 	%rd23082, %rd23054, 56;
	xor.b64  	%rd23083, %rd23082, %rd23081;
	mul.lo.s64 	%rd37001, %rd23083, 1099511628211;
$L__BB21_184:
	setp.eq.s64 	%p1082, %rd3820, 1;
	mov.b64 	%rd37007, -3750763034362895579;
	mov.b64 	%rd37008, 0;
	@%p1082 bra 	$L__BB21_187;
	and.b64  	%rd37008, %rd3820, -2;
	mov.b64 	%rd37007, -3750763034362895579;
	mov.b64 	%rd37005, 0;
$L__BB21_186:
	shl.b64 	%rd23089, %rd37005, 3;
	add.s64 	%rd23090, %rd37661, %rd23089;
	ld.u64 	%rd23091, [%rd23090];
	and.b64  	%rd23092, %rd23091, 255;
	xor.b64  	%rd23093, %rd23092, %rd37007;
	mul.lo.s64 	%rd23094, %rd23093, 1099511628211;
	shr.u64 	%rd23095, %rd23091, 8;
	and.b64  	%rd23096, %rd23095, 255;
	xor.b64  	%rd23097, %rd23096, %rd23094;
	mul.lo.s64 	%rd23098, %rd23097, 1099511628211;
	shr.u64 	%rd23099, %rd23091, 16;
	and.b64  	%rd23100, %rd23099, 255;
	xor.b64  	%rd23101, %rd23100, %rd23098;
	mul.lo.s64 	%rd23102, %rd23101, 1099511628211;
	shr.u64 	%rd23103, %rd23091, 24;
	and.b64  	%rd23104, %rd23103, 255;
	xor.b64  	%rd23105, %rd23104, %rd23102;
	mul.lo.s64 	%rd23106, %rd23105, 1099511628211;
	shr.u64 	%rd23107, %rd23091, 32;
	and.b64  	%rd23108, %rd23107, 255;
	xor.b64  	%rd23109, %rd23108, %rd23106;
	mul.lo.s64 	%rd23110, %rd23109, 1099511628211;
	shr.u64 	%rd23111, %rd23091, 40;
	and.b64  	%rd23112, %rd23111, 255;
	xor.b64  	%rd23113, %rd23112, %rd23110;
	mul.lo.s64 	%rd23114, %rd23113, 1099511628211;
	shr.u64 	%rd23115, %rd23091, 48;
	and.b64  	%rd23116, %rd23115, 255;
	xor.b64  	%rd23117, %rd23116, %rd23114;
	mul.lo.s64 	%rd23118, %rd23117, 1099511628211;
	shr.u64 	%rd23119, %rd23091, 56;
	xor.b64  	%rd23120, %rd23119, %rd23118;
	mul.lo.s64 	%rd23121, %rd23120, 1099511628211;
	ld.u64 	%rd23122, [%rd23090+8];
	and.b64  	%rd23123, %rd23122, 255;
	xor.b64  	%rd23124, %rd23123, %rd23121;
	mul.lo.s64 	%rd23125, %rd23124, 1099511628211;
	shr.u64 	%rd23126, %rd23122, 8;
	and.b64  	%rd23127, %rd23126, 255;
	xor.b64  	%rd23128, %rd23127, %rd23125;
	mul.lo.s64 	%rd23129, %rd23128, 1099511628211;
	shr.u64 	%rd23130, %rd23122, 16;
	and.b64  	%rd23131, %rd23130, 255;
	xor.b64  	%rd23132, %rd23131, %rd23129;
	mul.lo.s64 	%rd23133, %rd23132, 1099511628211;
	shr.u64 	%rd23134, %rd23122, 24;
	and.b64  	%rd23135, %rd23134, 255;
	xor.b64  	%rd23136, %rd23135, %rd23133;
	mul.lo.s64 	%rd23137, %rd23136, 1099511628211;
	shr.u64 	%rd23138, %rd23122, 32;
	and.b64  	%rd23139, %rd23138, 255;
	xor.b64  	%rd23140, %rd23139, %rd23137;
	mul.lo.s64 	%rd23141, %rd23140, 1099511628211;
	shr.u64 	%rd23142, %rd23122, 40;
	and.b64  	%rd23143, %rd23142, 255;
	xor.b64  	%rd23144, %rd23143, %rd23141;
	mul.lo.s64 	%rd23145, %rd23144, 1099511628211;
	shr.u64 	%rd23146, %rd23122, 48;
	and.b64  	%rd23147, %rd23146, 255;
	xor.b64  	%rd23148, %rd23147, %rd23145;
	mul.lo.s64 	%rd23149, %rd23148, 1099511628211;
	shr.u64 	%rd23150, %rd23122, 56;
	xor.b64  	%rd23151, %rd23150, %rd23149;
	mul.lo.s64 	%rd37007, %rd23151, 1099511628211;
	add.s64 	%rd37005, %rd37005, 2;
	setp.ne.s64 	%p1083, %rd37005, %rd37008;
	@%p1083 bra 	$L__BB21_186;
$L__BB21_187:
	setp.eq.s64 	%p1084, %rd123, 0;
	@%p1084 bra 	$L__BB21_189;
	shl.b64 	%rd23152, %rd37008, 3;
	add.s64 	%rd23153, %rd37661, %rd23152;
	ld.u64 	%rd23154, [%rd23153];
	and.b64  	%rd23155, %rd23154, 255;
	xor.b64  	%rd23156, %rd23155, %rd37007;
	mul.lo.s64 	%rd23157, %rd23156, 1099511628211;
	shr.u64 	%rd23158, %rd23154, 8;
	and.b64  	%rd23159, %rd23158, 255;
	xor.b64  	%rd23160, %rd23159, %rd23157;
	mul.lo.s64 	%rd23161, %rd23160, 1099511628211;
	shr.u64 	%rd23162, %rd23154, 16;
	and.b64  	%rd23163, %rd23162, 255;
	xor.b64  	%rd23164, %rd23163, %rd23161;
	mul.lo.s64 	%rd23165, %rd23164, 1099511628211;
	shr.u64 	%rd23166, %rd23154, 24;
	and.b64  	%rd23167, %rd23166, 255;
	xor.b64  	%rd23168, %rd23167, %rd23165;
	mul.lo.s64 	%rd23169, %rd23168, 1099511628211;
	shr.u64 	%rd23170, %rd23154, 32;
	and.b64  	%rd23171, %rd23170, 255;
	xor.b64  	%rd23172, %rd23171, %rd23169;
	mul.lo.s64 	%rd23173, %rd23172, 1099511628211;
	shr.u64 	%rd23174, %rd23154, 40;
	and.b64  	%rd23175, %rd23174, 255;
	xor.b64  	%rd23176, %rd23175, %rd23173;
	mul.lo.s64 	%rd23177, %rd23176, 1099511628211;
	shr.u64 	%rd23178, %rd23154, 48;
	and.b64  	%rd23179, %rd23178, 255;
	xor.b64  	%rd23180, %rd23179, %rd23177;
	mul.lo.s64 	%rd23181, %rd23180, 1099511628211;
	shr.u64 	%rd23182, %rd23154, 56;
	xor.b64  	%rd23183, %rd23182, %rd23181;
	mul.lo.s64 	%rd37007, %rd23183, 1099511628211;
$L__BB21_189:
	setp.lt.u64 	%p1085, %rd37001, %rd37007;
	mov.u64 	%rd37012, %rd37668;
	@%p1085 bra 	$L__BB21_190;
	bra.uni 	$L__BB21_195;
$L__BB21_190:
	mov.u64 	%rd37012, %rd37661;
	mov.u64 	%rd37661, %rd37668;
	bra.uni 	$L__BB21_195;
$L__BB21_191:
	setp.eq.s32 	%p1086, %r120, 0;
	mov.u64 	%rd37012, %rd37668;
	@%p1086 bra 	$L__BB21_195;
	mov.b64 	%rd37011, 0;
$L__BB21_193:
	shl.b64 	%rd23185, %rd37011, 3;
	add.s64 	%rd23186, %rd37668, %rd23185;
	ld.u64 	%rd23187, [%rd23186];
	add.s64 	%rd23188, %rd37661, %rd23185;
	ld.u64 	%rd23189, [%rd23188];
	setp.lt.u64 	%p1087, %rd23187, %rd23189;
	@%p1087 bra 	$L__BB21_190;
	add.s64 	%rd37011, %rd37011, 1;
	setp.eq.s64 	%p1088, %rd37011, %rd12;
	mov.u64 	%rd37012, %rd37668;
	@%p1088 bra 	$L__BB21_195;
	bra.uni 	$L__BB21_193;
$L__BB21_195:
	setp.eq.s64 	%p1089, %rd3820, 1;
	mov.b64 	%rd37016, -3750763034362895579;
	mov.b64 	%rd37017, 0;
	@%p1089 bra 	$L__BB21_198;
	and.b64  	%rd37017, %rd3820, -2;
	mov.b64 	%rd37016, -3750763034362895579;
	mov.b64 	%rd37014, 0;
$L__BB21_197:
	shl.b64 	%rd23195, %rd37014, 3;
	add.s64 	%rd23196, %rd37673, %rd23195;
	ld.u64 	%rd23197, [%rd23196];
	and.b64  	%rd23198, %rd23197, 255;
	xor.b64  	%rd23199, %rd23198, %rd37016;
	mul.lo.s64 	%rd23200, %rd23199, 1099511628211;
	shr.u64 	%rd23201, %rd23197, 8;
	and.b64  	%rd23202, %rd23201, 255;
	xor.b64  	%rd23203, %rd23202, %rd23200;
	mul.lo.s64 	%rd23204, %rd23203, 1099511628211;
	shr.u64 	%rd23205, %rd23197, 16;
	and.b64  	%rd23206, %rd23205, 255;
	xor.b64  	%rd23207, %rd23206, %rd23204;
	mul.lo.s64 	%rd23208, %rd23207, 1099511628211;
	shr.u64 	%rd23209, %rd23197, 24;
	and.b64  	%rd23210, %rd23209, 255;
	xor.b64  	%rd23211, %rd23210, %rd23208;
	mul.lo.s64 	%rd23212, %rd23211, 1099511628211;
	shr.u64 	%rd23213, %rd23197, 32;
	and.b64  	%rd23214, %rd23213, 255;
	xor.b64  	%rd23215, %rd23214, %rd23212;
	mul.lo.s64 	%rd23216, %rd23215, 1099511628211;
	shr.u64 	%rd23217, %rd23197, 40;
	and.b64  	%rd23218, %rd23217, 255;
	xor.b64  	%rd23219, %rd23218, %rd23216;
	mul.lo.s64 	%rd23220, %rd23219, 1099511628211;
	shr.u64 	%rd23221, %rd23197, 48;
	and.b64  	%rd23222, %rd23221, 255;
	xor.b64  	%rd23223, %rd23222, %rd23220;
	mul.lo.s64 	%rd23224, %rd23223, 1099511628211;
	shr.u64 	%rd23225, %rd23197, 56;
	xor.b64  	%rd23226, %rd23225, %rd23224;
	mul.lo.s64 	%rd23227, %rd23226, 1099511628211;
	ld.u64 	%rd23228, [%rd23196+8];
	and.b64  	%rd23229, %rd23228, 255;
	xor.b64  	%rd23230, %rd23229, %rd23227;
	mul.lo.s64 	%rd23231, %rd23230, 1099511628211;
	shr.u64 	%rd23232, %rd23228, 8;
	and.b64  	%rd23233, %rd23232, 255;
	xor.b64  	%rd23234, %rd23233, %rd23231;
	mul.lo.s64 	%rd23235, %rd23234, 1099511628211;
	shr.u64 	%rd23236, %rd23228, 16;
	and.b64  	%rd23237, %rd23236, 255;
	xor.b64  	%rd23238, %rd23237, %rd23235;
	mul.lo.s64 	%rd23239, %rd23238, 1099511628211;
	shr.u64 	%rd23240, %rd23228, 24;
	and.b64  	%rd23241, %rd23240, 255;
	xor.b64  	%rd23242, %rd23241, %rd23239;
	mul.lo.s64 	%rd23243, %rd23242, 1099511628211;
	shr.u64 	%rd23244, %rd23228, 32;
	and.b64  	%rd23245, %rd23244, 255;
	xor.b64  	%rd23246, %rd23245, %rd23243;
	mul.lo.s64 	%rd23247, %rd23246, 1099511628211;
	shr.u64 	%rd23248, %rd23228, 40;
	and.b64  	%rd23249, %rd23248, 255;
	xor.b64  	%rd23250, %rd23249, %rd23247;
	mul.lo.s64 	%rd23251, %rd23250, 1099511628211;
	shr.u64 	%rd23252, %rd23228, 48;
	and.b64  	%rd23253, %rd23252, 255;
	xor.b64  	%rd23254, %rd23253, %rd23251;
	mul.lo.s64 	%rd23255, %rd23254, 1099511628211;
	shr.u64 	%rd23256, %rd23228, 56;
	xor.b64  	%rd23257, %rd23256, %rd23255;
	mul.lo.s64 	%rd37016, %rd23257, 1099511628211;
	add.s64 	%rd37014, %rd37014, 2;
	setp.ne.s64 	%p1090, %rd37014, %rd37017;
	@%p1090 bra 	$L__BB21_197;
$L__BB21_198:
	setp.eq.s64 	%p1091, %rd123, 0;
	@%p1091 bra 	$L__BB21_200;
	shl.b64 	%rd23258, %rd37017, 3;
	add.s64 	%rd23259, %rd37673, %rd23258;
	ld.u64 	%rd23260, [%rd23259];
	and.b64  	%rd23261, %rd23260, 255;
	xor.b64  	%rd23262, %rd23261, %rd37016;
	mul.lo.s64 	%rd23263, %rd23262, 1099511628211;
	shr.u64 	%rd23264, %rd23260, 8;
	and.b64  	%rd23265, %rd23264, 255;
	xor.b64  	%rd23266, %rd23265, %rd23263;
	mul.lo.s64 	%rd23267, %rd23266, 1099511628211;
	shr.u64 	%rd23268, %rd23260, 16;
	and.b64  	%rd23269, %rd23268, 255;
	xor.b64  	%rd23270, %rd23269, %rd23267;
	mul.lo.s64 	%rd23271, %rd23270, 1099511628211;
	shr.u64 	%rd23272, %rd23260, 24;
	and.b64  	%rd23273, %rd23272, 255;
	xor.b64  	%rd23274, %rd23273, %rd23271;
	mul.lo.s64 	%rd23275, %rd23274, 1099511628211;
	shr.u64 	%rd23276, %rd23260, 32;
	and.b64  	%rd23277, %rd23276, 255;
	xor.b64  	%rd23278, %rd23277, %rd23275;
	mul.lo.s64 	%rd23279, %rd23278, 1099511628211;
	shr.u64 	%rd23280, %rd23260, 40;
	and.b64  	%rd23281, %rd23280, 255;
	xor.b64  	%rd23282, %rd23281, %rd23279;
	mul.lo.s64 	%rd23283, %rd23282, 1099511628211;
	shr.u64 	%rd23284, %rd23260, 48;
	and.b64  	%rd23285, %rd23284, 255;
	xor.b64  	%rd23286, %rd23285, %rd23283;
	mul.lo.s64 	%rd23287, %rd23286, 1099511628211;
	shr.u64 	%rd23288, %rd23260, 56;
	xor.b64  	%rd23289, %rd23288, %rd23287;
	mul.lo.s64 	%rd37016, %rd23289, 1099511628211;
$L__BB21_200:
	setp.eq.s64 	%p1092, %rd3820, 1;
	mov.b64 	%rd37022, -3750763034362895579;
	mov.b64 	%rd37023, 0;
	@%p1092 bra 	$L__BB21_203;
	and.b64  	%rd37023, %rd3820, -2;
	mov.b64 	%rd37022, -3750763034362895579;
	mov.b64 	%rd37020, 0;
$L__BB21_202:
	shl.b64 	%rd23295, %rd37020, 3;
	add.s64 	%rd23296, %rd36931, %rd23295;
	ld.u64 	%rd23297, [%rd23296];
	and.b64  	%rd23298, %rd23297, 255;
	xor.b64  	%rd23299, %rd23298, %rd37022;
	mul.lo.s64 	%rd23300, %rd23299, 1099511628211;
	shr.u64 	%rd23301, %rd23297, 8;
	and.b64  	%rd23302, %rd23301, 255;
	xor.b64  	%rd23303, %rd23302, %rd23300;
	mul.lo.s64 	%rd23304, %rd23303, 1099511628211;
	shr.u64 	%rd23305, %rd23297, 16;
	and.b64  	%rd23306, %rd23305, 255;
	xor.b64  	%rd23307, %rd23306, %rd23304;
	mul.lo.s64 	%rd23308, %rd23307, 1099511628211;
	shr.u64 	%rd23309, %rd23297, 24;
	and.b64  	%rd23310, %rd23309, 255;
	xor.b64  	%rd23311, %rd23310, %rd23308;
	mul.lo.s64 	%rd23312, %rd23311, 1099511628211;
	shr.u64 	%rd23313, %rd23297, 32;
	and.b64  	%rd23314, %rd23313, 255;
	xor.b64  	%rd23315, %rd23314, %rd23312;
	mul.lo.s64 	%rd23316, %rd23315, 1099511628211;
	shr.u64 	%rd23317, %rd23297, 40;
	and.b64  	%rd23318, %rd23317, 255;
	xor.b64  	%rd23319, %rd23318, %rd23316;
	mul.lo.s64 	%rd23320, %rd23319, 1099511628211;
	shr.u64 	%rd23321, %rd23297, 48;
	and.b64  	%rd23322, %rd23321, 255;
	xor.b64  	%rd23323, %rd23322, %rd23320;
	mul.lo.s64 	%rd23324, %rd23323, 1099511628211;
	shr.u64 	%rd23325, %rd23297, 56;
	xor.b64  	%rd23326, %rd23325, %rd23324;
	mul.lo.s64 	%rd23327, %rd23326, 1099511628211;
	ld.u64 	%rd23328, [%rd23296+8];
	and.b64  	%rd23329, %rd23328, 255;
	xor.b64  	%rd23330, %rd23329, %rd23327;
	mul.lo.s64 	%rd23331, %rd23330, 1099511628211;
	shr.u64 	%rd23332, %rd23328, 8;
	and.b64  	%rd23333, %rd23332, 255;
	xor.b64  	%rd23334, %rd23333, %rd23331;
	mul.lo.s64 	%rd23335, %rd23334, 1099511628211;
	shr.u64 	%rd23336, %rd23328, 16;
	and.b64  	%rd23337, %rd23336, 255;
	xor.b64  	%rd23338, %rd23337, %rd23335;
	mul.lo.s64 	%rd23339, %rd23338, 1099511628211;
	shr.u64 	%rd23340, %rd23328, 24;
	and.b64  	%rd23341, %rd23340, 255;
	xor.b64  	%rd23342, %rd23341, %rd23339;
	mul.lo.s64 	%rd23343, %rd23342, 1099511628211;
	shr.u64 	%rd23344, %rd23328, 32;
	and.b64  	%rd23345, %rd23344, 255;
	xor.b64  	%rd23346, %rd23345, %rd23343;
	mul.lo.s64 	%rd23347, %rd23346, 1099511628211;
	shr.u64 	%rd23348, %rd23328, 40;
	and.b64  	%rd23349, %rd23348, 255;
	xor.b64  	%rd23350, %rd23349, %rd23347;
	mul.lo.s64 	%rd23351, %rd23350, 1099511628211;
	shr.u64 	%rd23352, %rd23328, 48;
	and.b64  	%rd23353, %rd23352, 255;
	xor.b64  	%rd23354, %rd23353, %rd23351;
	mul.lo.s64 	%rd23355, %rd23354, 1099511628211;
	shr.u64 	%rd23356, %rd23328, 56;
	xor.b64  	%rd23357, %rd23356, %rd23355;
	mul.lo.s64 	%rd37022, %rd23357, 1099511628211;
	add.s64 	%rd37020, %rd37020, 2;
	setp.ne.s64 	%p1093, %rd37020, %rd37023;
	@%p1093 bra 	$L__BB21_202;
$L__BB21_203:
	setp.eq.s64 	%p1094, %rd123, 0;
	@%p1094 bra 	$L__BB21_205;
	shl.b64 	%rd23358, %rd37023, 3;
	add.s64 	%rd23359, %rd36931, %rd23358;
	ld.u64 	%rd23360, [%rd23359];
	and.b64  	%rd23361, %rd23360, 255;
	xor.b64  	%rd23362, %rd23361, %rd37022;
	mul.lo.s64 	%rd23363, %rd23362, 1099511628211;
	shr.u64 	%rd23364, %rd23360, 8;
	and.b64  	%rd23365, %rd23364, 255;
	xor.b64  	%rd23366, %rd23365, %rd23363;
	mul.lo.s64 	%rd23367, %rd23366, 1099511628211;
	shr.u64 	%rd23368, %rd23360, 16;
	and.b64  	%rd23369, %rd23368, 255;
	xor.b64  	%rd23370, %rd23369, %rd23367;
	mul.lo.s64 	%rd23371, %rd23370, 1099511628211;
	shr.u64 	%rd23372, %rd23360, 24;
	and.b64  	%rd23373, %rd23372, 255;
	xor.b64  	%rd23374, %rd23373, %rd23371;
	mul.lo.s64 	%rd23375, %rd23374, 1099511628211;
	shr.u64 	%rd23376, %rd23360, 32;
	and.b64  	%rd23377, %rd23376, 255;
	xor.b64  	%rd23378, %rd23377, %rd23375;
	mul.lo.s64 	%rd23379, %rd23378, 1099511628211;
	shr.u64 	%rd23380, %rd23360, 40;
	and.b64  	%rd23381, %rd23380, 255;
	xor.b64  	%rd23382, %rd23381, %rd23379;
	mul.lo.s64 	%rd23383, %rd23382, 1099511628211;
	shr.u64 	%rd23384, %rd23360, 48;
	and.b64  	%rd23385, %rd23384, 255;
	xor.b64  	%rd23386, %rd23385, %rd23383;
	mul.lo.s64 	%rd23387, %rd23386, 1099511628211;
	shr.u64 	%rd23388, %rd23360, 56;
	xor.b64  	%rd23389, %rd23388, %rd23387;
	mul.lo.s64 	%rd37022, %rd23389, 1099511628211;
$L__BB21_205:
	setp.eq.s64 	%p1095, %rd37016, %rd37022;
	@%p1095 bra 	$L__BB21_218;
	setp.eq.s64 	%p1096, %rd3820, 1;
	mov.b64 	%rd37028, -3750763034362895579;
	mov.b64 	%rd37029, 0;
	@%p1096 bra 	$L__BB21_209;
	and.b64  	%rd37029, %rd3820, -2;
	mov.b64 	%rd37028, -3750763034362895579;
	mov.b64 	%rd37026, 0;
$L__BB21_208:
	shl.b64 	%rd23395, %rd37026, 3;
	add.s64 	%rd23396, %rd37673, %rd23395;
	ld.u64 	%rd23397, [%rd23396];
	and.b64  	%rd23398, %rd23397, 255;
	xor.b64  	%rd23399, %rd23398, %rd37028;
	mul.lo.s64 	%rd23400, %rd23399, 1099511628211;
	shr.u64 	%rd23401, %rd23397, 8;
	and.b64  	%rd23402, %rd23401, 255;
	xor.b64  	%rd23403, %rd23402, %rd23400;
	mul.lo.s64 	%rd23404, %rd23403, 1099511628211;
	shr.u64 	%rd23405, %rd23397, 16;
	and.b64  	%rd23406, %rd23405, 255;
	xor.b64  	%rd23407, %rd23406, %rd23404;
	mul.lo.s64 	%rd23408, %rd23407, 1099511628211;
	shr.u64 	%rd23409, %rd23397, 24;
	and.b64  	%rd23410, %rd23409, 255;
	xor.b64  	%rd23411, %rd23410, %rd23408;
	mul.lo.s64 	%rd23412, %rd23411, 1099511628211;
	shr.u64 	%rd23413, %rd23397, 32;
	and.b64  	%rd23414, %rd23413, 255;
	xor.b64  	%rd23415, %rd23414, %rd23412;
	mul.lo.s64 	%rd23416, %rd23415, 1099511628211;
	shr.u64 	%rd23417, %rd23397, 40;
	and.b64  	%rd23418, %rd23417, 255;
	xor.b64  	%rd23419, %rd23418, %rd23416;
	mul.lo.s64 	%rd23420, %rd23419, 1099511628211;
	shr.u64 	%rd23421, %rd23397, 48;
	and.b64  	%rd23422, %rd23421, 255;
	xor.b64  	%rd23423, %rd23422, %rd23420;
	mul.lo.s64 	%rd23424, %rd23423, 1099511628211;
	shr.u64 	%rd23425, %rd23397, 56;
	xor.b64  	%rd23426, %rd23425, %rd23424;
	mul.lo.s64 	%rd23427, %rd23426, 1099511628211;
	ld.u64 	%rd23428, [%rd23396+8];
	and.b64  	%rd23429, %rd23428, 255;
	xor.b64  	%rd23430, %rd23429, %rd23427;
	mul.lo.s64 	%rd23431, %rd23430, 1099511628211;
	shr.u64 	%rd23432, %rd23428, 8;
	and.b64  	%rd23433, %rd23432, 255;
	xor.b64  	%rd23434, %rd23433, %rd23431;
	mul.lo.s64 	%rd23435, %rd23434, 1099511628211;
	shr.u64 	%rd23436, %rd23428, 16;
	and.b64  	%rd23437, %rd23436, 255;
	xor.b64  	%rd23438, %rd23437, %rd23435;
	mul.lo.s64 	%rd23439, %rd23438, 1099511628211;
	shr.u64 	%rd23440, %rd23428, 24;
	and.b64  	%rd23441, %rd23440, 255;
	xor.b64  	%rd23442, %rd23441, %rd23439;
	mul.lo.s64 	%rd23443, %rd23442, 1099511628211;
	shr.u64 	%rd23444, %rd23428, 32;
	and.b64  	%rd23445, %rd23444, 255;
	xor.b64  	%rd23446, %rd23445, %rd23443;
	mul.lo.s64 	%rd23447, %rd23446, 1099511628211;
	shr.u64 	%rd23448, %rd23428, 40;
	and.b64  	%rd23449, %rd23448, 255;
	xor.b64  	%rd23450, %rd23449, %rd23447;
	mul.lo.s64 	%rd23451, %rd23450, 1099511628211;
	shr.u64 	%rd23452, %rd23428, 48;
	and.b64  	%rd23453, %rd23452, 255;
	xor.b64  	%rd23454, %rd23453, %rd23451;
	mul.lo.s64 	%rd23455, %rd23454, 1099511628211;
	shr.u64 	%rd23456, %rd23428, 56;
	xor.b64  	%rd23457, %rd23456, %rd23455;
	mul.lo.s64 	%rd37028, %rd23457, 1099511628211;
	add.s64 	%rd37026, %rd37026, 2;
	setp.ne.s64 	%p1097, %rd37026, %rd37029;
	@%p1097 bra 	$L__BB21_208;
$L__BB21_209:
	setp.eq.s64 	%p1098, %rd123, 0;
	@%p1098 bra 	$L__BB21_211;
	shl.b64 	%rd23458, %rd37029, 3;
	add.s64 	%rd23459, %rd37673, %rd23458;
	ld.u64 	%rd23460, [%rd23459];
	and.b64  	%rd23461, %rd23460, 255;
	xor.b64  	%rd23462, %rd23461, %rd37028;
	mul.lo.s64 	%rd23463, %rd23462, 1099511628211;
	shr.u64 	%rd23464, %rd23460, 8;
	and.b64  	%rd23465, %rd23464, 255;
	xor.b64  	%rd23466, %rd23465, %rd23463;
	mul.lo.s64 	%rd23467, %rd23466, 1099511628211;
	shr.u64 	%rd23468, %rd23460, 16;
	and.b64  	%rd23469, %rd23468, 255;
	xor.b64  	%rd23470, %rd23469, %rd23467;
	mul.lo.s64 	%rd23471, %rd23470, 1099511628211;
	shr.u64 	%rd23472, %rd23460, 24;
	and.b64  	%rd23473, %rd23472, 255;
	xor.b64  	%rd23474, %rd23473, %rd23471;
	mul.lo.s64 	%rd23475, %rd23474, 1099511628211;
	shr.u64 	%rd23476, %rd23460, 32;
	and.b64  	%rd23477, %rd23476, 255;
	xor.b64  	%rd23478, %rd23477, %rd23475;
	mul.lo.s64 	%rd23479, %rd23478, 1099511628211;
	shr.u64 	%rd23480, %rd23460, 40;
	and.b64  	%rd23481, %rd23480, 255;
	xor.b64  	%rd23482, %rd23481, %rd23479;
	mul.lo.s64 	%rd23483, %rd23482, 1099511628211;
	shr.u64 	%rd23484, %rd23460, 48;
	and.b64  	%rd23485, %rd23484, 255;
	xor.b64  	%rd23486, %rd23485, %rd23483;
	mul.lo.s64 	%rd23487, %rd23486, 1099511628211;
	shr.u64 	%rd23488, %rd23460, 56;
	xor.b64  	%rd23489, %rd23488, %rd23487;
	mul.lo.s64 	%rd37028, %rd23489, 1099511628211;
$L__BB21_211:
	setp.eq.s64 	%p1099, %rd3820, 1;
	mov.b64 	%rd37034, -3750763034362895579;
	mov.b64 	%rd37035, 0;
	@%p1099 bra 	$L__BB21_214;
	and.b64  	%rd37035, %rd3820, -2;
	mov.b64 	%rd37034, -3750763034362895579;
	mov.b64 	%rd37032, 0;
$L__BB21_213:
	shl.b64 	%rd23495, %rd37032, 3;
	add.s64 	%rd23496, %rd36931, %rd23495;
	ld.u64 	%rd23497, [%rd23496];
	and.b64  	%rd23498, %rd23497, 255;
	xor.b64  	%rd23499, %rd23498, %rd37034;
	mul.lo.s64 	%rd23500, %rd23499, 1099511628211;
	shr.u64 	%rd23501, %rd23497, 8;
	and.b64  	%rd23502, %rd23501, 255;
	xor.b64  	%rd23503, %rd23502, %rd23500;
	mul.lo.s64 	%rd23504, %rd23503, 1099511628211;
	shr.u64 	%rd23505, %rd23497, 16;
	and.b64  	%rd23506, %rd23505, 255;
	xor.b64  	%rd23507, %rd23506, %rd23504;
	mul.lo.s64 	%rd23508, %rd23507, 1099511628211;
	shr.u64 	%rd23509, %rd23497, 24;
	and.b64  	%rd23510, %rd23509, 255;
	xor.b64  	%rd23511, %rd23510, %rd23508;
	mul.lo.s64 	%rd23512, %rd23511, 1099511628211;
	shr.u64 	%rd23513, %rd23497, 32;
	and.b64  	%rd23514, %rd23513, 255;
	xor.b64  	%rd23515, %rd23514, %rd23512;
	mul.lo.s64 	%rd23516, %rd23515, 1099511628211;
	shr.u64 	%rd23517, %rd23497, 40;
	and.b64  	%rd23518, %rd23517, 255;
	xor.b64  	%rd23519, %rd23518, %rd23516;
	mul.lo.s64 	%rd23520, %rd23519, 1099511628211;
	shr.u64 	%rd23521, %rd23497, 48;
	and.b64  	%rd23522, %rd23521, 255;
	xor.b64  	%rd23523, %rd23522, %rd23520;
	mul.lo.s64 	%rd23524, %rd23523, 1099511628211;
	shr.u64 	%rd23525, %rd23497, 56;
	xor.b64  	%rd23526, %rd23525, %rd23524;
	mul.lo.s64 	%rd23527, %rd23526, 1099511628211;
	ld.u64 	%rd23528, [%rd23496+8];
	and.b64  	%rd23529, %rd23528, 255;
	xor.b64  	%rd23530, %rd23529, %rd23527;
	mul.lo.s64 	%rd23531, %rd23530, 1099511628211;
	shr.u64 	%rd23532, %rd23528, 8;
	and.b64  	%rd23533, %rd23532, 255;
	xor.b64  	%rd23534, %rd23533, %rd23531;
	mul.lo.s64 	%rd23535, %rd23534, 1099511628211;
	shr.u64 	%rd23536, %rd23528, 16;
	and.b64  	%rd23537, %rd23536, 255;
	xor.b64  	%rd23538, %rd23537, %rd23535;
	mul.lo.s64 	%rd23539, %rd23538, 1099511628211;
	shr.u64 	%rd23540, %rd23528, 24;
	and.b64  	%rd23541, %rd23540, 255;
	xor.b64  	%rd23542, %rd23541, %rd23539;
	mul.lo.s64 	%rd23543, %rd23542, 1099511628211;
	shr.u64 	%rd23544, %rd23528, 32;
	and.b64  	%rd23545, %rd23544, 255;
	xor.b64  	%rd23546, %rd23545, %rd23543;
	mul.lo.s64 	%rd23547, %rd23546, 1099511628211;
	shr.u64 	%rd23548, %rd23528, 40;
	and.b64  	%rd23549, %rd23548, 255;
	xor.b64  	%rd23550, %rd23549, %rd23547;
	mul.lo.s64 	%rd23551, %rd23550, 1099511628211;
	shr.u64 	%rd23552, %rd23528, 48;
	and.b64  	%rd23553, %rd23552, 255;
	xor.b64  	%rd23554, %rd23553, %rd23551;
	mul.lo.s64 	%rd23555, %rd23554, 1099511628211;
	shr.u64 	%rd23556, %rd23528, 56;
	xor.b64  	%rd23557, %rd23556, %rd23555;
	mul.lo.s64 	%rd37034, %rd23557, 1099511628211;
	add.s64 	%rd37032, %rd37032, 2;
	setp.ne.s64 	%p1100, %rd37032, %rd37035;
	@%p1100 bra 	$L__BB21_213;
$L__BB21_214:
	setp.eq.s64 	%p1101, %rd123, 0;
	@%p1101 bra 	$L__BB21_216;
	shl.b64 	%rd23558, %rd37035, 3;
	add.s64 	%rd23559, %rd36931, %rd23558;
	ld.u64 	%rd23560, [%rd23559];
	and.b64  	%rd23561, %rd23560, 255;
	xor.b64  	%rd23562, %rd23561, %rd37034;
	mul.lo.s64 	%rd23563, %rd23562, 1099511628211;
	shr.u64 	%rd23564, %rd23560, 8;
	and.b64  	%rd23565, %rd23564, 255;
	xor.b64  	%rd23566, %rd23565, %rd23563;
	mul.lo.s64 	%rd23567, %rd23566, 1099511628211;
	shr.u64 	%rd23568, %rd23560, 16;
	and.b64  	%rd23569, %rd23568, 255;
	xor.b64  	%rd23570, %rd23569, %rd23567;
	mul.lo.s64 	%rd23571, %rd23570, 1099511628211;
	shr.u64 	%rd23572, %rd23560, 24;
	and.b64  	%rd23573, %rd23572, 255;
	xor.b64  	%rd23574, %rd23573, %rd23571;
	mul.lo.s64 	%rd23575, %rd23574, 1099511628211;
	shr.u64 	%rd23576, %rd23560, 32;
	and.b64  	%rd23577, %rd23576, 255;
	xor.b64  	%rd23578, %rd23577, %rd23575;
	mul.lo.s64 	%rd23579, %rd23578, 1099511628211;
	shr.u64 	%rd23580, %rd23560, 40;
	and.b64  	%rd23581, %rd23580, 255;
	xor.b64  	%rd23582, %rd23581, %rd23579;
	mul.lo.s64 	%rd23583, %rd23582, 1099511628211;
	shr.u64 	%rd23584, %rd23560, 48;
	and.b64  	%rd23585, %rd23584, 255;
	xor.b64  	%rd23586, %rd23585, %rd23583;
	mul.lo.s64 	%rd23587, %rd23586, 1099511628211;
	shr.u64 	%rd23588, %rd23560, 56;
	xor.b64  	%rd23589, %rd23588, %rd23587;
	mul.lo.s64 	%rd37034, %rd23589, 1099511628211;
$L__BB21_216:
	setp.lt.u64 	%p1102, %rd37028, %rd37034;
	mov.u64 	%rd37039, %rd37673;
	@%p1102 bra 	$L__BB21_217;
	bra.uni 	$L__BB21_222;
$L__BB21_217:
	mov.u64 	%rd37039, %rd36931;
	mov.u64 	%rd36931, %rd37673;
	bra.uni 	$L__BB21_222;
$L__BB21_218:
	setp.eq.s32 	%p1103, %r120, 0;
	mov.u64 	%rd37039, %rd37673;
	@%p1103 bra 	$L__BB21_222;
	mov.b64 	%rd37038, 0;
$L__BB21_220:
	shl.b64 	%rd23591, %rd37038, 3;
	add.s64 	%rd23592, %rd37673, %rd23591;
	ld.u64 	%rd23593, [%rd23592];
	add.s64 	%rd23594, %rd36931, %rd23591;
	ld.u64 	%rd23595, [%rd23594];
	setp.lt.u64 	%p1104, %rd23593, %rd23595;
	@%p1104 bra 	$L__BB21_217;
	add.s64 	%rd37038, %rd37038, 1;
	setp.eq.s64 	%p1105, %rd37038, %rd12;
	mov.u64 	%rd37039, %rd37673;
	@%p1105 bra 	$L__BB21_222;
	bra.uni 	$L__BB21_220;
$L__BB21_222:
	setp.eq.s64 	%p1106, %rd3820, 1;
	mov.b64 	%rd37043, -3750763034362895579;
	mov.b64 	%rd37044, 0;
	@%p1106 bra 	$L__BB21_225;
	and.b64  	%rd37044, %rd3820, -2;
	mov.b64 	%rd37043, -3750763034362895579;
	mov.b64 	%rd37041, 0;
$L__BB21_224:
	shl.b64 	%rd23601, %rd37041, 3;
	add.s64 	%rd23602, %rd37671, %rd23601;
	ld.u64 	%rd23603, [%rd23602];
	and.b64  	%rd23604, %rd23603, 255;
	xor.b64  	%rd23605, %rd23604, %rd37043;
	mul.lo.s64 	%rd23606, %rd23605, 1099511628211;
	shr.u64 	%rd23607, %rd23603, 8;
	and.b64  	%rd23608, %rd23607, 255;
	xor.b64  	%rd23609, %rd23608, %rd23606;
	mul.lo.s64 	%rd23610, %rd23609, 1099511628211;
	shr.u64 	%rd23611, %rd23603, 16;
	and.b64  	%rd23612, %rd23611, 255;
	xor.b64  	%rd23613, %rd23612, %rd23610;
	mul.lo.s64 	%rd23614, %rd23613, 1099511628211;
	shr.u64 	%rd23615, %rd23603, 24;
	and.b64  	%rd23616, %rd23615, 255;
	xor.b64  	%rd23617, %rd23616, %rd23614;
	mul.lo.s64 	%rd23618, %rd23617, 1099511628211;
	shr.u64 	%rd23619, %rd23603, 32;
	and.b64  	%rd23620, %rd23619, 255;
	xor.b64  	%rd23621, %rd23620, %rd23618;
	mul.lo.s64 	%rd23622, %rd23621, 1099511628211;
	shr.u64 	%rd23623, %rd23603, 40;
	and.b64  	%rd23624, %rd23623, 255;
	xor.b64  	%rd23625, %rd23624, %rd23622;
	mul.lo.s64 	%rd23626, %rd23625, 1099511628211;
	shr.u64 	%rd23627, %rd23603, 48;
	and.b64  	%rd23628, %rd23627, 255;
	xor.b64  	%rd23629, %rd23628, %rd23626;
	mul.lo.s64 	%rd23630, %rd23629, 1099511628211;
	shr.u64 	%rd23631, %rd23603, 56;
	xor.b64  	%rd23632, %rd23631, %rd23630;
	mul.lo.s64 	%rd23633, %rd23632, 1099511628211;
	ld.u64 	%rd23634, [%rd23602+8];
	and.b64  	%rd23635, %rd23634, 255;
	xor.b64  	%rd23636, %rd23635, %rd23633;
	mul.lo.s64 	%rd23637, %rd23636, 1099511628211;
	shr.u64 	%rd23638, %rd23634, 8;
	and.b64  	%rd23639, %rd23638, 255;
	xor.b64  	%rd23640, %rd23639, %rd23637;
	mul.lo.s64 	%rd23641, %rd23640, 1099511628211;
	shr.u64 	%rd23642, %rd23634, 16;
	and.b64  	%rd23643, %rd23642, 255;
	xor.b64  	%rd23644, %rd23643, %rd23641;
	mul.lo.s64 	%rd23645, %rd23644, 1099511628211;
	shr.u64 	%rd23646, %rd23634, 24;
	and.b64  	%rd23647, %rd23646, 255;
	xor.b64  	%rd23648, %rd23647, %rd23645;
	mul.lo.s64 	%rd23649, %rd23648, 1099511628211;
	shr.u64 	%rd23650, %rd23634, 32;
	and.b64  	%rd23651, %rd23650, 255;
	xor.b64  	%rd23652, %rd23651, %rd23649;
	mul.lo.s64 	%rd23653, %rd23652, 1099511628211;
	shr.u64 	%rd23654, %rd23634, 40;
	and.b64  	%rd23655, %rd23654, 255;
	xor.b64  	%rd23656, %rd23655, %rd23653;
	mul.lo.s64 	%rd23657, %rd23656, 1099511628211;
	shr.u64 	%rd23658, %rd23634, 48;
	and.b64  	%rd23659, %rd23658, 255;
	xor.b64  	%rd23660, %rd23659, %rd23657;
	mul.lo.s64 	%rd23661, %rd23660, 1099511628211;
	shr.u64 	%rd23662, %rd23634, 56;
	xor.b64  	%rd23663, %rd23662, %rd23661;
	mul.lo.s64 	%rd37043, %rd23663, 1099511628211;
	add.s64 	%rd37041, %rd37041, 2;
	setp.ne.s64 	%p1107, %rd37041, %rd37044;
	@%p1107 bra 	$L__BB21_224;
$L__BB21_225:
	setp.eq.s64 	%p1108, %rd123, 0;
	@%p1108 bra 	$L__BB21_227;
	shl.b64 	%rd23664, %rd37044, 3;
	add.s64 	%rd23665, %rd37671, %rd23664;
	ld.u64 	%rd23666, [%rd23665];
	and.b64  	%rd23667, %rd23666, 255;
	xor.b64  	%rd23668, %rd23667, %rd37043;
	mul.lo.s64 	%rd23669, %rd23668, 1099511628211;
	shr.u64 	%rd23670, %rd23666, 8;
	and.b64  	%rd23671, %rd23670, 255;
	xor.b64  	%rd23672, %rd23671, %rd23669;
	mul.lo.s64 	%rd23673, %rd23672, 1099511628211;
	shr.u64 	%rd23674, %rd23666, 16;
	and.b64  	%rd23675, %rd23674, 255;
	xor.b64  	%rd23676, %rd23675, %rd23673;
	mul.lo.s64 	%rd23677, %rd23676, 1099511628211;
	shr.u64 	%rd23678, %rd23666, 24;
	and.b64  	%rd23679, %rd23678, 255;
	xor.b64  	%rd23680, %rd23679, %rd23677;
	mul.lo.s64 	%rd23681, %rd23680, 1099511628211;
	shr.u64 	%rd23682, %rd23666, 32;
	and.b64  	%rd23683, %rd23682, 255;
	xor.b64  	%rd23684, %rd23683, %rd23681;
	mul.lo.s64 	%rd23685, %rd23684, 1099511628211;
	shr.u64 	%rd23686, %rd23666, 40;
	and.b64  	%rd23687, %rd23686, 255;
	xor.b64  	%rd23688, %rd23687, %rd23685;
	mul.lo.s64 	%rd23689, %rd23688, 1099511628211;
	shr.u64 	%rd23690, %rd23666, 48;
	and.b64  	%rd23691, %rd23690, 255;
	xor.b64  	%rd23692, %rd23691, %rd23689;
	mul.lo.s64 	%rd23693, %rd23692, 1099511628211;
	shr.u64 	%rd23694, %rd23666, 56;
	xor.b64  	%rd23695, %rd23694, %rd23693;
	mul.lo.s64 	%rd37043, %rd23695, 1099511628211;
$L__BB21_227:
	setp.eq.s64 	%p1109, %rd3820, 1;
	mov.b64 	%rd37049, -3750763034362895579;
	mov.b64 	%rd37050, 0;
	@%p1109 bra 	$L__BB21_230;
	and.b64  	%rd37050, %rd3820, -2;
	mov.b64 	%rd37049, -3750763034362895579;
	mov.b64 	%rd37047, 0;
$L__BB21_229:
	shl.b64 	%rd23701, %rd37047, 3;
	add.s64 	%rd23702, %rd36958, %rd23701;
	ld.u64 	%rd23703, [%rd23702];
	and.b64  	%rd23704, %rd23703, 255;
	xor.b64  	%rd23705, %rd23704, %rd37049;
	mul.lo.s64 	%rd23706, %rd23705, 1099511628211;
	shr.u64 	%rd23707, %rd23703, 8;
	and.b64  	%rd23708, %rd23707, 255;
	xor.b64  	%rd23709, %rd23708, %rd23706;
	mul.lo.s64 	%rd23710, %rd23709, 1099511628211;
	shr.u64 	%rd23711, %rd23703, 16;
	and.b64  	%rd23712, %rd23711, 255;
	xor.b64  	%rd23713, %rd23712, %rd23710;
	mul.lo.s64 	%rd23714, %rd23713, 1099511628211;
	shr.u64 	%rd23715, %rd23703, 24;
	and.b64  	%rd23716, %rd23715, 255;
	xor.b64  	%rd23717, %rd23716, %rd23714;
	mul.lo.s64 	%rd23718, %rd23717, 1099511628211;
	shr.u64 	%rd23719, %rd23703, 32;
	and.b64  	%rd23720, %rd23719, 255;
	xor.b64  	%rd23721, %rd23720, %rd23718;
	mul.lo.s64 	%rd23722, %rd23721, 1099511628211;
	shr.u64 	%rd23723, %rd23703, 40;
	and.b64  	%rd23724, %rd23723, 255;
	xor.b64  	%rd23725, %rd23724, %rd23722;
	mul.lo.s64 	%rd23726, %rd23725, 1099511628211;
	shr.u64 	%rd23727, %rd23703, 48;
	and.b64  	%rd23728, %rd23727, 255;
	xor.b64  	%rd23729, %rd23728, %rd23726;
	mul.lo.s64 	%rd23730, %rd23729, 1099511628211;
	shr.u64 	%rd23731, %rd23703, 56;
	xor.b64  	%rd23732, %rd23731, %rd23730;
	mul.lo.s64 	%rd23733, %rd23732, 1099511628211;
	ld.u64 	%rd23734, [%rd23702+8];
	and.b64  	%rd23735, %rd23734, 255;
	xor.b64  	%rd23736, %rd23735, %rd23733;
	mul.lo.s64 	%rd23737, %rd23736, 1099511628211;
	shr.u64 	%rd23738, %rd23734, 8;
	and.b64  	%rd23739, %rd23738, 255;
	xor.b64  	%rd23740, %rd23739, %rd23737;
	mul.lo.s64 	%rd23741, %rd23740, 1099511628211;
	shr.u64 	%rd23742, %rd23734, 16;
	and.b64  	%rd23743, %rd23742, 255;
	xor.b64  	%rd23744, %rd23743, %rd23741;
	mul.lo.s64 	%rd23745, %rd23744, 1099511628211;
	shr.u64 	%rd23746, %rd23734, 24;
	and.b64  	%rd23747, %rd23746, 255;
	xor.b64  	%rd23748, %rd23747, %rd23745;
	mul.lo.s64 	%rd23749, %rd23748, 1099511628211;
	shr.u64 	%rd23750, %rd23734, 32;
	and.b64  	%rd23751, %rd23750, 255;
	xor.b64  	%rd23752, %rd23751, %rd23749;
	mul.lo.s64 	%rd23753, %rd23752, 1099511628211;
	shr.u64 	%rd23754, %rd23734, 40;
	and.b64  	%rd23755, %rd23754, 255;
	xor.b64  	%rd23756, %rd23755, %rd23753;
	mul.lo.s64 	%rd23757, %rd23756, 1099511628211;
	shr.u64 	%rd23758, %rd23734, 48;
	and.b64  	%rd23759, %rd23758, 255;
	xor.b64  	%rd23760, %rd23759, %rd23757;
	mul.lo.s64 	%rd23761, %rd23760, 1099511628211;
	shr.u64 	%rd23762, %rd23734, 56;
	xor.b64  	%rd23763, %rd23762, %rd23761;
	mul.lo.s64 	%rd37049, %rd23763, 1099511628211;
	add.s64 	%rd37047, %rd37047, 2;
	setp.ne.s64 	%p1110, %rd37047, %rd37050;
	@%p1110 bra 	$L__BB21_229;
$L__BB21_230:
	setp.eq.s64 	%p1111, %rd123, 0;
	@%p1111 bra 	$L__BB21_232;
	shl.b64 	%rd23764, %rd37050, 3;
	add.s64 	%rd23765, %rd36958, %rd23764;
	ld.u64 	%rd23766, [%rd23765];
	and.b64  	%rd23767, %rd23766, 255;
	xor.b64  	%rd23768, %rd23767, %rd37049;
	mul.lo.s64 	%rd23769, %rd23768, 1099511628211;
	shr.u64 	%rd23770, %rd23766, 8;
	and.b64  	%rd23771, %rd23770, 255;
	xor.b64  	%rd23772, %rd23771, %rd23769;
	mul.lo.s64 	%rd23773, %rd23772, 1099511628211;
	shr.u64 	%rd23774, %rd23766, 16;
	and.b64  	%rd23775, %rd23774, 255;
	xor.b64  	%rd23776, %rd23775, %rd23773;
	mul.lo.s64 	%rd23777, %rd23776, 1099511628211;
	shr.u64 	%rd23778, %rd23766, 24;
	and.b64  	%rd23779, %rd23778, 255;
	xor.b64  	%rd23780, %rd23779, %rd23777;
	mul.lo.s64 	%rd23781, %rd23780, 1099511628211;
	shr.u64 	%rd23782, %rd23766, 32;
	and.b64  	%rd23783, %rd23782, 255;
	xor.b64  	%rd23784, %rd23783, %rd23781;
	mul.lo.s64 	%rd23785, %rd23784, 1099511628211;
	shr.u64 	%rd23786, %rd23766, 40;
	and.b64  	%rd23787, %rd23786, 255;
	xor.b64  	%rd23788, %rd23787, %rd23785;
	mul.lo.s64 	%rd23789, %rd23788, 1099511628211;
	shr.u64 	%rd23790, %rd23766, 48;
	and.b64  	%rd23791, %rd23790, 255;
	xor.b64  	%rd23792, %rd23791, %rd23789;
	mul.lo.s64 	%rd23793, %rd23792, 1099511628211;
	shr.u64 	%rd23794, %rd23766, 56;
	xor.b64  	%rd23795, %rd23794, %rd23793;
	mul.lo.s64 	%rd37049, %rd23795, 1099511628211;
$L__BB21_232:
	setp.eq.s64 	%p1112, %rd37043, %rd37049;
	@%p1112 bra 	$L__BB21_245;
	setp.eq.s64 	%p1113, %rd3820, 1;
	mov.b64 	%rd37055, -3750763034362895579;
	mov.b64 	%rd37056, 0;
	@%p1113 bra 	$L__BB21_236;
	and.b64  	%rd37056, %rd3820, -2;
	mov.b64 	%rd37055, -3750763034362895579;
	mov.b64 	%rd37053, 0;
$L__BB21_235:
	shl.b64 	%rd23801, %rd37053, 3;
	add.s64 	%rd23802, %rd37671, %rd23801;
	ld.u64 	%rd23803, [%rd23802];
	and.b64  	%rd23804, %rd23803, 255;
	xor.b64  	%rd23805, %rd23804, %rd37055;
	mul.lo.s64 	%rd23806, %rd23805, 1099511628211;
	shr.u64 	%rd23807, %rd23803, 8;
	and.b64  	%rd23808, %rd23807, 255;
	xor.b64  	%rd23809, %rd23808, %rd23806;
	mul.lo.s64 	%rd23810, %rd23809, 1099511628211;
	shr.u64 	%rd23811, %rd23803, 16;
	and.b64  	%rd23812, %rd23811, 255;
	xor.b64  	%rd23813, %rd23812, %rd23810;
	mul.lo.s64 	%rd23814, %rd23813, 1099511628211;
	shr.u64 	%rd23815, %rd23803, 24;
	and.b64  	%rd23816, %rd23815, 255;
	xor.b64  	%rd23817, %rd23816, %rd23814;
	mul.lo.s64 	%rd23818, %rd23817, 1099511628211;
	shr.u64 	%rd23819, %rd23803, 32;
	and.b64  	%rd23820, %rd23819, 255;
	xor.b64  	%rd23821, %rd23820, %rd23818;
	mul.lo.s64 	%rd23822, %rd23821, 1099511628211;
	shr.u64 	%rd23823, %rd23803, 40;
	and.b64  	%rd23824, %rd23823, 255;
	xor.b64  	%rd23825, %rd23824, %rd23822;
	mul.lo.s64 	%rd23826, %rd23825, 1099511628211;
	shr.u64 	%rd23827, %rd23803, 48;
	and.b64  	%rd23828, %rd23827, 255;
	xor.b64  	%rd23829, %rd23828, %rd23826;
	mul.lo.s64 	%rd23830, %rd23829, 1099511628211;
	shr.u64 	%rd23831, %rd23803, 56;
	xor.b64  	%rd23832, %rd23831, %rd23830;
	mul.lo.s64 	%rd23833, %rd23832, 1099511628211;
	ld.u64 	%rd23834, [%rd23802+8];
	and.b64  	%rd23835, %rd23834, 255;
	xor.b64  	%rd23836, %rd23835, %rd23833;
	mul.lo.s64 	%rd23837, %rd23836, 1099511628211;
	shr.u64 	%rd23838, %rd23834, 8;
	and.b64  	%rd23839, %rd23838, 255;
	xor.b64  	%rd23840, %rd23839, %rd23837;
	mul.lo.s64 	%rd23841, %rd23840, 1099511628211;
	shr.u64 	%rd23842, %rd23834, 16;
	and.b64  	%rd23843, %rd23842, 255;
	xor.b64  	%rd23844, %rd23843, %rd23841;
	mul.lo.s64 	%rd23845, %rd23844, 1099511628211;
	shr.u64 	%rd23846, %rd23834, 24;
	and.b64  	%rd23847, %rd23846, 255;
	xor.b64  	%rd23848, %rd23847, %rd23845;
	mul.lo.s64 	%rd23849, %rd23848, 1099511628211;
	shr.u64 	%rd23850, %rd23834, 32;
	and.b64  	%rd23851, %rd23850, 255;
	xor.b64  	%rd23852, %rd23851, %rd23849;
	mul.lo.s64 	%rd23853, %rd23852, 1099511628211;
	shr.u64 	%rd23854, %rd23834, 40;
	and.b64  	%rd23855, %rd23854, 255;
	xor.b64  	%rd23856, %rd23855, %rd23853;
	mul.lo.s64 	%rd23857, %rd23856, 1099511628211;
	shr.u64 	%rd23858, %rd23834, 48;
	and.b64  	%rd23859, %rd23858, 255;
	xor.b64  	%rd23860, %rd23859, %rd23857;
	mul.lo.s64 	%rd23861, %rd23860, 1099511628211;
	shr.u64 	%rd23862, %rd23834, 56;
	xor.b64  	%rd23863, %rd23862, %rd23861;
	mul.lo.s64 	%rd37055, %rd23863, 1099511628211;
	add.s64 	%rd37053, %rd37053, 2;
	setp.ne.s64 	%p1114, %rd37053, %rd37056;
	@%p1114 bra 	$L__BB21_235;
$L__BB21_236:
	setp.eq.s64 	%p1115, %rd123, 0;
	@%p1115 bra 	$L__BB21_238;
	shl.b64 	%rd23864, %rd37056, 3;
	add.s64 	%rd23865, %rd37671, %rd23864;
	ld.u64 	%rd23866, [%rd23865];
	and.b64  	%rd23867, %rd23866, 255;
	xor.b64  	%rd23868, %rd23867, %rd37055;
	mul.lo.s64 	%rd23869, %rd23868, 1099511628211;
	shr.u64 	%rd23870, %rd23866, 8;
	and.b64  	%rd23871, %rd23870, 255;
	xor.b64  	%rd23872, %rd23871, %rd23869;
	mul.lo.s64 	%rd23873, %rd23872, 1099511628211;
	shr.u64 	%rd23874, %rd23866, 16;
	and.b64  	%rd23875, %rd23874, 255;
	xor.b64  	%rd23876, %rd23875, %rd23873;
	mul.lo.s64 	%rd23877, %rd23876, 1099511628211;
	shr.u64 	%rd23878, %rd23866, 24;
	and.b64  	%rd23879, %rd23878, 255;
	xor.b64  	%rd23880, %rd23879, %rd23877;
	mul.lo.s64 	%rd23881, %rd23880, 1099511628211;
	shr.u64 	%rd23882, %rd23866, 32;
	and.b64  	%rd23883, %rd23882, 255;
	xor.b64  	%rd23884, %rd23883, %rd23881;
	mul.lo.s64 	%rd23885, %rd23884, 1099511628211;
	shr.u64 	%rd23886, %rd23866, 40;
	and.b64  	%rd23887, %rd23886, 255;
	xor.b64  	%rd23888, %rd23887, %rd23885;
	mul.lo.s64 	%rd23889, %rd23888, 1099511628211;
	shr.u64 	%rd23890, %rd23866, 48;
	and.b64  	%rd23891, %rd23890, 255;
	xor.b64  	%rd23892, %rd23891, %rd23889;
	mul.lo.s64 	%rd23893, %rd23892, 1099511628211;
	shr.u64 	%rd23894, %rd23866, 56;
	xor.b64  	%rd23895, %rd23894, %rd23893;
	mul.lo.s64 	%rd37055, %rd23895, 1099511628211;
$L__BB21_238:
	setp.eq.s64 	%p1116, %rd3820, 1;
	mov.b64 	%rd37061, -3750763034362895579;
	mov.b64 	%rd37062, 0;
	@%p1116 bra 	$L__BB21_241;
	and.b64  	%rd37062, %rd3820, -2;
	mov.b64 	%rd37061, -3750763034362895579;
	mov.b64 	%rd37059, 0;
$L__BB21_240:
	shl.b64 	%rd23901, %rd37059, 3;
	add.s64 	%rd23902, %rd36958, %rd23901;
	ld.u64 	%rd23903, [%rd23902];
	and.b64  	%rd23904, %rd23903, 255;
	xor.b64  	%rd23905, %rd23904, %rd37061;
	mul.lo.s64 	%rd23906, %rd23905, 1099511628211;
	shr.u64 	%rd23907, %rd23903, 8;
	and.b64  	%rd23908, %rd23907, 255;
	xor.b64  	%rd23909, %rd23908, %rd23906;
	mul.lo.s64 	%rd23910, %rd23909, 1099511628211;
	shr.u64 	%rd23911, %rd23903, 16;
	and.b64  	%rd23912, %rd23911, 255;
	xor.b64  	%rd23913, %rd23912, %rd23910;
	mul.lo.s64 	%rd23914, %rd23913, 1099511628211;
	shr.u64 	%rd23915, %rd23903, 24;
	and.b64  	%rd23916, %rd23915, 255;
	xor.b64  	%rd23917, %rd23916, %rd23914;
	mul.lo.s64 	%rd23918, %rd23917, 1099511628211;
	shr.u64 	%rd23919, %rd23903, 32;
	and.b64  	%rd23920, %rd23919, 255;
	xor.b64  	%rd23921, %rd23920, %rd23918;
	mul.lo.s64 	%rd23922, %rd23921, 1099511628211;
	shr.u64 	%rd23923, %rd23903, 40;
	and.b64  	%rd23924, %rd23923, 255;
	xor.b64  	%rd23925, %rd23924, %rd23922;
	mul.lo.s64 	%rd23926, %rd23925, 1099511628211;
	shr.u64 	%rd23927, %rd23903, 48;
	and.b64  	%rd23928, %rd23927, 255;
	xor.b64  	%rd23929, %rd23928, %rd23926;
	mul.lo.s64 	%rd23930, %rd23929, 1099511628211;
	shr.u64 	%rd23931, %rd23903, 56;
	xor.b64  	%rd23932, %rd23931, %rd23930;
	mul.lo.s64 	%rd23933, %rd23932, 1099511628211;
	ld.u64 	%rd23934, [%rd23902+8];
	and.b64  	%rd23935, %rd23934, 255;
	xor.b64  	%rd23936, %rd23935, %rd23933;
	mul.lo.s64 	%rd23937, %rd23936, 1099511628211;
	shr.u64 	%rd23938, %rd23934, 8;
	and.b64  	%rd23939, %rd23938, 255;
	xor.b64  	%rd23940, %rd23939, %rd23937;
	mul.lo.s64 	%rd23941, %rd23940, 1099511628211;
	shr.u64 	%rd23942, %rd23934, 16;
	and.b64  	%rd23943, %rd23942, 255;
	xor.b64  	%rd23944, %rd23943, %rd23941;
	mul.lo.s64 	%rd23945, %rd23944, 1099511628211;
	shr.u64 	%rd23946, %rd23934, 24;
	and.b64  	%rd23947, %rd23946, 255;
	xor.b64  	%rd23948, %rd23947, %rd23945;
	mul.lo.s64 	%rd23949, %rd23948, 1099511628211;
	shr.u64 	%rd23950, %rd23934, 32;
	and.b64  	%rd23951, %rd23950, 255;
	xor.b64  	%rd23952, %rd23951, %rd23949;
	mul.lo.s64 	%rd23953, %rd23952, 1099511628211;
	shr.u64 	%rd23954, %rd23934, 40;
	and.b64  	%rd23955, %rd23954, 255;
	xor.b64  	%rd23956, %rd23955, %rd23953;
	mul.lo.s64 	%rd23957, %rd23956, 1099511628211;
	shr.u64 	%rd23958, %rd23934, 48;
	and.b64  	%rd23959, %rd23958, 255;
	xor.b64  	%rd23960, %rd23959, %rd23957;
	mul.lo.s64 	%rd23961, %rd23960, 1099511628211;
	shr.u64 	%rd23962, %rd23934, 56;
	xor.b64  	%rd23963, %rd23962, %rd23961;
	mul.lo.s64 	%rd37061, %rd23963, 1099511628211;
	add.s64 	%rd37059, %rd37059, 2;
	setp.ne.s64 	%p1117, %rd37059, %rd37062;
	@%p1117 bra 	$L__BB21_240;
$L__BB21_241:
	setp.eq.s64 	%p1118, %rd123, 0;
	@%p1118 bra 	$L__BB21_243;
	shl.b64 	%rd23964, %rd37062, 3;
	add.s64 	%rd23965, %rd36958, %rd23964;
	ld.u64 	%rd23966, [%rd23965];
	and.b64  	%rd23967, %rd23966, 255;
	xor.b64  	%rd23968, %rd23967, %rd37061;
	mul.lo.s64 	%rd23969, %rd23968, 1099511628211;
	shr.u64 	%rd23970, %rd23966, 8;
	and.b64  	%rd23971, %rd23970, 255;
	xor.b64  	%rd23972, %rd23971, %rd23969;
	mul.lo.s64 	%rd23973, %rd23972, 1099511628211;
	shr.u64 	%rd23974, %rd23966, 16;
	and.b64  	%rd23975, %rd23974, 255;
	xor.b64  	%rd23976, %rd23975, %rd23973;
	mul.lo.s64 	%rd23977, %rd23976, 1099511628211;
	shr.u64 	%rd23978, %rd23966, 24;
	and.b64  	%rd23979, %rd23978, 255;
	xor.b64  	%rd23980, %rd23979, %rd23977;
	mul.lo.s64 	%rd23981, %rd23980, 1099511628211;
	shr.u64 	%rd23982, %rd23966, 32;
	and.b64  	%rd23983, %rd23982, 255;
	xor.b64  	%rd23984, %rd23983, %rd23981;
	mul.lo.s64 	%rd23985, %rd23984, 1099511628211;
	shr.u64 	%rd23986, %rd23966, 40;
	and.b64  	%rd23987, %rd23986, 255;
	xor.b64  	%rd23988, %rd23987, %rd23985;
	mul.lo.s64 	%rd23989, %rd23988, 1099511628211;
	shr.u64 	%rd23990, %rd23966, 48;
	and.b64  	%rd23991, %rd23990, 255;
	xor.b64  	%rd23992, %rd23991, %rd23989;
	mul.lo.s64 	%rd23993, %rd23992, 1099511628211;
	shr.u64 	%rd23994, %rd23966, 56;
	xor.b64  	%rd23995, %rd23994, %rd23993;
	mul.lo.s64 	%rd37061, %rd23995, 1099511628211;
$L__BB21_243:
	setp.lt.u64 	%p1119, %rd37055, %rd37061;
	mov.u64 	%rd37066, %rd37671;
	@%p1119 bra 	$L__BB21_244;
	bra.uni 	$L__BB21_249;
$L__BB21_244:
	mov.u64 	%rd37066, %rd36958;
	mov.u64 	%rd36958, %rd37671;
	bra.uni 	$L__BB21_249;
$L__BB21_245:
	setp.eq.s32 	%p1120, %r120, 0;
	mov.u64 	%rd37066, %rd37671;
	@%p1120 bra 	$L__BB21_249;
	mov.b64 	%rd37065, 0;
$L__BB21_247:
	shl.b64 	%rd23997, %rd37065, 3;
	add.s64 	%rd23998, %rd37671, %rd23997;
	ld.u64 	%rd23999, [%rd23998];
	add.s64 	%rd24000, %rd36958, %rd23997;
	ld.u64 	%rd24001, [%rd24000];
	setp.lt.u64 	%p1121, %rd23999, %rd24001;
	@%p1121 bra 	$L__BB21_244;
	add.s64 	%rd37065, %rd37065, 1;
	setp.eq.s64 	%p1122, %rd37065, %rd12;
	mov.u64 	%rd37066, %rd37671;
	@%p1122 bra 	$L__BB21_249;
	bra.uni 	$L__BB21_247;
$L__BB21_249:
	setp.eq.s64 	%p1123, %rd3820, 1;
	mov.b64 	%rd37070, -3750763034362895579;
	mov.b64 	%rd37071, 0;
	@%p1123 bra 	$L__BB21_252;
	and.b64  	%rd37071, %rd3820, -2;
	mov.b64 	%rd37070, -3750763034362895579;
	mov.b64 	%rd37068, 0;
$L__BB21_251:
	shl.b64 	%rd24007, %rd37068, 3;
	add.s64 	%rd24008, %rd37661, %rd24007;
	ld.u64 	%rd24009, [%rd24008];
	and.b64  	%rd24010, %rd24009, 255;
	xor.b64  	%rd24011, %rd24010, %rd37070;
	mul.lo.s64 	%rd24012, %rd24011, 1099511628211;
	shr.u64 	%rd24013, %rd24009, 8;
	and.b64  	%rd24014, %rd24013, 255;
	xor.b64  	%rd24015, %rd24014, %rd24012;
	mul.lo.s64 	%rd24016, %rd24015, 1099511628211;
	shr.u64 	%rd24017, %rd24009, 16;
	and.b64  	%rd24018, %rd24017, 255;
	xor.b64  	%rd24019, %rd24018, %rd24016;
	mul.lo.s64 	%rd24020, %rd24019, 1099511628211;
	shr.u64 	%rd24021, %rd24009, 24;
	and.b64  	%rd24022, %rd24021, 255;
	xor.b64  	%rd24023, %rd24022, %rd24020;
	mul.lo.s64 	%rd24024, %rd24023, 1099511628211;
	shr.u64 	%rd24025, %rd24009, 32;
	and.b64  	%rd24026, %rd24025, 255;
	xor.b64  	%rd24027, %rd24026, %rd24024;
	mul.lo.s64 	%rd24028, %rd24027, 1099511628211;
	shr.u64 	%rd24029, %rd24009, 40;
	and.b64  	%rd24030, %rd24029, 255;
	xor.b64  	%rd24031, %rd24030, %rd24028;
	mul.lo.s64 	%rd24032, %rd24031, 1099511628211;
	shr.u64 	%rd24033, %rd24009, 48;
	and.b64  	%rd24034, %rd24033, 255;
	xor.b64  	%rd24035, %rd24034, %rd24032;
	mul.lo.s64 	%rd24036, %rd24035, 1099511628211;
	shr.u64 	%rd24037, %rd24009, 56;
	xor.b64  	%rd24038, %rd24037, %rd24036;
	mul.lo.s64 	%rd24039, %rd24038, 1099511628211;
	ld.u64 	%rd24040, [%rd24008+8];
	and.b64  	%rd24041, %rd24040, 255;
	xor.b64  	%rd24042, %rd24041, %rd24039;
	mul.lo.s64 	%rd24043, %rd24042, 1099511628211;
	shr.u64 	%rd24044, %rd24040, 8;
	and.b64  	%rd24045, %rd24044, 255;
	xor.b64  	%rd24046, %rd24045, %rd24043;
	mul.lo.s64 	%rd24047, %rd24046, 1099511628211;
	shr.u64 	%rd24048, %rd24040, 16;
	and.b64  	%rd24049, %rd24048, 255;
	xor.b64  	%rd24050, %rd24049, %rd24047;
	mul.lo.s64 	%rd24051, %rd24050, 1099511628211;
	shr.u64 	%rd24052, %rd24040, 24;
	and.b64  	%rd24053, %rd24052, 255;
	xor.b64  	%rd24054, %rd24053, %rd24051;
	mul.lo.s64 	%rd24055, %rd24054, 1099511628211;
	shr.u64 	%rd24056, %rd24040, 32;
	and.b64  	%rd24057, %rd24056, 255;
	xor.b64  	%rd24058, %rd24057, %rd24055;
	mul.lo.s64 	%rd24059, %rd24058, 1099511628211;
	shr.u64 	%rd24060, %rd24040, 40;
	and.b64  	%rd24061, %rd24060, 255;
	xor.b64  	%rd24062, %rd24061, %rd24059;
	mul.lo.s64 	%rd24063, %rd24062, 1099511628211;
	shr.u64 	%rd24064, %rd24040, 48;
	and.b64  	%rd24065, %rd24064, 255;
	xor.b64  	%rd24066, %rd24065, %rd24063;
	mul.lo.s64 	%rd24067, %rd24066, 1099511628211;
	shr.u64 	%rd24068, %rd24040, 56;
	xor.b64  	%rd24069, %rd24068, %rd24067;
	mul.lo.s64 	%rd37070, %rd24069, 1099511628211;
	add.s64 	%rd37068, %rd37068, 2;
	setp.ne.s64 	%p1124, %rd37068, %rd37071;
	@%p1124 bra 	$L__BB21_251;
$L__BB21_252:
	setp.eq.s64 	%p1125, %rd123, 0;
	@%p1125 bra 	$L__BB21_254;
	shl.b64 	%rd24070, %rd37071, 3;
	add.s64 	%rd24071, %rd37661, %rd24070;
	ld.u64 	%rd24072, [%rd24071];
	and.b64  	%rd24073, %rd24072, 255;
	xor.b64  	%rd24074, %rd24073, %rd37070;
	mul.lo.s64 	%rd24075, %rd24074, 1099511628211;
	shr.u64 	%rd24076, %rd24072, 8;
	and.b64  	%rd24077, %rd24076, 255;
	xor.b64  	%rd24078, %rd24077, %rd24075;
	mul.lo.s64 	%rd24079, %rd24078, 1099511628211;
	shr.u64 	%rd24080, %rd24072, 16;
	and.b64  	%rd24081, %rd24080, 255;
	xor.b64  	%rd24082, %rd24081, %rd24079;
	mul.lo.s64 	%rd24083, %rd24082, 1099511628211;
	shr.u64 	%rd24084, %rd24072, 24;
	and.b64  	%rd24085, %rd24084, 255;
	xor.b64  	%rd24086, %rd24085, %rd24083;
	mul.lo.s64 	%rd24087, %rd24086, 1099511628211;
	shr.u64 	%rd24088, %rd24072, 32;
	and.b64  	%rd24089, %rd24088, 255;
	xor.b64  	%rd24090, %rd24089, %rd24087;
	mul.lo.s64 	%rd24091, %rd24090, 1099511628211;
	shr.u64 	%rd24092, %rd24072, 40;
	and.b64  	%rd24093, %rd24092, 255;
	xor.b64  	%rd24094, %rd24093, %rd24091;
	mul.lo.s64 	%rd24095, %rd24094, 1099511628211;
	shr.u64 	%rd24096, %rd24072, 48;
	and.b64  	%rd24097, %rd24096, 255;
	xor.b64  	%rd24098, %rd24097, %rd24095;
	mul.lo.s64 	%rd24099, %rd24098, 1099511628211;
	shr.u64 	%rd24100, %rd24072, 56;
	xor.b64  	%rd24101, %rd24100, %rd24099;
	mul.lo.s64 	%rd37070, %rd24101, 1099511628211;
$L__BB21_254:
	setp.eq.s64 	%p1126, %rd3820, 1;
	mov.b64 	%rd37076, -3750763034362895579;
	mov.b64 	%rd37077, 0;
	@%p1126 bra 	$L__BB21_257;
	and.b64  	%rd37077, %rd3820, -2;
	mov.b64 	%rd37076, -3750763034362895579;
	mov.b64 	%rd37074, 0;
$L__BB21_256:
	shl.b64 	%rd24107, %rd37074, 3;
	add.s64 	%rd24108, %rd36985, %rd24107;
	ld.u64 	%rd24109, [%rd24108];
	and.b64  	%rd24110, %rd24109, 255;
	xor.b64  	%rd24111, %rd24110, %rd37076;
	mul.lo.s64 	%rd24112, %rd24111, 1099511628211;
	shr.u64 	%rd24113, %rd24109, 8;
	and.b64  	%rd24114, %rd24113, 255;
	xor.b64  	%rd24115, %rd24114, %rd24112;
	mul.lo.s64 	%rd24116, %rd24115, 1099511628211;
	shr.u64 	%rd24117, %rd24109, 16;
	and.b64  	%rd24118, %rd24117, 255;
	xor.b64  	%rd24119, %rd24118, %rd24116;
	mul.lo.s64 	%rd24120, %rd24119, 1099511628211;
	shr.u64 	%rd24121, %rd24109, 24;
	and.b64  	%rd24122, %rd24121, 255;
	xor.b64  	%rd24123, %rd24122, %rd24120;
	mul.lo.s64 	%rd24124, %rd24123, 1099511628211;
	shr.u64 	%rd24125, %rd24109, 32;
	and.b64  	%rd24126, %rd24125, 255;
	xor.b64  	%rd24127, %rd24126, %rd24124;
	mul.lo.s64 	%rd24128, %rd24127, 1099511628211;
	shr.u64 	%rd24129, %rd24109, 40;
	and.b64  	%rd24130, %rd24129, 255;
	xor.b64  	%rd24131, %rd24130, %rd24128;
	mul.lo.s64 	%rd24132, %rd24131, 1099511628211;
	shr.u64 	%rd24133, %rd24109, 48;
	and.b64  	%rd24134, %rd24133, 255;
	xor.b64  	%rd24135, %rd24134, %rd24132;
	mul.lo.s64 	%rd24136, %rd24135, 1099511628211;
	shr.u64 	%rd24137, %rd24109, 56;
	xor.b64  	%rd24138, %rd24137, %rd24136;
	mul.lo.s64 	%rd24139, %rd24138, 1099511628211;
	ld.u64 	%rd24140, [%rd24108+8];
	and.b64  	%rd24141, %rd24140, 255;
	xor.b64  	%rd24142, %rd24141, %rd24139;
	mul.lo.s64 	%rd24143, %rd24142, 1099511628211;
	shr.u64 	%rd24144, %rd24140, 8;
	and.b64  	%rd24145, %rd24144, 255;
	xor.b64  	%rd24146, %rd24145, %rd24143;
	mul.lo.s64 	%rd24147, %rd24146, 1099511628211;
	shr.u64 	%rd24148, %rd24140, 16;
	and.b64  	%rd24149, %rd24148, 255;
	xor.b64  	%rd24150, %rd24149, %rd24147;
	mul.lo.s64 	%rd24151, %rd24150, 1099511628211;
	shr.u64 	%rd24152, %rd24140, 24;
	and.b64  	%rd24153, %rd24152, 255;
	xor.b64  	%rd24154, %rd24153, %rd24151;
	mul.lo.s64 	%rd24155, %rd24154, 1099511628211;
	shr.u64 	%rd24156, %rd24140, 32;
	and.b64  	%rd24157, %rd24156, 255;
	xor.b64  	%rd24158, %rd24157, %rd24155;
	mul.lo.s64 	%rd24159, %rd24158, 1099511628211;
	shr.u64 	%rd24160, %rd24140, 40;
	and.b64  	%rd24161, %rd24160, 255;
	xor.b64  	%rd24162, %rd24161, %rd24159;
	mul.lo.s64 	%rd24163, %rd24162, 1099511628211;
	shr.u64 	%rd24164, %rd24140, 48;
	and.b64  	%rd24165, %rd24164, 255;
	xor.b64  	%rd24166, %rd24165, %rd24163;
	mul.lo.s64 	%rd24167, %rd24166, 1099511628211;
	shr.u64 	%rd24168, %rd24140, 56;
	xor.b64  	%rd24169, %rd24168, %rd24167;
	mul.lo.s64 	%rd37076, %rd24169, 1099511628211;
	add.s64 	%rd37074, %rd37074, 2;
	setp.ne.s64 	%p1127, %rd37074, %rd37077;
	@%p1127 bra 	$L__BB21_256;
$L__BB21_257:
	setp.eq.s64 	%p1128, %rd123, 0;
	@%p1128 bra 	$L__BB21_259;
	shl.b64 	%rd24170, %rd37077, 3;
	add.s64 	%rd24171, %rd36985, %rd24170;
	ld.u64 	%rd24172, [%rd24171];
	and.b64  	%rd24173, %rd24172, 255;
	xor.b64  	%rd24174, %rd24173, %rd37076;
	mul.lo.s64 	%rd24175, %rd24174, 1099511628211;
	shr.u64 	%rd24176, %rd24172, 8;
	and.b64  	%rd24177, %rd24176, 255;
	xor.b64  	%rd24178, %rd24177, %rd24175;
	mul.lo.s64 	%rd24179, %rd24178, 1099511628211;
	shr.u64 	%rd24180, %rd24172, 16;
	and.b64  	%rd24181, %rd24180, 255;
	xor.b64  	%rd24182, %rd24181, %rd24179;
	mul.lo.s64 	%rd24183, %rd24182, 1099511628211;
	shr.u64 	%rd24184, %rd24172, 24;
	and.b64  	%rd24185, %rd24184, 255;
	xor.b64  	%rd24186, %rd24185, %rd24183;
	mul.lo.s64 	%rd24187, %rd24186, 1099511628211;
	shr.u64 	%rd24188, %rd24172, 32;
	and.b64  	%rd24189, %rd24188, 255;
	xor.b64  	%rd24190, %rd24189, %rd24187;
	mul.lo.s64 	%rd24191, %rd24190, 1099511628211;
	shr.u64 	%rd24192, %rd24172, 40;
	and.b64  	%rd24193, %rd24192, 255;
	xor.b64  	%rd24194, %rd24193, %rd24191;
	mul.lo.s64 	%rd24195, %rd24194, 1099511628211;
	shr.u64 	%rd24196, %rd24172, 48;
	and.b64  	%rd24197, %rd24196, 255;
	xor.b64  	%rd24198, %rd24197, %rd24195;
	mul.lo.s64 	%rd24199, %rd24198, 1099511628211;
	shr.u64 	%rd24200, %rd24172, 56;
	xor.b64  	%rd24201, %rd24200, %rd24199;
	mul.lo.s64 	%rd37076, %rd24201, 1099511628211;
$L__BB21_259:
	setp.eq.s64 	%p1129, %rd37070, %rd37076;
	@%p1129 bra 	$L__BB21_272;
	setp.eq.s64 	%p1130, %rd3820, 1;
	mov.b64 	%rd37082, -3750763034362895579;
	mov.b64 	%rd37083, 0;
	@%p1130 bra 	$L__BB21_263;
	and.b64  	%rd37083, %rd3820, -2;
	mov.b64 	%rd37082, -3750763034362895579;
	mov.b64 	%rd37080, 0;
$L__BB21_262:
	shl.b64 	%rd24207, %rd37080, 3;
	add.s64 	%rd24208, %rd37661, %rd24207;
	ld.u64 	%rd24209, [%rd24208];
	and.b64  	%rd24210, %rd24209, 255;
	xor.b64  	%rd24211, %rd24210, %rd37082;
	mul.lo.s64 	%rd24212, %rd24211, 1099511628211;
	shr.u64 	%rd24213, %rd24209, 8;
	and.b64  	%rd24214, %rd24213, 255;
	xor.b64  	%rd24215, %rd24214, %rd24212;
	mul.lo.s64 	%rd24216, %rd24215, 1099511628211;
	shr.u64 	%rd24217, %rd24209, 16;
	and.b64  	%rd24218, %rd24217, 255;
	xor.b64  	%rd24219, %rd24218, %rd24216;
	mul.lo.s64 	%rd24220, %rd24219, 1099511628211;
	shr.u64 	%rd24221, %rd24209, 24;
	and.b64  	%rd24222, %rd24221, 255;
	xor.b64  	%rd24223, %rd24222, %rd24220;
	mul.lo.s64 	%rd24224, %rd24223, 1099511628211;
	shr.u64 	%rd24225, %rd24209, 32;
	and.b64  	%rd24226, %rd24225, 255;
	xor.b64  	%rd24227, %rd24226, %rd24224;
	mul.lo.s64 	%rd24228, %rd24227, 1099511628211;
	shr.u64 	%rd24229, %rd24209, 40;
	and.b64  	%rd24230, %rd24229, 255;
	xor.b64  	%rd24231, %rd24230, %rd24228;
	mul.lo.s64 	%rd24232, %rd24231, 1099511628211;
	shr.u64 	%rd24233, %rd24209, 48;
	and.b64  	%rd24234, %rd24233, 255;
	xor.b64  	%rd24235, %rd24234, %rd24232;
	mul.lo.s64 	%rd24236, %rd24235, 1099511628211;
	shr.u64 	%rd24237, %rd24209, 56;
	xor.b64  	%rd24238, %rd24237, %rd24236;
	mul.lo.s64 	%rd24239, %rd24238, 1099511628211;
	ld.u64 	%rd24240, [%rd24208+8];
	and.b64  	%rd24241, %rd24240, 255;
	xor.b64  	%rd24242, %rd24241, %rd24239;
	mul.lo.s64 	%rd24243, %rd24242, 1099511628211;
	shr.u64 	%rd24244, %rd24240, 8;
	and.b64  	%rd24245, %rd24244, 255;
	xor.b64  	%rd24246, %rd24245, %rd24243;
	mul.lo.s64 	%rd24247, %rd24246, 1099511628211;
	shr.u64 	%rd24248, %rd24240, 16;
	and.b64  	%rd24249, %rd24248, 255;
	xor.b64  	%rd24250, %rd24249, %rd24247;
	mul.lo.s64 	%rd24251, %rd24250, 1099511628211;
	shr.u64 	%rd24252, %rd24240, 24;
	and.b64  	%rd24253, %rd24252, 255;
	xor.b64  	%rd24254, %rd24253, %rd24251;
	mul.lo.s64 	%rd24255, %rd24254, 1099511628211;
	shr.u64 	%rd24256, %rd24240, 32;
	and.b64  	%rd24257, %rd24256, 255;
	xor.b64  	%rd24258, %rd24257, %rd24255;
	mul.lo.s64 	%rd24259, %rd24258, 1099511628211;
	shr.u64 	%rd24260, %rd24240, 40;
	and.b64  	%rd24261, %rd24260, 255;
	xor.b64  	%rd24262, %rd24261, %rd24259;
	mul.lo.s64 	%rd24263, %rd24262, 1099511628211;
	shr.u64 	%rd24264, %rd24240, 48;
	and.b64  	%rd24265, %rd24264, 255;
	xor.b64  	%rd24266, %rd24265, %rd24263;
	mul.lo.s64 	%rd24267, %rd24266, 1099511628211;
	shr.u64 	%rd24268, %rd24240, 56;
	xor.b64  	%rd24269, %rd24268, %rd24267;
	mul.lo.s64 	%rd37082, %rd24269, 1099511628211;
	add.s64 	%rd37080, %rd37080, 2;
	setp.ne.s64 	%p1131, %rd37080, %rd37083;
	@%p1131 bra 	$L__BB21_262;
$L__BB21_263:
	setp.eq.s64 	%p1132, %rd123, 0;
	@%p1132 bra 	$L__BB21_265;
	shl.b64 	%rd24270, %rd37083, 3;
	add.s64 	%rd24271, %rd37661, %rd24270;
	ld.u64 	%rd24272, [%rd24271];
	and.b64  	%rd24273, %rd24272, 255;
	xor.b64  	%rd24274, %rd24273, %rd37082;
	mul.lo.s64 	%rd24275, %rd24274, 1099511628211;
	shr.u64 	%rd24276, %rd24272, 8;
	and.b64  	%rd24277, %rd24276, 255;
	xor.b64  	%rd24278, %rd24277, %rd24275;
	mul.lo.s64 	%rd24279, %rd24278, 1099511628211;
	shr.u64 	%rd24280, %rd24272, 16;
	and.b64  	%rd24281, %rd24280, 255;
	xor.b64  	%rd24282, %rd24281, %rd24279;
	mul.lo.s64 	%rd24283, %rd24282, 1099511628211;
	shr.u64 	%rd24284, %rd24272, 24;
	and.b64  	%rd24285, %rd24284, 255;
	xor.b64  	%rd24286, %rd24285, %rd24283;
	mul.lo.s64 	%rd24287, %rd24286, 1099511628211;
	shr.u64 	%rd24288, %rd24272, 32;
	and.b64  	%rd24289, %rd24288, 255;
	xor.b64  	%rd24290, %rd24289, %rd24287;
	mul.lo.s64 	%rd24291, %rd24290, 1099511628211;
	shr.u64 	%rd24292, %rd24272, 40;
	and.b64  	%rd24293, %rd24292, 255;
	xor.b64  	%rd24294, %rd24293, %rd24291;
	mul.lo.s64 	%rd24295, %rd24294, 1099511628211;
	shr.u64 	%rd24296, %rd24272, 48;
	and.b64  	%rd24297, %rd24296, 255;
	xor.b64  	%rd24298, %rd24297, %rd24295;
	mul.lo.s64 	%rd24299, %rd24298, 1099511628211;
	shr.u64 	%rd24300, %rd24272, 56;
	xor.b64  	%rd24301, %rd24300, %rd24299;
	mul.lo.s64 	%rd37082, %rd24301, 1099511628211;
$L__BB21_265:
	setp.eq.s64 	%p1133, %rd3820, 1;
	mov.b64 	%rd37088, -3750763034362895579;
	mov.b64 	%rd37089, 0;
	@%p1133 bra 	$L__BB21_268;
	and.b64  	%rd37089, %rd3820, -2;
	mov.b64 	%rd37088, -3750763034362895579;
	mov.b64 	%rd37086, 0;
$L__BB21_267:
	shl.b64 	%rd24307, %rd37086, 3;
	add.s64 	%rd24308, %rd36985, %rd24307;
	ld.u64 	%rd24309, [%rd24308];
	and.b64  	%rd24310, %rd24309, 255;
	xor.b64  	%rd24311, %rd24310, %rd37088;
	mul.lo.s64 	%rd24312, %rd24311, 1099511628211;
	shr.u64 	%rd24313, %rd24309, 8;
	and.b64  	%rd24314, %rd24313, 255;
	xor.b64  	%rd24315, %rd24314, %rd24312;
	mul.lo.s64 	%rd24316, %rd24315, 1099511628211;
	shr.u64 	%rd24317, %rd24309, 16;
	and.b64  	%rd24318, %rd24317, 255;
	xor.b64  	%rd24319, %rd24318, %rd24316;
	mul.lo.s64 	%rd24320, %rd24319, 1099511628211;
	shr.u64 	%rd24321, %rd24309, 24;
	and.b64  	%rd24322, %rd24321, 255;
	xor.b64  	%rd24323, %rd24322, %rd24320;
	mul.lo.s64 	%rd24324, %rd24323, 1099511628211;
	shr.u64 	%rd24325, %rd24309, 32;
	and.b64  	%rd24326, %rd24325, 255;
	xor.b64  	%rd24327, %rd24326, %rd24324;
	mul.lo.s64 	%rd24328, %rd24327, 1099511628211;
	shr.u64 	%rd24329, %rd24309, 40;
	and.b64  	%rd24330, %rd24329, 255;
	xor.b64  	%rd24331, %rd24330, %rd24328;
	mul.lo.s64 	%rd24332, %rd24331, 1099511628211;
	shr.u64 	%rd24333, %rd24309, 48;
	and.b64  	%rd24334, %rd24333, 255;
	xor.b64  	%rd24335, %rd24334, %rd24332;
	mul.lo.s64 	%rd24336, %rd24335, 1099511628211;
	shr.u64 	%rd24337, %rd24309, 56;
	xor.b64  	%rd24338, %rd24337, %rd24336;
	mul.lo.s64 	%rd24339, %rd24338, 1099511628211;
	ld.u64 	%rd24340, [%rd24308+8];
	and.b64  	%rd24341, %rd24340, 255;
	xor.b64  	%rd24342, %rd24341, %rd24339;
	mul.lo.s64 	%rd24343, %rd24342, 1099511628211;
	shr.u64 	%rd24344, %rd24340, 8;
	and.b64  	%rd24345, %rd24344, 255;
	xor.b64  	%rd24346, %rd24345, %rd24343;
	mul.lo.s64 	%rd24347, %rd24346, 1099511628211;
	shr.u64 	%rd24348, %rd24340, 16;
	and.b64  	%rd24349, %rd24348, 255;
	xor.b64  	%rd24350, %rd24349, %rd24347;
	mul.lo.s64 	%rd24351, %rd24350, 1099511628211;
	shr.u64 	%rd24352, %rd24340, 24;
	and.b64  	%rd24353, %rd24352, 255;
	xor.b64  	%rd24354, %rd24353, %rd24351;
	mul.lo.s64 	%rd24355, %rd24354, 1099511628211;
	shr.u64 	%rd24356, %rd24340, 32;
	and.b64  	%rd24357, %rd24356, 255;
	xor.b64  	%rd24358, %rd24357, %rd24355;
	mul.lo.s64 	%rd24359, %rd24358, 1099511628211;
	shr.u64 	%rd24360, %rd24340, 40;
	and.b64  	%rd24361, %rd24360, 255;
	xor.b64  	%rd24362, %rd24361, %rd24359;
	mul.lo.s64 	%rd24363, %rd24362, 1099511628211;
	shr.u64 	%rd24364, %rd24340, 48;
	and.b64  	%rd24365, %rd24364, 255;
	xor.b64  	%rd24366, %rd24365, %rd24363;
	mul.lo.s64 	%rd24367, %rd24366, 1099511628211;
	shr.u64 	%rd24368, %rd24340, 56;
	xor.b64  	%rd24369, %rd24368, %rd24367;
	mul.lo.s64 	%rd37088, %rd24369, 1099511628211;
	add.s64 	%rd37086, %rd37086, 2;
	setp.ne.s64 	%p1134, %rd37086, %rd37089;
	@%p1134 bra 	$L__BB21_267;
$L__BB21_268:
	setp.eq.s64 	%p1135, %rd123, 0;
	@%p1135 bra 	$L__BB21_270;
	shl.b64 	%rd24370, %rd37089, 3;
	add.s64 	%rd24371, %rd36985, %rd24370;
	ld.u64 	%rd24372, [%rd24371];
	and.b64  	%rd24373, %rd24372, 255;
	xor.b64  	%rd24374, %rd24373, %rd37088;
	mul.lo.s64 	%rd24375, %rd24374, 1099511628211;
	shr.u64 	%rd24376, %rd24372, 8;
	and.b64  	%rd24377, %rd24376, 255;
	xor.b64  	%rd24378, %rd24377, %rd24375;
	mul.lo.s64 	%rd24379, %rd24378, 1099511628211;
	shr.u64 	%rd24380, %rd24372, 16;
	and.b64  	%rd24381, %rd24380, 255;
	xor.b64  	%rd24382, %rd24381, %rd24379;
	mul.lo.s64 	%rd24383, %rd24382, 1099511628211;
	shr.u64 	%rd24384, %rd24372, 24;
	and.b64  	%rd24385, %rd24384, 255;
	xor.b64  	%rd24386, %rd24385, %rd24383;
	mul.lo.s64 	%rd24387, %rd24386, 1099511628211;
	shr.u64 	%rd24388, %rd24372, 32;
	and.b64  	%rd24389, %rd24388, 255;
	xor.b64  	%rd24390, %rd24389, %rd24387;
	mul.lo.s64 	%rd24391, %rd24390, 1099511628211;
	shr.u64 	%rd24392, %rd24372, 40;
	and.b64  	%rd24393, %rd24392, 255;
	xor.b64  	%rd24394, %rd24393, %rd24391;
	mul.lo.s64 	%rd24395, %rd24394, 1099511628211;
	shr.u64 	%rd24396, %rd24372, 48;
	and.b64  	%rd24397, %rd24396, 255;
	xor.b64  	%rd24398, %rd24397, %rd24395;
	mul.lo.s64 	%rd24399, %rd24398, 1099511628211;
	shr.u64 	%rd24400, %rd24372, 56;
	xor.b64  	%rd24401, %rd24400, %rd24399;
	mul.lo.s64 	%rd37088, %rd24401, 1099511628211;
$L__BB21_270:
	setp.lt.u64 	%p1136, %rd37082, %rd37088;
	mov.u64 	%rd37093, %rd37661;
	@%p1136 bra 	$L__BB21_271;
	bra.uni 	$L__BB21_276;
$L__BB21_271:
	mov.u64 	%rd37093, %rd36985;
	mov.u64 	%rd36985, %rd37661;
	bra.uni 	$L__BB21_276;
$L__BB21_272:
	setp.eq.s32 	%p1137, %r120, 0;
	mov.u64 	%rd37093, %rd37661;
	@%p1137 bra 	$L__BB21_276;
	mov.b64 	%rd37092, 0;
$L__BB21_274:
	shl.b64 	%rd24403, %rd37092, 3;
	add.s64 	%rd24404, %rd37661, %rd24403;
	ld.u64 	%rd24405, [%rd24404];
	add.s64 	%rd24406, %rd36985, %rd24403;
	ld.u64 	%rd24407, [%rd24406];
	setp.lt.u64 	%p1138, %rd24405, %rd24407;
	@%p1138 bra 	$L__BB21_271;
	add.s64 	%rd37092, %rd37092, 1;
	setp.eq.s64 	%p1139, %rd37092, %rd12;
	mov.u64 	%rd37093, %rd37661;
	@%p1139 bra 	$L__BB21_276;
	bra.uni 	$L__BB21_274;
$L__BB21_276:
	setp.eq.s64 	%p1140, %rd3820, 1;
	mov.b64 	%rd37097, -3750763034362895579;
	mov.b64 	%rd37098, 0;
	@%p1140 bra 	$L__BB21_279;
	and.b64  	%rd37098, %rd3820, -2;
	mov.b64 	%rd37097, -3750763034362895579;
	mov.b64 	%rd37095, 0;
$L__BB21_278:
	shl.b64 	%rd24413, %rd37095, 3;
	add.s64 	%rd24414, %rd36931, %rd24413;
	ld.u64 	%rd24415, [%rd24414];
	and.b64  	%rd24416, %rd24415, 255;
	xor.b64  	%rd24417, %rd24416, %rd37097;
	mul.lo.s64 	%rd24418, %rd24417, 1099511628211;
	shr.u64 	%rd24419, %rd24415, 8;
	and.b64  	%rd24420, %rd24419, 255;
	xor.b64  	%rd24421, %rd24420, %rd24418;
	mul.lo.s64 	%rd24422, %rd24421, 1099511628211;
	shr.u64 	%rd24423, %rd24415, 16;
	and.b64  	%rd24424, %rd24423, 255;
	xor.b64  	%rd24425, %rd24424, %rd24422;
	mul.lo.s64 	%rd24426, %rd24425, 1099511628211;
	shr.u64 	%rd24427, %rd24415, 24;
	and.b64  	%rd24428, %rd24427, 255;
	xor.b64  	%rd24429, %rd24428, %rd24426;
	mul.lo.s64 	%rd24430, %rd24429, 1099511628211;
	shr.u64 	%rd24431, %rd24415, 32;
	and.b64  	%rd24432, %rd24431, 255;
	xor.b64  	%rd24433, %rd24432, %rd24430;
	mul.lo.s64 	%rd24434, %rd24433, 1099511628211;
	shr.u64 	%rd24435, %rd24415, 40;
	and.b64  	%rd24436, %rd24435, 255;
	xor.b64  	%rd24437, %rd24436, %rd24434;
	mul.lo.s64 	%rd24438, %rd24437, 1099511628211;
	shr.u64 	%rd24439, %rd24415, 48;
	and.b64  	%rd24440, %rd24439, 255;
	xor.b64  	%rd24441, %rd24440, %rd24438;
	mul.lo.s64 	%rd24442, %rd24441, 1099511628211;
	shr.u64 	%rd24443, %rd24415, 56;
	xor.b64  	%rd24444, %rd24443, %rd24442;
	mul.lo.s64 	%rd24445, %rd24444, 1099511628211;
	ld.u64 	%rd24446, [%rd24414+8];
	and.b64  	%rd24447, %rd24446, 255;
	xor.b64  	%rd24448, %rd24447, %rd24445;
	mul.lo.s64 	%rd24449, %rd24448, 1099511628211;
	shr.u64 	%rd24450, %rd24446, 8;
	and.b64  	%rd24451, %rd24450, 255;
	xor.b64  	%rd24452, %rd24451, %rd24449;
	mul.lo.s64 	%rd24453, %rd24452, 1099511628211;
	shr.u64 	%rd24454, %rd24446, 16;
	and.b64  	%rd24455, %rd24454, 255;
	xor.b64  	%rd24456, %rd24455, %rd24453;
	mul.lo.s64 	%rd24457, %rd24456, 1099511628211;
	shr.u64 	%rd24458, %rd24446, 24;
	and.b64  	%rd24459, %rd24458, 255;
	xor.b64  	%rd24460, %rd24459, %rd24457;
	mul.lo.s64 	%rd24461, %rd24460, 1099511628211;
	shr.u64 	%rd24462, %rd24446, 32;
	and.b64  	%rd24463, %rd24462, 255;
	xor.b64  	%rd24464, %rd24463, %rd24461;
	mul.lo.s64 	%rd24465, %rd24464, 1099511628211;
	shr.u64 	%rd24466, %rd24446, 40;
	and.b64  	%rd24467, %rd24466, 255;
	xor.b64  	%rd24468, %rd24467, %rd24465;
	mul.lo.s64 	%rd24469, %rd24468, 1099511628211;
	shr.u64 	%rd24470, %rd24446, 48;
	and.b64  	%rd24471, %rd24470, 255;
	xor.b64  	%rd24472, %rd24471, %rd24469;
	mul.lo.s64 	%rd24473, %rd24472, 1099511628211;
	shr.u64 	%rd24474, %rd24446, 56;
	xor.b64  	%rd24475, %rd24474, %rd24473;
	mul.lo.s64 	%rd37097, %rd24475, 1099511628211;
	add.s64 	%rd37095, %rd37095, 2;
	setp.ne.s64 	%p1141, %rd37095, %rd37098;
	@%p1141 bra 	$L__BB21_278;
$L__BB21_279:
	setp.eq.s64 	%p1142, %rd123, 0;
	@%p1142 bra 	$L__BB21_281;
	shl.b64 	%rd24476, %rd37098, 3;
	add.s64 	%rd24477, %rd36931, %rd24476;
	ld.u64 	%rd24478, [%rd24477];
	and.b64  	%rd24479, %rd24478, 255;
	xor.b64  	%rd24480, %rd24479, %rd37097;
	mul.lo.s64 	%rd24481, %rd24480, 1099511628211;
	shr.u64 	%rd24482, %rd24478, 8;
	and.b64  	%rd24483, %rd24482, 255;
	xor.b64  	%rd24484, %rd24483, %rd24481;
	mul.lo.s64 	%rd24485, %rd24484, 1099511628211;
	shr.u64 	%rd24486, %rd24478, 16;
	and.b64  	%rd24487, %rd24486, 255;
	xor.b64  	%rd24488, %rd24487, %rd24485;
	mul.lo.s64 	%rd24489, %rd24488, 1099511628211;
	shr.u64 	%rd24490, %rd24478, 24;
	and.b64  	%rd24491, %rd24490, 255;
	xor.b64  	%rd24492, %rd24491, %rd24489;
	mul.lo.s64 	%rd24493, %rd24492, 1099511628211;
	shr.u64 	%rd24494, %rd24478, 32;
	and.b64  	%rd24495, %rd24494, 255;
	xor.b64  	%rd24496, %rd24495, %rd24493;
	mul.lo.s64 	%rd24497, %rd24496, 1099511628211;
	shr.u64 	%rd24498, %rd24478, 40;
	and.b64  	%rd24499, %rd24498, 255;
	xor.b64  	%rd24500, %rd24499, %rd24497;
	mul.lo.s64 	%rd24501, %rd24500, 1099511628211;
	shr.u64 	%rd24502, %rd24478, 48;
	and.b64  	%rd24503, %rd24502, 255;
	xor.b64  	%rd24504, %rd24503, %rd24501;
	mul.lo.s64 	%rd24505, %rd24504, 1099511628211;
	shr.u64 	%rd24506, %rd24478, 56;
	xor.b64  	%rd24507, %rd24506, %rd24505;
	mul.lo.s64 	%rd37097, %rd24507, 1099511628211;
$L__BB21_281:
	setp.eq.s64 	%p1143, %rd3820, 1;
	mov.b64 	%rd37103, -3750763034362895579;
	mov.b64 	%rd37104, 0;
	@%p1143 bra 	$L__BB21_284;
	and.b64  	%rd37104, %rd3820, -2;
	mov.b64 	%rd37103, -3750763034362895579;
	mov.b64 	%rd37101, 0;
$L__BB21_283:
	shl.b64 	%rd24513, %rd37101, 3;
	add.s64 	%rd24514, %rd36932, %rd24513;
	ld.u64 	%rd24515, [%rd24514];
	and.b64  	%rd24516, %rd24515, 255;
	xor.b64  	%rd24517, %rd24516, %rd37103;
	mul.lo.s64 	%rd24518, %rd24517, 1099511628211;
	shr.u64 	%rd24519, %rd24515, 8;
	and.b64  	%rd24520, %rd24519, 255;
	xor.b64  	%rd24521, %rd24520, %rd24518;
	mul.lo.s64 	%rd24522, %rd24521, 1099511628211;
	shr.u64 	%rd24523, %rd24515, 16;
	and.b64  	%rd24524, %rd24523, 255;
	xor.b64  	%rd24525, %rd24524, %rd24522;
	mul.lo.s64 	%rd24526, %rd24525, 1099511628211;
	shr.u64 	%rd24527, %rd24515, 24;
	and.b64  	%rd24528, %rd24527, 255;
	xor.b64  	%rd24529, %rd24528, %rd24526;
	mul.lo.s64 	%rd24530, %rd24529, 1099511628211;
	shr.u64 	%rd24531, %rd24515, 32;
	and.b64  	%rd24532, %rd24531, 255;
	xor.b64  	%rd24533, %rd24532, %rd24530;
	mul.lo.s64 	%rd24534, %rd24533, 1099511628211;
	shr.u64 	%rd24535, %rd24515, 40;
	and.b64  	%rd24536, %rd24535, 255;
	xor.b64  	%rd24537, %rd24536, %rd24534;
	mul.lo.s64 	%rd24538, %rd24537, 1099511628211;
	shr.u64 	%rd24539, %rd24515, 48;
	and.b64  	%rd24540, %rd24539, 255;
	xor.b64  	%rd24541, %rd24540, %rd24538;
	mul.lo.s64 	%rd24542, %rd24541, 1099511628211;
	shr.u64 	%rd24543, %rd24515, 56;
	xor.b64  	%rd24544, %rd24543, %rd24542;
	mul.lo.s64 	%rd24545, %rd24544, 1099511628211;
	ld.u64 	%rd24546, [%rd24514+8];
	and.b64  	%rd24547, %rd24546, 255;
	xor.b64  	%rd24548, %rd24547, %rd24545;
	mul.lo.s64 	%rd24549, %rd24548, 1099511628211;
	shr.u64 	%rd24550, %rd24546, 8;
	and.b64  	%rd24551, %rd24550, 255;
	xor.b64  	%rd24552, %rd24551, %rd24549;
	mul.lo.s64 	%rd24553, %rd24552, 1099511628211;
	shr.u64 	%rd24554, %rd24546, 16;
	and.b64  	%rd24555, %rd24554, 255;
	xor.b64  	%rd24556, %rd24555, %rd24553;
	mul.lo.s64 	%rd24557, %rd24556, 1099511628211;
	shr.u64 	%rd24558, %rd24546, 24;
	and.b64  	%rd24559, %rd24558, 255;
	xor.b64  	%rd24560, %rd24559, %rd24557;
	mul.lo.s64 	%rd24561, %rd24560, 1099511628211;
	shr.u64 	%rd24562, %rd24546, 32;
	and.b64  	%rd24563, %rd24562, 255;
	xor.b64  	%rd24564, %rd24563, %rd24561;
	mul.lo.s64 	%rd24565, %rd24564, 1099511628211;
	shr.u64 	%rd24566, %rd24546, 40;
	and.b64  	%rd24567, %rd24566, 255;
	xor.b64  	%rd24568, %rd24567, %rd24565;
	mul.lo.s64 	%rd24569, %rd24568, 1099511628211;
	shr.u64 	%rd24570, %rd24546, 48;
	and.b64  	%rd24571, %rd24570, 255;
	xor.b64  	%rd24572, %rd24571, %rd24569;
	mul.lo.s64 	%rd24573, %rd24572, 1099511628211;
	shr.u64 	%rd24574, %rd24546, 56;
	xor.b64  	%rd24575, %rd24574, %rd24573;
	mul.lo.s64 	%rd37103, %rd24575, 1099511628211;
	add.s64 	%rd37101, %rd37101, 2;
	setp.ne.s64 	%p1144, %rd37101, %rd37104;
	@%p1144 bra 	$L__BB21_283;
$L__BB21_284:
	setp.eq.s64 	%p1145, %rd123, 0;
	@%p1145 bra 	$L__BB21_286;
	shl.b64 	%rd24576, %rd37104, 3;
	add.s64 	%rd24577, %rd36932, %rd24576;
	ld.u64 	%rd24578, [%rd24577];
	and.b64  	%rd24579, %rd24578, 255;
	xor.b64  	%rd24580, %rd24579, %rd37103;
	mul.lo.s64 	%rd24581, %rd24580, 1099511628211;
	shr.u64 	%rd24582, %rd24578, 8;
	and.b64  	%rd24583, %rd24582, 255;
	xor.b64  	%rd24584, %rd24583, %rd24581;
	mul.lo.s64 	%rd24585, %rd24584, 1099511628211;
	shr.u64 	%rd24586, %rd24578, 16;
	and.b64  	%rd24587, %rd24586, 255;
	xor.b64  	%rd24588, %rd24587, %rd24585;
	mul.lo.s64 	%rd24589, %rd24588, 1099511628211;
	shr.u64 	%rd24590, %rd24578, 24;
	and.b64  	%rd24591, %rd24590, 255;
	xor.b64  	%rd24592, %rd24591, %rd24589;
	mul.lo.s64 	%rd24593, %rd24592, 1099511628211;
	shr.u64 	%rd24594, %rd24578, 32;
	and.b64  	%rd24595, %rd24594, 255;
	xor.b64  	%rd24596, %rd24595, %rd24593;
	mul.lo.s64 	%rd24597, %rd24596, 1099511628211;
	shr.u64 	%rd24598, %rd24578, 40;
	and.b64  	%rd24599, %rd24598, 255;
	xor.b64  	%rd24600, %rd24599, %rd24597;
	mul.lo.s64 	%rd24601, %rd24600, 1099511628211;
	shr.u64 	%rd24602, %rd24578, 48;
	and.b64  	%rd24603, %rd24602, 255;
	xor.b64  	%rd24604, %rd24603, %rd24601;
	mul.lo.s64 	%rd24605, %rd24604, 1099511628211;
	shr.u64 	%rd24606, %rd24578, 56;
	xor.b64  	%rd24607, %rd24606, %rd24605;
	mul.lo.s64 	%rd37103, %rd24607, 1099511628211;
$L__BB21_286:
	setp.eq.s64 	%p1146, %rd37097, %rd37103;
	@%p1146 bra 	$L__BB21_299;
	setp.eq.s64 	%p1147, %rd3820, 1;
	mov.b64 	%rd37109, -3750763034362895579;
	mov.b64 	%rd37110, 0;
	@%p1147 bra 	$L__BB21_290;
	and.b64  	%rd37110, %rd3820, -2;
	mov.b64 	%rd37109, -3750763034362895579;
	mov.b64 	%rd37107, 0;
$L__BB21_289:
	shl.b64 	%rd24613, %rd37107, 3;
	add.s64 	%rd24614, %rd36931, %rd24613;
	ld.u64 	%rd24615, [%rd24614];
	and.b64  	%rd24616, %rd24615, 255;
	xor.b64  	%rd24617, %rd24616, %rd37109;
	mul.lo.s64 	%rd24618, %rd24617, 1099511628211;
	shr.u64 	%rd24619, %rd24615, 8;
	and.b64  	%rd24620, %rd24619, 255;
	xor.b64  	%rd24621, %rd24620, %rd24618;
	mul.lo.s64 	%rd24622, %rd24621, 1099511628211;
	shr.u64 	%rd24623, %rd24615, 16;
	and.b64  	%rd24624, %rd24623, 255;
	xor.b64  	%rd24625, %rd24624, %rd24622;
	mul.lo.s64 	%rd24626, %rd24625, 1099511628211;
	shr.u64 	%rd24627, %rd24615, 24;
	and.b64  	%rd24628, %rd24627, 255;
	xor.b64  	%rd24629, %rd24628, %rd24626;
	mul.lo.s64 	%rd24630, %rd24629, 1099511628211;
	shr.u64 	%rd24631, %rd24615, 32;
	and.b64  	%rd24632, %rd24631, 255;
	xor.b64  	%rd24633, %rd24632, %rd24630;
	mul.lo.s64 	%rd24634, %rd24633, 1099511628211;
	shr.u64 	%rd24635, %rd24615, 40;
	and.b64  	%rd24636, %rd24635, 255;
	xor.b64  	%rd24637, %rd24636, %rd24634;
	mul.lo.s64 	%rd24638, %rd24637, 1099511628211;
	shr.u64 	%rd24639, %rd24615, 48;
	and.b64  	%rd24640, %rd24639, 255;
	xor.b64  	%rd24641, %rd24640, %rd24638;
	mul.lo.s64 	%rd24642, %rd24641, 1099511628211;
	shr.u64 	%rd24643, %rd24615, 56;
	xor.b64  	%rd24644, %rd24643, %rd24642;
	mul.lo.s64 	%rd24645, %rd24644, 1099511628211;
	ld.u64 	%rd24646, [%rd24614+8];
	and.b64  	%rd24647, %rd24646, 255;
	xor.b64  	%rd24648, %rd24647, %rd24645;
	mul.lo.s64 	%rd24649, %rd24648, 1099511628211;
	shr.u64 	%rd24650, %rd24646, 8;
	and.b64  	%rd24651, %rd24650, 255;
	xor.b64  	%rd24652, %rd24651, %rd24649;
	mul.lo.s64 	%rd24653, %rd24652, 1099511628211;
	shr.u64 	%rd24654, %rd24646, 16;
	and.b64  	%rd24655, %rd24654, 255;
	xor.b64  	%rd24656, %rd24655, %rd24653;
	mul.lo.s64 	%rd24657, %rd24656, 1099511628211;
	shr.u64 	%rd24658, %rd24646, 24;
	and.b64  	%rd24659, %rd24658, 255;
	xor.b64  	%rd24660, %rd24659, %rd24657;
	mul.lo.s64 	%rd24661, %rd24660, 1099511628211;
	shr.u64 	%rd24662, %rd24646, 32;
	and.b64  	%rd24663, %rd24662, 255;
	xor.b64  	%rd24664, %rd24663, %rd24661;
	mul.lo.s64 	%rd24665, %rd24664, 1099511628211;
	shr.u64 	%rd24666, %rd24646, 40;
	and.b64  	%rd24667, %rd24666, 255;
	xor.b64  	%rd24668, %rd24667, %rd24665;
	mul.lo.s64 	%rd24669, %rd24668, 1099511628211;
	shr.u64 	%rd24670, %rd24646, 48;
	and.b64  	%rd24671, %rd24670, 255;
	xor.b64  	%rd24672, %rd24671, %rd24669;
	mul.lo.s64 	%rd24673, %rd24672, 1099511628211;
	shr.u64 	%rd24674, %rd24646, 56;
	xor.b64  	%rd24675, %rd24674, %rd24673;
	mul.lo.s64 	%rd37109, %rd24675, 1099511628211;
	add.s64 	%rd37107, %rd37107, 2;
	setp.ne.s64 	%p1148, %rd37107, %rd37110;
	@%p1148 bra 	$L__BB21_289;
$L__BB21_290:
	setp.eq.s64 	%p1149, %rd123, 0;
	@%p1149 bra 	$L__BB21_292;
	shl.b64 	%rd24676, %rd37110, 3;
	add.s64 	%rd24677, %rd36931, %rd24676;
	ld.u64 	%rd24678, [%rd24677];
	and.b64  	%rd24679, %rd24678, 255;
	xor.b64  	%rd24680, %rd24679, %rd37109;
	mul.lo.s64 	%rd24681, %rd24680, 1099511628211;
	shr.u64 	%rd24682, %rd24678, 8;
	and.b64  	%rd24683, %rd24682, 255;
	xor.b64  	%rd24684, %rd24683, %rd24681;
	mul.lo.s64 	%rd24685, %rd24684, 1099511628211;
	shr.u64 	%rd24686, %rd24678, 16;
	and.b64  	%rd24687, %rd24686, 255;
	xor.b64  	%rd24688, %rd24687, %rd24685;
	mul.lo.s64 	%rd24689, %rd24688, 1099511628211;
	shr.u64 	%rd24690, %rd24678, 24;
	and.b64  	%rd24691, %rd24690, 255;
	xor.b64  	%rd24692, %rd24691, %rd24689;
	mul.lo.s64 	%rd24693, %rd24692, 1099511628211;
	shr.u64 	%rd24694, %rd24678, 32;
	and.b64  	%rd24695, %rd24694, 255;
	xor.b64  	%rd24696, %rd24695, %rd24693;
	mul.lo.s64 	%rd24697, %rd24696, 1099511628211;
	shr.u64 	%rd24698, %rd24678, 40;
	and.b64  	%rd24699, %rd24698, 255;
	xor.b64  	%rd24700, %rd24699, %rd24697;
	mul.lo.s64 	%rd24701, %rd24700, 1099511628211;
	shr.u64 	%rd24702, %rd24678, 48;
	and.b64  	%rd24703, %rd24702, 255;
	xor.b64  	%rd24704, %rd24703, %rd24701;
	mul.lo.s64 	%rd24705, %rd24704, 1099511628211;
	shr.u64 	%rd24706, %rd24678, 56;
	xor.b64  	%rd24707, %rd24706, %rd24705;
	mul.lo.s64 	%rd37109, %rd24707, 1099511628211;
$L__BB21_292:
	setp.eq.s64 	%p1150, %rd3820, 1;
	mov.b64 	%rd37115, -3750763034362895579;
	mov.b64 	%rd37116, 0;
	@%p1150 bra 	$L__BB21_295;
	and.b64  	%rd37116, %rd3820, -2;
	mov.b64 	%rd37115, -3750763034362895579;
	mov.b64 	%rd37113, 0;
$L__BB21_294:
	shl.b64 	%rd24713, %rd37113, 3;
	add.s64 	%rd24714, %rd36932, %rd24713;
	ld.u64 	%rd24715, [%rd24714];
	and.b64  	%rd24716, %rd24715, 255;
	xor.b64  	%rd24717, %rd24716, %rd37115;
	mul.lo.s64 	%rd24718, %rd24717, 1099511628211;
	shr.u64 	%rd24719, %rd24715, 8;
	and.b64  	%rd24720, %rd24719, 255;
	xor.b64  	%rd24721, %rd24720, %rd24718;
	mul.lo.s64 	%rd24722, %rd24721, 1099511628211;
	shr.u64 	%rd24723, %rd24715, 16;
	and.b64  	%rd24724, %rd24723, 255;
	xor.b64  	%rd24725, %rd24724, %rd24722;
	mul.lo.s64 	%rd24726, %rd24725, 1099511628211;
	shr.u64 	%rd24727, %rd24715, 24;
	and.b64  	%rd24728, %rd24727, 255;
	xor.b64  	%rd24729, %rd24728, %rd24726;
	mul.lo.s64 	%rd24730, %rd24729, 1099511628211;
	shr.u64 	%rd24731, %rd24715, 32;
	and.b64  	%rd24732, %rd24731, 255;
	xor.b64  	%rd24733, %rd24732, %rd24730;
	mul.lo.s64 	%rd24734, %rd24733, 1099511628211;
	shr.u64 	%rd24735, %rd24715, 40;
	and.b64  	%rd24736, %rd24735, 255;
	xor.b64  	%rd24737, %rd24736, %rd24734;
	mul.lo.s64 	%rd24738, %rd24737, 1099511628211;
	shr.u64 	%rd24739, %rd24715, 48;
	and.b64  	%rd24740, %rd24739, 255;
	xor.b64  	%rd24741, %rd24740, %rd24738;
	mul.lo.s64 	%rd24742, %rd24741, 1099511628211;
	shr.u64 	%rd24743, %rd24715, 56;
	xor.b64  	%rd24744, %rd24743, %rd24742;
	mul.lo.s64 	%rd24745, %rd24744, 1099511628211;
	ld.u64 	%rd24746, [%rd24714+8];
	and.b64  	%rd24747, %rd24746, 255;
	xor.b64  	%rd24748, %rd24747, %rd24745;
	mul.lo.s64 	%rd24749, %rd24748, 1099511628211;
	shr.u64 	%rd24750, %rd24746, 8;
	and.b64  	%rd24751, %rd24750, 255;
	xor.b64  	%rd24752, %rd24751, %rd24749;
	mul.lo.s64 	%rd24753, %rd24752, 1099511628211;
	shr.u64 	%rd24754, %rd24746, 16;
	and.b64  	%rd24755, %rd24754, 255;
	xor.b64  	%rd24756, %rd24755, %rd24753;
	mul.lo.s64 	%rd24757, %rd24756, 1099511628211;
	shr.u64 	%rd24758, %rd24746, 24;
	and.b64  	%rd24759, %rd24758, 255;
	xor.b64  	%rd24760, %rd24759, %rd24757;
	mul.lo.s64 	%rd24761, %rd24760, 1099511628211;
	shr.u64 	%rd24762, %rd24746, 32;
	and.b64  	%rd24763, %rd24762, 255;
	xor.b64  	%rd24764, %rd24763, %rd24761;
	mul.lo.s64 	%rd24765, %rd24764, 1099511628211;
	shr.u64 	%rd24766, %rd24746, 40;
	and.b64  	%rd24767, %rd24766, 255;
	xor.b64  	%rd24768, %rd24767, %rd24765;
	mul.lo.s64 	%rd24769, %rd24768, 1099511628211;
	shr.u64 	%rd24770, %rd24746, 48;
	and.b64  	%rd24771, %rd24770, 255;
	xor.b64  	%rd24772, %rd24771, %rd24769;
	mul.lo.s64 	%rd24773, %rd24772, 1099511628211;
	shr.u64 	%rd24774, %rd24746, 56;
	xor.b64  	%rd24775, %rd24774, %rd24773;
	mul.lo.s64 	%rd37115, %rd24775, 1099511628211;
	add.s64 	%rd37113, %rd37113, 2;
	setp.ne.s64 	%p1151, %rd37113, %rd37116;
	@%p1151 bra 	$L__BB21_294;
$L__BB21_295:
	setp.eq.s64 	%p1152, %rd123, 0;
	@%p1152 bra 	$L__BB21_297;
	shl.b64 	%rd24776, %rd37116, 3;
	add.s64 	%rd24777, %rd36932, %rd24776;
	ld.u64 	%rd24778, [%rd24777];
	and.b64  	%rd24779, %rd24778, 255;
	xor.b64  	%rd24780, %rd24779, %rd37115;
	mul.lo.s64 	%rd24781, %rd24780, 1099511628211;
	shr.u64 	%rd24782, %rd24778, 8;
	and.b64  	%rd24783, %rd24782, 255;
	xor.b64  	%rd24784, %rd24783, %rd24781;
	mul.lo.s64 	%rd24785, %rd24784, 1099511628211;
	shr.u64 	%rd24786, %rd24778, 16;
	and.b64  	%rd24787, %rd24786, 255;
	xor.b64  	%rd24788, %rd24787, %rd24785;
	mul.lo.s64 	%rd24789, %rd24788, 1099511628211;
	shr.u64 	%rd24790, %rd24778, 24;
	and.b64  	%rd24791, %rd24790, 255;
	xor.b64  	%rd24792, %rd24791, %rd24789;
	mul.lo.s64 	%rd24793, %rd24792, 1099511628211;
	shr.u64 	%rd24794, %rd24778, 32;
	and.b64  	%rd24795, %rd24794, 255;
	xor.b64  	%rd24796, %rd24795, %rd24793;
	mul.lo.s64 	%rd24797, %rd24796, 1099511628211;
	shr.u64 	%rd24798, %rd24778, 40;
	and.b64  	%rd24799, %rd24798, 255;
	xor.b64  	%rd24800, %rd24799, %rd24797;
	mul.lo.s64 	%rd24801, %rd24800, 1099511628211;
	shr.u64 	%rd24802, %rd24778, 48;
	and.b64  	%rd24803, %rd24802, 255;
	xor.b64  	%rd24804, %rd24803, %rd24801;
	mul.lo.s64 	%rd24805, %rd24804, 1099511628211;
	shr.u64 	%rd24806, %rd24778, 56;
	xor.b64  	%rd24807, %rd24806, %rd24805;
	mul.lo.s64 	%rd37115, %rd24807, 1099511628211;
$L__BB21_297:
	setp.lt.u64 	%p1153, %rd37109, %rd37115;
	mov.u64 	%rd37120, %rd36931;
	@%p1153 bra 	$L__BB21_298;
	bra.uni 	$L__BB21_303;
$L__BB21_298:
	mov.u64 	%rd37120, %rd36932;
	mov.u64 	%rd36932, %rd36931;
	bra.uni 	$L__BB21_303;
$L__BB21_299:
	setp.eq.s32 	%p1154, %r120, 0;
	mov.u64 	%rd37120, %rd36931;
	@%p1154 bra 	$L__BB21_303;
	mov.b64 	%rd37119, 0;
$L__BB21_301:
	shl.b64 	%rd24809, %rd37119, 3;
	add.s64 	%rd24810, %rd36931, %rd24809;
	ld.u64 	%rd24811, [%rd24810];
	add.s64 	%rd24812, %rd36932, %rd24809;
	ld.u64 	%rd24813, [%rd24812];
	setp.lt.u64 	%p1155, %rd24811, %rd24813;
	@%p1155 bra 	$L__BB21_298;
	add.s64 	%rd37119, %rd37119, 1;
	setp.eq.s64 	%p1156, %rd37119, %rd12;
	mov.u64 	%rd37120, %rd36931;
	@%p1156 bra 	$L__BB21_303;
	bra.uni 	$L__BB21_301;
$L__BB21_303:
	setp.eq.s64 	%p1157, %rd3820, 1;
	mov.b64 	%rd37124, -3750763034362895579;
	mov.b64 	%rd37125, 0;
	@%p1157 bra 	$L__BB21_306;
	and.b64  	%rd37125, %rd3820, -2;
	mov.b64 	%rd37124, -3750763034362895579;
	mov.b64 	%rd37122, 0;
$L__BB21_305:
	shl.b64 	%rd24819, %rd37122, 3;
	add.s64 	%rd24820, %rd36958, %rd24819;
	ld.u64 	%rd24821, [%rd24820];
	and.b64  	%rd24822, %rd24821, 255;
	xor.b64  	%rd24823, %rd24822, %rd37124;
	mul.lo.s64 	%rd24824, %rd24823, 1099511628211;
	shr.u64 	%rd24825, %rd24821, 8;
	and.b64  	%rd24826, %rd24825, 255;
	xor.b64  	%rd24827, %rd24826, %rd24824;
	mul.lo.s64 	%rd24828, %rd24827, 1099511628211;
	shr.u64 	%rd24829, %rd24821, 16;
	and.b64  	%rd24830, %rd24829, 255;
	xor.b64  	%rd24831, %rd24830, %rd24828;
	mul.lo.s64 	%rd24832, %rd24831, 1099511628211;
	shr.u64 	%rd24833, %rd24821, 24;
	and.b64  	%rd24834, %rd24833, 255;
	xor.b64  	%rd24835, %rd24834, %rd24832;
	mul.lo.s64 	%rd24836, %rd24835, 1099511628211;
	shr.u64 	%rd24837, %rd24821, 32;
	and.b64  	%rd24838, %rd24837, 255;
	xor.b64  	%rd24839, %rd24838, %rd24836;
	mul.lo.s64 	%rd24840, %rd24839, 1099511628211;
	shr.u64 	%rd24841, %rd24821, 40;
	and.b64  	%rd24842, %rd24841, 255;
	xor.b64  	%rd24843, %rd24842, %rd24840;
	mul.lo.s64 	%rd24844, %rd24843, 1099511628211;
	shr.u64 	%rd24845, %rd24821, 48;
	and.b64  	%rd24846, %rd24845, 255;
	xor.b64  	%rd24847, %rd24846, %rd24844;
	mul.lo.s64 	%rd24848, %rd24847, 1099511628211;
	shr.u64 	%rd24849, %rd24821, 56;
	xor.b64  	%rd24850, %rd24849, %rd24848;
	mul.lo.s64 	%rd24851, %rd24850, 1099511628211;
	ld.u64 	%rd24852, [%rd24820+8];
	and.b64  	%rd24853, %rd24852, 255;
	xor.b64  	%rd24854, %rd24853, %rd24851;
	mul.lo.s64 	%rd24855, %rd24854, 1099511628211;
	shr.u64 	%rd24856, %rd24852, 8;
	and.b64  	%rd24857, %rd24856, 255;
	xor.b64  	%rd24858, %rd24857, %rd24855;
	mul.lo.s64 	%rd24859, %rd24858, 1099511628211;
	shr.u64 	%rd24860, %rd24852, 16;
	and.b64  	%rd24861, %rd24860, 255;
	xor.b64  	%rd24862, %rd24861, %rd24859;
	mul.lo.s64 	%rd24863, %rd24862, 1099511628211;
	shr.u64 	%rd24864, %rd24852, 24;
	and.b64  	%rd24865, %rd24864, 255;
	xor.b64  	%rd24866, %rd24865, %rd24863;
	mul.lo.s64 	%rd24867, %rd24866, 1099511628211;
	shr.u64 	%rd24868, %rd24852, 32;
	and.b64  	%rd24869, %rd24868, 255;
	xor.b64  	%rd24870, %rd24869, %rd24867;
	mul.lo.s64 	%rd24871, %rd24870, 1099511628211;
	shr.u64 	%rd24872, %rd24852, 40;
	and.b64  	%rd24873, %rd24872, 255;
	xor.b64  	%rd24874, %rd24873, %rd24871;
	mul.lo.s64 	%rd24875, %rd24874, 1099511628211;
	shr.u64 	%rd24876, %rd24852, 48;
	and.b64  	%rd24877, %rd24876, 255;
	xor.b64  	%rd24878, %rd24877, %rd24875;
	mul.lo.s64 	%rd24879, %rd24878, 1099511628211;
	shr.u64 	%rd24880, %rd24852, 56;
	xor.b64  	%rd24881, %rd24880, %rd24879;
	mul.lo.s64 	%rd37124, %rd24881, 1099511628211;
	add.s64 	%rd37122, %rd37122, 2;
	setp.ne.s64 	%p1158, %rd37122, %rd37125;
	@%p1158 bra 	$L__BB21_305;
$L__BB21_306:
	setp.eq.s64 	%p1159, %rd123, 0;
	@%p1159 bra 	$L__BB21_308;
	shl.b64 	%rd24882, %rd37125, 3;
	add.s64 	%rd24883, %rd36958, %rd24882;
	ld.u64 	%rd24884, [%rd24883];
	and.b64  	%rd24885, %rd24884, 255;
	xor.b64  	%rd24886, %rd24885, %rd37124;
	mul.lo.s64 	%rd24887, %rd24886, 1099511628211;
	shr.u64 	%rd24888, %rd24884, 8;
	and.b64  	%rd24889, %rd24888, 255;
	xor.b64  	%rd24890, %rd24889, %rd24887;
	mul.lo.s64 	%rd24891, %rd24890, 1099511628211;
	shr.u64 	%rd24892, %rd24884, 16;
	and.b64  	%rd24893, %rd24892, 255;
	xor.b64  	%rd24894, %rd24893, %rd24891;
	mul.lo.s64 	%rd24895, %rd24894, 1099511628211;
	shr.u64 	%rd24896, %rd24884, 24;
	and.b64  	%rd24897, %rd24896, 255;
	xor.b64  	%rd24898, %rd24897, %rd24895;
	mul.lo.s64 	%rd24899, %rd24898, 1099511628211;
	shr.u64 	%rd24900, %rd24884, 32;
	and.b64  	%rd24901, %rd24900, 255;
	xor.b64  	%rd24902, %rd24901, %rd24899;
	mul.lo.s64 	%rd24903, %rd24902, 1099511628211;
	shr.u64 	%rd24904, %rd24884, 40;
	and.b64  	%rd24905, %rd24904, 255;
	xor.b64  	%rd24906, %rd24905, %rd24903;
	mul.lo.s64 	%rd24907, %rd24906, 1099511628211;
	shr.u64 	%rd24908, %rd24884, 48;
	and.b64  	%rd24909, %rd24908, 255;
	xor.b64  	%rd24910, %rd24909, %rd24907;
	mul.lo.s64 	%rd24911, %rd24910, 1099511628211;
	shr.u64 	%rd24912, %rd24884, 56;
	xor.b64  	%rd24913, %rd24912, %rd24911;
	mul.lo.s64 	%rd37124, %rd24913, 1099511628211;
$L__BB21_308:
	setp.eq.s64 	%p1160, %rd3820, 1;
	mov.b64 	%rd37130, -3750763034362895579;
	mov.b64 	%rd37131, 0;
	@%p1160 bra 	$L__BB21_311;
	and.b64  	%rd37131, %rd3820, -2;
	mov.b64 	%rd37130, -3750763034362895579;
	mov.b64 	%rd37128, 0;
$L__BB21_310:
	shl.b64 	%rd24919, %rd37128, 3;
	add.s64 	%rd24920, %rd37039, %rd24919;
	ld.u64 	%rd24921, [%rd24920];
	and.b64  	%rd24922, %rd24921, 255;
	xor.b64  	%rd24923, %rd24922, %rd37130;
	mul.lo.s64 	%rd24924, %rd24923, 1099511628211;
	shr.u64 	%rd24925, %rd24921, 8;
	and.b64  	%rd24926, %rd24925, 255;
	xor.b64  	%rd24927, %rd24926, %rd24924;
	mul.lo.s64 	%rd24928, %rd24927, 1099511628211;
	shr.u64 	%rd24929, %rd24921, 16;
	and.b64  	%rd24930, %rd24929, 255;
	xor.b64  	%rd24931, %rd24930, %rd24928;
	mul.lo.s64 	%rd24932, %rd24931, 1099511628211;
	shr.u64 	%rd24933, %rd24921, 24;
	and.b64  	%rd24934, %rd24933, 255;
	xor.b64  	%rd24935, %rd24934, %rd24932;
	mul.lo.s64 	%rd24936, %rd24935, 1099511628211;
	shr.u64 	%rd24937, %rd24921, 32;
	and.b64  	%rd24938, %rd24937, 255;
	xor.b64  	%rd24939, %rd24938, %rd24936;
	mul.lo.s64 	%rd24940, %rd24939, 1099511628211;
	shr.u64 	%rd24941, %rd24921, 40;
	and.b64  	%rd24942, %rd24941, 255;
	xor.b64  	%rd24943, %rd24942, %rd24940;
	mul.lo.s64 	%rd24944, %rd24943, 1099511628211;
	shr.u64 	%rd24945, %rd24921, 48;
	and.b64  	%rd24946, %rd24945, 255;
	xor.b64  	%rd24947, %rd24946, %rd24944;
	mul.lo.s64 	%rd24948, %rd24947, 1099511628211;
	shr.u64 	%rd24949, %rd24921, 56;
	xor.b64  	%rd24950, %rd24949, %rd24948;
	mul.lo.s64 	%rd24951, %rd24950, 1099511628211;
	ld.u64 	%rd24952, [%rd24920+8];
	and.b64  	%rd24953, %rd24952, 255;
	xor.b64  	%rd24954, %rd24953, %rd24951;
	mul.lo.s64 	%rd24955, %rd24954, 1099511628211;
	shr.u64 	%rd24956, %rd24952, 8;
	and.b64  	%rd24957, %rd24956, 255;
	xor.b64  	%rd24958, %rd24957, %rd24955;
	mul.lo.s64 	%rd24959, %rd24958, 1099511628211;
	shr.u64 	%rd24960, %rd24952, 16;
	and.b64  	%rd24961, %rd24960, 255;
	xor.b64  	%rd24962, %rd24961, %rd24959;
	mul.lo.s64 	%rd24963, %rd24962, 1099511628211;
	shr.u64 	%rd24964, %rd24952, 24;
	and.b64  	%rd24965, %rd24964, 255;
	xor.b64  	%rd24966, %rd24965, %rd24963;
	mul.lo.s64 	%rd24967, %rd24966, 1099511628211;
	shr.u64 	%rd24968, %rd24952, 32;
	and.b64  	%rd24969, %rd24968, 255;
	xor.b64  	%rd24970, %rd24969, %rd24967;
	mul.lo.s64 	%rd24971, %rd24970, 1099511628211;
	shr.u64 	%rd24972, %rd24952, 40;
	and.b64  	%rd24973, %rd24972, 255;
	xor.b64  	%rd24974, %rd24973, %rd24971;
	mul.lo.s64 	%rd24975, %rd24974, 1099511628211;
	shr.u64 	%rd24976, %rd24952, 48;
	and.b64  	%rd24977, %rd24976, 255;
	xor.b64  	%rd24978, %rd24977, %rd24975;
	mul.lo.s64 	%rd24979, %rd24978, 1099511628211;
	shr.u64 	%rd24980, %rd24952, 56;
	xor.b64  	%rd24981, %rd24980, %rd24979;
	mul.lo.s64 	%rd37130, %rd24981, 1099511628211;
	add.s64 	%rd37128, %rd37128, 2;
	setp.ne.s64 	%p1161, %rd37128, %rd37131;
	@%p1161 bra 	$L__BB21_310;
$L__BB21_311:
	setp.eq.s64 	%p1162, %rd123, 0;
	@%p1162 bra 	$L__BB21_313;
	shl.b64 	%rd24982, %rd37131, 3;
	add.s64 	%rd24983, %rd37039, %rd24982;
	ld.u64 	%rd24984, [%rd24983];
	and.b64  	%rd24985, %rd24984, 255;
	xor.b64  	%rd24986, %rd24985, %rd37130;
	mul.lo.s64 	%rd24987, %rd24986, 1099511628211;
	shr.u64 	%rd24988, %rd24984, 8;
	and.b64  	%rd24989, %rd24988, 255;
	xor.b64  	%rd24990, %rd24989, %rd24987;
	mul.lo.s64 	%rd24991, %rd24990, 1099511628211;
	shr.u64 	%rd24992, %rd24984, 16;
	and.b64  	%rd24993, %rd24992, 255;
	xor.b64  	%rd24994, %rd24993, %rd24991;
	mul.lo.s64 	%rd24995, %rd24994, 1099511628211;
	shr.u64 	%rd24996, %rd24984, 24;
	and.b64  	%rd24997, %rd24996, 255;
	xor.b64  	%rd24998, %rd24997, %rd24995;
	mul.lo.s64 	%rd24999, %rd24998, 1099511628211;
	shr.u64 	%rd25000, %rd24984, 32;
	and.b64  	%rd25001, %rd25000, 255;
	xor.b64  	%rd25002, %rd25001, %rd24999;
	mul.lo.s64 	%rd25003, %rd25002, 1099511628211;
	shr.u64 	%rd25004, %rd24984, 40;
	and.b64  	%rd25005, %rd25004, 255;
	xor.b64  	%rd25006, %rd25005, %rd25003;
	mul.lo.s64 	%rd25007, %rd25006, 1099511628211;
	shr.u64 	%rd25008, %rd24984, 48;
	and.b64  	%rd25009, %rd25008, 255;
	xor.b64  	%rd25010, %rd25009, %rd25007;
	mul.lo.s64 	%rd25011, %rd25010, 1099511628211;
	shr.u64 	%rd25012, %rd24984, 56;
	xor.b64  	%rd25013, %rd25012, %rd25011;
	mul.lo.s64 	%rd37130, %rd25013, 1099511628211;
$L__BB21_313:
	setp.eq.s64 	%p1163, %rd37124, %rd37130;
	@%p1163 bra 	$L__BB21_326;
	setp.eq.s64 	%p1164, %rd3820, 1;
	mov.b64 	%rd37136, -3750763034362895579;
	mov.b64 	%rd37137, 0;
	@%p1164 bra 	$L__BB21_317;
	and.b64  	%rd37137, %rd3820, -2;
	mov.b64 	%rd37136, -3750763034362895579;
	mov.b64 	%rd37134, 0;
$L__BB21_316:
	shl.b64 	%rd25019, %rd37134, 3;
	add.s64 	%rd25020, %rd36958, %rd25019;
	ld.u64 	%rd25021, [%rd25020];
	and.b64  	%rd25022, %rd25021, 255;
	xor.b64  	%rd25023, %rd25022, %rd37136;
	mul.lo.s64 	%rd25024, %rd25023, 1099511628211;
	shr.u64 	%rd25025, %rd25021, 8;
	and.b64  	%rd25026, %rd25025, 255;
	xor.b64  	%rd25027, %rd25026, %rd25024;
	mul.lo.s64 	%rd25028, %rd25027, 1099511628211;
	shr.u64 	%rd25029, %rd25021, 16;
	and.b64  	%rd25030, %rd25029, 255;
	xor.b64  	%rd25031, %rd25030, %rd25028;
	mul.lo.s64 	%rd25032, %rd25031, 1099511628211;
	shr.u64 	%rd25033, %rd25021, 24;
	and.b64  	%rd25034, %rd25033, 255;
	xor.b64  	%rd25035, %rd25034, %rd25032;
	mul.lo.s64 	%rd25036, %rd25035, 1099511628211;
	shr.u64 	%rd25037, %rd25021, 32;
	and.b64  	%rd25038, %rd25037, 255;
	xor.b64  	%rd25039, %rd25038, %rd25036;
	mul.lo.s64 	%rd25040, %rd25039, 1099511628211;
	shr.u64 	%rd25041, %rd25021, 40;
	and.b64  	%rd25042, %rd25041, 255;
	xor.b64  	%rd25043, %rd25042, %rd25040;
	mul.lo.s64 	%rd25044, %rd25043, 1099511628211;
	shr.u64 	%rd25045, %rd25021, 48;
	and.b64  	%rd25046, %rd25045, 255;
	xor.b64  	%rd25047, %rd25046, %rd25044;
	mul.lo.s64 	%rd25048, %rd25047, 1099511628211;
	shr.u64 	%rd25049, %rd25021, 56;
	xor.b64  	%rd25050, %rd25049, %rd25048;
	mul.lo.s64 	%rd25051, %rd25050, 1099511628211;
	ld.u64 	%rd25052, [%rd25020+8];
	and.b64  	%rd25053, %rd25052, 255;
	xor.b64  	%rd25054, %rd25053, %rd25051;
	mul.lo.s64 	%rd25055, %rd25054, 1099511628211;
	shr.u64 	%rd25056, %rd25052, 8;
	and.b64  	%rd25057, %rd25056, 255;
	xor.b64  	%rd25058, %rd25057, %rd25055;
	mul.lo.s64 	%rd25059, %rd25058, 1099511628211;
	shr.u64 	%rd25060, %rd25052, 16;
	and.b64  	%rd25061, %rd25060, 255;
	xor.b64  	%rd25062, %rd25061, %rd25059;
	mul.lo.s64 	%rd25063, %rd25062, 1099511628211;
	shr.u64 	%rd25064, %rd25052, 24;
	and.b64  	%rd25065, %rd25064, 255;
	xor.b64  	%rd25066, %rd25065, %rd25063;
	mul.lo.s64 	%rd25067, %rd25066, 1099511628211;
	shr.u64 	%rd25068, %rd25052, 32;
	and.b64  	%rd25069, %rd25068, 255;
	xor.b64  	%rd25070, %rd25069, %rd25067;
	mul.lo.s64 	%rd25071, %rd25070, 1099511628211;
	shr.u64 	%rd25072, %rd25052, 40;
	and.b64  	%rd25073, %rd25072, 255;
	xor.b64  	%rd25074, %rd25073, %rd25071;
	mul.lo.s64 	%rd25075, %rd25074, 1099511628211;
	shr.u64 	%rd25076, %rd25052, 48;
	and.b64  	%rd25077, %rd25076, 255;
	xor.b64  	%rd25078, %rd25077, %rd25075;
	mul.lo.s64 	%rd25079, %rd25078, 1099511628211;
	shr.u64 	%rd25080, %rd25052, 56;
	xor.b64  	%rd25081, %rd25080, %rd25079;
	mul.lo.s64 	%rd37136, %rd25081, 1099511628211;
	add.s64 	%rd37134, %rd37134, 2;
	setp.ne.s64 	%p1165, %rd37134, %rd37137;
	@%p1165 bra 	$L__BB21_316;
$L__BB21_317:
	setp.eq.s64 	%p1166, %rd123, 0;
	@%p1166 bra 	$L__BB21_319;
	shl.b64 	%rd25082, %rd37137, 3;
	add.s64 	%rd25083, %rd36958, %rd25082;
	ld.u64 	%rd25084, [%rd25083];
	and.b64  	%rd25085, %rd25084, 255;
	xor.b64  	%rd25086, %rd25085, %rd37136;
	mul.lo.s64 	%rd25087, %rd25086, 1099511628211;
	shr.u64 	%rd25088, %rd25084, 8;
	and.b64  	%rd25089, %rd25088, 255;
	xor.b64  	%rd25090, %rd25089, %rd25087;
	mul.lo.s64 	%rd25091, %rd25090, 1099511628211;
	shr.u64 	%rd25092, %rd25084, 16;
	and.b64  	%rd25093, %rd25092, 255;
	xor.b64  	%rd25094, %rd25093, %rd25091;
	mul.lo.s64 	%rd25095, %rd25094, 1099511628211;
	shr.u64 	%rd25096, %rd25084, 24;
	and.b64  	%rd25097, %rd25096, 255;
	xor.b64  	%rd25098, %rd25097, %rd25095;
	mul.lo.s64 	%rd25099, %rd25098, 1099511628211;
	shr.u64 	%rd25100, %rd25084, 32;
	and.b64  	%rd25101, %rd25100, 255;
	xor.b64  	%rd25102, %rd25101, %rd25099;
	mul.lo.s64 	%rd25103, %rd25102, 1099511628211;
	shr.u64 	%rd25104, %rd25084, 40;
	and.b64  	%rd25105, %rd25104, 255;
	xor.b64  	%rd25106, %rd25105, %rd25103;
	mul.lo.s64 	%rd25107, %rd25106, 1099511628211;
	shr.u64 	%rd25108, %rd25084, 48;
	and.b64  	%rd25109, %rd25108, 255;
	xor.b64  	%rd25110, %rd25109, %rd25107;
	mul.lo.s64 	%rd25111, %rd25110, 1099511628211;
	shr.u64 	%rd25112, %rd25084, 56;
	xor.b64  	%rd25113, %rd25112, %rd25111;
	mul.lo.s64 	%rd37136, %rd25113, 1099511628211;
$L__BB21_319:
	setp.eq.s64 	%p1167, %rd3820, 1;
	mov.b64 	%rd37142, -3750763034362895579;
	mov.b64 	%rd37143, 0;
	@%p1167 bra 	$L__BB21_322;
	and.b64  	%rd37143, %rd3820, -2;
	mov.b64 	%rd37142, -3750763034362895579;
	mov.b64 	%rd37140, 0;
$L__BB21_321:
	shl.b64 	%rd25119, %rd37140, 3;
	add.s64 	%rd25120, %rd37039, %rd25119;
	ld.u64 	%rd25121, [%rd25120];
	and.b64  	%rd25122, %rd25121, 255;
	xor.b64  	%rd25123, %rd25122, %rd37142;
	mul.lo.s64 	%rd25124, %rd25123, 1099511628211;
	shr.u64 	%rd25125, %rd25121, 8;
	and.b64  	%rd25126, %rd25125, 255;
	xor.b64  	%rd25127, %rd25126, %rd25124;
	mul.lo.s64 	%rd25128, %rd25127, 1099511628211;
	shr.u64 	%rd25129, %rd25121, 16;
	and.b64  	%rd25130, %rd25129, 255;
	xor.b64  	%rd25131, %rd25130, %rd25128;
	mul.lo.s64 	%rd25132, %rd25131, 1099511628211;
	shr.u64 	%rd25133, %rd25121, 24;
	and.b64  	%rd25134, %rd25133, 255;
	xor.b64  	%rd25135, %rd25134, %rd25132;
	mul.lo.s64 	%rd25136, %rd25135, 1099511628211;
	shr.u64 	%rd25137, %rd25121, 32;
	and.b64  	%rd25138, %rd25137, 255;
	xor.b64  	%rd25139, %rd25138, %rd25136;
	mul.lo.s64 	%rd25140, %rd25139, 1099511628211;
	shr.u64 	%rd25141, %rd25121, 40;
	and.b64  	%rd25142, %rd25141, 255;
	xor.b64  	%rd25143, %rd25142, %rd25140;
	mul.lo.s64 	%rd25144, %rd25143, 1099511628211;
	shr.u64 	%rd25145, %rd25121, 48;
	and.b64  	%rd25146, %rd25145, 255;
	xor.b64  	%rd25147, %rd25146, %rd25144;
	mul.lo.s64 	%rd25148, %rd25147, 1099511628211;
	shr.u64 	%rd25149, %rd25121, 56;
	xor.b64  	%rd25150, %rd25149, %rd25148;
	mul.lo.s64 	%rd25151, %rd25150, 1099511628211;
	ld.u64 	%rd25152, [%rd25120+8];
	and.b64  	%rd25153, %rd25152, 255;
	xor.b64  	%rd25154, %rd25153, %rd25151;
	mul.lo.s64 	%rd25155, %rd25154, 1099511628211;
	shr.u64 	%rd25156, %rd25152, 8;
	and.b64  	%rd25157, %rd25156, 255;
	xor.b64  	%rd25158, %rd25157, %rd25155;
	mul.lo.s64 	%rd25159, %rd25158, 1099511628211;
	shr.u64 	%rd25160, %rd25152, 16;
	and.b64  	%rd25161, %rd25160, 255;
	xor.b64  	%rd25162, %rd25161, %rd25159;
	mul.lo.s64 	%rd25163, %rd25162, 1099511628211;
	shr.u64 	%rd25164, %rd25152, 24;
	and.b64  	%rd25165, %rd25164, 255;
	xor.b64  	%rd25166, %rd25165, %rd25163;
	mul.lo.s64 	%rd25167, %rd25166, 1099511628211;
	shr.u64 	%rd25168, %rd25152, 32;
	and.b64  	%rd25169, %rd25168, 255;
	xor.b64  	%rd25170, %rd25169, %rd25167;
	mul.lo.s64 	%rd25171, %rd25170, 1099511628211;
	shr.u64 	%rd25172, %rd25152, 40;
	and.b64  	%rd25173, %rd25172, 255;
	xor.b64  	%rd25174, %rd25173, %rd25171;
	mul.lo.s64 	%rd25175, %rd25174, 1099511628211;
	shr.u64 	%rd25176, %rd25152, 48;
	and.b64  	%rd25177, %rd25176, 255;
	xor.b64  	%rd25178, %rd25177, %rd25175;
	mul.lo.s64 	%rd25179, %rd25178, 1099511628211;
	shr.u64 	%rd25180, %rd25152, 56;
	xor.b64  	%rd25181, %rd25180, %rd25179;
	mul.lo.s64 	%rd37142, %rd25181, 1099511628211;
	add.s64 	%rd37140, %rd37140, 2;
	setp.ne.s64 	%p1168, %rd37140, %rd37143;
	@%p1168 bra 	$L__BB21_321;
$L__BB21_322:
	setp.eq.s64 	%p1169, %rd123, 0;
	@%p1169 bra 	$L__BB21_324;
	shl.b64 	%rd25182, %rd37143, 3;
	add.s64 	%rd25183, %rd37039, %rd25182;
	ld.u64 	%rd25184, [%rd25183];
	and.b64  	%rd25185, %rd25184, 255;
	xor.b64  	%rd25186, %rd25185, %rd37142;
	mul.lo.s64 	%rd25187, %rd25186, 1099511628211;
	shr.u64 	%rd25188, %rd25184, 8;
	and.b64  	%rd25189, %rd25188, 255;
	xor.b64  	%rd25190, %rd25189, %rd25187;
	mul.lo.s64 	%rd25191, %rd25190, 1099511628211;
	shr.u64 	%rd25192, %rd25184, 16;
	and.b64  	%rd25193, %rd25192, 255;
	xor.b64  	%rd25194, %rd25193, %rd25191;
	mul.lo.s64 	%rd25195, %rd25194, 1099511628211;
	shr.u64 	%rd25196, %rd25184, 24;
	and.b64  	%rd25197, %rd25196, 255;
	xor.b64  	%rd25198, %rd25197, %rd25195;
	mul.lo.s64 	%rd25199, %rd25198, 1099511628211;
	shr.u64 	%rd25200, %rd25184, 32;
	and.b64  	%rd25201, %rd25200, 255;
	xor.b64  	%rd25202, %rd25201, %rd25199;
	mul.lo.s64 	%rd25203, %rd25202, 1099511628211;
	shr.u64 	%rd25204, %rd25184, 40;
	and.b64  	%rd25205, %rd25204, 255;
	xor.b64  	%rd25206, %rd25205, %rd25203;
	mul.lo.s64 	%rd25207, %rd25206, 1099511628211;
	shr.u64 	%rd25208, %rd25184, 48;
	and.b64  	%rd25209, %rd25208, 255;
	xor.b64  	%rd25210, %rd25209, %rd25207;
	mul.lo.s64 	%rd25211, %rd25210, 1099511628211;
	shr.u64 	%rd25212, %rd25184, 56;
	xor.b64  	%rd25213, %rd25212, %rd25211;
	mul.lo.s64 	%rd37142, %rd25213, 1099511628211;
$L__BB21_324:
	setp.lt.u64 	%p1170, %rd37136, %rd37142;
	mov.u64 	%rd37147, %rd36958;
	@%p1170 bra 	$L__BB21_325;
	bra.uni 	$L__BB21_330;
$L__BB21_325:
	mov.u64 	%rd37147, %rd37039;
	mov.u64 	%rd37039, %rd36958;
	bra.uni 	$L__BB21_330;
$L__BB21_326:
	setp.eq.s32 	%p1171, %r120, 0;
	mov.u64 	%rd37147, %rd36958;
	@%p1171 bra 	$L__BB21_330;
	mov.b64 	%rd37146, 0;
$L__BB21_328:
	shl.b64 	%rd25215, %rd37146, 3;
	add.s64 	%rd25216, %rd36958, %rd25215;
	ld.u64 	%rd25217, [%rd25216];
	add.s64 	%rd25218, %rd37039, %rd25215;
	ld.u64 	%rd25219, [%rd25218];
	setp.lt.u64 	%p1172, %rd25217, %rd25219;
	@%p1172 bra 	$L__BB21_325;
	add.s64 	%rd37146, %rd37146, 1;
	setp.eq.s64 	%p1173, %rd37146, %rd12;
	mov.u64 	%rd37147, %rd36958;
	@%p1173 bra 	$L__BB21_330;
	bra.uni 	$L__BB21_328;
$L__BB21_330:
	setp.eq.s64 	%p1174, %rd3820, 1;
	mov.b64 	%rd37151, -3750763034362895579;
	mov.b64 	%rd37152, 0;
	@%p1174 bra 	$L__BB21_333;
	and.b64  	%rd37152, %rd3820, -2;
	mov.b64 	%rd37151, -3750763034362895579;
	mov.b64 	%rd37149, 0;
$L__BB21_332:
	shl.b64 	%rd25225, %rd37149, 3;
	add.s64 	%rd25226, %rd36985, %rd25225;
	ld.u64 	%rd25227, [%rd25226];
	and.b64  	%rd25228, %rd25227, 255;
	xor.b64  	%rd25229, %rd25228, %rd37151;
	mul.lo.s64 	%rd25230, %rd25229, 1099511628211;
	shr.u64 	%rd25231, %rd25227, 8;
	and.b64  	%rd25232, %rd25231, 255;
	xor.b64  	%rd25233, %rd25232, %rd25230;
	mul.lo.s64 	%rd25234, %rd25233, 1099511628211;
	shr.u64 	%rd25235, %rd25227, 16;
	and.b64  	%rd25236, %rd25235, 255;
	xor.b64  	%rd25237, %rd25236, %rd25234;
	mul.lo.s64 	%rd25238, %rd25237, 1099511628211;
	shr.u64 	%rd25239, %rd25227, 24;
	and.b64  	%rd25240, %rd25239, 255;
	xor.b64  	%rd25241, %rd25240, %rd25238;
	mul.lo.s64 	%rd25242, %rd25241, 1099511628211;
	shr.u64 	%rd25243, %rd25227, 32;
	and.b64  	%rd25244, %rd25243, 255;
	xor.b64  	%rd25245, %rd25244, %rd25242;
	mul.lo.s64 	%rd25246, %rd25245, 1099511628211;
	shr.u64 	%rd25247, %rd25227, 40;
	and.b64  	%rd25248, %rd25247, 255;
	xor.b64  	%rd25249, %rd25248, %rd25246;
	mul.lo.s64 	%rd25250, %rd25249, 1099511628211;
	shr.u64 	%rd25251, %rd25227, 48;
	and.b64  	%rd25252, %rd25251, 255;
	xor.b64  	%rd25253, %rd25252, %rd25250;
	mul.lo.s64 	%rd25254, %rd25253, 1099511628211;
	shr.u64 	%rd25255, %rd25227, 56;
	xor.b64  	%rd25256, %rd25255, %rd25254;
	mul.lo.s64 	%rd25257, %rd25256, 1099511628211;
	ld.u64 	%rd25258, [%rd25226+8];
	and.b64  	%rd25259, %rd25258, 255;
	xor.b64  	%rd25260, %rd25259, %rd25257;
	mul.lo.s64 	%rd25261, %rd25260, 1099511628211;
	shr.u64 	%rd25262, %rd25258, 8;
	and.b64  	%rd25263, %rd25262, 255;
	xor.b64  	%rd25264, %rd25263, %rd25261;
	mul.lo.s64 	%rd25265, %rd25264, 1099511628211;
	shr.u64 	%rd25266, %rd25258, 16;
	and.b64  	%rd25267, %rd25266, 255;
	xor.b64  	%rd25268, %rd25267, %rd25265;
	mul.lo.s64 	%rd25269, %rd25268, 1099511628211;
	shr.u64 	%rd25270, %rd25258, 24;
	and.b64  	%rd25271, %rd25270, 255;
	xor.b64  	%rd25272, %rd25271, %rd25269;
	mul.lo.s64 	%rd25273, %rd25272, 1099511628211;
	shr.u64 	%rd25274, %rd25258, 32;
	and.b64  	%rd25275, %rd25274, 255;
	xor.b64  	%rd25276, %rd25275, %rd25273;
	mul.lo.s64 	%rd25277, %rd25276, 1099511628211;
	shr.u64 	%rd25278, %rd25258, 40;
	and.b64  	%rd25279, %rd25278, 255;
	xor.b64  	%rd25280, %rd25279, %rd25277;
	mul.lo.s64 	%rd25281, %rd25280, 1099511628211;
	shr.u64 	%rd25282, %rd25258, 48;
	and.b64  	%rd25283, %rd25282, 255;
	xor.b64  	%rd25284, %rd25283, %rd25281;
	mul.lo.s64 	%rd25285, %rd25284, 1099511628211;
	shr.u64 	%rd25286, %rd25258, 56;
	xor.b64  	%rd25287, %rd25286, %rd25285;
	mul.lo.s64 	%rd37151, %rd25287, 1099511628211;
	add.s64 	%rd37149, %rd37149, 2;
	setp.ne.s64 	%p1175, %rd37149, %rd37152;
	@%p1175 bra 	$L__BB21_332;
$L__BB21_333:
	setp.eq.s64 	%p1176, %rd123, 0;
	@%p1176 bra 	$L__BB21_335;
	shl.b64 	%rd25288, %rd37152, 3;
	add.s64 	%rd25289, %rd36985, %rd25288;
	ld.u64 	%rd25290, [%rd25289];
	and.b64  	%rd25291, %rd25290, 255;
	xor.b64  	%rd25292, %rd25291, %rd37151;
	mul.lo.s64 	%rd25293, %rd25292, 1099511628211;
	shr.u64 	%rd25294, %rd25290, 8;
	and.b64  	%rd25295, %rd25294, 255;
	xor.b64  	%rd25296, %rd25295, %rd25293;
	mul.lo.s64 	%rd25297, %rd25296, 1099511628211;
	shr.u64 	%rd25298, %rd25290, 16;
	and.b64  	%rd25299, %rd25298, 255;
	xor.b64  	%rd25300, %rd25299, %rd25297;
	mul.lo.s64 	%rd25301, %rd25300, 1099511628211;
	shr.u64 	%rd25302, %rd25290, 24;
	and.b64  	%rd25303, %rd25302, 255;
	xor.b64  	%rd25304, %rd25303, %rd25301;
	mul.lo.s64 	%rd25305, %rd25304, 1099511628211;
	shr.u64 	%rd25306, %rd25290, 32;
	and.b64  	%rd25307, %rd25306, 255;
	xor.b64  	%rd25308, %rd25307, %rd25305;
	mul.lo.s64 	%rd25309, %rd25308, 1099511628211;
	shr.u64 	%rd25310, %rd25290, 40;
	and.b64  	%rd25311, %rd25310, 255;
	xor.b64  	%rd25312, %rd25311, %rd25309;
	mul.lo.s64 	%rd25313, %rd25312, 1099511628211;
	shr.u64 	%rd25314, %rd25290, 48;
	and.b64  	%rd25315, %rd25314, 255;
	xor.b64  	%rd25316, %rd25315, %rd25313;
	mul.lo.s64 	%rd25317, %rd25316, 1099511628211;
	shr.u64 	%rd25318, %rd25290, 56;
	xor.b64  	%rd25319, %rd25318, %rd25317;
	mul.lo.s64 	%rd37151, %rd25319, 1099511628211;
$L__BB21_335:
	setp.eq.s64 	%p1177, %rd3820, 1;
	mov.b64 	%rd37157, -3750763034362895579;
	mov.b64 	%rd37158, 0;
	@%p1177 bra 	$L__BB21_338;
	and.b64  	%rd37158, %rd3820, -2;
	mov.b64 	%rd37157, -3750763034362895579;
	mov.b64 	%rd37155, 0;
$L__BB21_337:
	shl.b64 	%rd25325, %rd37155, 3;
	add.s64 	%rd25326, %rd37066, %rd25325;
	ld.u64 	%rd25327, [%rd25326];
	and.b64  	%rd25328, %rd25327, 255;
	xor.b64  	%rd25329, %rd25328, %rd37157;
	mul.lo.s64 	%rd25330, %rd25329, 1099511628211;
	shr.u64 	%rd25331, %rd25327, 8;
	and.b64  	%rd25332, %rd25331, 255;
	xor.b64  	%rd25333, %rd25332, %rd25330;
	mul.lo.s64 	%rd25334, %rd25333, 1099511628211;
	shr.u64 	%rd25335, %rd25327, 16;
	and.b64  	%rd25336, %rd25335, 255;
	xor.b64  	%rd25337, %rd25336, %rd25334;
	mul.lo.s64 	%rd25338, %rd25337, 1099511628211;
	shr.u64 	%rd25339, %rd25327, 24;
	and.b64  	%rd25340, %rd25339, 255;
	xor.b64  	%rd25341, %rd25340, %rd25338;
	mul.lo.s64 	%rd25342, %rd25341, 1099511628211;
	shr.u64 	%rd25343, %rd25327, 32;
	and.b64  	%rd25344, %rd25343, 255;
	xor.b64  	%rd25345, %rd25344, %rd25342;
	mul.lo.s64 	%rd25346, %rd25345, 1099511628211;
	shr.u64 	%rd25347, %rd25327, 40;
	and.b64  	%rd25348, %rd25347, 255;
	xor.b64  	%rd25349, %rd25348, %rd25346;
	mul.lo.s64 	%rd25350, %rd25349, 1099511628211;
	shr.u64 	%rd25351, %rd25327, 48;
	and.b64  	%rd25352, %rd25351, 255;
	xor.b64  	%rd25353, %rd25352, %rd25350;
	mul.lo.s64 	%rd25354, %rd25353, 1099511628211;
	shr.u64 	%rd25355, %rd25327, 56;
	xor.b64  	%rd25356, %rd25355, %rd25354;
	mul.lo.s64 	%rd25357, %rd25356, 1099511628211;
	ld.u64 	%rd25358, [%rd25326+8];
	and.b64  	%rd25359, %rd25358, 255;
	xor.b64  	%rd25360, %rd25359, %rd25357;
	mul.lo.s64 	%rd25361, %rd25360, 1099511628211;
	shr.u64 	%rd25362, %rd25358, 8;
	and.b64  	%rd25363, %rd25362, 255;
	xor.b64  	%rd25364, %rd25363, %rd25361;
	mul.lo.s64 	%rd25365, %rd25364, 1099511628211;
	shr.u64 	%rd25366, %rd25358, 16;
	and.b64  	%rd25367, %rd25366, 255;
	xor.b64  	%rd25368, %rd25367, %rd25365;
	mul.lo.s64 	%rd25369, %rd25368, 1099511628211;
	shr.u64 	%rd25370, %rd25358, 24;
	and.b64  	%rd25371, %rd25370, 255;
	xor.b64  	%rd25372, %rd25371, %rd25369;
	mul.lo.s64 	%rd25373, %rd25372, 1099511628211;
	shr.u64 	%rd25374, %rd25358, 32;
	and.b64  	%rd25375, %rd25374, 255;
	xor.b64  	%rd25376, %rd25375, %rd25373;
	mul.lo.s64 	%rd25377, %rd25376, 1099511628211;
	shr.u64 	%rd25378, %rd25358, 40;
	and.b64  	%rd25379, %rd25378, 255;
	xor.b64  	%rd25380, %rd25379, %rd25377;
	mul.lo.s64 	%rd25381, %rd25380, 1099511628211;
	shr.u64 	%rd25382, %rd25358, 48;
	and.b64  	%rd25383, %rd25382, 255;
	xor.b64  	%rd25384, %rd25383, %rd25381;
	mul.lo.s64 	%rd25385, %rd25384, 1099511628211;
	shr.u64 	%rd25386, %rd25358, 56;
	xor.b64  	%rd25387, %rd25386, %rd25385;
	mul.lo.s64 	%rd37157, %rd25387, 1099511628211;
	add.s64 	%rd37155, %rd37155, 2;
	setp.ne.s64 	%p1178, %rd37155, %rd37158;
	@%p1178 bra 	$L__BB21_337;
$L__BB21_338:
	setp.eq.s64 	%p1179, %rd123, 0;
	@%p1179 bra 	$L__BB21_340;
	shl.b64 	%rd25388, %rd37158, 3;
	add.s64 	%rd25389, %rd37066, %rd25388;
	ld.u64 	%rd25390, [%rd25389];
	and.b64  	%rd25391, %rd25390, 255;
	xor.b64  	%rd25392, %rd25391, %rd37157;
	mul.lo.s64 	%rd25393, %rd25392, 1099511628211;
	shr.u64 	%rd25394, %rd25390, 8;
	and.b64  	%rd25395, %rd25394, 255;
	xor.b64  	%rd25396, %rd25395, %rd25393;
	mul.lo.s64 	%rd25397, %rd25396, 1099511628211;
	shr.u64 	%rd25398, %rd25390, 16;
	and.b64  	%rd25399, %rd25398, 255;
	xor.b64  	%rd25400, %rd25399, %rd25397;
	mul.lo.s64 	%rd25401, %rd25400, 1099511628211;
	shr.u64 	%rd25402, %rd25390, 24;
	and.b64  	%rd25403, %rd25402, 255;
	xor.b64  	%rd25404, %rd25403, %rd25401;
	mul.lo.s64 	%rd25405, %rd25404, 1099511628211;
	shr.u64 	%rd25406, %rd25390, 32;
	and.b64  	%rd25407, %rd25406, 255;
	xor.b64  	%rd25408, %rd25407, %rd25405;
	mul.lo.s64 	%rd25409, %rd25408, 1099511628211;
	shr.u64 	%rd25410, %rd25390, 40;
	and.b64  	%rd25411, %rd25410, 255;
	xor.b64  	%rd25412, %rd25411, %rd25409;
	mul.lo.s64 	%rd25413, %rd25412, 1099511628211;
	shr.u64 	%rd25414, %rd25390, 48;
	and.b64  	%rd25415, %rd25414, 255;
	xor.b64  	%rd25416, %rd25415, %rd25413;
	mul.lo.s64 	%rd25417, %rd25416, 1099511628211;
	shr.u64 	%rd25418, %rd25390, 56;
	xor.b64  	%rd25419, %rd25418, %rd25417;
	mul.lo.s64 	%rd37157, %rd25419, 1099511628211;
$L__BB21_340:
	setp.eq.s64 	%p1180, %rd37151, %rd37157;
	@%p1180 bra 	$L__BB21_353;
	setp.eq.s64 	%p1181, %rd3820, 1;
	mov.b64 	%rd37163, -3750763034362895579;
	mov.b64 	%rd37164, 0;
	@%p1181 bra 	$L__BB21_344;
	and.b64  	%rd37164, %rd3820, -2;
	mov.b64 	%rd37163, -3750763034362895579;
	mov.b64 	%rd37161, 0;
$L__BB21_343:
	shl.b64 	%rd25425, %rd37161, 3;
	add.s64 	%rd25426, %rd36985, %rd25425;
	ld.u64 	%rd25427, [%rd25426];
	and.b64  	%rd25428, %rd25427, 255;
	xor.b64  	%rd25429, %rd25428, %rd37163;
	mul.lo.s64 	%rd25430, %rd25429, 1099511628211;
	shr.u64 	%rd25431, %rd25427, 8;
	and.b64  	%rd25432, %rd25431, 255;
	xor.b64  	%rd25433, %rd25432, %rd25430;
	mul.lo.s64 	%rd25434, %rd25433, 1099511628211;
	shr.u64 	%rd25435, %rd25427, 16;
	and.b64  	%rd25436, %rd25435, 255;
	xor.b64  	%rd25437, %rd25436, %rd25434;
	mul.lo.s64 	%rd25438, %rd25437, 1099511628211;
	shr.u64 	%rd25439, %rd25427, 24;
	and.b64  	%rd25440, %rd25439, 255;
	xor.b64  	%rd25441, %rd25440, %rd25438;
	mul.lo.s64 	%rd25442, %rd25441, 1099511628211;
	shr.u64 	%rd25443, %rd25427, 32;
	and.b64  	%rd25444, %rd25443, 255;
	xor.b64  	%rd25445, %rd25444, %rd25442;
	mul.lo.s64 	%rd25446, %rd25445, 1099511628211;
	shr.u64 	%rd25447, %rd25427, 40;
	and.b64  	%rd25448, %rd25447, 255;
	xor.b64  	%rd25449, %rd25448, %rd25446;
	mul.lo.s64 	%rd25450, %rd25449, 1099511628211;
	shr.u64 	%rd25451, %rd25427, 48;
	and.b64  	%rd25452, %rd25451, 255;
	xor.b64  	%rd25453, %rd25452, %rd25450;
	mul.lo.s64 	%rd25454, %rd25453, 1099511628211;
	shr.u64 	%rd25455, %rd25427, 56;
	xor.b64  	%rd25456, %rd25455, %rd25454;
	mul.lo.s64 	%rd25457, %rd25456, 1099511628211;
	ld.u64 	%rd25458, [%rd25426+8];
	and.b64  	%rd25459, %rd25458, 255;
	xor.b64  	%rd25460, %rd25459, %rd25457;
	mul.lo.s64 	%rd25461, %rd25460, 1099511628211;
	shr.u64 	%rd25462, %rd25458, 8;
	and.b64  	%rd25463, %rd25462, 255;
	xor.b64  	%rd25464, %rd25463, %rd25461;
	mul.lo.s64 	%rd25465, %rd25464, 1099511628211;
	shr.u64 	%rd25466, %rd25458, 16;
	and.b64  	%rd25467, %rd25466, 255;
	xor.b64  	%rd25468, %rd25467, %rd25465;
	mul.lo.s64 	%rd25469, %rd25468, 1099511628211;
	shr.u64 	%rd25470, %rd25458, 24;
	and.b64  	%rd25471, %rd25470, 255;
	xor.b64  	%rd25472, %rd25471, %rd25469;
	mul.lo.s64 	%rd25473, %rd25472, 1099511628211;
	shr.u64 	%rd25474, %rd25458, 32;
	and.b64  	%rd25475, %rd25474, 255;
	xor.b64  	%rd25476, %rd25475, %rd25473;
	mul.lo.s64 	%rd25477, %rd25476, 1099511628211;
	shr.u64 	%rd25478, %rd25458, 40;
	and.b64  	%rd25479, %rd25478, 255;
	xor.b64  	%rd25480, %rd25479, %rd25477;
	mul.lo.s64 	%rd25481, %rd25480, 1099511628211;
	shr.u64 	%rd25482, %rd25458, 48;
	and.b64  	%rd25483, %rd25482, 255;
	xor.b64  	%rd25484, %rd25483, %rd25481;
	mul.lo.s64 	%rd25485, %rd25484, 1099511628211;
	shr.u64 	%rd25486, %rd25458, 56;
	xor.b64  	%rd25487, %rd25486, %rd25485;
	mul.lo.s64 	%rd37163, %rd25487, 1099511628211;
	add.s64 	%rd37161, %rd37161, 2;
	setp.ne.s64 	%p1182, %rd37161, %rd37164;
	@%p1182 bra 	$L__BB21_343;
$L__BB21_344:
	setp.eq.s64 	%p1183, %rd123, 0;
	@%p1183 bra 	$L__BB21_346;
	shl.b64 	%rd25488, %rd37164, 3;
	add.s64 	%rd25489, %rd36985, %rd25488;
	ld.u64 	%rd25490, [%rd25489];
	and.b64  	%rd25491, %rd25490, 255;
	xor.b64  	%rd25492, %rd25491, %rd37163;
	mul.lo.s64 	%rd25493, %rd25492, 1099511628211;
	shr.u64 	%rd25494, %rd25490, 8;
	and.b64  	%rd25495, %rd25494, 255;
	xor.b64  	%rd25496, %rd25495, %rd25493;
	mul.lo.s64 	%rd25497, %rd25496, 1099511628211;
	shr.u64 	%rd25498, %rd25490, 16;
	and.b64  	%rd25499, %rd25498, 255;
	xor.b64  	%rd25500, %rd25499, %rd25497;
	mul.lo.s64 	%rd25501, %rd25500, 1099511628211;
	shr.u64 	%rd25502, %rd25490, 24;
	and.b64  	%rd25503, %rd25502, 255;
	xor.b64  	%rd25504, %rd25503, %rd25501;
	mul.lo.s64 	%rd25505, %rd25504, 1099511628211;
	shr.u64 	%rd25506, %rd25490, 32;
	and.b64  	%rd25507, %rd25506, 255;
	xor.b64  	%rd25508, %rd25507, %rd25505;
	mul.lo.s64 	%rd25509, %rd25508, 1099511628211;
	shr.u64 	%rd25510, %rd25490, 40;
	and.b64  	%rd25511, %rd25510, 255;
	xor.b64  	%rd25512, %rd25511, %rd25509;
	mul.lo.s64 	%rd25513, %rd25512, 1099511628211;
	shr.u64 	%rd25514, %rd25490, 48;
	and.b64  	%rd25515, %rd25514, 255;
	xor.b64  	%rd25516, %rd25515, %rd25513;
	mul.lo.s64 	%rd25517, %rd25516, 1099511628211;
	shr.u64 	%rd25518, %rd25490, 56;
	xor.b64  	%rd25519, %rd25518, %rd25517;
	mul.lo.s64 	%rd37163, %rd25519, 1099511628211;
$L__BB21_346:
	setp.eq.s64 	%p1184, %rd3820, 1;
	mov.b64 	%rd37169, -3750763034362895579;
	mov.b64 	%rd37170, 0;
	@%p1184 bra 	$L__BB21_349;
	and.b64  	%rd37170, %rd3820, -2;
	mov.b64 	%rd37169, -3750763034362895579;
	mov.b64 	%rd37167, 0;
$L__BB21_348:
	shl.b64 	%rd25525, %rd37167, 3;
	add.s64 	%rd25526, %rd37066, %rd25525;
	ld.u64 	%rd25527, [%rd25526];
	and.b64  	%rd25528, %rd25527, 255;
	xor.b64  	%rd25529, %rd25528, %rd37169;
	mul.lo.s64 	%rd25530, %rd25529, 1099511628211;
	shr.u64 	%rd25531, %rd25527, 8;
	and.b64  	%rd25532, %rd25531, 255;
	xor.b64  	%rd25533, %rd25532, %rd25530;
	mul.lo.s64 	%rd25534, %rd25533, 1099511628211;
	shr.u64 	%rd25535, %rd25527, 16;
	and.b64  	%rd25536, %rd25535, 255;
	xor.b64  	%rd25537, %rd25536, %rd25534;
	mul.lo.s64 	%rd25538, %rd25537, 1099511628211;
	shr.u64 	%rd25539, %rd25527, 24;
	and.b64  	%rd25540, %rd25539, 255;
	xor.b64  	%rd25541, %rd25540, %rd25538;
	mul.lo.s64 	%rd25542, %rd25541, 1099511628211;
	shr.u64 	%rd25543, %rd25527, 32;
	and.b64  	%rd25544, %rd25543, 255;
	xor.b64  	%rd25545, %rd25544, %rd25542;
	mul.lo.s64 	%rd25546, %rd25545, 1099511628211;
	shr.u64 	%rd25547, %rd25527, 40;
	and.b64  	%rd25548, %rd25547, 255;
	xor.b64  	%rd25549, %rd25548, %rd25546;
	mul.lo.s64 	%rd25550, %rd25549, 1099511628211;
	shr.u64 	%rd25551, %rd25527, 48;
	and.b64  	%rd25552, %rd25551, 255;
	xor.b64  	%rd25553, %rd25552, %rd25550;
	mul.lo.s64 	%rd25554, %rd25553, 1099511628211;
	shr.u64 	%rd25555, %rd25527, 56;
	xor.b64  	%rd25556, %rd25555, %rd25554;
	mul.lo.s64 	%rd25557, %rd25556, 1099511628211;
	ld.u64 	%rd25558, [%rd25526+8];
	and.b64  	%rd25559, %rd25558, 255;
	xor.b64  	%rd25560, %rd25559, %rd25557;
	mul.lo.s64 	%rd25561, %rd25560, 1099511628211;
	shr.u64 	%rd25562, %rd25558, 8;
	and.b64  	%rd25563, %rd25562, 255;
	xor.b64  	%rd25564, %rd25563, %rd25561;
	mul.lo.s64 	%rd25565, %rd25564, 1099511628211;
	shr.u64 	%rd25566, %rd25558, 16;
	and.b64  	%rd25567, %rd25566, 255;
	xor.b64  	%rd25568, %rd25567, %rd25565;
	mul.lo.s64 	%rd25569, %rd25568, 1099511628211;
	shr.u64 	%rd25570, %rd25558, 24;
	and.b64  	%rd25571, %rd25570, 255;
	xor.b64  	%rd25572, %rd25571, %rd25569;
	mul.lo.s64 	%rd25573, %rd25572, 1099511628211;
	shr.u64 	%rd25574, %rd25558, 32;
	and.b64  	%rd25575, %rd25574, 255;
	xor.b64  	%rd25576, %rd25575, %rd25573;
	mul.lo.s64 	%rd25577, %rd25576, 1099511628211;
	shr.u64 	%rd25578, %rd25558, 40;
	and.b64  	%rd25579, %rd25578, 255;
	xor.b64  	%rd25580, %rd25579, %rd25577;
	mul.lo.s64 	%rd25581, %rd25580, 1099511628211;
	shr.u64 	%rd25582, %rd25558, 48;
	and.b64  	%rd25583, %rd25582, 255;
	xor.b64  	%rd25584, %rd25583, %rd25581;
	mul.lo.s64 	%rd25585, %rd25584, 1099511628211;
	shr.u64 	%rd25586, %rd25558, 56;
	xor.b64  	%rd25587, %rd25586, %rd25585;
	mul.lo.s64 	%rd37169, %rd25587, 1099511628211;
	add.s64 	%rd37167, %rd37167, 2;
	setp.ne.s64 	%p1185, %rd37167, %rd37170;
	@%p1185 bra 	$L__BB21_348;
$L__BB21_349:
	setp.eq.s64 	%p1186, %rd123, 0;
	@%p1186 bra 	$L__BB21_351;
	shl.b64 	%rd25588, %rd37170, 3;
	add.s64 	%rd25589, %rd37066, %rd25588;
	ld.u64 	%rd25590, [%rd25589];
	and.b64  	%rd25591, %rd25590, 255;
	xor.b64  	%rd25592, %rd25591, %rd37169;
	mul.lo.s64 	%rd25593, %rd25592, 1099511628211;
	shr.u64 	%rd25594, %rd25590, 8;
	and.b64  	%rd25595, %rd25594, 255;
	xor.b64  	%rd25596, %rd25595, %rd25593;
	mul.lo.s64 	%rd25597, %rd25596, 1099511628211;
	shr.u64 	%rd25598, %rd25590, 16;
	and.b64  	%rd25599, %rd25598, 255;
	xor.b64  	%rd25600, %rd25599, %rd25597;
	mul.lo.s64 	%rd25601, %rd25600, 1099511628211;
	shr.u64 	%rd25602, %rd25590, 24;
	and.b64  	%rd25603, %rd25602, 255;
	xor.b64  	%rd25604, %rd25603, %rd25601;
	mul.lo.s64 	%rd25605, %rd25604, 1099511628211;
	shr.u64 	%rd25606, %rd25590, 32;
	and.b64  	%rd25607, %rd25606, 255;
	xor.b64  	%rd25608, %rd25607, %rd25605;
	mul.lo.s64 	%rd25609, %rd25608, 1099511628211;
	shr.u64 	%rd25610, %rd25590, 40;
	and.b64  	%rd25611, %rd25610, 255;
	xor.b64  	%rd25612, %rd25611, %rd25609;
	mul.lo.s64 	%rd25613, %rd25612, 1099511628211;
	shr.u64 	%rd25614, %rd25590, 48;
	and.b64  	%rd25615, %rd25614, 255;
	xor.b64  	%rd25616, %rd25615, %rd25613;
	mul.lo.s64 	%rd25617, %rd25616, 1099511628211;
	shr.u64 	%rd25618, %rd25590, 56;
	xor.b64  	%rd25619, %rd25618, %rd25617;
	mul.lo.s64 	%rd37169, %rd25619, 1099511628211;
$L__BB21_351:
	setp.lt.u64 	%p1187, %rd37163, %rd37169;
	mov.u64 	%rd37174, %rd36985;
	@%p1187 bra 	$L__BB21_352;
	bra.uni 	$L__BB21_357;
$L__BB21_352:
	mov.u64 	%rd37174, %rd37066;
	mov.u64 	%rd37066, %rd36985;
	bra.uni 	$L__BB21_357;
$L__BB21_353:
	setp.eq.s32 	%p1188, %r120, 0;
	mov.u64 	%rd37174, %rd36985;
	@%p1188 bra 	$L__BB21_357;
	mov.b64 	%rd37173, 0;
$L__BB21_355:
	shl.b64 	%rd25621, %rd37173, 3;
	add.s64 	%rd25622, %rd36985, %rd25621;
	ld.u64 	%rd25623, [%rd25622];
	add.s64 	%rd25624, %rd37066, %rd25621;
	ld.u64 	%rd25625, [%rd25624];
	setp.lt.u64 	%p1189, %rd25623, %rd25625;
	@%p1189 bra 	$L__BB21_352;
	add.s64 	%rd37173, %rd37173, 1;
	setp.eq.s64 	%p1190, %rd37173, %rd12;
	mov.u64 	%rd37174, %rd36985;
	@%p1190 bra 	$L__BB21_357;
	bra.uni 	$L__BB21_355;
$L__BB21_357:
	setp.eq.s64 	%p1191, %rd3820, 1;
	mov.b64 	%rd37178, -3750763034362895579;
	mov.b64 	%rd37179, 0;
	@%p1191 bra 	$L__BB21_360;
	and.b64  	%rd37179, %rd3820, -2;
	mov.b64 	%rd37178, -3750763034362895579;
	mov.b64 	%rd37176, 0;
$L__BB21_359:
	shl.b64 	%rd25631, %rd37176, 3;
	add.s64 	%rd25632, %rd37012, %rd25631;
	ld.u64 	%rd25633, [%rd25632];
	and.b64  	%rd25634, %rd25633, 255;
	xor.b64  	%rd25635, %rd25634, %rd37178;
	mul.lo.s64 	%rd25636, %rd25635, 1099511628211;
	shr.u64 	%rd25637, %rd25633, 8;
	and.b64  	%rd25638, %rd25637, 255;
	xor.b64  	%rd25639, %rd25638, %rd25636;
	mul.lo.s64 	%rd25640, %rd25639, 1099511628211;
	shr.u64 	%rd25641, %rd25633, 16;
	and.b64  	%rd25642, %rd25641, 255;
	xor.b64  	%rd25643, %rd25642, %rd25640;
	mul.lo.s64 	%rd25644, %rd25643, 1099511628211;
	shr.u64 	%rd25645, %rd25633, 24;
	and.b64  	%rd25646, %rd25645, 255;
	xor.b64  	%rd25647, %rd25646, %rd25644;
	mul.lo.s64 	%rd25648, %rd25647, 1099511628211;
	shr.u64 	%rd25649, %rd25633, 32;
	and.b64  	%rd25650, %rd25649, 255;
	xor.b64  	%rd25651, %rd25650, %rd25648;
	mul.lo.s64 	%rd25652, %rd25651, 1099511628211;
	shr.u64 	%rd25653, %rd25633, 40;
	and.b64  	%rd25654, %rd25653, 255;
	xor.b64  	%rd25655, %rd25654, %rd25652;
	mul.lo.s64 	%rd25656, %rd25655, 1099511628211;
	shr.u64 	%rd25657, %rd25633, 48;
	and.b64  	%rd25658, %rd25657, 255;
	xor.b64  	%rd25659, %rd25658, %rd25656;
	mul.lo.s64 	%rd25660, %rd25659, 1099511628211;
	shr.u64 	%rd25661, %rd25633, 56;
	xor.b64  	%rd25662, %rd25661, %rd25660;
	mul.lo.s64 	%rd25663, %rd25662, 1099511628211;
	ld.u64 	%rd25664, [%rd25632+8];
	and.b64  	%rd25665, %rd25664, 255;
	xor.b64  	%rd25666, %rd25665, %rd25663;
	mul.lo.s64 	%rd25667, %rd25666, 1099511628211;
	shr.u64 	%rd25668, %rd25664, 8;
	and.b64  	%rd25669, %rd25668, 255;
	xor.b64  	%rd25670, %rd25669, %rd25667;
	mul.lo.s64 	%rd25671, %rd25670, 1099511628211;
	shr.u64 	%rd25672, %rd25664, 16;
	and.b64  	%rd25673, %rd25672, 255;
	xor.b64  	%rd25674, %rd25673, %rd25671;
	mul.lo.s64 	%rd25675, %rd25674, 1099511628211;
	shr.u64 	%rd25676, %rd25664, 24;
	and.b64  	%rd25677, %rd25676, 255;
	xor.b64  	%rd25678, %rd25677, %rd25675;
	mul.lo.s64 	%rd25679, %rd25678, 1099511628211;
	shr.u64 	%rd25680, %rd25664, 32;
	and.b64  	%rd25681, %rd25680, 255;
	xor.b64  	%rd25682, %rd25681, %rd25679;
	mul.lo.s64 	%rd25683, %rd25682, 1099511628211;
	shr.u64 	%rd25684, %rd25664, 40;
	and.b64  	%rd25685, %rd25684, 255;
	xor.b64  	%rd25686, %rd25685, %rd25683;
	mul.lo.s64 	%rd25687, %rd25686, 1099511628211;
	shr.u64 	%rd25688, %rd25664, 48;
	and.b64  	%rd25689, %rd25688, 255;
	xor.b64  	%rd25690, %rd25689, %rd25687;
	mul.lo.s64 	%rd25691, %rd25690, 1099511628211;
	shr.u64 	%rd25692, %rd25664, 56;
	xor.b64  	%rd25693, %rd25692, %rd25691;
	mul.lo.s64 	%rd37178, %rd25693, 1099511628211;
	add.s64 	%rd37176, %rd37176, 2;
	setp.ne.s64 	%p1192, %rd37176, %rd37179;
	@%p1192 bra 	$L__BB21_359;
$L__BB21_360:
	setp.eq.s64 	%p1193, %rd123, 0;
	@%p1193 bra 	$L__BB21_362;
	shl.b64 	%rd25694, %rd37179, 3;
	add.s64 	%rd25695, %rd37012, %rd25694;
	ld.u64 	%rd25696, [%rd25695];
	and.b64  	%rd25697, %rd25696, 255;
	xor.b64  	%rd25698, %rd25697, %rd37178;
	mul.lo.s64 	%rd25699, %rd25698, 1099511628211;
	shr.u64 	%rd25700, %rd25696, 8;
	and.b64  	%rd25701, %rd25700, 255;
	xor.b64  	%rd25702, %rd25701, %rd25699;
	mul.lo.s64 	%rd25703, %rd25702, 1099511628211;
	shr.u64 	%rd25704, %rd25696, 16;
	and.b64  	%rd25705, %rd25704, 255;
	xor.b64  	%rd25706, %rd25705, %rd25703;
	mul.lo.s64 	%rd25707, %rd25706, 1099511628211;
	shr.u64 	%rd25708, %rd25696, 24;
	and.b64  	%rd25709, %rd25708, 255;
	xor.b64  	%rd25710, %rd25709, %rd25707;
	mul.lo.s64 	%rd25711, %rd25710, 1099511628211;
	shr.u64 	%rd25712, %rd25696, 32;
	and.b64  	%rd25713, %rd25712, 255;
	xor.b64  	%rd25714, %rd25713, %rd25711;
	mul.lo.s64 	%rd25715, %rd25714, 1099511628211;
	shr.u64 	%rd25716, %rd25696, 40;
	and.b64  	%rd25717, %rd25716, 255;
	xor.b64  	%rd25718, %rd25717, %rd25715;
	mul.lo.s64 	%rd25719, %rd25718, 1099511628211;
	shr.u64 	%rd25720, %rd25696, 48;
	and.b64  	%rd25721, %rd25720, 255;
	xor.b64  	%rd25722, %rd25721, %rd25719;
	mul.lo.s64 	%rd25723, %rd25722, 1099511628211;
	shr.u64 	%rd25724, %rd25696, 56;
	xor.b64  	%rd25725, %rd25724, %rd25723;
	mul.lo.s64 	%rd37178, %rd25725, 1099511628211;
$L__BB21_362:
	setp.eq.s64 	%p1194, %rd3820, 1;
	mov.b64 	%rd37184, -3750763034362895579;
	mov.b64 	%rd37185, 0;
	@%p1194 bra 	$L__BB21_365;
	and.b64  	%rd37185, %rd3820, -2;
	mov.b64 	%rd37184, -3750763034362895579;
	mov.b64 	%rd37182, 0;
$L__BB21_364:
	shl.b64 	%rd25731, %rd37182, 3;
	add.s64 	%rd25732, %rd37093, %rd25731;
	ld.u64 	%rd25733, [%rd25732];
	and.b64  	%rd25734, %rd25733, 255;
	xor.b64  	%rd25735, %rd25734, %rd37184;
	mul.lo.s64 	%rd25736, %rd25735, 1099511628211;
	shr.u64 	%rd25737, %rd25733, 8;
	and.b64  	%rd25738, %rd25737, 255;
	xor.b64  	%rd25739, %rd25738, %rd25736;
	mul.lo.s64 	%rd25740, %rd25739, 1099511628211;
	shr.u64 	%rd25741, %rd25733, 16;
	and.b64  	%rd25742, %rd25741, 255;
	xor.b64  	%rd25743, %rd25742, %rd25740;
	mul.lo.s64 	%rd25744, %rd25743, 1099511628211;
	shr.u64 	%rd25745, %rd25733, 24;
	and.b64  	%rd25746, %rd25745, 255;
	xor.b64  	%rd25747, %rd25746, %rd25744;
	mul.lo.s64 	%rd25748, %rd25747, 1099511628211;
	shr.u64 	%rd25749, %rd25733, 32;
	and.b64  	%rd25750, %rd25749, 255;
	xor.b64  	%rd25751, %rd25750, %rd25748;
	mul.lo.s64 	%rd25752, %rd25751, 1099511628211;
	shr.u64 	%rd25753, %rd25733, 40;
	and.b64  	%rd25754, %rd25753, 255;
	xor.b64  	%rd25755, %rd25754, %rd25752;
	mul.lo.s64 	%rd25756, %rd25755, 1099511628211;
	shr.u64 	%rd25757, %rd25733, 48;
	and.b64  	%rd25758, %rd25757, 255;
	xor.b64  	%rd25759, %rd25758, %rd25756;
	mul.lo.s64 	%rd25760, %rd25759, 1099511628211;
	shr.u64 	%rd25761, %rd25733, 56;
	xor.b64  	%rd25762, %rd25761, %rd25760;
	mul.lo.s64 	%rd25763, %rd25762, 1099511628211;
	ld.u64 	%rd25764, [%rd25732+8];
	and.b64  	%rd25765, %rd25764, 255;
	xor.b64  	%rd25766, %rd25765, %rd25763;
	mul.lo.s64 	%rd25767, %rd25766, 1099511628211;
	shr.u64 	%rd25768, %rd25764, 8;
	and.b64  	%rd25769, %rd25768, 255;
	xor.b64  	%rd25770, %rd25769, %rd25767;
	mul.lo.s64 	%rd25771, %rd25770, 1099511628211;
	shr.u64 	%rd25772, %rd25764, 16;
	and.b64  	%rd25773, %rd25772, 255;
	xor.b64  	%rd25774, %rd25773, %rd25771;
	mul.lo.s64 	%rd25775, %rd25774, 1099511628211;
	shr.u64 	%rd25776, %rd25764, 24;
	and.b64  	%rd25777, %rd25776, 255;
	xor.b64  	%rd25778, %rd25777, %rd25775;
	mul.lo.s64 	%rd25779, %rd25778, 1099511628211;
	shr.u64 	%rd25780, %rd25764, 32;
	and.b64  	%rd25781, %rd25780, 255;
	xor.b64  	%rd25782, %rd25781, %rd25779;
	mul.lo.s64 	%rd25783, %rd25782, 1099511628211;
	shr.u64 	%rd25784, %rd25764, 40;
	and.b64  	%rd25785, %rd25784, 255;
	xor.b64  	%rd25786, %rd25785, %rd25783;
	mul.lo.s64 	%rd25787, %rd25786, 1099511628211;
	shr.u64 	%rd25788, %rd25764, 48;
	and.b64  	%rd25789, %rd25788, 255;
	xor.b64  	%rd25790, %rd25789, %rd25787;
	mul.lo.s64 	%rd25791, %rd25790, 1099511628211;
	shr.u64 	%rd25792, %rd25764, 56;
	xor.b64  	%rd25793, %rd25792, %rd25791;
	mul.lo.s64 	%rd37184, %rd25793, 1099511628211;
	add.s64 	%rd37182, %rd37182, 2;
	setp.ne.s64 	%p1195, %rd37182, %rd37185;
	@%p1195 bra 	$L__BB21_364;
$L__BB21_365:
	setp.eq.s64 	%p1196, %rd123, 0;
	@%p1196 bra 	$L__BB21_367;
	shl.b64 	%rd25794, %rd37185, 3;
	add.s64 	%rd25795, %rd37093, %rd25794;
	ld.u64 	%rd25796, [%rd25795];
	and.b64  	%rd25797, %rd25796, 255;
	xor.b64  	%rd25798, %rd25797, %rd37184;
	mul.lo.s64 	%rd25799, %rd25798, 1099511628211;
	shr.u64 	%rd25800, %rd25796, 8;
	and.b64  	%rd25801, %rd25800, 255;
	xor.b64  	%rd25802, %rd25801, %rd25799;
	mul.lo.s64 	%rd25803, %rd25802, 1099511628211;
	shr.u64 	%rd25804, %rd25796, 16;
	and.b64  	%rd25805, %rd25804, 255;
	xor.b64  	%rd25806, %rd25805, %rd25803;
	mul.lo.s64 	%rd25807, %rd25806, 1099511628211;
	shr.u64 	%rd25808, %rd25796, 24;
	and.b64  	%rd25809, %rd25808, 255;
	xor.b64  	%rd25810, %rd25809, %rd25807;
	mul.lo.s64 	%rd25811, %rd25810, 1099511628211;
	shr.u64 	%rd25812, %rd25796, 32;
	and.b64  	%rd25813, %rd25812, 255;
	xor.b64  	%rd25814, %rd25813, %rd25811;
	mul.lo.s64 	%rd25815, %rd25814, 1099511628211;
	shr.u64 	%rd25816, %rd25796, 40;
	and.b64  	%rd25817, %rd25816, 255;
	xor.b64  	%rd25818, %rd25817, %rd25815;
	mul.lo.s64 	%rd25819, %rd25818, 1099511628211;
	shr.u64 	%rd25820, %rd25796, 48;
	and.b64  	%rd25821, %rd25820, 255;
	xor.b64  	%rd25822, %rd25821, %rd25819;
	mul.lo.s64 	%rd25823, %rd25822, 1099511628211;
	shr.u64 	%rd25824, %rd25796, 56;
	xor.b64  	%rd25825, %rd25824, %rd25823;
	mul.lo.s64 	%rd37184, %rd25825, 1099511628211;
$L__BB21_367:
	setp.eq.s64 	%p1197, %rd37178, %rd37184;
	@%p1197 bra 	$L__BB21_380;
	setp.eq.s64 	%p1198, %rd3820, 1;
	mov.b64 	%rd37190, -3750763034362895579;
	mov.b64 	%rd37191, 0;
	@%p1198 bra 	$L__BB21_371;
	and.b64  	%rd37191, %rd3820, -2;
	mov.b64 	%rd37190, -3750763034362895579;
	mov.b64 	%rd37188, 0;
$L__BB21_370:
	shl.b64 	%rd25831, %rd37188, 3;
	add.s64 	%rd25832, %rd37012, %rd25831;
	ld.u64 	%rd25833, [%rd25832];
	and.b64  	%rd25834, %rd25833, 255;
	xor.b64  	%rd25835, %rd25834, %rd37190;
	mul.lo.s64 	%rd25836, %rd25835, 1099511628211;
	shr.u64 	%rd25837, %rd25833, 8;
	and.b64  	%rd25838, %rd25837, 255;
	xor.b64  	%rd25839, %rd25838, %rd25836;
	mul.lo.s64 	%rd25840, %rd25839, 1099511628211;
	shr.u64 	%rd25841, %rd25833, 16;
	and.b64  	%rd25842, %rd25841, 255;
	xor.b64  	%rd25843, %rd25842, %rd25840;
	mul.lo.s64 	%rd25844, %rd25843, 1099511628211;
	shr.u64 	%rd25845, %rd25833, 24;
	and.b64  	%rd25846, %rd25845, 255;
	xor.b64  	%rd25847, %rd25846, %rd25844;
	mul.lo.s64 	%rd25848, %rd25847, 1099511628211;
	shr.u64 	%rd25849, %rd25833, 32;
	and.b64  	%rd25850, %rd25849, 255;
	xor.b64  	%rd25851, %rd25850, %rd25848;
	mul.lo.s64 	%rd25852, %rd25851, 1099511628211;
	shr.u64 	%rd25853, %rd25833, 40;
	and.b64  	%rd25854, %rd25853, 255;
	xor.b64  	%rd25855, %rd25854, %rd25852;
	mul.lo.s64 	%rd25856, %rd25855, 1099511628211;
	shr.u64 	%rd25857, %rd25833, 48;
	and.b64  	%rd25858, %rd25857, 255;
	xor.b64  	%rd25859, %rd25858, %rd25856;
	mul.lo.s64 	%rd25860, %rd25859, 1099511628211;
	shr.u64 	%rd25861, %rd25833, 56;
	xor.b64  	%rd25862, %rd25861, %rd25860;
	mul.lo.s64 	%rd25863, %rd25862, 1099511628211;
	ld.u64 	%rd25864, [%rd25832+8];
	and.b64  	%rd25865, %rd25864, 255;
	xor.b64  	%rd25866, %rd25865, %rd25863;
	mul.lo.s64 	%rd25867, %rd25866, 1099511628211;
	shr.u64 	%rd25868, %rd25864, 8;
	and.b64  	%rd25869, %rd25868, 255;
	xor.b64  	%rd25870, %rd25869, %rd25867;
	mul.lo.s64 	%rd25871, %rd25870, 1099511628211;
	shr.u64 	%rd25872, %rd25864, 16;
	and.b64  	%rd25873, %rd25872, 255;
	xor.b64  	%rd25874, %rd25873, %rd25871;
	mul.lo.s64 	%rd25875, %rd25874, 1099511628211;
	shr.u64 	%rd25876, %rd25864, 24;
	and.b64  	%rd25877, %rd25876, 255;
	xor.b64  	%rd25878, %rd25877, %rd25875;
	mul.lo.s64 	%rd25879, %rd25878, 1099511628211;
	shr.u64 	%rd25880, %rd25864, 32;
	and.b64  	%rd25881, %rd25880, 255;
	xor.b64  	%rd25882, %rd25881, %rd25879;
	mul.lo.s64 	%rd25883, %rd25882, 1099511628211;
	shr.u64 	%rd25884, %rd25864, 40;
	and.b64  	%rd25885, %rd25884, 255;
	xor.b64  	%rd25886, %rd25885, %rd25883;
	mul.lo.s64 	%rd25887, %rd25886, 1099511628211;
	shr.u64 	%rd25888, %rd25864, 48;
	and.b64  	%rd25889, %rd25888, 255;
	xor.b64  	%rd25890, %rd25889, %rd25887;
	mul.lo.s64 	%rd25891, %rd25890, 1099511628211;
	shr.u64 	%rd25892, %rd25864, 56;
	xor.b64  	%rd25893, %rd25892, %rd25891;
	mul.lo.s64 	%rd37190, %rd25893, 1099511628211;
	add.s64 	%rd37188, %rd37188, 2;
	setp.ne.s64 	%p1199, %rd37188, %rd37191;
	@%p1199 bra 	$L__BB21_370;
$L__BB21_371:
	setp.eq.s64 	%p1200, %rd123, 0;
	@%p1200 bra 	$L__BB21_373;
	shl.b64 	%rd25894, %rd37191, 3;
	add.s64 	%rd25895, %rd37012, %rd25894;
	ld.u64 	%rd25896, [%rd25895];
	and.b64  	%rd25897, %rd25896, 255;
	xor.b64  	%rd25898, %rd25897, %rd37190;
	mul.lo.s64 	%rd25899, %rd25898, 1099511628211;
	shr.u64 	%rd25900, %rd25896, 8;
	and.b64  	%rd25901, %rd25900, 255;
	xor.b64  	%rd25902, %rd25901, %rd25899;
	mul.lo.s64 	%rd25903, %rd25902, 1099511628211;
	shr.u64 	%rd25904, %rd25896, 16;
	and.b64  	%rd25905, %rd25904, 255;
	xor.b64  	%rd25906, %rd25905, %rd25903;
	mul.lo.s64 	%rd25907, %rd25906, 1099511628211;
	shr.u64 	%rd25908, %rd25896, 24;
	and.b64  	%rd25909, %rd25908, 255;
	xor.b64  	%rd25910, %rd25909, %rd25907;
	mul.lo.s64 	%rd25911, %rd25910, 1099511628211;
	shr.u64 	%rd25912, %rd25896, 32;
	and.b64  	%rd25913, %rd25912, 255;
	xor.b64  	%rd25914, %rd25913, %rd25911;
	mul.lo.s64 	%rd25915, %rd25914, 1099511628211;
	shr.u64 	%rd25916, %rd25896, 40;
	and.b64  	%rd25917, %rd25916, 255;
	xor.b64  	%rd25918, %rd25917, %rd25915;
	mul.lo.s64 	%rd25919, %rd25918, 1099511628211;
	shr.u64 	%rd25920, %rd25896, 48;
	and.b64  	%rd25921, %rd25920, 255;
	xor.b64  	%rd25922, %rd25921, %rd25919;
	mul.lo.s64 	%rd25923, %rd25922, 1099511628211;
	shr.u64 	%rd25924, %rd25896, 56;
	xor.b64  	%rd25925, %rd25924, %rd25923;
	mul.lo.s64 	%rd37190, %rd25925, 1099511628211;
$L__BB21_373:
	setp.eq.s64 	%p1201, %rd3820, 1;
	mov.b64 	%rd37196, -3750763034362895579;
	mov.b64 	%rd37197, 0;
	@%p1201 bra 	$L__BB21_376;
	and.b64  	%rd37197, %rd3820, -2;
	mov.b64 	%rd37196, -3750763034362895579;
	mov.b64 	%rd37194, 0;
$L__BB21_375:
	shl.b64 	%rd25931, %rd37194, 3;
	add.s64 	%rd25932, %rd37093, %rd25931;
	ld.u64 	%rd25933, [%rd25932];
	and.b64  	%rd25934, %rd25933, 255;
	xor.b64  	%rd25935, %rd25934, %rd37196;
	mul.lo.s64 	%rd25936, %rd25935, 1099511628211;
	shr.u64 	%rd25937, %rd25933, 8;
	and.b64  	%rd25938, %rd25937, 255;
	xor.b64  	%rd25939, %rd25938, %rd25936;
	mul.lo.s64 	%rd25940, %rd25939, 1099511628211;
	shr.u64 	%rd25941, %rd25933, 16;
	and.b64  	%rd25942, %rd25941, 255;
	xor.b64  	%rd25943, %rd25942, %rd25940;
	mul.lo.s64 	%rd25944, %rd25943, 1099511628211;
	shr.u64 	%rd25945, %rd25933, 24;
	and.b64  	%rd25946, %rd25945, 255;
	xor.b64  	%rd25947, %rd25946, %rd25944;
	mul.lo.s64 	%rd25948, %rd25947, 1099511628211;
	shr.u64 	%rd25949, %rd25933, 32;
	and.b64  	%rd25950, %rd25949, 255;
	xor.b64  	%rd25951, %rd25950, %rd25948;
	mul.lo.s64 	%rd25952, %rd25951, 1099511628211;
	shr.u64 	%rd25953, %rd25933, 40;
	and.b64  	%rd25954, %rd25953, 255;
	xor.b64  	%rd25955, %rd25954, %rd25952;
	mul.lo.s64 	%rd25956, %rd25955, 1099511628211;
	shr.u64 	%rd25957, %rd25933, 48;
	and.b64  	%rd25958, %rd25957, 255;
	xor.b64  	%rd25959, %rd25958, %rd25956;
	mul.lo.s64 	%rd25960, %rd25959, 1099511628211;
	shr.u64 	%rd25961, %rd25933, 56;
	xor.b64  	%rd25962, %rd25961, %rd25960;
	mul.lo.s64 	%rd25963, %rd25962, 1099511628211;
	ld.u64 	%rd25964, [%rd25932+8];
	and.b64  	%rd25965, %rd25964, 255;
	xor.b64  	%rd25966, %rd25965, %rd25963;
	mul.lo.s64 	%rd25967, %rd25966, 1099511628211;
	shr.u64 	%rd25968, %rd25964, 8;
	and.b64  	%rd25969, %rd25968, 255;
	xor.b64  	%rd25970, %rd25969, %rd25967;
	mul.lo.s64 	%rd25971, %rd25970, 1099511628211;
	shr.u64 	%rd25972, %rd25964, 16;
	and.b64  	%rd25973, %rd25972, 255;
	xor.b64  	%rd25974, %rd25973, %rd25971;
	mul.lo.s64 	%rd25975, %rd25974, 1099511628211;
	shr.u64 	%rd25976, %rd25964, 24;
	and.b64  	%rd25977, %rd25976, 255;
	xor.b64  	%rd25978, %rd25977, %rd25975;
	mul.lo.s64 	%rd25979, %rd25978, 1099511628211;
	shr.u64 	%rd25980, %rd25964, 32;
	and.b64  	%rd25981, %rd25980, 255;
	xor.b64  	%rd25982, %rd25981, %rd25979;
	mul.lo.s64 	%rd25983, %rd25982, 1099511628211;
	shr.u64 	%rd25984, %rd25964, 40;
	and.b64  	%rd25985, %rd25984, 255;
	xor.b64  	%rd25986, %rd25985, %rd25983;
	mul.lo.s64 	%rd25987, %rd25986, 1099511628211;
	shr.u64 	%rd25988, %rd25964, 48;
	and.b64  	%rd25989, %rd25988, 255;
	xor.b64  	%rd25990, %rd25989, %rd25987;
	mul.lo.s64 	%rd25991, %rd25990, 1099511628211;
	shr.u64 	%rd25992, %rd25964, 56;
	xor.b64  	%rd25993, %rd25992, %rd25991;
	mul.lo.s64 	%rd37196, %rd25993, 1099511628211;
	add.s64 	%rd37194, %rd37194, 2;
	setp.ne.s64 	%p1202, %rd37194, %rd37197;
	@%p1202 bra 	$L__BB21_375;
$L__BB21_376:
	setp.eq.s64 	%p1203, %rd123, 0;
	@%p1203 bra 	$L__BB21_378;
	shl.b64 	%rd25994, %rd37197, 3;
	add.s64 	%rd25995, %rd37093, %rd25994;
	ld.u64 	%rd25996, [%rd25995];
	and.b64  	%rd25997, %rd25996, 255;
	xor.b64  	%rd25998, %rd25997, %rd37196;
	mul.lo.s64 	%rd25999, %rd25998, 1099511628211;
	shr.u64 	%rd26000, %rd25996, 8;
	and.b64  	%rd26001, %rd26000, 255;
	xor.b64  	%rd26002, %rd26001, %rd25999;
	mul.lo.s64 	%rd26003, %rd26002, 1099511628211;
	shr.u64 	%rd26004, %rd25996, 16;
	and.b64  	%rd26005, %rd26004, 255;
	xor.b64  	%rd26006, %rd26005, %rd26003;
	mul.lo.s64 	%rd26007, %rd26006, 1099511628211;
	shr.u64 	%rd26008, %rd25996, 24;
	and.b64  	%rd26009, %rd26008, 255;
	xor.b64  	%rd26010, %rd26009, %rd26007;
	mul.lo.s64 	%rd26011, %rd26010, 1099511628211;
	shr.u64 	%rd26012, %rd25996, 32;
	and.b64  	%rd26013, %rd26012, 255;
	xor.b64  	%rd26014, %rd26013, %rd26011;
	mul.lo.s64 	%rd26015, %rd26014, 1099511628211;
	shr.u64 	%rd26016, %rd25996, 40;
	and.b64  	%rd26017, %rd26016, 255;
	xor.b64  	%rd26018, %rd26017, %rd26015;
	mul.lo.s64 	%rd26019, %rd26018, 1099511628211;
	shr.u64 	%rd26020, %rd25996, 48;
	and.b64  	%rd26021, %rd26020, 255;
	xor.b64  	%rd26022, %rd26021, %rd26019;
	mul.lo.s64 	%rd26023, %rd26022, 1099511628211;
	shr.u64 	%rd26024, %rd25996, 56;
	xor.b64  	%rd26025, %rd26024, %rd26023;
	mul.lo.s64 	%rd37196, %rd26025, 1099511628211;
$L__BB21_378:
	setp.lt.u64 	%p1204, %rd37190, %rd37196;
	mov.u64 	%rd37201, %rd37012;
	@%p1204 bra 	$L__BB21_379;
	bra.uni 	$L__BB21_384;
$L__BB21_379:
	mov.u64 	%rd37201, %rd37093;
	mov.u64 	%rd37093, %rd37012;
	bra.uni 	$L__BB21_384;
$L__BB21_380:
	setp.eq.s32 	%p1205, %r120, 0;
	mov.u64 	%rd37201, %rd37012;
	@%p1205 bra 	$L__BB21_384;
	mov.b64 	%rd37200, 0;
$L__BB21_382:
	shl.b64 	%rd26027, %rd37200, 3;
	add.s64 	%rd26028, %rd37012, %rd26027;
	ld.u64 	%rd26029, [%rd26028];
	add.s64 	%rd26030, %rd37093, %rd26027;
	ld.u64 	%rd26031, [%rd26030];
	setp.lt.u64 	%p1206, %rd26029, %rd26031;
	@%p1206 bra 	$L__BB21_379;
	add.s64 	%rd37200, %rd37200, 1;
	setp.eq.s64 	%p1207, %rd37200, %rd12;
	mov.u64 	%rd37201, %rd37012;
	@%p1207 bra 	$L__BB21_384;
	bra.uni 	$L__BB21_382;
$L__BB21_384:
	setp.eq.s64 	%p1208, %rd3820, 1;
	mov.b64 	%rd37205, -3750763034362895579;
	mov.b64 	%rd37206, 0;
	@%p1208 bra 	$L__BB21_387;
	and.b64  	%rd37206, %rd3820, -2;
	mov.b64 	%rd37205, -3750763034362895579;
	mov.b64 	%rd37203, 0;
$L__BB21_386:
	shl.b64 	%rd26037, %rd37203, 3;
	add.s64 	%rd26038, %rd37039, %rd26037;
	ld.u64 	%rd26039, [%rd26038];
	and.b64  	%rd26040, %rd26039, 255;
	xor.b64  	%rd26041, %rd26040, %rd37205;
	mul.lo.s64 	%rd26042, %rd26041, 1099511628211;
	shr.u64 	%rd26043, %rd26039, 8;
	and.b64  	%rd26044, %rd26043, 255;
	xor.b64  	%rd26045, %rd26044, %rd26042;
	mul.lo.s64 	%rd26046, %rd26045, 1099511628211;
	shr.u64 	%rd26047, %rd26039, 16;
	and.b64  	%rd26048, %rd26047, 255;
	xor.b64  	%rd26049, %rd26048, %rd26046;
	mul.lo.s64 	%rd26050, %rd26049, 1099511628211;
	shr.u64 	%rd26051, %rd26039, 24;
	and.b64  	%rd26052, %rd26051, 255;
	xor.b64  	%rd26053, %rd26052, %rd26050;
	mul.lo.s64 	%rd26054, %rd26053, 1099511628211;
	shr.u64 	%rd26055, %rd26039, 32;
	and.b64  	%rd26056, %rd26055, 255;
	xor.b64  	%rd26057, %rd26056, %rd26054;
	mul.lo.s64 	%rd26058, %rd26057, 1099511628211;
	shr.u64 	%rd26059, %rd26039, 40;
	and.b64  	%rd26060, %rd26059, 255;
	xor.b64  	%rd26061, %rd26060, %rd26058;
	mul.lo.s64 	%rd26062, %rd26061, 1099511628211;
	shr.u64 	%rd26063, %rd26039, 48;
	and.b64  	%rd26064, %rd26063, 255;
	xor.b64  	%rd26065, %rd26064, %rd26062;
	mul.lo.s64 	%rd26066, %rd26065, 1099511628211;
	shr.u64 	%rd26067, %rd26039, 56;
	xor.b64  	%rd26068, %rd26067, %rd26066;
	mul.lo.s64 	%rd26069, %rd26068, 1099511628211;
	ld.u64 	%rd26070, [%rd26038+8];
	and.b64  	%rd26071, %rd26070, 255;
	xor.b64  	%rd26072, %rd26071, %rd26069;
	mul.lo.s64 	%rd26073, %rd26072, 1099511628211;
	shr.u64 	%rd26074, %rd26070, 8;
	and.b64  	%rd26075, %rd26074, 255;
	xor.b64  	%rd26076, %rd26075, %rd26073;
	mul.lo.s64 	%rd26077, %rd26076, 1099511628211;
	shr.u64 	%rd26078, %rd26070, 16;
	and.b64  	%rd26079, %rd26078, 255;
	xor.b64  	%rd26080, %rd26079, %rd26077;
	mul.lo.s64 	%rd26081, %rd26080, 1099511628211;
	shr.u64 	%rd26082, %rd26070, 24;
	and.b64  	%rd26083, %rd26082, 255;
	xor.b64  	%rd26084, %rd26083, %rd26081;
	mul.lo.s64 	%rd26085, %rd26084, 1099511628211;
	shr.u64 	%rd26086, %rd26070, 32;
	and.b64  	%rd26087, %rd26086, 255;
	xor.b64  	%rd26088, %rd26087, %rd26085;
	mul.lo.s64 	%rd26089, %rd26088, 1099511628211;
	shr.u64 	%rd26090, %rd26070, 40;
	and.b64  	%rd26091, %rd26090, 255;
	xor.b64  	%rd26092, %rd26091, %rd26089;
	mul.lo.s64 	%rd26093, %rd26092, 1099511628211;
	shr.u64 	%rd26094, %rd26070, 48;
	and.b64  	%rd26095, %rd26094, 255;
	xor.b64  	%rd26096, %rd26095, %rd26093;
	mul.lo.s64 	%rd26097, %rd26096, 1099511628211;
	shr.u64 	%rd26098, %rd26070, 56;
	xor.b64  	%rd26099, %rd26098, %rd26097;
	mul.lo.s64 	%rd37205, %rd26099, 1099511628211;
	add.s64 	%rd37203, %rd37203, 2;
	setp.ne.s64 	%p1209, %rd37203, %rd37206;
	@%p1209 bra 	$L__BB21_386;
$L__BB21_387:
	setp.eq.s64 	%p1210, %rd123, 0;
	@%p1210 bra 	$L__BB21_389;
	shl.b64 	%rd26100, %rd37206, 3;
	add.s64 	%rd26101, %rd37039, %rd26100;
	ld.u64 	%rd26102, [%rd26101];
	and.b64  	%rd26103, %rd26102, 255;
	xor.b64  	%rd26104, %rd26103, %rd37205;
	mul.lo.s64 	%rd26105, %rd26104, 1099511628211;
	shr.u64 	%rd26106, %rd26102, 8;
	and.b64  	%rd26107, %rd26106, 255;
	xor.b64  	%rd26108, %rd26107, %rd26105;
	mul.lo.s64 	%rd26109, %rd26108, 1099511628211;
	shr.u64 	%rd26110, %rd26102, 16;
	and.b64  	%rd26111, %rd26110, 255;
	xor.b64  	%rd26112, %rd26111, %rd26109;
	mul.lo.s64 	%rd26113, %rd26112, 1099511628211;
	shr.u64 	%rd26114, %rd26102, 24;
	and.b64  	%rd26115, %rd26114, 255;
	xor.b64  	%rd26116, %rd26115, %rd26113;
	mul.lo.s64 	%rd26117, %rd26116, 1099511628211;
	shr.u64 	%rd26118, %rd26102, 32;
	and.b64  	%rd26119, %rd26118, 255;
	xor.b64  	%rd26120, %rd26119, %rd26117;
	mul.lo.s64 	%rd26121, %rd26120, 1099511628211;
	shr.u64 	%rd26122, %rd26102, 40;
	and.b64  	%rd26123, %rd26122, 255;
	xor.b64  	%rd26124, %rd26123, %rd26121;
	mul.lo.s64 	%rd26125, %rd26124, 1099511628211;
	shr.u64 	%rd26126, %rd26102, 48;
	and.b64  	%rd26127, %rd26126, 255;
	xor.b64  	%rd26128, %rd26127, %rd26125;
	mul.lo.s64 	%rd26129, %rd26128, 1099511628211;
	shr.u64 	%rd26130, %rd26102, 56;
	xor.b64  	%rd26131, %rd26130, %rd26129;
	mul.lo.s64 	%rd37205, %rd26131, 1099511628211;
$L__BB21_389:
	setp.eq.s64 	%p1211, %rd3820, 1;
	mov.b64 	%rd37211, -3750763034362895579;
	mov.b64 	%rd37212, 0;
	@%p1211 bra 	$L__BB21_392;
	and.b64  	%rd37212, %rd3820, -2;
	mov.b64 	%rd37211, -3750763034362895579;
	mov.b64 	%rd37209, 0;
$L__BB21_391:
	shl.b64 	%rd26137, %rd37209, 3;
	add.s64 	%rd26138, %rd37120, %rd26137;
	ld.u64 	%rd26139, [%rd26138];
	and.b64  	%rd26140, %rd26139, 255;
	xor.b64  	%rd26141, %rd26140, %rd37211;
	mul.lo.s64 	%rd26142, %rd26141, 1099511628211;
	shr.u64 	%rd26143, %rd26139, 8;
	and.b64  	%rd26144, %rd26143, 255;
	xor.b64  	%rd26145, %rd26144, %rd26142;
	mul.lo.s64 	%rd26146, %rd26145, 1099511628211;
	shr.u64 	%rd26147, %rd26139, 16;
	and.b64  	%rd26148, %rd26147, 255;
	xor.b64  	%rd26149, %rd26148, %rd26146;
	mul.lo.s64 	%rd26150, %rd26149, 1099511628211;
	shr.u64 	%rd26151, %rd26139, 24;
	and.b64  	%rd26152, %rd26151, 255;
	xor.b64  	%rd26153, %rd26152, %rd26150;
	mul.lo.s64 	%rd26154, %rd26153, 1099511628211;
	shr.u64 	%rd26155, %rd26139, 32;
	and.b64  	%rd26156, %rd26155, 255;
	xor.b64  	%rd26157, %rd26156, %rd26154;
	mul.lo.s64 	%rd26158, %rd26157, 1099511628211;
	shr.u64 	%rd26159, %rd26139, 40;
	and.b64  	%rd26160, %rd26159, 255;
	xor.b64  	%rd26161, %rd26160, %rd26158;
	mul.lo.s64 	%rd26162, %rd26161, 1099511628211;
	shr.u64 	%rd26163, %rd26139, 48;
	and.b64  	%rd26164, %rd26163, 255;
	xor.b64  	%rd26165, %rd26164, %rd26162;
	mul.lo.s64 	%rd26166, %rd26165, 1099511628211;
	shr.u64 	%rd26167, %rd26139, 56;
	xor.b64  	%rd26168, %rd26167, %rd26166;
	mul.lo.s64 	%rd26169, %rd26168, 1099511628211;
	ld.u64 	%rd26170, [%rd26138+8];
	and.b64  	%rd26171, %rd26170, 255;
	xor.b64  	%rd26172, %rd26171, %rd26169;
	mul.lo.s64 	%rd26173, %rd26172, 1099511628211;
	shr.u64 	%rd26174, %rd26170, 8;
	and.b64  	%rd26175, %rd26174, 255;
	xor.b64  	%rd26176, %rd26175, %rd26173;
	mul.lo.s64 	%rd26177, %rd26176, 1099511628211;
	shr.u64 	%rd26178, %rd26170, 16;
	and.b64  	%rd26179, %rd26178, 255;
	xor.b64  	%rd26180, %rd26179, %rd26177;
	mul.lo.s64 	%rd26181, %rd26180, 1099511628211;
	shr.u64 	%rd26182, %rd26170, 24;
	and.b64  	%rd26183, %rd26182, 255;
	xor.b64  	%rd26184, %rd26183, %rd26181;
	mul.lo.s64 	%rd26185, %rd26184, 1099511628211;
	shr.u64 	%rd26186, %rd26170, 32;
	and.b64  	%rd26187, %rd26186, 255;
	xor.b64  	%rd26188, %rd26187, %rd26185;
	mul.lo.s64 	%rd26189, %rd26188, 1099511628211;
	shr.u64 	%rd26190, %rd26170, 40;
	and.b64  	%rd26191, %rd26190, 255;
	xor.b64  	%rd26192, %rd26191, %rd26189;
	mul.lo.s64 	%rd26193, %rd26192, 1099511628211;
	shr.u64 	%rd26194, %rd26170, 48;
	and.b64  	%rd26195, %rd26194, 255;
	xor.b64  	%rd26196, %rd26195, %rd26193;
	mul.lo.s64 	%rd26197, %rd26196, 1099511628211;
	shr.u64 	%rd26198, %rd26170, 56;
	xor.b64  	%rd26199, %rd26198, %rd26197;
	mul.lo.s64 	%rd37211, %rd26199, 1099511628211;
	add.s64 	%rd37209, %rd37209, 2;
	setp.ne.s64 	%p1212, %rd37209, %rd37212;
	@%p1212 bra 	$L__BB21_391;
$L__BB21_392:
	setp.eq.s64 	%p1213, %rd123, 0;
	@%p1213 bra 	$L__BB21_394;
	shl.b64 	%rd26200, %rd37212, 3;
	add.s64 	%rd26201, %rd37120, %rd26200;
	ld.u64 	%rd26202, [%rd26201];
	and.b64  	%rd26203, %rd26202, 255;
	xor.b64  	%rd26204, %rd26203, %rd37211;
	mul.lo.s64 	%rd26205, %rd26204, 1099511628211;
	shr.u64 	%rd26206, %rd26202, 8;
	and.b64  	%rd26207, %rd26206, 255;
	xor.b64  	%rd26208, %rd26207, %rd26205;
	mul.lo.s64 	%rd26209, %rd26208, 1099511628211;
	shr.u64 	%rd26210, %rd26202, 16;
	and.b64  	%rd26211, %rd26210, 255;
	xor.b64  	%rd26212, %rd26211, %rd26209;
	mul.lo.s64 	%rd26213, %rd26212, 1099511628211;
	shr.u64 	%rd26214, %rd26202, 24;
	and.b64  	%rd26215, %rd26214, 255;
	xor.b64  	%rd26216, %rd26215, %rd26213;
	mul.lo.s64 	%rd26217, %rd26216, 1099511628211;
	shr.u64 	%rd26218, %rd26202, 32;
	and.b64  	%rd26219, %rd26218, 255;
	xor.b64  	%rd26220, %rd26219, %rd26217;
	mul.lo.s64 	%rd26221, %rd26220, 1099511628211;
	shr.u64 	%rd26222, %rd26202, 40;
	and.b64  	%rd26223, %rd26222, 255;
	xor.b64  	%rd26224, %rd26223, %rd26221;
	mul.lo.s64 	%rd26225, %rd26224, 1099511628211;
	shr.u64 	%rd26226, %rd26202, 48;
	and.b64  	%rd26227, %rd26226, 255;
	xor.b64  	%rd26228, %rd26227, %rd26225;
	mul.lo.s64 	%rd26229, %rd26228, 1099511628211;
	shr.u64 	%rd26230, %rd26202, 56;
	xor.b64  	%rd26231, %rd26230, %rd26229;
	mul.lo.s64 	%rd37211, %rd26231, 1099511628211;
$L__BB21_394:
	setp.eq.s64 	%p1214, %rd37205, %rd37211;
	@%p1214 bra 	$L__BB21_407;
	setp.eq.s64 	%p1215, %rd3820, 1;
	mov.b64 	%rd37217, -3750763034362895579;
	mov.b64 	%rd37218, 0;
	@%p1215 bra 	$L__BB21_398;
	and.b64  	%rd37218, %rd3820, -2;
	mov.b64 	%rd37217, -3750763034362895579;
	mov.b64 	%rd37215, 0;
$L__BB21_397:
	shl.b64 	%rd26237, %rd37215, 3;
	add.s64 	%rd26238, %rd37039, %rd26237;
	ld.u64 	%rd26239, [%rd26238];
	and.b64  	%rd26240, %rd26239, 255;
	xor.b64  	%rd26241, %rd26240, %rd37217;
	mul.lo.s64 	%rd26242, %rd26241, 1099511628211;
	shr.u64 	%rd26243, %rd26239, 8;
	and.b64  	%rd26244, %rd26243, 255;
	xor.b64  	%rd26245, %rd26244, %rd26242;
	mul.lo.s64 	%rd26246, %rd26245, 1099511628211;
	shr.u64 	%rd26247, %rd26239, 16;
	and.b64  	%rd26248, %rd26247, 255;
	xor.b64  	%rd26249, %rd26248, %rd26246;
	mul.lo.s64 	%rd26250, %rd26249, 1099511628211;
	shr.u64 	%rd26251, %rd26239, 24;
	and.b64  	%rd26252, %rd26251, 255;
	xor.b64  	%rd26253, %rd26252, %rd26250;
	mul.lo.s64 	%rd26254, %rd26253, 1099511628211;
	shr.u64 	%rd26255, %rd26239, 32;
	and.b64  	%rd26256, %rd26255, 255;
	xor.b64  	%rd26257, %rd26256, %rd26254;
	mul.lo.s64 	%rd26258, %rd26257, 1099511628211;
	shr.u64 	%rd26259, %rd26239, 40;
	and.b64  	%rd26260, %rd26259, 255;
	xor.b64  	%rd26261, %rd26260, %rd26258;
	mul.lo.s64 	%rd26262, %rd26261, 1099511628211;
	shr.u64 	%rd26263, %rd26239, 48;
	and.b64  	%rd26264, %rd26263, 255;
	xor.b64  	%rd26265, %rd26264, %rd26262;
	mul.lo.s64 	%rd26266, %rd26265, 1099511628211;
	shr.u64 	%rd26267, %rd26239, 56;
	xor.b64  	%rd26268, %rd26267, %rd26266;
	mul.lo.s64 	%rd26269, %rd26268, 1099511628211;
	ld.u64 	%rd26270, [%rd26238+8];
	and.b64  	%rd26271, %rd26270, 255;
	xor.b64  	%rd26272, %rd26271, %rd26269;
	mul.lo.s64 	%rd26273, %rd26272, 1099511628211;
	shr.u64 	%rd26274, %rd26270, 8;
	and.b64  	%rd26275, %rd26274, 255;
	xor.b64  	%rd26276, %rd26275, %rd26273;
	mul.lo.s64 	%rd26277, %rd26276, 1099511628211;
	shr.u64 	%rd26278, %rd26270, 16;
	and.b64  	%rd26279, %rd26278, 255;
	xor.b64  	%rd26280, %rd26279, %rd26277;
	mul.lo.s64 	%rd26281, %rd26280, 1099511628211;
	shr.u64 	%rd26282, %rd26270, 24;
	and.b64  	%rd26283, %rd26282, 255;
	xor.b64  	%rd26284, %rd26283, %rd26281;
	mul.lo.s64 	%rd26285, %rd26284, 1099511628211;
	shr.u64 	%rd26286, %rd26270, 32;
	and.b64  	%rd26287, %rd26286, 255;
	xor.b64  	%rd26288, %rd26287, %rd26285;
	mul.lo.s64 	%rd26289, %rd26288, 1099511628211;
	shr.u64 	%rd26290, %rd26270, 40;
	and.b64  	%rd26291, %rd26290, 255;
	xor.b64  	%rd26292, %rd26291, %rd26289;
	mul.lo.s64 	%rd26293, %rd26292, 1099511628211;
	shr.u64 	%rd26294, %rd26270, 48;
	and.b64  	%rd26295, %rd26294, 255;
	xor.b64  	%rd26296, %rd26295, %rd26293;
	mul.lo.s64 	%rd26297, %rd26296, 1099511628211;
	shr.u64 	%rd26298, %rd26270, 56;
	xor.b64  	%rd26299, %rd26298, %rd26297;
	mul.lo.s64 	%rd37217, %rd26299, 1099511628211;
	add.s64 	%rd37215, %rd37215, 2;
	setp.ne.s64 	%p1216, %rd37215, %rd37218;
	@%p1216 bra 	$L__BB21_397;
$L__BB21_398:
	setp.eq.s64 	%p1217, %rd123, 0;
	@%p1217 bra 	$L__BB21_400;
	shl.b64 	%rd26300, %rd37218, 3;
	add.s64 	%rd26301, %rd37039, %rd26300;
	ld.u64 	%rd26302, [%rd26301];
	and.b64  	%rd26303, %rd26302, 255;
	xor.b64  	%rd26304, %rd26303, %rd37217;
	mul.lo.s64 	%rd26305, %rd26304, 1099511628211;
	shr.u64 	%rd26306, %rd26302, 8;
	and.b64  	%rd26307, %rd26306, 255;
	xor.b64  	%rd26308, %rd26307, %rd26305;
	mul.lo.s64 	%rd26309, %rd26308, 1099511628211;
	shr.u64 	%rd26310, %rd26302, 16;
	and.b64  	%rd26311, %rd26310, 255;
	xor.b64  	%rd26312, %rd26311, %rd26309;
	mul.lo.s64 	%rd26313, %rd26312, 1099511628211;
	shr.u64 	%rd26314, %rd26302, 24;
	and.b64  	%rd26315, %rd26314, 255;
	xor.b64  	%rd26316, %rd26315, %rd26313;
	mul.lo.s64 	%rd26317, %rd26316, 1099511628211;
	shr.u64 	%rd26318, %rd26302, 32;
	and.b64  	%rd26319, %rd26318, 255;
	xor.b64  	%rd26320, %rd26319, %rd26317;
	mul.lo.s64 	%rd26321, %rd26320, 1099511628211;
	shr.u64 	%rd26322, %rd26302, 40;
	and.b64  	%rd26323, %rd26322, 255;
	xor.b64  	%rd26324, %rd26323, %rd26321;
	mul.lo.s64 	%rd26325, %rd26324, 1099511628211;
	shr.u64 	%rd26326, %rd26302, 48;
	and.b64  	%rd26327, %rd26326, 255;
	xor.b64  	%rd26328, %rd26327, %rd26325;
	mul.lo.s64 	%rd26329, %rd26328, 1099511628211;
	shr.u64 	%rd26330, %rd26302, 56;
	xor.b64  	%rd26331, %rd26330, %rd26329;
	mul.lo.s64 	%rd37217, %rd26331, 1099511628211;
$L__BB21_400:
	setp.eq.s64 	%p1218, %rd3820, 1;
	mov.b64 	%rd37223, -3750763034362895579;
	mov.b64 	%rd37224, 0;
	@%p1218 bra 	$L__BB21_403;
	and.b64  	%rd37224, %rd3820, -2;
	mov.b64 	%rd37223, -3750763034362895579;
	mov.b64 	%rd37221, 0;
$L__BB21_402:
	shl.b64 	%rd26337, %rd37221, 3;
	add.s64 	%rd26338, %rd37120, %rd26337;
	ld.u64 	%rd26339, [%rd26338];
	and.b64  	%rd26340, %rd26339, 255;
	xor.b64  	%rd26341, %rd26340, %rd37223;
	mul.lo.s64 	%rd26342, %rd26341, 1099511628211;
	shr.u64 	%rd26343, %rd26339, 8;
	and.b64  	%rd26344, %rd26343, 255;
	xor.b64  	%rd26345, %rd26344, %rd26342;
	mul.lo.s64 	%rd26346, %rd26345, 1099511628211;
	shr.u64 	%rd26347, %rd26339, 16;
	and.b64  	%rd26348, %rd26347, 255;
	xor.b64  	%rd26349, %rd26348, %rd26346;
	mul.lo.s64 	%rd26350, %rd26349, 1099511628211;
	shr.u64 	%rd26351, %rd26339, 24;
	and.b64  	%rd26352, %rd26351, 255;
	xor.b64  	%rd26353, %rd26352, %rd26350;
	mul.lo.s64 	%rd26354, %rd26353, 1099511628211;
	shr.u64 	%rd26355, %rd26339, 32;
	and.b64  	%rd26356, %rd26355, 255;
	xor.b64  	%rd26357, %rd26356, %rd26354;
	mul.lo.s64 	%rd26358, %rd26357, 1099511628211;
	shr.u64 	%rd26359, %rd26339, 40;
	and.b64  	%rd26360, %rd26359, 255;
	xor.b64  	%rd26361, %rd26360, %rd26358;
	mul.lo.s64 	%rd26362, %rd26361, 1099511628211;
	shr.u64 	%rd26363, %rd26339, 48;
	and.b64  	%rd26364, %rd26363, 255;
	xor.b64  	%rd26365, %rd26364, %rd26362;
	mul.lo.s64 	%rd26366, %rd26365, 1099511628211;
	shr.u64 	%rd26367, %rd26339, 56;
	xor.b64  	%rd26368, %rd26367, %rd26366;
	mul.lo.s64 	%rd26369, %rd26368, 1099511628211;
	ld.u64 	%rd26370, [%rd26338+8];
	and.b64  	%rd26371, %rd26370, 255;
	xor.b64  	%rd26372, %rd26371, %rd26369;
	mul.lo.s64 	%rd26373, %rd26372, 1099511628211;
	shr.u64 	%rd26374, %rd26370, 8;
	and.b64  	%rd26375, %rd26374, 255;
	xor.b64  	%rd26376, %rd26375, %rd26373;
	mul.lo.s64 	%rd26377, %rd26376, 1099511628211;
	shr.u64 	%rd26378, %rd26370, 16;
	and.b64  	%rd26379, %rd26378, 255;
	xor.b64  	%rd26380, %rd26379, %rd26377;
	mul.lo.s64 	%rd26381, %rd26380, 1099511628211;
	shr.u64 	%rd26382, %rd26370, 24;
	and.b64  	%rd26383, %rd26382, 255;
	xor.b64  	%rd26384, %rd26383, %rd26381;
	mul.lo.s64 	%rd26385, %rd26384, 1099511628211;
	shr.u64 	%rd26386, %rd26370, 32;
	and.b64  	%rd26387, %rd26386, 255;
	xor.b64  	%rd26388, %rd26387, %rd26385;
	mul.lo.s64 	%rd26389, %rd26388, 1099511628211;
	shr.u64 	%rd26390, %rd26370, 40;
	and.b64  	%rd26391, %rd26390, 255;
	xor.b64  	%rd26392, %rd26391, %rd26389;
	mul.lo.s64 	%rd26393, %rd26392, 1099511628211;
	shr.u64 	%rd26394, %rd26370, 48;
	and.b64  	%rd26395, %rd26394, 255;
	xor.b64  	%rd26396, %rd26395, %rd26393;
	mul.lo.s64 	%rd26397, %rd26396, 1099511628211;
	shr.u64 	%rd26398, %rd26370, 56;
	xor.b64  	%rd26399, %rd26398, %rd26397;
	mul.lo.s64 	%rd37223, %rd26399, 1099511628211;
	add.s64 	%rd37221, %rd37221, 2;
	setp.ne.s64 	%p1219, %rd37221, %rd37224;
	@%p1219 bra 	$L__BB21_402;
$L__BB21_403:
	setp.eq.s64 	%p1220, %rd123, 0;
	@%p1220 bra 	$L__BB21_405;
	shl.b64 	%rd26400, %rd37224, 3;
	add.s64 	%rd26401, %rd37120, %rd26400;
	ld.u64 	%rd26402, [%rd26401];
	and.b64  	%rd26403, %rd26402, 255;
	xor.b64  	%rd26404, %rd26403, %rd37223;
	mul.lo.s64 	%rd26405, %rd26404, 1099511628211;
	shr.u64 	%rd26406, %rd26402, 8;
	and.b64  	%rd26407, %rd26406, 255;
	xor.b64  	%rd26408, %rd26407, %rd26405;
	mul.lo.s64 	%rd26409, %rd26408, 1099511628211;
	shr.u64 	%rd26410, %rd26402, 16;
	and.b64  	%rd26411, %rd26410, 255;
	xor.b64  	%rd26412, %rd26411, %rd26409;
	mul.lo.s64 	%rd26413, %rd26412, 1099511628211;
	shr.u64 	%rd26414, %rd26402, 24;
	and.b64  	%rd26415, %rd26414, 255;
	xor.b64  	%rd26416, %rd26415, %rd26413;
	mul.lo.s64 	%rd26417, %rd26416, 1099511628211;
	shr.u64 	%rd26418, %rd26402, 32;
	and.b64  	%rd26419, %rd26418, 255;
	xor.b64  	%rd26420, %rd26419, %rd26417;
	mul.lo.s64 	%rd26421, %rd26420, 1099511628211;
	shr.u64 	%rd26422, %rd26402, 40;
	and.b64  	%rd26423, %rd26422, 255;
	xor.b64  	%rd26424, %rd26423, %rd26421;
	mul.lo.s64 	%rd26425, %rd26424, 1099511628211;
	shr.u64 	%rd26426, %rd26402, 48;
	and.b64  	%rd26427, %rd26426, 255;
	xor.b64  	%rd26428, %rd26427, %rd26425;
	mul.lo.s64 	%rd26429, %rd26428, 1099511628211;
	shr.u64 	%rd26430, %rd26402, 56;
	xor.b64  	%rd26431, %rd26430, %rd26429;
	mul.lo.s64 	%rd37223, %rd26431, 1099511628211;
$L__BB21_405:
	setp.lt.u64 	%p1221, %rd37217, %rd37223;
	mov.u64 	%rd37228, %rd37039;
	@%p1221 bra 	$L__BB21_406;
	bra.uni 	$L__BB21_411;
$L__BB21_406:
	mov.u64 	%rd37228, %rd37120;
	mov.u64 	%rd37120, %rd37039;
	bra.uni 	$L__BB21_411;
$L__BB21_407:
	setp.eq.s32 	%p1222, %r120, 0;
	mov.u64 	%rd37228, %rd37039;
	@%p1222 bra 	$L__BB21_411;
	mov.b64 	%rd37227, 0;
$L__BB21_409:
	shl.b64 	%rd26433, %rd37227, 3;
	add.s64 	%rd26434, %rd37039, %rd26433;
	ld.u64 	%rd26435, [%rd26434];
	add.s64 	%rd26436, %rd37120, %rd26433;
	ld.u64 	%rd26437, [%rd26436];
	setp.lt.u64 	%p1223, %rd26435, %rd26437;
	@%p1223 bra 	$L__BB21_406;
	add.s64 	%rd37227, %rd37227, 1;
	setp.eq.s64 	%p1224, %rd37227, %rd12;
	mov.u64 	%rd37228, %rd37039;
	@%p1224 bra 	$L__BB21_411;
	bra.uni 	$L__BB21_409;
$L__BB21_411:
	setp.eq.s64 	%p1225, %rd3820, 1;
	mov.b64 	%rd37232, -3750763034362895579;
	mov.b64 	%rd37233, 0;
	@%p1225 bra 	$L__BB21_414;
	and.b64  	%rd37233, %rd3820, -2;
	mov.b64 	%rd37232, -3750763034362895579;
	mov.b64 	%rd37230, 0;
$L__BB21_413:
	shl.b64 	%rd26443, %rd37230, 3;
	add.s64 	%rd26444, %rd37066, %rd26443;
	ld.u64 	%rd26445, [%rd26444];
	and.b64  	%rd26446, %rd26445, 255;
	xor.b64  	%rd26447, %rd26446, %rd37232;
	mul.lo.s64 	%rd26448, %rd26447, 1099511628211;
	shr.u64 	%rd26449, %rd26445, 8;
	and.b64  	%rd26450, %rd26449, 255;
	xor.b64  	%rd26451, %rd26450, %rd26448;
	mul.lo.s64 	%rd26452, %rd26451, 1099511628211;
	shr.u64 	%rd26453, %rd26445, 16;
	and.b64  	%rd26454, %rd26453, 255;
	xor.b64  	%rd26455, %rd26454, %rd26452;
	mul.lo.s64 	%rd26456, %rd26455, 1099511628211;
	shr.u64 	%rd26457, %rd26445, 24;
	and.b64  	%rd26458, %rd26457, 255;
	xor.b64  	%rd26459, %rd26458, %rd26456;
	mul.lo.s64 	%rd26460, %rd26459, 1099511628211;
	shr.u64 	%rd26461, %rd26445, 32;
	and.b64  	%rd26462, %rd26461, 255;
	xor.b64  	%rd26463, %rd26462, %rd26460;
	mul.lo.s64 	%rd26464, %rd26463, 1099511628211;
	shr.u64 	%rd26465, %rd26445, 40;
	and.b64  	%rd26466, %rd26465, 255;
	xor.b64  	%rd26467, %rd26466, %rd26464;
	mul.lo.s64 	%rd26468, %rd26467, 1099511628211;
	shr.u64 	%rd26469, %rd26445, 48;
	and.b64  	%rd26470, %rd26469, 255;
	xor.b64  	%rd26471, %rd26470, %rd26468;
	mul.lo.s64 	%rd26472, %rd26471, 1099511628211;
	shr.u64 	%rd26473, %rd26445, 56;
	xor.b64  	%rd26474, %rd26473, %rd26472;
	mul.lo.s64 	%rd26475, %rd26474, 1099511628211;
	ld.u64 	%rd26476, [%rd26444+8];
	and.b64  	%rd26477, %rd26476, 255;
	xor.b64  	%rd26478, %rd26477, %rd26475;
	mul.lo.s64 	%rd26479, %rd26478, 1099511628211;
	shr.u64 	%rd26480, %rd26476, 8;
	and.b64  	%rd26481, %rd26480, 255;
	xor.b64  	%rd26482, %rd26481, %rd26479;
	mul.lo.s64 	%rd26483, %rd26482, 1099511628211;
	shr.u64 	%rd26484, %rd26476, 16;
	and.b64  	%rd26485, %rd26484, 255;
	xor.b64  	%rd26486, %rd26485, %rd26483;
	mul.lo.s64 	%rd26487, %rd26486, 1099511628211;
	shr.u64 	%rd26488, %rd26476, 24;
	and.b64  	%rd26489, %rd26488, 255;
	xor.b64  	%rd26490, %rd26489, %rd26487;
	mul.lo.s64 	%rd26491, %rd26490, 1099511628211;
	shr.u64 	%rd26492, %rd26476, 32;
	and.b64  	%rd26493, %rd26492, 255;
	xor.b64  	%rd26494, %rd26493, %rd26491;
	mul.lo.s64 	%rd26495, %rd26494, 1099511628211;
	shr.u64 	%rd26496, %rd26476, 40;
	and.b64  	%rd26497, %rd26496, 255;
	xor.b64  	%rd26498, %rd26497, %rd26495;
	mul.lo.s64 	%rd26499, %rd26498, 1099511628211;
	shr.u64 	%rd26500, %rd26476, 48;
	and.b64  	%rd26501, %rd26500, 255;
	xor.b64  	%rd26502, %rd26501, %rd26499;
	mul.lo.s64 	%rd26503, %rd26502, 1099511628211;
	shr.u64 	%rd26504, %rd26476, 56;
	xor.b64  	%rd26505, %rd26504, %rd26503;
	mul.lo.s64 	%rd37232, %rd26505, 1099511628211;
	add.s64 	%rd37230, %rd37230, 2;
	setp.ne.s64 	%p1226, %rd37230, %rd37233;
	@%p1226 bra 	$L__BB21_413;
$L__BB21_414:
	setp.eq.s64 	%p1227, %rd123, 0;
	@%p1227 bra 	$L__BB21_416;
	shl.b64 	%rd26506, %rd37233, 3;
	add.s64 	%rd26507, %rd37066, %rd26506;
	ld.u64 	%rd26508, [%rd26507];
	and.b64  	%rd26509, %rd26508, 255;
	xor.b64  	%rd26510, %rd26509, %rd37232;
	mul.lo.s64 	%rd26511, %rd26510, 1099511628211;
	shr.u64 	%rd26512, %rd26508, 8;
	and.b64  	%rd26513, %rd26512, 255;
	xor.b64  	%rd26514, %rd26513, %rd26511;
	mul.lo.s64 	%rd26515, %rd26514, 1099511628211;
	shr.u64 	%rd26516, %rd26508, 16;
	and.b64  	%rd26517, %rd26516, 255;
	xor.b64  	%rd26518, %rd26517, %rd26515;
	mul.lo.s64 	%rd26519, %rd26518, 1099511628211;
	shr.u64 	%rd26520, %rd26508, 24;
	and.b64  	%rd26521, %rd26520, 255;
	xor.b64  	%rd26522, %rd26521, %rd26519;
	mul.lo.s64 	%rd26523, %rd26522, 1099511628211;
	shr.u64 	%rd26524, %rd26508, 32;
	and.b64  	%rd26525, %rd26524, 255;
	xor.b64  	%rd26526, %rd26525, %rd26523;
	mul.lo.s64 	%rd26527, %rd26526, 1099511628211;
	shr.u64 	%rd26528, %rd26508, 40;
	and.b64  	%rd26529, %rd26528, 255;
	xor.b64  	%rd26530, %rd26529, %rd26527;
	mul.lo.s64 	%rd26531, %rd26530, 1099511628211;
	shr.u64 	%rd26532, %rd26508, 48;
	and.b64  	%rd26533, %rd26532, 255;
	xor.b64  	%rd26534, %rd26533, %rd26531;
	mul.lo.s64 	%rd26535, %rd26534, 1099511628211;
	shr.u64 	%rd26536, %rd26508, 56;
	xor.b64  	%rd26537, %rd26536, %rd26535;
	mul.lo.s64 	%rd37232, %rd26537, 1099511628211;
$L__BB21_416:
	setp.eq.s64 	%p1228, %rd3820, 1;
	mov.b64 	%rd37238, -3750763034362895579;
	mov.b64 	%rd37239, 0;
	@%p1228 bra 	$L__BB21_419;
	and.b64  	%rd37239, %rd3820, -2;
	mov.b64 	%rd37238, -3750763034362895579;
	mov.b64 	%rd37236, 0;
$L__BB21_418:
	shl.b64 	%rd26543, %rd37236, 3;
	add.s64 	%rd26544, %rd37147, %rd26543;
	ld.u64 	%rd26545, [%rd26544];
	and.b64  	%rd26546, %rd26545, 255;
	xor.b64  	%rd26547, %rd26546, %rd37238;
	mul.lo.s64 	%rd26548, %rd26547, 1099511628211;
	shr.u64 	%rd26549, %rd26545, 8;
	and.b64  	%rd26550, %rd26549, 255;
	xor.b64  	%rd26551, %rd26550, %rd26548;
	mul.lo.s64 	%rd26552, %rd26551, 1099511628211;
	shr.u64 	%rd26553, %rd26545, 16;
	and.b64  	%rd26554, %rd26553, 255;
	xor.b64  	%rd26555, %rd26554, %rd26552;
	mul.lo.s64 	%rd26556, %rd26555, 1099511628211;
	shr.u64 	%rd26557, %rd26545, 24;
	and.b64  	%rd26558, %rd26557, 255;
	xor.b64  	%rd26559, %rd26558, %rd26556;
	mul.lo.s64 	%rd26560, %rd26559, 1099511628211;
	shr.u64 	%rd26561, %rd26545, 32;
	and.b64  	%rd26562, %rd26561, 255;
	xor.b64  	%rd26563, %rd26562, %rd26560;
	mul.lo.s64 	%rd26564, %rd26563, 1099511628211;
	shr.u64 	%rd26565, %rd26545, 40;
	and.b64  	%rd26566, %rd26565, 255;
	xor.b64  	%rd26567, %rd26566, %rd26564;
	mul.lo.s64 	%rd26568, %rd26567, 1099511628211;
	shr.u64 	%rd26569, %rd26545, 48;
	and.b64  	%rd26570, %rd26569, 255;
	xor.b64  	%rd26571, %rd26570, %rd26568;
	mul.lo.s64 	%rd26572, %rd26571, 1099511628211;
	shr.u64 	%rd26573, %rd26545, 56;
	xor.b64  	%rd26574, %rd26573, %rd26572;
	mul.lo.s64 	%rd26575, %rd26574, 1099511628211;
	ld.u64 	%rd26576, [%rd26544+8];
	and.b64  	%rd26577, %rd26576, 255;
	xor.b64  	%rd26578, %rd26577, %rd26575;
	mul.lo.s64 	%rd26579, %rd26578, 1099511628211;
	shr.u64 	%rd26580, %rd26576, 8;
	and.b64  	%rd26581, %rd26580, 255;
	xor.b64  	%rd26582, %rd26581, %rd26579;
	mul.lo.s64 	%rd26583, %rd26582, 1099511628211;
	shr.u64 	%rd26584, %rd26576, 16;
	and.b64  	%rd26585, %rd26584, 255;
	xor.b64  	%rd26586, %rd26585, %rd26583;
	mul.lo.s64 	%rd26587, %rd26586, 1099511628211;
	shr.u64 	%rd26588, %rd26576, 24;
	and.b64  	%rd26589, %rd26588, 255;
	xor.b64  	%rd26590, %rd26589, %rd26587;
	mul.lo.s64 	%rd26591, %rd26590, 1099511628211;
	shr.u64 	%rd26592, %rd26576, 32;
	and.b64  	%rd26593, %rd26592, 255;
	xor.b64  	%rd26594, %rd26593, %rd26591;
	mul.lo.s64 	%rd26595, %rd26594, 1099511628211;
	shr.u64 	%rd26596, %rd26576, 40;
	and.b64  	%rd26597, %rd26596, 255;
	xor.b64  	%rd26598, %rd26597, %rd26595;
	mul.lo.s64 	%rd26599, %rd26598, 1099511628211;
	shr.u64 	%rd26600, %rd26576, 48;
	and.b64  	%rd26601, %rd26600, 255;
	xor.b64  	%rd26602, %rd26601, %rd26599;
	mul.lo.s64 	%rd26603, %rd26602, 1099511628211;
	shr.u64 	%rd26604, %rd26576, 56;
	xor.b64  	%rd26605, %rd26604, %rd26603;
	mul.lo.s64 	%rd37238, %rd26605, 1099511628211;
	add.s64 	%rd37236, %rd37236, 2;
	setp.ne.s64 	%p1229, %rd37236, %rd37239;
	@%p1229 bra 	$L__BB21_418;
$L__BB21_419:
	setp.eq.s64 	%p1230, %rd123, 0;
	@%p1230 bra 	$L__BB21_421;
	shl.b64 	%rd26606, %rd37239, 3;
	add.s64 	%rd26607, %rd37147, %rd26606;
	ld.u64 	%rd26608, [%rd26607];
	and.b64  	%rd26609, %rd26608, 255;
	xor.b64  	%rd26610, %rd26609, %rd37238;
	mul.lo.s64 	%rd26611, %rd26610, 1099511628211;
	shr.u64 	%rd26612, %rd26608, 8;
	and.b64  	%rd26613, %rd26612, 255;
	xor.b64  	%rd26614, %rd26613, %rd26611;
	mul.lo.s64 	%rd26615, %rd26614, 1099511628211;
	shr.u64 	%rd26616, %rd26608, 16;
	and.b64  	%rd26617, %rd26616, 255;
	xor.b64  	%rd26618, %rd26617, %rd26615;
	mul.lo.s64 	%rd26619, %rd26618, 1099511628211;
	shr.u64 	%rd26620, %rd26608, 24;
	and.b64  	%rd26621, %rd26620, 255;
	xor.b64  	%rd26622, %rd26621, %rd26619;
	mul.lo.s64 	%rd26623, %rd26622, 1099511628211;
	shr.u64 	%rd26624, %rd26608, 32;
	and.b64  	%rd26625, %rd26624, 255;
	xor.b64  	%rd26626, %rd26625, %rd26623;
	mul.lo.s64 	%rd26627, %rd26626, 1099511628211;
	shr.u64 	%rd26628, %rd26608, 40;
	and.b64  	%rd26629, %rd26628, 255;
	xor.b64  	%rd26630, %rd26629, %rd26627;
	mul.lo.s64 	%rd26631, %rd26630, 1099511628211;
	shr.u64 	%rd26632, %rd26608, 48;
	and.b64  	%rd26633, %rd26632, 255;
	xor.b64  	%rd26634, %rd26633, %rd26631;
	mul.lo.s64 	%rd26635, %rd26634, 1099511628211;
	shr.u64 	%rd26636, %rd26608, 56;
	xor.b64  	%rd26637, %rd26636, %rd26635;
	mul.lo.s64 	%rd37238, %rd26637, 1099511628211;
$L__BB21_421:
	setp.eq.s64 	%p1231, %rd37232, %rd37238;
	@%p1231 bra 	$L__BB21_434;
	setp.eq.s64 	%p1232, %rd3820, 1;
	mov.b64 	%rd37244, -3750763034362895579;
	mov.b64 	%rd37245, 0;
	@%p1232 bra 	$L__BB21_425;
	and.b64  	%rd37245, %rd3820, -2;
	mov.b64 	%rd37244, -3750763034362895579;
	mov.b64 	%rd37242, 0;
$L__BB21_424:
	shl.b64 	%rd26643, %rd37242, 3;
	add.s64 	%rd26644, %rd37066, %rd26643;
	ld.u64 	%rd26645, [%rd26644];
	and.b64  	%rd26646, %rd26645, 255;
	xor.b64  	%rd26647, %rd26646, %rd37244;
	mul.lo.s64 	%rd26648, %rd26647, 1099511628211;
	shr.u64 	%rd26649, %rd26645, 8;
	and.b64  	%rd26650, %rd26649, 255;
	xor.b64  	%rd26651, %rd26650, %rd26648;
	mul.lo.s64 	%rd26652, %rd26651, 1099511628211;
	shr.u64 	%rd26653, %rd26645, 16;
	and.b64  	%rd26654, %rd26653, 255;
	xor.b64  	%rd26655, %rd26654, %rd26652;
	mul.lo.s64 	%rd26656, %rd26655, 1099511628211;
	shr.u64 	%rd26657, %rd26645, 24;
	and.b64  	%rd26658, %rd26657, 255;
	xor.b64  	%rd26659, %rd26658, %rd26656;
	mul.lo.s64 	%rd26660, %rd26659, 1099511628211;
	shr.u64 	%rd26661, %rd26645, 32;
	and.b64  	%rd26662, %rd26661, 255;
	xor.b64  	%rd26663, %rd26662, %rd26660;
	mul.lo.s64 	%rd26664, %rd26663, 1099511628211;
	shr.u64 	%rd26665, %rd26645, 40;
	and.b64  	%rd26666, %rd26665, 255;
	xor.b64  	%rd26667, %rd26666, %rd26664;
	mul.lo.s64 	%rd26668, %rd26667, 1099511628211;
	shr.u64 	%rd26669, %rd26645, 48;
	and.b64  	%rd26670, %rd26669, 255;
	xor.b64  	%rd26671, %rd26670, %rd26668;
	mul.lo.s64 	%rd26672, %rd26671, 1099511628211;
	shr.u64 	%rd26673, %rd26645, 56;
	xor.b64  	%rd26674, %rd26673, %rd26672;
	mul.lo.s64 	%rd26675, %rd26674, 1099511628211;
	ld.u64 	%rd26676, [%rd26644+8];
	and.b64  	%rd26677, %rd26676, 255;
	xor.b64  	%rd26678, %rd26677, %rd26675;
	mul.lo.s64 	%rd26679, %rd26678, 1099511628211;
	shr.u64 	%rd26680, %rd26676, 8;
	and.b64  	%rd26681, %rd26680, 255;
	xor.b64  	%rd26682, %rd26681, %rd26679;
	mul.lo.s64 	%rd26683, %rd26682, 1099511628211;
	shr.u64 	%rd26684, %rd26676, 16;
	and.b64  	%rd26685, %rd26684, 255;
	xor.b64  	%rd26686, %rd26685, %rd26683;
	mul.lo.s64 	%rd26687, %rd26686, 1099511628211;
	shr.u64 	%rd26688, %rd26676, 24;
	and.b64  	%rd26689, %rd26688, 255;
	xor.b64  	%rd26690, %rd26689, %rd26687;
	mul.lo.s64 	%rd26691, %rd26690, 1099511628211;
	shr.u64 	%rd26692, %rd26676, 32;
	and.b64  	%rd26693, %rd26692, 255;
	xor.b64  	%rd26694, %rd26693, %rd26691;
	mul.lo.s64 	%rd26695, %rd26694, 1099511628211;
	shr.u64 	%rd26696, %rd26676, 40;
	and.b64  	%rd26697, %rd26696, 255;
	xor.b64  	%rd26698, %rd26697, %rd26695;
	mul.lo.s64 	%rd26699, %rd26698, 1099511628211;
	shr.u64 	%rd26700, %rd26676, 48;
	and.b64  	%rd26701, %rd26700, 255;
	xor.b64  	%rd26702, %rd26701, %rd26699;
	mul.lo.s64 	%rd26703, %rd26702, 1099511628211;
	shr.u64 	%rd26704, %rd26676, 56;
	xor.b64  	%rd26705, %rd26704, %rd26703;
	mul.lo.s64 	%rd37244, %rd26705, 1099511628211;
	add.s64 	%rd37242, %rd37242, 2;
	setp.ne.s64 	%p1233, %rd37242, %rd37245;
	@%p1233 bra 	$L__BB21_424;
$L__BB21_425:
	setp.eq.s64 	%p1234, %rd123, 0;
	@%p1234 bra 	$L__BB21_427;
	shl.b64 	%rd26706, %rd37245, 3;
	add.s64 	%rd26707, %rd37066, %rd26706;
	ld.u64 	%rd26708, [%rd26707];
	and.b64  	%rd26709, %rd26708, 255;
	xor.b64  	%rd26710, %rd26709, %rd37244;
	mul.lo.s64 	%rd26711, %rd26710, 1099511628211;
	shr.u64 	%rd26712, %rd26708, 8;
	and.b64  	%rd26713, %rd26712, 255;
	xor.b64  	%rd26714, %rd26713, %rd26711;
	mul.lo.s64 	%rd26715, %rd26714, 1099511628211;
	shr.u64 	%rd26716, %rd26708, 16;
	and.b64  	%rd26717, %rd26716, 255;
	xor.b64  	%rd26718, %rd26717, %rd26715;
	mul.lo.s64 	%rd26719, %rd26718, 1099511628211;
	shr.u64 	%rd26720, %rd26708, 24;
	and.b64  	%rd26721, %rd26720, 255;
	xor.b64  	%rd26722, %rd26721, %rd26719;
	mul.lo.s64 	%rd26723, %rd26722, 1099511628211;
	shr.u64 	%rd26724, %rd26708, 32;
	and.b64  	%rd26725, %rd26724, 255;
	xor.b64  	%rd26726, %rd26725, %rd26723;
	mul.lo.s64 	%rd26727, %rd26726, 1099511628211;
	shr.u64 	%rd26728, %rd26708, 40;
	and.b64  	%rd26729, %rd26728, 255;
	xor.b64  	%rd26730, %rd26729, %rd26727;
	mul.lo.s64 	%rd26731, %rd26730, 1099511628211;
	shr.u64 	%rd26732, %rd26708, 48;
	and.b64  	%rd26733, %rd26732, 255;
	xor.b64  	%rd26734, %rd26733, %rd26731;
	mul.lo.s64 	%rd26735, %rd26734, 1099511628211;
	shr.u64 	%rd26736, %rd26708, 56;
	xor.b64  	%rd26737, %rd26736, %rd26735;
	mul.lo.s64 	%rd37244, %rd26737, 1099511628211;
$L__BB21_427:
	setp.eq.s64 	%p1235, %rd3820, 1;
	mov.b64 	%rd37250, -3750763034362895579;
	mov.b64 	%rd37251, 0;
	@%p1235 bra 	$L__BB21_430;
	and.b64  	%rd37251, %rd3820, -2;
	mov.b64 	%rd37250, -3750763034362895579;
	mov.b64 	%rd37248, 0;
$L__BB21_429:
	shl.b64 	%rd26743, %rd37248, 3;
	add.s64 	%rd26744, %rd37147, %rd26743;
	ld.u64 	%rd26745, [%rd26744];
	and.b64  	%rd26746, %rd26745, 255;
	xor.b64  	%rd26747, %rd26746, %rd37250;
	mul.lo.s64 	%rd26748, %rd26747, 1099511628211;
	shr.u64 	%rd26749, %rd26745, 8;
	and.b64  	%rd26750, %rd26749, 255;
	xor.b64  	%rd26751, %rd26750, %rd26748;
	mul.lo.s64 	%rd26752, %rd26751, 1099511628211;
	shr.u64 	%rd26753, %rd26745, 16;
	and.b64  	%rd26754, %rd26753, 255;
	xor.b64  	%rd26755, %rd26754, %rd26752;
	mul.lo.s64 	%rd26756, %rd26755, 1099511628211;
	shr.u64 	%rd26757, %rd26745, 24;
	and.b64  	%rd26758, %rd26757, 255;
	xor.b64  	%rd26759, %rd26758, %rd26756;
	mul.lo.s64 	%rd26760, %rd26759, 1099511628211;
	shr.u64 	%rd26761, %rd26745, 32;
	and.b64  	%rd26762, %rd26761, 255;
	xor.b64  	%rd26763, %rd26762, %rd26760;
	mul.lo.s64 	%rd26764, %rd26763, 1099511628211;
	shr.u64 	%rd26765, %rd26745, 40;
	and.b64  	%rd26766, %rd26765, 255;
	xor.b64  	%rd26767, %rd26766, %rd26764;
	mul.lo.s64 	%rd26768, %rd26767, 1099511628211;
	shr.u64 	%rd26769, %rd26745, 48;
	and.b64  	%rd26770, %rd26769, 255;
	xor.b64  	%rd26771, %rd26770, %rd26768;
	mul.lo.s64 	%rd26772, %rd26771, 1099511628211;
	shr.u64 	%rd26773, %rd26745, 56;
	xor.b64  	%rd26774, %rd26773, %rd26772;
	mul.lo.s64 	%rd26775, %rd26774, 1099511628211;
	ld.u64 	%rd26776, [%rd26744+8];
	and.b64  	%rd26777, %rd26776, 255;
	xor.b64  	%rd26778, %rd26777, %rd26775;
	mul.lo.s64 	%rd26779, %rd26778, 1099511628211;
	shr.u64 	%rd26780, %rd26776, 8;
	and.b64  	%rd26781, %rd26780, 255;
	xor.b64  	%rd26782, %rd26781, %rd26779;
	mul.lo.s64 	%rd26783, %rd26782, 1099511628211;
	shr.u64 	%rd26784, %rd26776, 16;
	and.b64  	%rd26785, %rd26784, 255;
	xor.b64  	%rd26786, %rd26785, %rd26783;
	mul.lo.s64 	%rd26787, %rd26786, 1099511628211;
	shr.u64 	%rd26788, %rd26776, 24;
	and.b64  	%rd26789, %rd26788, 255;
	xor.b64  	%rd26790, %rd26789, %rd26787;
	mul.lo.s64 	%rd26791, %rd26790, 1099511628211;
	shr.u64 	%rd26792, %rd26776, 32;
	and.b64  	%rd26793, %rd26792, 255;
	xor.b64  	%rd26794, %rd26793, %rd26791;
	mul.lo.s64 	%rd26795, %rd26794, 1099511628211;
	shr.u64 	%rd26796, %rd26776, 40;
	and.b64  	%rd26797, %rd26796, 255;
	xor.b64  	%rd26798, %rd26797, %rd26795;
	mul.lo.s64 	%rd26799, %rd26798, 1099511628211;
	shr.u64 	%rd26800, %rd26776, 48;
	and.b64  	%rd26801, %rd26800, 255;
	xor.b64  	%rd26802, %rd26801, %rd26799;
	mul.lo.s64 	%rd26803, %rd26802, 1099511628211;
	shr.u64 	%rd26804, %rd26776, 56;
	xor.b64  	%rd26805, %rd26804, %rd26803;
	mul.lo.s64 	%rd37250, %rd26805, 1099511628211;
	add.s64 	%rd37248, %rd37248, 2;
	setp.ne.s64 	%p1236, %rd37248, %rd37251;
	@%p1236 bra 	$L__BB21_429;
$L__BB21_430:
	setp.eq.s64 	%p1237, %rd123, 0;
	@%p1237 bra 	$L__BB21_432;
	shl.b64 	%rd26806, %rd37251, 3;
	add.s64 	%rd26807, %rd37147, %rd26806;
	ld.u64 	%rd26808, [%rd26807];
	and.b64  	%rd26809, %rd26808, 255;
	xor.b64  	%rd26810, %rd26809, %rd37250;
	mul.lo.s64 	%rd26811, %rd26810, 1099511628211;
	shr.u64 	%rd26812, %rd26808, 8;
	and.b64  	%rd26813, %rd26812, 255;
	xor.b64  	%rd26814, %rd26813, %rd26811;
	mul.lo.s64 	%rd26815, %rd26814, 1099511628211;
	shr.u64 	%rd26816, %rd26808, 16;
	and.b64  	%rd26817, %rd26816, 255;
	xor.b64  	%rd26818, %rd26817, %rd26815;
	mul.lo.s64 	%rd26819, %rd26818, 1099511628211;
	shr.u64 	%rd26820, %rd26808, 24;
	and.b64  	%rd26821, %rd26820, 255;
	xor.b64  	%rd26822, %rd26821, %rd26819;
	mul.lo.s64 	%rd26823, %rd26822, 1099511628211;
	shr.u64 	%rd26824, %rd26808, 32;
	and.b64  	%rd26825, %rd26824, 255;
	xor.b64  	%rd26826, %rd26825, %rd26823;
	mul.lo.s64 	%rd26827, %rd26826, 1099511628211;
	shr.u64 	%rd26828, %rd26808, 40;
	and.b64  	%rd26829, %rd26828, 255;
	xor.b64  	%rd26830, %rd26829, %rd26827;
	mul.lo.s64 	%rd26831, %rd26830, 1099511628211;
	shr.u64 	%rd26832, %rd26808, 48;
	and.b64  	%rd26833, %rd26832, 255;
	xor.b64  	%rd26834, %rd26833, %rd26831;
	mul.lo.s64 	%rd26835, %rd26834, 1099511628211;
	shr.u64 	%rd26836, %rd26808, 56;
	xor.b64  	%rd26837, %rd26836, %rd26835;
	mul.lo.s64 	%rd37250, %rd26837, 1099511628211;
$L__BB21_432:
	setp.lt.u64 	%p1238, %rd37244, %rd37250;
	mov.u64 	%rd37255, %rd37066;
	@%p1238 bra 	$L__BB21_433;
	bra.uni 	$L__BB21_438;
$L__BB21_433:
	mov.u64 	%rd37255, %rd37147;
	mov.u64 	%rd37147, %rd37066;
	bra.uni 	$L__BB21_438;
$L__BB21_434:
	setp.eq.s32 	%p1239, %r120, 0;
	mov.u64 	%rd37255, %rd37066;
	@%p1239 bra 	$L__BB21_438;
	mov.b64 	%rd37254, 0;
$L__BB21_436:
	shl.b64 	%rd26839, %rd37254, 3;
	add.s64 	%rd26840, %rd37066, %rd26839;
	ld.u64 	%rd26841, [%rd26840];
	add.s64 	%rd26842, %rd37147, %rd26839;
	ld.u64 	%rd26843, [%rd26842];
	setp.lt.u64 	%p1240, %rd26841, %rd26843;
	@%p1240 bra 	$L__BB21_433;
	add.s64 	%rd37254, %rd37254, 1;
	setp.eq.s64 	%p1241, %rd37254, %rd12;
	mov.u64 	%rd37255, %rd37066;
	@%p1241 bra 	$L__BB21_438;
	bra.uni 	$L__BB21_436;
$L__BB21_438:
	setp.eq.s64 	%p1242, %rd3820, 1;
	mov.b64 	%rd37259, -3750763034362895579;
	mov.b64 	%rd37260, 0;
	@%p1242 bra 	$L__BB21_441;
	and.b64  	%rd37260, %rd3820, -2;
	mov.b64 	%rd37259, -3750763034362895579;
	mov.b64 	%rd37257, 0;
$L__BB21_440:
	shl.b64 	%rd26849, %rd37257, 3;
	add.s64 	%rd26850, %rd37093, %rd26849;
	ld.u64 	%rd26851, [%rd26850];
	and.b64  	%rd26852, %rd26851, 255;
	xor.b64  	%rd26853, %rd26852, %rd37259;
	mul.lo.s64 	%rd26854, %rd26853, 1099511628211;
	shr.u64 	%rd26855, %rd26851, 8;
	and.b64  	%rd26856, %rd26855, 255;
	xor.b64  	%rd26857, %rd26856, %rd26854;
	mul.lo.s64 	%rd26858, %rd26857, 1099511628211;
	shr.u64 	%rd26859, %rd26851, 16;
	and.b64  	%rd26860, %rd26859, 255;
	xor.b64  	%rd26861, %rd26860, %rd26858;
	mul.lo.s64 	%rd26862, %rd26861, 1099511628211;
	shr.u64 	%rd26863, %rd26851, 24;
	and.b64  	%rd26864, %rd26863, 255;
	xor.b64  	%rd26865, %rd26864, %rd26862;
	mul.lo.s64 	%rd26866, %rd26865, 1099511628211;
	shr.u64 	%rd26867, %rd26851, 32;
	and.b64  	%rd26868, %rd26867, 255;
	xor.b64  	%rd26869, %rd26868, %rd26866;
	mul.lo.s64 	%rd26870, %rd26869, 1099511628211;
	shr.u64 	%rd26871, %rd26851, 40;
	and.b64  	%rd26872, %rd26871, 255;
	xor.b64  	%rd26873, %rd26872, %rd26870;
	mul.lo.s64 	%rd26874, %rd26873, 1099511628211;
	shr.u64 	%rd26875, %rd26851, 48;
	and.b64  	%rd26876, %rd26875, 255;
	xor.b64  	%rd26877, %rd26876, %rd26874;
	mul.lo.s64 	%rd26878, %rd26877, 1099511628211;
	shr.u64 	%rd26879, %rd26851, 56;
	xor.b64  	%rd26880, %rd26879, %rd26878;
	mul.lo.s64 	%rd26881, %rd26880, 1099511628211;
	ld.u64 	%rd26882, [%rd26850+8];
	and.b64  	%rd26883, %rd26882, 255;
	xor.b64  	%rd26884, %rd26883, %rd26881;
	mul.lo.s64 	%rd26885, %rd26884, 1099511628211;
	shr.u64 	%rd26886, %rd26882, 8;
	and.b64  	%rd26887, %rd26886, 255;
	xor.b64  	%rd26888, %rd26887, %rd26885;
	mul.lo.s64 	%rd26889, %rd26888, 1099511628211;
	shr.u64 	%rd26890, %rd26882, 16;
	and.b64  	%rd26891, %rd26890, 255;
	xor.b64  	%rd26892, %rd26891, %rd26889;
	mul.lo.s64 	%rd26893, %rd26892, 1099511628211;
	shr.u64 	%rd26894, %rd26882, 24;
	and.b64  	%rd26895, %rd26894, 255;
	xor.b64  	%rd26896, %rd26895, %rd26893;
	mul.lo.s64 	%rd26897, %rd26896, 1099511628211;
	shr.u64 	%rd26898, %rd26882, 32;
	and.b64  	%rd26899, %rd26898, 255;
	xor.b64  	%rd26900, %rd26899, %rd26897;
	mul.lo.s64 	%rd26901, %rd26900, 1099511628211;
	shr.u64 	%rd26902, %rd26882, 40;
	and.b64  	%rd26903, %rd26902, 255;
	xor.b64  	%rd26904, %rd26903, %rd26901;
	mul.lo.s64 	%rd26905, %rd26904, 1099511628211;
	shr.u64 	%rd26906, %rd26882, 48;
	and.b64  	%rd26907, %rd26906, 255;
	xor.b64  	%rd26908, %rd26907, %rd26905;
	mul.lo.s64 	%rd26909, %rd26908, 1099511628211;
	shr.u64 	%rd26910, %rd26882, 56;
	xor.b64  	%rd26911, %rd26910, %rd26909;
	mul.lo.s64 	%rd37259, %rd26911, 1099511628211;
	add.s64 	%rd37257, %rd37257, 2;
	setp.ne.s64 	%p1243, %rd37257, %rd37260;
	@%p1243 bra 	$L__BB21_440;
$L__BB21_441:
	setp.eq.s64 	%p1244, %rd123, 0;
	@%p1244 bra 	$L__BB21_443;
	shl.b64 	%rd26912, %rd37260, 3;
	add.s64 	%rd26913, %rd37093, %rd26912;
	ld.u64 	%rd26914, [%rd26913];
	and.b64  	%rd26915, %rd26914, 255;
	xor.b64  	%rd26916, %rd26915, %rd37259;
	mul.lo.s64 	%rd26917, %rd26916, 1099511628211;
	shr.u64 	%rd26918, %rd26914, 8;
	and.b64  	%rd26919, %rd26918, 255;
	xor.b64  	%rd26920, %rd26919, %rd26917;
	mul.lo.s64 	%rd26921, %rd26920, 1099511628211;
	shr.u64 	%rd26922, %rd26914, 16;
	and.b64  	%rd26923, %rd26922, 255;
	xor.b64  	%rd26924, %rd26923, %rd26921;
	mul.lo.s64 	%rd26925, %rd26924, 1099511628211;
	shr.u64 	%rd26926, %rd26914, 24;
	and.b64  	%rd26927, %rd26926, 255;
	xor.b64  	%rd26928, %rd26927, %rd26925;
	mul.lo.s64 	%rd26929, %rd26928, 1099511628211;
	shr.u64 	%rd26930, %rd26914, 32;
	and.b64  	%rd26931, %rd26930, 255;
	xor.b64  	%rd26932, %rd26931, %rd26929;
	mul.lo.s64 	%rd26933, %rd26932, 1099511628211;
	shr.u64 	%rd26934, %rd26914, 40;
	and.b64  	%rd26935, %rd26934, 255;
	xor.b64  	%rd26936, %rd26935, %rd26933;
	mul.lo.s64 	%rd26937, %rd26936, 1099511628211;
	shr.u64 	%rd26938, %rd26914, 48;
	and.b64  	%rd26939, %rd26938, 255;
	xor.b64  	%rd26940, %rd26939, %rd26937;
	mul.lo.s64 	%rd26941, %rd26940, 1099511628211;
	shr.u64 	%rd26942, %rd26914, 56;
	xor.b64  	%rd26943, %rd26942, %rd26941;
	mul.lo.s64 	%rd37259, %rd26943, 1099511628211;
$L__BB21_443:
	setp.eq.s64 	%p1245, %rd3820, 1;
	mov.b64 	%rd37265, -3750763034362895579;
	mov.b64 	%rd37266, 0;
	@%p1245 bra 	$L__BB21_446;
	and.b64  	%rd37266, %rd3820, -2;
	mov.b64 	%rd37265, -3750763034362895579;
	mov.b64 	%rd37263, 0;
$L__BB21_445:
	shl.b64 	%rd26949, %rd37263, 3;
	add.s64 	%rd26950, %rd37174, %rd26949;
	ld.u64 	%rd26951, [%rd26950];
	and.b64  	%rd26952, %rd26951, 255;
	xor.b64  	%rd26953, %rd26952, %rd37265;
	mul.lo.s64 	%rd26954, %rd26953, 1099511628211;
	shr.u64 	%rd26955, %rd26951, 8;
	and.b64  	%rd26956, %rd26955, 255;
	xor.b64  	%rd26957, %rd26956, %rd26954;
	mul.lo.s64 	%rd26958, %rd26957, 1099511628211;
	shr.u64 	%rd26959, %rd26951, 16;
	and.b64  	%rd26960, %rd26959, 255;
	xor.b64  	%rd26961, %rd26960, %rd26958;
	mul.lo.s64 	%rd26962, %rd26961, 1099511628211;
	shr.u64 	%rd26963, %rd26951, 24;
	and.b64  	%rd26964, %rd26963, 255;
	xor.b64  	%rd26965, %rd26964, %rd26962;
	mul.lo.s64 	%rd26966, %rd26965, 1099511628211;
	shr.u64 	%rd26967, %rd26951, 32;
	and.b64  	%rd26968, %rd26967, 255;
	xor.b64  	%rd26969, %rd26968, %rd26966;
	mul.lo.s64 	%rd26970, %rd26969, 1099511628211;
	shr.u64 	%rd26971, %rd26951, 40;
	and.b64  	%rd26972, %rd26971, 255;
	xor.b64  	%rd26973, %rd26972, %rd26970;
	mul.lo.s64 	%rd26974, %rd26973, 1099511628211;
	shr.u64 	%rd26975, %rd26951, 48;
	and.b64  	%rd26976, %rd26975, 255;
	xor.b64  	%rd26977, %rd26976, %rd26974;
	mul.lo.s64 	%rd26978, %rd26977, 1099511628211;
	shr.u64 	%rd26979, %rd26951, 56;
	xor.b64  	%rd26980, %rd26979, %rd26978;
	mul.lo.s64 	%rd26981, %rd26980, 1099511628211;
	ld.u64 	%rd26982, [%rd26950+8];
	and.b64  	%rd26983, %rd26982, 255;
	xor.b64  	%rd26984, %rd26983, %rd26981;
	mul.lo.s64 	%rd26985, %rd26984, 1099511628211;
	shr.u64 	%rd26986, %rd26982, 8;
	and.b64  	%rd26987, %rd26986, 255;
	xor.b64  	%rd26988, %rd26987, %rd26985;
	mul.lo.s64 	%rd26989, %rd26988, 1099511628211;
	shr.u64 	%rd26990, %rd26982, 16;
	and.b64  	%rd26991, %rd26990, 255;
	xor.b64  	%rd26992, %rd26991, %rd26989;
	mul.lo.s64 	%rd26993, %rd26992, 1099511628211;
	shr.u64 	%rd26994, %rd26982, 24;
	and.b64  	%rd26995, %rd26994, 255;
	xor.b64  	%rd26996, %rd26995, %rd26993;
	mul.lo.s64 	%rd26997, %rd26996, 1099511628211;
	shr.u64 	%rd26998, %rd26982, 32;
	and.b64  	%rd26999, %rd26998, 255;
	xor.b64  	%rd27000, %rd26999, %rd26997;
	mul.lo.s64 	%rd27001, %rd27000, 1099511628211;
	shr.u64 	%rd27002, %rd26982, 40;
	and.b64  	%rd27003, %rd27002, 255;
	xor.b64  	%rd27004, %rd27003, %rd27001;
	mul.lo.s64 	%rd27005, %rd27004, 1099511628211;
	shr.u64 	%rd27006, %rd26982, 48;
	and.b64  	%rd27007, %rd27006, 255;
	xor.b64  	%rd27008, %rd27007, %rd27005;
	mul.lo.s64 	%rd27009, %rd27008, 1099511628211;
	shr.u64 	%rd27010, %rd26982, 56;
	xor.b64  	%rd27011, %rd27010, %rd27009;
	mul.lo.s64 	%rd37265, %rd27011, 1099511628211;
	add.s64 	%rd37263, %rd37263, 2;
	setp.ne.s64 	%p1246, %rd37263, %rd37266;
	@%p1246 bra 	$L__BB21_445;
$L__BB21_446:
	setp.eq.s64 	%p1247, %rd123, 0;
	@%p1247 bra 	$L__BB21_448;
	shl.b64 	%rd27012, %rd37266, 3;
	add.s64 	%rd27013, %rd37174, %rd27012;
	ld.u64 	%rd27014, [%rd27013];
	and.b64  	%rd27015, %rd27014, 255;
	xor.b64  	%rd27016, %rd27015, %rd37265;
	mul.lo.s64 	%rd27017, %rd27016, 1099511628211;
	shr.u64 	%rd27018, %rd27014, 8;
	and.b64  	%rd27019, %rd27018, 255;
	xor.b64  	%rd27020, %rd27019, %rd27017;
	mul.lo.s64 	%rd27021, %rd27020, 1099511628211;
	shr.u64 	%rd27022, %rd27014, 16;
	and.b64  	%rd27023, %rd27022, 255;
	xor.b64  	%rd27024, %rd27023, %rd27021;
	mul.lo.s64 	%rd27025, %rd27024, 1099511628211;
	shr.u64 	%rd27026, %rd27014, 24;
	and.b64  	%rd27027, %rd27026, 255;
	xor.b64  	%rd27028, %rd27027, %rd27025;
	mul.lo.s64 	%rd27029, %rd27028, 1099511628211;
	shr.u64 	%rd27030, %rd27014, 32;
	and.b64  	%rd27031, %rd27030, 255;
	xor.b64  	%rd27032, %rd27031, %rd27029;
	mul.lo.s64 	%rd27033, %rd27032, 1099511628211;
	shr.u64 	%rd27034, %rd27014, 40;
	and.b64  	%rd27035, %rd27034, 255;
	xor.b64  	%rd27036, %rd27035, %rd27033;
	mul.lo.s64 	%rd27037, %rd27036, 1099511628211;
	shr.u64 	%rd27038, %rd27014, 48;
	and.b64  	%rd27039, %rd27038, 255;
	xor.b64  	%rd27040, %rd27039, %rd27037;
	mul.lo.s64 	%rd27041, %rd27040, 1099511628211;
	shr.u64 	%rd27042, %rd27014, 56;
	xor.b64  	%rd27043, %rd27042, %rd27041;
	mul.lo.s64 	%rd37265, %rd27043, 1099511628211;
$L__BB21_448:
	setp.eq.s64 	%p1248, %rd37259, %rd37265;
	@%p1248 bra 	$L__BB21_461;
	setp.eq.s64 	%p1249, %rd3820, 1;
	mov.b64 	%rd37271, -3750763034362895579;
	mov.b64 	%rd37272, 0;
	@%p1249 bra 	$L__BB21_452;
	and.b64  	%rd37272, %rd3820, -2;
	mov.b64 	%rd37271, -3750763034362895579;
	mov.b64 	%rd37269, 0;
$L__BB21_451:
	shl.b64 	%rd27049, %rd37269, 3;
	add.s64 	%rd27050, %rd37093, %rd27049;
	ld.u64 	%rd27051, [%rd27050];
	and.b64  	%rd27052, %rd27051, 255;
	xor.b64  	%rd27053, %rd27052, %rd37271;
	mul.lo.s64 	%rd27054, %rd27053, 1099511628211;
	shr.u64 	%rd27055, %rd27051, 8;
	and.b64  	%rd27056, %rd27055, 255;
	xor.b64  	%rd27057, %rd27056, %rd27054;
	mul.lo.s64 	%rd27058, %rd27057, 1099511628211;
	shr.u64 	%rd27059, %rd27051, 16;
	and.b64  	%rd27060, %rd27059, 255;
	xor.b64  	%rd27061, %rd27060, %rd27058;
	mul.lo.s64 	%rd27062, %rd27061, 1099511628211;
	shr.u64 	%rd27063, %rd27051, 24;
	and.b64  	%rd27064, %rd27063, 255;
	xor.b64  	%rd27065, %rd27064, %rd27062;
	mul.lo.s64 	%rd27066, %rd27065, 1099511628211;
	shr.u64 	%rd27067, %rd27051, 32;
	and.b64  	%rd27068, %rd27067, 255;
	xor.b64  	%rd27069, %rd27068, %rd27066;
	mul.lo.s64 	%rd27070, %rd27069, 1099511628211;
	shr.u64 	%rd27071, %rd27051, 40;
	and.b64  	%rd27072, %rd27071, 255;
	xor.b64  	%rd27073, %rd27072, %rd27070;
	mul.lo.s64 	%rd27074, %rd27073, 1099511628211;
	shr.u64 	%rd27075, %rd27051, 48;
	and.b64  	%rd27076, %rd27075, 255;
	xor.b64  	%rd27077, %rd27076, %rd27074;
	mul.lo.s64 	%rd27078, %rd27077, 1099511628211;
	shr.u64 	%rd27079, %rd27051, 56;
	xor.b64  	%rd27080, %rd27079, %rd27078;
	mul.lo.s64 	%rd27081, %rd27080, 1099511628211;
	ld.u64 	%rd27082, [%rd27050+8];
	and.b64  	%rd27083, %rd27082, 255;
	xor.b64  	%rd27084, %rd27083, %rd27081;
	mul.lo.s64 	%rd27085, %rd27084, 1099511628211;
	shr.u64 	%rd27086, %rd27082, 8;
	and.b64  	%rd27087, %rd27086, 255;
	xor.b64  	%rd27088, %rd27087, %rd27085;
	mul.lo.s64 	%rd27089, %rd27088, 1099511628211;
	shr.u64 	%rd27090, %rd27082, 16;
	and.b64  	%rd27091, %rd27090, 255;
	xor.b64  	%rd27092, %rd27091, %rd27089;
	mul.lo.s64 	%rd27093, %rd27092, 1099511628211;
	shr.u64 	%rd27094, %rd27082, 24;
	and.b64  	%rd27095, %rd27094, 255;
	xor.b64  	%rd27096, %rd27095, %rd27093;
	mul.lo.s64 	%rd27097, %rd27096, 1099511628211;
	shr.u64 	%rd27098, %rd27082, 32;
	and.b64  	%rd27099, %rd27098, 255;
	xor.b64  	%rd27100, %rd27099, %rd27097;
	mul.lo.s64 	%rd27101, %rd27100, 1099511628211;
	shr.u64 	%rd27102, %rd27082, 40;
	and.b64  	%rd27103, %rd27102, 255;
	xor.b64  	%rd27104, %rd27103, %rd27101;
	mul.lo.s64 	%rd27105, %rd27104, 1099511628211;
	shr.u64 	%rd27106, %rd27082, 48;
	and.b64  	%rd27107, %rd27106, 255;
	xor.b64  	%rd27108, %rd27107, %rd27105;
	mul.lo.s64 	%rd27109, %rd27108, 1099511628211;
	shr.u64 	%rd27110, %rd27082, 56;
	xor.b64  	%rd27111, %rd27110, %rd27109;
	mul.lo.s64 	%rd37271, %rd27111, 1099511628211;
	add.s64 	%rd37269, %rd37269, 2;
	setp.ne.s64 	%p1250, %rd37269, %rd37272;
	@%p1250 bra 	$L__BB21_451;
$L__BB21_452:
	setp.eq.s64 	%p1251, %rd123, 0;
	@%p1251 bra 	$L__BB21_454;
	shl.b64 	%rd27112, %rd37272, 3;
	add.s64 	%rd27113, %rd37093, %rd27112;
	ld.u64 	%rd27114, [%rd27113];
	and.b64  	%rd27115, %rd27114, 255;
	xor.b64  	%rd27116, %rd27115, %rd37271;
	mul.lo.s64 	%rd27117, %rd27116, 1099511628211;
	shr.u64 	%rd27118, %rd27114, 8;
	and.b64  	%rd27119, %rd27118, 255;
	xor.b64  	%rd27120, %rd27119, %rd27117;
	mul.lo.s64 	%rd27121, %rd27120, 1099511628211;
	shr.u64 	%rd27122, %rd27114, 16;
	and.b64  	%rd27123, %rd27122, 255;
	xor.b64  	%rd27124, %rd27123, %rd27121;
	mul.lo.s64 	%rd27125, %rd27124, 1099511628211;
	shr.u64 	%rd27126, %rd27114, 24;
	and.b64  	%rd27127, %rd27126, 255;
	xor.b64  	%rd27128, %rd27127, %rd27125;
	mul.lo.s64 	%rd27129, %rd27128, 1099511628211;
	shr.u64 	%rd27130, %rd27114, 32;
	and.b64  	%rd27131, %rd27130, 255;
	xor.b64  	%rd27132, %rd27131, %rd27129;
	mul.lo.s64 	%rd27133, %rd27132, 1099511628211;
	shr.u64 	%rd27134, %rd27114, 40;
	and.b64  	%rd27135, %rd27134, 255;
	xor.b64  	%rd27136, %rd27135, %rd27133;
	mul.lo.s64 	%rd27137, %rd27136, 1099511628211;
	shr.u64 	%rd27138, %rd27114, 48;
	and.b64  	%rd27139, %rd27138, 255;
	xor.b64  	%rd27140, %rd27139, %rd27137;
	mul.lo.s64 	%rd27141, %rd27140, 1099511628211;
	shr.u64 	%rd27142, %rd27114, 56;
	xor.b64  	%rd27143, %rd27142, %rd27141;
	mul.lo.s64 	%rd37271, %rd27143, 1099511628211;
$L__BB21_454:
	setp.eq.s64 	%p1252, %rd3820, 1;
	mov.b64 	%rd37277, -3750763034362895579;
	mov.b64 	%rd37278, 0;
	@%p1252 bra 	$L__BB21_457;
	and.b64  	%rd37278, %rd3820, -2;
	mov.b64 	%rd37277, -3750763034362895579;
	mov.b64 	%rd37275, 0;
$L__BB21_456:
	shl.b64 	%rd27149, %rd37275, 3;
	add.s64 	%rd27150, %rd37174, %rd27149;
	ld.u64 	%rd27151, [%rd27150];
	and.b64  	%rd27152, %rd27151, 255;
	xor.b64  	%rd27153, %rd27152, %rd37277;
	mul.lo.s64 	%rd27154, %rd27153, 1099511628211;
	shr.u64 	%rd27155, %rd27151, 8;
	and.b64  	%rd27156, %rd27155, 255;
	xor.b64  	%rd27157, %rd27156, %rd27154;
	mul.lo.s64 	%rd27158, %rd27157, 1099511628211;
	shr.u64 	%rd27159, %rd27151, 16;
	and.b64  	%rd27160, %rd27159, 255;
	xor.b64  	%rd27161, %rd27160, %rd27158;
	mul.lo.s64 	%rd27162, %rd27161, 1099511628211;
	shr.u64 	%rd27163, %rd27151, 24;
	and.b64  	%rd27164, %rd27163, 255;
	xor.b64  	%rd27165, %rd27164, %rd27162;
	mul.lo.s64 	%rd27166, %rd27165, 1099511628211;
	shr.u64 	%rd27167, %rd27151, 32;
	and.b64  	%rd27168, %rd27167, 255;
	xor.b64  	%rd27169, %rd27168, %rd27166;
	mul.lo.s64 	%rd27170, %rd27169, 1099511628211;
	shr.u64 	%rd27171, %rd27151, 40;
	and.b64  	%rd27172, %rd27171, 255;
	xor.b64  	%rd27173, %rd27172, %rd27170;
	mul.lo.s64 	%rd27174, %rd27173, 1099511628211;
	shr.u64 	%rd27175, %rd27151, 48;
	and.b64  	%rd27176, %rd27175, 255;
	xor.b64  	%rd27177, %rd27176, %rd27174;
	mul.lo.s64 	%rd27178, %rd27177, 1099511628211;
	shr.u64 	%rd27179, %rd27151, 56;
	xor.b64  	%rd27180, %rd27179, %rd27178;
	mul.lo.s64 	%rd27181, %rd27180, 1099511628211;
	ld.u64 	%rd27182, [%rd27150+8];
	and.b64  	%rd27183, %rd27182, 255;
	xor.b64  	%rd27184, %rd27183, %rd27181;
	mul.lo.s64 	%rd27185, %rd27184, 1099511628211;
	shr.u64 	%rd27186, %rd27182, 8;
	and.b64  	%rd27187, %rd27186, 255;
	xor.b64  	%rd27188, %rd27187, %rd27185;
	mul.lo.s64 	%rd27189, %rd27188, 1099511628211;
	shr.u64 	%rd27190, %rd27182, 16;
	and.b64  	%rd27191, %rd27190, 255;
	xor.b64  	%rd27192, %rd27191, %rd27189;
	mul.lo.s64 	%rd27193, %rd27192, 1099511628211;
	shr.u64 	%rd27194, %rd27182, 24;
	and.b64  	%rd27195, %rd27194, 255;
	xor.b64  	%rd27196, %rd27195, %rd27193;
	mul.lo.s64 	%rd27197, %rd27196, 1099511628211;
	shr.u64 	%rd27198, %rd27182, 32;
	and.b64  	%rd27199, %rd27198, 255;
	xor.b64  	%rd27200, %rd27199, %rd27197;
	mul.lo.s64 	%rd27201, %rd27200, 1099511628211;
	shr.u64 	%rd27202, %rd27182, 40;
	and.b64  	%rd27203, %rd27202, 255;
	xor.b64  	%rd27204, %rd27203, %rd27201;
	mul.lo.s64 	%rd27205, %rd27204, 1099511628211;
	shr.u64 	%rd27206, %rd27182, 48;
	and.b64  	%rd27207, %rd27206, 255;
	xor.b64  	%rd27208, %rd27207, %rd27205;
	mul.lo.s64 	%rd27209, %rd27208, 1099511628211;
	shr.u64 	%rd27210, %rd27182, 56;
	xor.b64  	%rd27211, %rd27210, %rd27209;
	mul.lo.s64 	%rd37277, %rd27211, 1099511628211;
	add.s64 	%rd37275, %rd37275, 2;
	setp.ne.s64 	%p1253, %rd37275, %rd37278;
	@%p1253 bra 	$L__BB21_456;
$L__BB21_457:
	setp.eq.s64 	%p1254, %rd123, 0;
	@%p1254 bra 	$L__BB21_459;
	shl.b64 	%rd27212, %rd37278, 3;
	add.s64 	%rd27213, %rd37174, %rd27212;
	ld.u64 	%rd27214, [%rd27213];
	and.b64  	%rd27215, %rd27214, 255;
	xor.b64  	%rd27216, %rd27215, %rd37277;
	mul.lo.s64 	%rd27217, %rd27216, 1099511628211;
	shr.u64 	%rd27218, %rd27214, 8;
	and.b64  	%rd27219, %rd27218, 255;
	xor.b64  	%rd27220, %rd27219, %rd27217;
	mul.lo.s64 	%rd27221, %rd27220, 1099511628211;
	shr.u64 	%rd27222, %rd27214, 16;
	and.b64  	%rd27223, %rd27222, 255;
	xor.b64  	%rd27224, %rd27223, %rd27221;
	mul.lo.s64 	%rd27225, %rd27224, 1099511628211;
	shr.u64 	%rd27226, %rd27214, 24;
	and.b64  	%rd27227, %rd27226, 255;
	xor.b64  	%rd27228, %rd27227, %rd27225;
	mul.lo.s64 	%rd27229, %rd27228, 1099511628211;
	shr.u64 	%rd27230, %rd27214, 32;
	and.b64  	%rd27231, %rd27230, 255;
	xor.b64  	%rd27232, %rd27231, %rd27229;
	mul.lo.s64 	%rd27233, %rd27232, 1099511628211;
	shr.u64 	%rd27234, %rd27214, 40;
	and.b64  	%rd27235, %rd27234, 255;
	xor.b64  	%rd27236, %rd27235, %rd27233;
	mul.lo.s64 	%rd27237, %rd27236, 1099511628211;
	shr.u64 	%rd27238, %rd27214, 48;
	and.b64  	%rd27239, %rd27238, 255;
	xor.b64  	%rd27240, %rd27239, %rd27237;
	mul.lo.s64 	%rd27241, %rd27240, 1099511628211;
	shr.u64 	%rd27242, %rd27214, 56;
	xor.b64  	%rd27243, %rd27242, %rd27241;
	mul.lo.s64 	%rd37277, %rd27243, 1099511628211;
$L__BB21_459:
	setp.lt.u64 	%p1255, %rd37271, %rd37277;
	mov.u64 	%rd37282, %rd37093;
	@%p1255 bra 	$L__BB21_460;
	bra.uni 	$L__BB21_465;
$L__BB21_460:
	mov.u64 	%rd37282, %rd37174;
	mov.u64 	%rd37174, %rd37093;
	bra.uni 	$L__BB21_465;
$L__BB21_461:
	setp.eq.s32 	%p1256, %r120, 0;
	mov.u64 	%rd37282, %rd37093;
	@%p1256 bra 	$L__BB21_465;
	mov.b64 	%rd37281, 0;
$L__BB21_463:
	shl.b64 	%rd27245, %rd37281, 3;
	add.s64 	%rd27246, %rd37093, %rd27245;
	ld.u64 	%rd27247, [%rd27246];
	add.s64 	%rd27248, %rd37174, %rd27245;
	ld.u64 	%rd27249, [%rd27248];
	setp.lt.u64 	%p1257, %rd27247, %rd27249;
	@%p1257 bra 	$L__BB21_460;
	add.s64 	%rd37281, %rd37281, 1;
	setp.eq.s64 	%p1258, %rd37281, %rd12;
	mov.u64 	%rd37282, %rd37093;
	@%p1258 bra 	$L__BB21_465;
	bra.uni 	$L__BB21_463;
$L__BB21_465:
	setp.eq.s64 	%p1259, %rd3820, 1;
	mov.b64 	%rd37286, -3750763034362895579;
	mov.b64 	%rd37287, 0;
	@%p1259 bra 	$L__BB21_468;
	and.b64  	%rd37287, %rd3820, -2;
	mov.b64 	%rd37286, -3750763034362895579;
	mov.b64 	%rd37284, 0;
$L__BB21_467:
	shl.b64 	%rd27255, %rd37284, 3;
	add.s64 	%rd27256, %rd37120, %rd27255;
	ld.u64 	%rd27257, [%rd27256];
	and.b64  	%rd27258, %rd27257, 255;
	xor.b64  	%rd27259, %rd27258, %rd37286;
	mul.lo.s64 	%rd27260, %rd27259, 1099511628211;
	shr.u64 	%rd27261, %rd27257, 8;
	and.b64  	%rd27262, %rd27261, 255;
	xor.b64  	%rd27263, %rd27262, %rd27260;
	mul.lo.s64 	%rd27264, %rd27263, 1099511628211;
	shr.u64 	%rd27265, %rd27257, 16;
	and.b64  	%rd27266, %rd27265, 255;
	xor.b64  	%rd27267, %rd27266, %rd27264;
	mul.lo.s64 	%rd27268, %rd27267, 1099511628211;
	shr.u64 	%rd27269, %rd27257, 24;
	and.b64  	%rd27270, %rd27269, 255;
	xor.b64  	%rd27271, %rd27270, %rd27268;
	mul.lo.s64 	%rd27272, %rd27271, 1099511628211;
	shr.u64 	%rd27273, %rd27257, 32;
	and.b64  	%rd27274, %rd27273, 255;
	xor.b64  	%rd27275, %rd27274, %rd27272;
	mul.lo.s64 	%rd27276, %rd27275, 1099511628211;
	shr.u64 	%rd27277, %rd27257, 40;
	and.b64  	%rd27278, %rd27277, 255;
	xor.b64  	%rd27279, %rd27278, %rd27276;
	mul.lo.s64 	%rd27280, %rd27279, 1099511628211;
	shr.u64 	%rd27281, %rd27257, 48;
	and.b64  	%rd27282, %rd27281, 255;
	xor.b64  	%rd27283, %rd27282, %rd27280;
	mul.lo.s64 	%rd27284, %rd27283, 1099511628211;
	shr.u64 	%rd27285, %rd27257, 56;
	xor.b64  	%rd27286, %rd27285, %rd27284;
	mul.lo.s64 	%rd27287, %rd27286, 1099511628211;
	ld.u64 	%rd27288, [%rd27256+8];
	and.b64  	%rd27289, %rd27288, 255;
	xor.b64  	%rd27290, %rd27289, %rd27287;
	mul.lo.s64 	%rd27291, %rd27290, 1099511628211;
	shr.u64 	%rd27292, %rd27288, 8;
	and.b64  	%rd27293, %rd27292, 255;
	xor.b64  	%rd27294, %rd27293, %rd27291;
	mul.lo.s64 	%rd27295, %rd27294, 1099511628211;
	shr.u64 	%rd27296, %rd27288, 16;
	and.b64  	%rd27297, %rd27296, 255;
	xor.b64  	%rd27298, %rd27297, %rd27295;
	mul.lo.s64 	%rd27299, %rd27298, 1099511628211;
	shr.u64 	%rd27300, %rd27288, 24;
	and.b64  	%rd27301, %rd27300, 255;
	xor.b64  	%rd27302, %rd27301, %rd27299;
	mul.lo.s64 	%rd27303, %rd27302, 1099511628211;
	shr.u64 	%rd27304, %rd27288, 32;
	and.b64  	%rd27305, %rd27304, 255;
	xor.b64  	%rd27306, %rd27305, %rd27303;
	mul.lo.s64 	%rd27307, %rd27306, 1099511628211;
	shr.u64 	%rd27308, %rd27288, 40;
	and.b64  	%rd27309, %rd27308, 255;
	xor.b64  	%rd27310, %rd27309, %rd27307;
	mul.lo.s64 	%rd27311, %rd27310, 1099511628211;
	shr.u64 	%rd27312, %rd27288, 48;
	and.b64  	%rd27313, %rd27312, 255;
	xor.b64  	%rd27314, %rd27313, %rd27311;
	mul.lo.s64 	%rd27315, %rd27314, 1099511628211;
	shr.u64 	%rd27316, %rd27288, 56;
	xor.b64  	%rd27317, %rd27316, %rd27315;
	mul.lo.s64 	%rd37286, %rd27317, 1099511628211;
	add.s64 	%rd37284, %rd37284, 2;
	setp.ne.s64 	%p1260, %rd37284, %rd37287;
	@%p1260 bra 	$L__BB21_467;
$L__BB21_468:
	setp.eq.s64 	%p1261, %rd123, 0;
	@%p1261 bra 	$L__BB21_470;
	shl.b64 	%rd27318, %rd37287, 3;
	add.s64 	%rd27319, %rd37120, %rd27318;
	ld.u64 	%rd27320, [%rd27319];
	and.b64  	%rd27321, %rd27320, 255;
	xor.b64  	%rd27322, %rd27321, %rd37286;
	mul.lo.s64 	%rd27323, %rd27322, 1099511628211;
	shr.u64 	%rd27324, %rd27320, 8;
	and.b64  	%rd27325, %rd27324, 255;
	xor.b64  	%rd27326, %rd27325, %rd27323;
	mul.lo.s64 	%rd27327, %rd27326, 1099511628211;
	shr.u64 	%rd27328, %rd27320, 16;
	and.b64  	%rd27329, %rd27328, 255;
	xor.b64  	%rd27330, %rd27329, %rd27327;
	mul.lo.s64 	%rd27331, %rd27330, 1099511628211;
	shr.u64 	%rd27332, %rd27320, 24;
	and.b64  	%rd27333, %rd27332, 255;
	xor.b64  	%rd27334, %rd27333, %rd27331;
	mul.lo.s64 	%rd27335, %rd27334, 1099511628211;
	shr.u64 	%rd27336, %rd27320, 32;
	and.b64  	%rd27337, %rd27336, 255;
	xor.b64  	%rd27338, %rd27337, %rd27335;
	mul.lo.s64 	%rd27339, %rd27338, 1099511628211;
	shr.u64 	%rd27340, %rd27320, 40;
	and.b64  	%rd27341, %rd27340, 255;
	xor.b64  	%rd27342, %rd27341, %rd27339;
	mul.lo.s64 	%rd27343, %rd27342, 1099511628211;
	shr.u64 	%rd27344, %rd27320, 48;
	and.b64  	%rd27345, %rd27344, 255;
	xor.b64  	%rd27346, %rd27345, %rd27343;
	mul.lo.s64 	%rd27347, %rd27346, 1099511628211;
	shr.u64 	%rd27348, %rd27320, 56;
	xor.b64  	%rd27349, %rd27348, %rd27347;
	mul.lo.s64 	%rd37286, %rd27349, 1099511628211;
$L__BB21_470:
	setp.eq.s64 	%p1262, %rd3820, 1;
	mov.b64 	%rd37292, -3750763034362895579;
	mov.b64 	%rd37293, 0;
	@%p1262 bra 	$L__BB21_473;
	and.b64  	%rd37293, %rd3820, -2;
	mov.b64 	%rd37292, -3750763034362895579;
	mov.b64 	%rd37290, 0;
$L__BB21_472:
	shl.b64 	%rd27355, %rd37290, 3;
	add.s64 	%rd27356, %rd36932, %rd27355;
	ld.u64 	%rd27357, [%rd27356];
	and.b64  	%rd27358, %rd27357, 255;
	xor.b64  	%rd27359, %rd27358, %rd37292;
	mul.lo.s64 	%rd27360, %rd27359, 1099511628211;
	shr.u64 	%rd27361, %rd27357, 8;
	and.b64  	%rd27362, %rd27361, 255;
	xor.b64  	%rd27363, %rd27362, %rd27360;
	mul.lo.s64 	%rd27364, %rd27363, 1099511628211;
	shr.u64 	%rd27365, %rd27357, 16;
	and.b64  	%rd27366, %rd27365, 255;
	xor.b64  	%rd27367, %rd27366, %rd27364;
	mul.lo.s64 	%rd27368, %rd27367, 1099511628211;
	shr.u64 	%rd27369, %rd27357, 24;
	and.b64  	%rd27370, %rd27369, 255;
	xor.b64  	%rd27371, %rd27370, %rd27368;
	mul.lo.s64 	%rd27372, %rd27371, 1099511628211;
	shr.u64 	%rd27373, %rd27357, 32;
	and.b64  	%rd27374, %rd27373, 255;
	xor.b64  	%rd27375, %rd27374, %rd27372;
	mul.lo.s64 	%rd27376, %rd27375, 1099511628211;
	shr.u64 	%rd27377, %rd27357, 40;
	and.b64  	%rd27378, %rd27377, 255;
	xor.b64  	%rd27379, %rd27378, %rd27376;
	mul.lo.s64 	%rd27380, %rd27379, 1099511628211;
	shr.u64 	%rd27381, %rd27357, 48;
	and.b64  	%rd27382, %rd27381, 255;
	xor.b64  	%rd27383, %rd27382, %rd27380;
	mul.lo.s64 	%rd27384, %rd27383, 1099511628211;
	shr.u64 	%rd27385, %rd27357, 56;
	xor.b64  	%rd27386, %rd27385, %rd27384;
	mul.lo.s64 	%rd27387, %rd27386, 1099511628211;
	ld.u64 	%rd27388, [%rd27356+8];
	and.b64  	%rd27389, %rd27388, 255;
	xor.b64  	%rd27390, %rd27389, %rd27387;
	mul.lo.s64 	%rd27391, %rd27390, 1099511628211;
	shr.u64 	%rd27392, %rd27388, 8;
	and.b64  	%rd27393, %rd27392, 255;
	xor.b64  	%rd27394, %rd27393, %rd27391;
	mul.lo.s64 	%rd27395, %rd27394, 1099511628211;
	shr.u64 	%rd27396, %rd27388, 16;
	and.b64  	%rd27397, %rd27396, 255;
	xor.b64  	%rd27398, %rd27397, %rd27395;
	mul.lo.s64 	%rd27399, %rd27398, 1099511628211;
	shr.u64 	%rd27400, %rd27388, 24;
	and.b64  	%rd27401, %rd27400, 255;
	xor.b64  	%rd27402, %rd27401, %rd27399;
	mul.lo.s64 	%rd27403, %rd27402, 1099511628211;
	shr.u64 	%rd27404, %rd27388, 32;
	and.b64  	%rd27405, %rd27404, 255;
	xor.b64  	%rd27406, %rd27405, %rd27403;
	mul.lo.s64 	%rd27407, %rd27406, 1099511628211;
	shr.u64 	%rd27408, %rd27388, 40;
	and.b64  	%rd27409, %rd27408, 255;
	xor.b64  	%rd27410, %rd27409, %rd27407;
	mul.lo.s64 	%rd27411, %rd27410, 1099511628211;
	shr.u64 	%rd27412, %rd27388, 48;
	and.b64  	%rd27413, %rd27412, 255;
	xor.b64  	%rd27414, %rd27413, %rd27411;
	mul.lo.s64 	%rd27415, %rd27414, 1099511628211;
	shr.u64 	%rd27416, %rd27388, 56;
	xor.b64  	%rd27417, %rd27416, %rd27415;
	mul.lo.s64 	%rd37292, %rd27417, 1099511628211;
	add.s64 	%rd37290, %rd37290, 2;
	setp.ne.s64 	%p1263, %rd37290, %rd37293;
	@%p1263 bra 	$L__BB21_472;
$L__BB21_473:
	setp.eq.s64 	%p1264, %rd123, 0;
	@%p1264 bra 	$L__BB21_475;
	shl.b64 	%rd27418, %rd37293, 3;
	add.s64 	%rd27419, %rd36932, %rd27418;
	ld.u64 	%rd27420, [%rd27419];
	and.b64  	%rd27421, %rd27420, 255;
	xor.b64  	%rd27422, %rd27421, %rd37292;
	mul.lo.s64 	%rd27423, %rd27422, 1099511628211;
	shr.u64 	%rd27424, %rd27420, 8;
	and.b64  	%rd27425, %rd27424, 255;
	xor.b64  	%rd27426, %rd27425, %rd27423;
	mul.lo.s64 	%rd27427, %rd27426, 1099511628211;
	shr.u64 	%rd27428, %rd27420, 16;
	and.b64  	%rd27429, %rd27428, 255;
	xor.b64  	%rd27430, %rd27429, %rd27427;
	mul.lo.s64 	%rd27431, %rd27430, 1099511628211;
	shr.u64 	%rd27432, %rd27420, 24;
	and.b64  	%rd27433, %rd27432, 255;
	xor.b64  	%rd27434, %rd27433, %rd27431;
	mul.lo.s64 	%rd27435, %rd27434, 1099511628211;
	shr.u64 	%rd27436, %rd27420, 32;
	and.b64  	%rd27437, %rd27436, 255;
	xor.b64  	%rd27438, %rd27437, %rd27435;
	mul.lo.s64 	%rd27439, %rd27438, 1099511628211;
	shr.u64 	%rd27440, %rd27420, 40;
	and.b64  	%rd27441, %rd27440, 255;
	xor.b64  	%rd27442, %rd27441, %rd27439;
	mul.lo.s64 	%rd27443, %rd27442, 1099511628211;
	shr.u64 	%rd27444, %rd27420, 48;
	and.b64  	%rd27445, %rd27444, 255;
	xor.b64  	%rd27446, %rd27445, %rd27443;
	mul.lo.s64 	%rd27447, %rd27446, 1099511628211;
	shr.u64 	%rd27448, %rd27420, 56;
	xor.b64  	%rd27449, %rd27448, %rd27447;
	mul.lo.s64 	%rd37292, %rd27449, 1099511628211;
$L__BB21_475:
	setp.eq.s64 	%p1265, %rd37286, %rd37292;
	@%p1265 bra 	$L__BB21_488;
	setp.eq.s64 	%p1266, %rd3820, 1;
	mov.b64 	%rd37298, -3750763034362895579;
	mov.b64 	%rd37299, 0;
	@%p1266 bra 	$L__BB21_479;
	and.b64  	%rd37299, %rd3820, -2;
	mov.b64 	%rd37298, -3750763034362895579;
	mov.b64 	%rd37296, 0;
$L__BB21_478:
	shl.b64 	%rd27455, %rd37296, 3;
	add.s64 	%rd27456, %rd37120, %rd27455;
	ld.u64 	%rd27457, [%rd27456];
	and.b64  	%rd27458, %rd27457, 255;
	xor.b64  	%rd27459, %rd27458, %rd37298;
	mul.lo.s64 	%rd27460, %rd27459, 1099511628211;
	shr.u64 	%rd27461, %rd27457, 8;
	and.b64  	%rd27462, %rd27461, 255;
	xor.b64  	%rd27463, %rd27462, %rd27460;
	mul.lo.s64 	%rd27464, %rd27463, 1099511628211;
	shr.u64 	%rd27465, %rd27457, 16;
	and.b64  	%rd27466, %rd27465, 255;
	xor.b64  	%rd27467, %rd27466, %rd27464;
	mul.lo.s64 	%rd27468, %rd27467, 1099511628211;
	shr.u64 	%rd27469, %rd27457, 24;
	and.b64  	%rd27470, %rd27469, 255;
	xor.b64  	%rd27471, %rd27470, %rd27468;
	mul.lo.s64 	%rd27472, %rd27471, 1099511628211;
	shr.u64 	%rd27473, %rd27457, 32;
	and.b64  	%rd27474, %rd27473, 255;
	xor.b64  	%rd27475, %rd27474, %rd27472;
	mul.lo.s64 	%rd27476, %rd27475, 1099511628211;
	shr.u64 	%rd27477, %rd27457, 40;
	and.b64  	%rd27478, %rd27477, 255;
	xor.b64  	%rd27479, %rd27478, %rd27476;
	mul.lo.s64 	%rd27480, %rd27479, 1099511628211;
	shr.u64 	%rd27481, %rd27457, 48;
	and.b64  	%rd27482, %rd27481, 255;
	xor.b64  	%rd27483, %rd27482, %rd27480;
	mul.lo.s64 	%rd27484, %rd27483, 1099511628211;
	shr.u64 	%rd27485, %rd27457, 56;
	xor.b64  	%rd27486, %rd27485, %rd27484;
	mul.lo.s64 	%rd27487, %rd27486, 1099511628211;
	ld.u64 	%rd27488, [%rd27456+8];
	and.b64  	%rd27489, %rd27488, 255;
	xor.b64  	%rd27490, %rd27489, %rd27487;
	mul.lo.s64 	%rd27491, %rd27490, 1099511628211;
	shr.u64 	%rd27492, %rd27488, 8;
	and.b64  	%rd27493, %rd27492, 255;
	xor.b64  	%rd27494, %rd27493, %rd27491;
	mul.lo.s64 	%rd27495, %rd27494, 1099511628211;
	shr.u64 	%rd27496, %rd27488, 16;
	and.b64  	%rd27497, %rd27496, 255;
	xor.b64  	%rd27498, %rd27497, %rd27495;
	mul.lo.s64 	%rd27499, %rd27498, 1099511628211;
	shr.u64 	%rd27500, %rd27488, 24;
	and.b64  	%rd27501, %rd27500, 255;
	xor.b64  	%rd27502, %rd27501, %rd27499;
	mul.lo.s64 	%rd27503, %rd27502, 1099511628211;
	shr.u64 	%rd27504, %rd27488, 32;
	and.b64  	%rd27505, %rd27504, 255;
	xor.b64  	%rd27506, %rd27505, %rd27503;
	mul.lo.s64 	%rd27507, %rd27506, 1099511628211;
	shr.u64 	%rd27508, %rd27488, 40;
	and.b64  	%rd27509, %rd27508, 255;
	xor.b64  	%rd27510, %rd27509, %rd27507;
	mul.lo.s64 	%rd27511, %rd27510, 1099511628211;
	shr.u64 	%rd27512, %rd27488, 48;
	and.b64  	%rd27513, %rd27512, 255;
	xor.b64  	%rd27514, %rd27513, %rd27511;
	mul.lo.s64 	%rd27515, %rd27514, 1099511628211;
	shr.u64 	%rd27516, %rd27488, 56;
	xor.b64  	%rd27517, %rd27516, %rd27515;
	mul.lo.s64 	%rd37298, %rd27517, 1099511628211;
	add.s64 	%rd37296, %rd37296, 2;
	setp.ne.s64 	%p1267, %rd37296, %rd37299;
	@%p1267 bra 	$L__BB21_478;
$L__BB21_479:
	setp.eq.s64 	%p1268, %rd123, 0;
	@%p1268 bra 	$L__BB21_481;
	shl.b64 	%rd27518, %rd37299, 3;
	add.s64 	%rd27519, %rd37120, %rd27518;
	ld.u64 	%rd27520, [%rd27519];
	and.b64  	%rd27521, %rd27520, 255;
	xor.b64  	%rd27522, %rd27521, %rd37298;
	mul.lo.s64 	%rd27523, %rd27522, 1099511628211;
	shr.u64 	%rd27524, %rd27520, 8;
	and.b64  	%rd27525, %rd27524, 255;
	xor.b64  	%rd27526, %rd27525, %rd27523;
	mul.lo.s64 	%rd27527, %rd27526, 1099511628211;
	shr.u64 	%rd27528, %rd27520, 16;
	and.b64  	%rd27529, %rd27528, 255;
	xor.b64  	%rd27530, %rd27529, %rd27527;
	mul.lo.s64 	%rd27531, %rd27530, 1099511628211;
	shr.u64 	%rd27532, %rd27520, 24;
	and.b64  	%rd27533, %rd27532, 255;
	xor.b64  	%rd27534, %rd27533, %rd27531;
	mul.lo.s64 	%rd27535, %rd27534, 1099511628211;
	shr.u64 	%rd27536, %rd27520, 32;
	and.b64  	%rd27537, %rd27536, 255;
	xor.b64  	%rd27538, %rd27537, %rd27535;
	mul.lo.s64 	%rd27539, %rd27538, 1099511628211;
	shr.u64 	%rd27540, %rd27520, 40;
	and.b64  	%rd27541, %rd27540, 255;
	xor.b64  	%rd27542, %rd27541, %rd27539;
	mul.lo.s64 	%rd27543, %rd27542, 1099511628211;
	shr.u64 	%rd27544, %rd27520, 48;
	and.b64  	%rd27545, %rd27544, 255;
	xor.b64  	%rd27546, %rd27545, %rd27543;
	mul.lo.s64 	%rd27547, %rd27546, 1099511628211;
	shr.u64 	%rd27548, %rd27520, 56;
	xor.b64  	%rd27549, %rd27548, %rd27547;
	mul.lo.s64 	%rd37298, %rd27549, 1099511628211;
$L__BB21_481:
	setp.eq.s64 	%p1269, %rd3820, 1;
	mov.b64 	%rd37304, -3750763034362895579;
	mov.b64 	%rd37305, 0;
	@%p1269 bra 	$L__BB21_484;
	and.b64  	%rd37305, %rd3820, -2;
	mov.b64 	%rd37304, -3750763034362895579;
	mov.b64 	%rd37302, 0;
$L__BB21_483:
	shl.b64 	%rd27555, %rd37302, 3;
	add.s64 	%rd27556, %rd36932, %rd27555;
	ld.u64 	%rd27557, [%rd27556];
	and.b64  	%rd27558, %rd27557, 255;
	xor.b64  	%rd27559, %rd27558, %rd37304;
	mul.lo.s64 	%rd27560, %rd27559, 1099511628211;
	shr.u64 	%rd27561, %rd27557, 8;
	and.b64  	%rd27562, %rd27561, 255;
	xor.b64  	%rd27563, %rd27562, %rd27560;
	mul.lo.s64 	%rd27564, %rd27563, 1099511628211;
	shr.u64 	%rd27565, %rd27557, 16;
	and.b64  	%rd27566, %rd27565, 255;
	xor.b64  	%rd27567, %rd27566, %rd27564;
	mul.lo.s64 	%rd27568, %rd27567, 1099511628211;
	shr.u64 	%rd27569, %rd27557, 24;
	and.b64  	%rd27570, %rd27569, 255;
	xor.b64  	%rd27571, %rd27570, %rd27568;
	mul.lo.s64 	%rd27572, %rd27571, 1099511628211;
	shr.u64 	%rd27573, %rd27557, 32;
	and.b64  	%rd27574, %rd27573, 255;
	xor.b64  	%rd27575, %rd27574, %rd27572;
	mul.lo.s64 	%rd27576, %rd27575, 1099511628211;
	shr.u64 	%rd27577, %rd27557, 40;
	and.b64  	%rd27578, %rd27577, 255;
	xor.b64  	%rd27579, %rd27578, %rd27576;
	mul.lo.s64 	%rd27580, %rd27579, 1099511628211;
	shr.u64 	%rd27581, %rd27557, 48;
	and.b64  	%rd27582, %rd27581, 255;
	xor.b64  	%rd27583, %rd27582, %rd27580;
	mul.lo.s64 	%rd27584, %rd27583, 1099511628211;
	shr.u64 	%rd27585, %rd27557, 56;
	xor.b64  	%rd27586, %rd27585, %rd27584;
	mul.lo.s64 	%rd27587, %rd27586, 1099511628211;
	ld.u64 	%rd27588, [%rd27556+8];
	and.b64  	%rd27589, %rd27588, 255;
	xor.b64  	%rd27590, %rd27589, %rd27587;
	mul.lo.s64 	%rd27591, %rd27590, 1099511628211;
	shr.u64 	%rd27592, %rd27588, 8;
	and.b64  	%rd27593, %rd27592, 255;
	xor.b64  	%rd27594, %rd27593, %rd27591;
	mul.lo.s64 	%rd27595, %rd27594, 1099511628211;
	shr.u64 	%rd27596, %rd27588, 16;
	and.b64  	%rd27597, %rd27596, 255;
	xor.b64  	%rd27598, %rd27597, %rd27595;
	mul.lo.s64 	%rd27599, %rd27598, 1099511628211;
	shr.u64 	%rd27600, %rd27588, 24;
	and.b64  	%rd27601, %rd27600, 255;
	xor.b64  	%rd27602, %rd27601, %rd27599;
	mul.lo.s64 	%rd27603, %rd27602, 1099511628211;
	shr.u64 	%rd27604, %rd27588, 32;
	and.b64  	%rd27605, %rd27604, 255;
	xor.b64  	%rd27606, %rd27605, %rd27603;
	mul.lo.s64 	%rd27607, %rd27606, 1099511628211;
	shr.u64 	%rd27608, %rd27588, 40;
	and.b64  	%rd27609, %rd27608, 255;
	xor.b64  	%rd27610, %rd27609, %rd27607;
	mul.lo.s64 	%rd27611, %rd27610, 1099511628211;
	shr.u64 	%rd27612, %rd27588, 48;
	and.b64  	%rd27613, %rd27612, 255;
	xor.b64  	%rd27614, %rd27613, %rd27611;
	mul.lo.s64 	%rd27615, %rd27614, 1099511628211;
	shr.u64 	%rd27616, %rd27588, 56;
	xor.b64  	%rd27617, %rd27616, %rd27615;
	mul.lo.s64 	%rd37304, %rd27617, 1099511628211;
	add.s64 	%rd37302, %rd37302, 2;
	setp.ne.s64 	%p1270, %rd37302, %rd37305;
	@%p1270 bra 	$L__BB21_483;
$L__BB21_484:
	setp.eq.s64 	%p1271, %rd123, 0;
	@%p1271 bra 	$L__BB21_486;
	shl.b64 	%rd27618, %rd37305, 3;
	add.s64 	%rd27619, %rd36932, %rd27618;
	ld.u64 	%rd27620, [%rd27619];
	and.b64  	%rd27621, %rd27620, 255;
	xor.b64  	%rd27622, %rd27621, %rd37304;
	mul.lo.s64 	%rd27623, %rd27622, 1099511628211;
	shr.u64 	%rd27624, %rd27620, 8;
	and.b64  	%rd27625, %rd27624, 255;
	xor.b64  	%rd27626, %rd27625, %rd27623;
	mul.lo.s64 	%rd27627, %rd27626, 1099511628211;
	shr.u64 	%rd27628, %rd27620, 16;
	and.b64  	%rd27629, %rd27628, 255;
	xor.b64  	%rd27630, %rd27629, %rd27627;
	mul.lo.s64 	%rd27631, %rd27630, 1099511628211;
	shr.u64 	%rd27632, %rd27620, 24;
	and.b64  	%rd27633, %rd27632, 255;
	xor.b64  	%rd27634, %rd27633, %rd27631;
	mul.lo.s64 	%rd27635, %rd27634, 1099511628211;
	shr.u64 	%rd27636, %rd27620, 32;
	and.b64  	%rd27637, %rd27636, 255;
	xor.b64  	%rd27638, %rd27637, %rd27635;
	mul.lo.s64 	%rd27639, %rd27638, 1099511628211;
	shr.u64 	%rd27640, %rd27620, 40;
	and.b64  	%rd27641, %rd27640, 255;
	xor.b64  	%rd27642, %rd27641, %rd27639;
	mul.lo.s64 	%rd27643, %rd27642, 1099511628211;
	shr.u64 	%rd27644, %rd27620, 48;
	and.b64  	%rd27645, %rd27644, 255;
	xor.b64  	%rd27646, %rd27645, %rd27643;
	mul.lo.s64 	%rd27647, %rd27646, 1099511628211;
	shr.u64 	%rd27648, %rd27620, 56;
	xor.b64  	%rd27649, %rd27648, %rd27647;
	mul.lo.s64 	%rd37304, %rd27649, 1099511628211;
$L__BB21_486:
	setp.lt.u64 	%p1272, %rd37298, %rd37304;
	mov.u64 	%rd37309, %rd37120;
	@%p1272 bra 	$L__BB21_487;
	bra.uni 	$L__BB21_492;
$L__BB21_487:
	mov.u64 	%rd37309, %rd36932;
	mov.u64 	%rd36932, %rd37120;
	bra.uni 	$L__BB21_492;
$L__BB21_488:
	setp.eq.s32 	%p1273, %r120, 0;
	mov.u64 	%rd37309, %rd37120;
	@%p1273 bra 	$L__BB21_492;
	mov.b64 	%rd37308, 0;
$L__BB21_490:
	shl.b64 	%rd27651, %rd37308, 3;
	add.s64 	%rd27652, %rd37120, %rd27651;
	ld.u64 	%rd27653, [%rd27652];
	add.s64 	%rd27654, %rd36932, %rd27651;
	ld.u64 	%rd27655, [%rd27654];
	setp.lt.u64 	%p1274, %rd27653, %rd27655;
	@%p1274 bra 	$L__BB21_487;
	add.s64 	%rd37308, %rd37308, 1;
	setp.eq.s64 	%p1275, %rd37308, %rd12;
	mov.u64 	%rd37309, %rd37120;
	@%p1275 bra 	$L__BB21_492;
	bra.uni 	$L__BB21_490;
$L__BB21_492:
	setp.eq.s64 	%p1276, %rd3820, 1;
	mov.b64 	%rd37313, -3750763034362895579;
	mov.b64 	%rd37314, 0;
	@%p1276 bra 	$L__BB21_495;
	and.b64  	%rd37314, %rd3820, -2;
	mov.b64 	%rd37313, -3750763034362895579;
	mov.b64 	%rd37311, 0;
$L__BB21_494:
	shl.b64 	%rd27661, %rd37311, 3;
	add.s64 	%rd27662, %rd37147, %rd27661;
	ld.u64 	%rd27663, [%rd27662];
	and.b64  	%rd27664, %rd27663, 255;
	xor.b64  	%rd27665, %rd27664, %rd37313;
	mul.lo.s64 	%rd27666, %rd27665, 1099511628211;
	shr.u64 	%rd27667, %rd27663, 8;
	and.b64  	%rd27668, %rd27667, 255;
	xor.b64  	%rd27669, %rd27668, %rd27666;
	mul.lo.s64 	%rd27670, %rd27669, 1099511628211;
	shr.u64 	%rd27671, %rd27663, 16;
	and.b64  	%rd27672, %rd27671, 255;
	xor.b64  	%rd27673, %rd27672, %rd27670;
	mul.lo.s64 	%rd27674, %rd27673, 1099511628211;
	shr.u64 	%rd27675, %rd27663, 24;
	and.b64  	%rd27676, %rd27675, 255;
	xor.b64  	%rd27677, %rd27676, %rd27674;
	mul.lo.s64 	%rd27678, %rd27677, 1099511628211;
	shr.u64 	%rd27679, %rd27663, 32;
	and.b64  	%rd27680, %rd27679, 255;
	xor.b64  	%rd27681, %rd27680, %rd27678;
	mul.lo.s64 	%rd27682, %rd27681, 1099511628211;
	shr.u64 	%rd27683, %rd27663, 40;
	and.b64  	%rd27684, %rd27683, 255;
	xor.b64  	%rd27685, %rd27684, %rd27682;
	mul.lo.s64 	%rd27686, %rd27685, 1099511628211;
	shr.u64 	%rd27687, %rd27663, 48;
	and.b64  	%rd27688, %rd27687, 255;
	xor.b64  	%rd27689, %rd27688, %rd27686;
	mul.lo.s64 	%rd27690, %rd27689, 1099511628211;
	shr.u64 	%rd27691, %rd27663, 56;
	xor.b64  	%rd27692, %rd27691, %rd27690;
	mul.lo.s64 	%rd27693, %rd27692, 1099511628211;
	ld.u64 	%rd27694, [%rd27662+8];
	and.b64  	%rd27695, %rd27694, 255;
	xor.b64  	%rd27696, %rd27695, %rd27693;
	mul.lo.s64 	%rd27697, %rd27696, 1099511628211;
	shr.u64 	%rd27698, %rd27694, 8;
	and.b64  	%rd27699, %rd27698, 255;
	xor.b64  	%rd27700, %rd27699, %rd27697;
	mul.lo.s64 	%rd27701, %rd27700, 1099511628211;
	shr.u64 	%rd27702, %rd27694, 16;
	and.b64  	%rd27703, %rd27702, 255;
	xor.b64  	%rd27704, %rd27703, %rd27701;
	mul.lo.s64 	%rd27705, %rd27704, 1099511628211;
	shr.u64 	%rd27706, %rd27694, 24;
	and.b64  	%rd27707, %rd27706, 255;
	xor.b64  	%rd27708, %rd27707, %rd27705;
	mul.lo.s64 	%rd27709, %rd27708, 1099511628211;
	shr.u64 	%rd27710, %rd27694, 32;
	and.b64  	%rd27711, %rd27710, 255;
	xor.b64  	%rd27712, %rd27711, %rd27709;
	mul.lo.s64 	%rd27713, %rd27712, 1099511628211;
	shr.u64 	%rd27714, %rd27694, 40;
	and.b64  	%rd27715, %rd27714, 255;
	xor.b64  	%rd27716, %rd27715, %rd27713;
	mul.lo.s64 	%rd27717, %rd27716, 1099511628211;
	shr.u64 	%rd27718, %rd27694, 48;
	and.b64  	%rd27719, %rd27718, 255;
	xor.b64  	%rd27720, %rd27719, %rd27717;
	mul.lo.s64 	%rd27721, %rd27720, 1099511628211;
	shr.u64 	%rd27722, %rd27694, 56;
	xor.b64  	%rd27723, %rd27722, %rd27721;
	mul.lo.s64 	%rd37313, %rd27723, 1099511628211;
	add.s64 	%rd37311, %rd37311, 2;
	setp.ne.s64 	%p1277, %rd37311, %rd37314;
	@%p1277 bra 	$L__BB21_494;
$L__BB21_495:
	setp.eq.s64 	%p1278, %rd123, 0;
	@%p1278 bra 	$L__BB21_497;
	shl.b64 	%rd27724, %rd37314, 3;
	add.s64 	%rd27725, %rd37147, %rd27724;
	ld.u64 	%rd27726, [%rd27725];
	and.b64  	%rd27727, %rd27726, 255;
	xor.b64  	%rd27728, %rd27727, %rd37313;
	mul.lo.s64 	%rd27729, %rd27728, 1099511628211;
	shr.u64 	%rd27730, %rd27726, 8;
	and.b64  	%rd27731, %rd27730, 255;
	xor.b64  	%rd27732, %rd27731, %rd27729;
	mul.lo.s64 	%rd27733, %rd27732, 1099511628211;
	shr.u64 	%rd27734, %rd27726, 16;
	and.b64  	%rd27735, %rd27734, 255;
	xor.b64  	%rd27736, %rd27735, %rd27733;
	mul.lo.s64 	%rd27737, %rd27736, 1099511628211;
	shr.u64 	%rd27738, %rd27726, 24;
	and.b64  	%rd27739, %rd27738, 255;
	xor.b64  	%rd27740, %rd27739, %rd27737;
	mul.lo.s64 	%rd27741, %rd27740, 1099511628211;
	shr.u64 	%rd27742, %rd27726, 32;
	and.b64  	%rd27743, %rd27742, 255;
	xor.b64  	%rd27744, %rd27743, %rd27741;
	mul.lo.s64 	%rd27745, %rd27744, 1099511628211;
	shr.u64 	%rd27746, %rd27726, 40;
	and.b64  	%rd27747, %rd27746, 255;
	xor.b64  	%rd27748, %rd27747, %rd27745;
	mul.lo.s64 	%rd27749, %rd27748, 1099511628211;
	shr.u64 	%rd27750, %rd27726, 48;
	and.b64  	%rd27751, %rd27750, 255;
	xor.b64  	%rd27752, %rd27751, %rd27749;
	mul.lo.s64 	%rd27753, %rd27752, 1099511628211;
	shr.u64 	%rd27754, %rd27726, 56;
	xor.b64  	%rd27755, %rd27754, %rd27753;
	mul.lo.s64 	%rd37313, %rd27755, 1099511628211;
$L__BB21_497:
	setp.eq.s64 	%p1279, %rd3820, 1;
	mov.b64 	%rd37319, -3750763034362895579;
	mov.b64 	%rd37320, 0;
	@%p1279 bra 	$L__BB21_500;
	and.b64  	%rd37320, %rd3820, -2;
	mov.b64 	%rd37319, -3750763034362895579;
	mov.b64 	%rd37317, 0;
$L__BB21_499:
	shl.b64 	%rd27761, %rd37317, 3;
	add.s64 	%rd27762, %rd37228, %rd27761;
	ld.u64 	%rd27763, [%rd27762];
	and.b64  	%rd27764, %rd27763, 255;
	xor.b64  	%rd27765, %rd27764, %rd37319;
	mul.lo.s64 	%rd27766, %rd27765, 1099511628211;
	shr.u64 	%rd27767, %rd27763, 8;
	and.b64  	%rd27768, %rd27767, 255;
	xor.b64  	%rd27769, %rd27768, %rd27766;
	mul.lo.s64 	%rd27770, %rd27769, 1099511628211;
	shr.u64 	%rd27771, %rd27763, 16;
	and.b64  	%rd27772, %rd27771, 255;
	xor.b64  	%rd27773, %rd27772, %rd27770;
	mul.lo.s64 	%rd27774, %rd27773, 1099511628211;
	shr.u64 	%rd27775, %rd27763, 24;
	and.b64  	%rd27776, %rd27775, 255;
	xor.b64  	%rd27777, %rd27776, %rd27774;
	mul.lo.s64 	%rd27778, %rd27777, 1099511628211;
	shr.u64 	%rd27779, %rd27763, 32;
	and.b64  	%rd27780, %rd27779, 255;
	xor.b64  	%rd27781, %rd27780, %rd27778;
	mul.lo.s64 	%rd27782, %rd27781, 1099511628211;
	shr.u64 	%rd27783, %rd27763, 40;
	and.b64  	%rd27784, %rd27783, 255;
	xor.b64  	%rd27785, %rd27784, %rd27782;
	mul.lo.s64 	%rd27786, %rd27785, 1099511628211;
	shr.u64 	%rd27787, %rd27763, 48;
	and.b64  	%rd27788, %rd27787, 255;
	xor.b64  	%rd27789, %rd27788, %rd27786;
	mul.lo.s64 	%rd27790, %rd27789, 1099511628211;
	shr.u64 	%rd27791, %rd27763, 56;
	xor.b64  	%rd27792, %rd27791, %rd27790;
	mul.lo.s64 	%rd27793, %rd27792, 1099511628211;
	ld.u64 	%rd27794, [%rd27762+8];
	and.b64  	%rd27795, %rd27794, 255;
	xor.b64  	%rd27796, %rd27795, %rd27793;
	mul.lo.s64 	%rd27797, %rd27796, 1099511628211;
	shr.u64 	%rd27798, %rd27794, 8;
	and.b64  	%rd27799, %rd27798, 255;
	xor.b64  	%rd27800, %rd27799, %rd27797;
	mul.lo.s64 	%rd27801, %rd27800, 1099511628211;
	shr.u64 	%rd27802, %rd27794, 16;
	and.b64  	%rd27803, %rd27802, 255;
	xor.b64  	%rd27804, %rd27803, %rd27801;
	mul.lo.s64 	%rd27805, %rd27804, 1099511628211;
	shr.u64 	%rd27806, %rd27794, 24;
	and.b64  	%rd27807, %rd27806, 255;
	xor.b64  	%rd27808, %rd27807, %rd27805;
	mul.lo.s64 	%rd27809, %rd27808, 1099511628211;
	shr.u64 	%rd27810, %rd27794, 32;
	and.b64  	%rd27811, %rd27810, 255;
	xor.b64  	%rd27812, %rd27811, %rd27809;
	mul.lo.s64 	%rd27813, %rd27812, 1099511628211;
	shr.u64 	%rd27814, %rd27794, 40;
	and.b64  	%rd27815, %rd27814, 255;
	xor.b64  	%rd27816, %rd27815, %rd27813;
	mul.lo.s64 	%rd27817, %rd27816, 1099511628211;
	shr.u64 	%rd27818, %rd27794, 48;
	and.b64  	%rd27819, %rd27818, 255;
	xor.b64  	%rd27820, %rd27819, %rd27817;
	mul.lo.s64 	%rd27821, %rd27820, 1099511628211;
	shr.u64 	%rd27822, %rd27794, 56;
	xor.b64  	%rd27823, %rd27822, %rd27821;
	mul.lo.s64 	%rd37319, %rd27823, 1099511628211;
	add.s64 	%rd37317, %rd37317, 2;
	setp.ne.s64 	%p1280, %rd37317, %rd37320;
	@%p1280 bra 	$L__BB21_499;
$L__BB21_500:
	setp.eq.s64 	%p1281, %rd123, 0;
	@%p1281 bra 	$L__BB21_502;
	shl.b64 	%rd27824, %rd37320, 3;
	add.s64 	%rd27825, %rd37228, %rd27824;
	ld.u64 	%rd27826, [%rd27825];
	and.b64  	%rd27827, %rd27826, 255;
	xor.b64  	%rd27828, %rd27827, %rd37319;
	mul.lo.s64 	%rd27829, %rd27828, 1099511628211;
	shr.u64 	%rd27830, %rd27826, 8;
	and.b64  	%rd27831, %rd27830, 255;
	xor.b64  	%rd27832, %rd27831, %rd27829;
	mul.lo.s64 	%rd27833, %rd27832, 1099511628211;
	shr.u64 	%rd27834, %rd27826, 16;
	and.b64  	%rd27835, %rd27834, 255;
	xor.b64  	%rd27836, %rd27835, %rd27833;
	mul.lo.s64 	%rd27837, %rd27836, 1099511628211;
	shr.u64 	%rd27838, %rd27826, 24;
	and.b64  	%rd27839, %rd27838, 255;
	xor.b64  	%rd27840, %rd27839, %rd27837;
	mul.lo.s64 	%rd27841, %rd27840, 1099511628211;
	shr.u64 	%rd27842, %rd27826, 32;
	and.b64  	%rd27843, %rd27842, 255;
	xor.b64  	%rd27844, %rd27843, %rd27841;
	mul.lo.s64 	%rd27845, %rd27844, 1099511628211;
	shr.u64 	%rd27846, %rd27826, 40;
	and.b64  	%rd27847, %rd27846, 255;
	xor.b64  	%rd27848, %rd27847, %rd27845;
	mul.lo.s64 	%rd27849, %rd27848, 1099511628211;
	shr.u64 	%rd27850, %rd27826, 48;
	and.b64  	%rd27851, %rd27850, 255;
	xor.b64  	%rd27852, %rd27851, %rd27849;
	mul.lo.s64 	%rd27853, %rd27852, 1099511628211;
	shr.u64 	%rd27854, %rd27826, 56;
	xor.b64  	%rd27855, %rd27854, %rd27853;
	mul.lo.s64 	%rd37319, %rd27855, 1099511628211;
$L__BB21_502:
	setp.eq.s64 	%p1282, %rd37313, %rd37319;
	@%p1282 bra 	$L__BB21_515;
	setp.eq.s64 	%p1283, %rd3820, 1;
	mov.b64 	%rd37325, -3750763034362895579;
	mov.b64 	%rd37326, 0;
	@%p1283 bra 	$L__BB21_506;
	and.b64  	%rd37326, %rd3820, -2;
	mov.b64 	%rd37325, -3750763034362895579;
	mov.b64 	%rd37323, 0;
$L__BB21_505:
	shl.b64 	%rd27861, %rd37323, 3;
	add.s64 	%rd27862, %rd37147, %rd27861;
	ld.u64 	%rd27863, [%rd27862];
	and.b64  	%rd27864, %rd27863, 255;
	xor.b64  	%rd27865, %rd27864, %rd37325;
	mul.lo.s64 	%rd27866, %rd27865, 1099511628211;
	shr.u64 	%rd27867, %rd27863, 8;
	and.b64  	%rd27868, %rd27867, 255;
	xor.b64  	%rd27869, %rd27868, %rd27866;
	mul.lo.s64 	%rd27870, %rd27869, 1099511628211;
	shr.u64 	%rd27871, %rd27863, 16;
	and.b64  	%rd27872, %rd27871, 255;
	xor.b64  	%rd27873, %rd27872, %rd27870;
	mul.lo.s64 	%rd27874, %rd27873, 1099511628211;
	shr.u64 	%rd27875, %rd27863, 24;
	and.b64  	%rd27876, %rd27875, 255;
	xor.b64  	%rd27877, %rd27876, %rd27874;
	mul.lo.s64 	%rd27878, %rd27877, 1099511628211;
	shr.u64 	%rd27879, %rd27863, 32;
	and.b64  	%rd27880, %rd27879, 255;
	xor.b64  	%rd27881, %rd27880, %rd27878;
	mul.lo.s64 	%rd27882, %rd27881, 1099511628211;
	shr.u64 	%rd27883, %rd27863, 40;
	and.b64  	%rd27884, %rd27883, 255;
	xor.b64  	%rd27885, %rd27884, %rd27882;
	mul.lo.s64 	%rd27886, %rd27885, 1099511628211;
	shr.u64 	%rd27887, %rd27863, 48;
	and.b64  	%rd27888, %rd27887, 255;
	xor.b64  	%rd27889, %rd27888, %rd27886;
	mul.lo.s64 	%rd27890, %rd27889, 1099511628211;
	shr.u64 	%rd27891, %rd27863, 56;
	xor.b64  	%rd27892, %rd27891, %rd27890;
	mul.lo.s64 	%rd27893, %rd27892, 1099511628211;
	ld.u64 	%rd27894, [%rd27862+8];
	and.b64  	%rd27895, %rd27894, 255;
	xor.b64  	%rd27896, %rd27895, %rd27893;
	mul.lo.s64 	%rd27897, %rd27896, 1099511628211;
	shr.u64 	%rd27898, %rd27894, 8;
	and.b64  	%rd27899, %rd27898, 255;
	xor.b64  	%rd27900, %rd27899, %rd27897;
	mul.lo.s64 	%rd27901, %rd27900, 1099511628211;
	shr.u64 	%rd27902, %rd27894, 16;
	and.b64  	%rd27903, %rd27902, 255;
	xor.b64  	%rd27904, %rd27903, %rd27901;
	mul.lo.s64 	%rd27905, %rd27904, 1099511628211;
	shr.u64 	%rd27906, %rd27894, 24;
	and.b64  	%rd27907, %rd27906, 255;
	xor.b64  	%rd27908, %rd27907, %rd27905;
	mul.lo.s64 	%rd27909, %rd27908, 1099511628211;
	shr.u64 	%rd27910, %rd27894, 32;
	and.b64  	%rd27911, %rd27910, 255;
	xor.b64  	%rd27912, %rd27911, %rd27909;
	mul.lo.s64 	%rd27913, %rd27912, 1099511628211;
	shr.u64 	%rd27914, %rd27894, 40;
	and.b64  	%rd27915, %rd27914, 255;
	xor.b64  	%rd27916, %rd27915, %rd27913;
	mul.lo.s64 	%rd27917, %rd27916, 1099511628211;
	shr.u64 	%rd27918, %rd27894, 48;
	and.b64  	%rd27919, %rd27918, 255;
	xor.b64  	%rd27920, %rd27919, %rd27917;
	mul.lo.s64 	%rd27921, %rd27920, 1099511628211;
	shr.u64 	%rd27922, %rd27894, 56;
	xor.b64  	%rd27923, %rd27922, %rd27921;
	mul.lo.s64 	%rd37325, %rd27923, 1099511628211;
	add.s64 	%rd37323, %rd37323, 2;
	setp.ne.s64 	%p1284, %rd37323, %rd37326;
	@%p1284 bra 	$L__BB21_505;
$L__BB21_506:
	setp.eq.s64 	%p1285, %rd123, 0;
	@%p1285 bra 	$L__BB21_508;
	shl.b64 	%rd27924, %rd37326, 3;
	add.s64 	%rd27925, %rd37147, %rd27924;
	ld.u64 	%rd27926, [%rd27925];
	and.b64  	%rd27927, %rd27926, 255;
	xor.b64  	%rd27928, %rd27927, %rd37325;
	mul.lo.s64 	%rd27929, %rd27928, 1099511628211;
	shr.u64 	%rd27930, %rd27926, 8;
	and.b64  	%rd27931, %rd27930, 255;
	xor.b64  	%rd27932, %rd27931, %rd27929;
	mul.lo.s64 	%rd27933, %rd27932, 1099511628211;
	shr.u64 	%rd27934, %rd27926, 16;
	and.b64  	%rd27935, %rd27934, 255;
	xor.b64  	%rd27936, %rd27935, %rd27933;
	mul.lo.s64 	%rd27937, %rd27936, 1099511628211;
	shr.u64 	%rd27938, %rd27926, 24;
	and.b64  	%rd27939, %rd27938, 255;
	xor.b64  	%rd27940, %rd27939, %rd27937;
	mul.lo.s64 	%rd27941, %rd27940, 1099511628211;
	shr.u64 	%rd27942, %rd27926, 32;
	and.b64  	%rd27943, %rd27942, 255;
	xor.b64  	%rd27944, %rd27943, %rd27941;
	mul.lo.s64 	%rd27945, %rd27944, 1099511628211;
	shr.u64 	%rd27946, %rd27926, 40;
	and.b64  	%rd27947, %rd27946, 255;
	xor.b64  	%rd27948, %rd27947, %rd27945;
	mul.lo.s64 	%rd27949, %rd27948, 1099511628211;
	shr.u64 	%rd27950, %rd27926, 48;
	and.b64  	%rd27951, %rd27950, 255;
	xor.b64  	%rd27952, %rd27951, %rd27949;
	mul.lo.s64 	%rd27953, %rd27952, 1099511628211;
	shr.u64 	%rd27954, %rd27926, 56;
	xor.b64  	%rd27955, %rd27954, %rd27953;
	mul.lo.s64 	%rd37325, %rd27955, 1099511628211;
$L__BB21_508:
	setp.eq.s64 	%p1286, %rd3820, 1;
	mov.b64 	%rd37331, -3750763034362895579;
	mov.b64 	%rd37332, 0;
	@%p1286 bra 	$L__BB21_511;
	and.b64  	%rd37332, %rd3820, -2;
	mov.b64 	%rd37331, -3750763034362895579;
	mov.b64 	%rd37329, 0;
$L__BB21_510:
	shl.b64 	%rd27961, %rd37329, 3;
	add.s64 	%rd27962, %rd37228, %rd27961;
	ld.u64 	%rd27963, [%rd27962];
	and.b64  	%rd27964, %rd27963, 255;
	xor.b64  	%rd27965, %rd27964, %rd37331;
	mul.lo.s64 	%rd27966, %rd27965, 1099511628211;
	shr.u64 	%rd27967, %rd27963, 8;
	and.b64  	%rd27968, %rd27967, 255;
	xor.b64  	%rd27969, %rd27968, %rd27966;
	mul.lo.s64 	%rd27970, %rd27969, 1099511628211;
	shr.u64 	%rd27971, %rd27963, 16;
	and.b64  	%rd27972, %rd27971, 255;
	xor.b64  	%rd27973, %rd27972, %rd27970;
	mul.lo.s64 	%rd27974, %rd27973, 1099511628211;
	shr.u64 	%rd27975, %rd27963, 24;
	and.b64  	%rd27976, %rd27975, 255;
	xor.b64  	%rd27977, %rd27976, %rd27974;
	mul.lo.s64 	%rd27978, %rd27977, 1099511628211;
	shr.u64 	%rd27979, %rd27963, 32;
	and.b64  	%rd27980, %rd27979, 255;
	xor.b64  	%rd27981, %rd27980, %rd27978;
	mul.lo.s64 	%rd27982, %rd27981, 1099511628211;
	shr.u64 	%rd27983, %rd27963, 40;
	and.b64  	%rd27984, %rd27983, 255;
	xor.b64  	%rd27985, %rd27984, %rd27982;
	mul.lo.s64 	%rd27986, %rd27985, 1099511628211;
	shr.u64 	%rd27987, %rd27963, 48;
	and.b64  	%rd27988, %rd27987, 255;
	xor.b64  	%rd27989, %rd27988, %rd27986;
	mul.lo.s64 	%rd27990, %rd27989, 1099511628211;
	shr.u64 	%rd27991, %rd27963, 56;
	xor.b64  	%rd27992, %rd27991, %rd27990;
	mul.lo.s64 	%rd27993, %rd27992, 1099511628211;
	ld.u64 	%rd27994, [%rd27962+8];
	and.b64  	%rd27995, %rd27994, 255;
	xor.b64  	%rd27996, %rd27995, %rd27993;
	mul.lo.s64 	%rd27997, %rd27996, 1099511628211;
	shr.u64 	%rd27998, %rd27994, 8;
	and.b64  	%rd27999, %rd27998, 255;
	xor.b64  	%rd28000, %rd27999, %rd27997;
	mul.lo.s64 	%rd28001, %rd28000, 1099511628211;
	shr.u64 	%rd28002, %rd27994, 16;
	and.b64  	%rd28003, %rd28002, 255;
	xor.b64  	%rd28004, %rd28003, %rd28001;
	mul.lo.s64 	%rd28005, %rd28004, 1099511628211;
	shr.u64 	%rd28006, %rd27994, 24;
	and.b64  	%rd28007, %rd28006, 255;
	xor.b64  	%rd28008, %rd28007, %rd28005;
	mul.lo.s64 	%rd28009, %rd28008, 1099511628211;
	shr.u64 	%rd28010, %rd27994, 32;
	and.b64  	%rd28011, %rd28010, 255;
	xor.b64  	%rd28012, %rd28011, %rd28009;
	mul.lo.s64 	%rd28013, %rd28012, 1099511628211;
	shr.u64 	%rd28014, %rd27994, 40;
	and.b64  	%rd28015, %rd28014, 255;
	xor.b64  	%rd28016, %rd28015, %rd28013;
	mul.lo.s64 	%rd28017, %rd28016, 1099511628211;
	shr.u64 	%rd28018, %rd27994, 48;
	and.b64  	%rd28019, %rd28018, 255;
	xor.b64  	%rd28020, %rd28019, %rd28017;
	mul.lo.s64 	%rd28021, %rd28020, 1099511628211;
	shr.u64 	%rd28022, %rd27994, 56;
	xor.b64  	%rd28023, %rd28022, %rd28021;
	mul.lo.s64 	%rd37331, %rd28023, 1099511628211;
	add.s64 	%rd37329, %rd37329, 2;
	setp.ne.s64 	%p1287, %rd37329, %rd37332;
	@%p1287 bra 	$L__BB21_510;
$L__BB21_511:
	setp.eq.s64 	%p1288, %rd123, 0;
	@%p1288 bra 	$L__BB21_513;
	shl.b64 	%rd28024, %rd37332, 3;
	add.s64 	%rd28025, %rd37228, %rd28024;
	ld.u64 	%rd28026, [%rd28025];
	and.b64  	%rd28027, %rd28026, 255;
	xor.b64  	%rd28028, %rd28027, %rd37331;
	mul.lo.s64 	%rd28029, %rd28028, 1099511628211;
	shr.u64 	%rd28030, %rd28026, 8;
	and.b64  	%rd28031, %rd28030, 255;
	xor.b64  	%rd28032, %rd28031, %rd28029;
	mul.lo.s64 	%rd28033, %rd28032, 1099511628211;
	shr.u64 	%rd28034, %rd28026, 16;
	and.b64  	%rd28035, %rd28034, 255;
	xor.b64  	%rd28036, %rd28035, %rd28033;
	mul.lo.s64 	%rd28037, %rd28036, 1099511628211;
	shr.u64 	%rd28038, %rd28026, 24;
	and.b64  	%rd28039, %rd28038, 255;
	xor.b64  	%rd28040, %rd28039, %rd28037;
	mul.lo.s64 	%rd28041, %rd28040, 1099511628211;
	shr.u64 	%rd28042, %rd28026, 32;
	and.b64  	%rd28043, %rd28042, 255;
	xor.b64  	%rd28044, %rd28043, %rd28041;
	mul.lo.s64 	%rd28045, %rd28044, 1099511628211;
	shr.u64 	%rd28046, %rd28026, 40;
	and.b64  	%rd28047, %rd28046, 255;
	xor.b64  	%rd28048, %rd28047, %rd28045;
	mul.lo.s64 	%rd28049, %rd28048, 1099511628211;
	shr.u64 	%rd28050, %rd28026, 48;
	and.b64  	%rd28051, %rd28050, 255;
	xor.b64  	%rd28052, %rd28051, %rd28049;
	mul.lo.s64 	%rd28053, %rd28052, 1099511628211;
	shr.u64 	%rd28054, %rd28026, 56;
	xor.b64  	%rd28055, %rd28054, %rd28053;
	mul.lo.s64 	%rd37331, %rd28055, 1099511628211;
$L__BB21_513:
	setp.lt.u64 	%p1289, %rd37325, %rd37331;
	mov.u64 	%rd37336, %rd37147;
	@%p1289 bra 	$L__BB21_514;
	bra.uni 	$L__BB21_519;
$L__BB21_514:
	mov.u64 	%rd37336, %rd37228;
	mov.u64 	%rd37228, %rd37147;
	bra.uni 	$L__BB21_519;
$L__BB21_515:
	setp.eq.s32 	%p1290, %r120, 0;
	mov.u64 	%rd37336, %rd37147;
	@%p1290 bra 	$L__BB21_519;
	mov.b64 	%rd37335, 0;
$L__BB21_517:
	shl.b64 	%rd28057, %rd37335, 3;
	add.s64 	%rd28058, %rd37147, %rd28057;
	ld.u64 	%rd28059, [%rd28058];
	add.s64 	%rd28060, %rd37228, %rd28057;
	ld.u64 	%rd28061, [%rd28060];
	setp.lt.u64 	%p1291, %rd28059, %rd28061;
	@%p1291 bra 	$L__BB21_514;
	add.s64 	%rd37335, %rd37335, 1;
	setp.eq.s64 	%p1292, %rd37335, %rd12;
	mov.u64 	%rd37336, %rd37147;
	@%p1292 bra 	$L__BB21_519;
	bra.uni 	$L__BB21_517;
$L__BB21_519:
	setp.eq.s64 	%p1293, %rd3820, 1;
	mov.b64 	%rd37340, -3750763034362895579;
	mov.b64 	%rd37341, 0;
	@%p1293 bra 	$L__BB21_522;
	and.b64  	%rd37341, %rd3820, -2;
	mov.b64 	%rd37340, -3750763034362895579;
	mov.b64 	%rd37338, 0;
$L__BB21_521:
	shl.b64 	%rd28067, %rd37338, 3;
	add.s64 	%rd28068, %rd37174, %rd28067;
	ld.u64 	%rd28069, [%rd28068];
	and.b64  	%rd28070, %rd28069, 255;
	xor.b64  	%rd28071, %rd28070, %rd37340;
	mul.lo.s64 	%rd28072, %rd28071, 1099511628211;
	shr.u64 	%rd28073, %rd28069, 8;
	and.b64  	%rd28074, %rd28073, 255;
	xor.b64  	%rd28075, %rd28074, %rd28072;
	mul.lo.s64 	%rd28076, %rd28075, 1099511628211;
	shr.u64 	%rd28077, %rd28069, 16;
	and.b64  	%rd28078, %rd28077, 255;
	xor.b64  	%rd28079, %rd28078, %rd28076;
	mul.lo.s64 	%rd28080, %rd28079, 1099511628211;
	shr.u64 	%rd28081, %rd28069, 24;
	and.b64  	%rd28082, %rd28081, 255;
	xor.b64  	%rd28083, %rd28082, %rd28080;
	mul.lo.s64 	%rd28084, %rd28083, 1099511628211;
	shr.u64 	%rd28085, %rd28069, 32;
	and.b64  	%rd28086, %rd28085, 255;
	xor.b64  	%rd28087, %rd28086, %rd28084;
	mul.lo.s64 	%rd28088, %rd28087, 1099511628211;
	shr.u64 	%rd28089, %rd28069, 40;
	and.b64  	%rd28090, %rd28089, 255;
	xor.b64  	%rd28091, %rd28090, %rd28088;
	mul.lo.s64 	%rd28092, %rd28091, 1099511628211;
	shr.u64 	%rd28093, %rd28069, 48;
	and.b64  	%rd28094, %rd28093, 255;
	xor.b64  	%rd28095, %rd28094, %rd28092;
	mul.lo.s64 	%rd28096, %rd28095, 1099511628211;
	shr.u64 	%rd28097, %rd28069, 56;
	xor.b64  	%rd28098, %rd28097, %rd28096;
	mul.lo.s64 	%rd28099, %rd28098, 1099511628211;
	ld.u64 	%rd28100, [%rd28068+8];
	and.b64  	%rd28101, %rd28100, 255;
	xor.b64  	%rd28102, %rd28101, %rd28099;
	mul.lo.s64 	%rd28103, %rd28102, 1099511628211;
	shr.u64 	%rd28104, %rd28100, 8;
	and.b64  	%rd28105, %rd28104, 255;
	xor.b64  	%rd28106, %rd28105, %rd28103;
	mul.lo.s64 	%rd28107, %rd28106, 1099511628211;
	shr.u64 	%rd28108, %rd28100, 16;
	and.b64  	%rd28109, %rd28108, 255;
	xor.b64  	%rd28110, %rd28109, %rd28107;
	mul.lo.s64 	%rd28111, %rd28110, 1099511628211;
	shr.u64 	%rd28112, %rd28100, 24;
	and.b64  	%rd28113, %rd28112, 255;
	xor.b64  	%rd28114, %rd28113, %rd28111;
	mul.lo.s64 	%rd28115, %rd28114, 1099511628211;
	shr.u64 	%rd28116, %rd28100, 32;
	and.b64  	%rd28117, %rd28116, 255;
	xor.b64  	%rd28118, %rd28117, %rd28115;
	mul.lo.s64 	%rd28119, %rd28118, 1099511628211;
	shr.u64 	%rd28120, %rd28100, 40;
	and.b64  	%rd28121, %rd28120, 255;
	xor.b64  	%rd28122, %rd28121, %rd28119;
	mul.lo.s64 	%rd28123, %rd28122, 1099511628211;
	shr.u64 	%rd28124, %rd28100, 48;
	and.b64  	%rd28125, %rd28124, 255;
	xor.b64  	%rd28126, %rd28125, %rd28123;
	mul.lo.s64 	%rd28127, %rd28126, 1099511628211;
	shr.u64 	%rd28128, %rd28100, 56;
	xor.b64  	%rd28129, %rd28128, %rd28127;
	mul.lo.s64 	%rd37340, %rd28129, 1099511628211;
	add.s64 	%rd37338, %rd37338, 2;
	setp.ne.s64 	%p1294, %rd37338, %rd37341;
	@%p1294 bra 	$L__BB21_521;
$L__BB21_522:
	setp.eq.s64 	%p1295, %rd123, 0;
	@%p1295 bra 	$L__BB21_524;
	shl.b64 	%rd28130, %rd37341, 3;
	add.s64 	%rd28131, %rd37174, %rd28130;
	ld.u64 	%rd28132, [%rd28131];
	and.b64  	%rd28133, %rd28132, 255;
	xor.b64  	%rd28134, %rd28133, %rd37340;
	mul.lo.s64 	%rd28135, %rd28134, 1099511628211;
	shr.u64 	%rd28136, %rd28132, 8;
	and.b64  	%rd28137, %rd28136, 255;
	xor.b64  	%rd28138, %rd28137, %rd28135;
	mul.lo.s64 	%rd28139, %rd28138, 1099511628211;
	shr.u64 	%rd28140, %rd28132, 16;
	and.b64  	%rd28141, %rd28140, 255;
	xor.b64  	%rd28142, %rd28141, %rd28139;
	mul.lo.s64 	%rd28143, %rd28142, 1099511628211;
	shr.u64 	%rd28144, %rd28132, 24;
	and.b64  	%rd28145, %rd28144, 255;
	xor.b64  	%rd28146, %rd28145, %rd28143;
	mul.lo.s64 	%rd28147, %rd28146, 1099511628211;
	shr.u64 	%rd28148, %rd28132, 32;
	and.b64  	%rd28149, %rd28148, 255;
	xor.b64  	%rd28150, %rd28149, %rd28147;
	mul.lo.s64 	%rd28151, %rd28150, 1099511628211;
	shr.u64 	%rd28152, %rd28132, 40;
	and.b64  	%rd28153, %rd28152, 255;
	xor.b64  	%rd28154, %rd28153, %rd28151;
	mul.lo.s64 	%rd28155, %rd28154, 1099511628211;
	shr.u64 	%rd28156, %rd28132, 48;
	and.b64  	%rd28157, %rd28156, 255;
	xor.b64  	%rd28158, %rd28157, %rd28155;
	mul.lo.s64 	%rd28159, %rd28158, 1099511628211;
	shr.u64 	%rd28160, %rd28132, 56;
	xor.b64  	%rd28161, %rd28160, %rd28159;
	mul.lo.s64 	%rd37340, %rd28161, 1099511628211;
$L__BB21_524:
	setp.eq.s64 	%p1296, %rd3820, 1;
	mov.b64 	%rd37346, -3750763034362895579;
	mov.b64 	%rd37347, 0;
	@%p1296 bra 	$L__BB21_527;
	and.b64  	%rd37347, %rd3820, -2;
	mov.b64 	%rd37346, -3750763034362895579;
	mov.b64 	%rd37344, 0;
$L__BB21_526:
	shl.b64 	%rd28167, %rd37344, 3;
	add.s64 	%rd28168, %rd37255, %rd28167;
	ld.u64 	%rd28169, [%rd28168];
	and.b64  	%rd28170, %rd28169, 255;
	xor.b64  	%rd28171, %rd28170, %rd37346;
	mul.lo.s64 	%rd28172, %rd28171, 1099511628211;
	shr.u64 	%rd28173, %rd28169, 8;
	and.b64  	%rd28174, %rd28173, 255;
	xor.b64  	%rd28175, %rd28174, %rd28172;
	mul.lo.s64 	%rd28176, %rd28175, 1099511628211;
	shr.u64 	%rd28177, %rd28169, 16;
	and.b64  	%rd28178, %rd28177, 255;
	xor.b64  	%rd28179, %rd28178, %rd28176;
	mul.lo.s64 	%rd28180, %rd28179, 1099511628211;
	shr.u64 	%rd28181, %rd28169, 24;
	and.b64  	%rd28182, %rd28181, 255;
	xor.b64  	%rd28183, %rd28182, %rd28180;
	mul.lo.s64 	%rd28184, %rd28183, 1099511628211;
	shr.u64 	%rd28185, %rd28169, 32;
	and.b64  	%rd28186, %rd28185, 255;
	xor.b64  	%rd28187, %rd28186, %rd28184;
	mul.lo.s64 	%rd28188, %rd28187, 1099511628211;
	shr.u64 	%rd28189, %rd28169, 40;
	and.b64  	%rd28190, %rd28189, 255;
	xor.b64  	%rd28191, %rd28190, %rd28188;
	mul.lo.s64 	%rd28192, %rd28191, 1099511628211;
	shr.u64 	%rd28193, %rd28169, 48;
	and.b64  	%rd28194, %rd28193, 255;
	xor.b64  	%rd28195, %rd28194, %rd28192;
	mul.lo.s64 	%rd28196, %rd28195, 1099511628211;
	shr.u64 	%rd28197, %rd28169, 56;
	xor.b64  	%rd28198, %rd28197, %rd28196;
	mul.lo.s64 	%rd28199, %rd28198, 1099511628211;
	ld.u64 	%rd28200, [%rd28168+8];
	and.b64  	%rd28201, %rd28200, 255;
	xor.b64  	%rd28202, %rd28201, %rd28199;
	mul.lo.s64 	%rd28203, %rd28202, 1099511628211;
	shr.u64 	%rd28204, %rd28200, 8;
	and.b64  	%rd28205, %rd28204, 255;
	xor.b64  	%rd28206, %rd28205, %rd28203;
	mul.lo.s64 	%rd28207, %rd28206, 1099511628211;
	shr.u64 	%rd28208, %rd28200, 16;
	and.b64  	%rd28209, %rd28208, 255;
	xor.b64  	%rd28210, %rd28209, %rd28207;
	mul.lo.s64 	%rd28211, %rd28210, 1099511628211;
	shr.u64 	%rd28212, %rd28200, 24;
	and.b64  	%rd28213, %rd28212, 255;
	xor.b64  	%rd28214, %rd28213, %rd28211;
	mul.lo.s64 	%rd28215, %rd28214, 1099511628211;
	shr.u64 	%rd28216, %rd28200, 32;
	and.b64  	%rd28217, %rd28216, 255;
	xor.b64  	%rd28218, %rd28217, %rd28215;
	mul.lo.s64 	%rd28219, %rd28218, 1099511628211;
	shr.u64 	%rd28220, %rd28200, 40;
	and.b64  	%rd28221, %rd28220, 255;
	xor.b64  	%rd28222, %rd28221, %rd28219;
	mul.lo.s64 	%rd28223, %rd28222, 1099511628211;
	shr.u64 	%rd28224, %rd28200, 48;
	and.b64  	%rd28225, %rd28224, 255;
	xor.b64  	%rd28226, %rd28225, %rd28223;
	mul.lo.s64 	%rd28227, %rd28226, 1099511628211;
	shr.u64 	%rd28228, %rd28200, 56;
	xor.b64  	%rd28229, %rd28228, %rd28227;
	mul.lo.s64 	%rd37346, %rd28229, 1099511628211;
	add.s64 	%rd37344, %rd37344, 2;
	setp.ne.s64 	%p1297, %rd37344, %rd37347;
	@%p1297 bra 	$L__BB21_526;
$L__BB21_527:
	setp.eq.s64 	%p1298, %rd123, 0;
	@%p1298 bra 	$L__BB21_529;
	shl.b64 	%rd28230, %rd37347, 3;
	add.s64 	%rd28231, %rd37255, %rd28230;
	ld.u64 	%rd28232, [%rd28231];
	and.b64  	%rd28233, %rd28232, 255;
	xor.b64  	%rd28234, %rd28233, %rd37346;
	mul.lo.s64 	%rd28235, %rd28234, 1099511628211;
	shr.u64 	%rd28236, %rd28232, 8;
	and.b64  	%rd28237, %rd28236, 255;
	xor.b64  	%rd28238, %rd28237, %rd28235;
	mul.lo.s64 	%rd28239, %rd28238, 1099511628211;
	shr.u64 	%rd28240, %rd28232, 16;
	and.b64  	%rd28241, %rd28240, 255;
	xor.b64  	%rd28242, %rd28241, %rd28239;
	mul.lo.s64 	%rd28243, %rd28242, 1099511628211;
	shr.u64 	%rd28244, %rd28232, 24;
	and.b64  	%rd28245, %rd28244, 255;
	xor.b64  	%rd28246, %rd28245, %rd28243;
	mul.lo.s64 	%rd28247, %rd28246, 1099511628211;
	shr.u64 	%rd28248, %rd28232, 32;
	and.b64  	%rd28249, %rd28248, 255;
	xor.b64  	%rd28250, %rd28249, %rd28247;
	mul.lo.s64 	%rd28251, %rd28250, 1099511628211;
	shr.u64 	%rd28252, %rd28232, 40;
	and.b64  	%rd28253, %rd28252, 255;
	xor.b64  	%rd28254, %rd28253, %rd28251;
	mul.lo.s64 	%rd28255, %rd28254, 1099511628211;
	shr.u64 	%rd28256, %rd28232, 48;
	and.b64  	%rd28257, %rd28256, 255;
	xor.b64  	%rd28258, %rd28257, %rd28255;
	mul.lo.s64 	%rd28259, %rd28258, 1099511628211;
	shr.u64 	%rd28260, %rd28232, 56;
	xor.b64  	%rd28261, %rd28260, %rd28259;
	mul.lo.s64 	%rd37346, %rd28261, 1099511628211;
$L__BB21_529:
	setp.eq.s64 	%p1299, %rd37340, %rd37346;
	@%p1299 bra 	$L__BB21_542;
	setp.eq.s64 	%p1300, %rd3820, 1;
	mov.b64 	%rd37352, -3750763034362895579;
	mov.b64 	%rd37353, 0;
	@%p1300 bra 	$L__BB21_533;
	and.b64  	%rd37353, %rd3820, -2;
	mov.b64 	%rd37352, -3750763034362895579;
	mov.b64 	%rd37350, 0;
$L__BB21_532:
	shl.b64 	%rd28267, %rd37350, 3;
	add.s64 	%rd28268, %rd37174, %rd28267;
	ld.u64 	%rd28269, [%rd28268];
	and.b64  	%rd28270, %rd28269, 255;
	xor.b64  	%rd28271, %rd28270, %rd37352;
	mul.lo.s64 	%rd28272, %rd28271, 1099511628211;
	shr.u64 	%rd28273, %rd28269, 8;
	and.b64  	%rd28274, %rd28273, 255;
	xor.b64  	%rd28275, %rd28274, %rd28272;
	mul.lo.s64 	%rd28276, %rd28275, 1099511628211;
	shr.u64 	%rd28277, %rd28269, 16;
	and.b64  	%rd28278, %rd28277, 255;
	xor.b64  	%rd28279, %rd28278, %rd28276;
	mul.lo.s64 	%rd28280, %rd28279, 1099511628211;
	shr.u64 	%rd28281, %rd28269, 24;
	and.b64  	%rd28282, %rd28281, 255;
	xor.b64  	%rd28283, %rd28282, %rd28280;
	mul.lo.s64 	%rd28284, %rd28283, 1099511628211;
	shr.u64 	%rd28285, %rd28269, 32;
	and.b64  	%rd28286, %rd28285, 255;
	xor.b64  	%rd28287, %rd28286, %rd28284;
	mul.lo.s64 	%rd28288, %rd28287, 1099511628211;
	shr.u64 	%rd28289, %rd28269, 40;
	and.b64  	%rd28290, %rd28289, 255;
	xor.b64  	%rd28291, %rd28290, %rd28288;
	mul.lo.s64 	%rd28292, %rd28291, 1099511628211;
	shr.u64 	%rd28293, %rd28269, 48;
	and.b64  	%rd28294, %rd28293, 255;
	xor.b64  	%rd28295, %rd28294, %rd28292;
	mul.lo.s64 	%rd28296, %rd28295, 1099511628211;
	shr.u64 	%rd28297, %rd28269, 56;
	xor.b64  	%rd28298, %rd28297, %rd28296;
	mul.lo.s64 	%rd28299, %rd28298, 1099511628211;
	ld.u64 	%rd28300, [%rd28268+8];
	and.b64  	%rd28301, %rd28300, 255;
	xor.b64  	%rd28302, %rd28301, %rd28299;
	mul.lo.s64 	%rd28303, %rd28302, 1099511628211;
	shr.u64 	%rd28304, %rd28300, 8;
	and.b64  	%rd28305, %rd28304, 255;
	xor.b64  	%rd28306, %rd28305, %rd28303;
	mul.lo.s64 	%rd28307, %rd28306, 1099511628211;
	shr.u64 	%rd28308, %rd28300, 16;
	and.b64  	%rd28309, %rd28308, 255;
	xor.b64  	%rd28310, %rd28309, %rd28307;
	mul.lo.s64 	%rd28311, %rd28310, 1099511628211;
	shr.u64 	%rd28312, %rd28300, 24;
	and.b64  	%rd28313, %rd28312, 255;
	xor.b64  	%rd28314, %rd28313, %rd28311;
	mul.lo.s64 	%rd28315, %rd28314, 1099511628211;
	shr.u64 	%rd28316, %rd28300, 32;
	and.b64  	%rd28317, %rd28316, 255;
	xor.b64  	%rd28318, %rd28317, %rd28315;
	mul.lo.s64 	%rd28319, %rd28318, 1099511628211;
	shr.u64 	%rd28320, %rd28300, 40;
	and.b64  	%rd28321, %rd28320, 255;
	xor.b64  	%rd28322, %rd28321, %rd28319;
	mul.lo.s64 	%rd28323, %rd28322, 1099511628211;
	shr.u64 	%rd28324, %rd28300, 48;
	and.b64  	%rd28325, %rd28324, 255;
	xor.b64  	%rd28326, %rd28325, %rd28323;
	mul.lo.s64 	%rd28327, %rd28326, 1099511628211;
	shr.u64 	%rd28328, %rd28300, 56;
	xor.b64  	%rd28329, %rd28328, %rd28327;
	mul.lo.s64 	%rd37352, %rd28329, 1099511628211;
	add.s64 	%rd37350, %rd37350, 2;
	setp.ne.s64 	%p1301, %rd37350, %rd37353;
	@%p1301 bra 	$L__BB21_532;
$L__BB21_533:
	setp.eq.s64 	%p1302, %rd123, 0;
	@%p1302 bra 	$L__BB21_535;
	shl.b64 	%rd28330, %rd37353, 3;
	add.s64 	%rd28331, %rd37174, %rd28330;
	ld.u64 	%rd28332, [%rd28331];
	and.b64  	%rd28333, %rd28332, 255;
	xor.b64  	%rd28334, %rd28333, %rd37352;
	mul.lo.s64 	%rd28335, %rd28334, 1099511628211;
	shr.u64 	%rd28336, %rd28332, 8;
	and.b64  	%rd28337, %rd28336, 255;
	xor.b64  	%rd28338, %rd28337, %rd28335;
	mul.lo.s64 	%rd28339, %rd28338, 1099511628211;
	shr.u64 	%rd28340, %rd28332, 16;
	and.b64  	%rd28341, %rd28340, 255;
	xor.b64  	%rd28342, %rd28341, %rd28339;
	mul.lo.s64 	%rd28343, %rd28342, 1099511628211;
	shr.u64 	%rd28344, %rd28332, 24;
	and.b64  	%rd28345, %rd28344, 255;
	xor.b64  	%rd28346, %rd28345, %rd28343;
	mul.lo.s64 	%rd28347, %rd28346, 1099511628211;
	shr.u64 	%rd28348, %rd28332, 32;
	and.b64  	%rd28349, %rd28348, 255;
	xor.b64  	%rd28350, %rd28349, %rd28347;
	mul.lo.s64 	%rd28351, %rd28350, 1099511628211;
	shr.u64 	%rd28352, %rd28332, 40;
	and.b64  	%rd28353, %rd28352, 255;
	xor.b64  	%rd28354, %rd28353, %rd28351;
	mul.lo.s64 	%rd28355, %rd28354, 1099511628211;
	shr.u64 	%rd28356, %rd28332, 48;
	and.b64  	%rd28357, %rd28356, 255;
	xor.b64  	%rd28358, %rd28357, %rd28355;
	mul.lo.s64 	%rd28359, %rd28358, 1099511628211;
	shr.u64 	%rd28360, %rd28332, 56;
	xor.b64  	%rd28361, %rd28360, %rd28359;
	mul.lo.s64 	%rd37352, %rd28361, 1099511628211;
$L__BB21_535:
	setp.eq.s64 	%p1303, %rd3820, 1;
	mov.b64 	%rd37358, -3750763034362895579;
	mov.b64 	%rd37359, 0;
	@%p1303 bra 	$L__BB21_538;
	and.b64  	%rd37359, %rd3820, -2;
	mov.b64 	%rd37358, -3750763034362895579;
	mov.b64 	%rd37356, 0;
$L__BB21_537:
	shl.b64 	%rd28367, %rd37356, 3;
	add.s64 	%rd28368, %rd37255, %rd28367;
	ld.u64 	%rd28369, [%rd28368];
	and.b64  	%rd28370, %rd28369, 255;
	xor.b64  	%rd28371, %rd28370, %rd37358;
	mul.lo.s64 	%rd28372, %rd28371, 1099511628211;
	shr.u64 	%rd28373, %rd28369, 8;
	and.b64  	%rd28374, %rd28373, 255;
	xor.b64  	%rd28375, %rd28374, %rd28372;
	mul.lo.s64 	%rd28376, %rd28375, 1099511628211;
	shr.u64 	%rd28377, %rd28369, 16;
	and.b64  	%rd28378, %rd28377, 255;
	xor.b64  	%rd28379, %rd28378, %rd28376;
	mul.lo.s64 	%rd28380, %rd28379, 1099511628211;
	shr.u64 	%rd28381, %rd28369, 24;
	and.b64  	%rd28382, %rd28381, 255;
	xor.b64  	%rd28383, %rd28382, %rd28380;
	mul.lo.s64 	%rd28384, %rd28383, 1099511628211;
	shr.u64 	%rd28385, %rd28369, 32;
	and.b64  	%rd28386, %rd28385, 255;
	xor.b64  	%rd28387, %rd28386, %rd28384;
	mul.lo.s64 	%rd28388, %rd28387, 1099511628211;
	shr.u64 	%rd28389, %rd28369, 40;
	and.b64  	%rd28390, %rd28389, 255;
	xor.b64  	%rd28391, %rd28390, %rd28388;
	mul.lo.s64 	%rd28392, %rd28391, 1099511628211;
	shr.u64 	%rd28393, %rd28369, 48;
	and.b64  	%rd28394, %rd28393, 255;
	xor.b64  	%rd28395, %rd28394, %rd28392;
	mul.lo.s64 	%rd28396, %rd28395, 1099511628211;
	shr.u64 	%rd28397, %rd28369, 56;
	xor.b64  	%rd28398, %rd28397, %rd28396;
	mul.lo.s64 	%rd28399, %rd28398, 1099511628211;
	ld.u64 	%rd28400, [%rd28368+8];
	and.b64  	%rd28401, %rd28400, 255;
	xor.b64  	%rd28402, %rd28401, %rd28399;
	mul.lo.s64 	%rd28403, %rd28402, 1099511628211;
	shr.u64 	%rd28404, %rd28400, 8;
	and.b64  	%rd28405, %rd28404, 255;
	xor.b64  	%rd28406, %rd28405, %rd28403;
	mul.lo.s64 	%rd28407, %rd28406, 1099511628211;
	shr.u64 	%rd28408, %rd28400, 16;
	and.b64  	%rd28409, %rd28408, 255;
	xor.b64  	%rd28410, %rd28409, %rd28407;
	mul.lo.s64 	%rd28411, %rd28410, 1099511628211;
	shr.u64 	%rd28412, %rd28400, 24;
	and.b64  	%rd28413, %rd28412, 255;
	xor.b64  	%rd28414, %rd28413, %rd28411;
	mul.lo.s64 	%rd28415, %rd28414, 1099511628211;
	shr.u64 	%rd28416, %rd28400, 32;
	and.b64  	%rd28417, %rd28416, 255;
	xor.b64  	%rd28418, %rd28417, %rd28415;
	mul.lo.s64 	%rd28419, %rd28418, 1099511628211;
	shr.u64 	%rd28420, %rd28400, 40;
	and.b64  	%rd28421, %rd28420, 255;
	xor.b64  	%rd28422, %rd28421, %rd28419;
	mul.lo.s64 	%rd28423, %rd28422, 1099511628211;
	shr.u64 	%rd28424, %rd28400, 48;
	and.b64  	%rd28425, %rd28424, 255;
	xor.b64  	%rd28426, %rd28425, %rd28423;
	mul.lo.s64 	%rd28427, %rd28426, 1099511628211;
	shr.u64 	%rd28428, %rd28400, 56;
	xor.b64  	%rd28429, %rd28428, %rd28427;
	mul.lo.s64 	%rd37358, %rd28429, 1099511628211;
	add.s64 	%rd37356, %rd37356, 2;
	setp.ne.s64 	%p1304, %rd37356, %rd37359;
	@%p1304 bra 	$L__BB21_537;
$L__BB21_538:
	setp.eq.s64 	%p1305, %rd123, 0;
	@%p1305 bra 	$L__BB21_540;
	shl.b64 	%rd28430, %rd37359, 3;
	add.s64 	%rd28431, %rd37255, %rd28430;
	ld.u64 	%rd28432, [%rd28431];
	and.b64  	%rd28433, %rd28432, 255;
	xor.b64  	%rd28434, %rd28433, %rd37358;
	mul.lo.s64 	%rd28435, %rd28434, 1099511628211;
	shr.u64 	%rd28436, %rd28432, 8;
	and.b64  	%rd28437, %rd28436, 255;
	xor.b64  	%rd28438, %rd28437, %rd28435;
	mul.lo.s64 	%rd28439, %rd28438, 1099511628211;
	shr.u64 	%rd28440, %rd28432, 16;
	and.b64  	%rd28441, %rd28440, 255;
	xor.b64  	%rd28442, %rd28441, %rd28439;
	mul.lo.s64 	%rd28443, %rd28442, 1099511628211;
	shr.u64 	%rd28444, %rd28432, 24;
	and.b64  	%rd28445, %rd28444, 255;
	xor.b64  	%rd28446, %rd28445, %rd28443;
	mul.lo.s64 	%rd28447, %rd28446, 1099511628211;
	shr.u64 	%rd28448, %rd28432, 32;
	and.b64  	%rd28449, %rd28448, 255;
	xor.b64  	%rd28450, %rd28449, %rd28447;
	mul.lo.s64 	%rd28451, %rd28450, 1099511628211;
	shr.u64 	%rd28452, %rd28432, 40;
	and.b64  	%rd28453, %rd28452, 255;
	xor.b64  	%rd28454, %rd28453, %rd28451;
	mul.lo.s64 	%rd28455, %rd28454, 1099511628211;
	shr.u64 	%rd28456, %rd28432, 48;
	and.b64  	%rd28457, %rd28456, 255;
	xor.b64  	%rd28458, %rd28457, %rd28455;
	mul.lo.s64 	%rd28459, %rd28458, 1099511628211;
	shr.u64 	%rd28460, %rd28432, 56;
	xor.b64  	%rd28461, %rd28460, %rd28459;
	mul.lo.s64 	%rd37358, %rd28461, 1099511628211;
$L__BB21_540:
	setp.lt.u64 	%p1306, %rd37352, %rd37358;
	mov.u64 	%rd37363, %rd37174;
	@%p1306 bra 	$L__BB21_541;
	bra.uni 	$L__BB21_546;
$L__BB21_541:
	mov.u64 	%rd37363, %rd37255;
	mov.u64 	%rd37255, %rd37174;
	bra.uni 	$L__BB21_546;
$L__BB21_542:
	setp.eq.s32 	%p1307, %r120, 0;
	mov.u64 	%rd37363, %rd37174;
	@%p1307 bra 	$L__BB21_546;
	mov.b64 	%rd37362, 0;
$L__BB21_544:
	shl.b64 	%rd28463, %rd37362, 3;
	add.s64 	%rd28464, %rd37174, %rd28463;
	ld.u64 	%rd28465, [%rd28464];
	add.s64 	%rd28466, %rd37255, %rd28463;
	ld.u64 	%rd28467, [%rd28466];
	setp.lt.u64 	%p1308, %rd28465, %rd28467;
	@%p1308 bra 	$L__BB21_541;
	add.s64 	%rd37362, %rd37362, 1;
	setp.eq.s64 	%p1309, %rd37362, %rd12;
	mov.u64 	%rd37363, %rd37174;
	@%p1309 bra 	$L__BB21_546;
	bra.uni 	$L__BB21_544;
$L__BB21_546:
	setp.eq.s64 	%p1310, %rd3820, 1;
	mov.b64 	%rd37367, -3750763034362895579;
	mov.b64 	%rd37368, 0;
	@%p1310 bra 	$L__BB21_549;
	and.b64  	%rd37368, %rd3820, -2;
	mov.b64 	%rd37367, -3750763034362895579;
	mov.b64 	%rd37365, 0;
$L__BB21_548:
	shl.b64 	%rd28473, %rd37365, 3;
	add.s64 	%rd28474, %rd37201, %rd28473;
	ld.u64 	%rd28475, [%rd28474];
	and.b64  	%rd28476, %rd28475, 255;
	xor.b64  	%rd28477, %rd28476, %rd37367;
	mul.lo.s64 	%rd28478, %rd28477, 1099511628211;
	shr.u64 	%rd28479, %rd28475, 8;
	and.b64  	%rd28480, %rd28479, 255;
	xor.b64  	%rd28481, %rd28480, %rd28478;
	mul.lo.s64 	%rd28482, %rd28481, 1099511628211;
	shr.u64 	%rd28483, %rd28475, 16;
	and.b64  	%rd28484, %rd28483, 255;
	xor.b64  	%rd28485, %rd28484, %rd28482;
	mul.lo.s64 	%rd28486, %rd28485, 1099511628211;
	shr.u64 	%rd28487, %rd28475, 24;
	and.b64  	%rd28488, %rd28487, 255;
	xor.b64  	%rd28489, %rd28488, %rd28486;
	mul.lo.s64 	%rd28490, %rd28489, 1099511628211;
	shr.u64 	%rd28491, %rd28475, 32;
	and.b64  	%rd28492, %rd28491, 255;
	xor.b64  	%rd28493, %rd28492, %rd28490;
	mul.lo.s64 	%rd28494, %rd28493, 1099511628211;
	shr.u64 	%rd28495, %rd28475, 40;
	and.b64  	%rd28496, %rd28495, 255;
	xor.b64  	%rd28497, %rd28496, %rd28494;
	mul.lo.s64 	%rd28498, %rd28497, 1099511628211;
	shr.u64 	%rd28499, %rd28475, 48;
	and.b64  	%rd28500, %rd28499, 255;
	xor.b64  	%rd28501, %rd28500, %rd28498;
	mul.lo.s64 	%rd28502, %rd28501, 1099511628211;
	shr.u64 	%rd28503, %rd28475, 56;
	xor.b64  	%rd28504, %rd28503, %rd28502;
	mul.lo.s64 	%rd28505, %rd28504, 1099511628211;
	ld.u64 	%rd28506, [%rd28474+8];
	and.b64  	%rd28507, %rd28506, 255;
	xor.b64  	%rd28508, %rd28507, %rd28505;
	mul.lo.s64 	%rd28509, %rd28508, 1099511628211;
	shr.u64 	%rd28510, %rd28506, 8;
	and.b64  	%rd28511, %rd28510, 255;
	xor.b64  	%rd28512, %rd28511, %rd28509;
	mul.lo.s64 	%rd28513, %rd28512, 1099511628211;
	shr.u64 	%rd28514, %rd28506, 16;
	and.b64  	%rd28515, %rd28514, 255;
	xor.b64  	%rd28516, %rd28515, %rd28513;
	mul.lo.s64 	%rd28517, %rd28516, 1099511628211;
	shr.u64 	%rd28518, %rd28506, 24;
	and.b64  	%rd28519, %rd28518, 255;
	xor.b64  	%rd28520, %rd28519, %rd28517;
	mul.lo.s64 	%rd28521, %rd28520, 1099511628211;
	shr.u64 	%rd28522, %rd28506, 32;
	and.b64  	%rd28523, %rd28522, 255;
	xor.b64  	%rd28524, %rd28523, %rd28521;
	mul.lo.s64 	%rd28525, %rd28524, 1099511628211;
	shr.u64 	%rd28526, %rd28506, 40;
	and.b64  	%rd28527, %rd28526, 255;
	xor.b64  	%rd28528, %rd28527, %rd28525;
	mul.lo.s64 	%rd28529, %rd28528, 1099511628211;
	shr.u64 	%rd28530, %rd28506, 48;
	and.b64  	%rd28531, %rd28530, 255;
	xor.b64  	%rd28532, %rd28531, %rd28529;
	mul.lo.s64 	%rd28533, %rd28532, 1099511628211;
	shr.u64 	%rd28534, %rd28506, 56;
	xor.b64  	%rd28535, %rd28534, %rd28533;
	mul.lo.s64 	%rd37367, %rd28535, 1099511628211;
	add.s64 	%rd37365, %rd37365, 2;
	setp.ne.s64 	%p1311, %rd37365, %rd37368;
	@%p1311 bra 	$L__BB21_548;
$L__BB21_549:
	setp.eq.s64 	%p1312, %rd123, 0;
	@%p1312 bra 	$L__BB21_551;
	shl.b64 	%rd28536, %rd37368, 3;
	add.s64 	%rd28537, %rd37201, %rd28536;
	ld.u64 	%rd28538, [%rd28537];
	and.b64  	%rd28539, %rd28538, 255;
	xor.b64  	%rd28540, %rd28539, %rd37367;
	mul.lo.s64 	%rd28541, %rd28540, 1099511628211;
	shr.u64 	%rd28542, %rd28538, 8;
	and.b64  	%rd28543, %rd28542, 255;
	xor.b64  	%rd28544, %rd28543, %rd28541;
	mul.lo.s64 	%rd28545, %rd28544, 1099511628211;
	shr.u64 	%rd28546, %rd28538, 16;
	and.b64  	%rd28547, %rd28546, 255;
	xor.b64  	%rd28548, %rd28547, %rd28545;
	mul.lo.s64 	%rd28549, %rd28548, 1099511628211;
	shr.u64 	%rd28550, %rd28538, 24;
	and.b64  	%rd28551, %rd28550, 255;
	xor.b64  	%rd28552, %rd28551, %rd28549;
	mul.lo.s64 	%rd28553, %rd28552, 1099511628211;
	shr.u64 	%rd28554, %rd28538, 32;
	and.b64  	%rd28555, %rd28554, 255;
	xor.b64  	%rd28556, %rd28555, %rd28553;
	mul.lo.s64 	%rd28557, %rd28556, 1099511628211;
	shr.u64 	%rd28558, %rd28538, 40;
	and.b64  	%rd28559, %rd28558, 255;
	xor.b64  	%rd28560, %rd28559, %rd28557;
	mul.lo.s64 	%rd28561, %rd28560, 1099511628211;
	shr.u64 	%rd28562, %rd28538, 48;
	and.b64  	%rd28563, %rd28562, 255;
	xor.b64  	%rd28564, %rd28563, %rd28561;
	mul.lo.s64 	%rd28565, %rd28564, 1099511628211;
	shr.u64 	%rd28566, %rd28538, 56;
	xor.b64  	%rd28567, %rd28566, %rd28565;
	mul.lo.s64 	%rd37367, %rd28567, 1099511628211;
$L__BB21_551:
	setp.eq.s64 	%p1313, %rd3820, 1;
	mov.b64 	%rd37373, -3750763034362895579;
	mov.b64 	%rd37374, 0;
	@%p1313 bra 	$L__BB21_554;
	and.b64  	%rd37374, %rd3820, -2;
	mov.b64 	%rd37373, -3750763034362895579;
	mov.b64 	%rd37371, 0;
$L__BB21_553:
	shl.b64 	%rd28573, %rd37371, 3;
	add.s64 	%rd28574, %rd37282, %rd28573;
	ld.u64 	%rd28575, [%rd28574];
	and.b64  	%rd28576, %rd28575, 255;
	xor.b64  	%rd28577, %rd28576, %rd37373;
	mul.lo.s64 	%rd28578, %rd28577, 1099511628211;
	shr.u64 	%rd28579, %rd28575, 8;
	and.b64  	%rd28580, %rd28579, 255;
	xor.b64  	%rd28581, %rd28580, %rd28578;
	mul.lo.s64 	%rd28582, %rd28581, 1099511628211;
	shr.u64 	%rd28583, %rd28575, 16;
	and.b64  	%rd28584, %rd28583, 255;
	xor.b64  	%rd28585, %rd28584, %rd28582;
	mul.lo.s64 	%rd28586, %rd28585, 1099511628211;
	shr.u64 	%rd28587, %rd28575, 24;
	and.b64  	%rd28588, %rd28587, 255;
	xor.b64  	%rd28589, %rd28588, %rd28586;
	mul.lo.s64 	%rd28590, %rd28589, 1099511628211;
	shr.u64 	%rd28591, %rd28575, 32;
	and.b64  	%rd28592, %rd28591, 255;
	xor.b64  	%rd28593, %rd28592, %rd28590;
	mul.lo.s64 	%rd28594, %rd28593, 1099511628211;
	shr.u64 	%rd28595, %rd28575, 40;
	and.b64  	%rd28596, %rd28595, 255;
	xor.b64  	%rd28597, %rd28596, %rd28594;
	mul.lo.s64 	%rd28598, %rd28597, 1099511628211;
	shr.u64 	%rd28599, %rd28575, 48;
	and.b64  	%rd28600, %rd28599, 255;
	xor.b64  	%rd28601, %rd28600, %rd28598;
	mul.lo.s64 	%rd28602, %rd28601, 1099511628211;
	shr.u64 	%rd28603, %rd28575, 56;
	xor.b64  	%rd28604, %rd28603, %rd28602;
	mul.lo.s64 	%rd28605, %rd28604, 1099511628211;
	ld.u64 	%rd28606, [%rd28574+8];
	and.b64  	%rd28607, %rd28606, 255;
	xor.b64  	%rd28608, %rd28607, %rd28605;
	mul.lo.s64 	%rd28609, %rd28608, 1099511628211;
	shr.u64 	%rd28610, %rd28606, 8;
	and.b64  	%rd28611, %rd28610, 255;
	xor.b64  	%rd28612, %rd28611, %rd28609;
	mul.lo.s64 	%rd28613, %rd28612, 1099511628211;
	shr.u64 	%rd28614, %rd28606, 16;
	and.b64  	%rd28615, %rd28614, 255;
	xor.b64  	%rd28616, %rd28615, %rd28613;
	mul.lo.s64 	%rd28617, %rd28616, 1099511628211;
	shr.u64 	%rd28618, %rd28606, 24;
	and.b64  	%rd28619, %rd28618, 255;
	xor.b64  	%rd28620, %rd28619, %rd28617;
	mul.lo.s64 	%rd28621, %rd28620, 1099511628211;
	shr.u64 	%rd28622, %rd28606, 32;
	and.b64  	%rd28623, %rd28622, 255;
	xor.b64  	%rd28624, %rd28623, %rd28621;
	mul.lo.s64 	%rd28625, %rd28624, 1099511628211;
	shr.u64 	%rd28626, %rd28606, 40;
	and.b64  	%rd28627, %rd28626, 255;
	xor.b64  	%rd28628, %rd28627, %rd28625;
	mul.lo.s64 	%rd28629, %rd28628, 1099511628211;
	shr.u64 	%rd28630, %rd28606, 48;
	and.b64  	%rd28631, %rd28630, 255;
	xor.b64  	%rd28632, %rd28631, %rd28629;
	mul.lo.s64 	%rd28633, %rd28632, 1099511628211;
	shr.u64 	%rd28634, %rd28606, 56;
	xor.b64  	%rd28635, %rd28634, %rd28633;
	mul.lo.s64 	%rd37373, %rd28635, 1099511628211;
	add.s64 	%rd37371, %rd37371, 2;
	setp.ne.s64 	%p1314, %rd37371, %rd37374;
	@%p1314 bra 	$L__BB21_553;
$L__BB21_554:
	setp.eq.s64 	%p1315, %rd123, 0;
	@%p1315 bra 	$L__BB21_556;
	shl.b64 	%rd28636, %rd37374, 3;
	add.s64 	%rd28637, %rd37282, %rd28636;
	ld.u64 	%rd28638, [%rd28637];
	and.b64  	%rd28639, %rd28638, 255;
	xor.b64  	%rd28640, %rd28639, %rd37373;
	mul.lo.s64 	%rd28641, %rd28640, 1099511628211;
	shr.u64 	%rd28642, %rd28638, 8;
	and.b64  	%rd28643, %rd28642, 255;
	xor.b64  	%rd28644, %rd28643, %rd28641;
	mul.lo.s64 	%rd28645, %rd28644, 1099511628211;
	shr.u64 	%rd28646, %rd28638, 16;
	and.b64  	%rd28647, %rd28646, 255;
	xor.b64  	%rd28648, %rd28647, %rd28645;
	mul.lo.s64 	%rd28649, %rd28648, 1099511628211;
	shr.u64 	%rd28650, %rd28638, 24;
	and.b64  	%rd28651, %rd28650, 255;
	xor.b64  	%rd28652, %rd28651, %rd28649;
	mul.lo.s64 	%rd28653, %rd28652, 1099511628211;
	shr.u64 	%rd28654, %rd28638, 32;
	and.b64  	%rd28655, %rd28654, 255;
	xor.b64  	%rd28656, %rd28655, %rd28653;
	mul.lo.s64 	%rd28657, %rd28656, 1099511628211;
	shr.u64 	%rd28658, %rd28638, 40;
	and.b64  	%rd28659, %rd28658, 255;
	xor.b64  	%rd28660, %rd28659, %rd28657;
	mul.lo.s64 	%rd28661, %rd28660, 1099511628211;
	shr.u64 	%rd28662, %rd28638, 48;
	and.b64  	%rd28663, %rd28662, 255;
	xor.b64  	%rd28664, %rd28663, %rd28661;
	mul.lo.s64 	%rd28665, %rd28664, 1099511628211;
	shr.u64 	%rd28666, %rd28638, 56;
	xor.b64  	%rd28667, %rd28666, %rd28665;
	mul.lo.s64 	%rd37373, %rd28667, 1099511628211;
$L__BB21_556:
	setp.eq.s64 	%p1316, %rd37367, %rd37373;
	@%p1316 bra 	$L__BB21_569;
	setp.eq.s64 	%p1317, %rd3820, 1;
	mov.b64 	%rd37379, -3750763034362895579;
	mov.b64 	%rd37380, 0;
	@%p1317 bra 	$L__BB21_560;
	and.b64  	%rd37380, %rd3820, -2;
	mov.b64 	%rd37379, -3750763034362895579;
	mov.b64 	%rd37377, 0;
$L__BB21_559:
	shl.b64 	%rd28673, %rd37377, 3;
	add.s64 	%rd28674, %rd37201, %rd28673;
	ld.u64 	%rd28675, [%rd28674];
	and.b64  	%rd28676, %rd28675, 255;
	xor.b64  	%rd28677, %rd28676, %rd37379;
	mul.lo.s64 	%rd28678, %rd28677, 1099511628211;
	shr.u64 	%rd28679, %rd28675, 8;
	and.b64  	%rd28680, %rd28679, 255;
	xor.b64  	%rd28681, %rd28680, %rd28678;
	mul.lo.s64 	%rd28682, %rd28681, 1099511628211;
	shr.u64 	%rd28683, %rd28675, 16;
	and.b64  	%rd28684, %rd28683, 255;
	xor.b64  	%rd28685, %rd28684, %rd28682;
	mul.lo.s64 	%rd28686, %rd28685, 1099511628211;
	shr.u64 	%rd28687, %rd28675, 24;
	and.b64  	%rd28688, %rd28687, 255;
	xor.b64  	%rd28689, %rd28688, %rd28686;
	mul.lo.s64 	%rd28690, %rd28689, 1099511628211;
	shr.u64 	%rd28691, %rd28675, 32;
	and.b64  	%rd28692, %rd28691, 255;
	xor.b64  	%rd28693, %rd28692, %rd28690;
	mul.lo.s64 	%rd28694, %rd28693, 1099511628211;
	shr.u64 	%rd28695, %rd28675, 40;
	and.b64  	%rd28696, %rd28695, 255;
	xor.b64  	%rd28697, %rd28696, %rd28694;
	mul.lo.s64 	%rd28698, %rd28697, 1099511628211;
	shr.u64 	%rd28699, %rd28675, 48;
	and.b64  	%rd28700, %rd28699, 255;
	xor.b64  	%rd28701, %rd28700, %rd28698;
	mul.lo.s64 	%rd28702, %rd28701, 1099511628211;
	shr.u64 	%rd28703, %rd28675, 56;
	xor.b64  	%rd28704, %rd28703, %rd28702;
	mul.lo.s64 	%rd28705, %rd28704, 1099511628211;
	ld.u64 	%rd28706, [%rd28674+8];
	and.b64  	%rd28707, %rd28706, 255;
	xor.b64  	%rd28708, %rd28707, %rd28705;
	mul.lo.s64 	%rd28709, %rd28708, 1099511628211;
	shr.u64 	%rd28710, %rd28706, 8;
	and.b64  	%rd28711, %rd28710, 255;
	xor.b64  	%rd28712, %rd28711, %rd28709;
	mul.lo.s64 	%rd28713, %rd28712, 1099511628211;
	shr.u64 	%rd28714, %rd28706, 16;
	and.b64  	%rd28715, %rd28714, 255;
	xor.b64  	%rd28716, %rd28715, %rd28713;
	mul.lo.s64 	%rd28717, %rd28716, 1099511628211;
	shr.u64 	%rd28718, %rd28706, 24;
	and.b64  	%rd28719, %rd28718, 255;
	xor.b64  	%rd28720, %rd28719, %rd28717;
	mul.lo.s64 	%rd28721, %rd28720, 1099511628211;
	shr.u64 	%rd28722, %rd28706, 32;
	and.b64  	%rd28723, %rd28722, 255;
	xor.b64  	%rd28724, %rd28723, %rd28721;
	mul.lo.s64 	%rd28725, %rd28724, 1099511628211;
	shr.u64 	%rd28726, %rd28706, 40;
	and.b64  	%rd28727, %rd28726, 255;
	xor.b64  	%rd28728, %rd28727, %rd28725;
	mul.lo.s64 	%rd28729, %rd28728, 1099511628211;
	shr.u64 	%rd28730, %rd28706, 48;
	and.b64  	%rd28731, %rd28730, 255;
	xor.b64  	%rd28732, %rd28731, %rd28729;
	mul.lo.s64 	%rd28733, %rd28732, 1099511628211;
	shr.u64 	%rd28734, %rd28706, 56;
	xor.b64  	%rd28735, %rd28734, %rd28733;
	mul.lo.s64 	%rd37379, %rd28735, 1099511628211;
	add.s64 	%rd37377, %rd37377, 2;
	setp.ne.s64 	%p1318, %rd37377, %rd37380;
	@%p1318 bra 	$L__BB21_559;
$L__BB21_560:
	setp.eq.s64 	%p1319, %rd123, 0;
	@%p1319 bra 	$L__BB21_562;
	shl.b64 	%rd28736, %rd37380, 3;
	add.s64 	%rd28737, %rd37201, %rd28736;
	ld.u64 	%rd28738, [%rd28737];
	and.b64  	%rd28739, %rd28738, 255;
	xor.b64  	%rd28740, %rd28739, %rd37379;
	mul.lo.s64 	%rd28741, %rd28740, 1099511628211;
	shr.u64 	%rd28742, %rd28738, 8;
	and.b64  	%rd28743, %rd28742, 255;
	xor.b64  	%rd28744, %rd28743, %rd28741;
	mul.lo.s64 	%rd28745, %rd28744, 1099511628211;
	shr.u64 	%rd28746, %rd28738, 16;
	and.b64  	%rd28747, %rd28746, 255;
	xor.b64  	%rd28748, %rd28747, %rd28745;
	mul.lo.s64 	%rd28749, %rd28748, 1099511628211;
	shr.u64 	%rd28750, %rd28738, 24;
	and.b64  	%rd28751, %rd28750, 255;
	xor.b64  	%rd28752, %rd28751, %rd28749;
	mul.lo.s64 	%rd28753, %rd28752, 1099511628211;
	shr.u64 	%rd28754, %rd28738, 32;
	and.b64  	%rd28755, %rd28754, 255;
	xor.b64  	%rd28756, %rd28755, %rd28753;
	mul.lo.s64 	%rd28757, %rd28756, 1099511628211;
	shr.u64 	%rd28758, %rd28738, 40;
	and.b64  	%rd28759, %rd28758, 255;
	xor.b64  	%rd28760, %rd28759, %rd28757;
	mul.lo.s64 	%rd28761, %rd28760, 1099511628211;
	shr.u64 	%rd28762, %rd28738, 48;
	and.b64  	%rd28763, %rd28762, 255;
	xor.b64  	%rd28764, %rd28763, %rd28761;
	mul.lo.s64 	%rd28765, %rd28764, 1099511628211;
	shr.u64 	%rd28766, %rd28738, 56;
	xor.b64  	%rd28767, %rd28766, %rd28765;
	mul.lo.s64 	%rd37379, %rd28767, 1099511628211;
$L__BB21_562:
	setp.eq.s64 	%p1320, %rd3820, 1;
	mov.b64 	%rd37385, -3750763034362895579;
	mov.b64 	%rd37386, 0;
	@%p1320 bra 	$L__BB21_565;
	and.b64  	%rd37386, %rd3820, -2;
	mov.b64 	%rd37385, -3750763034362895579;
	mov.b64 	%rd37383, 0;
$L__BB21_564:
	shl.b64 	%rd28773, %rd37383, 3;
	add.s64 	%rd28774, %rd37282, %rd28773;
	ld.u64 	%rd28775, [%rd28774];
	and.b64  	%rd28776, %rd28775, 255;
	xor.b64  	%rd28777, %rd28776, %rd37385;
	mul.lo.s64 	%rd28778, %rd28777, 1099511628211;
	shr.u64 	%rd28779, %rd28775, 8;
	and.b64  	%rd28780, %rd28779, 255;
	xor.b64  	%rd28781, %rd28780, %rd28778;
	mul.lo.s64 	%rd28782, %rd28781, 1099511628211;
	shr.u64 	%rd28783, %rd28775, 16;
	and.b64  	%rd28784, %rd28783, 255;
	xor.b64  	%rd28785, %rd28784, %rd28782;
	mul.lo.s64 	%rd28786, %rd28785, 1099511628211;
	shr.u64 	%rd28787, %rd28775, 24;
	and.b64  	%rd28788, %rd28787, 255;
	xor.b64  	%rd28789, %rd28788, %rd28786;
	mul.lo.s64 	%rd28790, %rd28789, 1099511628211;
	shr.u64 	%rd28791, %rd28775, 32;
	and.b64  	%rd28792, %rd28791, 255;
	xor.b64  	%rd28793, %rd28792, %rd28790;
	mul.lo.s64 	%rd28794, %rd28793, 1099511628211;
	shr.u64 	%rd28795, %rd28775, 40;
	and.b64  	%rd28796, %rd28795, 255;
	xor.b64  	%rd28797, %rd28796, %rd28794;
	mul.lo.s64 	%rd28798, %rd28797, 1099511628211;
	shr.u64 	%rd28799, %rd28775, 48;
	and.b64  	%rd28800, %rd28799, 255;
	xor.b64  	%rd28801, %rd28800, %rd28798;
	mul.lo.s64 	%rd28802, %rd28801, 1099511628211;
	shr.u64 	%rd28803, %rd28775, 56;
	xor.b64  	%rd28804, %rd28803, %rd28802;
	mul.lo.s64 	%rd28805, %rd28804, 1099511628211;
	ld.u64 	%rd28806, [%rd28774+8];
	and.b64  	%rd28807, %rd28806, 255;
	xor.b64  	%rd28808, %rd28807, %rd28805;
	mul.lo.s64 	%rd28809, %rd28808, 1099511628211;
	shr.u64 	%rd28810, %rd28806, 8;
	and.b64  	%rd28811, %rd28810, 255;
	xor.b64  	%rd28812, %rd28811, %rd28809;
	mul.lo.s64 	%rd28813, %rd28812, 1099511628211;
	shr.u64 	%rd28814, %rd28806, 16;
	and.b64  	%rd28815, %rd28814, 255;
	xor.b64  	%rd28816, %rd28815, %rd28813;
	mul.lo.s64 	%rd28817, %rd28816, 1099511628211;
	shr.u64 	%rd28818, %rd28806, 24;
	and.b64  	%rd28819, %rd28818, 255;
	xor.b64  	%rd28820, %rd28819, %rd28817;
	mul.lo.s64 	%rd28821, %rd28820, 1099511628211;
	shr.u64 	%rd28822, %rd28806, 32;
	and.b64  	%rd28823, %rd28822, 255;
	xor.b64  	%rd28824, %rd28823, %rd28821;
	mul.lo.s64 	%rd28825, %rd28824, 1099511628211;
	shr.u64 	%rd28826, %rd28806, 40;
	and.b64  	%rd28827, %rd28826, 255;
	xor.b64  	%rd28828, %rd28827, %rd28825;
	mul.lo.s64 	%rd28829, %rd28828, 1099511628211;
	shr.u64 	%rd28830, %rd28806, 48;
	and.b64  	%rd28831, %rd28830, 255;
	xor.b64  	%rd28832, %rd28831, %rd28829;
	mul.lo.s64 	%rd28833, %rd28832, 1099511628211;
	shr.u64 	%rd28834, %rd28806, 56;
	xor.b64  	%rd28835, %rd28834, %rd28833;
	mul.lo.s64 	%rd37385, %rd28835, 1099511628211;
	add.s64 	%rd37383, %rd37383, 2;
	setp.ne.s64 	%p1321, %rd37383, %rd37386;
	@%p1321 bra 	$L__BB21_564;
$L__BB21_565:
	setp.eq.s64 	%p1322, %rd123, 0;
	@%p1322 bra 	$L__BB21_567;
	shl.b64 	%rd28836, %rd37386, 3;
	add.s64 	%rd28837, %rd37282, %rd28836;
	ld.u64 	%rd28838, [%rd28837];
	and.b64  	%rd28839, %rd28838, 255;
	xor.b64  	%rd28840, %rd28839, %rd37385;
	mul.lo.s64 	%rd28841, %rd28840, 1099511628211;
	shr.u64 	%rd28842, %rd28838, 8;
	and.b64  	%rd28843, %rd28842, 255;
	xor.b64  	%rd28844, %rd28843, %rd28841;
	mul.lo.s64 	%rd28845, %rd28844, 1099511628211;
	shr.u64 	%rd28846, %rd28838, 16;
	and.b64  	%rd28847, %rd28846, 255;
	xor.b64  	%rd28848, %rd28847, %rd28845;
	mul.lo.s64 	%rd28849, %rd28848, 1099511628211;
	shr.u64 	%rd28850, %rd28838, 24;
	and.b64  	%rd28851, %rd28850, 255;
	xor.b64  	%rd28852, %rd28851, %rd28849;
	mul.lo.s64 	%rd28853, %rd28852, 1099511628211;
	shr.u64 	%rd28854, %rd28838, 32;
	and.b64  	%rd28855, %rd28854, 255;
	xor.b64  	%rd28856, %rd28855, %rd28853;
	mul.lo.s64 	%rd28857, %rd28856, 1099511628211;
	shr.u64 	%rd28858, %rd28838, 40;
	and.b64  	%rd28859, %rd28858, 255;
	xor.b64  	%rd28860, %rd28859, %rd28857;
	mul.lo.s64 	%rd28861, %rd28860, 1099511628211;
	shr.u64 	%rd28862, %rd28838, 48;
	and.b64  	%rd28863, %rd28862, 255;
	xor.b64  	%rd28864, %rd28863, %rd28861;
	mul.lo.s64 	%rd28865, %rd28864, 1099511628211;
	shr.u64 	%rd28866, %rd28838, 56;
	xor.b64  	%rd28867, %rd28866, %rd28865;
	mul.lo.s64 	%rd37385, %rd28867, 1099511628211;
$L__BB21_567:
	setp.lt.u64 	%p1323, %rd37379, %rd37385;
	mov.u64 	%rd37390, %rd37201;
	@%p1323 bra 	$L__BB21_568;
	bra.uni 	$L__BB21_573;
$L__BB21_568:
	mov.u64 	%rd37390, %rd37282;
	mov.u64 	%rd37282, %rd37201;
	bra.uni 	$L__BB21_573;
$L__BB21_569:
	setp.eq.s32 	%p1324, %r120, 0;
	mov.u64 	%rd37390, %rd37201;
	@%p1324 bra 	$L__BB21_573;
	mov.b64 	%rd37389, 0;
$L__BB21_571:
	shl.b64 	%rd28869, %rd37389, 3;
	add.s64 	%rd28870, %rd37201, %rd28869;
	ld.u64 	%rd28871, [%rd28870];
	add.s64 	%rd28872, %rd37282, %rd28869;
	ld.u64 	%rd28873, [%rd28872];
	setp.lt.u64 	%p1325, %rd28871, %rd28873;
	@%p1325 bra 	$L__BB21_568;
	add.s64 	%rd37389, %rd37389, 1;
	setp.eq.s64 	%p1326, %rd37389, %rd12;
	mov.u64 	%rd37390, %rd37201;
	@%p1326 bra 	$L__BB21_573;
	bra.uni 	$L__BB21_571;
$L__BB21_573:
	setp.eq.s64 	%p1327, %rd3820, 1;
	mov.b64 	%rd37394, -3750763034362895579;
	mov.b64 	%rd37395, 0;
	@%p1327 bra 	$L__BB21_576;
	and.b64  	%rd37395, %rd3820, -2;
	mov.b64 	%rd37394, -3750763034362895579;
	mov.b64 	%rd37392, 0;
$L__BB21_575:
	shl.b64 	%rd28879, %rd37392, 3;
	add.s64 	%rd28880, %rd37228, %rd28879;
	ld.u64 	%rd28881, [%rd28880];
	and.b64  	%rd28882, %rd28881, 255;
	xor.b64  	%rd28883, %rd28882, %rd37394;
	mul.lo.s64 	%rd28884, %rd28883, 1099511628211;
	shr.u64 	%rd28885, %rd28881, 8;
	and.b64  	%rd28886, %rd28885, 255;
	xor.b64  	%rd28887, %rd28886, %rd28884;
	mul.lo.s64 	%rd28888, %rd28887, 1099511628211;
	shr.u64 	%rd28889, %rd28881, 16;
	and.b64  	%rd28890, %rd28889, 255;
	xor.b64  	%rd28891, %rd28890, %rd28888;
	mul.lo.s64 	%rd28892, %rd28891, 1099511628211;
	shr.u64 	%rd28893, %rd28881, 24;
	and.b64  	%rd28894, %rd28893, 255;
	xor.b64  	%rd28895, %rd28894, %rd28892;
	mul.lo.s64 	%rd28896, %rd28895, 1099511628211;
	shr.u64 	%rd28897, %rd28881, 32;
	and.b64  	%rd28898, %rd28897, 255;
	xor.b64  	%rd28899, %rd28898, %rd28896;
	mul.lo.s64 	%rd28900, %rd28899, 1099511628211;
	shr.u64 	%rd28901, %rd28881, 40;
	and.b64  	%rd28902, %rd28901, 255;
	xor.b64  	%rd28903, %rd28902, %rd28900;
	mul.lo.s64 	%rd28904, %rd28903, 1099511628211;
	shr.u64 	%rd28905, %rd28881, 48;
	and.b64  	%rd28906, %rd28905, 255;
	xor.b64  	%rd28907, %rd28906, %rd28904;
	mul.lo.s64 	%rd28908, %rd28907, 1099511628211;
	shr.u64 	%rd28909, %rd28881, 56;
	xor.b64  	%rd28910, %rd28909, %rd28908;
	mul.lo.s64 	%rd28911, %rd28910, 1099511628211;
	ld.u64 	%rd28912, [%rd28880+8];
	and.b64  	%rd28913, %rd28912, 255;
	xor.b64  	%rd28914, %rd28913, %rd28911;
	mul.lo.s64 	%rd28915, %rd28914, 1099511628211;
	shr.u64 	%rd28916, %rd28912, 8;
	and.b64  	%rd28917, %rd28916, 255;
	xor.b64  	%rd28918, %rd28917, %rd28915;
	mul.lo.s64 	%rd28919, %rd28918, 1099511628211;
	shr.u64 	%rd28920, %rd28912, 16;
	and.b64  	%rd28921, %rd28920, 255;
	xor.b64  	%rd28922, %rd28921, %rd28919;
	mul.lo.s64 	%rd28923, %rd28922, 1099511628211;
	shr.u64 	%rd28924, %rd28912, 24;
	and.b64  	%rd28925, %rd28924, 255;
	xor.b64  	%rd28926, %rd28925, %rd28923;
	mul.lo.s64 	%rd28927, %rd28926, 1099511628211;
	shr.u64 	%rd28928, %rd28912, 32;
	and.b64  	%rd28929, %rd28928, 255;
	xor.b64  	%rd28930, %rd28929, %rd28927;
	mul.lo.s64 	%rd28931, %rd28930, 1099511628211;
	shr.u64 	%rd28932, %rd28912, 40;
	and.b64  	%rd28933, %rd28932, 255;
	xor.b64  	%rd28934, %rd28933, %rd28931;
	mul.lo.s64 	%rd28935, %rd28934, 1099511628211;
	shr.u64 	%rd28936, %rd28912, 48;
	and.b64  	%rd28937, %rd28936, 255;
	xor.b64  	%rd28938, %rd28937, %rd28935;
	mul.lo.s64 	%rd28939, %rd28938, 1099511628211;
	shr.u64 	%rd28940, %rd28912, 56;
	xor.b64  	%rd28941, %rd28940, %rd28939;
	mul.lo.s64 	%rd37394, %rd28941, 1099511628211;
	add.s64 	%rd37392, %rd37392, 2;
	setp.ne.s64 	%p1328, %rd37392, %rd37395;
	@%p1328 bra 	$L__BB21_575;
$L__BB21_576:
	setp.eq.s64 	%p1329, %rd123, 0;
	@%p1329 bra 	$L__BB21_578;
	shl.b64 	%rd28942, %rd37395, 3;
	add.s64 	%rd28943, %rd37228, %rd28942;
	ld.u64 	%rd28944, [%rd28943];
	and.b64  	%rd28945, %rd28944, 255;
	xor.b64  	%rd28946, %rd28945, %rd37394;
	mul.lo.s64 	%rd28947, %rd28946, 1099511628211;
	shr.u64 	%rd28948, %rd28944, 8;
	and.b64  	%rd28949, %rd28948, 255;
	xor.b64  	%rd28950, %rd28949, %rd28947;
	mul.lo.s64 	%rd28951, %rd28950, 1099511628211;
	shr.u64 	%rd28952, %rd28944, 16;
	and.b64  	%rd28953, %rd28952, 255;
	xor.b64  	%rd28954, %rd28953, %rd28951;
	mul.lo.s64 	%rd28955, %rd28954, 1099511628211;
	shr.u64 	%rd28956, %rd28944, 24;
	and.b64  	%rd28957, %rd28956, 255;
	xor.b64  	%rd28958, %rd28957, %rd28955;
	mul.lo.s64 	%rd28959, %rd28958, 1099511628211;
	shr.u64 	%rd28960, %rd28944, 32;
	and.b64  	%rd28961, %rd28960, 255;
	xor.b64  	%rd28962, %rd28961, %rd28959;
	mul.lo.s64 	%rd28963, %rd28962, 1099511628211;
	shr.u64 	%rd28964, %rd28944, 40;
	and.b64  	%rd28965, %rd28964, 255;
	xor.b64  	%rd28966, %rd28965, %rd28963;
	mul.lo.s64 	%rd28967, %rd28966, 1099511628211;
	shr.u64 	%rd28968, %rd28944, 48;
	and.b64  	%rd28969, %rd28968, 255;
	xor.b64  	%rd28970, %rd28969, %rd28967;
	mul.lo.s64 	%rd28971, %rd28970, 1099511628211;
	shr.u64 	%rd28972, %rd28944, 56;
	xor.b64  	%rd28973, %rd28972, %rd28971;
	mul.lo.s64 	%rd37394, %rd28973, 1099511628211;
$L__BB21_578:
	setp.eq.s64 	%p1330, %rd3820, 1;
	mov.b64 	%rd37400, -3750763034362895579;
	mov.b64 	%rd37401, 0;
	@%p1330 bra 	$L__BB21_581;
	and.b64  	%rd37401, %rd3820, -2;
	mov.b64 	%rd37400, -3750763034362895579;
	mov.b64 	%rd37398, 0;
$L__BB21_580:
	shl.b64 	%rd28979, %rd37398, 3;
	add.s64 	%rd28980, %rd37309, %rd28979;
	ld.u64 	%rd28981, [%rd28980];
	and.b64  	%rd28982, %rd28981, 255;
	xor.b64  	%rd28983, %rd28982, %rd37400;
	mul.lo.s64 	%rd28984, %rd28983, 1099511628211;
	shr.u64 	%rd28985, %rd28981, 8;
	and.b64  	%rd28986, %rd28985, 255;
	xor.b64  	%rd28987, %rd28986, %rd28984;
	mul.lo.s64 	%rd28988, %rd28987, 1099511628211;
	shr.u64 	%rd28989, %rd28981, 16;
	and.b64  	%rd28990, %rd28989, 255;
	xor.b64  	%rd28991, %rd28990, %rd28988;
	mul.lo.s64 	%rd28992, %rd28991, 1099511628211;
	shr.u64 	%rd28993, %rd28981, 24;
	and.b64  	%rd28994, %rd28993, 255;
	xor.b64  	%rd28995, %rd28994, %rd28992;
	mul.lo.s64 	%rd28996, %rd28995, 1099511628211;
	shr.u64 	%rd28997, %rd28981, 32;
	and.b64  	%rd28998, %rd28997, 255;
	xor.b64  	%rd28999, %rd28998, %rd28996;
	mul.lo.s64 	%rd29000, %rd28999, 1099511628211;
	shr.u64 	%rd29001, %rd28981, 40;
	and.b64  	%rd29002, %rd29001, 255;
	xor.b64  	%rd29003, %rd29002, %rd29000;
	mul.lo.s64 	%rd29004, %rd29003, 1099511628211;
	shr.u64 	%rd29005, %rd28981, 48;
	and.b64  	%rd29006, %rd29005, 255;
	xor.b64  	%rd29007, %rd29006, %rd29004;
	mul.lo.s64 	%rd29008, %rd29007, 1099511628211;
	shr.u64 	%rd29009, %rd28981, 56;
	xor.b64  	%rd29010, %rd29009, %rd29008;
	mul.lo.s64 	%rd29011, %rd29010, 1099511628211;
	ld.u64 	%rd29012, [%rd28980+8];
	and.b64  	%rd29013, %rd29012, 255;
	xor.b64  	%rd29014, %rd29013, %rd29011;
	mul.lo.s64 	%rd29015, %rd29014, 1099511628211;
	shr.u64 	%rd29016, %rd29012, 8;
	and.b64  	%rd29017, %rd29016, 255;
	xor.b64  	%rd29018, %rd29017, %rd29015;
	mul.lo.s64 	%rd29019, %rd29018, 1099511628211;
	shr.u64 	%rd29020, %rd29012, 16;
	and.b64  	%rd29021, %rd29020, 255;
	xor.b64  	%rd29022, %rd29021, %rd29019;
	mul.lo.s64 	%rd29023, %rd29022, 1099511628211;
	shr.u64 	%rd29024, %rd29012, 24;
	and.b64  	%rd29025, %rd29024, 255;
	xor.b64  	%rd29026, %rd29025, %rd29023;
	mul.lo.s64 	%rd29027, %rd29026, 1099511628211;
	shr.u64 	%rd29028, %rd29012, 32;
	and.b64  	%rd29029, %rd29028, 255;
	xor.b64  	%rd29030, %rd29029, %rd29027;
	mul.lo.s64 	%rd29031, %rd29030, 1099511628211;
	shr.u64 	%rd29032, %rd29012, 40;
	and.b64  	%rd29033, %rd29032, 255;
	xor.b64  	%rd29034, %rd29033, %rd29031;
	mul.lo.s64 	%rd29035, %rd29034, 1099511628211;
	shr.u64 	%rd29036, %rd29012, 48;
	and.b64  	%rd29037, %rd29036, 255;
	xor.b64  	%rd29038, %rd29037, %rd29035;
	mul.lo.s64 	%rd29039, %rd29038, 1099511628211;
	shr.u64 	%rd29040, %rd29012, 56;
	xor.b64  	%rd29041, %rd29040, %rd29039;
	mul.lo.s64 	%rd37400, %rd29041, 1099511628211;
	add.s64 	%rd37398, %rd37398, 2;
	setp.ne.s64 	%p1331, %rd37398, %rd37401;
	@%p1331 bra 	$L__BB21_580;
$L__BB21_581:
	setp.eq.s64 	%p1332, %rd123, 0;
	@%p1332 bra 	$L__BB21_583;
	shl.b64 	%rd29042, %rd37401, 3;
	add.s64 	%rd29043, %rd37309, %rd29042;
	ld.u64 	%rd29044, [%rd29043];
	and.b64  	%rd29045, %rd29044, 255;
	xor.b64  	%rd29046, %rd29045, %rd37400;
	mul.lo.s64 	%rd29047, %rd29046, 1099511628211;
	shr.u64 	%rd29048, %rd29044, 8;
	and.b64  	%rd29049, %rd29048, 255;
	xor.b64  	%rd29050, %rd29049, %rd29047;
	mul.lo.s64 	%rd29051, %rd29050, 1099511628211;
	shr.u64 	%rd29052, %rd29044, 16;
	and.b64  	%rd29053, %rd29052, 255;
	xor.b64  	%rd29054, %rd29053, %rd29051;
	mul.lo.s64 	%rd29055, %rd29054, 1099511628211;
	shr.u64 	%rd29056, %rd29044, 24;
	and.b64  	%rd29057, %rd29056, 255;
	xor.b64  	%rd29058, %rd29057, %rd29055;
	mul.lo.s64 	%rd29059, %rd29058, 1099511628211;
	shr.u64 	%rd29060, %rd29044, 32;
	and.b64  	%rd29061, %rd29060, 255;
	xor.b64  	%rd29062, %rd29061, %rd29059;
	mul.lo.s64 	%rd29063, %rd29062, 1099511628211;
	shr.u64 	%rd29064, %rd29044, 40;
	and.b64  	%rd29065, %rd29064, 255;
	xor.b64  	%rd29066, %rd29065, %rd29063;
	mul.lo.s64 	%rd29067, %rd29066, 1099511628211;
	shr.u64 	%rd29068, %rd29044, 48;
	and.b64  	%rd29069, %rd29068, 255;
	xor.b64  	%rd29070, %rd29069, %rd29067;
	mul.lo.s64 	%rd29071, %rd29070, 1099511628211;
	shr.u64 	%rd29072, %rd29044, 56;
	xor.b64  	%rd29073, %rd29072, %rd29071;
	mul.lo.s64 	%rd37400, %rd29073, 1099511628211;
$L__BB21_583:
	setp.eq.s64 	%p1333, %rd37394, %rd37400;
	@%p1333 bra 	$L__BB21_596;
	setp.eq.s64 	%p1334, %rd3820, 1;
	mov.b64 	%rd37406, -3750763034362895579;
	mov.b64 	%rd37407, 0;
	@%p1334 bra 	$L__BB21_587;
	and.b64  	%rd37407, %rd3820, -2;
	mov.b64 	%rd37406, -3750763034362895579;
	mov.b64 	%rd37404, 0;
$L__BB21_586:
	shl.b64 	%rd29079, %rd37404, 3;
	add.s64 	%rd29080, %rd37228, %rd29079;
	ld.u64 	%rd29081, [%rd29080];
	and.b64  	%rd29082, %rd29081, 255;
	xor.b64  	%rd29083, %rd29082, %rd37406;
	mul.lo.s64 	%rd29084, %rd29083, 1099511628211;
	shr.u64 	%rd29085, %rd29081, 8;
	and.b64  	%rd29086, %rd29085, 255;
	xor.b64  	%rd29087, %rd29086, %rd29084;
	mul.lo.s64 	%rd29088, %rd29087, 1099511628211;
	shr.u64 	%rd29089, %rd29081, 16;
	and.b64  	%rd29090, %rd29089, 255;
	xor.b64  	%rd29091, %rd29090, %rd29088;
	mul.lo.s64 	%rd29092, %rd29091, 1099511628211;
	shr.u64 	%rd29093, %rd29081, 24;
	and.b64  	%rd29094, %rd29093, 255;
	xor.b64  	%rd29095, %rd29094, %rd29092;
	mul.lo.s64 	%rd29096, %rd29095, 1099511628211;
	shr.u64 	%rd29097, %rd29081, 32;
	and.b64  	%rd29098, %rd29097, 255;
	xor.b64  	%rd29099, %rd29098, %rd29096;
	mul.lo.s64 	%rd29100, %rd29099, 1099511628211;
	shr.u64 	%rd29101, %rd29081, 40;
	and.b64  	%rd29102, %rd29101, 255;
	xor.b64  	%rd29103, %rd29102, %rd29100;
	mul.lo.s64 	%rd29104, %rd29103, 1099511628211;
	shr.u64 	%rd29105, %rd29081, 48;
	and.b64  	%rd29106, %rd29105, 255;
	xor.b64  	%rd29107, %rd29106, %rd29104;
	mul.lo.s64 	%rd29108, %rd29107, 1099511628211;
	shr.u64 	%rd29109, %rd29081, 56;
	xor.b64  	%rd29110, %rd29109, %rd29108;
	mul.lo.s64 	%rd29111, %rd29110, 1099511628211;
	ld.u64 	%rd29112, [%rd29080+8];
	and.b64  	%rd29113, %rd29112, 255;
	xor.b64  	%rd29114, %rd29113, %rd29111;
	mul.lo.s64 	%rd29115, %rd29114, 1099511628211;
	shr.u64 	%rd29116, %rd29112, 8;
	and.b64  	%rd29117, %rd29116, 255;
	xor.b64  	%rd29118, %rd29117, %rd29115;
	mul.lo.s64 	%rd29119, %rd29118, 1099511628211;
	shr.u64 	%rd29120, %rd29112, 16;
	and.b64  	%rd29121, %rd29120, 255;
	xor.b64  	%rd29122, %rd29121, %rd29119;
	mul.lo.s64 	%rd29123, %rd29122, 1099511628211;
	shr.u64 	%rd29124, %rd29112, 24;
	and.b64  	%rd29125, %rd29124, 255;
	xor.b64  	%rd29126, %rd29125, %rd29123;
	mul.lo.s64 	%rd29127, %rd29126, 1099511628211;
	shr.u64 	%rd29128, %rd29112, 32;
	and.b64  	%rd29129, %rd29128, 255;
	xor.b64  	%rd29130, %rd29129, %rd29127;
	mul.lo.s64 	%rd29131, %rd29130, 1099511628211;
	shr.u64 	%rd29132, %rd29112, 40;
	and.b64  	%rd29133, %rd29132, 255;
	xor.b64  	%rd29134, %rd29133, %rd29131;
	mul.lo.s64 	%rd29135, %rd29134, 1099511628211;
	shr.u64 	%rd29136, %rd29112, 48;
	and.b64  	%rd29137, %rd29136, 255;
	xor.b64  	%rd29138, %rd29137, %rd29135;
	mul.lo.s64 	%rd29139, %rd29138, 1099511628211;
	shr.u64 	%rd29140, %rd29112, 56;
	xor.b64  	%rd29141, %rd29140, %rd29139;
	mul.lo.s64 	%rd37406, %rd29141, 1099511628211;
	add.s64 	%rd37404, %rd37404, 2;
	setp.ne.s64 	%p1335, %rd37404, %rd37407;
	@%p1335 bra 	$L__BB21_586;
$L__BB21_587:
	setp.eq.s64 	%p1336, %rd123, 0;
	@%p1336 bra 	$L__BB21_589;
	shl.b64 	%rd29142, %rd37407, 3;
	add.s64 	%rd29143, %rd37228, %rd29142;
	ld.u64 	%rd29144, [%rd29143];
	and.b64  	%rd29145, %rd29144, 255;
	xor.b64  	%rd29146, %rd29145, %rd37406;
	mul.lo.s64 	%rd29147, %rd29146, 1099511628211;
	shr.u64 	%rd29148, %rd29144, 8;
	and.b64  	%rd29149, %rd29148, 255;
	xor.b64  	%rd29150, %rd29149, %rd29147;
	mul.lo.s64 	%rd29151, %rd29150, 1099511628211;
	shr.u64 	%rd29152, %rd29144, 16;
	and.b64  	%rd29153, %rd29152, 255;
	xor.b64  	%rd29154, %rd29153, %rd29151;
	mul.lo.s64 	%rd29155, %rd29154, 1099511628211;
	shr.u64 	%rd29156, %rd29144, 24;
	and.b64  	%rd29157, %rd29156, 255;
	xor.b64  	%rd29158, %rd29157, %rd29155;
	mul.lo.s64 	%rd29159, %rd29158, 1099511628211;
	shr.u64 	%rd29160, %rd29144, 32;
	and.b64  	%rd29161, %rd29160, 255;
	xor.b64  	%rd29162, %rd29161, %rd29159;
	mul.lo.s64 	%rd29163, %rd29162, 1099511628211;
	shr.u64 	%rd29164, %rd29144, 40;
	and.b64  	%rd29165, %rd29164, 255;
	xor.b64  	%rd29166, %rd29165, %rd29163;
	mul.lo.s64 	%rd29167, %rd29166, 1099511628211;
	shr.u64 	%rd29168, %rd29144, 48;
	and.b64  	%rd29169, %rd29168, 255;
	xor.b64  	%rd29170, %rd29169, %rd29167;
	mul.lo.s64 	%rd29171, %rd29170, 1099511628211;
	shr.u64 	%rd29172, %rd29144, 56;
	xor.b64  	%rd29173, %rd29172, %rd29171;
	mul.lo.s64 	%rd37406, %rd29173, 1099511628211;
$L__BB21_589:
	setp.eq.s64 	%p1337, %rd3820, 1;
	mov.b64 	%rd37412, -3750763034362895579;
	mov.b64 	%rd37413, 0;
	@%p1337 bra 	$L__BB21_592;
	and.b64  	%rd37413, %rd3820, -2;
	mov.b64 	%rd37412, -3750763034362895579;
	mov.b64 	%rd37410, 0;
$L__BB21_591:
	shl.b64 	%rd29179, %rd37410, 3;
	add.s64 	%rd29180, %rd37309, %rd29179;
	ld.u64 	%rd29181, [%rd29180];
	and.b64  	%rd29182, %rd29181, 255;
	xor.b64  	%rd29183, %rd29182, %rd37412;
	mul.lo.s64 	%rd29184, %rd29183, 1099511628211;
	shr.u64 	%rd29185, %rd29181, 8;
	and.b64  	%rd29186, %rd29185, 255;
	xor.b64  	%rd29187, %rd29186, %rd29184;
	mul.lo.s64 	%rd29188, %rd29187, 1099511628211;
	shr.u64 	%rd29189, %rd29181, 16;
	and.b64  	%rd29190, %rd29189, 255;
	xor.b64  	%rd29191, %rd29190, %rd29188;
	mul.lo.s64 	%rd29192, %rd29191, 1099511628211;
	shr.u64 	%rd29193, %rd29181, 24;
	and.b64  	%rd29194, %rd29193, 255;
	xor.b64  	%rd29195, %rd29194, %rd29192;
	mul.lo.s64 	%rd29196, %rd29195, 1099511628211;
	shr.u64 	%rd29197, %rd29181, 32;
	and.b64  	%rd29198, %rd29197, 255;
	xor.b64  	%rd29199, %rd29198, %rd29196;
	mul.lo.s64 	%rd29200, %rd29199, 1099511628211;
	shr.u64 	%rd29201, %rd29181, 40;
	and.b64  	%rd29202, %rd29201, 255;
	xor.b64  	%rd29203, %rd29202, %rd29200;
	mul.lo.s64 	%rd29204, %rd29203, 1099511628211;
	shr.u64 	%rd29205, %rd29181, 48;
	and.b64  	%rd29206, %rd29205, 255;
	xor.b64  	%rd29207, %rd29206, %rd29204;
	mul.lo.s64 	%rd29208, %rd29207, 1099511628211;
	shr.u64 	%rd29209, %rd29181, 56;
	xor.b64  	%rd29210, %rd29209, %rd29208;
	mul.lo.s64 	%rd29211, %rd29210, 1099511628211;
	ld.u64 	%rd29212, [%rd29180+8];
	and.b64  	%rd29213, %rd29212, 255;
	xor.b64  	%rd29214, %rd29213, %rd29211;
	mul.lo.s64 	%rd29215, %rd29214, 1099511628211;
	shr.u64 	%rd29216, %rd29212, 8;
	and.b64  	%rd29217, %rd29216, 255;
	xor.b64  	%rd29218, %rd29217, %rd29215;
	mul.lo.s64 	%rd29219, %rd29218, 1099511628211;
	shr.u64 	%rd29220, %rd29212, 16;
	and.b64  	%rd29221, %rd29220, 255;
	xor.b64  	%rd29222, %rd29221, %rd29219;
	mul.lo.s64 	%rd29223, %rd29222, 1099511628211;
	shr.u64 	%rd29224, %rd29212, 24;
	and.b64  	%rd29225, %rd29224, 255;
	xor.b64  	%rd29226, %rd29225, %rd29223;
	mul.lo.s64 	%rd29227, %rd29226, 1099511628211;
	shr.u64 	%rd29228, %rd29212, 32;
	and.b64  	%rd29229, %rd29228, 255;
	xor.b64  	%rd29230, %rd29229, %rd29227;
	mul.lo.s64 	%rd29231, %rd29230, 1099511628211;
	shr.u64 	%rd29232, %rd29212, 40;
	and.b64  	%rd29233, %rd29232, 255;
	xor.b64  	%rd29234, %rd29233, %rd29231;
	mul.lo.s64 	%rd29235, %rd29234, 1099511628211;
	shr.u64 	%rd29236, %rd29212, 48;
	and.b64  	%rd29237, %rd29236, 255;
	xor.b64  	%rd29238, %rd29237, %rd29235;
	mul.lo.s64 	%rd29239, %rd29238, 1099511628211;
	shr.u64 	%rd29240, %rd29212, 56;
	xor.b64  	%rd29241, %rd29240, %rd29239;
	mul.lo.s64 	%rd37412, %rd29241, 1099511628211;
	add.s64 	%rd37410, %rd37410, 2;
	setp.ne.s64 	%p1338, %rd37410, %rd37413;
	@%p1338 bra 	$L__BB21_591;
$L__BB21_592:
	setp.eq.s64 	%p1339, %rd123, 0;
	@%p1339 bra 	$L__BB21_594;
	shl.b64 	%rd29242, %rd37413, 3;
	add.s64 	%rd29243, %rd37309, %rd29242;
	ld.u64 	%rd29244, [%rd29243];
	and.b64  	%rd29245, %rd29244, 255;
	xor.b64  	%rd29246, %rd29245, %rd37412;
	mul.lo.s64 	%rd29247, %rd29246, 1099511628211;
	shr.u64 	%rd29248, %rd29244, 8;
	and.b64  	%rd29249, %rd29248, 255;
	xor.b64  	%rd29250, %rd29249, %rd29247;
	mul.lo.s64 	%rd29251, %rd29250, 1099511628211;
	shr.u64 	%rd29252, %rd29244, 16;
	and.b64  	%rd29253, %rd29252, 255;
	xor.b64  	%rd29254, %rd29253, %rd29251;
	mul.lo.s64 	%rd29255, %rd29254, 1099511628211;
	shr.u64 	%rd29256, %rd29244, 24;
	and.b64  	%rd29257, %rd29256, 255;
	xor.b64  	%rd29258, %rd29257, %rd29255;
	mul.lo.s64 	%rd29259, %rd29258, 1099511628211;
	shr.u64 	%rd29260, %rd29244, 32;
	and.b64  	%rd29261, %rd29260, 255;
	xor.b64  	%rd29262, %rd29261, %rd29259;
	mul.lo.s64 	%rd29263, %rd29262, 1099511628211;
	shr.u64 	%rd29264, %rd29244, 40;
	and.b64  	%rd29265, %rd29264, 255;
	xor.b64  	%rd29266, %rd29265, %rd29263;
	mul.lo.s64 	%rd29267, %rd29266, 1099511628211;
	shr.u64 	%rd29268, %rd29244, 48;
	and.b64  	%rd29269, %rd29268, 255;
	xor.b64  	%rd29270, %rd29269, %rd29267;
	mul.lo.s64 	%rd29271, %rd29270, 1099511628211;
	shr.u64 	%rd29272, %rd29244, 56;
	xor.b64  	%rd29273, %rd29272, %rd29271;
	mul.lo.s64 	%rd37412, %rd29273, 1099511628211;
$L__BB21_594:
	setp.lt.u64 	%p1340, %rd37406, %rd37412;
	mov.u64 	%rd37417, %rd37228;
	@%p1340 bra 	$L__BB21_595;
	bra.uni 	$L__BB21_600;
$L__BB21_595:
	mov.u64 	%rd37417, %rd37309;
	mov.u64 	%rd37309, %rd37228;
	bra.uni 	$L__BB21_600;
$L__BB21_596:
	setp.eq.s32 	%p1341, %r120, 0;
	mov.u64 	%rd37417, %rd37228;
	@%p1341 bra 	$L__BB21_600;
	mov.b64 	%rd37416, 0;
$L__BB21_598:
	shl.b64 	%rd29275, %rd37416, 3;
	add.s64 	%rd29276, %rd37228, %rd29275;
	ld.u64 	%rd29277, [%rd29276];
	add.s64 	%rd29278, %rd37309, %rd29275;
	ld.u64 	%rd29279, [%rd29278];
	setp.lt.u64 	%p1342, %rd29277, %rd29279;
	@%p1342 bra 	$L__BB21_595;
	add.s64 	%rd37416, %rd37416, 1;
	setp.eq.s64 	%p1343, %rd37416, %rd12;
	mov.u64 	%rd37417, %rd37228;
	@%p1343 bra 	$L__BB21_600;
	bra.uni 	$L__BB21_598;
$L__BB21_600:
	setp.eq.s64 	%p1344, %rd3820, 1;
	mov.b64 	%rd37421, -3750763034362895579;
	mov.b64 	%rd37422, 0;
	@%p1344 bra 	$L__BB21_603;
	and.b64  	%rd37422, %rd3820, -2;
	mov.b64 	%rd37421, -3750763034362895579;
	mov.b64 	%rd37419, 0;
$L__BB21_602:
	shl.b64 	%rd29285, %rd37419, 3;
	add.s64 	%rd29286, %rd37255, %rd29285;
	ld.u64 	%rd29287, [%rd29286];
	and.b64  	%rd29288, %rd29287, 255;
	xor.b64  	%rd29289, %rd29288, %rd37421;
	mul.lo.s64 	%rd29290, %rd29289, 1099511628211;
	shr.u64 	%rd29291, %rd29287, 8;
	and.b64  	%rd29292, %rd29291, 255;
	xor.b64  	%rd29293, %rd29292, %rd29290;
	mul.lo.s64 	%rd29294, %rd29293, 1099511628211;
	shr.u64 	%rd29295, %rd29287, 16;
	and.b64  	%rd29296, %rd29295, 255;
	xor.b64  	%rd29297, %rd29296, %rd29294;
	mul.lo.s64 	%rd29298, %rd29297, 1099511628211;
	shr.u64 	%rd29299, %rd29287, 24;
	and.b64  	%rd29300, %rd29299, 255;
	xor.b64  	%rd29301, %rd29300, %rd29298;
	mul.lo.s64 	%rd29302, %rd29301, 1099511628211;
	shr.u64 	%rd29303, %rd29287, 32;
	and.b64  	%rd29304, %rd29303, 255;
	xor.b64  	%rd29305, %rd29304, %rd29302;
	mul.lo.s64 	%rd29306, %rd29305, 1099511628211;
	shr.u64 	%rd29307, %rd29287, 40;
	and.b64  	%rd29308, %rd29307, 255;
	xor.b64  	%rd29309, %rd29308, %rd29306;
	mul.lo.s64 	%rd29310, %rd29309, 1099511628211;
	shr.u64 	%rd29311, %rd29287, 48;
	and.b64  	%rd29312, %rd29311, 255;
	xor.b64  	%rd29313, %rd29312, %rd29310;
	mul.lo.s64 	%rd29314, %rd29313, 1099511628211;
	shr.u64 	%rd29315, %rd29287, 56;
	xor.b64  	%rd29316, %rd29315, %rd29314;
	mul.lo.s64 	%rd29317, %rd29316, 1099511628211;
	ld.u64 	%rd29318, [%rd29286+8];
	and.b64  	%rd29319, %rd29318, 255;
	xor.b64  	%rd29320, %rd29319, %rd29317;
	mul.lo.s64 	%rd29321, %rd29320, 1099511628211;
	shr.u64 	%rd29322, %rd29318, 8;
	and.b64  	%rd29323, %rd29322, 255;
	xor.b64  	%rd29324, %rd29323, %rd29321;
	mul.lo.s64 	%rd29325, %rd29324, 1099511628211;
	shr.u64 	%rd29326, %rd29318, 16;
	and.b64  	%rd29327, %rd29326, 255;
	xor.b64  	%rd29328, %rd29327, %rd29325;
	mul.lo.s64 	%rd29329, %rd29328, 1099511628211;
	shr.u64 	%rd29330, %rd29318, 24;
	and.b64  	%rd29331, %rd29330, 255;
	xor.b64  	%rd29332, %rd29331, %rd29329;
	mul.lo.s64 	%rd29333, %rd29332, 1099511628211;
	shr.u64 	%rd29334, %rd29318, 32;
	and.b64  	%rd29335, %rd29334, 255;
	xor.b64  	%rd29336, %rd29335, %rd29333;
	mul.lo.s64 	%rd29337, %rd29336, 1099511628211;
	shr.u64 	%rd29338, %rd29318, 40;
	and.b64  	%rd29339, %rd29338, 255;
	xor.b64  	%rd29340, %rd29339, %rd29337;
	mul.lo.s64 	%rd29341, %rd29340, 1099511628211;
	shr.u64 	%rd29342, %rd29318, 48;
	and.b64  	%rd29343, %rd29342, 255;
	xor.b64  	%rd29344, %rd29343, %rd29341;
	mul.lo.s64 	%rd29345, %rd29344, 1099511628211;
	shr.u64 	%rd29346, %rd29318, 56;
	xor.b64  	%rd29347, %rd29346, %rd29345;
	mul.lo.s64 	%rd37421, %rd29347, 1099511628211;
	add.s64 	%rd37419, %rd37419, 2;
	setp.ne.s64 	%p1345, %rd37419, %rd37422;
	@%p1345 bra 	$L__BB21_602;
$L__BB21_603:
	setp.eq.s64 	%p1346, %rd123, 0;
	@%p1346 bra 	$L__BB21_605;
	shl.b64 	%rd29348, %rd37422, 3;
	add.s64 	%rd29349, %rd37255, %rd29348;
	ld.u64 	%rd29350, [%rd29349];
	and.b64  	%rd29351, %rd29350, 255;
	xor.b64  	%rd29352, %rd29351, %rd37421;
	mul.lo.s64 	%rd29353, %rd29352, 1099511628211;
	shr.u64 	%rd29354, %rd29350, 8;
	and.b64  	%rd29355, %rd29354, 255;
	xor.b64  	%rd29356, %rd29355, %rd29353;
	mul.lo.s64 	%rd29357, %rd29356, 1099511628211;
	shr.u64 	%rd29358, %rd29350, 16;
	and.b64  	%rd29359, %rd29358, 255;
	xor.b64  	%rd29360, %rd29359, %rd29357;
	mul.lo.s64 	%rd29361, %rd29360, 1099511628211;
	shr.u64 	%rd29362, %rd29350, 24;
	and.b64  	%rd29363, %rd29362, 255;
	xor.b64  	%rd29364, %rd29363, %rd29361;
	mul.lo.s64 	%rd29365, %rd29364, 1099511628211;
	shr.u64 	%rd29366, %rd29350, 32;
	and.b64  	%rd29367, %rd29366, 255;
	xor.b64  	%rd29368, %rd29367, %rd29365;
	mul.lo.s64 	%rd29369, %rd29368, 1099511628211;
	shr.u64 	%rd29370, %rd29350, 40;
	and.b64  	%rd29371, %rd29370, 255;
	xor.b64  	%rd29372, %rd29371, %rd29369;
	mul.lo.s64 	%rd29373, %rd29372, 1099511628211;
	shr.u64 	%rd29374, %rd29350, 48;
	and.b64  	%rd29375, %rd29374, 255;
	xor.b64  	%rd29376, %rd29375, %rd29373;
	mul.lo.s64 	%rd29377, %rd29376, 1099511628211;
	shr.u64 	%rd29378, %rd29350, 56;
	xor.b64  	%rd29379, %rd29378, %rd29377;
	mul.lo.s64 	%rd37421, %rd29379, 1099511628211;
$L__BB21_605:
	setp.eq.s64 	%p1347, %rd3820, 1;
	mov.b64 	%rd37427, -3750763034362895579;
	mov.b64 	%rd37428, 0;
	@%p1347 bra 	$L__BB21_608;
	and.b64  	%rd37428, %rd3820, -2;
	mov.b64 	%rd37427, -3750763034362895579;
	mov.b64 	%rd37425, 0;
$L__BB21_607:
	shl.b64 	%rd29385, %rd37425, 3;
	add.s64 	%rd29386, %rd37336, %rd29385;
	ld.u64 	%rd29387, [%rd29386];
	and.b64  	%rd29388, %rd29387, 255;
	xor.b64  	%rd29389, %rd29388, %rd37427;
	mul.lo.s64 	%rd29390, %rd29389, 1099511628211;
	shr.u64 	%rd29391, %rd29387, 8;
	and.b64  	%rd29392, %rd29391, 255;
	xor.b64  	%rd29393, %rd29392, %rd29390;
	mul.lo.s64 	%rd29394, %rd29393, 1099511628211;
	shr.u64 	%rd29395, %rd29387, 16;
	and.b64  	%rd29396, %rd29395, 255;
	xor.b64  	%rd29397, %rd29396, %rd29394;
	mul.lo.s64 	%rd29398, %rd29397, 1099511628211;
	shr.u64 	%rd29399, %rd29387, 24;
	and.b64  	%rd29400, %rd29399, 255;
	xor.b64  	%rd29401, %rd29400, %rd29398;
	mul.lo.s64 	%rd29402, %rd29401, 1099511628211;
	shr.u64 	%rd29403, %rd29387, 32;
	and.b64  	%rd29404, %rd29403, 255;
	xor.b64  	%rd29405, %rd29404, %rd29402;
	mul.lo.s64 	%rd29406, %rd29405, 1099511628211;
	shr.u64 	%rd29407, %rd29387, 40;
	and.b64  	%rd29408, %rd29407, 255;
	xor.b64  	%rd29409, %rd29408, %rd29406;
	mul.lo.s64 	%rd29410, %rd29409, 1099511628211;
	shr.u64 	%rd29411, %rd29387, 48;
	and.b64  	%rd29412, %rd29411, 255;
	xor.b64  	%rd29413, %rd29412, %rd29410;
	mul.lo.s64 	%rd29414, %rd29413, 1099511628211;
	shr.u64 	%rd29415, %rd29387, 56;
	xor.b64  	%rd29416, %rd29415, %rd29414;
	mul.lo.s64 	%rd29417, %rd29416, 1099511628211;
	ld.u64 	%rd29418, [%rd29386+8];
	and.b64  	%rd29419, %rd29418, 255;
	xor.b64  	%rd29420, %rd29419, %rd29417;
	mul.lo.s64 	%rd29421, %rd29420, 1099511628211;
	shr.u64 	%rd29422, %rd29418, 8;
	and.b64  	%rd29423, %rd29422, 255;
	xor.b64  	%rd29424, %rd29423, %rd29421;
	mul.lo.s64 	%rd29425, %rd29424, 1099511628211;
	shr.u64 	%rd29426, %rd29418, 16;
	and.b64  	%rd29427, %rd29426, 255;
	xor.b64  	%rd29428, %rd29427, %rd29425;
	mul.lo.s64 	%rd29429, %rd29428, 1099511628211;
	shr.u64 	%rd29430, %rd29418, 24;
	and.b64  	%rd29431, %rd29430, 255;
	xor.b64  	%rd29432, %rd29431, %rd29429;
	mul.lo.s64 	%rd29433, %rd29432, 1099511628211;
	shr.u64 	%rd29434, %rd29418, 32;
	and.b64  	%rd29435, %rd29434, 255;
	xor.b64  	%rd29436, %rd29435, %rd29433;
	mul.lo.s64 	%rd29437, %rd29436, 1099511628211;
	shr.u64 	%rd29438, %rd29418, 40;
	and.b64  	%rd29439, %rd29438, 255;
	xor.b64  	%rd29440, %rd29439, %rd29437;
	mul.lo.s64 	%rd29441, %rd29440, 1099511628211;
	shr.u64 	%rd29442, %rd29418, 48;
	and.b64  	%rd29443, %rd29442, 255;
	xor.b64  	%rd29444, %rd29443, %rd29441;
	mul.lo.s64 	%rd29445, %rd29444, 1099511628211;
	shr.u64 	%rd29446, %rd29418, 56;
	xor.b64  	%rd29447, %rd29446, %rd29445;
	mul.lo.s64 	%rd37427, %rd29447, 1099511628211;
	add.s64 	%rd37425, %rd37425, 2;
	setp.ne.s64 	%p1348, %rd37425, %rd37428;
	@%p1348 bra 	$L__BB21_607;
$L__BB21_608:
	setp.eq.s64 	%p1349, %rd123, 0;
	@%p1349 bra 	$L__BB21_610;
	shl.b64 	%rd29448, %rd37428, 3;
	add.s64 	%rd29449, %rd37336, %rd29448;
	ld.u64 	%rd29450, [%rd29449];
	and.b64  	%rd29451, %rd29450, 255;
	xor.b64  	%rd29452, %rd29451, %rd37427;
	mul.lo.s64 	%rd29453, %rd29452, 1099511628211;
	shr.u64 	%rd29454, %rd29450, 8;
	and.b64  	%rd29455, %rd29454, 255;
	xor.b64  	%rd29456, %rd29455, %rd29453;
	mul.lo.s64 	%rd29457, %rd29456, 1099511628211;
	shr.u64 	%rd29458, %rd29450, 16;
	and.b64  	%rd29459, %rd29458, 255;
	xor.b64  	%rd29460, %rd29459, %rd29457;
	mul.lo.s64 	%rd29461, %rd29460, 1099511628211;
	shr.u64 	%rd29462, %rd29450, 24;
	and.b64  	%rd29463, %rd29462, 255;
	xor.b64  	%rd29464, %rd29463, %rd29461;
	mul.lo.s64 	%rd29465, %rd29464, 1099511628211;
	shr.u64 	%rd29466, %rd29450, 32;
	and.b64  	%rd29467, %rd29466, 255;
	xor.b64  	%rd29468, %rd29467, %rd29465;
	mul.lo.s64 	%rd29469, %rd29468, 1099511628211;
	shr.u64 	%rd29470, %rd29450, 40;
	and.b64  	%rd29471, %rd29470, 255;
	xor.b64  	%rd29472, %rd29471, %rd29469;
	mul.lo.s64 	%rd29473, %rd29472, 1099511628211;
	shr.u64 	%rd29474, %rd29450, 48;
	and.b64  	%rd29475, %rd29474, 255;
	xor.b64  	%rd29476, %rd29475, %rd29473;
	mul.lo.s64 	%rd29477, %rd29476, 1099511628211;
	shr.u64 	%rd29478, %rd29450, 56;
	xor.b64  	%rd29479, %rd29478, %rd29477;
	mul.lo.s64 	%rd37427, %rd29479, 1099511628211;
$L__BB21_610:
	setp.eq.s64 	%p1350, %rd37421, %rd37427;
	@%p1350 bra 	$L__BB21_623;
	setp.eq.s64 	%p1351, %rd3820, 1;
	mov.b64 	%rd37433, -3750763034362895579;
	mov.b64 	%rd37434, 0;
	@%p1351 bra 	$L__BB21_614;
	and.b64  	%rd37434, %rd3820, -2;
	mov.b64 	%rd37433, -3750763034362895579;
	mov.b64 	%rd37431, 0;
$L__BB21_613:
	shl.b64 	%rd29485, %rd37431, 3;
	add.s64 	%rd29486, %rd37255, %rd29485;
	ld.u64 	%rd29487, [%rd29486];
	and.b64  	%rd29488, %rd29487, 255;
	xor.b64  	%rd29489, %rd29488, %rd37433;
	mul.lo.s64 	%rd29490, %rd29489, 1099511628211;
	shr.u64 	%rd29491, %rd29487, 8;
	and.b64  	%rd29492, %rd29491, 255;
	xor.b64  	%rd29493, %rd29492, %rd29490;
	mul.lo.s64 	%rd29494, %rd29493, 1099511628211;
	shr.u64 	%rd29495, %rd29487, 16;
	and.b64  	%rd29496, %rd29495, 255;
	xor.b64  	%rd29497, %rd29496, %rd29494;
	mul.lo.s64 	%rd29498, %rd29497, 1099511628211;
	shr.u64 	%rd29499, %rd29487, 24;
	and.b64  	%rd29500, %rd29499, 255;
	xor.b64  	%rd29501, %rd29500, %rd29498;
	mul.lo.s64 	%rd29502, %rd29501, 1099511628211;
	shr.u64 	%rd29503, %rd29487, 32;
	and.b64  	%rd29504, %rd29503, 255;
	xor.b64  	%rd29505, %rd29504, %rd29502;
	mul.lo.s64 	%rd29506, %rd29505, 1099511628211;
	shr.u64 	%rd29507, %rd29487, 40;
	and.b64  	%rd29508, %rd29507, 255;
	xor.b64  	%rd29509, %rd29508, %rd29506;
	mul.lo.s64 	%rd29510, %rd29509, 1099511628211;
	shr.u64 	%rd29511, %rd29487, 48;
	and.b64  	%rd29512, %rd29511, 255;
	xor.b64  	%rd29513, %rd29512, %rd29510;
	mul.lo.s64 	%rd29514, %rd29513, 1099511628211;
	shr.u64 	%rd29515, %rd29487, 56;
	xor.b64  	%rd29516, %rd29515, %rd29514;
	mul.lo.s64 	%rd29517, %rd29516, 1099511628211;
	ld.u64 	%rd29518, [%rd29486+8];
	and.b64  	%rd29519, %rd29518, 255;
	xor.b64  	%rd29520, %rd29519, %rd29517;
	mul.lo.s64 	%rd29521, %rd29520, 1099511628211;
	shr.u64 	%rd29522, %rd29518, 8;
	and.b64  	%rd29523, %rd29522, 255;
	xor.b64  	%rd29524, %rd29523, %rd29521;
	mul.lo.s64 	%rd29525, %rd29524, 1099511628211;
	shr.u64 	%rd29526, %rd29518, 16;
	and.b64  	%rd29527, %rd29526, 255;
	xor.b64  	%rd29528, %rd29527, %rd29525;
	mul.lo.s64 	%rd29529, %rd29528, 1099511628211;
	shr.u64 	%rd29530, %rd29518, 24;
	and.b64  	%rd29531, %rd29530, 255;
	xor.b64  	%rd29532, %rd29531, %rd29529;
	mul.lo.s64 	%rd29533, %rd29532, 1099511628211;
	shr.u64 	%rd29534, %rd29518, 32;
	and.b64  	%rd29535, %rd29534, 255;
	xor.b64  	%rd29536, %rd29535, %rd29533;
	mul.lo.s64 	%rd29537, %rd29536, 1099511628211;
	shr.u64 	%rd29538, %rd29518, 40;
	and.b64  	%rd29539, %rd29538, 255;
	xor.b64  	%rd29540, %rd29539, %rd29537;
	mul.lo.s64 	%rd29541, %rd29540, 1099511628211;
	shr.u64 	%rd29542, %rd29518, 48;
	and.b64  	%rd29543, %rd29542, 255;
	xor.b64  	%rd29544, %rd29543, %rd29541;
	mul.lo.s64 	%rd29545, %rd29544, 1099511628211;
	shr.u64 	%rd29546, %rd29518, 56;
	xor.b64  	%rd29547, %rd29546, %rd29545;
	mul.lo.s64 	%rd37433, %rd29547, 1099511628211;
	add.s64 	%rd37431, %rd37431, 2;
	setp.ne.s64 	%p1352, %rd37431, %rd37434;
	@%p1352 bra 	$L__BB21_613;
$L__BB21_614:
	setp.eq.s64 	%p1353, %rd123, 0;
	@%p1353 bra 	$L__BB21_616;
	shl.b64 	%rd29548, %rd37434, 3;
	add.s64 	%rd29549, %rd37255, %rd29548;
	ld.u64 	%rd29550, [%rd29549];
	and.b64  	%rd29551, %rd29550, 255;
	xor.b64  	%rd29552, %rd29551, %rd37433;
	mul.lo.s64 	%rd29553, %rd29552, 1099511628211;
	shr.u64 	%rd29554, %rd29550, 8;
	and.b64  	%rd29555, %rd29554, 255;
	xor.b64  	%rd29556, %rd29555, %rd29553;
	mul.lo.s64 	%rd29557, %rd29556, 1099511628211;
	shr.u64 	%rd29558, %rd29550, 16;
	and.b64  	%rd29559, %rd29558, 255;
	xor.b64  	%rd29560, %rd29559, %rd29557;
	mul.lo.s64 	%rd29561, %rd29560, 1099511628211;
	shr.u64 	%rd29562, %rd29550, 24;
	and.b64  	%rd29563, %rd29562, 255;
	xor.b64  	%rd29564, %rd29563, %rd29561;
	mul.lo.s64 	%rd29565, %rd29564, 1099511628211;
	shr.u64 	%rd29566, %rd29550, 32;
	and.b64  	%rd29567, %rd29566, 255;
	xor.b64  	%rd29568, %rd29567, %rd29565;
	mul.lo.s64 	%rd29569, %rd29568, 1099511628211;
	shr.u64 	%rd29570, %rd29550, 40;
	and.b64  	%rd29571, %rd29570, 255;
	xor.b64  	%rd29572, %rd29571, %rd29569;
	mul.lo.s64 	%rd29573, %rd29572, 1099511628211;
	shr.u64 	%rd29574, %rd29550, 48;
	and.b64  	%rd29575, %rd29574, 255;
	xor.b64  	%rd29576, %rd29575, %rd29573;
	mul.lo.s64 	%rd29577, %rd29576, 1099511628211;
	shr.u64 	%rd29578, %rd29550, 56;
	xor.b64  	%rd29579, %rd29578, %rd29577;
	mul.lo.s64 	%rd37433, %rd29579, 1099511628211;
$L__BB21_616:
	setp.eq.s64 	%p1354, %rd3820, 1;
	mov.b64 	%rd37439, -3750763034362895579;
	mov.b64 	%rd37440, 0;
	@%p1354 bra 	$L__BB21_619;
	and.b64  	%rd37440, %rd3820, -2;
	mov.b64 	%rd37439, -3750763034362895579;
	mov.b64 	%rd37437, 0;
$L__BB21_618:
	shl.b64 	%rd29585, %rd37437, 3;
	add.s64 	%rd29586, %rd37336, %rd29585;
	ld.u64 	%rd29587, [%rd29586];
	and.b64  	%rd29588, %rd29587, 255;
	xor.b64  	%rd29589, %rd29588, %rd37439;
	mul.lo.s64 	%rd29590, %rd29589, 1099511628211;
	shr.u64 	%rd29591, %rd29587, 8;
	and.b64  	%rd29592, %rd29591, 255;
	xor.b64  	%rd29593, %rd29592, %rd29590;
	mul.lo.s64 	%rd29594, %rd29593, 1099511628211;
	shr.u64 	%rd29595, %rd29587, 16;
	and.b64  	%rd29596, %rd29595, 255;
	xor.b64  	%rd29597, %rd29596, %rd29594;
	mul.lo.s64 	%rd29598, %rd29597, 1099511628211;
	shr.u64 	%rd29599, %rd29587, 24;
	and.b64  	%rd29600, %rd29599, 255;
	xor.b64  	%rd29601, %rd29600, %rd29598;
	mul.lo.s64 	%rd29602, %rd29601, 1099511628211;
	shr.u64 	%rd29603, %rd29587, 32;
	and.b64  	%rd29604, %rd29603, 255;
	xor.b64  	%rd29605, %rd29604, %rd29602;
	mul.lo.s64 	%rd29606, %rd29605, 1099511628211;
	shr.u64 	%rd29607, %rd29587, 40;
	and.b64  	%rd29608, %rd29607, 255;
	xor.b64  	%rd29609, %rd29608, %rd29606;
	mul.lo.s64 	%rd29610, %rd29609, 1099511628211;
	shr.u64 	%rd29611, %rd29587, 48;
	and.b64  	%rd29612, %rd29611, 255;
	xor.b64  	%rd29613, %rd29612, %rd29610;
	mul.lo.s64 	%rd29614, %rd29613, 1099511628211;
	shr.u64 	%rd29615, %rd29587, 56;
	xor.b64  	%rd29616, %rd29615, %rd29614;
	mul.lo.s64 	%rd29617, %rd29616, 1099511628211;
	ld.u64 	%rd29618, [%rd29586+8];
	and.b64  	%rd29619, %rd29618, 255;
	xor.b64  	%rd29620, %rd29619, %rd29617;
	mul.lo.s64 	%rd29621, %rd29620, 1099511628211;
	shr.u64 	%rd29622, %rd29618, 8;
	and.b64  	%rd29623, %rd29622, 255;
	xor.b64  	%rd29624, %rd29623, %rd29621;
	mul.lo.s64 	%rd29625, %rd29624, 1099511628211;
	shr.u64 	%rd29626, %rd29618, 16;
	and.b64  	%rd29627, %rd29626, 255;
	xor.b64  	%rd29628, %rd29627, %rd29625;
	mul.lo.s64 	%rd29629, %rd29628, 1099511628211;
	shr.u64 	%rd29630, %rd29618, 24;
	and.b64  	%rd29631, %rd29630, 255;
	xor.b64  	%rd29632, %rd29631, %rd29629;
	mul.lo.s64 	%rd29633, %rd29632, 1099511628211;
	shr.u64 	%rd29634, %rd29618, 32;
	and.b64  	%rd29635, %rd29634, 255;
	xor.b64  	%rd29636, %rd29635, %rd29633;
	mul.lo.s64 	%rd29637, %rd29636, 1099511628211;
	shr.u64 	%rd29638, %rd29618, 40;
	and.b64  	%rd29639, %rd29638, 255;
	xor.b64  	%rd29640, %rd29639, %rd29637;
	mul.lo.s64 	%rd29641, %rd29640, 1099511628211;
	shr.u64 	%rd29642, %rd29618, 48;
	and.b64  	%rd29643, %rd29642, 255;
	xor.b64  	%rd29644, %rd29643, %rd29641;
	mul.lo.s64 	%rd29645, %rd29644, 1099511628211;
	shr.u64 	%rd29646, %rd29618, 56;
	xor.b64  	%rd29647, %rd29646, %rd29645;
	mul.lo.s64 	%rd37439, %rd29647, 1099511628211;
	add.s64 	%rd37437, %rd37437, 2;
	setp.ne.s64 	%p1355, %rd37437, %rd37440;
	@%p1355 bra 	$L__BB21_618;
$L__BB21_619:
	setp.eq.s64 	%p1356, %rd123, 0;
	@%p1356 bra 	$L__BB21_621;
	shl.b64 	%rd29648, %rd37440, 3;
	add.s64 	%rd29649, %rd37336, %rd29648;
	ld.u64 	%rd29650, [%rd29649];
	and.b64  	%rd29651, %rd29650, 255;
	xor.b64  	%rd29652, %rd29651, %rd37439;
	mul.lo.s64 	%rd29653, %rd29652, 1099511628211;
	shr.u64 	%rd29654, %rd29650, 8;
	and.b64  	%rd29655, %rd29654, 255;
	xor.b64  	%rd29656, %rd29655, %rd29653;
	mul.lo.s64 	%rd29657, %rd29656, 1099511628211;
	shr.u64 	%rd29658, %rd29650, 16;
	and.b64  	%rd29659, %rd29658, 255;
	xor.b64  	%rd29660, %rd29659, %rd29657;
	mul.lo.s64 	%rd29661, %rd29660, 1099511628211;
	shr.u64 	%rd29662, %rd29650, 24;
	and.b64  	%rd29663, %rd29662, 255;
	xor.b64  	%rd29664, %rd29663, %rd29661;
	mul.lo.s64 	%rd29665, %rd29664, 1099511628211;
	shr.u64 	%rd29666, %rd29650, 32;
	and.b64  	%rd29667, %rd29666, 255;
	xor.b64  	%rd29668, %rd29667, %rd29665;
	mul.lo.s64 	%rd29669, %rd29668, 1099511628211;
	shr.u64 	%rd29670, %rd29650, 40;
	and.b64  	%rd29671, %rd29670, 255;
	xor.b64  	%rd29672, %rd29671, %rd29669;
	mul.lo.s64 	%rd29673, %rd29672, 1099511628211;
	shr.u64 	%rd29674, %rd29650, 48;
	and.b64  	%rd29675, %rd29674, 255;
	xor.b64  	%rd29676, %rd29675, %rd29673;
	mul.lo.s64 	%rd29677, %rd29676, 1099511628211;
	shr.u64 	%rd29678, %rd29650, 56;
	xor.b64  	%rd29679, %rd29678, %rd29677;
	mul.lo.s64 	%rd37439, %rd29679, 1099511628211;
$L__BB21_621:
	setp.lt.u64 	%p1357, %rd37433, %rd37439;
	mov.u64 	%rd37444, %rd37255;
	@%p1357 bra 	$L__BB21_622;
	bra.uni 	$L__BB21_627;
$L__BB21_622:
	mov.u64 	%rd37444, %rd37336;
	mov.u64 	%rd37336, %rd37255;
	bra.uni 	$L__BB21_627;
$L__BB21_623:
	setp.eq.s32 	%p1358, %r120, 0;
	mov.u64 	%rd37444, %rd37255;
	@%p1358 bra 	$L__BB21_627;
	mov.b64 	%rd37443, 0;
$L__BB21_625:
	shl.b64 	%rd29681, %rd37443, 3;
	add.s64 	%rd29682, %rd37255, %rd29681;
	ld.u64 	%rd29683, [%rd29682];
	add.s64 	%rd29684, %rd37336, %rd29681;
	ld.u64 	%rd29685, [%rd29684];
	setp.lt.u64 	%p1359, %rd29683, %rd29685;
	@%p1359 bra 	$L__BB21_622;
	add.s64 	%rd37443, %rd37443, 1;
	setp.eq.s64 	%p1360, %rd37443, %rd12;
	mov.u64 	%rd37444, %rd37255;
	@%p1360 bra 	$L__BB21_627;
	bra.uni 	$L__BB21_625;
$L__BB21_627:
	setp.eq.s64 	%p1361, %rd3820, 1;
	mov.b64 	%rd37448, -3750763034362895579;
	mov.b64 	%rd37449, 0;
	@%p1361 bra 	$L__BB21_630;
	and.b64  	%rd37449, %rd3820, -2;
	mov.b64 	%rd37448, -3750763034362895579;
	mov.b64 	%rd37446, 0;
$L__BB21_629:
	shl.b64 	%rd29691, %rd37446, 3;
	add.s64 	%rd29692, %rd37282, %rd29691;
	ld.u64 	%rd29693, [%rd29692];
	and.b64  	%rd29694, %rd29693, 255;
	xor.b64  	%rd29695, %rd29694, %rd37448;
	mul.lo.s64 	%rd29696, %rd29695, 1099511628211;
	shr.u64 	%rd29697, %rd29693, 8;
	and.b64  	%rd29698, %rd29697, 255;
	xor.b64  	%rd29699, %rd29698, %rd29696;
	mul.lo.s64 	%rd29700, %rd29699, 1099511628211;
	shr.u64 	%rd29701, %rd29693, 16;
	and.b64  	%rd29702, %rd29701, 255;
	xor.b64  	%rd29703, %rd29702, %rd29700;
	mul.lo.s64 	%rd29704, %rd29703, 1099511628211;
	shr.u64 	%rd29705, %rd29693, 24;
	and.b64  	%rd29706, %rd29705, 255;
	xor.b64  	%rd29707, %rd29706, %rd29704;
	mul.lo.s64 	%rd29708, %rd29707, 1099511628211;
	shr.u64 	%rd29709, %rd29693, 32;
	and.b64  	%rd29710, %rd29709, 255;
	xor.b64  	%rd29711, %rd29710, %rd29708;
	mul.lo.s64 	%rd29712, %rd29711, 1099511628211;
	shr.u64 	%rd29713, %rd29693, 40;
	and.b64  	%rd29714, %rd29713, 255;
	xor.b64  	%rd29715, %rd29714, %rd29712;
	mul.lo.s64 	%rd29716, %rd29715, 1099511628211;
	shr.u64 	%rd29717, %rd29693, 48;
	and.b64  	%rd29718, %rd29717, 255;
	xor.b64  	%rd29719, %rd29718, %rd29716;
	mul.lo.s64 	%rd29720, %rd29719, 1099511628211;
	shr.u64 	%rd29721, %rd29693, 56;
	xor.b64  	%rd29722, %rd29721, %rd29720;
	mul.lo.s64 	%rd29723, %rd29722, 1099511628211;
	ld.u64 	%rd29724, [%rd29692+8];
	and.b64  	%rd29725, %rd29724, 255;
	xor.b64  	%rd29726, %rd29725, %rd29723;
	mul.lo.s64 	%rd29727, %rd29726, 1099511628211;
	shr.u64 	%rd29728, %rd29724, 8;
	and.b64  	%rd29729, %rd29728, 255;
	xor.b64  	%rd29730, %rd29729, %rd29727;
	mul.lo.s64 	%rd29731, %rd29730, 1099511628211;
	shr.u64 	%rd29732, %rd29724, 16;
	and.b64  	%rd29733, %rd29732, 255;
	xor.b64  	%rd29734, %rd29733, %rd29731;
	mul.lo.s64 	%rd29735, %rd29734, 1099511628211;
	shr.u64 	%rd29736, %rd29724, 24;
	and.b64  	%rd29737, %rd29736, 255;
	xor.b64  	%rd29738, %rd29737, %rd29735;
	mul.lo.s64 	%rd29739, %rd29738, 1099511628211;
	shr.u64 	%rd29740, %rd29724, 32;
	and.b64  	%rd29741, %rd29740, 255;
	xor.b64  	%rd29742, %rd29741, %rd29739;
	mul.lo.s64 	%rd29743, %rd29742, 1099511628211;
	shr.u64 	%rd29744, %rd29724, 40;
	and.b64  	%rd29745, %rd29744, 255;
	xor.b64  	%rd29746, %rd29745, %rd29743;
	mul.lo.s64 	%rd29747, %rd29746, 1099511628211;
	shr.u64 	%rd29748, %rd29724, 48;
	and.b64  	%rd29749, %rd29748, 255;
	xor.b64  	%rd29750, %rd29749, %rd29747;
	mul.lo.s64 	%rd29751, %rd29750, 1099511628211;
	shr.u64 	%rd29752, %rd29724, 56;
	xor.b64  	%rd29753, %rd29752, %rd29751;
	mul.lo.s64 	%rd37448, %rd29753, 1099511628211;
	add.s64 	%rd37446, %rd37446, 2;
	setp.ne.s64 	%p1362, %rd37446, %rd37449;
	@%p1362 bra 	$L__BB21_629;
$L__BB21_630:
	setp.eq.s64 	%p1363, %rd123, 0;
	@%p1363 bra 	$L__BB21_632;
	shl.b64 	%rd29754, %rd37449, 3;
	add.s64 	%rd29755, %rd37282, %rd29754;
	ld.u64 	%rd29756, [%rd29755];
	and.b64  	%rd29757, %rd29756, 255;
	xor.b64  	%rd29758, %rd29757, %rd37448;
	mul.lo.s64 	%rd29759, %rd29758, 1099511628211;
	shr.u64 	%rd29760, %rd29756, 8;
	and.b64  	%rd29761, %rd29760, 255;
	xor.b64  	%rd29762, %rd29761, %rd29759;
	mul.lo.s64 	%rd29763, %rd29762, 1099511628211;
	shr.u64 	%rd29764, %rd29756, 16;
	and.b64  	%rd29765, %rd29764, 255;
	xor.b64  	%rd29766, %rd29765, %rd29763;
	mul.lo.s64 	%rd29767, %rd29766, 1099511628211;
	shr.u64 	%rd29768, %rd29756, 24;
	and.b64  	%rd29769, %rd29768, 255;
	xor.b64  	%rd29770, %rd29769, %rd29767;
	mul.lo.s64 	%rd29771, %rd29770, 1099511628211;
	shr.u64 	%rd29772, %rd29756, 32;
	and.b64  	%rd29773, %rd29772, 255;
	xor.b64  	%rd29774, %rd29773, %rd29771;
	mul.lo.s64 	%rd29775, %rd29774, 1099511628211;
	shr.u64 	%rd29776, %rd29756, 40;
	and.b64  	%rd29777, %rd29776, 255;
	xor.b64  	%rd29778, %rd29777, %rd29775;
	mul.lo.s64 	%rd29779, %rd29778, 1099511628211;
	shr.u64 	%rd29780, %rd29756, 48;
	and.b64  	%rd29781, %rd29780, 255;
	xor.b64  	%rd29782, %rd29781, %rd29779;
	mul.lo.s64 	%rd29783, %rd29782, 1099511628211;
	shr.u64 	%rd29784, %rd29756, 56;
	xor.b64  	%rd29785, %rd29784, %rd29783;
	mul.lo.s64 	%rd37448, %rd29785, 1099511628211;
$L__BB21_632:
	setp.eq.s64 	%p1364, %rd3820, 1;
	mov.b64 	%rd37454, -3750763034362895579;
	mov.b64 	%rd37455, 0;
	@%p1364 bra 	$L__BB21_635;
	and.b64  	%rd37455, %rd3820, -2;
	mov.b64 	%rd37454, -3750763034362895579;
	mov.b64 	%rd37452, 0;
$L__BB21_634:
	shl.b64 	%rd29791, %rd37452, 3;
	add.s64 	%rd29792, %rd37363, %rd29791;
	ld.u64 	%rd29793, [%rd29792];
	and.b64  	%rd29794, %rd29793, 255;
	xor.b64  	%rd29795, %rd29794, %rd37454;
	mul.lo.s64 	%rd29796, %rd29795, 1099511628211;
	shr.u64 	%rd29797, %rd29793, 8;
	and.b64  	%rd29798, %rd29797, 255;
	xor.b64  	%rd29799, %rd29798, %rd29796;
	mul.lo.s64 	%rd29800, %rd29799, 1099511628211;
	shr.u64 	%rd29801, %rd29793, 16;
	and.b64  	%rd29802, %rd29801, 255;
	xor.b64  	%rd29803, %rd29802, %rd29800;
	mul.lo.s64 	%rd29804, %rd29803, 1099511628211;
	shr.u64 	%rd29805, %rd29793, 24;
	and.b64  	%rd29806, %rd29805, 255;
	xor.b64  	%rd29807, %rd29806, %rd29804;
	mul.lo.s64 	%rd29808, %rd29807, 1099511628211;
	shr.u64 	%rd29809, %rd29793, 32;
	and.b64  	%rd29810, %rd29809, 255;
	xor.b64  	%rd29811, %rd29810, %rd29808;
	mul.lo.s64 	%rd29812, %rd29811, 1099511628211;
	shr.u64 	%rd29813, %rd29793, 40;
	and.b64  	%rd29814, %rd29813, 255;
	xor.b64  	%rd29815, %rd29814, %rd29812;
	mul.lo.s64 	%rd29816, %rd29815, 1099511628211;
	shr.u64 	%rd29817, %rd29793, 48;
	and.b64  	%rd29818, %rd29817, 255;
	xor.b64  	%rd29819, %rd29818, %rd29816;
	mul.lo.s64 	%rd29820, %rd29819, 1099511628211;
	shr.u64 	%rd29821, %rd29793, 56;
	xor.b64  	%rd29822, %rd29821, %rd29820;
	mul.lo.s64 	%rd29823, %rd29822, 1099511628211;
	ld.u64 	%rd29824, [%rd29792+8];
	and.b64  	%rd29825, %rd29824, 255;
	xor.b64  	%rd29826, %rd29825, %rd29823;
	mul.lo.s64 	%rd29827, %rd29826, 1099511628211;
	shr.u64 	%rd29828, %rd29824, 8;
	and.b64  	%rd29829, %rd29828, 255;
	xor.b64  	%rd29830, %rd29829, %rd29827;
	mul.lo.s64 	%rd29831, %rd29830, 1099511628211;
	shr.u64 	%rd29832, %rd29824, 16;
	and.b64  	%rd29833, %rd29832, 255;
	xor.b64  	%rd29834, %rd29833, %rd29831;
	mul.lo.s64 	%rd29835, %rd29834, 1099511628211;
	shr.u64 	%rd29836, %rd29824, 24;
	and.b64  	%rd29837, %rd29836, 255;
	xor.b64  	%rd29838, %rd29837, %rd29835;
	mul.lo.s64 	%rd29839, %rd29838, 1099511628211;
	shr.u64 	%rd29840, %rd29824, 32;
	and.b64  	%rd29841, %rd29840, 255;
	xor.b64  	%rd29842, %rd29841, %rd29839;
	mul.lo.s64 	%rd29843, %rd29842, 1099511628211;
	shr.u64 	%rd29844, %rd29824, 40;
	and.b64  	%rd29845, %rd29844, 255;
	xor.b64  	%rd29846, %rd29845, %rd29843;
	mul.lo.s64 	%rd29847, %rd29846, 1099511628211;
	shr.u64 	%rd29848, %rd29824, 48;
	and.b64  	%rd29849, %rd29848, 255;
	xor.b64  	%rd29850, %rd29849, %rd29847;
	mul.lo.s64 	%rd29851, %rd29850, 1099511628211;
	shr.u64 	%rd29852, %rd29824, 56;
	xor.b64  	%rd29853, %rd29852, %rd29851;
	mul.lo.s64 	%rd37454, %rd29853, 1099511628211;
	add.s64 	%rd37452, %rd37452, 2;
	setp.ne.s64 	%p1365, %rd37452, %rd37455;
	@%p1365 bra 	$L__BB21_634;
$L__BB21_635:
	setp.eq.s64 	%p1366, %rd123, 0;
	@%p1366 bra 	$L__BB21_637;
	shl.b64 	%rd29854, %rd37455, 3;
	add.s64 	%rd29855, %rd37363, %rd29854;
	ld.u64 	%rd29856, [%rd29855];
	and.b64  	%rd29857, %rd29856, 255;
	xor.b64  	%rd29858, %rd29857, %rd37454;
	mul.lo.s64 	%rd29859, %rd29858, 1099511628211;
	shr.u64 	%rd29860, %rd29856, 8;
	and.b64  	%rd29861, %rd29860, 255;
	xor.b64  	%rd29862, %rd29861, %rd29859;
	mul.lo.s64 	%rd29863, %rd29862, 1099511628211;
	shr.u64 	%rd29864, %rd29856, 16;
	and.b64  	%rd29865, %rd29864, 255;
	xor.b64  	%rd29866, %rd29865, %rd29863;
	mul.lo.s64 	%rd29867, %rd29866, 1099511628211;
	shr.u64 	%rd29868, %rd29856, 24;
	and.b64  	%rd29869, %rd29868, 255;
	xor.b64  	%rd29870, %rd29869, %rd29867;
	mul.lo.s64 	%rd29871, %rd29870, 1099511628211;
	shr.u64 	%rd29872, %rd29856, 32;
	and.b64  	%rd29873, %rd29872, 255;
	xor.b64  	%rd29874, %rd29873, %rd29871;
	mul.lo.s64 	%rd29875, %rd29874, 1099511628211;
	shr.u64 	%rd29876, %rd29856, 40;
	and.b64  	%rd29877, %rd29876, 255;
	xor.b64  	%rd29878, %rd29877, %rd29875;
	mul.lo.s64 	%rd29879, %rd29878, 1099511628211;
	shr.u64 	%rd29880, %rd29856, 48;
	and.b64  	%rd29881, %rd29880, 255;
	xor.b64  	%rd29882, %rd29881, %rd29879;
	mul.lo.s64 	%rd29883, %rd29882, 1099511628211;
	shr.u64 	%rd29884, %rd29856, 56;
	xor.b64  	%rd29885, %rd29884, %rd29883;
	mul.lo.s64 	%rd37454, %rd29885, 1099511628211;
$L__BB21_637:
	setp.eq.s64 	%p1367, %rd37448, %rd37454;
	@%p1367 bra 	$L__BB21_650;
	setp.eq.s64 	%p1368, %rd3820, 1;
	mov.b64 	%rd37460, -3750763034362895579;
	mov.b64 	%rd37461, 0;
	@%p1368 bra 	$L__BB21_641;
	and.b64  	%rd37461, %rd3820, -2;
	mov.b64 	%rd37460, -3750763034362895579;
	mov.b64 	%rd37458, 0;
$L__BB21_640:
	shl.b64 	%rd29891, %rd37458, 3;
	add.s64 	%rd29892, %rd37282, %rd29891;
	ld.u64 	%rd29893, [%rd29892];
	and.b64  	%rd29894, %rd29893, 255;
	xor.b64  	%rd29895, %rd29894, %rd37460;
	mul.lo.s64 	%rd29896, %rd29895, 1099511628211;
	shr.u64 	%rd29897, %rd29893, 8;
	and.b64  	%rd29898, %rd29897, 255;
	xor.b64  	%rd29899, %rd29898, %rd29896;
	mul.lo.s64 	%rd29900, %rd29899, 1099511628211;
	shr.u64 	%rd29901, %rd29893, 16;
	and.b64  	%rd29902, %rd29901, 255;
	xor.b64  	%rd29903, %rd29902, %rd29900;
	mul.lo.s64 	%rd29904, %rd29903, 1099511628211;
	shr.u64 	%rd29905, %rd29893, 24;
	and.b64  	%rd29906, %rd29905, 255;
	xor.b64  	%rd29907, %rd29906, %rd29904;
	mul.lo.s64 	%rd29908, %rd29907, 1099511628211;
	shr.u64 	%rd29909, %rd29893, 32;
	and.b64  	%rd29910, %rd29909, 255;
	xor.b64  	%rd29911, %rd29910, %rd29908;
	mul.lo.s64 	%rd29912, %rd29911, 1099511628211;
	shr.u64 	%rd29913, %rd29893, 40;
	and.b64  	%rd29914, %rd29913, 255;
	xor.b64  	%rd29915, %rd29914, %rd29912;
	mul.lo.s64 	%rd29916, %rd29915, 1099511628211;
	shr.u64 	%rd29917, %rd29893, 48;
	and.b64  	%rd29918, %rd29917, 255;
	xor.b64  	%rd29919, %rd29918, %rd29916;
	mul.lo.s64 	%rd29920, %rd29919, 1099511628211;
	shr.u64 	%rd29921, %rd29893, 56;
	xor.b64  	%rd29922, %rd29921, %rd29920;
	mul.lo.s64 	%rd29923, %rd29922, 1099511628211;
	ld.u64 	%rd29924, [%rd29892+8];
	and.b64  	%rd29925, %rd29924, 255;
	xor.b64  	%rd29926, %rd29925, %rd29923;
	mul.lo.s64 	%rd29927, %rd29926, 1099511628211;
	shr.u64 	%rd29928, %rd29924, 8;
	and.b64  	%rd29929, %rd29928, 255;
	xor.b64  	%rd29930, %rd29929, %rd29927;
	mul.lo.s64 	%rd29931, %rd29930, 1099511628211;
	shr.u64 	%rd29932, %rd29924, 16;
	and.b64  	%rd29933, %rd29932, 255;
	xor.b64  	%rd29934, %rd29933, %rd29931;
	mul.lo.s64 	%rd29935, %rd29934, 1099511628211;
	shr.u64 	%rd29936, %rd29924, 24;
	and.b64  	%rd29937, %rd29936, 255;
	xor.b64  	%rd29938, %rd29937, %rd29935;
	mul.lo.s64 	%rd29939, %rd29938, 1099511628211;
	shr.u64 	%rd29940, %rd29924, 32;
	and.b64  	%rd29941, %rd29940, 255;
	xor.b64  	%rd29942, %rd29941, %rd29939;
	mul.lo.s64 	%rd29943, %rd29942, 1099511628211;
	shr.u64 	%rd29944, %rd29924, 40;
	and.b64  	%rd29945, %rd29944, 255;
	xor.b64  	%rd29946, %rd29945, %rd29943;
	mul.lo.s64 	%rd29947, %rd29946, 1099511628211;
	shr.u64 	%rd29948, %rd29924, 48;
	and.b64  	%rd29949, %rd29948, 255;
	xor.b64  	%rd29950, %rd29949, %rd29947;
	mul.lo.s64 	%rd29951, %rd29950, 1099511628211;
	shr.u64 	%rd29952, %rd29924, 56;
	xor.b64  	%rd29953, %rd29952, %rd29951;
	mul.lo.s64 	%rd37460, %rd29953, 1099511628211;
	add.s64 	%rd37458, %rd37458, 2;
	setp.ne.s64 	%p1369, %rd37458, %rd37461;
	@%p1369 bra 	$L__BB21_640;
$L__BB21_641:
	setp.eq.s64 	%p1370, %rd123, 0;
	@%p1370 bra 	$L__BB21_643;
	shl.b64 	%rd29954, %rd37461, 3;
	add.s64 	%rd29955, %rd37282, %rd29954;
	ld.u64 	%rd29956, [%rd29955];
	and.b64  	%rd29957, %rd29956, 255;
	xor.b64  	%rd29958, %rd29957, %rd37460;
	mul.lo.s64 	%rd29959, %rd29958, 1099511628211;
	shr.u64 	%rd29960, %rd29956, 8;
	and.b64  	%rd29961, %rd29960, 255;
	xor.b64  	%rd29962, %rd29961, %rd29959;
	mul.lo.s64 	%rd29963, %rd29962, 1099511628211;
	shr.u64 	%rd29964, %rd29956, 16;
	and.b64  	%rd29965, %rd29964, 255;
	xor.b64  	%rd29966, %rd29965, %rd29963;
	mul.lo.s64 	%rd29967, %rd29966, 1099511628211;
	shr.u64 	%rd29968, %rd29956, 24;
	and.b64  	%rd29969, %rd29968, 255;
	xor.b64  	%rd29970, %rd29969, %rd29967;
	mul.lo.s64 	%rd29971, %rd29970, 1099511628211;
	shr.u64 	%rd29972, %rd29956, 32;
	and.b64  	%rd29973, %rd29972, 255;
	xor.b64  	%rd29974, %rd29973, %rd29971;
	mul.lo.s64 	%rd29975, %rd29974, 1099511628211;
	shr.u64 	%rd29976, %rd29956, 40;
	and.b64  	%rd29977, %rd29976, 255;
	xor.b64  	%rd29978, %rd29977, %rd29975;
	mul.lo.s64 	%rd29979, %rd29978, 1099511628211;
	shr.u64 	%rd29980, %rd29956, 48;
	and.b64  	%rd29981, %rd29980, 255;
	xor.b64  	%rd29982, %rd29981, %rd29979;
	mul.lo.s64 	%rd29983, %rd29982, 1099511628211;
	shr.u64 	%rd29984, %rd29956, 56;
	xor.b64  	%rd29985, %rd29984, %rd29983;
	mul.lo.s64 	%rd37460, %rd29985, 1099511628211;
$L__BB21_643:
	setp.eq.s64 	%p1371, %rd3820, 1;
	mov.b64 	%rd37466, -3750763034362895579;
	mov.b64 	%rd37467, 0;
	@%p1371 bra 	$L__BB21_646;
	and.b64  	%rd37467, %rd3820, -2;
	mov.b64 	%rd37466, -3750763034362895579;
	mov.b64 	%rd37464, 0;
$L__BB21_645:
	shl.b64 	%rd29991, %rd37464, 3;
	add.s64 	%rd29992, %rd37363, %rd29991;
	ld.u64 	%rd29993, [%rd29992];
	and.b64  	%rd29994, %rd29993, 255;
	xor.b64  	%rd29995, %rd29994, %rd37466;
	mul.lo.s64 	%rd29996, %rd29995, 1099511628211;
	shr.u64 	%rd29997, %rd29993, 8;
	and.b64  	%rd29998, %rd29997, 255;
	xor.b64  	%rd29999, %rd29998, %rd29996;
	mul.lo.s64 	%rd30000, %rd29999, 1099511628211;
	shr.u64 	%rd30001, %rd29993, 16;
	and.b64  	%rd30002, %rd30001, 255;
	xor.b64  	%rd30003, %rd30002, %rd30000;
	mul.lo.s64 	%rd30004, %rd30003, 1099511628211;
	shr.u64 	%rd30005, %rd29993, 24;
	and.b64  	%rd30006, %rd30005, 255;
	xor.b64  	%rd30007, %rd30006, %rd30004;
	mul.lo.s64 	%rd30008, %rd30007, 1099511628211;
	shr.u64 	%rd30009, %rd29993, 32;
	and.b64  	%rd30010, %rd30009, 255;
	xor.b64  	%rd30011, %rd30010, %rd30008;
	mul.lo.s64 	%rd30012, %rd30011, 1099511628211;
	shr.u64 	%rd30013, %rd29993, 40;
	and.b64  	%rd30014, %rd30013, 255;
	xor.b64  	%rd30015, %rd30014, %rd30012;
	mul.lo.s64 	%rd30016, %rd30015, 1099511628211;
	shr.u64 	%rd30017, %rd29993, 48;
	and.b64  	%rd30018, %rd30017, 255;
	xor.b64  	%rd30019, %rd30018, %rd30016;
	mul.lo.s64 	%rd30020, %rd30019, 1099511628211;
	shr.u64 	%rd30021, %rd29993, 56;
	xor.b64  	%rd30022, %rd30021, %rd30020;
	mul.lo.s64 	%rd30023, %rd30022, 1099511628211;
	ld.u64 	%rd30024, [%rd29992+8];
	and.b64  	%rd30025, %rd30024, 255;
	xor.b64  	%rd30026, %rd30025, %rd30023;
	mul.lo.s64 	%rd30027, %rd30026, 1099511628211;
	shr.u64 	%rd30028, %rd30024, 8;
	and.b64  	%rd30029, %rd30028, 255;
	xor.b64  	%rd30030, %rd30029, %rd30027;
	mul.lo.s64 	%rd30031, %rd30030, 1099511628211;
	shr.u64 	%rd30032, %rd30024, 16;
	and.b64  	%rd30033, %rd30032, 255;
	xor.b64  	%rd30034, %rd30033, %rd30031;
	mul.lo.s64 	%rd30035, %rd30034, 1099511628211;
	shr.u64 	%rd30036, %rd30024, 24;
	and.b64  	%rd30037, %rd30036, 255;
	xor.b64  	%rd30038, %rd30037, %rd30035;
	mul.lo.s64 	%rd30039, %rd30038, 1099511628211;
	shr.u64 	%rd30040, %rd30024, 32;
	and.b64  	%rd30041, %rd30040, 255;
	xor.b64  	%rd30042, %rd30041, %rd30039;
	mul.lo.s64 	%rd30043, %rd30042, 1099511628211;
	shr.u64 	%rd30044, %rd30024, 40;
	and.b64  	%rd30045, %rd30044, 255;
	xor.b64  	%rd30046, %rd30045, %rd30043;
	mul.lo.s64 	%rd30047, %rd30046, 1099511628211;
	shr.u64 	%rd30048, %rd30024, 48;
	and.b64  	%rd30049, %rd30048, 255;
	xor.b64  	%rd30050, %rd30049, %rd30047;
	mul.lo.s64 	%rd30051, %rd30050, 1099511628211;
	shr.u64 	%rd30052, %rd30024, 56;
	xor.b64  	%rd30053, %rd30052, %rd30051;
	mul.lo.s64 	%rd37466, %rd30053, 1099511628211;
	add.s64 	%rd37464, %rd37464, 2;
	setp.ne.s64 	%p1372, %rd37464, %rd37467;
	@%p1372 bra 	$L__BB21_645;
$L__BB21_646:
	setp.eq.s64 	%p1373, %rd123, 0;
	@%p1373 bra 	$L__BB21_648;
	shl.b64 	%rd30054, %rd37467, 3;
	add.s64 	%rd30055, %rd37363, %rd30054;
	ld.u64 	%rd30056, [%rd30055];
	and.b64  	%rd30057, %rd30056, 255;
	xor.b64  	%rd30058, %rd30057, %rd37466;
	mul.lo.s64 	%rd30059, %rd30058, 1099511628211;
	shr.u64 	%rd30060, %rd30056, 8;
	and.b64  	%rd30061, %rd30060, 255;
	xor.b64  	%rd30062, %rd30061, %rd30059;
	mul.lo.s64 	%rd30063, %rd30062, 1099511628211;
	shr.u64 	%rd30064, %rd30056, 16;
	and.b64  	%rd30065, %rd30064, 255;
	xor.b64  	%rd30066, %rd30065, %rd30063;
	mul.lo.s64 	%rd30067, %rd30066, 1099511628211;
	shr.u64 	%rd30068, %rd30056, 24;
	and.b64  	%rd30069, %rd30068, 255;
	xor.b64  	%rd30070, %rd30069, %rd30067;
	mul.lo.s64 	%rd30071, %rd30070, 1099511628211;
	shr.u64 	%rd30072, %rd30056, 32;
	and.b64  	%rd30073, %rd30072, 255;
	xor.b64  	%rd30074, %rd30073, %rd30071;
	mul.lo.s64 	%rd30075, %rd30074, 1099511628211;
	shr.u64 	%rd30076, %rd30056, 40;
	and.b64  	%rd30077, %rd30076, 255;
	xor.b64  	%rd30078, %rd30077, %rd30075;
	mul.lo.s64 	%rd30079, %rd30078, 1099511628211;
	shr.u64 	%rd30080, %rd30056, 48;
	and.b64  	%rd30081, %rd30080, 255;
	xor.b64  	%rd30082, %rd30081, %rd30079;
	mul.lo.s64 	%rd30083, %rd30082, 1099511628211;
	shr.u64 	%rd30084, %rd30056, 56;
	xor.b64  	%rd30085, %rd30084, %rd30083;
	mul.lo.s64 	%rd37466, %rd30085, 1099511628211;
$L__BB21_648:
	setp.lt.u64 	%p1374, %rd37460, %rd37466;
	mov.u64 	%rd37471, %rd37282;
	@%p1374 bra 	$L__BB21_649;
	bra.uni 	$L__BB21_654;
$L__BB21_649:
	mov.u64 	%rd37471, %rd37363;
	mov.u64 	%rd37363, %rd37282;
	bra.uni 	$L__BB21_654;
$L__BB21_650:
	setp.eq.s32 	%p1375, %r120, 0;
	mov.u64 	%rd37471, %rd37282;
	@%p1375 bra 	$L__BB21_654;
	mov.b64 	%rd37470, 0;
$L__BB21_652:
	shl.b64 	%rd30087, %rd37470, 3;
	add.s64 	%rd30088, %rd37282, %rd30087;
	ld.u64 	%rd30089, [%rd30088];
	add.s64 	%rd30090, %rd37363, %rd30087;
	ld.u64 	%rd30091, [%rd30090];
	setp.lt.u64 	%p1376, %rd30089, %rd30091;
	@%p1376 bra 	$L__BB21_649;
	add.s64 	%rd37470, %rd37470, 1;
	setp.eq.s64 	%p1377, %rd37470, %rd12;
	mov.u64 	%rd37471, %rd37282;
	@%p1377 bra 	$L__BB21_654;
	bra.uni 	$L__BB21_652;
$L__BB21_654:
	setp.eq.s64 	%p1378, %rd3820, 1;
	mov.b64 	%rd37475, -3750763034362895579;
	mov.b64 	%rd37476, 0;
	@%p1378 bra 	$L__BB21_657;
	and.b64  	%rd37476, %rd3820, -2;
	mov.b64 	%rd37475, -3750763034362895579;
	mov.b64 	%rd37473, 0;
$L__BB21_656:
	shl.b64 	%rd30097, %rd37473, 3;
	add.s64 	%rd30098, %rd37309, %rd30097;
	ld.u64 	%rd30099, [%rd30098];
	and.b64  	%rd30100, %rd30099, 255;
	xor.b64  	%rd30101, %rd30100, %rd37475;
	mul.lo.s64 	%rd30102, %rd30101, 1099511628211;
	shr.u64 	%rd30103, %rd30099, 8;
	and.b64  	%rd30104, %rd30103, 255;
	xor.b64  	%rd30105, %rd30104, %rd30102;
	mul.lo.s64 	%rd30106, %rd30105, 1099511628211;
	shr.u64 	%rd30107, %rd30099, 16;
	and.b64  	%rd30108, %rd30107, 255;
	xor.b64  	%rd30109, %rd30108, %rd30106;
	mul.lo.s64 	%rd30110, %rd30109, 1099511628211;
	shr.u64 	%rd30111, %rd30099, 24;
	and.b64  	%rd30112, %rd30111, 255;
	xor.b64  	%rd30113, %rd30112, %rd30110;
	mul.lo.s64 	%rd30114, %rd30113, 1099511628211;
	shr.u64 	%rd30115, %rd30099, 32;
	and.b64  	%rd30116, %rd30115, 255;
	xor.b64  	%rd30117, %rd30116, %rd30114;
	mul.lo.s64 	%rd30118, %rd30117, 1099511628211;
	shr.u64 	%rd30119, %rd30099, 40;
	and.b64  	%rd30120, %rd30119, 255;
	xor.b64  	%rd30121, %rd30120, %rd30118;
	mul.lo.s64 	%rd30122, %rd30121, 1099511628211;
	shr.u64 	%rd30123, %rd30099, 48;
	and.b64  	%rd30124, %rd30123, 255;
	xor.b64  	%rd30125, %rd30124, %rd30122;
	mul.lo.s64 	%rd30126, %rd30125, 1099511628211;
	shr.u64 	%rd30127, %rd30099, 56;
	xor.b64  	%rd30128, %rd30127, %rd30126;
	mul.lo.s64 	%rd30129, %rd30128, 1099511628211;
	ld.u64 	%rd30130, [%rd30098+8];
	and.b64  	%rd30131, %rd30130, 255;
	xor.b64  	%rd30132, %rd30131, %rd30129;
	mul.lo.s64 	%rd30133, %rd30132, 1099511628211;
	shr.u64 	%rd30134, %rd30130, 8;
	and.b64  	%rd30135, %rd30134, 255;
	xor.b64  	%rd30136, %rd30135, %rd30133;
	mul.lo.s64 	%rd30137, %rd30136, 1099511628211;
	shr.u64 	%rd30138, %rd30130, 16;
	and.b64  	%rd30139, %rd30138, 255;
	xor.b64  	%rd30140, %rd30139, %rd30137;
	mul.lo.s64 	%rd30141, %rd30140, 1099511628211;
	shr.u64 	%rd30142, %rd30130, 24;
	and.b64  	%rd30143, %rd30142, 255;
	xor.b64  	%rd30144, %rd30143, %rd30141;
	mul.lo.s64 	%rd30145, %rd30144, 1099511628211;
	shr.u64 	%rd30146, %rd30130, 32;
	and.b64  	%rd30147, %rd30146, 255;
	xor.b64  	%rd30148, %rd30147, %rd30145;
	mul.lo.s64 	%rd30149, %rd30148, 1099511628211;
	shr.u64 	%rd30150, %rd30130, 40;
	and.b64  	%rd30151, %rd30150, 255;
	xor.b64  	%rd30152, %rd30151, %rd30149;
	mul.lo.s64 	%rd30153, %rd30152, 1099511628211;
	shr.u64 	%rd30154, %rd30130, 48;
	and.b64  	%rd30155, %rd30154, 255;
	xor.b64  	%rd30156, %rd30155, %rd30153;
	mul.lo.s64 	%rd30157, %rd30156, 1099511628211;
	shr.u64 	%rd30158, %rd30130, 56;
	xor.b64  	%rd30159, %rd30158, %rd30157;
	mul.lo.s64 	%rd37475, %rd30159, 1099511628211;
	add.s64 	%rd37473, %rd37473, 2;
	setp.ne.s64 	%p1379, %rd37473, %rd37476;
	@%p1379 bra 	$L__BB21_656;
$L__BB21_657:
	setp.eq.s64 	%p1380, %rd123, 0;
	@%p1380 bra 	$L__BB21_659;
	shl.b64 	%rd30160, %rd37476, 3;
	add.s64 	%rd30161, %rd37309, %rd30160;
	ld.u64 	%rd30162, [%rd30161];
	and.b64  	%rd30163, %rd30162, 255;
	xor.b64  	%rd30164, %rd30163, %rd37475;
	mul.lo.s64 	%rd30165, %rd30164, 1099511628211;
	shr.u64 	%rd30166, %rd30162, 8;
	and.b64  	%rd30167, %rd30166, 255;
	xor.b64  	%rd30168, %rd30167, %rd30165;
	mul.lo.s64 	%rd30169, %rd30168, 1099511628211;
	shr.u64 	%rd30170, %rd30162, 16;
	and.b64  	%rd30171, %rd30170, 255;
	xor.b64  	%rd30172, %rd30171, %rd30169;
	mul.lo.s64 	%rd30173, %rd30172, 1099511628211;
	shr.u64 	%rd30174, %rd30162, 24;
	and.b64  	%rd30175, %rd30174, 255;
	xor.b64  	%rd30176, %rd30175, %rd30173;
	mul.lo.s64 	%rd30177, %rd30176, 1099511628211;
	shr.u64 	%rd30178, %rd30162, 32;
	and.b64  	%rd30179, %rd30178, 255;
	xor.b64  	%rd30180, %rd30179, %rd30177;
	mul.lo.s64 	%rd30181, %rd30180, 1099511628211;
	shr.u64 	%rd30182, %rd30162, 40;
	and.b64  	%rd30183, %rd30182, 255;
	xor.b64  	%rd30184, %rd30183, %rd30181;
	mul.lo.s64 	%rd30185, %rd30184, 1099511628211;
	shr.u64 	%rd30186, %rd30162, 48;
	and.b64  	%rd30187, %rd30186, 255;
	xor.b64  	%rd30188, %rd30187, %rd30185;
	mul.lo.s64 	%rd30189, %rd30188, 1099511628211;
	shr.u64 	%rd30190, %rd30162, 56;
	xor.b64  	%rd30191, %rd30190, %rd30189;
	mul.lo.s64 	%rd37475, %rd30191, 1099511628211;
$L__BB21_659:
	setp.eq.s64 	%p1381, %rd3820, 1;
	mov.b64 	%rd37481, -3750763034362895579;
	mov.b64 	%rd37482, 0;
	@%p1381 bra 	$L__BB21_662;
	and.b64  	%rd37482, %rd3820, -2;
	mov.b64 	%rd37481, -3750763034362895579;
	mov.b64 	%rd37479, 0;
$L__BB21_661:
	shl.b64 	%rd30197, %rd37479, 3;
	add.s64 	%rd30198, %rd36932, %rd30197;
	ld.u64 	%rd30199, [%rd30198];
	and.b64  	%rd30200, %rd30199, 255;
	xor.b64  	%rd30201, %rd30200, %rd37481;
	mul.lo.s64 	%rd30202, %rd30201, 1099511628211;
	shr.u64 	%rd30203, %rd30199, 8;
	and.b64  	%rd30204, %rd30203, 255;
	xor.b64  	%rd30205, %rd30204, %rd30202;
	mul.lo.s64 	%rd30206, %rd30205, 1099511628211;
	shr.u64 	%rd30207, %rd30199, 16;
	and.b64  	%rd30208, %rd30207, 255;
	xor.b64  	%rd30209, %rd30208, %rd30206;
	mul.lo.s64 	%rd30210, %rd30209, 1099511628211;
	shr.u64 	%rd30211, %rd30199, 24;
	and.b64  	%rd30212, %rd30211, 255;
	xor.b64  	%rd30213, %rd30212, %rd30210;
	mul.lo.s64 	%rd30214, %rd30213, 1099511628211;
	shr.u64 	%rd30215, %rd30199, 32;
	and.b64  	%rd30216, %rd30215, 255;
	xor.b64  	%rd30217, %rd30216, %rd30214;
	mul.lo.s64 	%rd30218, %rd30217, 1099511628211;
	shr.u64 	%rd30219, %rd30199, 40;
	and.b64  	%rd30220, %rd30219, 255;
	xor.b64  	%rd30221, %rd30220, %rd30218;
	mul.lo.s64 	%rd30222, %rd30221, 1099511628211;
	shr.u64 	%rd30223, %rd30199, 48;
	and.b64  	%rd30224, %rd30223, 255;
	xor.b64  	%rd30225, %rd30224, %rd30222;
	mul.lo.s64 	%rd30226, %rd30225, 1099511628211;
	shr.u64 	%rd30227, %rd30199, 56;
	xor.b64  	%rd30228, %rd30227, %rd30226;
	mul.lo.s64 	%rd30229, %rd30228, 1099511628211;
	ld.u64 	%rd30230, [%rd30198+8];
	and.b64  	%rd30231, %rd30230, 255;
	xor.b64  	%rd30232, %rd30231, %rd30229;
	mul.lo.s64 	%rd30233, %rd30232, 1099511628211;
	shr.u64 	%rd30234, %rd30230, 8;
	and.b64  	%rd30235, %rd30234, 255;
	xor.b64  	%rd30236, %rd30235, %rd30233;
	mul.lo.s64 	%rd30237, %rd30236, 1099511628211;
	shr.u64 	%rd30238, %rd30230, 16;
	and.b64  	%rd30239, %rd30238, 255;
	xor.b64  	%rd30240, %rd30239, %rd30237;
	mul.lo.s64 	%rd30241, %rd30240, 1099511628211;
	shr.u64 	%rd30242, %rd30230, 24;
	and.b64  	%rd30243, %rd30242, 255;
	xor.b64  	%rd30244, %rd30243, %rd30241;
	mul.lo.s64 	%rd30245, %rd30244, 1099511628211;
	shr.u64 	%rd30246, %rd30230, 32;
	and.b64  	%rd30247, %rd30246, 255;
	xor.b64  	%rd30248, %rd30247, %rd30245;
	mul.lo.s64 	%rd30249, %rd30248, 1099511628211;
	shr.u64 	%rd30250, %rd30230, 40;
	and.b64  	%rd30251, %rd30250, 255;
	xor.b64  	%rd30252, %rd30251, %rd30249;
	mul.lo.s64 	%rd30253, %rd30252, 1099511628211;
	shr.u64 	%rd30254, %rd30230, 48;
	and.b64  	%rd30255, %rd30254, 255;
	xor.b64  	%rd30256, %rd30255, %rd30253;
	mul.lo.s64 	%rd30257, %rd30256, 1099511628211;
	shr.u64 	%rd30258, %rd30230, 56;
	xor.b64  	%rd30259, %rd30258, %rd30257;
	mul.lo.s64 	%rd37481, %rd30259, 1099511628211;
	add.s64 	%rd37479, %rd37479, 2;
	setp.ne.s64 	%p1382, %rd37479, %rd37482;
	@%p1382 bra 	$L__BB21_661;
$L__BB21_662:
	setp.eq.s64 	%p1383, %rd123, 0;
	@%p1383 bra 	$L__BB21_664;
	shl.b64 	%rd30260, %rd37482, 3;
	add.s64 	%rd30261, %rd36932, %rd30260;
	ld.u64 	%rd30262, [%rd30261];
	and.b64  	%rd30263, %rd30262, 255;
	xor.b64  	%rd30264, %rd30263, %rd37481;
	mul.lo.s64 	%rd30265, %rd30264, 1099511628211;
	shr.u64 	%rd30266, %rd30262, 8;
	and.b64  	%rd30267, %rd30266, 255;
	xor.b64  	%rd30268, %rd30267, %rd30265;
	mul.lo.s64 	%rd30269, %rd30268, 1099511628211;
	shr.u64 	%rd30270, %rd30262, 16;
	and.b64  	%rd30271, %rd30270, 255;
	xor.b64  	%rd30272, %rd30271, %rd30269;
	mul.lo.s64 	%rd30273, %rd30272, 1099511628211;
	shr.u64 	%rd30274, %rd30262, 24;
	and.b64  	%rd30275, %rd30274, 255;
	xor.b64  	%rd30276, %rd30275, %rd30273;
	mul.lo.s64 	%rd30277, %rd30276, 1099511628211;
	shr.u64 	%rd30278, %rd30262, 32;
	and.b64  	%rd30279, %rd30278, 255;
	xor.b64  	%rd30280, %rd30279, %rd30277;
	mul.lo.s64 	%rd30281, %rd30280, 1099511628211;
	shr.u64 	%rd30282, %rd30262, 40;
	and.b64  	%rd30283, %rd30282, 255;
	xor.b64  	%rd30284, %rd30283, %rd30281;
	mul.lo.s64 	%rd30285, %rd30284, 1099511628211;
	shr.u64 	%rd30286, %rd30262, 48;
	and.b64  	%rd30287, %rd30286, 255;
	xor.b64  	%rd30288, %rd30287, %rd30285;
	mul.lo.s64 	%rd30289, %rd30288, 1099511628211;
	shr.u64 	%rd30290, %rd30262, 56;
	xor.b64  	%rd30291, %rd30290, %rd30289;
	mul.lo.s64 	%rd37481, %rd30291, 1099511628211;
$L__BB21_664:
	setp.eq.s64 	%p1384, %rd37475, %rd37481;
	@%p1384 bra 	$L__BB21_677;
	setp.eq.s64 	%p1385, %rd3820, 1;
	mov.b64 	%rd37487, -3750763034362895579;
	mov.b64 	%rd37488, 0;
	@%p1385 bra 	$L__BB21_668;
	and.b64  	%rd37488, %rd3820, -2;
	mov.b64 	%rd37487, -3750763034362895579;
	mov.b64 	%rd37485, 0;
$L__BB21_667:
	shl.b64 	%rd30297, %rd37485, 3;
	add.s64 	%rd30298, %rd37309, %rd30297;
	ld.u64 	%rd30299, [%rd30298];
	and.b64  	%rd30300, %rd30299, 255;
	xor.b64  	%rd30301, %rd30300, %rd37487;
	mul.lo.s64 	%rd30302, %rd30301, 1099511628211;
	shr.u64 	%rd30303, %rd30299, 8;
	and.b64  	%rd30304, %rd30303, 255;
	xor.b64  	%rd30305, %rd30304, %rd30302;
	mul.lo.s64 	%rd30306, %rd30305, 1099511628211;
	shr.u64 	%rd30307, %rd30299, 16;
	and.b64  	%rd30308, %rd30307, 255;
	xor.b64  	%rd30309, %rd30308, %rd30306;
	mul.lo.s64 	%rd30310, %rd30309, 1099511628211;
	shr.u64 	%rd30311, %rd30299, 24;
	and.b64  	%rd30312, %rd30311, 255;
	xor.b64  	%rd30313, %rd30312, %rd30310;
	mul.lo.s64 	%rd30314, %rd30313, 1099511628211;
	shr.u64 	%rd30315, %rd30299, 32;
	and.b64  	%rd30316, %rd30315, 255;
	xor.b64  	%rd30317, %rd30316, %rd30314;
	mul.lo.s64 	%rd30318, %rd30317, 1099511628211;
	shr.u64 	%rd30319, %rd30299, 40;
	and.b64  	%rd30320, %rd30319, 255;
	xor.b64  	%rd30321, %rd30320, %rd30318;
	mul.lo.s64 	%rd30322, %rd30321, 1099511628211;
	shr.u64 	%rd30323, %rd30299, 48;
	and.b64  	%rd30324, %rd30323, 255;
	xor.b64  	%rd30325, %rd30324, %rd30322;
	mul.lo.s64 	%rd30326, %rd30325, 1099511628211;
	shr.u64 	%rd30327, %rd30299, 56;
	xor.b64  	%rd30328, %rd30327, %rd30326;
	mul.lo.s64 	%rd30329, %rd30328, 1099511628211;
	ld.u64 	%rd30330, [%rd30298+8];
	and.b64  	%rd30331, %rd30330, 255;
	xor.b64  	%rd30332, %rd30331, %rd30329;
	mul.lo.s64 	%rd30333, %rd30332, 1099511628211;
	shr.u64 	%rd30334, %rd30330, 8;
	and.b64  	%rd30335, %rd30334, 255;
	xor.b64  	%rd30336, %rd30335, %rd30333;
	mul.lo.s64 	%rd30337, %rd30336, 1099511628211;
	shr.u64 	%rd30338, %rd30330, 16;
	and.b64  	%rd30339, %rd30338, 255;
	xor.b64  	%rd30340, %rd30339, %rd30337;
	mul.lo.s64 	%rd30341, %rd30340, 1099511628211;
	shr.u64 	%rd30342, %rd30330, 24;
	and.b64  	%rd30343, %rd30342, 255;
	xor.b64  	%rd30344, %rd30343, %rd30341;
	mul.lo.s64 	%rd30345, %rd30344, 1099511628211;
	shr.u64 	%rd30346, %rd30330, 32;
	and.b64  	%rd30347, %rd30346, 255;
	xor.b64  	%rd30348, %rd30347, %rd30345;
	mul.lo.s64 	%rd30349, %rd30348, 1099511628211;
	shr.u64 	%rd30350, %rd30330, 40;
	and.b64  	%rd30351, %rd30350, 255;
	xor.b64  	%rd30352, %rd30351, %rd30349;
	mul.lo.s64 	%rd30353, %rd30352, 1099511628211;
	shr.u64 	%rd30354, %rd30330, 48;
	and.b64  	%rd30355, %rd30354, 255;
	xor.b64  	%rd30356, %rd30355, %rd30353;
	mul.lo.s64 	%rd30357, %rd30356, 1099511628211;
	shr.u64 	%rd30358, %rd30330, 56;
	xor.b64  	%rd30359, %rd30358, %rd30357;
	mul.lo.s64 	%rd37487, %rd30359, 1099511628211;
	add.s64 	%rd37485, %rd37485, 2;
	setp.ne.s64 	%p1386, %rd37485, %rd37488;
	@%p1386 bra 	$L__BB21_667;
$L__BB21_668:
	setp.eq.s64 	%p1387, %rd123, 0;
	@%p1387 bra 	$L__BB21_670;
	shl.b64 	%rd30360, %rd37488, 3;
	add.s64 	%rd30361, %rd37309, %rd30360;
	ld.u64 	%rd30362, [%rd30361];
	and.b64  	%rd30363, %rd30362, 255;
	xor.b64  	%rd30364, %rd30363, %rd37487;
	mul.lo.s64 	%rd30365, %rd30364, 1099511628211;
	shr.u64 	%rd30366, %rd30362, 8;
	and.b64  	%rd30367, %rd30366, 255;
	xor.b64  	%rd30368, %rd30367, %rd30365;
	mul.lo.s64 	%rd30369, %rd30368, 1099511628211;
	shr.u64 	%rd30370, %rd30362, 16;
	and.b64  	%rd30371, %rd30370, 255;
	xor.b64  	%rd30372, %rd30371, %rd30369;
	mul.lo.s64 	%rd30373, %rd30372, 1099511628211;
	shr.u64 	%rd30374, %rd30362, 24;
	and.b64  	%rd30375, %rd30374, 255;
	xor.b64  	%rd30376, %rd30375, %rd30373;
	mul.lo.s64 	%rd30377, %rd30376, 1099511628211;
	shr.u64 	%rd30378, %rd30362, 32;
	and.b64  	%rd30379, %rd30378, 255;
	xor.b64  	%rd30380, %rd30379, %rd30377;
	mul.lo.s64 	%rd30381, %rd30380, 1099511628211;
	shr.u64 	%rd30382, %rd30362, 40;
	and.b64  	%rd30383, %rd30382, 255;
	xor.b64  	%rd30384, %rd30383, %rd30381;
	mul.lo.s64 	%rd30385, %rd30384, 1099511628211;
	shr.u64 	%rd30386, %rd30362, 48;
	and.b64  	%rd30387, %rd30386, 255;
	xor.b64  	%rd30388, %rd30387, %rd30385;
	mul.lo.s64 	%rd30389, %rd30388, 1099511628211;
	shr.u64 	%rd30390, %rd30362, 56;
	xor.b64  	%rd30391, %rd30390, %rd30389;
	mul.lo.s64 	%rd37487, %rd30391, 1099511628211;
$L__BB21_670:
	setp.eq.s64 	%p1388, %rd3820, 1;
	mov.b64 	%rd37493, -3750763034362895579;
	mov.b64 	%rd37494, 0;
	@%p1388 bra 	$L__BB21_673;
	and.b64  	%rd37494, %rd3820, -2;
	mov.b64 	%rd37493, -3750763034362895579;
	mov.b64 	%rd37491, 0;
$L__BB21_672:
	shl.b64 	%rd30397, %rd37491, 3;
	add.s64 	%rd30398, %rd36932, %rd30397;
	ld.u64 	%rd30399, [%rd30398];
	and.b64  	%rd30400, %rd30399, 255;
	xor.b64  	%rd30401, %rd30400, %rd37493;
	mul.lo.s64 	%rd30402, %rd30401, 1099511628211;
	shr.u64 	%rd30403, %rd30399, 8;
	and.b64  	%rd30404, %rd30403, 255;
	xor.b64  	%rd30405, %rd30404, %rd30402;
	mul.lo.s64 	%rd30406, %rd30405, 1099511628211;
	shr.u64 	%rd30407, %rd30399, 16;
	and.b64  	%rd30408, %rd30407, 255;
	xor.b64  	%rd30409, %rd30408, %rd30406;
	mul.lo.s64 	%rd30410, %rd30409, 1099511628211;
	shr.u64 	%rd30411, %rd30399, 24;
	and.b64  	%rd30412, %rd30411, 255;
	xor.b64  	%rd30413, %rd30412, %rd30410;
	mul.lo.s64 	%rd30414, %rd30413, 1099511628211;
	shr.u64 	%rd30415, %rd30399, 32;
	and.b64  	%rd30416, %rd30415, 255;
	xor.b64  	%rd30417, %rd30416, %rd30414;
	mul.lo.s64 	%rd30418, %rd30417, 1099511628211;
	shr.u64 	%rd30419, %rd30399, 40;
	and.b64  	%rd30420, %rd30419, 255;
	xor.b64  	%rd30421, %rd30420, %rd30418;
	mul.lo.s64 	%rd30422, %rd30421, 1099511628211;
	shr.u64 	%rd30423, %rd30399, 48;
	and.b64  	%rd30424, %rd30423, 255;
	xor.b64  	%rd30425, %rd30424, %rd30422;
	mul.lo.s64 	%rd30426, %rd30425, 1099511628211;
	shr.u64 	%rd30427, %rd30399, 56;
	xor.b64  	%rd30428, %rd30427, %rd30426;
	mul.lo.s64 	%rd30429, %rd30428, 1099511628211;
	ld.u64 	%rd30430, [%rd30398+8];
	and.b64  	%rd30431, %rd30430, 255;
	xor.b64  	%rd30432, %rd30431, %rd30429;
	mul.lo.s64 	%rd30433, %rd30432, 1099511628211;
	shr.u64 	%rd30434, %rd30430, 8;
	and.b64  	%rd30435, %rd30434, 255;
	xor.b64  	%rd30436, %rd30435, %rd30433;
	mul.lo.s64 	%rd30437, %rd30436, 1099511628211;
	shr.u64 	%rd30438, %rd30430, 16;
	and.b64  	%rd30439, %rd30438, 255;
	xor.b64  	%rd30440, %rd30439, %rd30437;
	mul.lo.s64 	%rd30441, %rd30440, 1099511628211;
	shr.u64 	%rd30442, %rd30430, 24;
	and.b64  	%rd30443, %rd30442, 255;
	xor.b64  	%rd30444, %rd30443, %rd30441;
	mul.lo.s64 	%rd30445, %rd30444, 1099511628211;
	shr.u64 	%rd30446, %rd30430, 32;
	and.b64  	%rd30447, %rd30446, 255;
	xor.b64  	%rd30448, %rd30447, %rd30445;
	mul.lo.s64 	%rd30449, %rd30448, 1099511628211;
	shr.u64 	%rd30450, %rd30430, 40;
	and.b64  	%rd30451, %rd30450, 255;
	xor.b64  	%rd30452, %rd30451, %rd30449;
	mul.lo.s64 	%rd30453, %rd30452, 1099511628211;
	shr.u64 	%rd30454, %rd30430, 48;
	and.b64  	%rd30455, %rd30454, 255;
	xor.b64  	%rd30456, %rd30455, %rd30453;
	mul.lo.s64 	%rd30457, %rd30456, 1099511628211;
	shr.u64 	%rd30458, %rd30430, 56;
	xor.b64  	%rd30459, %rd30458, %rd30457;
	mul.lo.s64 	%rd37493, %rd30459, 1099511628211;
	add.s64 	%rd37491, %rd37491, 2;
	setp.ne.s64 	%p1389, %rd37491, %rd37494;
	@%p1389 bra 	$L__BB21_672;
$L__BB21_673:
	setp.eq.s64 	%p1390, %rd123, 0;
	@%p1390 bra 	$L__BB21_675;
	shl.b64 	%rd30460, %rd37494, 3;
	add.s64 	%rd30461, %rd36932, %rd30460;
	ld.u64 	%rd30462, [%rd30461];
	and.b64  	%rd30463, %rd30462, 255;
	xor.b64  	%rd30464, %rd30463, %rd37493;
	mul.lo.s64 	%rd30465, %rd30464, 1099511628211;
	shr.u64 	%rd30466, %rd30462, 8;
	and.b64  	%rd30467, %rd30466, 255;
	xor.b64  	%rd30468, %rd30467, %rd30465;
	mul.lo.s64 	%rd30469, %rd30468, 1099511628211;
	shr.u64 	%rd30470, %rd30462, 16;
	and.b64  	%rd30471, %rd30470, 255;
	xor.b64  	%rd30472, %rd30471, %rd30469;
	mul.lo.s64 	%rd30473, %rd30472, 1099511628211;
	shr.u64 	%rd30474, %rd30462, 24;
	and.b64  	%rd30475, %rd30474, 255;
	xor.b64  	%rd30476, %rd30475, %rd30473;
	mul.lo.s64 	%rd30477, %rd30476, 1099511628211;
	shr.u64 	%rd30478, %rd30462, 32;
	and.b64  	%rd30479, %rd30478, 255;
	xor.b64  	%rd30480, %rd30479, %rd30477;
	mul.lo.s64 	%rd30481, %rd30480, 1099511628211;
	shr.u64 	%rd30482, %rd30462, 40;
	and.b64  	%rd30483, %rd30482, 255;
	xor.b64  	%rd30484, %rd30483, %rd30481;
	mul.lo.s64 	%rd30485, %rd30484, 1099511628211;
	shr.u64 	%rd30486, %rd30462, 48;
	and.b64  	%rd30487, %rd30486, 255;
	xor.b64  	%rd30488, %rd30487, %rd30485;
	mul.lo.s64 	%rd30489, %rd30488, 1099511628211;
	shr.u64 	%rd30490, %rd30462, 56;
	xor.b64  	%rd30491, %rd30490, %rd30489;
	mul.lo.s64 	%rd37493, %rd30491, 1099511628211;
$L__BB21_675:
	setp.lt.u64 	%p1391, %rd37487, %rd37493;
	mov.u64 	%rd37674, %rd37309;
	@%p1391 bra 	$L__BB21_676;
	bra.uni 	$L__BB21_681;
$L__BB21_676:
	mov.u64 	%rd37674, %rd36932;
	mov.u64 	%rd36932, %rd37309;
	bra.uni 	$L__BB21_681;
$L__BB21_677:
	setp.eq.s32 	%p1392, %r120, 0;
	mov.u64 	%rd37674, %rd37309;
	@%p1392 bra 	$L__BB21_681;
	mov.b64 	%rd37497, 0;
$L__BB21_679:
	shl.b64 	%rd30493, %rd37497, 3;
	add.s64 	%rd30494, %rd37309, %rd30493;
	ld.u64 	%rd30495, [%rd30494];
	add.s64 	%rd30496, %rd36932, %rd30493;
	ld.u64 	%rd30497, [%rd30496];
	setp.lt.u64 	%p1393, %rd30495, %rd30497;
	@%p1393 bra 	$L__BB21_676;
	add.s64 	%rd37497, %rd37497, 1;
	setp.eq.s64 	%p1394, %rd37497, %rd12;
	mov.u64 	%rd37674, %rd37309;
	@%p1394 bra 	$L__BB21_681;
	bra.uni 	$L__BB21_679;
$L__BB21_681:
	setp.eq.s64 	%p1395, %rd3820, 1;
	mov.b64 	%rd37502, -3750763034362895579;
	mov.b64 	%rd37503, 0;
	@%p1395 bra 	$L__BB21_684;
	and.b64  	%rd37503, %rd3820, -2;
	mov.b64 	%rd37502, -3750763034362895579;
	mov.b64 	%rd37500, 0;
$L__BB21_683:
	shl.b64 	%rd30503, %rd37500, 3;
	add.s64 	%rd30504, %rd37336, %rd30503;
	ld.u64 	%rd30505, [%rd30504];
	and.b64  	%rd30506, %rd30505, 255;
	xor.b64  	%rd30507, %rd30506, %rd37502;
	mul.lo.s64 	%rd30508, %rd30507, 1099511628211;
	shr.u64 	%rd30509, %rd30505, 8;
	and.b64  	%rd30510, %rd30509, 255;
	xor.b64  	%rd30511, %rd30510, %rd30508;
	mul.lo.s64 	%rd30512, %rd30511, 1099511628211;
	shr.u64 	%rd30513, %rd30505, 16;
	and.b64  	%rd30514, %rd30513, 255;
	xor.b64  	%rd30515, %rd30514, %rd30512;
	mul.lo.s64 	%rd30516, %rd30515, 1099511628211;
	shr.u64 	%rd30517, %rd30505, 24;
	and.b64  	%rd30518, %rd30517, 255;
	xor.b64  	%rd30519, %rd30518, %rd30516;
	mul.lo.s64 	%rd30520, %rd30519, 1099511628211;
	shr.u64 	%rd30521, %rd30505, 32;
	and.b64  	%rd30522, %rd30521, 255;
	xor.b64  	%rd30523, %rd30522, %rd30520;
	mul.lo.s64 	%rd30524, %rd30523, 1099511628211;
	shr.u64 	%rd30525, %rd30505, 40;
	and.b64  	%rd30526, %rd30525, 255;
	xor.b64  	%rd30527, %rd30526, %rd30524;
	mul.lo.s64 	%rd30528, %rd30527, 1099511628211;
	shr.u64 	%rd30529, %rd30505, 48;
	and.b64  	%rd30530, %rd30529, 255;
	xor.b64  	%rd30531, %rd30530, %rd30528;
	mul.lo.s64 	%rd30532, %rd30531, 1099511628211;
	shr.u64 	%rd30533, %rd30505, 56;
	xor.b64  	%rd30534, %rd30533, %rd30532;
	mul.lo.s64 	%rd30535, %rd30534, 1099511628211;
	ld.u64 	%rd30536, [%rd30504+8];
	and.b64  	%rd30537, %rd30536, 255;
	xor.b64  	%rd30538, %rd30537, %rd30535;
	mul.lo.s64 	%rd30539, %rd30538, 1099511628211;
	shr.u64 	%rd30540, %rd30536, 8;
	and.b64  	%rd30541, %rd30540, 255;
	xor.b64  	%rd30542, %rd30541, %rd30539;
	mul.lo.s64 	%rd30543, %rd30542, 1099511628211;
	shr.u64 	%rd30544, %rd30536, 16;
	and.b64  	%rd30545, %rd30544, 255;
	xor.b64  	%rd30546, %rd30545, %rd30543;
	mul.lo.s64 	%rd30547, %rd30546, 1099511628211;
	shr.u64 	%rd30548, %rd30536, 24;
	and.b64  	%rd30549, %rd30548, 255;
	xor.b64  	%rd30550, %rd30549, %rd30547;
	mul.lo.s64 	%rd30551, %rd30550, 1099511628211;
	shr.u64 	%rd30552, %rd30536, 32;
	and.b64  	%rd30553, %rd30552, 255;
	xor.b64  	%rd30554, %rd30553, %rd30551;
	mul.lo.s64 	%rd30555, %rd30554, 1099511628211;
	shr.u64 	%rd30556, %rd30536, 40;
	and.b64  	%rd30557, %rd30556, 255;
	xor.b64  	%rd30558, %rd30557, %rd30555;
	mul.lo.s64 	%rd30559, %rd30558, 1099511628211;
	shr.u64 	%rd30560, %rd30536, 48;
	and.b64  	%rd30561, %rd30560, 255;
	xor.b64  	%rd30562, %rd30561, %rd30559;
	mul.lo.s64 	%rd30563, %rd30562, 1099511628211;
	shr.u64 	%rd30564, %rd30536, 56;
	xor.b64  	%rd30565, %rd30564, %rd30563;
	mul.lo.s64 	%rd37502, %rd30565, 1099511628211;
	add.s64 	%rd37500, %rd37500, 2;
	setp.ne.s64 	%p1396, %rd37500, %rd37503;
	@%p1396 bra 	$L__BB21_683;
$L__BB21_684:
	setp.eq.s64 	%p1397, %rd123, 0;
	@%p1397 bra 	$L__BB21_686;
	shl.b64 	%rd30566, %rd37503, 3;
	add.s64 	%rd30567, %rd37336, %rd30566;
	ld.u64 	%rd30568, [%rd30567];
	and.b64  	%rd30569, %rd30568, 255;
	xor.b64  	%rd30570, %rd30569, %rd37502;
	mul.lo.s64 	%rd30571, %rd30570, 1099511628211;
	shr.u64 	%rd30572, %rd30568, 8;
	and.b64  	%rd30573, %rd30572, 255;
	xor.b64  	%rd30574, %rd30573, %rd30571;
	mul.lo.s64 	%rd30575, %rd30574, 1099511628211;
	shr.u64 	%rd30576, %rd30568, 16;
	and.b64  	%rd30577, %rd30576, 255;
	xor.b64  	%rd30578, %rd30577, %rd30575;
	mul.lo.s64 	%rd30579, %rd30578, 1099511628211;
	shr.u64 	%rd30580, %rd30568, 24;
	and.b64  	%rd30581, %rd30580, 255;
	xor.b64  	%rd30582, %rd30581, %rd30579;
	mul.lo.s64 	%rd30583, %rd30582, 1099511628211;
	shr.u64 	%rd30584, %rd30568, 32;
	and.b64  	%rd30585, %rd30584, 255;
	xor.b64  	%rd30586, %rd30585, %rd30583;
	mul.lo.s64 	%rd30587, %rd30586, 1099511628211;
	shr.u64 	%rd30588, %rd30568, 40;
	and.b64  	%rd30589, %rd30588, 255;
	xor.b64  	%rd30590, %rd30589, %rd30587;
	mul.lo.s64 	%rd30591, %rd30590, 1099511628211;
	shr.u64 	%rd30592, %rd30568, 48;
	and.b64  	%rd30593, %rd30592, 255;
	xor.b64  	%rd30594, %rd30593, %rd30591;
	mul.lo.s64 	%rd30595, %rd30594, 1099511628211;
	shr.u64 	%rd30596, %rd30568, 56;
	xor.b64  	%rd30597, %rd30596, %rd30595;
	mul.lo.s64 	%rd37502, %rd30597, 1099511628211;
$L__BB21_686:
	setp.eq.s64 	%p1398, %rd3820, 1;
	mov.b64 	%rd37508, -3750763034362895579;
	mov.b64 	%rd37509, 0;
	@%p1398 bra 	$L__BB21_689;
	and.b64  	%rd37509, %rd3820, -2;
	mov.b64 	%rd37508, -3750763034362895579;
	mov.b64 	%rd37506, 0;
$L__BB21_688:
	shl.b64 	%rd30603, %rd37506, 3;
	add.s64 	%rd30604, %rd37417, %rd30603;
	ld.u64 	%rd30605, [%rd30604];
	and.b64  	%rd30606, %rd30605, 255;
	xor.b64  	%rd30607, %rd30606, %rd37508;
	mul.lo.s64 	%rd30608, %rd30607, 1099511628211;
	shr.u64 	%rd30609, %rd30605, 8;
	and.b64  	%rd30610, %rd30609, 255;
	xor.b64  	%rd30611, %rd30610, %rd30608;
	mul.lo.s64 	%rd30612, %rd30611, 1099511628211;
	shr.u64 	%rd30613, %rd30605, 16;
	and.b64  	%rd30614, %rd30613, 255;
	xor.b64  	%rd30615, %rd30614, %rd30612;
	mul.lo.s64 	%rd30616, %rd30615, 1099511628211;
	shr.u64 	%rd30617, %rd30605, 24;
	and.b64  	%rd30618, %rd30617, 255;
	xor.b64  	%rd30619, %rd30618, %rd30616;
	mul.lo.s64 	%rd30620, %rd30619, 1099511628211;
	shr.u64 	%rd30621, %rd30605, 32;
	and.b64  	%rd30622, %rd30621, 255;
	xor.b64  	%rd30623, %rd30622, %rd30620;
	mul.lo.s64 	%rd30624, %rd30623, 1099511628211;
	shr.u64 	%rd30625, %rd30605, 40;
	and.b64  	%rd30626, %rd30625, 255;
	xor.b64  	%rd30627, %rd30626, %rd30624;
	mul.lo.s64 	%rd30628, %rd30627, 1099511628211;
	shr.u64 	%rd30629, %rd30605, 48;
	and.b64  	%rd30630, %rd30629, 255;
	xor.b64  	%rd30631, %rd30630, %rd30628;
	mul.lo.s64 	%rd30632, %rd30631, 1099511628211;
	shr.u64 	%rd30633, %rd30605, 56;
	xor.b64  	%rd30634, %rd30633, %rd30632;
	mul.lo.s64 	%rd30635, %rd30634, 1099511628211;
	ld.u64 	%rd30636, [%rd30604+8];
	and.b64  	%rd30637, %rd30636, 255;
	xor.b64  	%rd30638, %rd30637, %rd30635;
	mul.lo.s64 	%rd30639, %rd30638, 1099511628211;
	shr.u64 	%rd30640, %rd30636, 8;
	and.b64  	%rd30641, %rd30640, 255;
	xor.b64  	%rd30642, %rd30641, %rd30639;
	mul.lo.s64 	%rd30643, %rd30642, 1099511628211;
	shr.u64 	%rd30644, %rd30636, 16;
	and.b64  	%rd30645, %rd30644, 255;
	xor.b64  	%rd30646, %rd30645, %rd30643;
	mul.lo.s64 	%rd30647, %rd30646, 1099511628211;
	shr.u64 	%rd30648, %rd30636, 24;
	and.b64  	%rd30649, %rd30648, 255;
	xor.b64  	%rd30650, %rd30649, %rd30647;
	mul.lo.s64 	%rd30651, %rd30650, 1099511628211;
	shr.u64 	%rd30652, %rd30636, 32;
	and.b64  	%rd30653, %rd30652, 255;
	xor.b64  	%rd30654, %rd30653, %rd30651;
	mul.lo.s64 	%rd30655, %rd30654, 1099511628211;
	shr.u64 	%rd30656, %rd30636, 40;
	and.b64  	%rd30657, %rd30656, 255;
	xor.b64  	%rd30658, %rd30657, %rd30655;
	mul.lo.s64 	%rd30659, %rd30658, 1099511628211;
	shr.u64 	%rd30660, %rd30636, 48;
	and.b64  	%rd30661, %rd30660, 255;
	xor.b64  	%rd30662, %rd30661, %rd30659;
	mul.lo.s64 	%rd30663, %rd30662, 1099511628211;
	shr.u64 	%rd30664, %rd30636, 56;
	xor.b64  	%rd30665, %rd30664, %rd30663;
	mul.lo.s64 	%rd37508, %rd30665, 1099511628211;
	add.s64 	%rd37506, %rd37506, 2;
	setp.ne.s64 	%p1399, %rd37506, %rd37509;
	@%p1399 bra 	$L__BB21_688;
$L__BB21_689:
	setp.eq.s64 	%p1400, %rd123, 0;
	@%p1400 bra 	$L__BB21_691;
	shl.b64 	%rd30666, %rd37509, 3;
	add.s64 	%rd30667, %rd37417, %rd30666;
	ld.u64 	%rd30668, [%rd30667];
	and.b64  	%rd30669, %rd30668, 255;
	xor.b64  	%rd30670, %rd30669, %rd37508;
	mul.lo.s64 	%rd30671, %rd30670, 1099511628211;
	shr.u64 	%rd30672, %rd30668, 8;
	and.b64  	%rd30673, %rd30672, 255;
	xor.b64  	%rd30674, %rd30673, %rd30671;
	mul.lo.s64 	%rd30675, %rd30674, 1099511628211;
	shr.u64 	%rd30676, %rd30668, 16;
	and.b64  	%rd30677, %rd30676, 255;
	xor.b64  	%rd30678, %rd30677, %rd30675;
	mul.lo.s64 	%rd30679, %rd30678, 1099511628211;
	shr.u64 	%rd30680, %rd30668, 24;
	and.b64  	%rd30681, %rd30680, 255;
	xor.b64  	%rd30682, %rd30681, %rd30679;
	mul.lo.s64 	%rd30683, %rd30682, 1099511628211;
	shr.u64 	%rd30684, %rd30668, 32;
	and.b64  	%rd30685, %rd30684, 255;
	xor.b64  	%rd30686, %rd30685, %rd30683;
	mul.lo.s64 	%rd30687, %rd30686, 1099511628211;
	shr.u64 	%rd30688, %rd30668, 40;
	and.b64  	%rd30689, %rd30688, 255;
	xor.b64  	%rd30690, %rd30689, %rd30687;
	mul.lo.s64 	%rd30691, %rd30690, 1099511628211;
	shr.u64 	%rd30692, %rd30668, 48;
	and.b64  	%rd30693, %rd30692, 255;
	xor.b64  	%rd30694, %rd30693, %rd30691;
	mul.lo.s64 	%rd30695, %rd30694, 1099511628211;
	shr.u64 	%rd30696, %rd30668, 56;
	xor.b64  	%rd30697, %rd30696, %rd30695;
	mul.lo.s64 	%rd37508, %rd30697, 1099511628211;
$L__BB21_691:
	setp.eq.s64 	%p1401, %rd37502, %rd37508;
	@%p1401 bra 	$L__BB21_704;
	setp.eq.s64 	%p1402, %rd3820, 1;
	mov.b64 	%rd37514, -3750763034362895579;
	mov.b64 	%rd37515, 0;
	@%p1402 bra 	$L__BB21_695;
	and.b64  	%rd37515, %rd3820, -2;
	mov.b64 	%rd37514, -3750763034362895579;
	mov.b64 	%rd37512, 0;
$L__BB21_694:
	shl.b64 	%rd30703, %rd37512, 3;
	add.s64 	%rd30704, %rd37336, %rd30703;
	ld.u64 	%rd30705, [%rd30704];
	and.b64  	%rd30706, %rd30705, 255;
	xor.b64  	%rd30707, %rd30706, %rd37514;
	mul.lo.s64 	%rd30708, %rd30707, 1099511628211;
	shr.u64 	%rd30709, %rd30705, 8;
	and.b64  	%rd30710, %rd30709, 255;
	xor.b64  	%rd30711, %rd30710, %rd30708;
	mul.lo.s64 	%rd30712, %rd30711, 1099511628211;
	shr.u64 	%rd30713, %rd30705, 16;
	and.b64  	%rd30714, %rd30713, 255;
	xor.b64  	%rd30715, %rd30714, %rd30712;
	mul.lo.s64 	%rd30716, %rd30715, 1099511628211;
	shr.u64 	%rd30717, %rd30705, 24;
	and.b64  	%rd30718, %rd30717, 255;
	xor.b64  	%rd30719, %rd30718, %rd30716;
	mul.lo.s64 	%rd30720, %rd30719, 1099511628211;
	shr.u64 	%rd30721, %rd30705, 32;
	and.b64  	%rd30722, %rd30721, 255;
	xor.b64  	%rd30723, %rd30722, %rd30720;
	mul.lo.s64 	%rd30724, %rd30723, 1099511628211;
	shr.u64 	%rd30725, %rd30705, 40;
	and.b64  	%rd30726, %rd30725, 255;
	xor.b64  	%rd30727, %rd30726, %rd30724;
	mul.lo.s64 	%rd30728, %rd30727, 1099511628211;
	shr.u64 	%rd30729, %rd30705, 48;
	and.b64  	%rd30730, %rd30729, 255;
	xor.b64  	%rd30731, %rd30730, %rd30728;
	mul.lo.s64 	%rd30732, %rd30731, 1099511628211;
	shr.u64 	%rd30733, %rd30705, 56;
	xor.b64  	%rd30734, %rd30733, %rd30732;
	mul.lo.s64 	%rd30735, %rd30734, 1099511628211;
	ld.u64 	%rd30736, [%rd30704+8];
	and.b64  	%rd30737, %rd30736, 255;
	xor.b64  	%rd30738, %rd30737, %rd30735;
	mul.lo.s64 	%rd30739, %rd30738, 1099511628211;
	shr.u64 	%rd30740, %rd30736, 8;
	and.b64  	%rd30741, %rd30740, 255;
	xor.b64  	%rd30742, %rd30741, %rd30739;
	mul.lo.s64 	%rd30743, %rd30742, 1099511628211;
	shr.u64 	%rd30744, %rd30736, 16;
	and.b64  	%rd30745, %rd30744, 255;
	xor.b64  	%rd30746, %rd30745, %rd30743;
	mul.lo.s64 	%rd30747, %rd30746, 1099511628211;
	shr.u64 	%rd30748, %rd30736, 24;
	and.b64  	%rd30749, %rd30748, 255;
	xor.b64  	%rd30750, %rd30749, %rd30747;
	mul.lo.s64 	%rd30751, %rd30750, 1099511628211;
	shr.u64 	%rd30752, %rd30736, 32;
	and.b64  	%rd30753, %rd30752, 255;
	xor.b64  	%rd30754, %rd30753, %rd30751;
	mul.lo.s64 	%rd30755, %rd30754, 1099511628211;
	shr.u64 	%rd30756, %rd30736, 40;
	and.b64  	%rd30757, %rd30756, 255;
	xor.b64  	%rd30758, %rd30757, %rd30755;
	mul.lo.s64 	%rd30759, %rd30758, 1099511628211;
	shr.u64 	%rd30760, %rd30736, 48;
	and.b64  	%rd30761, %rd30760, 255;
	xor.b64  	%rd30762, %rd30761, %rd30759;
	mul.lo.s64 	%rd30763, %rd30762, 1099511628211;
	shr.u64 	%rd30764, %rd30736, 56;
	xor.b64  	%rd30765, %rd30764, %rd30763;
	mul.lo.s64 	%rd37514, %rd30765, 1099511628211;
	add.s64 	%rd37512, %rd37512, 2;
	setp.ne.s64 	%p1403, %rd37512, %rd37515;
	@%p1403 bra 	$L__BB21_694;
$L__BB21_695:
	setp.eq.s64 	%p1404, %rd123, 0;
	@%p1404 bra 	$L__BB21_697;
	shl.b64 	%rd30766, %rd37515, 3;
	add.s64 	%rd30767, %rd37336, %rd30766;
	ld.u64 	%rd30768, [%rd30767];
	and.b64  	%rd30769, %rd30768, 255;
	xor.b64  	%rd30770, %rd30769, %rd37514;
	mul.lo.s64 	%rd30771, %rd30770, 1099511628211;
	shr.u64 	%rd30772, %rd30768, 8;
	and.b64  	%rd30773, %rd30772, 255;
	xor.b64  	%rd30774, %rd30773, %rd30771;
	mul.lo.s64 	%rd30775, %rd30774, 1099511628211;
	shr.u64 	%rd30776, %rd30768, 16;
	and.b64  	%rd30777, %rd30776, 255;
	xor.b64  	%rd30778, %rd30777, %rd30775;
	mul.lo.s64 	%rd30779, %rd30778, 1099511628211;
	shr.u64 	%rd30780, %rd30768, 24;
	and.b64  	%rd30781, %rd30780, 255;
	xor.b64  	%rd30782, %rd30781, %rd30779;
	mul.lo.s64 	%rd30783, %rd30782, 1099511628211;
	shr.u64 	%rd30784, %rd30768, 32;
	and.b64  	%rd30785, %rd30784, 255;
	xor.b64  	%rd30786, %rd30785, %rd30783;
	mul.lo.s64 	%rd30787, %rd30786, 1099511628211;
	shr.u64 	%rd30788, %rd30768, 40;
	and.b64  	%rd30789, %rd30788, 255;
	xor.b64  	%rd30790, %rd30789, %rd30787;
	mul.lo.s64 	%rd30791, %rd30790, 1099511628211;
	shr.u64 	%rd30792, %rd30768, 48;
	and.b64  	%rd30793, %rd30792, 255;
	xor.b64  	%rd30794, %rd30793, %rd30791;
	mul.lo.s64 	%rd30795, %rd30794, 1099511628211;
	shr.u64 	%rd30796, %rd30768, 56;
	xor.b64  	%rd30797, %rd30796, %rd30795;
	mul.lo.s64 	%rd37514, %rd30797, 1099511628211;
$L__BB21_697:
	setp.eq.s64 	%p1405, %rd3820, 1;
	mov.b64 	%rd37520, -3750763034362895579;
	mov.b64 	%rd37521, 0;
	@%p1405 bra 	$L__BB21_700;
	and.b64  	%rd37521, %rd3820, -2;
	mov.b64 	%rd37520, -3750763034362895579;
	mov.b64 	%rd37518, 0;
$L__BB21_699:
	shl.b64 	%rd30803, %rd37518, 3;
	add.s64 	%rd30804, %rd37417, %rd30803;
	ld.u64 	%rd30805, [%rd30804];
	and.b64  	%rd30806, %rd30805, 255;
	xor.b64  	%rd30807, %rd30806, %rd37520;
	mul.lo.s64 	%rd30808, %rd30807, 1099511628211;
	shr.u64 	%rd30809, %rd30805, 8;
	and.b64  	%rd30810, %rd30809, 255;
	xor.b64  	%rd30811, %rd30810, %rd30808;
	mul.lo.s64 	%rd30812, %rd30811, 1099511628211;
	shr.u64 	%rd30813, %rd30805, 16;
	and.b64  	%rd30814, %rd30813, 255;
	xor.b64  	%rd30815, %rd30814, %rd30812;
	mul.lo.s64 	%rd30816, %rd30815, 1099511628211;
	shr.u64 	%rd30817, %rd30805, 24;
	and.b64  	%rd30818, %rd30817, 255;
	xor.b64  	%rd30819, %rd30818, %rd30816;
	mul.lo.s64 	%rd30820, %rd30819, 1099511628211;
	shr.u64 	%rd30821, %rd30805, 32;
	and.b64  	%rd30822, %rd30821, 255;
	xor.b64  	%rd30823, %rd30822, %rd30820;
	mul.lo.s64 	%rd30824, %rd30823, 1099511628211;
	shr.u64 	%rd30825, %rd30805, 40;
	and.b64  	%rd30826, %rd30825, 255;
	xor.b64  	%rd30827, %rd30826, %rd30824;
	mul.lo.s64 	%rd30828, %rd30827, 1099511628211;
	shr.u64 	%rd30829, %rd30805, 48;
	and.b64  	%rd30830, %rd30829, 255;
	xor.b64  	%rd30831, %rd30830, %rd30828;
	mul.lo.s64 	%rd30832, %rd30831, 1099511628211;
	shr.u64 	%rd30833, %rd30805, 56;
	xor.b64  	%rd30834, %rd30833, %rd30832;
	mul.lo.s64 	%rd30835, %rd30834, 1099511628211;
	ld.u64 	%rd30836, [%rd30804+8];
	and.b64  	%rd30837, %rd30836, 255;
	xor.b64  	%rd30838, %rd30837, %rd30835;
	mul.lo.s64 	%rd30839, %rd30838, 1099511628211;
	shr.u64 	%rd30840, %rd30836, 8;
	and.b64  	%rd30841, %rd30840, 255;
	xor.b64  	%rd30842, %rd30841, %rd30839;
	mul.lo.s64 	%rd30843, %rd30842, 1099511628211;
	shr.u64 	%rd30844, %rd30836, 16;
	and.b64  	%rd30845, %rd30844, 255;
	xor.b64  	%rd30846, %rd30845, %rd30843;
	mul.lo.s64 	%rd30847, %rd30846, 1099511628211;
	shr.u64 	%rd30848, %rd30836, 24;
	and.b64  	%rd30849, %rd30848, 255;
	xor.b64  	%rd30850, %rd30849, %rd30847;
	mul.lo.s64 	%rd30851, %rd30850, 1099511628211;
	shr.u64 	%rd30852, %rd30836, 32;
	and.b64  	%rd30853, %rd30852, 255;
	xor.b64  	%rd30854, %rd30853, %rd30851;
	mul.lo.s64 	%rd30855, %rd30854, 1099511628211;
	shr.u64 	%rd30856, %rd30836, 40;
	and.b64  	%rd30857, %rd30856, 255;
	xor.b64  	%rd30858, %rd30857, %rd30855;
	mul.lo.s64 	%rd30859, %rd30858, 1099511628211;
	shr.u64 	%rd30860, %rd30836, 48;
	and.b64  	%rd30861, %rd30860, 255;
	xor.b64  	%rd30862, %rd30861, %rd30859;
	mul.lo.s64 	%rd30863, %rd30862, 1099511628211;
	shr.u64 	%rd30864, %rd30836, 56;
	xor.b64  	%rd30865, %rd30864, %rd30863;
	mul.lo.s64 	%rd37520, %rd30865, 1099511628211;
	add.s64 	%rd37518, %rd37518, 2;
	setp.ne.s64 	%p1406, %rd37518, %rd37521;
	@%p1406 bra 	$L__BB21_699;
$L__BB21_700:
	setp.eq.s64 	%p1407, %rd123, 0;
	@%p1407 bra 	$L__BB21_702;
	shl.b64 	%rd30866, %rd37521, 3;
	add.s64 	%rd30867, %rd37417, %rd30866;
	ld.u64 	%rd30868, [%rd30867];
	and.b64  	%rd30869, %rd30868, 255;
	xor.b64  	%rd30870, %rd30869, %rd37520;
	mul.lo.s64 	%rd30871, %rd30870, 1099511628211;
	shr.u64 	%rd30872, %rd30868, 8;
	and.b64  	%rd30873, %rd30872, 255;
	xor.b64  	%rd30874, %rd30873, %rd30871;
	mul.lo.s64 	%rd30875, %rd30874, 1099511628211;
	shr.u64 	%rd30876, %rd30868, 16;
	and.b64  	%rd30877, %rd30876, 255;
	xor.b64  	%rd30878, %rd30877, %rd30875;
	mul.lo.s64 	%rd30879, %rd30878, 1099511628211;
	shr.u64 	%rd30880, %rd30868, 24;
	and.b64  	%rd30881, %rd30880, 255;
	xor.b64  	%rd30882, %rd30881, %rd30879;
	mul.lo.s64 	%rd30883, %rd30882, 1099511628211;
	shr.u64 	%rd30884, %rd30868, 32;
	and.b64  	%rd30885, %rd30884, 255;
	xor.b64  	%rd30886, %rd30885, %rd30883;
	mul.lo.s64 	%rd30887, %rd30886, 1099511628211;
	shr.u64 	%rd30888, %rd30868, 40;
	and.b64  	%rd30889, %rd30888, 255;
	xor.b64  	%rd30890, %rd30889, %rd30887;
	mul.lo.s64 	%rd30891, %rd30890, 1099511628211;
	shr.u64 	%rd30892, %rd30868, 48;
	and.b64  	%rd30893, %rd30892, 255;
	xor.b64  	%rd30894, %rd30893, %rd30891;
	mul.lo.s64 	%rd30895, %rd30894, 1099511628211;
	shr.u64 	%rd30896, %rd30868, 56;
	xor.b64  	%rd30897, %rd30896, %rd30895;
	mul.lo.s64 	%rd37520, %rd30897, 1099511628211;
$L__BB21_702:
	setp.lt.u64 	%p1408, %rd37514, %rd37520;
	mov.u64 	%rd37672, %rd37336;
	@%p1408 bra 	$L__BB21_703;
	bra.uni 	$L__BB21_708;
$L__BB21_703:
	mov.u64 	%rd37672, %rd37417;
	mov.u64 	%rd37417, %rd37336;
	bra.uni 	$L__BB21_708;
$L__BB21_704:
	setp.eq.s32 	%p1409, %r120, 0;
	mov.u64 	%rd37672, %rd37336;
	@%p1409 bra 	$L__BB21_708;
	mov.b64 	%rd37524, 0;
$L__BB21_706:
	shl.b64 	%rd30899, %rd37524, 3;
	add.s64 	%rd30900, %rd37336, %rd30899;
	ld.u64 	%rd30901, [%rd30900];
	add.s64 	%rd30902, %rd37417, %rd30899;
	ld.u64 	%rd30903, [%rd30902];
	setp.lt.u64 	%p1410, %rd30901, %rd30903;
	@%p1410 bra 	$L__BB21_703;
	add.s64 	%rd37524, %rd37524, 1;
	setp.eq.s64 	%p1411, %rd37524, %rd12;
	mov.u64 	%rd37672, %rd37336;
	@%p1411 bra 	$L__BB21_708;
	bra.uni 	$L__BB21_706;
$L__BB21_708:
	setp.eq.s64 	%p1412, %rd3820, 1;
	mov.b64 	%rd37529, -3750763034362895579;
	mov.b64 	%rd37530, 0;
	@%p1412 bra 	$L__BB21_711;
	and.b64  	%rd37530, %rd3820, -2;
	mov.b64 	%rd37529, -3750763034362895579;
	mov.b64 	%rd37527, 0;
$L__BB21_710:
	shl.b64 	%rd30909, %rd37527, 3;
	add.s64 	%rd30910, %rd37363, %rd30909;
	ld.u64 	%rd30911, [%rd30910];
	and.b64  	%rd30912, %rd30911, 255;
	xor.b64  	%rd30913, %rd30912, %rd37529;
	mul.lo.s64 	%rd30914, %rd30913, 1099511628211;
	shr.u64 	%rd30915, %rd30911, 8;
	and.b64  	%rd30916, %rd30915, 255;
	xor.b64  	%rd30917, %rd30916, %rd30914;
	mul.lo.s64 	%rd30918, %rd30917, 1099511628211;
	shr.u64 	%rd30919, %rd30911, 16;
	and.b64  	%rd30920, %rd30919, 255;
	xor.b64  	%rd30921, %rd30920, %rd30918;
	mul.lo.s64 	%rd30922, %rd30921, 1099511628211;
	shr.u64 	%rd30923, %rd30911, 24;
	and.b64  	%rd30924, %rd30923, 255;
	xor.b64  	%rd30925, %rd30924, %rd30922;
	mul.lo.s64 	%rd30926, %rd30925, 1099511628211;
	shr.u64 	%rd30927, %rd30911, 32;
	and.b64  	%rd30928, %rd30927, 255;
	xor.b64  	%rd30929, %rd30928, %rd30926;
	mul.lo.s64 	%rd30930, %rd30929, 1099511628211;
	shr.u64 	%rd30931, %rd30911, 40;
	and.b64  	%rd30932, %rd30931, 255;
	xor.b64  	%rd30933, %rd30932, %rd30930;
	mul.lo.s64 	%rd30934, %rd30933, 1099511628211;
	shr.u64 	%rd30935, %rd30911, 48;
	and.b64  	%rd30936, %rd30935, 255;
	xor.b64  	%rd30937, %rd30936, %rd30934;
	mul.lo.s64 	%rd30938, %rd30937, 1099511628211;
	shr.u64 	%rd30939, %rd30911, 56;
	xor.b64  	%rd30940, %rd30939, %rd30938;
	mul.lo.s64 	%rd30941, %rd30940, 1099511628211;
	ld.u64 	%rd30942, [%rd30910+8];
	and.b64  	%rd30943, %rd30942, 255;
	xor.b64  	%rd30944, %rd30943, %rd30941;
	mul.lo.s64 	%rd30945, %rd30944, 1099511628211;
	shr.u64 	%rd30946, %rd30942, 8;
	and.b64  	%rd30947, %rd30946, 255;
	xor.b64  	%rd30948, %rd30947, %rd30945;
	mul.lo.s64 	%rd30949, %rd30948, 1099511628211;
	shr.u64 	%rd30950, %rd30942, 16;
	and.b64  	%rd30951, %rd30950, 255;
	xor.b64  	%rd30952, %rd30951, %rd30949;
	mul.lo.s64 	%rd30953, %rd30952, 1099511628211;
	shr.u64 	%rd30954, %rd30942, 24;
	and.b64  	%rd30955, %rd30954, 255;
	xor.b64  	%rd30956, %rd30955, %rd30953;
	mul.lo.s64 	%rd30957, %rd30956, 1099511628211;
	shr.u64 	%rd30958, %rd30942, 32;
	and.b64  	%rd30959, %rd30958, 255;
	xor.b64  	%rd30960, %rd30959, %rd30957;
	mul.lo.s64 	%rd30961, %rd30960, 1099511628211;
	shr.u64 	%rd30962, %rd30942, 40;
	and.b64  	%rd30963, %rd30962, 255;
	xor.b64  	%rd30964, %rd30963, %rd30961;
	mul.lo.s64 	%rd30965, %rd30964, 1099511628211;
	shr.u64 	%rd30966, %rd30942, 48;
	and.b64  	%rd30967, %rd30966, 255;
	xor.b64  	%rd30968, %rd30967, %rd30965;
	mul.lo.s64 	%rd30969, %rd30968, 1099511628211;
	shr.u64 	%rd30970, %rd30942, 56;
	xor.b64  	%rd30971, %rd30970, %rd30969;
	mul.lo.s64 	%rd37529, %rd30971, 1099511628211;
	add.s64 	%rd37527, %rd37527, 2;
	setp.ne.s64 	%p1413, %rd37527, %rd37530;
	@%p1413 bra 	$L__BB21_710;
$L__BB21_711:
	setp.eq.s64 	%p1414, %rd123, 0;
	@%p1414 bra 	$L__BB21_713;
	shl.b64 	%rd30972, %rd37530, 3;
	add.s64 	%rd30973, %rd37363, %rd30972;
	ld.u64 	%rd30974, [%rd30973];
	and.b64  	%rd30975, %rd30974, 255;
	xor.b64  	%rd30976, %rd30975, %rd37529;
	mul.lo.s64 	%rd30977, %rd30976, 1099511628211;
	shr.u64 	%rd30978, %rd30974, 8;
	and.b64  	%rd30979, %rd30978, 255;
	xor.b64  	%rd30980, %rd30979, %rd30977;
	mul.lo.s64 	%rd30981, %rd30980, 1099511628211;
	shr.u64 	%rd30982, %rd30974, 16;
	and.b64  	%rd30983, %rd30982, 255;
	xor.b64  	%rd30984, %rd30983, %rd30981;
	mul.lo.s64 	%rd30985, %rd30984, 1099511628211;
	shr.u64 	%rd30986, %rd30974, 24;
	and.b64  	%rd30987, %rd30986, 255;
	xor.b64  	%rd30988, %rd30987, %rd30985;
	mul.lo.s64 	%rd30989, %rd30988, 1099511628211;
	shr.u64 	%rd30990, %rd30974, 32;
	and.b64  	%rd30991, %rd30990, 255;
	xor.b64  	%rd30992, %rd30991, %rd30989;
	mul.lo.s64 	%rd30993, %rd30992, 1099511628211;
	shr.u64 	%rd30994, %rd30974, 40;
	and.b64  	%rd30995, %rd30994, 255;
	xor.b64  	%rd30996, %rd30995, %rd30993;
	mul.lo.s64 	%rd30997, %rd30996, 1099511628211;
	shr.u64 	%rd30998, %rd30974, 48;
	and.b64  	%rd30999, %rd30998, 255;
	xor.b64  	%rd31000, %rd30999, %rd30997;
	mul.lo.s64 	%rd31001, %rd31000, 1099511628211;
	shr.u64 	%rd31002, %rd30974, 56;
	xor.b64  	%rd31003, %rd31002, %rd31001;
	mul.lo.s64 	%rd37529, %rd31003, 1099511628211;
$L__BB21_713:
	setp.eq.s64 	%p1415, %rd3820, 1;
	mov.b64 	%rd37535, -3750763034362895579;
	mov.b64 	%rd37536, 0;
	@%p1415 bra 	$L__BB21_716;
	and.b64  	%rd37536, %rd3820, -2;
	mov.b64 	%rd37535, -3750763034362895579;
	mov.b64 	%rd37533, 0;
$L__BB21_715:
	shl.b64 	%rd31009, %rd37533, 3;
	add.s64 	%rd31010, %rd37444, %rd31009;
	ld.u64 	%rd31011, [%rd31010];
	and.b64  	%rd31012, %rd31011, 255;
	xor.b64  	%rd31013, %rd31012, %rd37535;
	mul.lo.s64 	%rd31014, %rd31013, 1099511628211;
	shr.u64 	%rd31015, %rd31011, 8;
	and.b64  	%rd31016, %rd31015, 255;
	xor.b64  	%rd31017, %rd31016, %rd31014;
	mul.lo.s64 	%rd31018, %rd31017, 1099511628211;
	shr.u64 	%rd31019, %rd31011, 16;
	and.b64  	%rd31020, %rd31019, 255;
	xor.b64  	%rd31021, %rd31020, %rd31018;
	mul.lo.s64 	%rd31022, %rd31021, 1099511628211;
	shr.u64 	%rd31023, %rd31011, 24;
	and.b64  	%rd31024, %rd31023, 255;
	xor.b64  	%rd31025, %rd31024, %rd31022;
	mul.lo.s64 	%rd31026, %rd31025, 1099511628211;
	shr.u64 	%rd31027, %rd31011, 32;
	and.b64  	%rd31028, %rd31027, 255;
	xor.b64  	%rd31029, %rd31028, %rd31026;
	mul.lo.s64 	%rd31030, %rd31029, 1099511628211;
	shr.u64 	%rd31031, %rd31011, 40;
	and.b64  	%rd31032, %rd31031, 255;
	xor.b64  	%rd31033, %rd31032, %rd31030;
	mul.lo.s64 	%rd31034, %rd31033, 1099511628211;
	shr.u64 	%rd31035, %rd31011, 48;
	and.b64  	%rd31036, %rd31035, 255;
	xor.b64  	%rd31037, %rd31036, %rd31034;
	mul.lo.s64 	%rd31038, %rd31037, 1099511628211;
	shr.u64 	%rd31039, %rd31011, 56;
	xor.b64  	%rd31040, %rd31039, %rd31038;
	mul.lo.s64 	%rd31041, %rd31040, 1099511628211;
	ld.u64 	%rd31042, [%rd31010+8];
	and.b64  	%rd31043, %rd31042, 255;
	xor.b64  	%rd31044, %rd31043, %rd31041;
	mul.lo.s64 	%rd31045, %rd31044, 1099511628211;
	shr.u64 	%rd31046, %rd31042, 8;
	and.b64  	%rd31047, %rd31046, 255;
	xor.b64  	%rd31048, %rd31047, %rd31045;
	mul.lo.s64 	%rd31049, %rd31048, 1099511628211;
	shr.u64 	%rd31050, %rd31042, 16;
	and.b64  	%rd31051, %rd31050, 255;
	xor.b64  	%rd31052, %rd31051, %rd31049;
	mul.lo.s64 	%rd31053, %rd31052, 1099511628211;
	shr.u64 	%rd31054, %rd31042, 24;
	and.b64  	%rd31055, %rd31054, 255;
	xor.b64  	%rd31056, %rd31055, %rd31053;
	mul.lo.s64 	%rd31057, %rd31056, 1099511628211;
	shr.u64 	%rd31058, %rd31042, 32;
	and.b64  	%rd31059, %rd31058, 255;
	xor.b64  	%rd31060, %rd31059, %rd31057;
	mul.lo.s64 	%rd31061, %rd31060, 1099511628211;
	shr.u64 	%rd31062, %rd31042, 40;
	and.b64  	%rd31063, %rd31062, 255;
	xor.b64  	%rd31064, %rd31063, %rd31061;
	mul.lo.s64 	%rd31065, %rd31064, 1099511628211;
	shr.u64 	%rd31066, %rd31042, 48;
	and.b64  	%rd31067, %rd31066, 255;
	xor.b64  	%rd31068, %rd31067, %rd31065;
	mul.lo.s64 	%rd31069, %rd31068, 1099511628211;
	shr.u64 	%rd31070, %rd31042, 56;
	xor.b64  	%rd31071, %rd31070, %rd31069;
	mul.lo.s64 	%rd37535, %rd31071, 1099511628211;
	add.s64 	%rd37533, %rd37533, 2;
	setp.ne.s64 	%p1416, %rd37533, %rd37536;
	@%p1416 bra 	$L__BB21_715;
$L__BB21_716:
	setp.eq.s64 	%p1417, %rd123, 0;
	@%p1417 bra 	$L__BB21_718;
	shl.b64 	%rd31072, %rd37536, 3;
	add.s64 	%rd31073, %rd37444, %rd31072;
	ld.u64 	%rd31074, [%rd31073];
	and.b64  	%rd31075, %rd31074, 255;
	xor.b64  	%rd31076, %rd31075, %rd37535;
	mul.lo.s64 	%rd31077, %rd31076, 1099511628211;
	shr.u64 	%rd31078, %rd31074, 8;
	and.b64  	%rd31079, %rd31078, 255;
	xor.b64  	%rd31080, %rd31079, %rd31077;
	mul.lo.s64 	%rd31081, %rd31080, 1099511628211;
	shr.u64 	%rd31082, %rd31074, 16;
	and.b64  	%rd31083, %rd31082, 255;
	xor.b64  	%rd31084, %rd31083, %rd31081;
	mul.lo.s64 	%rd31085, %rd31084, 1099511628211;
	shr.u64 	%rd31086, %rd31074, 24;
	and.b64  	%rd31087, %rd31086, 255;
	xor.b64  	%rd31088, %rd31087, %rd31085;
	mul.lo.s64 	%rd31089, %rd31088, 1099511628211;
	shr.u64 	%rd31090, %rd31074, 32;
	and.b64  	%rd31091, %rd31090, 255;
	xor.b64  	%rd31092, %rd31091, %rd31089;
	mul.lo.s64 	%rd31093, %rd31092, 1099511628211;
	shr.u64 	%rd31094, %rd31074, 40;
	and.b64  	%rd31095, %rd31094, 255;
	xor.b64  	%rd31096, %rd31095, %rd31093;
	mul.lo.s64 	%rd31097, %rd31096, 1099511628211;
	shr.u64 	%rd31098, %rd31074, 48;
	and.b64  	%rd31099, %rd31098, 255;
	xor.b64  	%rd31100, %rd31099, %rd31097;
	mul.lo.s64 	%rd31101, %rd31100, 1099511628211;
	shr.u64 	%rd31102, %rd31074, 56;
	xor.b64  	%rd31103, %rd31102, %rd31101;
	mul.lo.s64 	%rd37535, %rd31103, 1099511628211;
$L__BB21_718:
	setp.eq.s64 	%p1418, %rd37529, %rd37535;
	@%p1418 bra 	$L__BB21_731;
	setp.eq.s64 	%p1419, %rd3820, 1;
	mov.b64 	%rd37541, -3750763034362895579;
	mov.b64 	%rd37542, 0;
	@%p1419 bra 	$L__BB21_722;
	and.b64  	%rd37542, %rd3820, -2;
	mov.b64 	%rd37541, -3750763034362895579;
	mov.b64 	%rd37539, 0;
$L__BB21_721:
	shl.b64 	%rd31109, %rd37539, 3;
	add.s64 	%rd31110, %rd37363, %rd31109;
	ld.u64 	%rd31111, [%rd31110];
	and.b64  	%rd31112, %rd31111, 255;
	xor.b64  	%rd31113, %rd31112, %rd37541;
	mul.lo.s64 	%rd31114, %rd31113, 1099511628211;
	shr.u64 	%rd31115, %rd31111, 8;
	and.b64  	%rd31116, %rd31115, 255;
	xor.b64  	%rd31117, %rd31116, %rd31114;
	mul.lo.s64 	%rd31118, %rd31117, 1099511628211;
	shr.u64 	%rd31119, %rd31111, 16;
	and.b64  	%rd31120, %rd31119, 255;
	xor.b64  	%rd31121, %rd31120, %rd31118;
	mul.lo.s64 	%rd31122, %rd31121, 1099511628211;
	shr.u64 	%rd31123, %rd31111, 24;
	and.b64  	%rd31124, %rd31123, 255;
	xor.b64  	%rd31125, %rd31124, %rd31122;
	mul.lo.s64 	%rd31126, %rd31125, 1099511628211;
	shr.u64 	%rd31127, %rd31111, 32;
	and.b64  	%rd31128, %rd31127, 255;
	xor.b64  	%rd31129, %rd31128, %rd31126;
	mul.lo.s64 	%rd31130, %rd31129, 1099511628211;
	shr.u64 	%rd31131, %rd31111, 40;
	and.b64  	%rd31132, %rd31131, 255;
	xor.b64  	%rd31133, %rd31132, %rd31130;
	mul.lo.s64 	%rd31134, %rd31133, 1099511628211;
	shr.u64 	%rd31135, %rd31111, 48;
	and.b64  	%rd31136, %rd31135, 255;
	xor.b64  	%rd31137, %rd31136, %rd31134;
	mul.lo.s64 	%rd31138, %rd31137, 1099511628211;
	shr.u64 	%rd31139, %rd31111, 56;
	xor.b64  	%rd31140, %rd31139, %rd31138;
	mul.lo.s64 	%rd31141, %rd31140, 1099511628211;
	ld.u64 	%rd31142, [%rd31110+8];
	and.b64  	%rd31143, %rd31142, 255;
	xor.b64  	%rd31144, %rd31143, %rd31141;
	mul.lo.s64 	%rd31145, %rd31144, 1099511628211;
	shr.u64 	%rd31146, %rd31142, 8;
	and.b64  	%rd31147, %rd31146, 255;
	xor.b64  	%rd31148, %rd31147, %rd31145;
	mul.lo.s64 	%rd31149, %rd31148, 1099511628211;
	shr.u64 	%rd31150, %rd31142, 16;
	and.b64  	%rd31151, %rd31150, 255;
	xor.b64  	%rd31152, %rd31151, %rd31149;
	mul.lo.s64 	%rd31153, %rd31152, 1099511628211;
	shr.u64 	%rd31154, %rd31142, 24;
	and.b64  	%rd31155, %rd31154, 255;
	xor.b64  	%rd31156, %rd31155, %rd31153;
	mul.lo.s64 	%rd31157, %rd31156, 1099511628211;
	shr.u64 	%rd31158, %rd31142, 32;
	and.b64  	%rd31159, %rd31158, 255;
	xor.b64  	%rd31160, %rd31159, %rd31157;
	mul.lo.s64 	%rd31161, %rd31160, 1099511628211;
	shr.u64 	%rd31162, %rd31142, 40;
	and.b64  	%rd31163, %rd31162, 255;
	xor.b64  	%rd31164, %rd31163, %rd31161;
	mul.lo.s64 	%rd31165, %rd31164, 1099511628211;
	shr.u64 	%rd31166, %rd31142, 48;
	and.b64  	%rd31167, %rd31166, 255;
	xor.b64  	%rd31168, %rd31167, %rd31165;
	mul.lo.s64 	%rd31169, %rd31168, 1099511628211;
	shr.u64 	%rd31170, %rd31142, 56;
	xor.b64  	%rd31171, %rd31170, %rd31169;
	mul.lo.s64 	%rd37541, %rd31171, 1099511628211;
	add.s64 	%rd37539, %rd37539, 2;
	setp.ne.s64 	%p1420, %rd37539, %rd37542;
	@%p1420 bra 	$L__BB21_721;
$L__BB21_722:
	setp.eq.s64 	%p1421, %rd123, 0;
	@%p1421 bra 	$L__BB21_724;
	shl.b64 	%rd31172, %rd37542, 3;
	add.s64 	%rd31173, %rd37363, %rd31172;
	ld.u64 	%rd31174, [%rd31173];
	and.b64  	%rd31175, %rd31174, 255;
	xor.b64  	%rd31176, %rd31175, %rd37541;
	mul.lo.s64 	%rd31177, %rd31176, 1099511628211;
	shr.u64 	%rd31178, %rd31174, 8;
	and.b64  	%rd31179, %rd31178, 255;
	xor.b64  	%rd31180, %rd31179, %rd31177;
	mul.lo.s64 	%rd31181, %rd31180, 1099511628211;
	shr.u64 	%rd31182, %rd31174, 16;
	and.b64  	%rd31183, %rd31182, 255;
	xor.b64  	%rd31184, %rd31183, %rd31181;
	mul.lo.s64 	%rd31185, %rd31184, 1099511628211;
	shr.u64 	%rd31186, %rd31174, 24;
	and.b64  	%rd31187, %rd31186, 255;
	xor.b64  	%rd31188, %rd31187, %rd31185;
	mul.lo.s64 	%rd31189, %rd31188, 1099511628211;
	shr.u64 	%rd31190, %rd31174, 32;
	and.b64  	%rd31191, %rd31190, 255;
	xor.b64  	%rd31192, %rd31191, %rd31189;
	mul.lo.s64 	%rd31193, %rd31192, 1099511628211;
	shr.u64 	%rd31194, %rd31174, 40;
	and.b64  	%rd31195, %rd31194, 255;
	xor.b64  	%rd31196, %rd31195, %rd31193;
	mul.lo.s64 	%rd31197, %rd31196, 1099511628211;
	shr.u64 	%rd31198, %rd31174, 48;
	and.b64  	%rd31199, %rd31198, 255;
	xor.b64  	%rd31200, %rd31199, %rd31197;
	mul.lo.s64 	%rd31201, %rd31200, 1099511628211;
	shr.u64 	%rd31202, %rd31174, 56;
	xor.b64  	%rd31203, %rd31202, %rd31201;
	mul.lo.s64 	%rd37541, %rd31203, 1099511628211;
$L__BB21_724:
	setp.eq.s64 	%p1422, %rd3820, 1;
	mov.b64 	%rd37547, -3750763034362895579;
	mov.b64 	%rd37548, 0;
	@%p1422 bra 	$L__BB21_727;
	and.b64  	%rd37548, %rd3820, -2;
	mov.b64 	%rd37547, -3750763034362895579;
	mov.b64 	%rd37545, 0;
$L__BB21_726:
	shl.b64 	%rd31209, %rd37545, 3;
	add.s64 	%rd31210, %rd37444, %rd31209;
	ld.u64 	%rd31211, [%rd31210];
	and.b64  	%rd31212, %rd31211, 255;
	xor.b64  	%rd31213, %rd31212, %rd37547;
	mul.lo.s64 	%rd31214, %rd31213, 1099511628211;
	shr.u64 	%rd31215, %rd31211, 8;
	and.b64  	%rd31216, %rd31215, 255;
	xor.b64  	%rd31217, %rd31216, %rd31214;
	mul.lo.s64 	%rd31218, %rd31217, 1099511628211;
	shr.u64 	%rd31219, %rd31211, 16;
	and.b64  	%rd31220, %rd31219, 255;
	xor.b64  	%rd31221, %rd31220, %rd31218;
	mul.lo.s64 	%rd31222, %rd31221, 1099511628211;
	shr.u64 	%rd31223, %rd31211, 24;
	and.b64  	%rd31224, %rd31223, 255;
	xor.b64  	%rd31225, %rd31224, %rd31222;
	mul.lo.s64 	%rd31226, %rd31225, 1099511628211;
	shr.u64 	%rd31227, %rd31211, 32;
	and.b64  	%rd31228, %rd31227, 255;
	xor.b64  	%rd31229, %rd31228, %rd31226;
	mul.lo.s64 	%rd31230, %rd31229, 1099511628211;
	shr.u64 	%rd31231, %rd31211, 40;
	and.b64  	%rd31232, %rd31231, 255;
	xor.b64  	%rd31233, %rd31232, %rd31230;
	mul.lo.s64 	%rd31234, %rd31233, 1099511628211;
	shr.u64 	%rd31235, %rd31211, 48;
	and.b64  	%rd31236, %rd31235, 255;
	xor.b64  	%rd31237, %rd31236, %rd31234;
	mul.lo.s64 	%rd31238, %rd31237, 1099511628211;
	shr.u64 	%rd31239, %rd31211, 56;
	xor.b64  	%rd31240, %rd31239, %rd31238;
	mul.lo.s64 	%rd31241, %rd31240, 1099511628211;
	ld.u64 	%rd31242, [%rd31210+8];
	and.b64  	%rd31243, %rd31242, 255;
	xor.b64  	%rd31244, %rd31243, %rd31241;
	mul.lo.s64 	%rd31245, %rd31244, 1099511628211;
	shr.u64 	%rd31246, %rd31242, 8;
	and.b64  	%rd31247, %rd31246, 255;
	xor.b64  	%rd31248, %rd31247, %rd31245;
	mul.lo.s64 	%rd31249, %rd31248, 1099511628211;
	shr.u64 	%rd31250, %rd31242, 16;
	and.b64  	%rd31251, %rd31250, 255;
	xor.b64  	%rd31252, %rd31251, %rd31249;
	mul.lo.s64 	%rd31253, %rd31252, 1099511628211;
	shr.u64 	%rd31254, %rd31242, 24;
	and.b64  	%rd31255, %rd31254, 255;
	xor.b64  	%rd31256, %rd31255, %rd31253;
	mul.lo.s64 	%rd31257, %rd31256, 1099511628211;
	shr.u64 	%rd31258, %rd31242, 32;
	and.b64  	%rd31259, %rd31258, 255;
	xor.b64  	%rd31260, %rd31259, %rd31257;
	mul.lo.s64 	%rd31261, %rd31260, 1099511628211;
	shr.u64 	%rd31262, %rd31242, 40;
	and.b64  	%rd31263, %rd31262, 255;
	xor.b64  	%rd31264, %rd31263, %rd31261;
	mul.lo.s64 	%rd31265, %rd31264, 1099511628211;
	shr.u64 	%rd31266, %rd31242, 48;
	and.b64  	%rd31267, %rd31266, 255;
	xor.b64  	%rd31268, %rd31267, %rd31265;
	mul.lo.s64 	%rd31269, %rd31268, 1099511628211;
	shr.u64 	%rd31270, %rd31242, 56;
	xor.b64  	%rd31271, %rd31270, %rd31269;
	mul.lo.s64 	%rd37547, %rd31271, 1099511628211;
	add.s64 	%rd37545, %rd37545, 2;
	setp.ne.s64 	%p1423, %rd37545, %rd37548;
	@%p1423 bra 	$L__BB21_726;
$L__BB21_727:
	setp.eq.s64 	%p1424, %rd123, 0;
	@%p1424 bra 	$L__BB21_729;
	shl.b64 	%rd31272, %rd37548, 3;
	add.s64 	%rd31273, %rd37444, %rd31272;
	ld.u64 	%rd31274, [%rd31273];
	and.b64  	%rd31275, %rd31274, 255;
	xor.b64  	%rd31276, %rd31275, %rd37547;
	mul.lo.s64 	%rd31277, %rd31276, 1099511628211;
	shr.u64 	%rd31278, %rd31274, 8;
	and.b64  	%rd31279, %rd31278, 255;
	xor.b64  	%rd31280, %rd31279, %rd31277;
	mul.lo.s64 	%rd31281, %rd31280, 1099511628211;
	shr.u64 	%rd31282, %rd31274, 16;
	and.b64  	%rd31283, %rd31282, 255;
	xor.b64  	%rd31284, %rd31283, %rd31281;
	mul.lo.s64 	%rd31285, %rd31284, 1099511628211;
	shr.u64 	%rd31286, %rd31274, 24;
	and.b64  	%rd31287, %rd31286, 255;
	xor.b64  	%rd31288, %rd31287, %rd31285;
	mul.lo.s64 	%rd31289, %rd31288, 1099511628211;
	shr.u64 	%rd31290, %rd31274, 32;
	and.b64  	%rd31291, %rd31290, 255;
	xor.b64  	%rd31292, %rd31291, %rd31289;
	mul.lo.s64 	%rd31293, %rd31292, 1099511628211;
	shr.u64 	%rd31294, %rd31274, 40;
	and.b64  	%rd31295, %rd31294, 255;
	xor.b64  	%rd31296, %rd31295, %rd31293;
	mul.lo.s64 	%rd31297, %rd31296, 1099511628211;
	shr.u64 	%rd31298, %rd31274, 48;
	and.b64  	%rd31299, %rd31298, 255;
	xor.b64  	%rd31300, %rd31299, %rd31297;
	mul.lo.s64 	%rd31301, %rd31300, 1099511628211;
	shr.u64 	%rd31302, %rd31274, 56;
	xor.b64  	%rd31303, %rd31302, %rd31301;
	mul.lo.s64 	%rd37547, %rd31303, 1099511628211;
$L__BB21_729:
	setp.lt.u64 	%p1425, %rd37541, %rd37547;
	mov.u64 	%rd37662, %rd37363;
	@%p1425 bra 	$L__BB21_730;
	bra.uni 	$L__BB21_735;
$L__BB21_730:
	mov.u64 	%rd37662, %rd37444;
	mov.u64 	%rd37444, %rd37363;
	bra.uni 	$L__BB21_735;
$L__BB21_731:
	setp.eq.s32 	%p1426, %r120, 0;
	mov.u64 	%rd37662, %rd37363;
	@%p1426 bra 	$L__BB21_735;
	mov.b64 	%rd37551, 0;
$L__BB21_733:
	shl.b64 	%rd31305, %rd37551, 3;
	add.s64 	%rd31306, %rd37363, %rd31305;
	ld.u64 	%rd31307, [%rd31306];
	add.s64 	%rd31308, %rd37444, %rd31305;
	ld.u64 	%rd31309, [%rd31308];
	setp.lt.u64 	%p1427, %rd31307, %rd31309;
	@%p1427 bra 	$L__BB21_730;
	add.s64 	%rd37551, %rd37551, 1;
	setp.eq.s64 	%p1428, %rd37551, %rd12;
	mov.u64 	%rd37662, %rd37363;
	@%p1428 bra 	$L__BB21_735;
	bra.uni 	$L__BB21_733;
$L__BB21_735:
	setp.eq.s64 	%p1429, %rd3820, 1;
	mov.b64 	%rd37556, -3750763034362895579;
	mov.b64 	%rd37557, 0;
	@%p1429 bra 	$L__BB21_738;
	and.b64  	%rd37557, %rd3820, -2;
	mov.b64 	%rd37556, -3750763034362895579;
	mov.b64 	%rd37554, 0;
$L__BB21_737:
	shl.b64 	%rd31315, %rd37554, 3;
	add.s64 	%rd31316, %rd37390, %rd31315;
	ld.u64 	%rd31317, [%rd31316];
	and.b64  	%rd31318, %rd31317, 255;
	xor.b64  	%rd31319, %rd31318, %rd37556;
	mul.lo.s64 	%rd31320, %rd31319, 1099511628211;
	shr.u64 	%rd31321, %rd31317, 8;
	and.b64  	%rd31322, %rd31321, 255;
	xor.b64  	%rd31323, %rd31322, %rd31320;
	mul.lo.s64 	%rd31324, %rd31323, 1099511628211;
	shr.u64 	%rd31325, %rd31317, 16;
	and.b64  	%rd31326, %rd31325, 255;
	xor.b64  	%rd31327, %rd31326, %rd31324;
	mul.lo.s64 	%rd31328, %rd31327, 1099511628211;
	shr.u64 	%rd31329, %rd31317, 24;
	and.b64  	%rd31330, %rd31329, 255;
	xor.b64  	%rd31331, %rd31330, %rd31328;
	mul.lo.s64 	%rd31332, %rd31331, 1099511628211;
	shr.u64 	%rd31333, %rd31317, 32;
	and.b64  	%rd31334, %rd31333, 255;
	xor.b64  	%rd31335, %rd31334, %rd31332;
	mul.lo.s64 	%rd31336, %rd31335, 1099511628211;
	shr.u64 	%rd31337, %rd31317, 40;
	and.b64  	%rd31338, %rd31337, 255;
	xor.b64  	%rd31339, %rd31338, %rd31336;
	mul.lo.s64 	%rd31340, %rd31339, 1099511628211;
	shr.u64 	%rd31341, %rd31317, 48;
	and.b64  	%rd31342, %rd31341, 255;
	xor.b64  	%rd31343, %rd31342, %rd31340;
	mul.lo.s64 	%rd31344, %rd31343, 1099511628211;
	shr.u64 	%rd31345, %rd31317, 56;
	xor.b64  	%rd31346, %rd31345, %rd31344;
	mul.lo.s64 	%rd31347, %rd31346, 1099511628211;
	ld.u64 	%rd31348, [%rd31316+8];
	and.b64  	%rd31349, %rd31348, 255;
	xor.b64  	%rd31350, %rd31349, %rd31347;
	mul.lo.s64 	%rd31351, %rd31350, 1099511628211;
	shr.u64 	%rd31352, %rd31348, 8;
	and.b64  	%rd31353, %rd31352, 255;
	xor.b64  	%rd31354, %rd31353, %rd31351;
	mul.lo.s64 	%rd31355, %rd31354, 1099511628211;
	shr.u64 	%rd31356, %rd31348, 16;
	and.b64  	%rd31357, %rd31356, 255;
	xor.b64  	%rd31358, %rd31357, %rd31355;
	mul.lo.s64 	%rd31359, %rd31358, 1099511628211;
	shr.u64 	%rd31360, %rd31348, 24;
	and.b64  	%rd31361, %rd31360, 255;
	xor.b64  	%rd31362, %rd31361, %rd31359;
	mul.lo.s64 	%rd31363, %rd31362, 1099511628211;
	shr.u64 	%rd31364, %rd31348, 32;
	and.b64  	%rd31365, %rd31364, 255;
	xor.b64  	%rd31366, %rd31365, %rd31363;
	mul.lo.s64 	%rd31367, %rd31366, 1099511628211;
	shr.u64 	%rd31368, %rd31348, 40;
	and.b64  	%rd31369, %rd31368, 255;
	xor.b64  	%rd31370, %rd31369, %rd31367;
	mul.lo.s64 	%rd31371, %rd31370, 1099511628211;
	shr.u64 	%rd31372, %rd31348, 48;
	and.b64  	%rd31373, %rd31372, 255;
	xor.b64  	%rd31374, %rd31373, %rd31371;
	mul.lo.s64 	%rd31375, %rd31374, 1099511628211;
	shr.u64 	%rd31376, %rd31348, 56;
	xor.b64  	%rd31377, %rd31376, %rd31375;
	mul.lo.s64 	%rd37556, %rd31377, 1099511628211;
	add.s64 	%rd37554, %rd37554, 2;
	setp.ne.s64 	%p1430, %rd37554, %rd37557;
	@%p1430 bra 	$L__BB21_737;
$L__BB21_738:
	setp.eq.s64 	%p1431, %rd123, 0;
	@%p1431 bra 	$L__BB21_740;
	shl.b64 	%rd31378, %rd37557, 3;
	add.s64 	%rd31379, %rd37390, %rd31378;
	ld.u64 	%rd31380, [%rd31379];
	and.b64  	%rd31381, %rd31380, 255;
	xor.b64  	%rd31382, %rd31381, %rd37556;
	mul.lo.s64 	%rd31383, %rd31382, 1099511628211;
	shr.u64 	%rd31384, %rd31380, 8;
	and.b64  	%rd31385, %rd31384, 255;
	xor.b64  	%rd31386, %rd31385, %rd31383;
	mul.lo.s64 	%rd31387, %rd31386, 1099511628211;
	shr.u64 	%rd31388, %rd31380, 16;
	and.b64  	%rd31389, %rd31388, 255;
	xor.b64  	%rd31390, %rd31389, %rd31387;
	mul.lo.s64 	%rd31391, %rd31390, 1099511628211;
	shr.u64 	%rd31392, %rd31380, 24;
	and.b64  	%rd31393, %rd31392, 255;
	xor.b64  	%rd31394, %rd31393, %rd31391;
	mul.lo.s64 	%rd31395, %rd31394, 1099511628211;
	shr.u64 	%rd31396, %rd31380, 32;
	and.b64  	%rd31397, %rd31396, 255;
	xor.b64  	%rd31398, %rd31397, %rd31395;
	mul.lo.s64 	%rd31399, %rd31398, 1099511628211;
	shr.u64 	%rd31400, %rd31380, 40;
	and.b64  	%rd31401, %rd31400, 255;
	xor.b64  	%rd31402, %rd31401, %rd31399;
	mul.lo.s64 	%rd31403, %rd31402, 1099511628211;
	shr.u64 	%rd31404, %rd31380, 48;
	and.b64  	%rd31405, %rd31404, 255;
	xor.b64  	%rd31406, %rd31405, %rd31403;
	mul.lo.s64 	%rd31407, %rd31406, 1099511628211;
	shr.u64 	%rd31408, %rd31380, 56;
	xor.b64  	%rd31409, %rd31408, %rd31407;
	mul.lo.s64 	%rd37556, %rd31409, 1099511628211;
$L__BB21_740:
	setp.eq.s64 	%p1432, %rd3820, 1;
	mov.b64 	%rd37562, -3750763034362895579;
	mov.b64 	%rd37563, 0;
	@%p1432 bra 	$L__BB21_743;
	and.b64  	%rd37563, %rd3820, -2;
	mov.b64 	%rd37562, -3750763034362895579;
	mov.b64 	%rd37560, 0;
$L__BB21_742:
	shl.b64 	%rd31415, %rd37560, 3;
	add.s64 	%rd31416, %rd37471, %rd31415;
	ld.u64 	%rd31417, [%rd31416];
	and.b64  	%rd31418, %rd31417, 255;
	xor.b64  	%rd31419, %rd31418, %rd37562;
	mul.lo.s64 	%rd31420, %rd31419, 1099511628211;
	shr.u64 	%rd31421, %rd31417, 8;
	and.b64  	%rd31422, %rd31421, 255;
	xor.b64  	%rd31423, %rd31422, %rd31420;
	mul.lo.s64 	%rd31424, %rd31423, 1099511628211;
	shr.u64 	%rd31425, %rd31417, 16;
	and.b64  	%rd31426, %rd31425, 255;
	xor.b64  	%rd31427, %rd31426, %rd31424;
	mul.lo.s64 	%rd31428, %rd31427, 1099511628211;
	shr.u64 	%rd31429, %rd31417, 24;
	and.b64  	%rd31430, %rd31429, 255;
	xor.b64  	%rd31431, %rd31430, %rd31428;
	mul.lo.s64 	%rd31432, %rd31431, 1099511628211;
	shr.u64 	%rd31433, %rd31417, 32;
	and.b64  	%rd31434, %rd31433, 255;
	xor.b64  	%rd31435, %rd31434, %rd31432;
	mul.lo.s64 	%rd31436, %rd31435, 1099511628211;
	shr.u64 	%rd31437, %rd31417, 40;
	and.b64  	%rd31438, %rd31437, 255;
	xor.b64  	%rd31439, %rd31438, %rd31436;
	mul.lo.s64 	%rd31440, %rd31439, 1099511628211;
	shr.u64 	%rd31441, %rd31417, 48;
	and.b64  	%rd31442, %rd31441, 255;
	xor.b64  	%rd31443, %rd31442, %rd31440;
	mul.lo.s64 	%rd31444, %rd31443, 1099511628211;
	shr.u64 	%rd31445, %rd31417, 56;
	xor.b64  	%rd31446, %rd31445, %rd31444;
	mul.lo.s64 	%rd31447, %rd31446, 1099511628211;
	ld.u64 	%rd31448, [%rd31416+8];
	and.b64  	%rd31449, %rd31448, 255;
	xor.b64  	%rd31450, %rd31449, %rd31447;
	mul.lo.s64 	%rd31451, %rd31450, 1099511628211;
	shr.u64 	%rd31452, %rd31448, 8;
	and.b64  	%rd31453, %rd31452, 255;
	xor.b64  	%rd31454, %rd31453, %rd31451;
	mul.lo.s64 	%rd31455, %rd31454, 1099511628211;
	shr.u64 	%rd31456, %rd31448, 16;
	and.b64  	%rd31457, %rd31456, 255;
	xor.b64  	%rd31458, %rd31457, %rd31455;
	mul.lo.s64 	%rd31459, %rd31458, 1099511628211;
	shr.u64 	%rd31460, %rd31448, 24;
	and.b64  	%rd31461, %rd31460, 255;
	xor.b64  	%rd31462, %rd31461, %rd31459;
	mul.lo.s64 	%rd31463, %rd31462, 1099511628211;
	shr.u64 	%rd31464, %rd31448, 32;
	and.b64  	%rd31465, %rd31464, 255;
	xor.b64  	%rd31466, %rd31465, %rd31463;
	mul.lo.s64 	%rd31467, %rd31466, 1099511628211;
	shr.u64 	%rd31468, %rd31448, 40;
	and.b64  	%rd31469, %rd31468, 255;
	xor.b64  	%rd31470, %rd31469, %rd31467;
	mul.lo.s64 	%rd31471, %rd31470, 1099511628211;
	shr.u64 	%rd31472, %rd31448, 48;
	and.b64  	%rd31473, %rd31472, 255;
	xor.b64  	%rd31474, %rd31473, %rd31471;
	mul.lo.s64 	%rd31475, %rd31474, 1099511628211;
	shr.u64 	%rd31476, %rd31448, 56;
	xor.b64  	%rd31477, %rd31476, %rd31475;
	mul.lo.s64 	%rd37562, %rd31477, 1099511628211;
	add.s64 	%rd37560, %rd37560, 2;
	setp.ne.s64 	%p1433, %rd37560, %rd37563;
	@%p1433 bra 	$L__BB21_742;
$L__BB21_743:
	setp.eq.s64 	%p1434, %rd123, 0;
	@%p1434 bra 	$L__BB21_745;
	shl.b64 	%rd31478, %rd37563, 3;
	add.s64 	%rd31479, %rd37471, %rd31478;
	ld.u64 	%rd31480, [%rd31479];
	and.b64  	%rd31481, %rd31480, 255;
	xor.b64  	%rd31482, %rd31481, %rd37562;
	mul.lo.s64 	%rd31483, %rd31482, 1099511628211;
	shr.u64 	%rd31484, %rd31480, 8;
	and.b64  	%rd31485, %rd31484, 255;
	xor.b64  	%rd31486, %rd31485, %rd31483;
	mul.lo.s64 	%rd31487, %rd31486, 1099511628211;
	shr.u64 	%rd31488, %rd31480, 16;
	and.b64  	%rd31489, %rd31488, 255;
	xor.b64  	%rd31490, %rd31489, %rd31487;
	mul.lo.s64 	%rd31491, %rd31490, 1099511628211;
	shr.u64 	%rd31492, %rd31480, 24;
	and.b64  	%rd31493, %rd31492, 255;
	xor.b64  	%rd31494, %rd31493, %rd31491;
	mul.lo.s64 	%rd31495, %rd31494, 1099511628211;
	shr.u64 	%rd31496, %rd31480, 32;
	and.b64  	%rd31497, %rd31496, 255;
	xor.b64  	%rd31498, %rd31497, %rd31495;
	mul.lo.s64 	%rd31499, %rd31498, 1099511628211;
	shr.u64 	%rd31500, %rd31480, 40;
	and.b64  	%rd31501, %rd31500, 255;
	xor.b64  	%rd31502, %rd31501, %rd31499;
	mul.lo.s64 	%rd31503, %rd31502, 1099511628211;
	shr.u64 	%rd31504, %rd31480, 48;
	and.b64  	%rd31505, %rd31504, 255;
	xor.b64  	%rd31506, %rd31505, %rd31503;
	mul.lo.s64 	%rd31507, %rd31506, 1099511628211;
	shr.u64 	%rd31508, %rd31480, 56;
	xor.b64  	%rd31509, %rd31508, %rd31507;
	mul.lo.s64 	%rd37562, %rd31509, 1099511628211;
$L__BB21_745:
	setp.eq.s64 	%p1435, %rd37556, %rd37562;
	@%p1435 bra 	$L__BB21_758;
	setp.eq.s64 	%p1436, %rd3820, 1;
	mov.b64 	%rd37568, -3750763034362895579;
	mov.b64 	%rd37569, 0;
	@%p1436 bra 	$L__BB21_749;
	and.b64  	%rd37569, %rd3820, -2;
	mov.b64 	%rd37568, -3750763034362895579;
	mov.b64 	%rd37566, 0;
$L__BB21_748:
	shl.b64 	%rd31515, %rd37566, 3;
	add.s64 	%rd31516, %rd37390, %rd31515;
	ld.u64 	%rd31517, [%rd31516];
	and.b64  	%rd31518, %rd31517, 255;
	xor.b64  	%rd31519, %rd31518, %rd37568;
	mul.lo.s64 	%rd31520, %rd31519, 1099511628211;
	shr.u64 	%rd31521, %rd31517, 8;
	and.b64  	%rd31522, %rd31521, 255;
	xor.b64  	%rd31523, %rd31522, %rd31520;
	mul.lo.s64 	%rd31524, %rd31523, 1099511628211;
	shr.u64 	%rd31525, %rd31517, 16;
	and.b64  	%rd31526, %rd31525, 255;
	xor.b64  	%rd31527, %rd31526, %rd31524;
	mul.lo.s64 	%rd31528, %rd31527, 1099511628211;
	shr.u64 	%rd31529, %rd31517, 24;
	and.b64  	%rd31530, %rd31529, 255;
	xor.b64  	%rd31531, %rd31530, %rd31528;
	mul.lo.s64 	%rd31532, %rd31531, 1099511628211;
	shr.u64 	%rd31533, %rd31517, 32;
	and.b64  	%rd31534, %rd31533, 255;
	xor.b64  	%rd31535, %rd31534, %rd31532;
	mul.lo.s64 	%rd31536, %rd31535, 1099511628211;
	shr.u64 	%rd31537, %rd31517, 40;
	and.b64  	%rd31538, %rd31537, 255;
	xor.b64  	%rd31539, %rd31538, %rd31536;
	mul.lo.s64 	%rd31540, %rd31539, 1099511628211;
	shr.u64 	%rd31541, %rd31517, 48;
	and.b64  	%rd31542, %rd31541, 255;
	xor.b64  	%rd31543, %rd31542, %rd31540;
	mul.lo.s64 	%rd31544, %rd31543, 1099511628211;
	shr.u64 	%rd31545, %rd31517, 56;
	xor.b64  	%rd31546, %rd31545, %rd31544;
	mul.lo.s64 	%rd31547, %rd31546, 1099511628211;
	ld.u64 	%rd31548, [%rd31516+8];
	and.b64  	%rd31549, %rd31548, 255;
	xor.b64  	%rd31550, %rd31549, %rd31547;
	mul.lo.s64 	%rd31551, %rd31550, 1099511628211;
	shr.u64 	%rd31552, %rd31548, 8;
	and.b64  	%rd31553, %rd31552, 255;
	xor.b64  	%rd31554, %rd31553, %rd31551;
	mul.lo.s64 	%rd31555, %rd31554, 1099511628211;
	shr.u64 	%rd31556, %rd31548, 16;
	and.b64  	%rd31557, %rd31556, 255;
	xor.b64  	%rd31558, %rd31557, %rd31555;
	mul.lo.s64 	%rd31559, %rd31558, 1099511628211;
	shr.u64 	%rd31560, %rd31548, 24;
	and.b64  	%rd31561, %rd31560, 255;
	xor.b64  	%rd31562, %rd31561, %rd31559;
	mul.lo.s64 	%rd31563, %rd31562, 1099511628211;
	shr.u64 	%rd31564, %rd31548, 32;
	and.b64  	%rd31565, %rd31564, 255;
	xor.b64  	%rd31566, %rd31565, %rd31563;
	mul.lo.s64 	%rd31567, %rd31566, 1099511628211;
	shr.u64 	%rd31568, %rd31548, 40;
	and.b64  	%rd31569, %rd31568, 255;
	xor.b64  	%rd31570, %rd31569, %rd31567;
	mul.lo.s64 	%rd31571, %rd31570, 1099511628211;
	shr.u64 	%rd31572, %rd31548, 48;
	and.b64  	%rd31573, %rd31572, 255;
	xor.b64  	%rd31574, %rd31573, %rd31571;
	mul.lo.s64 	%rd31575, %rd31574, 1099511628211;
	shr.u64 	%rd31576, %rd31548, 56;
	xor.b64  	%rd31577, %rd31576, %rd31575;
	mul.lo.s64 	%rd37568, %rd31577, 1099511628211;
	add.s64 	%rd37566, %rd37566, 2;
	setp.ne.s64 	%p1437, %rd37566, %rd37569;
	@%p1437 bra 	$L__BB21_748;
$L__BB21_749:
	setp.eq.s64 	%p1438, %rd123, 0;
	@%p1438 bra 	$L__BB21_751;
	shl.b64 	%rd31578, %rd37569, 3;
	add.s64 	%rd31579, %rd37390, %rd31578;
	ld.u64 	%rd31580, [%rd31579];
	and.b64  	%rd31581, %rd31580, 255;
	xor.b64  	%rd31582, %rd31581, %rd37568;
	mul.lo.s64 	%rd31583, %rd31582, 1099511628211;
	shr.u64 	%rd31584, %rd31580, 8;
	and.b64  	%rd31585, %rd31584, 255;
	xor.b64  	%rd31586, %rd31585, %rd31583;
	mul.lo.s64 	%rd31587, %rd31586, 1099511628211;
	shr.u64 	%rd31588, %rd31580, 16;
	and.b64  	%rd31589, %rd31588, 255;
	xor.b64  	%rd31590, %rd31589, %rd31587;
	mul.lo.s64 	%rd31591, %rd31590, 1099511628211;
	shr.u64 	%rd31592, %rd31580, 24;
	and.b64  	%rd31593, %rd31592, 255;
	xor.b64  	%rd31594, %rd31593, %rd31591;
	mul.lo.s64 	%rd31595, %rd31594, 1099511628211;
	shr.u64 	%rd31596, %rd31580, 32;
	and.b64  	%rd31597, %rd31596, 255;
	xor.b64  	%rd31598, %rd31597, %rd31595;
	mul.lo.s64 	%rd31599, %rd31598, 1099511628211;
	shr.u64 	%rd31600, %rd31580, 40;
	and.b64  	%rd31601, %rd31600, 255;
	xor.b64  	%rd31602, %rd31601, %rd31599;
	mul.lo.s64 	%rd31603, %rd31602, 1099511628211;
	shr.u64 	%rd31604, %rd31580, 48;
	and.b64  	%rd31605, %rd31604, 255;
	xor.b64  	%rd31606, %rd31605, %rd31603;
	mul.lo.s64 	%rd31607, %rd31606, 1099511628211;
	shr.u64 	%rd31608, %rd31580, 56;
	xor.b64  	%rd31609, %rd31608, %rd31607;
	mul.lo.s64 	%rd37568, %rd31609, 1099511628211;
$L__BB21_751:
	setp.eq.s64 	%p1439, %rd3820, 1;
	mov.b64 	%rd37574, -3750763034362895579;
	mov.b64 	%rd37575, 0;
	@%p1439 bra 	$L__BB21_754;
	and.b64  	%rd37575, %rd3820, -2;
	mov.b64 	%rd37574, -3750763034362895579;
	mov.b64 	%rd37572, 0;
$L__BB21_753:
	shl.b64 	%rd31615, %rd37572, 3;
	add.s64 	%rd31616, %rd37471, %rd31615;
	ld.u64 	%rd31617, [%rd31616];
	and.b64  	%rd31618, %rd31617, 255;
	xor.b64  	%rd31619, %rd31618, %rd37574;
	mul.lo.s64 	%rd31620, %rd31619, 1099511628211;
	shr.u64 	%rd31621, %rd31617, 8;
	and.b64  	%rd31622, %rd31621, 255;
	xor.b64  	%rd31623, %rd31622, %rd31620;
	mul.lo.s64 	%rd31624, %rd31623, 1099511628211;
	shr.u64 	%rd31625, %rd31617, 16;
	and.b64  	%rd31626, %rd31625, 255;
	xor.b64  	%rd31627, %rd31626, %rd31624;
	mul.lo.s64 	%rd31628, %rd31627, 1099511628211;
	shr.u64 	%rd31629, %rd31617, 24;
	and.b64  	%rd31630, %rd31629, 255;
	xor.b64  	%rd31631, %rd31630, %rd31628;
	mul.lo.s64 	%rd31632, %rd31631, 1099511628211;
	shr.u64 	%rd31633, %rd31617, 32;
	and.b64  	%rd31634, %rd31633, 255;
	xor.b64  	%rd31635, %rd31634, %rd31632;
	mul.lo.s64 	%rd31636, %rd31635, 1099511628211;
	shr.u64 	%rd31637, %rd31617, 40;
	and.b64  	%rd31638, %rd31637, 255;
	xor.b64  	%rd31639, %rd31638, %rd31636;
	mul.lo.s64 	%rd31640, %rd31639, 1099511628211;
	shr.u64 	%rd31641, %rd31617, 48;
	and.b64  	%rd31642, %rd31641, 255;
	xor.b64  	%rd31643, %rd31642, %rd31640;
	mul.lo.s64 	%rd31644, %rd31643, 1099511628211;
	shr.u64 	%rd31645, %rd31617, 56;
	xor.b64  	%rd31646, %rd31645, %rd31644;
	mul.lo.s64 	%rd31647, %rd31646, 1099511628211;
	ld.u64 	%rd31648, [%rd31616+8];
	and.b64  	%rd31649, %rd31648, 255;
	xor.b64  	%rd31650, %rd31649, %rd31647;
	mul.lo.s64 	%rd31651, %rd31650, 1099511628211;
	shr.u64 	%rd31652, %rd31648, 8;
	and.b64  	%rd31653, %rd31652, 255;
	xor.b64  	%rd31654, %rd31653, %rd31651;
	mul.lo.s64 	%rd31655, %rd31654, 1099511628211;
	shr.u64 	%rd31656, %rd31648, 16;
	and.b64  	%rd31657, %rd31656, 255;
	xor.b64  	%rd31658, %rd31657, %rd31655;
	mul.lo.s64 	%rd31659, %rd31658, 1099511628211;
	shr.u64 	%rd31660, %rd31648, 24;
	and.b64  	%rd31661, %rd31660, 255;
	xor.b64  	%rd31662, %rd31661, %rd31659;
	mul.lo.s64 	%rd31663, %rd31662, 1099511628211;
	shr.u64 	%rd31664, %rd31648, 32;
	and.b64  	%rd31665, %rd31664, 255;
	xor.b64  	%rd31666, %rd31665, %rd31663;
	mul.lo.s64 	%rd31667, %rd31666, 1099511628211;
	shr.u64 	%rd31668, %rd31648, 40;
	and.b64  	%rd31669, %rd31668, 255;
	xor.b64  	%rd31670, %rd31669, %rd31667;
	mul.lo.s64 	%rd31671, %rd31670, 1099511628211;
	shr.u64 	%rd31672, %rd31648, 48;
	and.b64  	%rd31673, %rd31672, 255;
	xor.b64  	%rd31674, %rd31673, %rd31671;
	mul.lo.s64 	%rd31675, %rd31674, 1099511628211;
	shr.u64 	%rd31676, %rd31648, 56;
	xor.b64  	%rd31677, %rd31676, %rd31675;
	mul.lo.s64 	%rd37574, %rd31677, 1099511628211;
	add.s64 	%rd37572, %rd37572, 2;
	setp.ne.s64 	%p1440, %rd37572, %rd37575;
	@%p1440 bra 	$L__BB21_753;
$L__BB21_754:
	setp.eq.s64 	%p1441, %rd123, 0;
	@%p1441 bra 	$L__BB21_756;
	shl.b64 	%rd31678, %rd37575, 3;
	add.s64 	%rd31679, %rd37471, %rd31678;
	ld.u64 	%rd31680, [%rd31679];
	and.b64  	%rd31681, %rd31680, 255;
	xor.b64  	%rd31682, %rd31681, %rd37574;
	mul.lo.s64 	%rd31683, %rd31682, 1099511628211;
	shr.u64 	%rd31684, %rd31680, 8;
	and.b64  	%rd31685, %rd31684, 255;
	xor.b64  	%rd31686, %rd31685, %rd31683;
	mul.lo.s64 	%rd31687, %rd31686, 1099511628211;
	shr.u64 	%rd31688, %rd31680, 16;
	and.b64  	%rd31689, %rd31688, 255;
	xor.b64  	%rd31690, %rd31689, %rd31687;
	mul.lo.s64 	%rd31691, %rd31690, 1099511628211;
	shr.u64 	%rd31692, %rd31680, 24;
	and.b64  	%rd31693, %rd31692, 255;
	xor.b64  	%rd31694, %rd31693, %rd31691;
	mul.lo.s64 	%rd31695, %rd31694, 1099511628211;
	shr.u64 	%rd31696, %rd31680, 32;
	and.b64  	%rd31697, %rd31696, 255;
	xor.b64  	%rd31698, %rd31697, %rd31695;
	mul.lo.s64 	%rd31699, %rd31698, 1099511628211;
	shr.u64 	%rd31700, %rd31680, 40;
	and.b64  	%rd31701, %rd31700, 255;
	xor.b64  	%rd31702, %rd31701, %rd31699;
	mul.lo.s64 	%rd31703, %rd31702, 1099511628211;
	shr.u64 	%rd31704, %rd31680, 48;
	and.b64  	%rd31705, %rd31704, 255;
	xor.b64  	%rd31706, %rd31705, %rd31703;
	mul.lo.s64 	%rd31707, %rd31706, 1099511628211;
	shr.u64 	%rd31708, %rd31680, 56;
	xor.b64  	%rd31709, %rd31708, %rd31707;
	mul.lo.s64 	%rd37574, %rd31709, 1099511628211;
$L__BB21_756:
	setp.lt.u64 	%p1442, %rd37568, %rd37574;
	mov.u64 	%rd37668, %rd37390;
	@%p1442 bra 	$L__BB21_757;
	bra.uni 	$L__BB21_762;
$L__BB21_757:
	mov.u64 	%rd37668, %rd37471;
	mov.u64 	%rd37471, %rd37390;
	bra.uni 	$L__BB21_762;
$L__BB21_758:
	setp.eq.s32 	%p1443, %r120, 0;
	mov.u64 	%rd37668, %rd37390;
	@%p1443 bra 	$L__BB21_762;
	mov.b64 	%rd37578, 0;
$L__BB21_760:
	shl.b64 	%rd31711, %rd37578, 3;
	add.s64 	%rd31712, %rd37390, %rd31711;
	ld.u64 	%rd31713, [%rd31712];
	add.s64 	%rd31714, %rd37471, %rd31711;
	ld.u64 	%rd31715, [%rd31714];
	setp.lt.u64 	%p1444, %rd31713, %rd31715;
	@%p1444 bra 	$L__BB21_757;
	add.s64 	%rd37578, %rd37578, 1;
	setp.eq.s64 	%p1445, %rd37578, %rd12;
	mov.u64 	%rd37668, %rd37390;
	@%p1445 bra 	$L__BB21_762;
	bra.uni 	$L__BB21_760;
$L__BB21_762:
	setp.eq.s64 	%p1446, %rd3820, 1;
	mov.b64 	%rd37583, -3750763034362895579;
	mov.b64 	%rd37584, 0;
	@%p1446 bra 	$L__BB21_765;
	and.b64  	%rd37584, %rd3820, -2;
	mov.b64 	%rd37583, -3750763034362895579;
	mov.b64 	%rd37581, 0;
$L__BB21_764:
	shl.b64 	%rd31721, %rd37581, 3;
	add.s64 	%rd31722, %rd37417, %rd31721;
	ld.u64 	%rd31723, [%rd31722];
	and.b64  	%rd31724, %rd31723, 255;
	xor.b64  	%rd31725, %rd31724, %rd37583;
	mul.lo.s64 	%rd31726, %rd31725, 1099511628211;
	shr.u64 	%rd31727, %rd31723, 8;
	and.b64  	%rd31728, %rd31727, 255;
	xor.b64  	%rd31729, %rd31728, %rd31726;
	mul.lo.s64 	%rd31730, %rd31729, 1099511628211;
	shr.u64 	%rd31731, %rd31723, 16;
	and.b64  	%rd31732, %rd31731, 255;
	xor.b64  	%rd31733, %rd31732, %rd31730;
	mul.lo.s64 	%rd31734, %rd31733, 1099511628211;
	shr.u64 	%rd31735, %rd31723, 24;
	and.b64  	%rd31736, %rd31735, 255;
	xor.b64  	%rd31737, %rd31736, %rd31734;
	mul.lo.s64 	%rd31738, %rd31737, 1099511628211;
	shr.u64 	%rd31739, %rd31723, 32;
	and.b64  	%rd31740, %rd31739, 255;
	xor.b64  	%rd31741, %rd31740, %rd31738;
	mul.lo.s64 	%rd31742, %rd31741, 1099511628211;
	shr.u64 	%rd31743, %rd31723, 40;
	and.b64  	%rd31744, %rd31743, 255;
	xor.b64  	%rd31745, %rd31744, %rd31742;
	mul.lo.s64 	%rd31746, %rd31745, 1099511628211;
	shr.u64 	%rd31747, %rd31723, 48;
	and.b64  	%rd31748, %rd31747, 255;
	xor.b64  	%rd31749, %rd31748, %rd31746;
	mul.lo.s64 	%rd31750, %rd31749, 1099511628211;
	shr.u64 	%rd31751, %rd31723, 56;
	xor.b64  	%rd31752, %rd31751, %rd31750;
	mul.lo.s64 	%rd31753, %rd31752, 1099511628211;
	ld.u64 	%rd31754, [%rd31722+8];
	and.b64  	%rd31755, %rd31754, 255;
	xor.b64  	%rd31756, %rd31755, %rd31753;
	mul.lo.s64 	%rd31757, %rd31756, 1099511628211;
	shr.u64 	%rd31758, %rd31754, 8;
	and.b64  	%rd31759, %rd31758, 255;
	xor.b64  	%rd31760, %rd31759, %rd31757;
	mul.lo.s64 	%rd31761, %rd31760, 1099511628211;
	shr.u64 	%rd31762, %rd31754, 16;
	and.b64  	%rd31763, %rd31762, 255;
	xor.b64  	%rd31764, %rd31763, %rd31761;
	mul.lo.s64 	%rd31765, %rd31764, 1099511628211;
	shr.u64 	%rd31766, %rd31754, 24;
	and.b64  	%rd31767, %rd31766, 255;
	xor.b64  	%rd31768, %rd31767, %rd31765;
	mul.lo.s64 	%rd31769, %rd31768, 1099511628211;
	shr.u64 	%rd31770, %rd31754, 32;
	and.b64  	%rd31771, %rd31770, 255;
	xor.b64  	%rd31772, %rd31771, %rd31769;
	mul.lo.s64 	%rd31773, %rd31772, 1099511628211;
	shr.u64 	%rd31774, %rd31754, 40;
	and.b64  	%rd31775, %rd31774, 255;
	xor.b64  	%rd31776, %rd31775, %rd31773;
	mul.lo.s64 	%rd31777, %rd31776, 1099511628211;
	shr.u64 	%rd31778, %rd31754, 48;
	and.b64  	%rd31779, %rd31778, 255;
	xor.b64  	%rd31780, %rd31779, %rd31777;
	mul.lo.s64 	%rd31781, %rd31780, 1099511628211;
	shr.u64 	%rd31782, %rd31754, 56;
	xor.b64  	%rd31783, %rd31782, %rd31781;
	mul.lo.s64 	%rd37583, %rd31783, 1099511628211;
	add.s64 	%rd37581, %rd37581, 2;
	setp.ne.s64 	%p1447, %rd37581, %rd37584;
	@%p1447 bra 	$L__BB21_764;
$L__BB21_765:
	setp.eq.s64 	%p1448, %rd123, 0;
	@%p1448 bra 	$L__BB21_767;
	shl.b64 	%rd31784, %rd37584, 3;
	add.s64 	%rd31785, %rd37417, %rd31784;
	ld.u64 	%rd31786, [%rd31785];
	and.b64  	%rd31787, %rd31786, 255;
	xor.b64  	%rd31788, %rd31787, %rd37583;
	mul.lo.s64 	%rd31789, %rd31788, 1099511628211;
	shr.u64 	%rd31790, %rd31786, 8;
	and.b64  	%rd31791, %rd31790, 255;
	xor.b64  	%rd31792, %rd31791, %rd31789;
	mul.lo.s64 	%rd31793, %rd31792, 1099511628211;
	shr.u64 	%rd31794, %rd31786, 16;
	and.b64  	%rd31795, %rd31794, 255;
	xor.b64  	%rd31796, %rd31795, %rd31793;
	mul.lo.s64 	%rd31797, %rd31796, 1099511628211;
	shr.u64 	%rd31798, %rd31786, 24;
	and.b64  	%rd31799, %rd31798, 255;
	xor.b64  	%rd31800, %rd31799, %rd31797;
	mul.lo.s64 	%rd31801, %rd31800, 1099511628211;
	shr.u64 	%rd31802, %rd31786, 32;
	and.b64  	%rd31803, %rd31802, 255;
	xor.b64  	%rd31804, %rd31803, %rd31801;
	mul.lo.s64 	%rd31805, %rd31804, 1099511628211;
	shr.u64 	%rd31806, %rd31786, 40;
	and.b64  	%rd31807, %rd31806, 255;
	xor.b64  	%rd31808, %rd31807, %rd31805;
	mul.lo.s64 	%rd31809, %rd31808, 1099511628211;
	shr.u64 	%rd31810, %rd31786, 48;
	and.b64  	%rd31811, %rd31810, 255;
	xor.b64  	%rd31812, %rd31811, %rd31809;
	mul.lo.s64 	%rd31813, %rd31812, 1099511628211;
	shr.u64 	%rd31814, %rd31786, 56;
	xor.b64  	%rd31815, %rd31814, %rd31813;
	mul.lo.s64 	%rd37583, %rd31815, 1099511628211;
$L__BB21_767:
	setp.eq.s64 	%p1449, %rd3820, 1;
	mov.b64 	%rd37589, -3750763034362895579;
	mov.b64 	%rd37590, 0;
	@%p1449 bra 	$L__BB21_770;
	and.b64  	%rd37590, %rd3820, -2;
	mov.b64 	%rd37589, -3750763034362895579;
	mov.b64 	%rd37587, 0;
$L__BB21_769:
	shl.b64 	%rd31821, %rd37587, 3;
	add.s64 	%rd31822, %rd37674, %rd31821;
	ld.u64 	%rd31823, [%rd31822];
	and.b64  	%rd31824, %rd31823, 255;
	xor.b64  	%rd31825, %rd31824, %rd37589;
	mul.lo.s64 	%rd31826, %rd31825, 1099511628211;
	shr.u64 	%rd31827, %rd31823, 8;
	and.b64  	%rd31828, %rd31827, 255;
	xor.b64  	%rd31829, %rd31828, %rd31826;
	mul.lo.s64 	%rd31830, %rd31829, 1099511628211;
	shr.u64 	%rd31831, %rd31823, 16;
	and.b64  	%rd31832, %rd31831, 255;
	xor.b64  	%rd31833, %rd31832, %rd31830;
	mul.lo.s64 	%rd31834, %rd31833, 1099511628211;
	shr.u64 	%rd31835, %rd31823, 24;
	and.b64  	%rd31836, %rd31835, 255;
	xor.b64  	%rd31837, %rd31836, %rd31834;
	mul.lo.s64 	%rd31838, %rd31837, 1099511628211;
	shr.u64 	%rd31839, %rd31823, 32;
	and.b64  	%rd31840, %rd31839, 255;
	xor.b64  	%rd31841, %rd31840, %rd31838;
	mul.lo.s64 	%rd31842, %rd31841, 1099511628211;
	shr.u64 	%rd31843, %rd31823, 40;
	and.b64  	%rd31844, %rd31843, 255;
	xor.b64  	%rd31845, %rd31844, %rd31842;
	mul.lo.s64 	%rd31846, %rd31845, 1099511628211;
	shr.u64 	%rd31847, %rd31823, 48;
	and.b64  	%rd31848, %rd31847, 255;
	xor.b64  	%rd31849, %rd31848, %rd31846;
	mul.lo.s64 	%rd31850, %rd31849, 1099511628211;
	shr.u64 	%rd31851, %rd31823, 56;
	xor.b64  	%rd31852, %rd31851, %rd31850;
	mul.lo.s64 	%rd31853, %rd31852, 1099511628211;
	ld.u64 	%rd31854, [%rd31822+8];
	and.b64  	%rd31855, %rd31854, 255;
	xor.b64  	%rd31856, %rd31855, %rd31853;
	mul.lo.s64 	%rd31857, %rd31856, 1099511628211;
	shr.u64 	%rd31858, %rd31854, 8;
	and.b64  	%rd31859, %rd31858, 255;
	xor.b64  	%rd31860, %rd31859, %rd31857;
	mul.lo.s64 	%rd31861, %rd31860, 1099511628211;
	shr.u64 	%rd31862, %rd31854, 16;
	and.b64  	%rd31863, %rd31862, 255;
	xor.b64  	%rd31864, %rd31863, %rd31861;
	mul.lo.s64 	%rd31865, %rd31864, 1099511628211;
	shr.u64 	%rd31866, %rd31854, 24;
	and.b64  	%rd31867, %rd31866, 255;
	xor.b64  	%rd31868, %rd31867, %rd31865;
	mul.lo.s64 	%rd31869, %rd31868, 1099511628211;
	shr.u64 	%rd31870, %rd31854, 32;
	and.b64  	%rd31871, %rd31870, 255;
	xor.b64  	%rd31872, %rd31871, %rd31869;
	mul.lo.s64 	%rd31873, %rd31872, 1099511628211;
	shr.u64 	%rd31874, %rd31854, 40;
	and.b64  	%rd31875, %rd31874, 255;
	xor.b64  	%rd31876, %rd31875, %rd31873;
	mul.lo.s64 	%rd31877, %rd31876, 1099511628211;
	shr.u64 	%rd31878, %rd31854, 48;
	and.b64  	%rd31879, %rd31878, 255;
	xor.b64  	%rd31880, %rd31879, %rd31877;
	mul.lo.s64 	%rd31881, %rd31880, 1099511628211;
	shr.u64 	%rd31882, %rd31854, 56;
	xor.b64  	%rd31883, %rd31882, %rd31881;
	mul.lo.s64 	%rd37589, %rd31883, 1099511628211;
	add.s64 	%rd37587, %rd37587, 2;
	setp.ne.s64 	%p1450, %rd37587, %rd37590;
	@%p1450 bra 	$L__BB21_769;
$L__BB21_770:
	setp.eq.s64 	%p1451, %rd123, 0;
	@%p1451 bra 	$L__BB21_772;
	shl.b64 	%rd31884, %rd37590, 3;
	add.s64 	%rd31885, %rd37674, %rd31884;
	ld.u64 	%rd31886, [%rd31885];
	and.b64  	%rd31887, %rd31886, 255;
	xor.b64  	%rd31888, %rd31887, %rd37589;
	mul.lo.s64 	%rd31889, %rd31888, 1099511628211;
	shr.u64 	%rd31890, %rd31886, 8;
	and.b64  	%rd31891, %rd31890, 255;
	xor.b64  	%rd31892, %rd31891, %rd31889;
	mul.lo.s64 	%rd31893, %rd31892, 1099511628211;
	shr.u64 	%rd31894, %rd31886, 16;
	and.b64  	%rd31895, %rd31894, 255;
	xor.b64  	%rd31896, %rd31895, %rd31893;
	mul.lo.s64 	%rd31897, %rd31896, 1099511628211;
	shr.u64 	%rd31898, %rd31886, 24;
	and.b64  	%rd31899, %rd31898, 255;
	xor.b64  	%rd31900, %rd31899, %rd31897;
	mul.lo.s64 	%rd31901, %rd31900, 1099511628211;
	shr.u64 	%rd31902, %rd31886, 32;
	and.b64  	%rd31903, %rd31902, 255;
	xor.b64  	%rd31904, %rd31903, %rd31901;
	mul.lo.s64 	%rd31905, %rd31904, 1099511628211;
	shr.u64 	%rd31906, %rd31886, 40;
	and.b64  	%rd31907, %rd31906, 255;
	xor.b64  	%rd31908, %rd31907, %rd31905;
	mul.lo.s64 	%rd31909, %rd31908, 1099511628211;
	shr.u64 	%rd31910, %rd31886, 48;
	and.b64  	%rd31911, %rd31910, 255;
	xor.b64  	%rd31912, %rd31911, %rd31909;
	mul.lo.s64 	%rd31913, %rd31912, 1099511628211;
	shr.u64 	%rd31914, %rd31886, 56;
	xor.b64  	%rd31915, %rd31914, %rd31913;
	mul.lo.s64 	%rd37589, %rd31915, 1099511628211;
$L__BB21_772:
	setp.eq.s64 	%p1452, %rd37583, %rd37589;
	@%p1452 bra 	$L__BB21_785;
	setp.eq.s64 	%p1453, %rd3820, 1;
	mov.b64 	%rd37595, -3750763034362895579;
	mov.b64 	%rd37596, 0;
	@%p1453 bra 	$L__BB21_776;
	and.b64  	%rd37596, %rd3820, -2;
	mov.b64 	%rd37595, -3750763034362895579;
	mov.b64 	%rd37593, 0;
$L__BB21_775:
	shl.b64 	%rd31921, %rd37593, 3;
	add.s64 	%rd31922, %rd37417, %rd31921;
	ld.u64 	%rd31923, [%rd31922];
	and.b64  	%rd31924, %rd31923, 255;
	xor.b64  	%rd31925, %rd31924, %rd37595;
	mul.lo.s64 	%rd31926, %rd31925, 1099511628211;
	shr.u64 	%rd31927, %rd31923, 8;
	and.b64  	%rd31928, %rd31927, 255;
	xor.b64  	%rd31929, %rd31928, %rd31926;
	mul.lo.s64 	%rd31930, %rd31929, 1099511628211;
	shr.u64 	%rd31931, %rd31923, 16;
	and.b64  	%rd31932, %rd31931, 255;
	xor.b64  	%rd31933, %rd31932, %rd31930;
	mul.lo.s64 	%rd31934, %rd31933, 1099511628211;
	shr.u64 	%rd31935, %rd31923, 24;
	and.b64  	%rd31936, %rd31935, 255;
	xor.b64  	%rd31937, %rd31936, %rd31934;
	mul.lo.s64 	%rd31938, %rd31937, 1099511628211;
	shr.u64 	%rd31939, %rd31923, 32;
	and.b64  	%rd31940, %rd31939, 255;
	xor.b64  	%rd31941, %rd31940, %rd31938;
	mul.lo.s64 	%rd31942, %rd31941, 1099511628211;
	shr.u64 	%rd31943, %rd31923, 40;
	and.b64  	%rd31944, %rd31943, 255;
	xor.b64  	%rd31945, %rd31944, %rd31942;
	mul.lo.s64 	%rd31946, %rd31945, 1099511628211;
	shr.u64 	%rd31947, %rd31923, 48;
	and.b64  	%rd31948, %rd31947, 255;
	xor.b64  	%rd31949, %rd31948, %rd31946;
	mul.lo.s64 	%rd31950, %rd31949, 1099511628211;
	shr.u64 	%rd31951, %rd31923, 56;
	xor.b64  	%rd31952, %rd31951, %rd31950;
	mul.lo.s64 	%rd31953, %rd31952, 1099511628211;
	ld.u64 	%rd31954, [%rd31922+8];
	and.b64  	%rd31955, %rd31954, 255;
	xor.b64  	%rd31956, %rd31955, %rd31953;
	mul.lo.s64 	%rd31957, %rd31956, 1099511628211;
	shr.u64 	%rd31958, %rd31954, 8;
	and.b64  	%rd31959, %rd31958, 255;
	xor.b64  	%rd31960, %rd31959, %rd31957;
	mul.lo.s64 	%rd31961, %rd31960, 1099511628211;
	shr.u64 	%rd31962, %rd31954, 16;
	and.b64  	%rd31963, %rd31962, 255;
	xor.b64  	%rd31964, %rd31963, %rd31961;
	mul.lo.s64 	%rd31965, %rd31964, 1099511628211;
	shr.u64 	%rd31966, %rd31954, 24;
	and.b64  	%rd31967, %rd31966, 255;
	xor.b64  	%rd31968, %rd31967, %rd31965;
	mul.lo.s64 	%rd31969, %rd31968, 1099511628211;
	shr.u64 	%rd31970, %rd31954, 32;
	and.b64  	%rd31971, %rd31970, 255;
	xor.b64  	%rd31972, %rd31971, %rd31969;
	mul.lo.s64 	%rd31973, %rd31972, 1099511628211;
	shr.u64 	%rd31974, %rd31954, 40;
	and.b64  	%rd31975, %rd31974, 255;
	xor.b64  	%rd31976, %rd31975, %rd31973;
	mul.lo.s64 	%rd31977, %rd31976, 1099511628211;
	shr.u64 	%rd31978, %rd31954, 48;
	and.b64  	%rd31979, %rd31978, 255;
	xor.b64  	%rd31980, %rd31979, %rd31977;
	mul.lo.s64 	%rd31981, %rd31980, 1099511628211;
	shr.u64 	%rd31982, %rd31954, 56;
	xor.b64  	%rd31983, %rd31982, %rd31981;
	mul.lo.s64 	%rd37595, %rd31983, 1099511628211;
	add.s64 	%rd37593, %rd37593, 2;
	setp.ne.s64 	%p1454, %rd37593, %rd37596;
	@%p1454 bra 	$L__BB21_775;
$L__BB21_776:
	setp.eq.s64 	%p1455, %rd123, 0;
	@%p1455 bra 	$L__BB21_778;
	shl.b64 	%rd31984, %rd37596, 3;
	add.s64 	%rd31985, %rd37417, %rd31984;
	ld.u64 	%rd31986, [%rd31985];
	and.b64  	%rd31987, %rd31986, 255;
	xor.b64  	%rd31988, %rd31987, %rd37595;
	mul.lo.s64 	%rd31989, %rd31988, 1099511628211;
	shr.u64 	%rd31990, %rd31986, 8;
	and.b64  	%rd31991, %rd31990, 255;
	xor.b64  	%rd31992, %rd31991, %rd31989;
	mul.lo.s64 	%rd31993, %rd31992, 1099511628211;
	shr.u64 	%rd31994, %rd31986, 16;
	and.b64  	%rd31995, %rd31994, 255;
	xor.b64  	%rd31996, %rd31995, %rd31993;
	mul.lo.s64 	%rd31997, %rd31996, 1099511628211;
	shr.u64 	%rd31998, %rd31986, 24;
	and.b64  	%rd31999, %rd31998, 255;
	xor.b64  	%rd32000, %rd31999, %rd31997;
	mul.lo.s64 	%rd32001, %rd32000, 1099511628211;
	shr.u64 	%rd32002, %rd31986, 32;
	and.b64  	%rd32003, %rd32002, 255;
	xor.b64  	%rd32004, %rd32003, %rd32001;
	mul.lo.s64 	%rd32005, %rd32004, 1099511628211;
	shr.u64 	%rd32006, %rd31986, 40;
	and.b64  	%rd32007, %rd32006, 255;
	xor.b64  	%rd32008, %rd32007, %rd32005;
	mul.lo.s64 	%rd32009, %rd32008, 1099511628211;
	shr.u64 	%rd32010, %rd31986, 48;
	and.b64  	%rd32011, %rd32010, 255;
	xor.b64  	%rd32012, %rd32011, %rd32009;
	mul.lo.s64 	%rd32013, %rd32012, 1099511628211;
	shr.u64 	%rd32014, %rd31986, 56;
	xor.b64  	%rd32015, %rd32014, %rd32013;
	mul.lo.s64 	%rd37595, %rd32015, 1099511628211;
$L__BB21_778:
	setp.eq.s64 	%p1456, %rd3820, 1;
	mov.b64 	%rd37601, -3750763034362895579;
	mov.b64 	%rd37602, 0;
	@%p1456 bra 	$L__BB21_781;
	and.b64  	%rd37602, %rd3820, -2;
	mov.b64 	%rd37601, -3750763034362895579;
	mov.b64 	%rd37599, 0;
$L__BB21_780:
	shl.b64 	%rd32021, %rd37599, 3;
	add.s64 	%rd32022, %rd37674, %rd32021;
	ld.u64 	%rd32023, [%rd32022];
	and.b64  	%rd32024, %rd32023, 255;
	xor.b64  	%rd32025, %rd32024, %rd37601;
	mul.lo.s64 	%rd32026, %rd32025, 1099511628211;
	shr.u64 	%rd32027, %rd32023, 8;
	and.b64  	%rd32028, %rd32027, 255;
	xor.b64  	%rd32029, %rd32028, %rd32026;
	mul.lo.s64 	%rd32030, %rd32029, 1099511628211;
	shr.u64 	%rd32031, %rd32023, 16;
	and.b64  	%rd32032, %rd32031, 255;
	xor.b64  	%rd32033, %rd32032, %rd32030;
	mul.lo.s64 	%rd32034, %rd32033, 1099511628211;
	shr.u64 	%rd32035, %rd32023, 24;
	and.b64  	%rd32036, %rd32035, 255;
	xor.b64  	%rd32037, %rd32036, %rd32034;
	mul.lo.s64 	%rd32038, %rd32037, 1099511628211;
	shr.u64 	%rd32039, %rd32023, 32;
	and.b64  	%rd32040, %rd32039, 255;
	xor.b64  	%rd32041, %rd32040, %rd32038;
	mul.lo.s64 	%rd32042, %rd32041, 1099511628211;
	shr.u64 	%rd32043, %rd32023, 40;
	and.b64  	%rd32044, %rd32043, 255;
	xor.b64  	%rd32045, %rd32044, %rd32042;
	mul.lo.s64 	%rd32046, %rd32045, 1099511628211;
	shr.u64 	%rd32047, %rd32023, 48;
	and.b64  	%rd32048, %rd32047, 255;
	xor.b64  	%rd32049, %rd32048, %rd32046;
	mul.lo.s64 	%rd32050, %rd32049, 1099511628211;
	shr.u64 	%rd32051, %rd32023, 56;
	xor.b64  	%rd32052, %rd32051, %rd32050;
	mul.lo.s64 	%rd32053, %rd32052, 1099511628211;
	ld.u64 	%rd32054, [%rd32022+8];
	and.b64  	%rd32055, %rd32054, 255;
	xor.b64  	%rd32056, %rd32055, %rd32053;
	mul.lo.s64 	%rd32057, %rd32056, 1099511628211;
	shr.u64 	%rd32058, %rd32054, 8;
	and.b64  	%rd32059, %rd32058, 255;
	xor.b64  	%rd32060, %rd32059, %rd32057;
	mul.lo.s64 	%rd32061, %rd32060, 1099511628211;
	shr.u64 	%rd32062, %rd32054, 16;
	and.b64  	%rd32063, %rd32062, 255;
	xor.b64  	%rd32064, %rd32063, %rd32061;
	mul.lo.s64 	%rd32065, %rd32064, 1099511628211;
	shr.u64 	%rd32066, %rd32054, 24;
	and.b64  	%rd32067, %rd32066, 255;
	xor.b64  	%rd32068, %rd32067, %rd32065;
	mul.lo.s64 	%rd32069, %rd32068, 1099511628211;
	shr.u64 	%rd32070, %rd32054, 32;
	and.b64  	%rd32071, %rd32070, 255;
	xor.b64  	%rd32072, %rd32071, %rd32069;
	mul.lo.s64 	%rd32073, %rd32072, 1099511628211;
	shr.u64 	%rd32074, %rd32054, 40;
	and.b64  	%rd32075, %rd32074, 255;
	xor.b64  	%rd32076, %rd32075, %rd32073;
	mul.lo.s64 	%rd32077, %rd32076, 1099511628211;
	shr.u64 	%rd32078, %rd32054, 48;
	and.b64  	%rd32079, %rd32078, 255;
	xor.b64  	%rd32080, %rd32079, %rd32077;
	mul.lo.s64 	%rd32081, %rd32080, 1099511628211;
	shr.u64 	%rd32082, %rd32054, 56;
	xor.b64  	%rd32083, %rd32082, %rd32081;
	mul.lo.s64 	%rd37601, %rd32083, 1099511628211;
	add.s64 	%rd37599, %rd37599, 2;
	setp.ne.s64 	%p1457, %rd37599, %rd37602;
	@%p1457 bra 	$L__BB21_780;
$L__BB21_781:
	setp.eq.s64 	%p1458, %rd123, 0;
	@%p1458 bra 	$L__BB21_783;
	shl.b64 	%rd32084, %rd37602, 3;
	add.s64 	%rd32085, %rd37674, %rd32084;
	ld.u64 	%rd32086, [%rd32085];
	and.b64  	%rd32087, %rd32086, 255;
	xor.b64  	%rd32088, %rd32087, %rd37601;
	mul.lo.s64 	%rd32089, %rd32088, 1099511628211;
	shr.u64 	%rd32090, %rd32086, 8;
	and.b64  	%rd32091, %rd32090, 255;
	xor.b64  	%rd32092, %rd32091, %rd32089;
	mul.lo.s64 	%rd32093, %rd32092, 1099511628211;
	shr.u64 	%rd32094, %rd32086, 16;
	and.b64  	%rd32095, %rd32094, 255;
	xor.b64  	%rd32096, %rd32095, %rd32093;
	mul.lo.s64 	%rd32097, %rd32096, 1099511628211;
	shr.u64 	%rd32098, %rd32086, 24;
	and.b64  	%rd32099, %rd32098, 255;
	xor.b64  	%rd32100, %rd32099, %rd32097;
	mul.lo.s64 	%rd32101, %rd32100, 1099511628211;
	shr.u64 	%rd32102, %rd32086, 32;
	and.b64  	%rd32103, %rd32102, 255;
	xor.b64  	%rd32104, %rd32103, %rd32101;
	mul.lo.s64 	%rd32105, %rd32104, 1099511628211;
	shr.u64 	%rd32106, %rd32086, 40;
	and.b64  	%rd32107, %rd32106, 255;
	xor.b64  	%rd32108, %rd32107, %rd32105;
	mul.lo.s64 	%rd32109, %rd32108, 1099511628211;
	shr.u64 	%rd32110, %rd32086, 48;
	and.b64  	%rd32111, %rd32110, 255;
	xor.b64  	%rd32112, %rd32111, %rd32109;
	mul.lo.s64 	%rd32113, %rd32112, 1099511628211;
	shr.u64 	%rd32114, %rd32086, 56;
	xor.b64  	%rd32115, %rd32114, %rd32113;
	mul.lo.s64 	%rd37601, %rd32115, 1099511628211;
$L__BB21_783:
	setp.lt.u64 	%p1459, %rd37595, %rd37601;
	mov.u64 	%rd37673, %rd37417;
	@%p1459 bra 	$L__BB21_784;
	bra.uni 	$L__BB21_789;
$L__BB21_784:
	mov.u64 	%rd37673, %rd37674;
	mov.u64 	%rd37674, %rd37417;
	bra.uni 	$L__BB21_789;
$L__BB21_785:
	setp.eq.s32 	%p1460, %r120, 0;
	mov.u64 	%rd37673, %rd37417;
	@%p1460 bra 	$L__BB21_789;
	mov.b64 	%rd37605, 0;
$L__BB21_787:
	shl.b64 	%rd32117, %rd37605, 3;
	add.s64 	%rd32118, %rd37417, %rd32117;
	ld.u64 	%rd32119, [%rd32118];
	add.s64 	%rd32120, %rd37674, %rd32117;
	ld.u64 	%rd32121, [%rd32120];
	setp.lt.u64 	%p1461, %rd32119, %rd32121;
	@%p1461 bra 	$L__BB21_784;
	add.s64 	%rd37605, %rd37605, 1;
	setp.eq.s64 	%p1462, %rd37605, %rd12;
	mov.u64 	%rd37673, %rd37417;
	@%p1462 bra 	$L__BB21_789;
	bra.uni 	$L__BB21_787;
$L__BB21_789:
	setp.eq.s64 	%p1463, %rd3820, 1;
	mov.b64 	%rd37610, -3750763034362895579;
	mov.b64 	%rd37611, 0;
	@%p1463 bra 	$L__BB21_792;
	and.b64  	%rd37611, %rd3820, -2;
	mov.b64 	%rd37610, -3750763034362895579;
	mov.b64 	%rd37608, 0;
$L__BB21_791:
	shl.b64 	%rd32127, %rd37608, 3;
	add.s64 	%rd32128, %rd37444, %rd32127;
	ld.u64 	%rd32129, [%rd32128];
	and.b64  	%rd32130, %rd32129, 255;
	xor.b64  	%rd32131, %rd32130, %rd37610;
	mul.lo.s64 	%rd32132, %rd32131, 1099511628211;
	shr.u64 	%rd32133, %rd32129, 8;
	and.b64  	%rd32134, %rd32133, 255;
	xor.b64  	%rd32135, %rd32134, %rd32132;
	mul.lo.s64 	%rd32136, %rd32135, 1099511628211;
	shr.u64 	%rd32137, %rd32129, 16;
	and.b64  	%rd32138, %rd32137, 255;
	xor.b64  	%rd32139, %rd32138, %rd32136;
	mul.lo.s64 	%rd32140, %rd32139, 1099511628211;
	shr.u64 	%rd32141, %rd32129, 24;
	and.b64  	%rd32142, %rd32141, 255;
	xor.b64  	%rd32143, %rd32142, %rd32140;
	mul.lo.s64 	%rd32144, %rd32143, 1099511628211;
	shr.u64 	%rd32145, %rd32129, 32;
	and.b64  	%rd32146, %rd32145, 255;
	xor.b64  	%rd32147, %rd32146, %rd32144;
	mul.lo.s64 	%rd32148, %rd32147, 1099511628211;
	shr.u64 	%rd32149, %rd32129, 40;
	and.b64  	%rd32150, %rd32149, 255;
	xor.b64  	%rd32151, %rd32150, %rd32148;
	mul.lo.s64 	%rd32152, %rd32151, 1099511628211;
	shr.u64 	%rd32153, %rd32129, 48;
	and.b64  	%rd32154, %rd32153, 255;
	xor.b64  	%rd32155, %rd32154, %rd32152;
	mul.lo.s64 	%rd32156, %rd32155, 1099511628211;
	shr.u64 	%rd32157, %rd32129, 56;
	xor.b64  	%rd32158, %rd32157, %rd32156;
	mul.lo.s64 	%rd32159, %rd32158, 1099511628211;
	ld.u64 	%rd32160, [%rd32128+8];
	and.b64  	%rd32161, %rd32160, 255;
	xor.b64  	%rd32162, %rd32161, %rd32159;
	mul.lo.s64 	%rd32163, %rd32162, 1099511628211;
	shr.u64 	%rd32164, %rd32160, 8;
	and.b64  	%rd32165, %rd32164, 255;
	xor.b64  	%rd32166, %rd32165, %rd32163;
	mul.lo.s64 	%rd32167, %rd32166, 1099511628211;
	shr.u64 	%rd32168, %rd32160, 16;
	and.b64  	%rd32169, %rd32168, 255;
	xor.b64  	%rd32170, %rd32169, %rd32167;
	mul.lo.s64 	%rd32171, %rd32170, 1099511628211;
	shr.u64 	%rd32172, %rd32160, 24;
	and.b64  	%rd32173, %rd32172, 255;
	xor.b64  	%rd32174, %rd32173, %rd32171;
	mul.lo.s64 	%rd32175, %rd32174, 1099511628211;
	shr.u64 	%rd32176, %rd32160, 32;
	and.b64  	%rd32177, %rd32176, 255;
	xor.b64  	%rd32178, %rd32177, %rd32175;
	mul.lo.s64 	%rd32179, %rd32178, 1099511628211;
	shr.u64 	%rd32180, %rd32160, 40;
	and.b64  	%rd32181, %rd32180, 255;
	xor.b64  	%rd32182, %rd32181, %rd32179;
	mul.lo.s64 	%rd32183, %rd32182, 1099511628211;
	shr.u64 	%rd32184, %rd32160, 48;
	and.b64  	%rd32185, %rd32184, 255;
	xor.b64  	%rd32186, %rd32185, %rd32183;
	mul.lo.s64 	%rd32187, %rd32186, 1099511628211;
	shr.u64 	%rd32188, %rd32160, 56;
	xor.b64  	%rd32189, %rd32188, %rd32187;
	mul.lo.s64 	%rd37610, %rd32189, 1099511628211;
	add.s64 	%rd37608, %rd37608, 2;
	setp.ne.s64 	%p1464, %rd37608, %rd37611;
	@%p1464 bra 	$L__BB21_791;
$L__BB21_792:
	setp.eq.s64 	%p1465, %rd123, 0;
	@%p1465 bra 	$L__BB21_794;
	shl.b64 	%rd32190, %rd37611, 3;
	add.s64 	%rd32191, %rd37444, %rd32190;
	ld.u64 	%rd32192, [%rd32191];
	and.b64  	%rd32193, %rd32192, 255;
	xor.b64  	%rd32194, %rd32193, %rd37610;
	mul.lo.s64 	%rd32195, %rd32194, 1099511628211;
	shr.u64 	%rd32196, %rd32192, 8;
	and.b64  	%rd32197, %rd32196, 255;
	xor.b64  	%rd32198, %rd32197, %rd32195;
	mul.lo.s64 	%rd32199, %rd32198, 1099511628211;
	shr.u64 	%rd32200, %rd32192, 16;
	and.b64  	%rd32201, %rd32200, 255;
	xor.b64  	%rd32202, %rd32201, %rd32199;
	mul.lo.s64 	%rd32203, %rd32202, 1099511628211;
	shr.u64 	%rd32204, %rd32192, 24;
	and.b64  	%rd32205, %rd32204, 255;
	xor.b64  	%rd32206, %rd32205, %rd32203;
	mul.lo.s64 	%rd32207, %rd32206, 1099511628211;
	shr.u64 	%rd32208, %rd32192, 32;
	and.b64  	%rd32209, %rd32208, 255;
	xor.b64  	%rd32210, %rd32209, %rd32207;
	mul.lo.s64 	%rd32211, %rd32210, 1099511628211;
	shr.u64 	%rd32212, %rd32192, 40;
	and.b64  	%rd32213, %rd32212, 255;
	xor.b64  	%rd32214, %rd32213, %rd32211;
	mul.lo.s64 	%rd32215, %rd32214, 1099511628211;
	shr.u64 	%rd32216, %rd32192, 48;
	and.b64  	%rd32217, %rd32216, 255;
	xor.b64  	%rd32218, %rd32217, %rd32215;
	mul.lo.s64 	%rd32219, %rd32218, 1099511628211;
	shr.u64 	%rd32220, %rd32192, 56;
	xor.b64  	%rd32221, %rd32220, %rd32219;
	mul.lo.s64 	%rd37610, %rd32221, 1099511628211;
$L__BB21_794:
	setp.eq.s64 	%p1466, %rd3820, 1;
	mov.b64 	%rd37616, -3750763034362895579;
	mov.b64 	%rd37617, 0;
	@%p1466 bra 	$L__BB21_797;
	and.b64  	%rd37617, %rd3820, -2;
	mov.b64 	%rd37616, -3750763034362895579;
	mov.b64 	%rd37614, 0;
$L__BB21_796:
	shl.b64 	%rd32227, %rd37614, 3;
	add.s64 	%rd32228, %rd37672, %rd32227;
	ld.u64 	%rd32229, [%rd32228];
	and.b64  	%rd32230, %rd32229, 255;
	xor.b64  	%rd32231, %rd32230, %rd37616;
	mul.lo.s64 	%rd32232, %rd32231, 1099511628211;
	shr.u64 	%rd32233, %rd32229, 8;
	and.b64  	%rd32234, %rd32233, 255;
	xor.b64  	%rd32235, %rd32234, %rd32232;
	mul.lo.s64 	%rd32236, %rd32235, 1099511628211;
	shr.u64 	%rd32237, %rd32229, 16;
	and.b64  	%rd32238, %rd32237, 255;
	xor.b64  	%rd32239, %rd32238, %rd32236;
	mul.lo.s64 	%rd32240, %rd32239, 1099511628211;
	shr.u64 	%rd32241, %rd32229, 24;
	and.b64  	%rd32242, %rd32241, 255;
	xor.b64  	%rd32243, %rd32242, %rd32240;
	mul.lo.s64 	%rd32244, %rd32243, 1099511628211;
	shr.u64 	%rd32245, %rd32229, 32;
	and.b64  	%rd32246, %rd32245, 255;
	xor.b64  	%rd32247, %rd32246, %rd32244;
	mul.lo.s64 	%rd32248, %rd32247, 1099511628211;
	shr.u64 	%rd32249, %rd32229, 40;
	and.b64  	%rd32250, %rd32249, 255;
	xor.b64  	%rd32251, %rd32250, %rd32248;
	mul.lo.s64 	%rd32252, %rd32251, 1099511628211;
	shr.u64 	%rd32253, %rd32229, 48;
	and.b64  	%rd32254, %rd32253, 255;
	xor.b64  	%rd32255, %rd32254, %rd32252;
	mul.lo.s64 	%rd32256, %rd32255, 1099511628211;
	shr.u64 	%rd32257, %rd32229, 56;
	xor.b64  	%rd32258, %rd32257, %rd32256;
	mul.lo.s64 	%rd32259, %rd32258, 1099511628211;
	ld.u64 	%rd32260, [%rd32228+8];
	and.b64  	%rd32261, %rd32260, 255;
	xor.b64  	%rd32262, %rd32261, %rd32259;
	mul.lo.s64 	%rd32263, %rd32262, 1099511628211;
	shr.u64 	%rd32264, %rd32260, 8;
	and.b64  	%rd32265, %rd32264, 255;
	xor.b64  	%rd32266, %rd32265, %rd32263;
	mul.lo.s64 	%rd32267, %rd32266, 1099511628211;
	shr.u64 	%rd32268, %rd32260, 16;
	and.b64  	%rd32269, %rd32268, 255;
	xor.b64  	%rd32270, %rd32269, %rd32267;
	mul.lo.s64 	%rd32271, %rd32270, 1099511628211;
	shr.u64 	%rd32272, %rd32260, 24;
	and.b64  	%rd32273, %rd32272, 255;
	xor.b64  	%rd32274, %rd32273, %rd32271;
	mul.lo.s64 	%rd32275, %rd32274, 1099511628211;
	shr.u64 	%rd32276, %rd32260, 32;
	and.b64  	%rd32277, %rd32276, 255;
	xor.b64  	%rd32278, %rd32277, %rd32275;
	mul.lo.s64 	%rd32279, %rd32278, 1099511628211;
	shr.u64 	%rd32280, %rd32260, 40;
	and.b64  	%rd32281, %rd32280, 255;
	xor.b64  	%rd32282, %rd32281, %rd32279;
	mul.lo.s64 	%rd32283, %rd32282, 1099511628211;
	shr.u64 	%rd32284, %rd32260, 48;
	and.b64  	%rd32285, %rd32284, 255;
	xor.b64  	%rd32286, %rd32285, %rd32283;
	mul.lo.s64 	%rd32287, %rd32286, 1099511628211;
	shr.u64 	%rd32288, %rd32260, 56;
	xor.b64  	%rd32289, %rd32288, %rd32287;
	mul.lo.s64 	%rd37616, %rd32289, 1099511628211;
	add.s64 	%rd37614, %rd37614, 2;
	setp.ne.s64 	%p1467, %rd37614, %rd37617;
	@%p1467 bra 	$L__BB21_796;
$L__BB21_797:
	setp.eq.s64 	%p1468, %rd123, 0;
	@%p1468 bra 	$L__BB21_799;
	shl.b64 	%rd32290, %rd37617, 3;
	add.s64 	%rd32291, %rd37672, %rd32290;
	ld.u64 	%rd32292, [%rd32291];
	and.b64  	%rd32293, %rd32292, 255;
	xor.b64  	%rd32294, %rd32293, %rd37616;
	mul.lo.s64 	%rd32295, %rd32294, 1099511628211;
	shr.u64 	%rd32296, %rd32292, 8;
	and.b64  	%rd32297, %rd32296, 255;
	xor.b64  	%rd32298, %rd32297, %rd32295;
	mul.lo.s64 	%rd32299, %rd32298, 1099511628211;
	shr.u64 	%rd32300, %rd32292, 16;
	and.b64  	%rd32301, %rd32300, 255;
	xor.b64  	%rd32302, %rd32301, %rd32299;
	mul.lo.s64 	%rd32303, %rd32302, 1099511628211;
	shr.u64 	%rd32304, %rd32292, 24;
	and.b64  	%rd32305, %rd32304, 255;
	xor.b64  	%rd32306, %rd32305, %rd32303;
	mul.lo.s64 	%rd32307, %rd32306, 1099511628211;
	shr.u64 	%rd32308, %rd32292, 32;
	and.b64  	%rd32309, %rd32308, 255;
	xor.b64  	%rd32310, %rd32309, %rd32307;
	mul.lo.s64 	%rd32311, %rd32310, 1099511628211;
	shr.u64 	%rd32312, %rd32292, 40;
	and.b64  	%rd32313, %rd32312, 255;
	xor.b64  	%rd32314, %rd32313, %rd32311;
	mul.lo.s64 	%rd32315, %rd32314, 1099511628211;
	shr.u64 	%rd32316, %rd32292, 48;
	and.b64  	%rd32317, %rd32316, 255;
	xor.b64  	%rd32318, %rd32317, %rd32315;
	mul.lo.s64 	%rd32319, %rd32318, 1099511628211;
	shr.u64 	%rd32320, %rd32292, 56;
	xor.b64  	%rd32321, %rd32320, %rd32319;
	mul.lo.s64 	%rd37616, %rd32321, 1099511628211;
$L__BB21_799:
	setp.eq.s64 	%p1469, %rd37610, %rd37616;
	@%p1469 bra 	$L__BB21_812;
	setp.eq.s64 	%p1470, %rd3820, 1;
	mov.b64 	%rd37622, -3750763034362895579;
	mov.b64 	%rd37623, 0;
	@%p1470 bra 	$L__BB21_803;
	and.b64  	%rd37623, %rd3820, -2;
	mov.b64 	%rd37622, -3750763034362895579;
	mov.b64 	%rd37620, 0;
$L__BB21_802:
	shl.b64 	%rd32327, %rd37620, 3;
	add.s64 	%rd32328, %rd37444, %rd32327;
	ld.u64 	%rd32329, [%rd32328];
	and.b64  	%rd32330, %rd32329, 255;
	xor.b64  	%rd32331, %rd32330, %rd37622;
	mul.lo.s64 	%rd32332, %rd32331, 1099511628211;
	shr.u64 	%rd32333, %rd32329, 8;
	and.b64  	%rd32334, %rd32333, 255;
	xor.b64  	%rd32335, %rd32334, %rd32332;
	mul.lo.s64 	%rd32336, %rd32335, 1099511628211;
	shr.u64 	%rd32337, %rd32329, 16;
	and.b64  	%rd32338, %rd32337, 255;
	xor.b64  	%rd32339, %rd32338, %rd32336;
	mul.lo.s64 	%rd32340, %rd32339, 1099511628211;
	shr.u64 	%rd32341, %rd32329, 24;
	and.b64  	%rd32342, %rd32341, 255;
	xor.b64  	%rd32343, %rd32342, %rd32340;
	mul.lo.s64 	%rd32344, %rd32343, 1099511628211;
	shr.u64 	%rd32345, %rd32329, 32;
	and.b64  	%rd32346, %rd32345, 255;
	xor.b64  	%rd32347, %rd32346, %rd32344;
	mul.lo.s64 	%rd32348, %rd32347, 1099511628211;
	shr.u64 	%rd32349, %rd32329, 40;
	and.b64  	%rd32350, %rd32349, 255;
	xor.b64  	%rd32351, %rd32350, %rd32348;
	mul.lo.s64 	%rd32352, %rd32351, 1099511628211;
	shr.u64 	%rd32353, %rd32329, 48;
	and.b64  	%rd32354, %rd32353, 255;
	xor.b64  	%rd32355, %rd32354, %rd32352;
	mul.lo.s64 	%rd32356, %rd32355, 1099511628211;
	shr.u64 	%rd32357, %rd32329, 56;
	xor.b64  	%rd32358, %rd32357, %rd32356;
	mul.lo.s64 	%rd32359, %rd32358, 1099511628211;
	ld.u64 	%rd32360, [%rd32328+8];
	and.b64  	%rd32361, %rd32360, 255;
	xor.b64  	%rd32362, %rd32361, %rd32359;
	mul.lo.s64 	%rd32363, %rd32362, 1099511628211;
	shr.u64 	%rd32364, %rd32360, 8;
	and.b64  	%rd32365, %rd32364, 255;
	xor.b64  	%rd32366, %rd32365, %rd32363;
	mul.lo.s64 	%rd32367, %rd32366, 1099511628211;
	shr.u64 	%rd32368, %rd32360, 16;
	and.b64  	%rd32369, %rd32368, 255;
	xor.b64  	%rd32370, %rd32369, %rd32367;
	mul.lo.s64 	%rd32371, %rd32370, 1099511628211;
	shr.u64 	%rd32372, %rd32360, 24;
	and.b64  	%rd32373, %rd32372, 255;
	xor.b64  	%rd32374, %rd32373, %rd32371;
	mul.lo.s64 	%rd32375, %rd32374, 1099511628211;
	shr.u64 	%rd32376, %rd32360, 32;
	and.b64  	%rd32377, %rd32376, 255;
	xor.b64  	%rd32378, %rd32377, %rd32375;
	mul.lo.s64 	%rd32379, %rd32378, 1099511628211;
	shr.u64 	%rd32380, %rd32360, 40;
	and.b64  	%rd32381, %rd32380, 255;
	xor.b64  	%rd32382, %rd32381, %rd32379;
	mul.lo.s64 	%rd32383, %rd32382, 1099511628211;
	shr.u64 	%rd32384, %rd32360, 48;
	and.b64  	%rd32385, %rd32384, 255;
	xor.b64  	%rd32386, %rd32385, %rd32383;
	mul.lo.s64 	%rd32387, %rd32386, 1099511628211;
	shr.u64 	%rd32388, %rd32360, 56;
	xor.b64  	%rd32389, %rd32388, %rd32387;
	mul.lo.s64 	%rd37622, %rd32389, 1099511628211;
	add.s64 	%rd37620, %rd37620, 2;
	setp.ne.s64 	%p1471, %rd37620, %rd37623;
	@%p1471 bra 	$L__BB21_802;
$L__BB21_803:
	setp.eq.s64 	%p1472, %rd123, 0;
	@%p1472 bra 	$L__BB21_805;
	shl.b64 	%rd32390, %rd37623, 3;
	add.s64 	%rd32391, %rd37444, %rd32390;
	ld.u64 	%rd32392, [%rd32391];
	and.b64  	%rd32393, %rd32392, 255;
	xor.b64  	%rd32394, %rd32393, %rd37622;
	mul.lo.s64 	%rd32395, %rd32394, 1099511628211;
	shr.u64 	%rd32396, %rd32392, 8;
	and.b64  	%rd32397, %rd32396, 255;
	xor.b64  	%rd32398, %rd32397, %rd32395;
	mul.lo.s64 	%rd32399, %rd32398, 1099511628211;
	shr.u64 	%rd32400, %rd32392, 16;
	and.b64  	%rd32401, %rd32400, 255;
	xor.b64  	%rd32402, %rd32401, %rd32399;
	mul.lo.s64 	%rd32403, %rd32402, 1099511628211;
	shr.u64 	%rd32404, %rd32392, 24;
	and.b64  	%rd32405, %rd32404, 255;
	xor.b64  	%rd32406, %rd32405, %rd32403;
	mul.lo.s64 	%rd32407, %rd32406, 1099511628211;
	shr.u64 	%rd32408, %rd32392, 32;
	and.b64  	%rd32409, %rd32408, 255;
	xor.b64  	%rd32410, %rd32409, %rd32407;
	mul.lo.s64 	%rd32411, %rd32410, 1099511628211;
	shr.u64 	%rd32412, %rd32392, 40;
	and.b64  	%rd32413, %rd32412, 255;
	xor.b64  	%rd32414, %rd32413, %rd32411;
	mul.lo.s64 	%rd32415, %rd32414, 1099511628211;
	shr.u64 	%rd32416, %rd32392, 48;
	and.b64  	%rd32417, %rd32416, 255;
	xor.b64  	%rd32418, %rd32417, %rd32415;
	mul.lo.s64 	%rd32419, %rd32418, 1099511628211;
	shr.u64 	%rd32420, %rd32392, 56;
	xor.b64  	%rd32421, %rd32420, %rd32419;
	mul.lo.s64 	%rd37622, %rd32421, 1099511628211;
$L__BB21_805:
	setp.eq.s64 	%p1473, %rd3820, 1;
	mov.b64 	%rd37628, -3750763034362895579;
	mov.b64 	%rd37629, 0;
	@%p1473 bra 	$L__BB21_808;
	and.b64  	%rd37629, %rd3820, -2;
	mov.b64 	%rd37628, -3750763034362895579;
	mov.b64 	%rd37626, 0;
$L__BB21_807:
	shl.b64 	%rd32427, %rd37626, 3;
	add.s64 	%rd32428, %rd37672, %rd32427;
	ld.u64 	%rd32429, [%rd32428];
	and.b64  	%rd32430, %rd32429, 255;
	xor.b64  	%rd32431, %rd32430, %rd37628;
	mul.lo.s64 	%rd32432, %rd32431, 1099511628211;
	shr.u64 	%rd32433, %rd32429, 8;
	and.b64  	%rd32434, %rd32433, 255;
	xor.b64  	%rd32435, %rd32434, %rd32432;
	mul.lo.s64 	%rd32436, %rd32435, 1099511628211;
	shr.u64 	%rd32437, %rd32429, 16;
	and.b64  	%rd32438, %rd32437, 255;
	xor.b64  	%rd32439, %rd32438, %rd32436;
	mul.lo.s64 	%rd32440, %rd32439, 1099511628211;
	shr.u64 	%rd32441, %rd32429, 24;
	and.b64  	%rd32442, %rd32441, 255;
	xor.b64  	%rd32443, %rd32442, %rd32440;
	mul.lo.s64 	%rd32444, %rd32443, 1099511628211;
	shr.u64 	%rd32445, %rd32429, 32;
	and.b64  	%rd32446, %rd32445, 255;
	xor.b64  	%rd32447, %rd32446, %rd32444;
	mul.lo.s64 	%rd32448, %rd32447, 1099511628211;
	shr.u64 	%rd32449, %rd32429, 40;
	and.b64  	%rd32450, %rd32449, 255;
	xor.b64  	%rd32451, %rd32450, %rd32448;
	mul.lo.s64 	%rd32452, %rd32451, 1099511628211;
	shr.u64 	%rd32453, %rd32429, 48;
	and.b64  	%rd32454, %rd32453, 255;
	xor.b64  	%rd32455, %rd32454, %rd32452;
	mul.lo.s64 	%rd32456, %rd32455, 1099511628211;
	shr.u64 	%rd32457, %rd32429, 56;
	xor.b64  	%rd32458, %rd32457, %rd32456;
	mul.lo.s64 	%rd32459, %rd32458, 1099511628211;
	ld.u64 	%rd32460, [%rd32428+8];
	and.b64  	%rd32461, %rd32460, 255;
	xor.b64  	%rd32462, %rd32461, %rd32459;
	mul.lo.s64 	%rd32463, %rd32462, 1099511628211;
	shr.u64 	%rd32464, %rd32460, 8;
	and.b64  	%rd32465, %rd32464, 255;
	xor.b64  	%rd32466, %rd32465, %rd32463;
	mul.lo.s64 	%rd32467, %rd32466, 1099511628211;
	shr.u64 	%rd32468, %rd32460, 16;
	and.b64  	%rd32469, %rd32468, 255;
	xor.b64  	%rd32470, %rd32469, %rd32467;
	mul.lo.s64 	%rd32471, %rd32470, 1099511628211;
	shr.u64 	%rd32472, %rd32460, 24;
	and.b64  	%rd32473, %rd32472, 255;
	xor.b64  	%rd32474, %rd32473, %rd32471;
	mul.lo.s64 	%rd32475, %rd32474, 1099511628211;
	shr.u64 	%rd32476, %rd32460, 32;
	and.b64  	%rd32477, %rd32476, 255;
	xor.b64  	%rd32478, %rd32477, %rd32475;
	mul.lo.s64 	%rd32479, %rd32478, 1099511628211;
	shr.u64 	%rd32480, %rd32460, 40;
	and.b64  	%rd32481, %rd32480, 255;
	xor.b64  	%rd32482, %rd32481, %rd32479;
	mul.lo.s64 	%rd32483, %rd32482, 1099511628211;
	shr.u64 	%rd32484, %rd32460, 48;
	and.b64  	%rd32485, %rd32484, 255;
	xor.b64  	%rd32486, %rd32485, %rd32483;
	mul.lo.s64 	%rd32487, %rd32486, 1099511628211;
	shr.u64 	%rd32488, %rd32460, 56;
	xor.b64  	%rd32489, %rd32488, %rd32487;
	mul.lo.s64 	%rd37628, %rd32489, 1099511628211;
	add.s64 	%rd37626, %rd37626, 2;
	setp.ne.s64 	%p1474, %rd37626, %rd37629;
	@%p1474 bra 	$L__BB21_807;
$L__BB21_808:
	setp.eq.s64 	%p1475, %rd123, 0;
	@%p1475 bra 	$L__BB21_810;
	shl.b64 	%rd32490, %rd37629, 3;
	add.s64 	%rd32491, %rd37672, %rd32490;
	ld.u64 	%rd32492, [%rd32491];
	and.b64  	%rd32493, %rd32492, 255;
	xor.b64  	%rd32494, %rd32493, %rd37628;
	mul.lo.s64 	%rd32495, %rd32494, 1099511628211;
	shr.u64 	%rd32496, %rd32492, 8;
	and.b64  	%rd32497, %rd32496, 255;
	xor.b64  	%rd32498, %rd32497, %rd32495;
	mul.lo.s64 	%rd32499, %rd32498, 1099511628211;
	shr.u64 	%rd32500, %rd32492, 16;
	and.b64  	%rd32501, %rd32500, 255;
	xor.b64  	%rd32502, %rd32501, %rd32499;
	mul.lo.s64 	%rd32503, %rd32502, 1099511628211;
	shr.u64 	%rd32504, %rd32492, 24;
	and.b64  	%rd32505, %rd32504, 255;
	xor.b64  	%rd32506, %rd32505, %rd32503;
	mul.lo.s64 	%rd32507, %rd32506, 1099511628211;
	shr.u64 	%rd32508, %rd32492, 32;
	and.b64  	%rd32509, %rd32508, 255;
	xor.b64  	%rd32510, %rd32509, %rd32507;
	mul.lo.s64 	%rd32511, %rd32510, 1099511628211;
	shr.u64 	%rd32512, %rd32492, 40;
	and.b64  	%rd32513, %rd32512, 255;
	xor.b64  	%rd32514, %rd32513, %rd32511;
	mul.lo.s64 	%rd32515, %rd32514, 1099511628211;
	shr.u64 	%rd32516, %rd32492, 48;
	and.b64  	%rd32517, %rd32516, 255;
	xor.b64  	%rd32518, %rd32517, %rd32515;
	mul.lo.s64 	%rd32519, %rd32518, 1099511628211;
	shr.u64 	%rd32520, %rd32492, 56;
	xor.b64  	%rd32521, %rd32520, %rd32519;
	mul.lo.s64 	%rd37628, %rd32521, 1099511628211;
$L__BB21_810:
	setp.lt.u64 	%p1476, %rd37622, %rd37628;
	mov.u64 	%rd37671, %rd37444;
	@%p1476 bra 	$L__BB21_811;
	bra.uni 	$L__BB21_816;
$L__BB21_811:
	mov.u64 	%rd37671, %rd37672;
	mov.u64 	%rd37672, %rd37444;
	bra.uni 	$L__BB21_816;
$L__BB21_812:
	setp.eq.s32 	%p1477, %r120, 0;
	mov.u64 	%rd37671, %rd37444;
	@%p1477 bra 	$L__BB21_816;
	mov.b64 	%rd37632, 0;
$L__BB21_814:
	shl.b64 	%rd32523, %rd37632, 3;
	add.s64 	%rd32524, %rd37444, %rd32523;
	ld.u64 	%rd32525, [%rd32524];
	add.s64 	%rd32526, %rd37672, %rd32523;
	ld.u64 	%rd32527, [%rd32526];
	setp.lt.u64 	%p1478, %rd32525, %rd32527;
	@%p1478 bra 	$L__BB21_811;
	add.s64 	%rd37632, %rd37632, 1;
	setp.eq.s64 	%p1479, %rd37632, %rd12;
	mov.u64 	%rd37671, %rd37444;
	@%p1479 bra 	$L__BB21_816;
	bra.uni 	$L__BB21_814;
$L__BB21_816:
	setp.eq.s64 	%p1480, %rd3820, 1;
	mov.b64 	%rd37637, -3750763034362895579;
	mov.b64 	%rd37638, 0;
	@%p1480 bra 	$L__BB21_819;
	and.b64  	%rd37638, %rd3820, -2;
	mov.b64 	%rd37637, -3750763034362895579;
	mov.b64 	%rd37635, 0;
$L__BB21_818:
	shl.b64 	%rd32533, %rd37635, 3;
	add.s64 	%rd32534, %rd37471, %rd32533;
	ld.u64 	%rd32535, [%rd32534];
	and.b64  	%rd32536, %rd32535, 255;
	xor.b64  	%rd32537, %rd32536, %rd37637;
	mul.lo.s64 	%rd32538, %rd32537, 1099511628211;
	shr.u64 	%rd32539, %rd32535, 8;
	and.b64  	%rd32540, %rd32539, 255;
	xor.b64  	%rd32541, %rd32540, %rd32538;
	mul.lo.s64 	%rd32542, %rd32541, 1099511628211;
	shr.u64 	%rd32543, %rd32535, 16;
	and.b64  	%rd32544, %rd32543, 255;
	xor.b64  	%rd32545, %rd32544, %rd32542;
	mul.lo.s64 	%rd32546, %rd32545, 1099511628211;
	shr.u64 	%rd32547, %rd32535, 24;
	and.b64  	%rd32548, %rd32547, 255;
	xor.b64  	%rd32549, %rd32548, %rd32546;
	mul.lo.s64 	%rd32550, %rd32549, 1099511628211;
	shr.u64 	%rd32551, %rd32535, 32;
	and.b64  	%rd32552, %rd32551, 255;
	xor.b64  	%rd32553, %rd32552, %rd32550;
	mul.lo.s64 	%rd32554, %rd32553, 1099511628211;
	shr.u64 	%rd32555, %rd32535, 40;
	and.b64  	%rd32556, %rd32555, 255;
	xor.b64  	%rd32557, %rd32556, %rd32554;
	mul.lo.s64 	%rd32558, %rd32557, 1099511628211;
	shr.u64 	%rd32559, %rd32535, 48;
	and.b64  	%rd32560, %rd32559, 255;
	xor.b64  	%rd32561, %rd32560, %rd32558;
	mul.lo.s64 	%rd32562, %rd32561, 1099511628211;
	shr.u64 	%rd32563, %rd32535, 56;
	xor.b64  	%rd32564, %rd32563, %rd32562;
	mul.lo.s64 	%rd32565, %rd32564, 1099511628211;
	ld.u64 	%rd32566, [%rd32534+8];
	and.b64  	%rd32567, %rd32566, 255;
	xor.b64  	%rd32568, %rd32567, %rd32565;
	mul.lo.s64 	%rd32569, %rd32568, 1099511628211;
	shr.u64 	%rd32570, %rd32566, 8;
	and.b64  	%rd32571, %rd32570, 255;
	xor.b64  	%rd32572, %rd32571, %rd32569;
	mul.lo.s64 	%rd32573, %rd32572, 1099511628211;
	shr.u64 	%rd32574, %rd32566, 16;
	and.b64  	%rd32575, %rd32574, 255;
	xor.b64  	%rd32576, %rd32575, %rd32573;
	mul.lo.s64 	%rd32577, %rd32576, 1099511628211;
	shr.u64 	%rd32578, %rd32566, 24;
	and.b64  	%rd32579, %rd32578, 255;
	xor.b64  	%rd32580, %rd32579, %rd32577;
	mul.lo.s64 	%rd32581, %rd32580, 1099511628211;
	shr.u64 	%rd32582, %rd32566, 32;
	and.b64  	%rd32583, %rd32582, 255;
	xor.b64  	%rd32584, %rd32583, %rd32581;
	mul.lo.s64 	%rd32585, %rd32584, 1099511628211;
	shr.u64 	%rd32586, %rd32566, 40;
	and.b64  	%rd32587, %rd32586, 255;
	xor.b64  	%rd32588, %rd32587, %rd32585;
	mul.lo.s64 	%rd32589, %rd32588, 1099511628211;
	shr.u64 	%rd32590, %rd32566, 48;
	and.b64  	%rd32591, %rd32590, 255;
	xor.b64  	%rd32592, %rd32591, %rd32589;
	mul.lo.s64 	%rd32593, %rd32592, 1099511628211;
	shr.u64 	%rd32594, %rd32566, 56;
	xor.b64  	%rd32595, %rd32594, %rd32593;
	mul.lo.s64 	%rd37637, %rd32595, 1099511628211;
	add.s64 	%rd37635, %rd37635, 2;
	setp.ne.s64 	%p1481, %rd37635, %rd37638;
	@%p1481 bra 	$L__BB21_818;
$L__BB21_819:
	setp.eq.s64 	%p1482, %rd123, 0;
	@%p1482 bra 	$L__BB21_821;
	shl.b64 	%rd32596, %rd37638, 3;
	add.s64 	%rd32597, %rd37471, %rd32596;
	ld.u64 	%rd32598, [%rd32597];
	and.b64  	%rd32599, %rd32598, 255;
	xor.b64  	%rd32600, %rd32599, %rd37637;
	mul.lo.s64 	%rd32601, %rd32600, 1099511628211;
	shr.u64 	%rd32602, %rd32598, 8;
	and.b64  	%rd32603, %rd32602, 255;
	xor.b64  	%rd32604, %rd32603, %rd32601;
	mul.lo.s64 	%rd32605, %rd32604, 1099511628211;
	shr.u64 	%rd32606, %rd32598, 16;
	and.b64  	%rd32607, %rd32606, 255;
	xor.b64  	%rd32608, %rd32607, %rd32605;
	mul.lo.s64 	%rd32609, %rd32608, 1099511628211;
	shr.u64 	%rd32610, %rd32598, 24;
	and.b64  	%rd32611, %rd32610, 255;
	xor.b64  	%rd32612, %rd32611, %rd32609;
	mul.lo.s64 	%rd32613, %rd32612, 1099511628211;
	shr.u64 	%rd32614, %rd32598, 32;
	and.b64  	%rd32615, %rd32614, 255;
	xor.b64  	%rd32616, %rd32615, %rd32613;
	mul.lo.s64 	%rd32617, %rd32616, 1099511628211;
	shr.u64 	%rd32618, %rd32598, 40;
	and.b64  	%rd32619, %rd32618, 255;
	xor.b64  	%rd32620, %rd32619, %rd32617;
	mul.lo.s64 	%rd32621, %rd32620, 1099511628211;
	shr.u64 	%rd32622, %rd32598, 48;
	and.b64  	%rd32623, %rd32622, 255;
	xor.b64  	%rd32624, %rd32623, %rd32621;
	mul.lo.s64 	%rd32625, %rd32624, 1099511628211;
	shr.u64 	%rd32626, %rd32598, 56;
	xor.b64  	%rd32627, %rd32626, %rd32625;
	mul.lo.s64 	%rd37637, %rd32627, 1099511628211;
$L__BB21_821:
	setp.eq.s64 	%p1483, %rd3820, 1;
	mov.b64 	%rd37643, -3750763034362895579;
	mov.b64 	%rd37644, 0;
	@%p1483 bra 	$L__BB21_824;
	and.b64  	%rd37644, %rd3820, -2;
	mov.b64 	%rd37643, -3750763034362895579;
	mov.b64 	%rd37641, 0;
$L__BB21_823:
	shl.b64 	%rd32633, %rd37641, 3;
	add.s64 	%rd32634, %rd37662, %rd32633;
	ld.u64 	%rd32635, [%rd32634];
	and.b64  	%rd32636, %rd32635, 255;
	xor.b64  	%rd32637, %rd32636, %rd37643;
	mul.lo.s64 	%rd32638, %rd32637, 1099511628211;
	shr.u64 	%rd32639, %rd32635, 8;
	and.b64  	%rd32640, %rd32639, 255;
	xor.b64  	%rd32641, %rd32640, %rd32638;
	mul.lo.s64 	%rd32642, %rd32641, 1099511628211;
	shr.u64 	%rd32643, %rd32635, 16;
	and.b64  	%rd32644, %rd32643, 255;
	xor.b64  	%rd32645, %rd32644, %rd32642;
	mul.lo.s64 	%rd32646, %rd32645, 1099511628211;
	shr.u64 	%rd32647, %rd32635, 24;
	and.b64  	%rd32648, %rd32647, 255;
	xor.b64  	%rd32649, %rd32648, %rd32646;
	mul.lo.s64 	%rd32650, %rd32649, 1099511628211;
	shr.u64 	%rd32651, %rd32635, 32;
	and.b64  	%rd32652, %rd32651, 255;
	xor.b64  	%rd32653, %rd32652, %rd32650;
	mul.lo.s64 	%rd32654, %rd32653, 1099511628211;
	shr.u64 	%rd32655, %rd32635, 40;
	and.b64  	%rd32656, %rd32655, 255;
	xor.b64  	%rd32657, %rd32656, %rd32654;
	mul.lo.s64 	%rd32658, %rd32657, 1099511628211;
	shr.u64 	%rd32659, %rd32635, 48;
	and.b64  	%rd32660, %rd32659, 255;
	xor.b64  	%rd32661, %rd32660, %rd32658;
	mul.lo.s64 	%rd32662, %rd32661, 1099511628211;
	shr.u64 	%rd32663, %rd32635, 56;
	xor.b64  	%rd32664, %rd32663, %rd32662;
	mul.lo.s64 	%rd32665, %rd32664, 1099511628211;
	ld.u64 	%rd32666, [%rd32634+8];
	and.b64  	%rd32667, %rd32666, 255;
	xor.b64  	%rd32668, %rd32667, %rd32665;
	mul.lo.s64 	%rd32669, %rd32668, 1099511628211;
	shr.u64 	%rd32670, %rd32666, 8;
	and.b64  	%rd32671, %rd32670, 255;
	xor.b64  	%rd32672, %rd32671, %rd32669;
	mul.lo.s64 	%rd32673, %rd32672, 1099511628211;
	shr.u64 	%rd32674, %rd32666, 16;
	and.b64  	%rd32675, %rd32674, 255;
	xor.b64  	%rd32676, %rd32675, %rd32673;
	mul.lo.s64 	%rd32677, %rd32676, 1099511628211;
	shr.u64 	%rd32678, %rd32666, 24;
	and.b64  	%rd32679, %rd32678, 255;
	xor.b64  	%rd32680, %rd32679, %rd32677;
	mul.lo.s64 	%rd32681, %rd32680, 1099511628211;
	shr.u64 	%rd32682, %rd32666, 32;
	and.b64  	%rd32683, %rd32682, 255;
	xor.b64  	%rd32684, %rd32683, %rd32681;
	mul.lo.s64 	%rd32685, %rd32684, 1099511628211;
	shr.u64 	%rd32686, %rd32666, 40;
	and.b64  	%rd32687, %rd32686, 255;
	xor.b64  	%rd32688, %rd32687, %rd32685;
	mul.lo.s64 	%rd32689, %rd32688, 1099511628211;
	shr.u64 	%rd32690, %rd32666, 48;
	and.b64  	%rd32691, %rd32690, 255;
	xor.b64  	%rd32692, %rd32691, %rd32689;
	mul.lo.s64 	%rd32693, %rd32692, 1099511628211;
	shr.u64 	%rd32694, %rd32666, 56;
	xor.b64  	%rd32695, %rd32694, %rd32693;
	mul.lo.s64 	%rd37643, %rd32695, 1099511628211;
	add.s64 	%rd37641, %rd37641, 2;
	setp.ne.s64 	%p1484, %rd37641, %rd37644;
	@%p1484 bra 	$L__BB21_823;
$L__BB21_824:
	setp.eq.s64 	%p1485, %rd123, 0;
	@%p1485 bra 	$L__BB21_826;
	shl.b64 	%rd32696, %rd37644, 3;
	add.s64 	%rd32697, %rd37662, %rd32696;
	ld.u64 	%rd32698, [%rd32697];
	and.b64  	%rd32699, %rd32698, 255;
	xor.b64  	%rd32700, %rd32699, %rd37643;
	mul.lo.s64 	%rd32701, %rd32700, 1099511628211;
	shr.u64 	%rd32702, %rd32698, 8;
	and.b64  	%rd32703, %rd32702, 255;
	xor.b64  	%rd32704, %rd32703, %rd32701;
	mul.lo.s64 	%rd32705, %rd32704, 1099511628211;
	shr.u64 	%rd32706, %rd32698, 16;
	and.b64  	%rd32707, %rd32706, 255;
	xor.b64  	%rd32708, %rd32707, %rd32705;
	mul.lo.s64 	%rd32709, %rd32708, 1099511628211;
	shr.u64 	%rd32710, %rd32698, 24;
	and.b64  	%rd32711, %rd32710, 255;
	xor.b64  	%rd32712, %rd32711, %rd32709;
	mul.lo.s64 	%rd32713, %rd32712, 1099511628211;
	shr.u64 	%rd32714, %rd32698, 32;
	and.b64  	%rd32715, %rd32714, 255;
	xor.b64  	%rd32716, %rd32715, %rd32713;
	mul.lo.s64 	%rd32717, %rd32716, 1099511628211;
	shr.u64 	%rd32718, %rd32698, 40;
	and.b64  	%rd32719, %rd32718, 255;
	xor.b64  	%rd32720, %rd32719, %rd32717;
	mul.lo.s64 	%rd32721, %rd32720, 1099511628211;
	shr.u64 	%rd32722, %rd32698, 48;
	and.b64  	%rd32723, %rd32722, 255;
	xor.b64  	%rd32724, %rd32723, %rd32721;
	mul.lo.s64 	%rd32725, %rd32724, 1099511628211;
	shr.u64 	%rd32726, %rd32698, 56;
	xor.b64  	%rd32727, %rd32726, %rd32725;
	mul.lo.s64 	%rd37643, %rd32727, 1099511628211;
$L__BB21_826:
	setp.eq.s64 	%p1486, %rd37637, %rd37643;
	@%p1486 bra 	$L__BB21_839;
	setp.eq.s64 	%p1487, %rd3820, 1;
	mov.b64 	%rd37649, -3750763034362895579;
	mov.b64 	%rd37650, 0;
	@%p1487 bra 	$L__BB21_830;
	and.b64  	%rd37650, %rd3820, -2;
	mov.b64 	%rd37649, -3750763034362895579;
	mov.b64 	%rd37647, 0;
$L__BB21_829:
	shl.b64 	%rd32733, %rd37647, 3;
	add.s64 	%rd32734, %rd37471, %rd32733;
	ld.u64 	%rd32735, [%rd32734];
	and.b64  	%rd32736, %rd32735, 255;
	xor.b64  	%rd32737, %rd32736, %rd37649;
	mul.lo.s64 	%rd32738, %rd32737, 1099511628211;
	shr.u64 	%rd32739, %rd32735, 8;
	and.b64  	%rd32740, %rd32739, 255;
	xor.b64  	%rd32741, %rd32740, %rd32738;
	mul.lo.s64 	%rd32742, %rd32741, 1099511628211;
	shr.u64 	%rd32743, %rd32735, 16;
	and.b64  	%rd32744, %rd32743, 255;
	xor.b64  	%rd32745, %rd32744, %rd32742;
	mul.lo.s64 	%rd32746, %rd32745, 1099511628211;
	shr.u64 	%rd32747, %rd32735, 24;
	and.b64  	%rd32748, %rd32747, 255;
	xor.b64  	%rd32749, %rd32748, %rd32746;
	mul.lo.s64 	%rd32750, %rd32749, 1099511628211;
	shr.u64 	%rd32751, %rd32735, 32;
	and.b64  	%rd32752, %rd32751, 255;
	xor.b64  	%rd32753, %rd32752, %rd32750;
	mul.lo.s64 	%rd32754, %rd32753, 1099511628211;
	shr.u64 	%rd32755, %rd32735, 40;
	and.b64  	%rd32756, %rd32755, 255;
	xor.b64  	%rd32757, %rd32756, %rd32754;
	mul.lo.s64 	%rd32758, %rd32757, 1099511628211;
	shr.u64 	%rd32759, %rd32735, 48;
	and.b64  	%rd32760, %rd32759, 255;
	xor.b64  	%rd32761, %rd32760, %rd32758;
	mul.lo.s64 	%rd32762, %rd32761, 1099511628211;
	shr.u64 	%rd32763, %rd32735, 56;
	xor.b64  	%rd32764, %rd32763, %rd32762;
	mul.lo.s64 	%rd32765, %rd32764, 1099511628211;
	ld.u64 	%rd32766, [%rd32734+8];
	and.b64  	%rd32767, %rd32766, 255;
	xor.b64  	%rd32768, %rd32767, %rd32765;
	mul.lo.s64 	%rd32769, %rd32768, 1099511628211;
	shr.u64 	%rd32770, %rd32766, 8;
	and.b64  	%rd32771, %rd32770, 255;
	xor.b64  	%rd32772, %rd32771, %rd32769;
	mul.lo.s64 	%rd32773, %rd32772, 1099511628211;
	shr.u64 	%rd32774, %rd32766, 16;
	and.b64  	%rd32775, %rd32774, 255;
	xor.b64  	%rd32776, %rd32775, %rd32773;
	mul.lo.s64 	%rd32777, %rd32776, 1099511628211;
	shr.u64 	%rd32778, %rd32766, 24;
	and.b64  	%rd32779, %rd32778, 255;
	xor.b64  	%rd32780, %rd32779, %rd32777;
	mul.lo.s64 	%rd32781, %rd32780, 1099511628211;
	shr.u64 	%rd32782, %rd32766, 32;
	and.b64  	%rd32783, %rd32782, 255;
	xor.b64  	%rd32784, %rd32783, %rd32781;
	mul.lo.s64 	%rd32785, %rd32784, 1099511628211;
	shr.u64 	%rd32786, %rd32766, 40;
	and.b64  	%rd32787, %rd32786, 255;
	xor.b64  	%rd32788, %rd32787, %rd32785;
	mul.lo.s64 	%rd32789, %rd32788, 1099511628211;
	shr.u64 	%rd32790, %rd32766, 48;
	and.b64  	%rd32791, %rd32790, 255;
	xor.b64  	%rd32792, %rd32791, %rd32789;
	mul.lo.s64 	%rd32793, %rd32792, 1099511628211;
	shr.u64 	%rd32794, %rd32766, 56;
	xor.b64  	%rd32795, %rd32794, %rd32793;
	mul.lo.s64 	%rd37649, %rd32795, 1099511628211;
	add.s64 	%rd37647, %rd37647, 2;
	setp.ne.s64 	%p1488, %rd37647, %rd37650;
	@%p1488 bra 	$L__BB21_829;
$L__BB21_830:
	setp.eq.s64 	%p1489, %rd123, 0;
	@%p1489 bra 	$L__BB21_832;
	shl.b64 	%rd32796, %rd37650, 3;
	add.s64 	%rd32797, %rd37471, %rd32796;
	ld.u64 	%rd32798, [%rd32797];
	and.b64  	%rd32799, %rd32798, 255;
	xor.b64  	%rd32800, %rd32799, %rd37649;
	mul.lo.s64 	%rd32801, %rd32800, 1099511628211;
	shr.u64 	%rd32802, %rd32798, 8;
	and.b64  	%rd32803, %rd32802, 255;
	xor.b64  	%rd32804, %rd32803, %rd32801;
	mul.lo.s64 	%rd32805, %rd32804, 1099511628211;
	shr.u64 	%rd32806, %rd32798, 16;
	and.b64  	%rd32807, %rd32806, 255;
	xor.b64  	%rd32808, %rd32807, %rd32805;
	mul.lo.s64 	%rd32809, %rd32808, 1099511628211;
	shr.u64 	%rd32810, %rd32798, 24;
	and.b64  	%rd32811, %rd32810, 255;
	xor.b64  	%rd32812, %rd32811, %rd32809;
	mul.lo.s64 	%rd32813, %rd32812, 1099511628211;
	shr.u64 	%rd32814, %rd32798, 32;
	and.b64  	%rd32815, %rd32814, 255;
	xor.b64  	%rd32816, %rd32815, %rd32813;
	mul.lo.s64 	%rd32817, %rd32816, 1099511628211;
	shr.u64 	%rd32818, %rd32798, 40;
	and.b64  	%rd32819, %rd32818, 255;
	xor.b64  	%rd32820, %rd32819, %rd32817;
	mul.lo.s64 	%rd32821, %rd32820, 1099511628211;
	shr.u64 	%rd32822, %rd32798, 48;
	and.b64  	%rd32823, %rd32822, 255;
	xor.b64  	%rd32824, %rd32823, %rd32821;
	mul.lo.s64 	%rd32825, %rd32824, 1099511628211;
	shr.u64 	%rd32826, %rd32798, 56;
	xor.b64  	%rd32827, %rd32826, %rd32825;
	mul.lo.s64 	%rd37649, %rd32827, 1099511628211;
$L__BB21_832:
	setp.eq.s64 	%p1490, %rd3820, 1;
	mov.b64 	%rd37655, -3750763034362895579;
	mov.b64 	%rd37656, 0;
	@%p1490 bra 	$L__BB21_835;
	and.b64  	%rd37656, %rd3820, -2;
	mov.b64 	%rd37655, -3750763034362895579;
	mov.b64 	%rd37653, 0;
$L__BB21_834:
	shl.b64 	%rd32833, %rd37653, 3;
	add.s64 	%rd32834, %rd37662, %rd32833;
	ld.u64 	%rd32835, [%rd32834];
	and.b64  	%rd32836, %rd32835, 255;
	xor.b64  	%rd32837, %rd32836, %rd37655;
	mul.lo.s64 	%rd32838, %rd32837, 1099511628211;
	shr.u64 	%rd32839, %rd32835, 8;
	and.b64  	%rd32840, %rd32839, 255;
	xor.b64  	%rd32841, %rd32840, %rd32838;
	mul.lo.s64 	%rd32842, %rd32841, 1099511628211;
	shr.u64 	%rd32843, %rd32835, 16;
	and.b64  	%rd32844, %rd32843, 255;
	xor.b64  	%rd32845, %rd32844, %rd32842;
	mul.lo.s64 	%rd32846, %rd32845, 1099511628211;
	shr.u64 	%rd32847, %rd32835, 24;
	and.b64  	%rd32848, %rd32847, 255;
	xor.b64  	%rd32849, %rd32848, %rd32846;
	mul.lo.s64 	%rd32850, %rd32849, 1099511628211;
	shr.u64 	%rd32851, %rd32835, 32;
	and.b64  	%rd32852, %rd32851, 255;
	xor.b64  	%rd32853, %rd32852, %rd32850;
	mul.lo.s64 	%rd32854, %rd32853, 1099511628211;
	shr.u64 	%rd32855, %rd32835, 40;
	and.b64  	%rd32856, %rd32855, 255;
	xor.b64  	%rd32857, %rd32856, %rd32854;
	mul.lo.s64 	%rd32858, %rd32857, 1099511628211;
	shr.u64 	%rd32859, %rd32835, 48;
	and.b64  	%rd32860, %rd32859, 255;
	xor.b64  	%rd32861, %rd32860, %rd32858;
	mul.lo.s64 	%rd32862, %rd32861, 1099511628211;
	shr.u64 	%rd32863, %rd32835, 56;
	xor.b64  	%rd32864, %rd32863, %rd32862;
	mul.lo.s64 	%rd32865, %rd32864, 1099511628211;
	ld.u64 	%rd32866, [%rd32834+8];
	and.b64  	%rd32867, %rd32866, 255;
	xor.b64  	%rd32868, %rd32867, %rd32865;
	mul.lo.s64 	%rd32869, %rd32868, 1099511628211;
	shr.u64 	%rd32870, %rd32866, 8;
	and.b64  	%rd32871, %rd32870, 255;
	xor.b64  	%rd32872, %rd32871, %rd32869;
	mul.lo.s64 	%rd32873, %rd32872, 1099511628211;
	shr.u64 	%rd32874, %rd32866, 16;
	and.b64  	%rd32875, %rd32874, 255;
	xor.b64  	%rd32876, %rd32875, %rd32873;
	mul.lo.s64 	%rd32877, %rd32876, 1099511628211;
	shr.u64 	%rd32878, %rd32866, 24;
	and.b64  	%rd32879, %rd32878, 255;
	xor.b64  	%rd32880, %rd32879, %rd32877;
	mul.lo.s64 	%rd32881, %rd32880, 1099511628211;
	shr.u64 	%rd32882, %rd32866, 32;
	and.b64  	%rd32883, %rd32882, 255;
	xor.b64  	%rd32884, %rd32883, %rd32881;
	mul.lo.s64 	%rd32885, %rd32884, 1099511628211;
	shr.u64 	%rd32886, %rd32866, 40;
	and.b64  	%rd32887, %rd32886, 255;
	xor.b64  	%rd32888, %rd32887, %rd32885;
	mul.lo.s64 	%rd32889, %rd32888, 1099511628211;
	shr.u64 	%rd32890, %rd32866, 48;
	and.b64  	%rd32891, %rd32890, 255;
	xor.b64  	%rd32892, %rd32891, %rd32889;
	mul.lo.s64 	%rd32893, %rd32892, 1099511628211;
	shr.u64 	%rd32894, %rd32866, 56;
	xor.b64  	%rd32895, %rd32894, %rd32893;
	mul.lo.s64 	%rd37655, %rd32895, 1099511628211;
	add.s64 	%rd37653, %rd37653, 2;
	setp.ne.s64 	%p1491, %rd37653, %rd37656;
	@%p1491 bra 	$L__BB21_834;
$L__BB21_835:
	setp.eq.s64 	%p1492, %rd123, 0;
	@%p1492 bra 	$L__BB21_837;
	shl.b64 	%rd32896, %rd37656, 3;
	add.s64 	%rd32897, %rd37662, %rd32896;
	ld.u64 	%rd32898, [%rd32897];
	and.b64  	%rd32899, %rd32898, 255;
	xor.b64  	%rd32900, %rd32899, %rd37655;
	mul.lo.s64 	%rd32901, %rd32900, 1099511628211;
	shr.u64 	%rd32902, %rd32898, 8;
	and.b64  	%rd32903, %rd32902, 255;
	xor.b64  	%rd32904, %rd32903, %rd32901;
	mul.lo.s64 	%rd32905, %rd32904, 1099511628211;
	shr.u64 	%rd32906, %rd32898, 16;
	and.b64  	%rd32907, %rd32906, 255;
	xor.b64  	%rd32908, %rd32907, %rd32905;
	mul.lo.s64 	%rd32909, %rd32908, 1099511628211;
	shr.u64 	%rd32910, %rd32898, 24;
	and.b64  	%rd32911, %rd32910, 255;
	xor.b64  	%rd32912, %rd32911, %rd32909;
	mul.lo.s64 	%rd32913, %rd32912, 1099511628211;
	shr.u64 	%rd32914, %rd32898, 32;
	and.b64  	%rd32915, %rd32914, 255;
	xor.b64  	%rd32916, %rd32915, %rd32913;
	mul.lo.s64 	%rd32917, %rd32916, 1099511628211;
	shr.u64 	%rd32918, %rd32898, 40;
	and.b64  	%rd32919, %rd32918, 255;
	xor.b64  	%rd32920, %rd32919, %rd32917;
	mul.lo.s64 	%rd32921, %rd32920, 1099511628211;
	shr.u64 	%rd32922, %rd32898, 48;
	and.b64  	%rd32923, %rd32922, 255;
	xor.b64  	%rd32924, %rd32923, %rd32921;
	mul.lo.s64 	%rd32925, %rd32924, 1099511628211;
	shr.u64 	%rd32926, %rd32898, 56;
	xor.b64  	%rd32927, %rd32926, %rd32925;
	mul.lo.s64 	%rd37655, %rd32927, 1099511628211;
$L__BB21_837:
	setp.lt.u64 	%p1493, %rd37649, %rd37655;
	mov.u64 	%rd37661, %rd37471;
	@%p1493 bra 	$L__BB21_838;
	bra.uni 	$L__BB21_843;
$L__BB21_838:
	mov.u64 	%rd37661, %rd37662;
	mov.u64 	%rd37662, %rd37471;
	bra.uni 	$L__BB21_843;
$L__BB21_839:
	setp.eq.s32 	%p1494, %r120, 0;
	mov.u64 	%rd37661, %rd37471;
	@%p1494 bra 	$L__BB21_843;
	mov.b64 	%rd37659, 0;
$L__BB21_841:
	shl.b64 	%rd32929, %rd37659, 3;
	add.s64 	%rd32930, %rd37471, %rd32929;
	ld.u64 	%rd32931, [%rd32930];
	add.s64 	%rd32932, %rd37662, %rd32929;
	ld.u64 	%rd32933, [%rd32932];
	setp.lt.u64 	%p1495, %rd32931, %rd32933;
	@%p1495 bra 	$L__BB21_838;
	add.s64 	%rd37659, %rd37659, 1;
	setp.eq.s64 	%p1496, %rd37659, %rd12;
	mov.u64 	%rd37661, %rd37471;
	@%p1496 bra 	$L__BB21_843;
	bra.uni 	$L__BB21_841;
$L__BB21_843:
	add.s64 	%rd1362, %rd3820, -1;
	and.b64  	%rd1363, %rd3820, 1;
	and.b64  	%rd1364, %rd3820, -2;
	mov.b32 	%r468, 2;
	shl.b32 	%r387, %r3, 6;
	add.s32 	%r389, %r324, %r387;
$L__BB21_844:
	mov.u32 	%r20, %r468;
	bar.sync 	0;
	add.s32 	%r386, %r20, -1;
	st.shared.v2.u64 	[%r389], {%rd36932, %rd37674};
	st.shared.v2.u64 	[%r389+16], {%rd37673, %rd37672};
	st.shared.v2.u64 	[%r389+32], {%rd37671, %rd37662};
	st.shared.v2.u64 	[%r389+48], {%rd37661, %rd37668};
	bar.sync 	0;
	neg.s32 	%r390, %r20;
	and.b32  	%r391, %r3, %r390;
	shl.b32 	%r392, %r391, 3;
	shl.b32 	%r393, %r20, 2;
	and.b32  	%r394, %r386, %r3;
	shl.b32 	%r395, %r394, 3;
	min.u32 	%r22, %r395, 2048;
	min.u32 	%r23, %r392, 2048;
	add.s32 	%r396, %r23, %r393;
	min.u32 	%r24, %r396, 2048;
	add.s32 	%r397, %r24, %r393;
	min.u32 	%r25, %r397, 2048;
	sub.s32 	%r398, %r24, %r23;
	sub.s32 	%r399, %r25, %r24;
	setp.lt.s32 	%p1554, %r22, %r399;
	sub.s32 	%r400, %r22, %r399;
	selp.b32 	%r471, 0, %r400, %p1554;
	min.s32 	%r469, %r398, %r22;
	setp.ge.s32 	%p1555, %r471, %r469;
	@%p1555 bra 	$L__BB21_876;
	add.s32 	%r28, %r24, %r22;
$L__BB21_846:
	setp.eq.s64 	%p1556, %rd3820, 0;
	sub.s32 	%r401, %r469, %r471;
	shr.u32 	%r402, %r401, 31;
	add.s32 	%r403, %r401, %r402;
	shr.s32 	%r404, %r403, 1;
	add.s32 	%r31, %r404, %r471;
	add.s32 	%r405, %r31, %r23;
	shl.b32 	%r406, %r405, 3;
	mov.u32 	%r407, _ZZN3cub18CUB_300001_SM_10006detail10merge_sort30DeviceMergeSortBlockSortKernelINS2_10policy_hubIPPyE9Policy600ES6_PNS0_8NullTypeES6_SA_j10tuple_lessS5_S9_EEvbT0_T1_T2_T3_T4_PT6_PT7_T5_NS1_7vsmem_tEE19static_temp_storage;
	add.s32 	%r408, %r407, %r406;
	ld.shared.u64 	%rd1373, [%r408];
	not.b32 	%r409, %r31;
	add.s32 	%r410, %r28, %r409;
	shl.b32 	%r411, %r410, 3;
	add.s32 	%r412, %r407, %r411;
	ld.shared.u64 	%rd1374, [%r412];
	mov.b64 	%rd37679, -3750763034362895579;
	@%p1556 bra 	$L__BB21_852;
	setp.eq.s64 	%p1557, %rd1362, 0;
	mov.b64 	%rd37679, -3750763034362895579;
	mov.b64 	%rd37677, 0;
	@%p1557 bra 	$L__BB21_850;
	add.s64 	%rd37680, %rd1374, 8;
	mov.b64 	%rd37679, -3750763034362895579;
	mov.u64 	%rd37681, %rd1364;
$L__BB21_849:
	ld.u64 	%rd33107, [%rd37680+-8];
	and.b64  	%rd33108, %rd33107, 255;
	xor.b64  	%rd33109, %rd33108, %rd37679;
	mul.lo.s64 	%rd33110, %rd33109, 1099511628211;
	shr.u64 	%rd33111, %rd33107, 8;
	and.b64  	%rd33112, %rd33111, 255;
	xor.b64  	%rd33113, %rd33112, %rd33110;
	mul.lo.s64 	%rd33114, %rd33113, 1099511628211;
	shr.u64 	%rd33115, %rd33107, 16;
	and.b64  	%rd33116, %rd33115, 255;
	xor.b64  	%rd33117, %rd33116, %rd33114;
	mul.lo.s64 	%rd33118, %rd33117, 1099511628211;
	shr.u64 	%rd33119, %rd33107, 24;
	and.b64  	%rd33120, %rd33119, 255;
	xor.b64  	%rd33121, %rd33120, %rd33118;
	mul.lo.s64 	%rd33122, %rd33121, 1099511628211;
	shr.u64 	%rd33123, %rd33107, 32;
	and.b64  	%rd33124, %rd33123, 255;
	xor.b64  	%rd33125, %rd33124, %rd33122;
	mul.lo.s64 	%rd33126, %rd33125, 1099511628211;
	shr.u64 	%rd33127, %rd33107, 40;
	and.b64  	%rd33128, %rd33127, 255;
	xor.b64  	%rd33129, %rd33128, %rd33126;
	mul.lo.s64 	%rd33130, %rd33129, 1099511628211;
	shr.u64 	%rd33131, %rd33107, 48;
	and.b64  	%rd33132, %rd33131, 255;
	xor.b64  	%rd33133, %rd33132, %rd33130;
	mul.lo.s64 	%rd33134, %rd33133, 1099511628211;
	shr.u64 	%rd33135, %rd33107, 56;
	xor.b64  	%rd33136, %rd33135, %rd33134;
	mul.lo.s64 	%rd33137, %rd33136, 1099511628211;
	ld.u64 	%rd33138, [%rd37680];
	and.b64  	%rd33139, %rd33138, 255;
	xor.b64  	%rd33140, %rd33139, %rd33137;
	mul.lo.s64 	%rd33141, %rd33140, 1099511628211;
	shr.u64 	%rd33142, %rd33138, 8;
	and.b64  	%rd33143, %rd33142, 255;
	xor.b64  	%rd33144, %rd33143, %rd33141;
	mul.lo.s64 	%rd33145, %rd33144, 1099511628211;
	shr.u64 	%rd33146, %rd33138, 16;
	and.b64  	%rd33147, %rd33146, 255;
	xor.b64  	%rd33148, %rd33147, %rd33145;
	mul.lo.s64 	%rd33149, %rd33148, 1099511628211;
	shr.u64 	%rd33150, %rd33138, 24;
	and.b64  	%rd33151, %rd33150, 255;
	xor.b64  	%rd33152, %rd33151, %rd33149;
	mul.lo.s64 	%rd33153, %rd33152, 1099511628211;
	shr.u64 	%rd33154, %rd33138, 32;
	and.b64  	%rd33155, %rd33154, 255;
	xor.b64  	%rd33156, %rd33155, %rd33153;
	mul.lo.s64 	%rd33157, %rd33156, 1099511628211;
	shr.u64 	%rd33158, %rd33138, 40;
	and.b64  	%rd33159, %rd33158, 255;
	xor.b64  	%rd33160, %rd33159, %rd33157;
	mul.lo.s64 	%rd33161, %rd33160, 1099511628211;
	shr.u64 	%rd33162, %rd33138, 48;
	and.b64  	%rd33163, %rd33162, 255;
	xor.b64  	%rd33164, %rd33163, %rd33161;
	mul.lo.s64 	%rd33165, %rd33164, 1099511628211;
	shr.u64 	%rd33166, %rd33138, 56;
	xor.b64  	%rd33167, %rd33166, %rd33165;
	mul.lo.s64 	%rd37679, %rd33167, 1099511628211;
	add.s64 	%rd37681, %rd37681, -2;
	add.s64 	%rd37680, %rd37680, 16;
	setp.eq.s64 	%p1558, %rd37681, 0;
	mov.u64 	%rd37677, %rd1364;
	@%p1558 bra 	$L__BB21_850;
	bra.uni 	$L__BB21_849;
$L__BB21_850:
	setp.eq.s64 	%p1559, %rd1363, 0;
	@%p1559 bra 	$L__BB21_852;
	shl.b64 	%rd33168, %rd37677, 3;
	add.s64 	%rd33169, %rd1374, %rd33168;
	ld.u64 	%rd33170, [%rd33169];
	and.b64  	%rd33171, %rd33170, 255;
	xor.b64  	%rd33172, %rd33171, %rd37679;
	mul.lo.s64 	%rd33173, %rd33172, 1099511628211;
	shr.u64 	%rd33174, %rd33170, 8;
	and.b64  	%rd33175, %rd33174, 255;
	xor.b64  	%rd33176, %rd33175, %rd33173;
	mul.lo.s64 	%rd33177, %rd33176, 1099511628211;
	shr.u64 	%rd33178, %rd33170, 16;
	and.b64  	%rd33179, %rd33178, 255;
	xor.b64  	%rd33180, %rd33179, %rd33177;
	mul.lo.s64 	%rd33181, %rd33180, 1099511628211;
	shr.u64 	%rd33182, %rd33170, 24;
	and.b64  	%rd33183, %rd33182, 255;
	xor.b64  	%rd33184, %rd33183, %rd33181;
	mul.lo.s64 	%rd33185, %rd33184, 1099511628211;
	shr.u64 	%rd33186, %rd33170, 32;
	and.b64  	%rd33187, %rd33186, 255;
	xor.b64  	%rd33188, %rd33187, %rd33185;
	mul.lo.s64 	%rd33189, %rd33188, 1099511628211;
	shr.u64 	%rd33190, %rd33170, 40;
	and.b64  	%rd33191, %rd33190, 255;
	xor.b64  	%rd33192, %rd33191, %rd33189;
	mul.lo.s64 	%rd33193, %rd33192, 1099511628211;
	shr.u64 	%rd33194, %rd33170, 48;
	and.b64  	%rd33195, %rd33194, 255;
	xor.b64  	%rd33196, %rd33195, %rd33193;
	mul.lo.s64 	%rd33197, %rd33196, 1099511628211;
	shr.u64 	%rd33198, %rd33170, 56;
	xor.b64  	%rd33199, %rd33198, %rd33197;
	mul.lo.s64 	%rd37679, %rd33199, 1099511628211;
$L__BB21_852:
	setp.eq.s64 	%p1560, %rd3820, 0;
	mov.b64 	%rd37685, -3750763034362895579;
	@%p1560 bra 	$L__BB21_858;
	setp.eq.s64 	%p1561, %rd1362, 0;
	mov.b64 	%rd37685, -3750763034362895579;
	mov.b64 	%rd37686, 0;
	@%p1561 bra 	$L__BB21_856;
	mov.b64 	%rd37685, -3750763034362895579;
	mov.b64 	%rd37683, 0;
$L__BB21_855:
	shl.b64 	%rd33206, %rd37683, 3;
	add.s64 	%rd33207, %rd1373, %rd33206;
	ld.u64 	%rd33208, [%rd33207];
	and.b64  	%rd33209, %rd33208, 255;
	xor.b64  	%rd33210, %rd33209, %rd37685;
	mul.lo.s64 	%rd33211, %rd33210, 1099511628211;
	shr.u64 	%rd33212, %rd33208, 8;
	and.b64  	%rd33213, %rd33212, 255;
	xor.b64  	%rd33214, %rd33213, %rd33211;
	mul.lo.s64 	%rd33215, %rd33214, 1099511628211;
	shr.u64 	%rd33216, %rd33208, 16;
	and.b64  	%rd33217, %rd33216, 255;
	xor.b64  	%rd33218, %rd33217, %rd33215;
	mul.lo.s64 	%rd33219, %rd33218, 1099511628211;
	shr.u64 	%rd33220, %rd33208, 24;
	and.b64  	%rd33221, %rd33220, 255;
	xor.b64  	%rd33222, %rd33221, %rd33219;
	mul.lo.s64 	%rd33223, %rd33222, 1099511628211;
	shr.u64 	%rd33224, %rd33208, 32;
	and.b64  	%rd33225, %rd33224, 255;
	xor.b64  	%rd33226, %rd33225, %rd33223;
	mul.lo.s64 	%rd33227, %rd33226, 1099511628211;
	shr.u64 	%rd33228, %rd33208, 40;
	and.b64  	%rd33229, %rd33228, 255;
	xor.b64  	%rd33230, %rd33229, %rd33227;
	mul.lo.s64 	%rd33231, %rd33230, 1099511628211;
	shr.u64 	%rd33232, %rd33208, 48;
	and.b64  	%rd33233, %rd33232, 255;
	xor.b64  	%rd33234, %rd33233, %rd33231;
	mul.lo.s64 	%rd33235, %rd33234, 1099511628211;
	shr.u64 	%rd33236, %rd33208, 56;
	xor.b64  	%rd33237, %rd33236, %rd33235;
	mul.lo.s64 	%rd33238, %rd33237, 1099511628211;
	ld.u64 	%rd33239, [%rd33207+8];
	and.b64  	%rd33240, %rd33239, 255;
	xor.b64  	%rd33241, %rd33240, %rd33238;
	mul.lo.s64 	%rd33242, %rd33241, 1099511628211;
	shr.u64 	%rd33243, %rd33239, 8;
	and.b64  	%rd33244, %rd33243, 255;
	xor.b64  	%rd33245, %rd33244, %rd33242;
	mul.lo.s64 	%rd33246, %rd33245, 1099511628211;
	shr.u64 	%rd33247, %rd33239, 16;
	and.b64  	%rd33248, %rd33247, 255;
	xor.b64  	%rd33249, %rd33248, %rd33246;
	mul.lo.s64 	%rd33250, %rd33249, 1099511628211;
	shr.u64 	%rd33251, %rd33239, 24;
	and.b64  	%rd33252, %rd33251, 255;
	xor.b64  	%rd33253, %rd33252, %rd33250;
	mul.lo.s64 	%rd33254, %rd33253, 1099511628211;
	shr.u64 	%rd33255, %rd33239, 32;
	and.b64  	%rd33256, %rd33255, 255;
	xor.b64  	%rd33257, %rd33256, %rd33254;
	mul.lo.s64 	%rd33258, %rd33257, 1099511628211;
	shr.u64 	%rd33259, %rd33239, 40;
	and.b64  	%rd33260, %rd33259, 255;
	xor.b64  	%rd33261, %rd33260, %rd33258;
	mul.lo.s64 	%rd33262, %rd33261, 1099511628211;
	shr.u64 	%rd33263, %rd33239, 48;
	and.b64  	%rd33264, %rd33263, 255;
	xor.b64  	%rd33265, %rd33264, %rd33262;
	mul.lo.s64 	%rd33266, %rd33265, 1099511628211;
	shr.u64 	%rd33267, %rd33239, 56;
	xor.b64  	%rd33268, %rd33267, %rd33266;
	mul.lo.s64 	%rd37685, %rd33268, 1099511628211;
	add.s64 	%rd37683, %rd37683, 2;
	setp.ne.s64 	%p1562, %rd37683, %rd1364;
	mov.u64 	%rd37686, %rd1364;
	@%p1562 bra 	$L__BB21_855;
$L__BB21_856:
	setp.eq.s64 	%p1563, %rd1363, 0;
	@%p1563 bra 	$L__BB21_858;
	shl.b64 	%rd33269, %rd37686, 3;
	add.s64 	%rd33270, %rd1373, %rd33269;
	ld.u64 	%rd33271, [%rd33270];
	and.b64  	%rd33272, %rd33271, 255;
	xor.b64  	%rd33273, %rd33272, %rd37685;
	mul.lo.s64 	%rd33274, %rd33273, 1099511628211;
	shr.u64 	%rd33275, %rd33271, 8;
	and.b64  	%rd33276, %rd33275, 255;
	xor.b64  	%rd33277, %rd33276, %rd33274;
	mul.lo.s64 	%rd33278, %rd33277, 1099511628211;
	shr.u64 	%rd33279, %rd33271, 16;
	and.b64  	%rd33280, %rd33279, 255;
	xor.b64  	%rd33281, %rd33280, %rd33278;
	mul.lo.s64 	%rd33282, %rd33281, 1099511628211;
	shr.u64 	%rd33283, %rd33271, 24;
	and.b64  	%rd33284, %rd33283, 255;
	xor.b64  	%rd33285, %rd33284, %rd33282;
	mul.lo.s64 	%rd33286, %rd33285, 1099511628211;
	shr.u64 	%rd33287, %rd33271, 32;
	and.b64  	%rd33288, %rd33287, 255;
	xor.b64  	%rd33289, %rd33288, %rd33286;
	mul.lo.s64 	%rd33290, %rd33289, 1099511628211;
	shr.u64 	%rd33291, %rd33271, 40;
	and.b64  	%rd33292, %rd33291, 255;
	xor.b64  	%rd33293, %rd33292, %rd33290;
	mul.lo.s64 	%rd33294, %rd33293, 1099511628211;
	shr.u64 	%rd33295, %rd33271, 48;
	and.b64  	%rd33296, %rd33295, 255;
	xor.b64  	%rd33297, %rd33296, %rd33294;
	mul.lo.s64 	%rd33298, %rd33297, 1099511628211;
	shr.u64 	%rd33299, %rd33271, 56;
	xor.b64  	%rd33300, %rd33299, %rd33298;
	mul.lo.s64 	%rd37685, %rd33300, 1099511628211;
$L__BB21_858:
	setp.eq.s64 	%p1564, %rd37679, %rd37685;
	@%p1564 bra 	$L__BB21_872;
	setp.eq.s64 	%p1565, %rd3820, 0;
	mov.b64 	%rd37693, -3750763034362895579;
	@%p1565 bra 	$L__BB21_865;
	setp.eq.s64 	%p1566, %rd1362, 0;
	mov.b64 	%rd37693, -3750763034362895579;
	mov.b64 	%rd37691, 0;
	@%p1566 bra 	$L__BB21_863;
	mov.b64 	%rd37693, -3750763034362895579;
	mov.b64 	%rd37694, 0;
$L__BB21_862:
	shl.b64 	%rd33307, %rd37694, 3;
	add.s64 	%rd33308, %rd1374, %rd33307;
	ld.u64 	%rd33309, [%rd33308];
	and.b64  	%rd33310, %rd33309, 255;
	xor.b64  	%rd33311, %rd33310, %rd37693;
	mul.lo.s64 	%rd33312, %rd33311, 1099511628211;
	shr.u64 	%rd33313, %rd33309, 8;
	and.b64  	%rd33314, %rd33313, 255;
	xor.b64  	%rd33315, %rd33314, %rd33312;
	mul.lo.s64 	%rd33316, %rd33315, 1099511628211;
	shr.u64 	%rd33317, %rd33309, 16;
	and.b64  	%rd33318, %rd33317, 255;
	xor.b64  	%rd33319, %rd33318, %rd33316;
	mul.lo.s64 	%rd33320, %rd33319, 1099511628211;
	shr.u64 	%rd33321, %rd33309, 24;
	and.b64  	%rd33322, %rd33321, 255;
	xor.b64  	%rd33323, %rd33322, %rd33320;
	mul.lo.s64 	%rd33324, %rd33323, 1099511628211;
	shr.u64 	%rd33325, %rd33309, 32;
	and.b64  	%rd33326, %rd33325, 255;
	xor.b64  	%rd33327, %rd33326, %rd33324;
	mul.lo.s64 	%rd33328, %rd33327, 1099511628211;
	shr.u64 	%rd33329, %rd33309, 40;
	and.b64  	%rd33330, %rd33329, 255;
	xor.b64  	%rd33331, %rd33330, %rd33328;
	mul.lo.s64 	%rd33332, %rd33331, 1099511628211;
	shr.u64 	%rd33333, %rd33309, 48;
	and.b64  	%rd33334, %rd33333, 255;
	xor.b64  	%rd33335, %rd33334, %rd33332;
	mul.lo.s64 	%rd33336, %rd33335, 1099511628211;
	shr.u64 	%rd33337, %rd33309, 56;
	xor.b64  	%rd33338, %rd33337, %rd33336;
	mul.lo.s64 	%rd33339, %rd33338, 1099511628211;
	ld.u64 	%rd33340, [%rd33308+8];
	and.b64  	%rd33341, %rd33340, 255;
	xor.b64  	%rd33342, %rd33341, %rd33339;
	mul.lo.s64 	%rd33343, %rd33342, 1099511628211;
	shr.u64 	%rd33344, %rd33340, 8;
	and.b64  	%rd33345, %rd33344, 255;
	xor.b64  	%rd33346, %rd33345, %rd33343;
	mul.lo.s64 	%rd33347, %rd33346, 1099511628211;
	shr.u64 	%rd33348, %rd33340, 16;
	and.b64  	%rd33349, %rd33348, 255;
	xor.b64  	%rd33350, %rd33349, %rd33347;
	mul.lo.s64 	%rd33351, %rd33350, 1099511628211;
	shr.u64 	%rd33352, %rd33340, 24;
	and.b64  	%rd33353, %rd33352, 255;
	xor.b64  	%rd33354, %rd33353, %rd33351;
	mul.lo.s64 	%rd33355, %rd33354, 1099511628211;
	shr.u64 	%rd33356, %rd33340, 32;
	and.b64  	%rd33357, %rd33356, 255;
	xor.b64  	%rd33358, %rd33357, %rd33355;
	mul.lo.s64 	%rd33359, %rd33358, 1099511628211;
	shr.u64 	%rd33360, %rd33340, 40;
	and.b64  	%rd33361, %rd33360, 255;
	xor.b64  	%rd33362, %rd33361, %rd33359;
	mul.lo.s64 	%rd33363, %rd33362, 1099511628211;
	shr.u64 	%rd33364, %rd33340, 48;
	and.b64  	%rd33365, %rd33364, 255;
	xor.b64  	%rd33366, %rd33365, %rd33363;
	mul.lo.s64 	%rd33367, %rd33366, 1099511628211;
	shr.u64 	%rd33368, %rd33340, 56;
	xor.b64  	%rd33369, %rd33368, %rd33367;
	mul.lo.s64 	%rd37693, %rd33369, 1099511628211;
	add.s64 	%rd37694, %rd37694, 2;
	setp.eq.s64 	%p1567, %rd37694, %rd1364;
	mov.u64 	%rd37691, %rd1364;
	@%p1567 bra 	$L__BB21_863;
	bra.uni 	$L__BB21_862;
$L__BB21_863:
	setp.eq.s64 	%p1568, %rd1363, 0;
	@%p1568 bra 	$L__BB21_865;
	shl.b64 	%rd33370, %rd37691, 3;
	add.s64 	%rd33371, %rd1374, %rd33370;
	ld.u64 	%rd33372, [%rd33371];
	and.b64  	%rd33373, %rd33372, 255;
	xor.b64  	%rd33374, %rd33373, %rd37693;
	mul.lo.s64 	%rd33375, %rd33374, 1099511628211;
	shr.u64 	%rd33376, %rd33372, 8;
	and.b64  	%rd33377, %rd33376, 255;
	xor.b64  	%rd33378, %rd33377, %rd33375;
	mul.lo.s64 	%rd33379, %rd33378, 1099511628211;
	shr.u64 	%rd33380, %rd33372, 16;
	and.b64  	%rd33381, %rd33380, 255;
	xor.b64  	%rd33382, %rd33381, %rd33379;
	mul.lo.s64 	%rd33383, %rd33382, 1099511628211;
	shr.u64 	%rd33384, %rd33372, 24;
	and.b64  	%rd33385, %rd33384, 255;
	xor.b64  	%rd33386, %rd33385, %rd33383;
	mul.lo.s64 	%rd33387, %rd33386, 1099511628211;
	shr.u64 	%rd33388, %rd33372, 32;
	and.b64  	%rd33389, %rd33388, 255;
	xor.b64  	%rd33390, %rd33389, %rd33387;
	mul.lo.s64 	%rd33391, %rd33390, 1099511628211;
	shr.u64 	%rd33392, %rd33372, 40;
	and.b64  	%rd33393, %rd33392, 255;
	xor.b64  	%rd33394, %rd33393, %rd33391;
	mul.lo.s64 	%rd33395, %rd33394, 1099511628211;
	shr.u64 	%rd33396, %rd33372, 48;
	and.b64  	%rd33397, %rd33396, 255;
	xor.b64  	%rd33398, %rd33397, %rd33395;
	mul.lo.s64 	%rd33399, %rd33398, 1099511628211;
	shr.u64 	%rd33400, %rd33372, 56;
	xor.b64  	%rd33401, %rd33400, %rd33399;
	mul.lo.s64 	%rd37693, %rd33401, 1099511628211;
$L__BB21_865:
	setp.eq.s64 	%p1569, %rd3820, 0;
	mov.b64 	%rd37698, -3750763034362895579;
	@%p1569 bra 	$L__BB21_871;
	setp.eq.s64 	%p1570, %rd1362, 0;
	mov.b64 	%rd37698, -3750763034362895579;
	mov.b64 	%rd37699, 0;
	@%p1570 bra 	$L__BB21_869;
	mov.b64 	%rd37698, -3750763034362895579;
	mov.b64 	%rd37696, 0;
$L__BB21_868:
	shl.b64 	%rd33408, %rd37696, 3;
	add.s64 	%rd33409, %rd1373, %rd33408;
	ld.u64 	%rd33410, [%rd33409];
	and.b64  	%rd33411, %rd33410, 255;
	xor.b64  	%rd33412, %rd33411, %rd37698;
	mul.lo.s64 	%rd33413, %rd33412, 1099511628211;
	shr.u64 	%rd33414, %rd33410, 8;
	and.b64  	%rd33415, %rd33414, 255;
	xor.b64  	%rd33416, %rd33415, %rd33413;
	mul.lo.s64 	%rd33417, %rd33416, 1099511628211;
	shr.u64 	%rd33418, %rd33410, 16;
	and.b64  	%rd33419, %rd33418, 255;
	xor.b64  	%rd33420, %rd33419, %rd33417;
	mul.lo.s64 	%rd33421, %rd33420, 1099511628211;
	shr.u64 	%rd33422, %rd33410, 24;
	and.b64  	%rd33423, %rd33422, 255;
	xor.b64  	%rd33424, %rd33423, %rd33421;
	mul.lo.s64 	%rd33425, %rd33424, 1099511628211;
	shr.u64 	%rd33426, %rd33410, 32;
	and.b64  	%rd33427, %rd33426, 255;
	xor.b64  	%rd33428, %rd33427, %rd33425;
	mul.lo.s64 	%rd33429, %rd33428, 1099511628211;
	shr.u64 	%rd33430, %rd33410, 40;
	and.b64  	%rd33431, %rd33430, 255;
	xor.b64  	%rd33432, %rd33431, %rd33429;
	mul.lo.s64 	%rd33433, %rd33432, 1099511628211;
	shr.u64 	%rd33434, %rd33410, 48;
	and.b64  	%rd33435, %rd33434, 255;
	xor.b64  	%rd33436, %rd33435, %rd33433;
	mul.lo.s64 	%rd33437, %rd33436, 1099511628211;
	shr.u64 	%rd33438, %rd33410, 56;
	xor.b64  	%rd33439, %rd33438, %rd33437;
	mul.lo.s64 	%rd33440, %rd33439, 1099511628211;
	ld.u64 	%rd33441, [%rd33409+8];
	and.b64  	%rd33442, %rd33441, 255;
	xor.b64  	%rd33443, %rd33442, %rd33440;
	mul.lo.s64 	%rd33444, %rd33443, 1099511628211;
	shr.u64 	%rd33445, %rd33441, 8;
	and.b64  	%rd33446, %rd33445, 255;
	xor.b64  	%rd33447, %rd33446, %rd33444;
	mul.lo.s64 	%rd33448, %rd33447, 1099511628211;
	shr.u64 	%rd33449, %rd33441, 16;
	and.b64  	%rd33450, %rd33449, 255;
	xor.b64  	%rd33451, %rd33450, %rd33448;
	mul.lo.s64 	%rd33452, %rd33451, 1099511628211;
	shr.u64 	%rd33453, %rd33441, 24;
	and.b64  	%rd33454, %rd33453, 255;
	xor.b64  	%rd33455, %rd33454, %rd33452;
	mul.lo.s64 	%rd33456, %rd33455, 1099511628211;
	shr.u64 	%rd33457, %rd33441, 32;
	and.b64  	%rd33458, %rd33457, 255;
	xor.b64  	%rd33459, %rd33458, %rd33456;
	mul.lo.s64 	%rd33460, %rd33459, 1099511628211;
	shr.u64 	%rd33461, %rd33441, 40;
	and.b64  	%rd33462, %rd33461, 255;
	xor.b64  	%rd33463, %rd33462, %rd33460;
	mul.lo.s64 	%rd33464, %rd33463, 1099511628211;
	shr.u64 	%rd33465, %rd33441, 48;
	and.b64  	%rd33466, %rd33465, 255;
	xor.b64  	%rd33467, %rd33466, %rd33464;
	mul.lo.s64 	%rd33468, %rd33467, 1099511628211;
	shr.u64 	%rd33469, %rd33441, 56;
	xor.b64  	%rd33470, %rd33469, %rd33468;
	mul.lo.s64 	%rd37698, %rd33470, 1099511628211;
	add.s64 	%rd37696, %rd37696, 2;
	setp.ne.s64 	%p1571, %rd37696, %rd1364;
	mov.u64 	%rd37699, %rd1364;
	@%p1571 bra 	$L__BB21_868;
$L__BB21_869:
	setp.eq.s64 	%p1572, %rd1363, 0;
	@%p1572 bra 	$L__BB21_871;
	shl.b64 	%rd33471, %rd37699, 3;
	add.s64 	%rd33472, %rd1373, %rd33471;
	ld.u64 	%rd33473, [%rd33472];
	and.b64  	%rd33474, %rd33473, 255;
	xor.b64  	%rd33475, %rd33474, %rd37698;
	mul.lo.s64 	%rd33476, %rd33475, 1099511628211;
	shr.u64 	%rd33477, %rd33473, 8;
	and.b64  	%rd33478, %rd33477, 255;
	xor.b64  	%rd33479, %rd33478, %rd33476;
	mul.lo.s64 	%rd33480, %rd33479, 1099511628211;
	shr.u64 	%rd33481, %rd33473, 16;
	and.b64  	%rd33482, %rd33481, 255;
	xor.b64  	%rd33483, %rd33482, %rd33480;
	mul.lo.s64 	%rd33484, %rd33483, 1099511628211;
	shr.u64 	%rd33485, %rd33473, 24;
	and.b64  	%rd33486, %rd33485, 255;
	xor.b64  	%rd33487, %rd33486, %rd33484;
	mul.lo.s64 	%rd33488, %rd33487, 1099511628211;
	shr.u64 	%rd33489, %rd33473, 32;
	and.b64  	%rd33490, %rd33489, 255;
	xor.b64  	%rd33491, %rd33490, %rd33488;
	mul.lo.s64 	%rd33492, %rd33491, 1099511628211;
	shr.u64 	%rd33493, %rd33473, 40;
	and.b64  	%rd33494, %rd33493, 255;
	xor.b64  	%rd33495, %rd33494, %rd33492;
	mul.lo.s64 	%rd33496, %rd33495, 1099511628211;
	shr.u64 	%rd33497, %rd33473, 48;
	and.b64  	%rd33498, %rd33497, 255;
	xor.b64  	%rd33499, %rd33498, %rd33496;
	mul.lo.s64 	%rd33500, %rd33499, 1099511628211;
	shr.u64 	%rd33501, %rd33473, 56;
	xor.b64  	%rd33502, %rd33501, %rd33500;
	mul.lo.s64 	%rd37698, %rd33502, 1099511628211;
$L__BB21_871:
	setp.ge.u64 	%p1794, %rd37693, %rd37698;
	bra.uni 	$L__BB21_875;
$L__BB21_872:
	setp.eq.s32 	%p1574, %r120, 0;
	mov.pred 	%p1794, -1;
	@%p1574 bra 	$L__BB21_875;
	mov.b64 	%rd37689, 0;
$L__BB21_874:
	shl.b64 	%rd33504, %rd37689, 3;
	add.s64 	%rd33505, %rd1374, %rd33504;
	ld.u64 	%rd33506, [%rd33505];
	add.s64 	%rd33507, %rd1373, %rd33504;
	ld.u64 	%rd33508, [%rd33507];
	setp.ge.u64 	%p1794, %rd33506, %rd33508;
	add.s64 	%rd37689, %rd37689, 1;
	setp.ne.s64 	%p1575, %rd37689, %rd12;
	and.pred  	%p1576, %p1794, %p1575;
	@%p1576 bra 	$L__BB21_874;
$L__BB21_875:
	add.s32 	%r413, %r31, 1;
	selp.b32 	%r471, %r413, %r471, %p1794;
	selp.b32 	%r469, %r469, %r31, %p1794;
	setp.lt.s32 	%p1577, %r471, %r469;
	@%p1577 bra 	$L__BB21_846;
$L__BB21_876:
	add.s32 	%r35, %r471, %r23;
	add.s32 	%r414, %r24, %r22;
	sub.s32 	%r36, %r414, %r471;
	shl.b32 	%r415, %r35, 3;
	mov.u32 	%r416, _ZZN3cub18CUB_300001_SM_10006detail10merge_sort30DeviceMergeSortBlockSortKernelINS2_10policy_hubIPPyE9Policy600ES6_PNS0_8NullTypeES6_SA_j10tuple_lessS5_S9_EEvbT0_T1_T2_T3_T4_PT6_PT7_T5_NS1_7vsmem_tEE19static_temp_storage;
	add.s32 	%r37, %r416, %r415;
	ld.shared.u64 	%rd37755, [%r37];
	shl.b32 	%r417, %r36, 3;
	add.s32 	%r38, %r416, %r417;
	ld.shared.u64 	%rd37727, [%r38];
	setp.ge.s32 	%p1579, %r36, %r25;
	mov.pred 	%p1578, 0;
	mov.pred 	%p1795, %p1578;
	@%p1579 bra 	$L__BB21_907;
	setp.ge.s32 	%p1581, %r35, %r24;
	mov.pred 	%p1795, -1;
	@%p1581 bra 	$L__BB21_907;
	setp.eq.s64 	%p1582, %rd3820, 0;
	mov.b64 	%rd37705, -3750763034362895579;
	@%p1582 bra 	$L__BB21_884;
	setp.eq.s64 	%p1583, %rd1362, 0;
	mov.b64 	%rd37705, -3750763034362895579;
	mov.b64 	%rd37703, 0;
	@%p1583 bra 	$L__BB21_882;
	mov.b64 	%rd37705, -3750763034362895579;
	mov.b64 	%rd37706, 0;
$L__BB21_881:
	shl.b64 	%rd33516, %rd37706, 3;
	add.s64 	%rd33517, %rd37727, %rd33516;
	ld.u64 	%rd33518, [%rd33517];
	and.b64  	%rd33519, %rd33518, 255;
	xor.b64  	%rd33520, %rd33519, %rd37705;
	mul.lo.s64 	%rd33521, %rd33520, 1099511628211;
	shr.u64 	%rd33522, %rd33518, 8;
	and.b64  	%rd33523, %rd33522, 255;
	xor.b64  	%rd33524, %rd33523, %rd33521;
	mul.lo.s64 	%rd33525, %rd33524, 1099511628211;
	shr.u64 	%rd33526, %rd33518, 16;
	and.b64  	%rd33527, %rd33526, 255;
	xor.b64  	%rd33528, %rd33527, %rd33525;
	mul.lo.s64 	%rd33529, %rd33528, 1099511628211;
	shr.u64 	%rd33530, %rd33518, 24;
	and.b64  	%rd33531, %rd33530, 255;
	xor.b64  	%rd33532, %rd33531, %rd33529;
	mul.lo.s64 	%rd33533, %rd33532, 1099511628211;
	shr.u64 	%rd33534, %rd33518, 32;
	and.b64  	%rd33535, %rd33534, 255;
	xor.b64  	%rd33536, %rd33535, %rd33533;
	mul.lo.s64 	%rd33537, %rd33536, 1099511628211;
	shr.u64 	%rd33538, %rd33518, 40;
	and.b64  	%rd33539, %rd33538, 255;
	xor.b64  	%rd33540, %rd33539, %rd33537;
	mul.lo.s64 	%rd33541, %rd33540, 1099511628211;
	shr.u64 	%rd33542, %rd33518, 48;
	and.b64  	%rd33543, %rd33542, 255;
	xor.b64  	%rd33544, %rd33543, %rd33541;
	mul.lo.s64 	%rd33545, %rd33544, 1099511628211;
	shr.u64 	%rd33546, %rd33518, 56;
	xor.b64  	%rd33547, %rd33546, %rd33545;
	mul.lo.s64 	%rd33548, %rd33547, 1099511628211;
	ld.u64 	%rd33549, [%rd33517+8];
	and.b64  	%rd33550, %rd33549, 255;
	xor.b64  	%rd33551, %rd33550, %rd33548;
	mul.lo.s64 	%rd33552, %rd33551, 1099511628211;
	shr.u64 	%rd33553, %rd33549, 8;
	and.b64  	%rd33554, %rd33553, 255;
	xor.b64  	%rd33555, %rd33554, %rd33552;
	mul.lo.s64 	%rd33556, %rd33555, 1099511628211;
	shr.u64 	%rd33557, %rd33549, 16;
	and.b64  	%rd33558, %rd33557, 255;
	xor.b64  	%rd33559, %rd33558, %rd33556;
	mul.lo.s64 	%rd33560, %rd33559, 1099511628211;
	shr.u64 	%rd33561, %rd33549, 24;
	and.b64  	%rd33562, %rd33561, 255;
	xor.b64  	%rd33563, %rd33562, %rd33560;
	mul.lo.s64 	%rd33564, %rd33563, 1099511628211;
	shr.u64 	%rd33565, %rd33549, 32;
	and.b64  	%rd33566, %rd33565, 255;
	xor.b64  	%rd33567, %rd33566, %rd33564;
	mul.lo.s64 	%rd33568, %rd33567, 1099511628211;
	shr.u64 	%rd33569, %rd33549, 40;
	and.b64  	%rd33570, %rd33569, 255;
	xor.b64  	%rd33571, %rd33570, %rd33568;
	mul.lo.s64 	%rd33572, %rd33571, 1099511628211;
	shr.u64 	%rd33573, %rd33549, 48;
	and.b64  	%rd33574, %rd33573, 255;
	xor.b64  	%rd33575, %rd33574, %rd33572;
	mul.lo.s64 	%rd33576, %rd33575, 1099511628211;
	shr.u64 	%rd33577, %rd33549, 56;
	xor.b64  	%rd33578, %rd33577, %rd33576;
	mul.lo.s64 	%rd37705, %rd33578, 1099511628211;
	add.s64 	%rd37706, %rd37706, 2;
	setp.eq.s64 	%p1584, %rd37706, %rd1364;
	mov.u64 	%rd37703, %rd1364;
	@%p1584 bra 	$L__BB21_882;
	bra.uni 	$L__BB21_881;
$L__BB21_882:
	setp.eq.s64 	%p1585, %rd1363, 0;
	@%p1585 bra 	$L__BB21_884;
	shl.b64 	%rd33579, %rd37703, 3;
	add.s64 	%rd33580, %rd37727, %rd33579;
	ld.u64 	%rd33581, [%rd33580];
	and.b64  	%rd33582, %rd33581, 255;
	xor.b64  	%rd33583, %rd33582, %rd37705;
	mul.lo.s64 	%rd33584, %rd33583, 1099511628211;
	shr.u64 	%rd33585, %rd33581, 8;
	and.b64  	%rd33586, %rd33585, 255;
	xor.b64  	%rd33587, %rd33586, %rd33584;
	mul.lo.s64 	%rd33588, %rd33587, 1099511628211;
	shr.u64 	%rd33589, %rd33581, 16;
	and.b64  	%rd33590, %rd33589, 255;
	xor.b64  	%rd33591, %rd33590, %rd33588;
	mul.lo.s64 	%rd33592, %rd33591, 1099511628211;
	shr.u64 	%rd33593, %rd33581, 24;
	and.b64  	%rd33594, %rd33593, 255;
	xor.b64  	%rd33595, %rd33594, %rd33592;
	mul.lo.s64 	%rd33596, %rd33595, 1099511628211;
	shr.u64 	%rd33597, %rd33581, 32;
	and.b64  	%rd33598, %rd33597, 255;
	xor.b64  	%rd33599, %rd33598, %rd33596;
	mul.lo.s64 	%rd33600, %rd33599, 1099511628211;
	shr.u64 	%rd33601, %rd33581, 40;
	and.b64  	%rd33602, %rd33601, 255;
	xor.b64  	%rd33603, %rd33602, %rd33600;
	mul.lo.s64 	%rd33604, %rd33603, 1099511628211;
	shr.u64 	%rd33605, %rd33581, 48;
	and.b64  	%rd33606, %rd33605, 255;
	xor.b64  	%rd33607, %rd33606, %rd33604;
	mul.lo.s64 	%rd33608, %rd33607, 1099511628211;
	shr.u64 	%rd33609, %rd33581, 56;
	xor.b64  	%rd33610, %rd33609, %rd33608;
	mul.lo.s64 	%rd37705, %rd33610, 1099511628211;
$L__BB21_884:
	setp.eq.s64 	%p1586, %rd3820, 0;
	mov.b64 	%rd37710, -3750763034362895579;
	@%p1586 bra 	$L__BB21_890;
	setp.eq.s64 	%p1587, %rd1362, 0;
	mov.b64 	%rd37710, -3750763034362895579;
	mov.b64 	%rd37711, 0;
	@%p1587 bra 	$L__BB21_888;
	mov.b64 	%rd37710, -3750763034362895579;
	mov.b64 	%rd37708, 0;
$L__BB21_887:
	shl.b64 	%rd33617, %rd37708, 3;
	add.s64 	%rd33618, %rd37755, %rd33617;
	ld.u64 	%rd33619, [%rd33618];
	and.b64  	%rd33620, %rd33619, 255;
	xor.b64  	%rd33621, %rd33620, %rd37710;
	mul.lo.s64 	%rd33622, %rd33621, 1099511628211;
	shr.u64 	%rd33623, %rd33619, 8;
	and.b64  	%rd33624, %rd33623, 255;
	xor.b64  	%rd33625, %rd33624, %rd33622;
	mul.lo.s64 	%rd33626, %rd33625, 1099511628211;
	shr.u64 	%rd33627, %rd33619, 16;
	and.b64  	%rd33628, %rd33627, 255;
	xor.b64  	%rd33629, %rd33628, %rd33626;
	mul.lo.s64 	%rd33630, %rd33629, 1099511628211;
	shr.u64 	%rd33631, %rd33619, 24;
	and.b64  	%rd33632, %rd33631, 255;
	xor.b64  	%rd33633, %rd33632, %rd33630;
	mul.lo.s64 	%rd33634, %rd33633, 1099511628211;
	shr.u64 	%rd33635, %rd33619, 32;
	and.b64  	%rd33636, %rd33635, 255;
	xor.b64  	%rd33637, %rd33636, %rd33634;
	mul.lo.s64 	%rd33638, %rd33637, 1099511628211;
	shr.u64 	%rd33639, %rd33619, 40;
	and.b64  	%rd33640, %rd33639, 255;
	xor.b64  	%rd33641, %rd33640, %rd33638;
	mul.lo.s64 	%rd33642, %rd33641, 1099511628211;
	shr.u64 	%rd33643, %rd33619, 48;
	and.b64  	%rd33644, %rd33643, 255;
	xor.b64  	%rd33645, %rd33644, %rd33642;
	mul.lo.s64 	%rd33646, %rd33645, 1099511628211;
	shr.u64 	%rd33647, %rd33619, 56;
	xor.b64  	%rd33648, %rd33647, %rd33646;
	mul.lo.s64 	%rd33649, %rd33648, 1099511628211;
	ld.u64 	%rd33650, [%rd33618+8];
	and.b64  	%rd33651, %rd33650, 255;
	xor.b64  	%rd33652, %rd33651, %rd33649;
	mul.lo.s64 	%rd33653, %rd33652, 1099511628211;
	shr.u64 	%rd33654, %rd33650, 8;
	and.b64  	%rd33655, %rd33654, 255;
	xor.b64  	%rd33656, %rd33655, %rd33653;
	mul.lo.s64 	%rd33657, %rd33656, 1099511628211;
	shr.u64 	%rd33658, %rd33650, 16;
	and.b64  	%rd33659, %rd33658, 255;
	xor.b64  	%rd33660, %rd33659, %rd33657;
	mul.lo.s64 	%rd33661, %rd33660, 1099511628211;
	shr.u64 	%rd33662, %rd33650, 24;
	and.b64  	%rd33663, %rd33662, 255;
	xor.b64  	%rd33664, %rd33663, %rd33661;
	mul.lo.s64 	%rd33665, %rd33664, 1099511628211;
	shr.u64 	%rd33666, %rd33650, 32;
	and.b64  	%rd33667, %rd33666, 255;
	xor.b64  	%rd33668, %rd33667, %rd33665;
	mul.lo.s64 	%rd33669, %rd33668, 1099511628211;
	shr.u64 	%rd33670, %rd33650, 40;
	and.b64  	%rd33671, %rd33670, 255;
	xor.b64  	%rd33672, %rd33671, %rd33669;
	mul.lo.s64 	%rd33673, %rd33672, 1099511628211;
	shr.u64 	%rd33674, %rd33650, 48;
	and.b64  	%rd33675, %rd33674, 255;
	xor.b64  	%rd33676, %rd33675, %rd33673;
	mul.lo.s64 	%rd33677, %rd33676, 1099511628211;
	shr.u64 	%rd33678, %rd33650, 56;
	xor.b64  	%rd33679, %rd33678, %rd33677;
	mul.lo.s64 	%rd37710, %rd33679, 1099511628211;
	add.s64 	%rd37708, %rd37708, 2;
	setp.ne.s64 	%p1588, %rd37708, %rd1364;
	mov.u64 	%rd37711, %rd1364;
	@%p1588 bra 	$L__BB21_887;
$L__BB21_888:
	setp.eq.s64 	%p1589, %rd1363, 0;
	@%p1589 bra 	$L__BB21_890;
	shl.b64 	%rd33680, %rd37711, 3;
	add.s64 	%rd33681, %rd37755, %rd33680;
	ld.u64 	%rd33682, [%rd33681];
	and.b64  	%rd33683, %rd33682, 255;
	xor.b64  	%rd33684, %rd33683, %rd37710;
	mul.lo.s64 	%rd33685, %rd33684, 1099511628211;
	shr.u64 	%rd33686, %rd33682, 8;
	and.b64  	%rd33687, %rd33686, 255;
	xor.b64  	%rd33688, %rd33687, %rd33685;
	mul.lo.s64 	%rd33689, %rd33688, 1099511628211;
	shr.u64 	%rd33690, %rd33682, 16;
	and.b64  	%rd33691, %rd33690, 255;
	xor.b64  	%rd33692, %rd33691, %rd33689;
	mul.lo.s64 	%rd33693, %rd33692, 1099511628211;
	shr.u64 	%rd33694, %rd33682, 24;
	and.b64  	%rd33695, %rd33694, 255;
	xor.b64  	%rd33696, %rd33695, %rd33693;
	mul.lo.s64 	%rd33697, %rd33696, 1099511628211;
	shr.u64 	%rd33698, %rd33682, 32;
	and.b64  	%rd33699, %rd33698, 255;
	xor.b64  	%rd33700, %rd33699, %rd33697;
	mul.lo.s64 	%rd33701, %rd33700, 1099511628211;
	shr.u64 	%rd33702, %rd33682, 40;
	and.b64  	%rd33703, %rd33702, 255;
	xor.b64  	%rd33704, %rd33703, %rd33701;
	mul.lo.s64 	%rd33705, %rd33704, 1099511628211;
	shr.u64 	%rd33706, %rd33682, 48;
	and.b64  	%rd33707, %rd33706, 255;
	xor.b64  	%rd33708, %rd33707, %rd33705;
	mul.lo.s64 	%rd33709, %rd33708, 1099511628211;
	shr.u64 	%rd33710, %rd33682, 56;
	xor.b64  	%rd33711, %rd33710, %rd33709;
	mul.lo.s64 	%rd37710, %rd33711, 1099511628211;
$L__BB21_890:
	setp.eq.s64 	%p1590, %rd37705, %rd37710;
	@%p1590 bra 	$L__BB21_904;
	setp.eq.s64 	%p1591, %rd3820, 0;
	mov.b64 	%rd37718, -3750763034362895579;
	@%p1591 bra 	$L__BB21_897;
	setp.eq.s64 	%p1592, %rd1362, 0;
	mov.b64 	%rd37718, -3750763034362895579;
	mov.b64 	%rd37716, 0;
	@%p1592 bra 	$L__BB21_895;
	mov.b64 	%rd37718, -3750763034362895579;
	mov.b64 	%rd37719, 0;
$L__BB21_894:
	shl.b64 	%rd33718, %rd37719, 3;
	add.s64 	%rd33719, %rd37727, %rd33718;
	ld.u64 	%rd33720, [%rd33719];
	and.b64  	%rd33721, %rd33720, 255;
	xor.b64  	%rd33722, %rd33721, %rd37718;
	mul.lo.s64 	%rd33723, %rd33722, 1099511628211;
	shr.u64 	%rd33724, %rd33720, 8;
	and.b64  	%rd33725, %rd33724, 255;
	xor.b64  	%rd33726, %rd33725, %rd33723;
	mul.lo.s64 	%rd33727, %rd33726, 1099511628211;
	shr.u64 	%rd33728, %rd33720, 16;
	and.b64  	%rd33729, %rd33728, 255;
	xor.b64  	%rd33730, %rd33729, %rd33727;
	mul.lo.s64 	%rd33731, %rd33730, 1099511628211;
	shr.u64 	%rd33732, %rd33720, 24;
	and.b64  	%rd33733, %rd33732, 255;
	xor.b64  	%rd33734, %rd33733, %rd33731;
	mul.lo.s64 	%rd33735, %rd33734, 1099511628211;
	shr.u64 	%rd33736, %rd33720, 32;
	and.b64  	%rd33737, %rd33736, 255;
	xor.b64  	%rd33738, %rd33737, %rd33735;
	mul.lo.s64 	%rd33739, %rd33738, 1099511628211;
	shr.u64 	%rd33740, %rd33720, 40;
	and.b64  	%rd33741, %rd33740, 255;
	xor.b64  	%rd33742, %rd33741, %rd33739;
	mul.lo.s64 	%rd33743, %rd33742, 1099511628211;
	shr.u64 	%rd33744, %rd33720, 48;
	and.b64  	%rd33745, %rd33744, 255;
	xor.b64  	%rd33746, %rd33745, %rd33743;
	mul.lo.s64 	%rd33747, %rd33746, 1099511628211;
	shr.u64 	%rd33748, %rd33720, 56;
	xor.b64  	%rd33749, %rd33748, %rd33747;
	mul.lo.s64 	%rd33750, %rd33749, 1099511628211;
	ld.u64 	%rd33751, [%rd33719+8];
	and.b64  	%rd33752, %rd33751, 255;
	xor.b64  	%rd33753, %rd33752, %rd33750;
	mul.lo.s64 	%rd33754, %rd33753, 1099511628211;
	shr.u64 	%rd33755, %rd33751, 8;
	and.b64  	%rd33756, %rd33755, 255;
	xor.b64  	%rd33757, %rd33756, %rd33754;
	mul.lo.s64 	%rd33758, %rd33757, 1099511628211;
	shr.u64 	%rd33759, %rd33751, 16;
	and.b64  	%rd33760, %rd33759, 255;
	xor.b64  	%rd33761, %rd33760, %rd33758;
	mul.lo.s64 	%rd33762, %rd33761, 1099511628211;
	shr.u64 	%rd33763, %rd33751, 24;
	and.b64  	%rd33764, %rd33763, 255;
	xor.b64  	%rd33765, %rd33764, %rd33762;
	mul.lo.s64 	%rd33766, %rd33765, 1099511628211;
	shr.u64 	%rd33767, %rd33751, 32;
	and.b64  	%rd33768, %rd33767, 255;
	xor.b64  	%rd33769, %rd33768, %rd33766;
	mul.lo.s64 	%rd33770, %rd33769, 1099511628211;
	shr.u64 	%rd33771, %rd33751, 40;
	and.b64  	%rd33772, %rd33771, 255;
	xor.b64  	%rd33773, %rd33772, %rd33770;
	mul.lo.s64 	%rd33774, %rd33773, 1099511628211;
	shr.u64 	%rd33775, %rd33751, 48;
	and.b64  	%rd33776, %rd33775, 255;
	xor.b64  	%rd33777, %rd33776, %rd33774;
	mul.lo.s64 	%rd33778, %rd33777, 1099511628211;
	shr.u64 	%rd33779, %rd33751, 56;
	xor.b64  	%rd33780, %rd33779, %rd33778;
	mul.lo.s64 	%rd37718, %rd33780, 1099511628211;
	add.s64 	%rd37719, %rd37719, 2;
	setp.eq.s64 	%p1593, %rd37719, %rd1364;
	mov.u64 	%rd37716, %rd1364;
	@%p1593 bra 	$L__BB21_895;
	bra.uni 	$L__BB21_894;
$L__BB21_895:
	setp.eq.s64 	%p1594, %rd1363, 0;
	@%p1594 bra 	$L__BB21_897;
	shl.b64 	%rd33781, %rd37716, 3;
	add.s64 	%rd33782, %rd37727, %rd33781;
	ld.u64 	%rd33783, [%rd33782];
	and.b64  	%rd33784, %rd33783, 255;
	xor.b64  	%rd33785, %rd33784, %rd37718;
	mul.lo.s64 	%rd33786, %rd33785, 1099511628211;
	shr.u64 	%rd33787, %rd33783, 8;
	and.b64  	%rd33788, %rd33787, 255;
	xor.b64  	%rd33789, %rd33788, %rd33786;
	mul.lo.s64 	%rd33790, %rd33789, 1099511628211;
	shr.u64 	%rd33791, %rd33783, 16;
	and.b64  	%rd33792, %rd33791, 255;
	xor.b64  	%rd33793, %rd33792, %rd33790;
	mul.lo.s64 	%rd33794, %rd33793, 1099511628211;
	shr.u64 	%rd33795, %rd33783, 24;
	and.b64  	%rd33796, %rd33795, 255;
	xor.b64  	%rd33797, %rd33796, %rd33794;
	mul.lo.s64 	%rd33798, %rd33797, 1099511628211;
	shr.u64 	%rd33799, %rd33783, 32;
	and.b64  	%rd33800, %rd33799, 255;
	xor.b64  	%rd33801, %rd33800, %rd33798;
	mul.lo.s64 	%rd33802, %rd33801, 1099511628211;
	shr.u64 	%rd33803, %rd33783, 40;
	and.b64  	%rd33804, %rd33803, 255;
	xor.b64  	%rd33805, %rd33804, %rd33802;
	mul.lo.s64 	%rd33806, %rd33805, 1099511628211;
	shr.u64 	%rd33807, %rd33783, 48;
	and.b64  	%rd33808, %rd33807, 255;
	xor.b64  	%rd33809, %rd33808, %rd33806;
	mul.lo.s64 	%rd33810, %rd33809, 1099511628211;
	shr.u64 	%rd33811, %rd33783, 56;
	xor.b64  	%rd33812, %rd33811, %rd33810;
	mul.lo.s64 	%rd37718, %rd33812, 1099511628211;
$L__BB21_897:
	setp.eq.s64 	%p1595, %rd3820, 0;
	mov.b64 	%rd37723, -3750763034362895579;
	@%p1595 bra 	$L__BB21_903;
	setp.eq.s64 	%p1596, %rd1362, 0;
	mov.b64 	%rd37723, -3750763034362895579;
	mov.b64 	%rd37724, 0;
	@%p1596 bra 	$L__BB21_901;
	mov.b64 	%rd37723, -3750763034362895579;
	mov.b64 	%rd37721, 0;
$L__BB21_900:
	shl.b64 	%rd33819, %rd37721, 3;
	add.s64 	%rd33820, %rd37755, %rd33819;
	ld.u64 	%rd33821, [%rd33820];
	and.b64  	%rd33822, %rd33821, 255;
	xor.b64  	%rd33823, %rd33822, %rd37723;
	mul.lo.s64 	%rd33824, %rd33823, 1099511628211;
	shr.u64 	%rd33825, %rd33821, 8;
	and.b64  	%rd33826, %rd33825, 255;
	xor.b64  	%rd33827, %rd33826, %rd33824;
	mul.lo.s64 	%rd33828, %rd33827, 1099511628211;
	shr.u64 	%rd33829, %rd33821, 16;
	and.b64  	%rd33830, %rd33829, 255;
	xor.b64  	%rd33831, %rd33830, %rd33828;
	mul.lo.s64 	%rd33832, %rd33831, 1099511628211;
	shr.u64 	%rd33833, %rd33821, 24;
	and.b64  	%rd33834, %rd33833, 255;
	xor.b64  	%rd33835, %rd33834, %rd33832;
	mul.lo.s64 	%rd33836, %rd33835, 1099511628211;
	shr.u64 	%rd33837, %rd33821, 32;
	and.b64  	%rd33838, %rd33837, 255;
	xor.b64  	%rd33839, %rd33838, %rd33836;
	mul.lo.s64 	%rd33840, %rd33839, 1099511628211;
	shr.u64 	%rd33841, %rd33821, 40;
	and.b64  	%rd33842, %rd33841, 255;
	xor.b64  	%rd33843, %rd33842, %rd33840;
	mul.lo.s64 	%rd33844, %rd33843, 1099511628211;
	shr.u64 	%rd33845, %rd33821, 48;
	and.b64  	%rd33846, %rd33845, 255;
	xor.b64  	%rd33847, %rd33846, %rd33844;
	mul.lo.s64 	%rd33848, %rd33847, 1099511628211;
	shr.u64 	%rd33849, %rd33821, 56;
	xor.b64  	%rd33850, %rd33849, %rd33848;
	mul.lo.s64 	%rd33851, %rd33850, 1099511628211;
	ld.u64 	%rd33852, [%rd33820+8];
	and.b64  	%rd33853, %rd33852, 255;
	xor.b64  	%rd33854, %rd33853, %rd33851;
	mul.lo.s64 	%rd33855, %rd33854, 1099511628211;
	shr.u64 	%rd33856, %rd33852, 8;
	and.b64  	%rd33857, %rd33856, 255;
	xor.b64  	%rd33858, %rd33857, %rd33855;
	mul.lo.s64 	%rd33859, %rd33858, 1099511628211;
	shr.u64 	%rd33860, %rd33852, 16;
	and.b64  	%rd33861, %rd33860, 255;
	xor.b64  	%rd33862, %rd33861, %rd33859;
	mul.lo.s64 	%rd33863, %rd33862, 1099511628211;
	shr.u64 	%rd33864, %rd33852, 24;
	and.b64  	%rd33865, %rd33864, 255;
	xor.b64  	%rd33866, %rd33865, %rd33863;
	mul.lo.s64 	%rd33867, %rd33866, 1099511628211;
	shr.u64 	%rd33868, %rd33852, 32;
	and.b64  	%rd33869, %rd33868, 255;
	xor.b64  	%rd33870, %rd33869, %rd33867;
	mul.lo.s64 	%rd33871, %rd33870, 1099511628211;
	shr.u64 	%rd33872, %rd33852, 40;
	and.b64  	%rd33873, %rd33872, 255;
	xor.b64  	%rd33874, %rd33873, %rd33871;
	mul.lo.s64 	%rd33875, %rd33874, 1099511628211;
	shr.u64 	%rd33876, %rd33852, 48;
	and.b64  	%rd33877, %rd33876, 255;
	xor.b64  	%rd33878, %rd33877, %rd33875;
	mul.lo.s64 	%rd33879, %rd33878, 1099511628211;
	shr.u64 	%rd33880, %rd33852, 56;
	xor.b64  	%rd33881, %rd33880, %rd33879;
	mul.lo.s64 	%rd37723, %rd33881, 1099511628211;
	add.s64 	%rd37721, %rd37721, 2;
	setp.ne.s64 	%p1597, %rd37721, %rd1364;
	mov.u64 	%rd37724, %rd1364;
	@%p1597 bra 	$L__BB21_900;
$L__BB21_901:
	setp.eq.s64 	%p1598, %rd1363, 0;
	@%p1598 bra 	$L__BB21_903;
	shl.b64 	%rd33882, %rd37724, 3;
	add.s64 	%rd33883, %rd37755, %rd33882;
	ld.u64 	%rd33884, [%rd33883];
	and.b64  	%rd33885, %rd33884, 255;
	xor.b64  	%rd33886, %rd33885, %rd37723;
	mul.lo.s64 	%rd33887, %rd33886, 1099511628211;
	shr.u64 	%rd33888, %rd33884, 8;
	and.b64  	%rd33889, %rd33888, 255;
	xor.b64  	%rd33890, %rd33889, %rd33887;
	mul.lo.s64 	%rd33891, %rd33890, 1099511628211;
	shr.u64 	%rd33892, %rd33884, 16;
	and.b64  	%rd33893, %rd33892, 255;
	xor.b64  	%rd33894, %rd33893, %rd33891;
	mul.lo.s64 	%rd33895, %rd33894, 1099511628211;
	shr.u64 	%rd33896, %rd33884, 24;
	and.b64  	%rd33897, %rd33896, 255;
	xor.b64  	%rd33898, %rd33897, %rd33895;
	mul.lo.s64 	%rd33899, %rd33898, 1099511628211;
	shr.u64 	%rd33900, %rd33884, 32;
	and.b64  	%rd33901, %rd33900, 255;
	xor.b64  	%rd33902, %rd33901, %rd33899;
	mul.lo.s64 	%rd33903, %rd33902, 1099511628211;
	shr.u64 	%rd33904, %rd33884, 40;
	and.b64  	%rd33905, %rd33904, 255;
	xor.b64  	%rd33906, %rd33905, %rd33903;
	mul.lo.s64 	%rd33907, %rd33906, 1099511628211;
	shr.u64 	%rd33908, %rd33884, 48;
	and.b64  	%rd33909, %rd33908, 255;
	xor.b64  	%rd33910, %rd33909, %rd33907;
	mul.lo.s64 	%rd33911, %rd33910, 1099511628211;
	shr.u64 	%rd33912, %rd33884, 56;
	xor.b64  	%rd33913, %rd33912, %rd33911;
	mul.lo.s64 	%rd37723, %rd33913, 1099511628211;
$L__BB21_903:
	setp.lt.u64 	%p1795, %rd37718, %rd37723;
	bra.uni 	$L__BB21_907;
$L__BB21_904:
	setp.eq.s32 	%p1600, %r120, 0;
	mov.pred 	%p1795, %p1578;
	@%p1600 bra 	$L__BB21_907;
	mov.b64 	%rd37714, 0;
$L__BB21_906:
	shl.b64 	%rd33915, %rd37714, 3;
	add.s64 	%rd33916, %rd37727, %rd33915;
	ld.u64 	%rd33917, [%rd33916];
	add.s64 	%rd33918, %rd37755, %rd33915;
	ld.u64 	%rd33919, [%rd33918];
	setp.lt.u64 	%p1795, %rd33917, %rd33919;
	add.s64 	%rd37714, %rd37714, 1;
	setp.eq.s64 	%p1601, %rd37714, %rd12;
	or.pred  	%p1602, %p1795, %p1601;
	@%p1602 bra 	$L__BB21_907;
	bra.uni 	$L__BB21_906;
$L__BB21_907:
	selp.b64 	%rd36932, %rd37727, %rd37755, %p1795;
	selp.u32 	%r418, 1, 0, %p1795;
	add.s32 	%r39, %r36, %r418;
	not.pred 	%p1603, %p1795;
	selp.u32 	%r419, 1, 0, %p1603;
	add.s32 	%r40, %r35, %r419;
	@%p1603 bra 	$L__BB21_909;
	ld.shared.u64 	%rd37727, [%r38+8];
	bra.uni 	$L__BB21_910;
$L__BB21_909:
	ld.shared.u64 	%rd37755, [%r37+8];
$L__BB21_910:
	setp.ge.s32 	%p1605, %r39, %r25;
	mov.pred 	%p1604, 0;
	mov.pred 	%p1796, %p1604;
	@%p1605 bra 	$L__BB21_941;
	setp.ge.s32 	%p1607, %r40, %r24;
	mov.pred 	%p1796, -1;
	@%p1607 bra 	$L__BB21_941;
	setp.eq.s64 	%p1608, %rd3820, 0;
	mov.b64 	%rd37731, -3750763034362895579;
	@%p1608 bra 	$L__BB21_918;
	setp.eq.s64 	%p1609, %rd1362, 0;
	mov.b64 	%rd37731, -3750763034362895579;
	mov.b64 	%rd37732, 0;
	@%p1609 bra 	$L__BB21_916;
	mov.b64 	%rd37731, -3750763034362895579;
	mov.b64 	%rd37729, 0;
$L__BB21_915:
	shl.b64 	%rd33927, %rd37729, 3;
	add.s64 	%rd33928, %rd37727, %rd33927;
	ld.u64 	%rd33929, [%rd33928];
	and.b64  	%rd33930, %rd33929, 255;
	xor.b64  	%rd33931, %rd33930, %rd37731;
	mul.lo.s64 	%rd33932, %rd33931, 1099511628211;
	shr.u64 	%rd33933, %rd33929, 8;
	and.b64  	%rd33934, %rd33933, 255;
	xor.b64  	%rd33935, %rd33934, %rd33932;
	mul.lo.s64 	%rd33936, %rd33935, 1099511628211;
	shr.u64 	%rd33937, %rd33929, 16;
	and.b64  	%rd33938, %rd33937, 255;
	xor.b64  	%rd33939, %rd33938, %rd33936;
	mul.lo.s64 	%rd33940, %rd33939, 1099511628211;
	shr.u64 	%rd33941, %rd33929, 24;
	and.b64  	%rd33942, %rd33941, 255;
	xor.b64  	%rd33943, %rd33942, %rd33940;
	mul.lo.s64 	%rd33944, %rd33943, 1099511628211;
	shr.u64 	%rd33945, %rd33929, 32;
	and.b64  	%rd33946, %rd33945, 255;
	xor.b64  	%rd33947, %rd33946, %rd33944;
	mul.lo.s64 	%rd33948, %rd33947, 1099511628211;
	shr.u64 	%rd33949, %rd33929, 40;
	and.b64  	%rd33950, %rd33949, 255;
	xor.b64  	%rd33951, %rd33950, %rd33948;
	mul.lo.s64 	%rd33952, %rd33951, 1099511628211;
	shr.u64 	%rd33953, %rd33929, 48;
	and.b64  	%rd33954, %rd33953, 255;
	xor.b64  	%rd33955, %rd33954, %rd33952;
	mul.lo.s64 	%rd33956, %rd33955, 1099511628211;
	shr.u64 	%rd33957, %rd33929, 56;
	xor.b64  	%rd33958, %rd33957, %rd33956;
	mul.lo.s64 	%rd33959, %rd33958, 1099511628211;
	ld.u64 	%rd33960, [%rd33928+8];
	and.b64  	%rd33961, %rd33960, 255;
	xor.b64  	%rd33962, %rd33961, %rd33959;
	mul.lo.s64 	%rd33963, %rd33962, 1099511628211;
	shr.u64 	%rd33964, %rd33960, 8;
	and.b64  	%rd33965, %rd33964, 255;
	xor.b64  	%rd33966, %rd33965, %rd33963;
	mul.lo.s64 	%rd33967, %rd33966, 1099511628211;
	shr.u64 	%rd33968, %rd33960, 16;
	and.b64  	%rd33969, %rd33968, 255;
	xor.b64  	%rd33970, %rd33969, %rd33967;
	mul.lo.s64 	%rd33971, %rd33970, 1099511628211;
	shr.u64 	%rd33972, %rd33960, 24;
	and.b64  	%rd33973, %rd33972, 255;
	xor.b64  	%rd33974, %rd33973, %rd33971;
	mul.lo.s64 	%rd33975, %rd33974, 1099511628211;
	shr.u64 	%rd33976, %rd33960, 32;
	and.b64  	%rd33977, %rd33976, 255;
	xor.b64  	%rd33978, %rd33977, %rd33975;
	mul.lo.s64 	%rd33979, %rd33978, 1099511628211;
	shr.u64 	%rd33980, %rd33960, 40;
	and.b64  	%rd33981, %rd33980, 255;
	xor.b64  	%rd33982, %rd33981, %rd33979;
	mul.lo.s64 	%rd33983, %rd33982, 1099511628211;
	shr.u64 	%rd33984, %rd33960, 48;
	and.b64  	%rd33985, %rd33984, 255;
	xor.b64  	%rd33986, %rd33985, %rd33983;
	mul.lo.s64 	%rd33987, %rd33986, 1099511628211;
	shr.u64 	%rd33988, %rd33960, 56;
	xor.b64  	%rd33989, %rd33988, %rd33987;
	mul.lo.s64 	%rd37731, %rd33989, 1099511628211;
	add.s64 	%rd37729, %rd37729, 2;
	setp.ne.s64 	%p1610, %rd37729, %rd1364;
	mov.u64 	%rd37732, %rd1364;
	@%p1610 bra 	$L__BB21_915;
$L__BB21_916:
	setp.eq.s64 	%p1611, %rd1363, 0;
	@%p1611 bra 	$L__BB21_918;
	shl.b64 	%rd33990, %rd37732, 3;
	add.s64 	%rd33991, %rd37727, %rd33990;
	ld.u64 	%rd33992, [%rd33991];
	and.b64  	%rd33993, %rd33992, 255;
	xor.b64  	%rd33994, %rd33993, %rd37731;
	mul.lo.s64 	%rd33995, %rd33994, 1099511628211;
	shr.u64 	%rd33996, %rd33992, 8;
	and.b64  	%rd33997, %rd33996, 255;
	xor.b64  	%rd33998, %rd33997, %rd33995;
	mul.lo.s64 	%rd33999, %rd33998, 1099511628211;
	shr.u64 	%rd34000, %rd33992, 16;
	and.b64  	%rd34001, %rd34000, 255;
	xor.b64  	%rd34002, %rd34001, %rd33999;
	mul.lo.s64 	%rd34003, %rd34002, 1099511628211;
	shr.u64 	%rd34004, %rd33992, 24;
	and.b64  	%rd34005, %rd34004, 255;
	xor.b64  	%rd34006, %rd34005, %rd34003;
	mul.lo.s64 	%rd34007, %rd34006, 1099511628211;
	shr.u64 	%rd34008, %rd33992, 32;
	and.b64  	%rd34009, %rd34008, 255;
	xor.b64  	%rd34010, %rd34009, %rd34007;
	mul.lo.s64 	%rd34011, %rd34010, 1099511628211;
	shr.u64 	%rd34012, %rd33992, 40;
	and.b64  	%rd34013, %rd34012, 255;
	xor.b64  	%rd34014, %rd34013, %rd34011;
	mul.lo.s64 	%rd34015, %rd34014, 1099511628211;
	shr.u64 	%rd34016, %rd33992, 48;
	and.b64  	%rd34017, %rd34016, 255;
	xor.b64  	%rd34018, %rd34017, %rd34015;
	mul.lo.s64 	%rd34019, %rd34018, 1099511628211;
	shr.u64 	%rd34020, %rd33992, 56;
	xor.b64  	%rd34021, %rd34020, %rd34019;
	mul.lo.s64 	%rd37731, %rd34021, 1099511628211;
$L__BB21_918:
	setp.eq.s64 	%p1612, %rd3820, 0;
	mov.b64 	%rd37737, -3750763034362895579;
	@%p1612 bra 	$L__BB21_924;
	setp.eq.s64 	%p1613, %rd1362, 0;
	mov.b64 	%rd37737, -3750763034362895579;
	mov.b64 	%rd37738, 0;
	@%p1613 bra 	$L__BB21_922;
	mov.b64 	%rd37737, -3750763034362895579;
	mov.b64 	%rd37735, 0;
$L__BB21_921:
	shl.b64 	%rd34028, %rd37735, 3;
	add.s64 	%rd34029, %rd37755, %rd34028;
	ld.u64 	%rd34030, [%rd34029];
	and.b64  	%rd34031, %rd34030, 255;
	xor.b64  	%rd34032, %rd34031, %rd37737;
	mul.lo.s64 	%rd34033, %rd34032, 1099511628211;
	shr.u64 	%rd34034, %rd34030, 8;
	and.b64  	%rd34035, %rd34034, 255;
	xor.b64  	%rd34036, %rd34035, %rd34033;
	mul.lo.s64 	%rd34037, %rd34036, 1099511628211;
	shr.u64 	%rd34038, %rd34030, 16;
	and.b64  	%rd34039, %rd34038, 255;
	xor.b64  	%rd34040, %rd34039, %rd34037;
	mul.lo.s64 	%rd34041, %rd34040, 1099511628211;
	shr.u64 	%rd34042, %rd34030, 24;
	and.b64  	%rd34043, %rd34042, 255;
	xor.b64  	%rd34044, %rd34043, %rd34041;
	mul.lo.s64 	%rd34045, %rd34044, 1099511628211;
	shr.u64 	%rd34046, %rd34030, 32;
	and.b64  	%rd34047, %rd34046, 255;
	xor.b64  	%rd34048, %rd34047, %rd34045;
	mul.lo.s64 	%rd34049, %rd34048, 1099511628211;
	shr.u64 	%rd34050, %rd34030, 40;
	and.b64  	%rd34051, %rd34050, 255;
	xor.b64  	%rd34052, %rd34051, %rd34049;
	mul.lo.s64 	%rd34053, %rd34052, 1099511628211;
	shr.u64 	%rd34054, %rd34030, 48;
	and.b64  	%rd34055, %rd34054, 255;
	xor.b64  	%rd34056, %rd34055, %rd34053;
	mul.lo.s64 	%rd34057, %rd34056, 1099511628211;
	shr.u64 	%rd34058, %rd34030, 56;
	xor.b64  	%rd34059, %rd34058, %rd34057;
	mul.lo.s64 	%rd34060, %rd34059, 1099511628211;
	ld.u64 	%rd34061, [%rd34029+8];
	and.b64  	%rd34062, %rd34061, 255;
	xor.b64  	%rd34063, %rd34062, %rd34060;
	mul.lo.s64 	%rd34064, %rd34063, 1099511628211;
	shr.u64 	%rd34065, %rd34061, 8;
	and.b64  	%rd34066, %rd34065, 255;
	xor.b64  	%rd34067, %rd34066, %rd34064;
	mul.lo.s64 	%rd34068, %rd34067, 1099511628211;
	shr.u64 	%rd34069, %rd34061, 16;
	and.b64  	%rd34070, %rd34069, 255;
	xor.b64  	%rd34071, %rd34070, %rd34068;
	mul.lo.s64 	%rd34072, %rd34071, 1099511628211;
	shr.u64 	%rd34073, %rd34061, 24;
	and.b64  	%rd34074, %rd34073, 255;
	xor.b64  	%rd34075, %rd34074, %rd34072;
	mul.lo.s64 	%rd34076, %rd34075, 1099511628211;
	shr.u64 	%rd34077, %rd34061, 32;
	and.b64  	%rd34078, %rd34077, 255;
	xor.b64  	%rd34079, %rd34078, %rd34076;
	mul.lo.s64 	%rd34080, %rd34079, 1099511628211;
	shr.u64 	%rd34081, %rd34061, 40;
	and.b64  	%rd34082, %rd34081, 255;
	xor.b64  	%rd34083, %rd34082, %rd34080;
	mul.lo.s64 	%rd34084, %rd34083, 1099511628211;
	shr.u64 	%rd34085, %rd34061, 48;
	and.b64  	%rd34086, %rd34085, 255;
	xor.b64  	%rd34087, %rd34086, %rd34084;
	mul.lo.s64 	%rd34088, %rd34087, 1099511628211;
	shr.u64 	%rd34089, %rd34061, 56;
	xor.b64  	%rd34090, %rd34089, %rd34088;
	mul.lo.s64 	%rd37737, %rd34090, 1099511628211;
	add.s64 	%rd37735, %rd37735, 2;
	setp.ne.s64 	%p1614, %rd37735, %rd1364;
	mov.u64 	%rd37738, %rd1364;
	@%p1614 bra 	$L__BB21_921;
$L__BB21_922:
	setp.eq.s64 	%p1615, %rd1363, 0;
	@%p1615 bra 	$L__BB21_924;
	shl.b64 	%rd34091, %rd37738, 3;
	add.s64 	%rd34092, %rd37755, %rd34091;
	ld.u64 	%rd34093, [%rd34092];
	and.b64  	%rd34094, %rd34093, 255;
	xor.b64  	%rd34095, %rd34094, %rd37737;
	mul.lo.s64 	%rd34096, %rd34095, 1099511628211;
	shr.u64 	%rd34097, %rd34093, 8;
	and.b64  	%rd34098, %rd34097, 255;
	xor.b64  	%rd34099, %rd34098, %rd34096;
	mul.lo.s64 	%rd34100, %rd34099, 1099511628211;
	shr.u64 	%rd34101, %rd34093, 16;
	and.b64  	%rd34102, %rd34101, 255;
	xor.b64  	%rd34103, %rd34102, %rd34100;
	mul.lo.s64 	%rd34104, %rd34103, 1099511628211;
	shr.u64 	%rd34105, %rd34093, 24;
	and.b64  	%rd34106, %rd34105, 255;
	xor.b64  	%rd34107, %rd34106, %rd34104;
	mul.lo.s64 	%rd34108, %rd34107, 1099511628211;
	shr.u64 	%rd34109, %rd34093, 32;
	and.b64  	%rd34110, %rd34109, 255;
	xor.b64  	%rd34111, %rd34110, %rd34108;
	mul.lo.s64 	%rd34112, %rd34111, 1099511628211;
	shr.u64 	%rd34113, %rd34093, 40;
	and.b64  	%rd34114, %rd34113, 255;
	xor.b64  	%rd34115, %rd34114, %rd34112;
	mul.lo.s64 	%rd34116, %rd34115, 1099511628211;
	shr.u64 	%rd34117, %rd34093, 48;
	and.b64  	%rd34118, %rd34117, 255;
	xor.b64  	%rd34119, %rd34118, %rd34116;
	mul.lo.s64 	%rd34120, %rd34119, 1099511628211;
	shr.u64 	%rd34121, %rd34093, 56;
	xor.b64  	%rd34122, %rd34121, %rd34120;
	mul.lo.s64 	%rd37737, %rd34122, 1099511628211;
$L__BB21_924:
	setp.eq.s64 	%p1616, %rd37731, %rd37737;
	@%p1616 bra 	$L__BB21_938;
	setp.eq.s64 	%p1617, %rd3820, 0;
	mov.b64 	%rd37743, -3750763034362895579;
	@%p1617 bra 	$L__BB21_931;
	setp.eq.s64 	%p1618, %rd1362, 0;
	mov.b64 	%rd37743, -3750763034362895579;
	mov.b64 	%rd37744, 0;
	@%p1618 bra 	$L__BB21_929;
	mov.b64 	%rd37743, -3750763034362895579;
	mov.b64 	%rd37741, 0;
$L__BB21_928:
	shl.b64 	%rd34129, %rd37741, 3;
	add.s64 	%rd34130, %rd37727, %rd34129;
	ld.u64 	%rd34131, [%rd34130];
	and.b64  	%rd34132, %rd34131, 255;
	xor.b64  	%rd34133, %rd34132, %rd37743;
	mul.lo.s64 	%rd34134, %rd34133, 1099511628211;
	shr.u64 	%rd34135, %rd34131, 8;
	and.b64  	%rd34136, %rd34135, 255;
	xor.b64  	%rd34137, %rd34136, %rd34134;
	mul.lo.s64 	%rd34138, %rd34137, 1099511628211;
	shr.u64 	%rd34139, %rd34131, 16;
	and.b64  	%rd34140, %rd34139, 255;
	xor.b64  	%rd34141, %rd34140, %rd34138;
	mul.lo.s64 	%rd34142, %rd34141, 1099511628211;
	shr.u64 	%rd34143, %rd34131, 24;
	and.b64  	%rd34144, %rd34143, 255;
	xor.b64  	%rd34145, %rd34144, %rd34142;
	mul.lo.s64 	%rd34146, %rd34145, 1099511628211;
	shr.u64 	%rd34147, %rd34131, 32;
	and.b64  	%rd34148, %rd34147, 255;
	xor.b64  	%rd34149, %rd34148, %rd34146;
	mul.lo.s64 	%rd34150, %rd34149, 1099511628211;
	shr.u64 	%rd34151, %rd34131, 40;
	and.b64  	%rd34152, %rd34151, 255;
	xor.b64  	%rd34153, %rd34152, %rd34150;
	mul.lo.s64 	%rd34154, %rd34153, 1099511628211;
	shr.u64 	%rd34155, %rd34131, 48;
	and.b64  	%rd34156, %rd34155, 255;
	xor.b64  	%rd34157, %rd34156, %rd34154;
	mul.lo.s64 	%rd34158, %rd34157, 1099511628211;
	shr.u64 	%rd34159, %rd34131, 56;
	xor.b64  	%rd34160, %rd34159, %rd34158;
	mul.lo.s64 	%rd34161, %rd34160, 1099511628211;
	ld.u64 	%rd34162, [%rd34130+8];
	and.b64  	%rd34163, %rd34162, 255;
	xor.b64  	%rd34164, %rd34163, %rd34161;
	mul.lo.s64 	%rd34165, %rd34164, 1099511628211;
	shr.u64 	%rd34166, %rd34162, 8;
	and.b64  	%rd34167, %rd34166, 255;
	xor.b64  	%rd34168, %rd34167, %rd34165;
	mul.lo.s64 	%rd34169, %rd34168, 1099511628211;
	shr.u64 	%rd34170, %rd34162, 16;
	and.b64  	%rd34171, %rd34170, 255;
	xor.b64  	%rd34172, %rd34171, %rd34169;
	mul.lo.s64 	%rd34173, %rd34172, 1099511628211;
	shr.u64 	%rd34174, %rd34162, 24;
	and.b64  	%rd34175, %rd34174, 255;
	xor.b64  	%rd34176, %rd34175, %rd34173;
	mul.lo.s64 	%rd34177, %rd34176, 1099511628211;
	shr.u64 	%rd34178, %rd34162, 32;
	and.b64  	%rd34179, %rd34178, 255;
	xor.b64  	%rd34180, %rd34179, %rd34177;
	mul.lo.s64 	%rd34181, %rd34180, 1099511628211;
	shr.u64 	%rd34182, %rd34162, 40;
	and.b64  	%rd34183, %rd34182, 255;
	xor.b64  	%rd34184, %rd34183, %rd34181;
	mul.lo.s64 	%rd34185, %rd34184, 1099511628211;
	shr.u64 	%rd34186, %rd34162, 48;
	and.b64  	%rd34187, %rd34186, 255;
	xor.b64  	%rd34188, %rd34187, %rd34185;
	mul.lo.s64 	%rd34189, %rd34188, 1099511628211;
	shr.u64 	%rd34190, %rd34162, 56;
	xor.b64  	%rd34191, %rd34190, %rd34189;
	mul.lo.s64 	%rd37743, %rd34191, 1099511628211;
	add.s64 	%rd37741, %rd37741, 2;
	setp.ne.s64 	%p1619, %rd37741, %rd1364;
	mov.u64 	%rd37744, %rd1364;
	@%p1619 bra 	$L__BB21_928;
$L__BB21_929:
	setp.eq.s64 	%p1620, %rd1363, 0;
	@%p1620 bra 	$L__BB21_931;
	shl.b64 	%rd34192, %rd37744, 3;
	add.s64 	%rd34193, %rd37727, %rd34192;
	ld.u64 	%rd34194, [%rd34193];
	and.b64  	%rd34195, %rd34194, 255;
	xor.b64  	%rd34196, %rd34195, %rd37743;
	mul.lo.s64 	%rd34197, %rd34196, 1099511628211;
	shr.u64 	%rd34198, %rd34194, 8;
	and.b64  	%rd34199, %rd34198, 255;
	xor.b64  	%rd34200, %rd34199, %rd34197;
	mul.lo.s64 	%rd34201, %rd34200, 1099511628211;
	shr.u64 	%rd34202, %rd34194, 16;
	and.b64  	%rd34203, %rd34202, 255;
	xor.b64  	%rd34204, %rd34203, %rd34201;
	mul.lo.s64 	%rd34205, %rd34204, 1099511628211;
	shr.u64 	%rd34206, %rd34194, 24;
	and.b64  	%rd34207, %rd34206, 255;
	xor.b64  	%rd34208, %rd34207, %rd34205;
	mul.lo.s64 	%rd34209, %rd34208, 1099511628211;
	shr.u64 	%rd34210, %rd34194, 32;
	and.b64  	%rd34211, %rd34210, 255;
	xor.b64  	%rd34212, %rd34211, %rd34209;
	mul.lo.s64 	%rd34213, %rd34212, 1099511628211;
	shr.u64 	%rd34214, %rd34194, 40;
	and.b64  	%rd34215, %rd34214, 255;
	xor.b64  	%rd34216, %rd34215, %rd34213;
	mul.lo.s64 	%rd34217, %rd34216, 1099511628211;
	shr.u64 	%rd34218, %rd34194, 48;
	and.b64  	%rd34219, %rd34218, 255;
	xor.b64  	%rd34220, %rd34219, %rd34217;
	mul.lo.s64 	%rd34221, %rd34220, 1099511628211;
	shr.u64 	%rd34222, %rd34194, 56;
	xor.b64  	%rd34223, %rd34222, %rd34221;
	mul.lo.s64 	%rd37743, %rd34223, 1099511628211;
$L__BB21_931:
	setp.eq.s64 	%p1621, %rd3820, 0;
	mov.b64 	%rd37749, -3750763034362895579;
	@%p1621 bra 	$L__BB21_937;
	setp.eq.s64 	%p1622, %rd1362, 0;
	mov.b64 	%rd37749, -3750763034362895579;
	mov.b64 	%rd37750, 0;
	@%p1622 bra 	$L__BB21_935;
	mov.b64 	%rd37749, -3750763034362895579;
	mov.b64 	%rd37747, 0;
$L__BB21_934:
	shl.b64 	%rd34230, %rd37747, 3;
	add.s64 	%rd34231, %rd37755, %rd34230;
	ld.u64 	%rd34232, [%rd34231];
	and.b64  	%rd34233, %rd34232, 255;
	xor.b64  	%rd34234, %rd34233, %rd37749;
	mul.lo.s64 	%rd34235, %rd34234, 1099511628211;
	shr.u64 	%rd34236, %rd34232, 8;
	and.b64  	%rd34237, %rd34236, 255;
	xor.b64  	%rd34238, %rd34237, %rd34235;
	mul.lo.s64 	%rd34239, %rd34238, 1099511628211;
	shr.u64 	%rd34240, %rd34232, 16;
	and.b64  	%rd34241, %rd34240, 255;
	xor.b64  	%rd34242, %rd34241, %rd34239;
	mul.lo.s64 	%rd34243, %rd34242, 1099511628211;
	shr.u64 	%rd34244, %rd34232, 24;
	and.b64  	%rd34245, %rd34244, 255;
	xor.b64  	%rd34246, %rd34245, %rd34243;
	mul.lo.s64 	%rd34247, %rd34246, 1099511628211;
	shr.u64 	%rd34248, %rd34232, 32;
	and.b64  	%rd34249, %rd34248, 255;
	xor.b64  	%rd34250, %rd34249, %rd34247;
	mul.lo.s64 	%rd34251, %rd34250, 1099511628211;
	shr.u64 	%rd34252, %rd34232, 40;
	and.b64  	%rd34253, %rd34252, 255;
	xor.b64  	%rd34254, %rd34253, %rd34251;
	mul.lo.s64 	%rd34255, %rd34254, 1099511628211;
	shr.u64 	%rd34256, %rd34232, 48;
	and.b64  	%rd34257, %rd34256, 255;
	xor.b64  	%rd34258, %rd34257, %rd34255;
	mul.lo.s64 	%rd34259, %rd34258, 1099511628211;
	shr.u64 	%rd34260, %rd34232, 56;
	xor.b64  	%rd34261, %rd34260, %rd34259;
	mul.lo.s64 	%rd34262, %rd34261, 1099511628211;
	ld.u64 	%rd34263, [%rd34231+8];
	and.b64  	%rd34264, %rd34263, 255;
	xor.b64  	%rd34265, %rd34264, %rd34262;
	mul.lo.s64 	%rd34266, %rd34265, 1099511628211;
	shr.u64 	%rd34267, %rd34263, 8;
	and.b64  	%rd34268, %rd34267, 255;
	xor.b64  	%rd34269, %rd34268, %rd34266;
	mul.lo.s64 	%rd34270, %rd34269, 1099511628211;
	shr.u64 	%rd34271, %rd34263, 16;
	and.b64  	%rd34272, %rd34271, 255;
	xor.b64  	%rd34273, %rd34272, %rd34270;
	mul.lo.s64 	%rd34274, %rd34273, 1099511628211;
	shr.u64 	%rd34275, %rd34263, 24;
	and.b64  	%rd34276, %rd34275, 255;
	xor.b64  	%rd34277, %rd34276, %rd34274;
	mul.lo.s64 	%rd34278, %rd34277, 1099511628211;
	shr.u64 	%rd34279, %rd34263, 32;
	and.b64  	%rd34280, %rd34279, 255;
	xor.b64  	%rd34281, %rd34280, %rd34278;
	mul.lo.s64 	%rd34282, %rd34281, 1099511628211;
	shr.u64 	%rd34283, %rd34263, 40;
	and.b64  	%rd34284, %rd34283, 255;
	xor.b64  	%rd34285, %rd34284, %rd34282;
	mul.lo.s64 	%rd34286, %rd34285, 1099511628211;
	shr.u64 	%rd34287, %rd34263, 48;
	and.b64  	%rd34288, %rd34287, 255;
	xor.b64  	%rd34289, %rd34288, %rd34286;
	mul.lo.s64 	%rd34290, %rd34289, 1099511628211;
	shr.u64 	%rd34291, %rd34263, 56;
	xor.b64  	%rd34292, %rd34291, %rd34290;
	mul.lo.s64 	%rd37749, %rd34292, 1099511628211;
	add.s64 	%rd37747, %rd37747, 2;
	setp.ne.s64 	%p1623, %rd37747, %rd1364;
	mov.u64 	%rd37750, %rd1364;
	@%p1623 bra 	$L__BB21_934;
$L__BB21_935:
	setp.eq.s64 	%p1624, %rd1363, 0;
	@%p1624 bra 	$L__BB21_937;
	shl.b64 	%rd34293, %rd37750, 3;
	add.s64 	%rd34294, %rd37755, %rd34293;
	ld.u64 	%rd34295, [%rd34294];
	and.b64  	%rd34296, %rd34295, 255;
	xor.b64  	%rd34297, %rd34296, %rd37749;
	mul.lo.s64 	%rd34298, %rd34297, 1099511628211;
	shr.u64 	%rd34299, %rd34295, 8;
	and.b64  	%rd34300, %rd34299, 255;
	xor.b64  	%rd34301, %rd34300, %rd34298;
	mul.lo.s64 	%rd34302, %rd34301, 1099511628211;
	shr.u64 	%rd34303, %rd34295, 16;
	and.b64  	%rd34304, %rd34303, 255;
	xor.b64  	%rd34305, %rd34304, %rd34302;
	mul.lo.s64 	%rd34306, %rd34305, 1099511628211;
	shr.u64 	%rd34307, %rd34295, 24;
	and.b64  	%rd34308, %rd34307, 255;
	xor.b64  	%rd34309, %rd34308, %rd34306;
	mul.lo.s64 	%rd34310, %rd34309, 1099511628211;
	shr.u64 	%rd34311, %rd34295, 32;
	and.b64  	%rd34312, %rd34311, 255;
	xor.b64  	%rd34313, %rd34312, %rd34310;
	mul.lo.s64 	%rd34314, %rd34313, 1099511628211;
	shr.u64 	%rd34315, %rd34295, 40;
	and.b64  	%rd34316, %rd34315, 255;
	xor.b64  	%rd34317, %rd34316, %rd34314;
	mul.lo.s64 	%rd34318, %rd34317, 1099511628211;
	shr.u64 	%rd34319, %rd34295, 48;
	and.b64  	%rd34320, %rd34319, 255;
	xor.b64  	%rd34321, %rd34320, %rd34318;
	mul.lo.s64 	%rd34322, %rd34321, 1099511628211;
	shr.u64 	%rd34323, %rd34295, 56;
	xor.b64  	%rd34324, %rd34323, %rd34322;
	mul.lo.s64 	%rd37749, %rd34324, 1099511628211;
$L__BB21_937:
	setp.lt.u64 	%p1796, %rd37743, %rd37749;
	bra.uni 	$L__BB21_941;
$L__BB21_938:
	setp.eq.s32 	%p1626, %r120, 0;
	mov.pred 	%p1796, %p1604;
	@%p1626 bra 	$L__BB21_941;
	mov.b64 	%rd37753, 0;
$L__BB21_940:
	shl.b64 	%rd34326, %rd37753, 3;
	add.s64 	%rd34327, %rd37727, %rd34326;
	ld.u64 	%rd34328, [%rd34327];
	add.s64 	%rd34329, %rd37755, %rd34326;
	ld.u64 	%rd34330, [%rd34329];
	setp.lt.u64 	%p1796, %rd34328, %rd34330;
	setp.ge.u64 	%p1627, %rd34328, %rd34330;
	add.s64 	%rd37753, %rd37753, 1;
	setp.ne.s64 	%p1628, %rd37753, %rd12;
	and.pred  	%p1629, %p1627, %p1628;
	@%p1629 bra 	$L__BB21_940;
$L__BB21_941:
	selp.b64 	%rd37674, %rd37727, %rd37755, %p1796;
	selp.u32 	%r420, 1, 0, %p1796;
	add.s32 	%r41, %r39, %r420;
	not.pred 	%p1630, %p1796;
	selp.u32 	%r421, 1, 0, %p1630;
	add.s32 	%r42, %r40, %r421;
	@%p1796 bra 	$L__BB21_943;
	shl.b32 	%r422, %r42, 3;
	add.s32 	%r424, %r416, %r422;
	ld.shared.u64 	%rd37755, [%r424];
	bra.uni 	$L__BB21_944;
$L__BB21_943:
	shl.b32 	%r425, %r41, 3;
	add.s32 	%r427, %r416, %r425;
	ld.shared.u64 	%rd37727, [%r427];
$L__BB21_944:
	setp.ge.s32 	%p1632, %r41, %r25;
	mov.pred 	%p1631, 0;
	mov.pred 	%p1797, %p1631;
	@%p1632 bra 	$L__BB21_975;
	setp.ge.s32 	%p1634, %r42, %r24;
	mov.pred 	%p1797, -1;
	@%p1634 bra 	$L__BB21_975;
	setp.eq.s64 	%p1635, %rd3820, 0;
	mov.b64 	%rd37758, -3750763034362895579;
	@%p1635 bra 	$L__BB21_952;
	setp.eq.s64 	%p1636, %rd1362, 0;
	mov.b64 	%rd37758, -3750763034362895579;
	mov.b64 	%rd37759, 0;
	@%p1636 bra 	$L__BB21_950;
	mov.b64 	%rd37758, -3750763034362895579;
	mov.b64 	%rd37756, 0;
$L__BB21_949:
	shl.b64 	%rd34338, %rd37756, 3;
	add.s64 	%rd34339, %rd37727, %rd34338;
	ld.u64 	%rd34340, [%rd34339];
	and.b64  	%rd34341, %rd34340, 255;
	xor.b64  	%rd34342, %rd34341, %rd37758;
	mul.lo.s64 	%rd34343, %rd34342, 1099511628211;
	shr.u64 	%rd34344, %rd34340, 8;
	and.b64  	%rd34345, %rd34344, 255;
	xor.b64  	%rd34346, %rd34345, %rd34343;
	mul.lo.s64 	%rd34347, %rd34346, 1099511628211;
	shr.u64 	%rd34348, %rd34340, 16;
	and.b64  	%rd34349, %rd34348, 255;
	xor.b64  	%rd34350, %rd34349, %rd34347;
	mul.lo.s64 	%rd34351, %rd34350, 1099511628211;
	shr.u64 	%rd34352, %rd34340, 24;
	and.b64  	%rd34353, %rd34352, 255;
	xor.b64  	%rd34354, %rd34353, %rd34351;
	mul.lo.s64 	%rd34355, %rd34354, 1099511628211;
	shr.u64 	%rd34356, %rd34340, 32;
	and.b64  	%rd34357, %rd34356, 255;
	xor.b64  	%rd34358, %rd34357, %rd34355;
	mul.lo.s64 	%rd34359, %rd34358, 1099511628211;
	shr.u64 	%rd34360, %rd34340, 40;
	and.b64  	%rd34361, %rd34360, 255;
	xor.b64  	%rd34362, %rd34361, %rd34359;
	mul.lo.s64 	%rd34363, %rd34362, 1099511628211;
	shr.u64 	%rd34364, %rd34340, 48;
	and.b64  	%rd34365, %rd34364, 255;
	xor.b64  	%rd34366, %rd34365, %rd34363;
	mul.lo.s64 	%rd34367, %rd34366, 1099511628211;
	shr.u64 	%rd34368, %rd34340, 56;
	xor.b64  	%rd34369, %rd34368, %rd34367;
	mul.lo.s64 	%rd34370, %rd34369, 1099511628211;
	ld.u64 	%rd34371, [%rd34339+8];
	and.b64  	%rd34372, %rd34371, 255;
	xor.b64  	%rd34373, %rd34372, %rd34370;
	mul.lo.s64 	%rd34374, %rd34373, 1099511628211;
	shr.u64 	%rd34375, %rd34371, 8;
	and.b64  	%rd34376, %rd34375, 255;
	xor.b64  	%rd34377, %rd34376, %rd34374;
	mul.lo.s64 	%rd34378, %rd34377, 1099511628211;
	shr.u64 	%rd34379, %rd34371, 16;
	and.b64  	%rd34380, %rd34379, 255;
	xor.b64  	%rd34381, %rd34380, %rd34378;
	mul.lo.s64 	%rd34382, %rd34381, 1099511628211;
	shr.u64 	%rd34383, %rd34371, 24;
	and.b64  	%rd34384, %rd34383, 255;
	xor.b64  	%rd34385, %rd34384, %rd34382;
	mul.lo.s64 	%rd34386, %rd34385, 1099511628211;
	shr.u64 	%rd34387, %rd34371, 32;
	and.b64  	%rd34388, %rd34387, 255;
	xor.b64  	%rd34389, %rd34388, %rd34386;
	mul.lo.s64 	%rd34390, %rd34389, 1099511628211;
	shr.u64 	%rd34391, %rd34371, 40;
	and.b64  	%rd34392, %rd34391, 255;
	xor.b64  	%rd34393, %rd34392, %rd34390;
	mul.lo.s64 	%rd34394, %rd34393, 1099511628211;
	shr.u64 	%rd34395, %rd34371, 48;
	and.b64  	%rd34396, %rd34395, 255;
	xor.b64  	%rd34397, %rd34396, %rd34394;
	mul.lo.s64 	%rd34398, %rd34397, 1099511628211;
	shr.u64 	%rd34399, %rd34371, 56;
	xor.b64  	%rd34400, %rd34399, %rd34398;
	mul.lo.s64 	%rd37758, %rd34400, 1099511628211;
	add.s64 	%rd37756, %rd37756, 2;
	setp.ne.s64 	%p1637, %rd37756, %rd1364;
	mov.u64 	%rd37759, %rd1364;
	@%p1637 bra 	$L__BB21_949;
$L__BB21_950:
	setp.eq.s64 	%p1638, %rd1363, 0;
	@%p1638 bra 	$L__BB21_952;
	shl.b64 	%rd34401, %rd37759, 3;
	add.s64 	%rd34402, %rd37727, %rd34401;
	ld.u64 	%rd34403, [%rd34402];
	and.b64  	%rd34404, %rd34403, 255;
	xor.b64  	%rd34405, %rd34404, %rd37758;
	mul.lo.s64 	%rd34406, %rd34405, 1099511628211;
	shr.u64 	%rd34407, %rd34403, 8;
	and.b64  	%rd34408, %rd34407, 255;
	xor.b64  	%rd34409, %rd34408, %rd34406;
	mul.lo.s64 	%rd34410, %rd34409, 1099511628211;
	shr.u64 	%rd34411, %rd34403, 16;
	and.b64  	%rd34412, %rd34411, 255;
	xor.b64  	%rd34413, %rd34412, %rd34410;
	mul.lo.s64 	%rd34414, %rd34413, 1099511628211;
	shr.u64 	%rd34415, %rd34403, 24;
	and.b64  	%rd34416, %rd34415, 255;
	xor.b64  	%rd34417, %rd34416, %rd34414;
	mul.lo.s64 	%rd34418, %rd34417, 1099511628211;
	shr.u64 	%rd34419, %rd34403, 32;
	and.b64  	%rd34420, %rd34419, 255;
	xor.b64  	%rd34421, %rd34420, %rd34418;
	mul.lo.s64 	%rd34422, %rd34421, 1099511628211;
	shr.u64 	%rd34423, %rd34403, 40;
	and.b64  	%rd34424, %rd34423, 255;
	xor.b64  	%rd34425, %rd34424, %rd34422;
	mul.lo.s64 	%rd34426, %rd34425, 1099511628211;
	shr.u64 	%rd34427, %rd34403, 48;
	and.b64  	%rd34428, %rd34427, 255;
	xor.b64  	%rd34429, %rd34428, %rd34426;
	mul.lo.s64 	%rd34430, %rd34429, 1099511628211;
	shr.u64 	%rd34431, %rd34403, 56;
	xor.b64  	%rd34432, %rd34431, %rd34430;
	mul.lo.s64 	%rd37758, %rd34432, 1099511628211;
$L__BB21_952:
	setp.eq.s64 	%p1639, %rd3820, 0;
	mov.b64 	%rd37764, -3750763034362895579;
	@%p1639 bra 	$L__BB21_958;
	setp.eq.s64 	%p1640, %rd1362, 0;
	mov.b64 	%rd37764, -3750763034362895579;
	mov.b64 	%rd37765, 0;
	@%p1640 bra 	$L__BB21_956;
	mov.b64 	%rd37764, -3750763034362895579;
	mov.b64 	%rd37762, 0;
$L__BB21_955:
	shl.b64 	%rd34439, %rd37762, 3;
	add.s64 	%rd34440, %rd37755, %rd34439;
	ld.u64 	%rd34441, [%rd34440];
	and.b64  	%rd34442, %rd34441, 255;
	xor.b64  	%rd34443, %rd34442, %rd37764;
	mul.lo.s64 	%rd34444, %rd34443, 1099511628211;
	shr.u64 	%rd34445, %rd34441, 8;
	and.b64  	%rd34446, %rd34445, 255;
	xor.b64  	%rd34447, %rd34446, %rd34444;
	mul.lo.s64 	%rd34448, %rd34447, 1099511628211;
	shr.u64 	%rd34449, %rd34441, 16;
	and.b64  	%rd34450, %rd34449, 255;
	xor.b64  	%rd34451, %rd34450, %rd34448;
	mul.lo.s64 	%rd34452, %rd34451, 1099511628211;
	shr.u64 	%rd34453, %rd34441, 24;
	and.b64  	%rd34454, %rd34453, 255;
	xor.b64  	%rd34455, %rd34454, %rd34452;
	mul.lo.s64 	%rd34456, %rd34455, 1099511628211;
	shr.u64 	%rd34457, %rd34441, 32;
	and.b64  	%rd34458, %rd34457, 255;
	xor.b64  	%rd34459, %rd34458, %rd34456;
	mul.lo.s64 	%rd34460, %rd34459, 1099511628211;
	shr.u64 	%rd34461, %rd34441, 40;
	and.b64  	%rd34462, %rd34461, 255;
	xor.b64  	%rd34463, %rd34462, %rd34460;
	mul.lo.s64 	%rd34464, %rd34463, 1099511628211;
	shr.u64 	%rd34465, %rd34441, 48;
	and.b64  	%rd34466, %rd34465, 255;
	xor.b64  	%rd34467, %rd34466, %rd34464;
	mul.lo.s64 	%rd34468, %rd34467, 1099511628211;
	shr.u64 	%rd34469, %rd34441, 56;
	xor.b64  	%rd34470, %rd34469, %rd34468;
	mul.lo.s64 	%rd34471, %rd34470, 1099511628211;
	ld.u64 	%rd34472, [%rd34440+8];
	and.b64  	%rd34473, %rd34472, 255;
	xor.b64  	%rd34474, %rd34473, %rd34471;
	mul.lo.s64 	%rd34475, %rd34474, 1099511628211;
	shr.u64 	%rd34476, %rd34472, 8;
	and.b64  	%rd34477, %rd34476, 255;
	xor.b64  	%rd34478, %rd34477, %rd34475;
	mul.lo.s64 	%rd34479, %rd34478, 1099511628211;
	shr.u64 	%rd34480, %rd34472, 16;
	and.b64  	%rd34481, %rd34480, 255;
	xor.b64  	%rd34482, %rd34481, %rd34479;
	mul.lo.s64 	%rd34483, %rd34482, 1099511628211;
	shr.u64 	%rd34484, %rd34472, 24;
	and.b64  	%rd34485, %rd34484, 255;
	xor.b64  	%rd34486, %rd34485, %rd34483;
	mul.lo.s64 	%rd34487, %rd34486, 1099511628211;
	shr.u64 	%rd34488, %rd34472, 32;
	and.b64  	%rd34489, %rd34488, 255;
	xor.b64  	%rd34490, %rd34489, %rd34487;
	mul.lo.s64 	%rd34491, %rd34490, 1099511628211;
	shr.u64 	%rd34492, %rd34472, 40;
	and.b64  	%rd34493, %rd34492, 255;
	xor.b64  	%rd34494, %rd34493, %rd34491;
	mul.lo.s64 	%rd34495, %rd34494, 1099511628211;
	shr.u64 	%rd34496, %rd34472, 48;
	and.b64  	%rd34497, %rd34496, 255;
	xor.b64  	%rd34498, %rd34497, %rd34495;
	mul.lo.s64 	%rd34499, %rd34498, 1099511628211;
	shr.u64 	%rd34500, %rd34472, 56;
	xor.b64  	%rd34501, %rd34500, %rd34499;
	mul.lo.s64 	%rd37764, %rd34501, 1099511628211;
	add.s64 	%rd37762, %rd37762, 2;
	setp.ne.s64 	%p1641, %rd37762, %rd1364;
	mov.u64 	%rd37765, %rd1364;
	@%p1641 bra 	$L__BB21_955;
$L__BB21_956:
	setp.eq.s64 	%p1642, %rd1363, 0;
	@%p1642 bra 	$L__BB21_958;
	shl.b64 	%rd34502, %rd37765, 3;
	add.s64 	%rd34503, %rd37755, %rd34502;
	ld.u64 	%rd34504, [%rd34503];
	and.b64  	%rd34505, %rd34504, 255;
	xor.b64  	%rd34506, %rd34505, %rd37764;
	mul.lo.s64 	%rd34507, %rd34506, 1099511628211;
	shr.u64 	%rd34508, %rd34504, 8;
	and.b64  	%rd34509, %rd34508, 255;
	xor.b64  	%rd34510, %rd34509, %rd34507;
	mul.lo.s64 	%rd34511, %rd34510, 1099511628211;
	shr.u64 	%rd34512, %rd34504, 16;
	and.b64  	%rd34513, %rd34512, 255;
	xor.b64  	%rd34514, %rd34513, %rd34511;
	mul.lo.s64 	%rd34515, %rd34514, 1099511628211;
	shr.u64 	%rd34516, %rd34504, 24;
	and.b64  	%rd34517, %rd34516, 255;
	xor.b64  	%rd34518, %rd34517, %rd34515;
	mul.lo.s64 	%rd34519, %rd34518, 1099511628211;
	shr.u64 	%rd34520, %rd34504, 32;
	and.b64  	%rd34521, %rd34520, 255;
	xor.b64  	%rd34522, %rd34521, %rd34519;
	mul.lo.s64 	%rd34523, %rd34522, 1099511628211;
	shr.u64 	%rd34524, %rd34504, 40;
	and.b64  	%rd34525, %rd34524, 255;
	xor.b64  	%rd34526, %rd34525, %rd34523;
	mul.lo.s64 	%rd34527, %rd34526, 1099511628211;
	shr.u64 	%rd34528, %rd34504, 48;
	and.b64  	%rd34529, %rd34528, 255;
	xor.b64  	%rd34530, %rd34529, %rd34527;
	mul.lo.s64 	%rd34531, %rd34530, 1099511628211;
	shr.u64 	%rd34532, %rd34504, 56;
	xor.b64  	%rd34533, %rd34532, %rd34531;
	mul.lo.s64 	%rd37764, %rd34533, 1099511628211;
$L__BB21_958:
	setp.eq.s64 	%p1643, %rd37758, %rd37764;
	@%p1643 bra 	$L__BB21_972;
	setp.eq.s64 	%p1644, %rd3820, 0;
	mov.b64 	%rd37770, -3750763034362895579;
	@%p1644 bra 	$L__BB21_965;
	setp.eq.s64 	%p1645, %rd1362, 0;
	mov.b64 	%rd37770, -3750763034362895579;
	mov.b64 	%rd37771, 0;
	@%p1645 bra 	$L__BB21_963;
	mov.b64 	%rd37770, -3750763034362895579;
	mov.b64 	%rd37768, 0;
$L__BB21_962:
	shl.b64 	%rd34540, %rd37768, 3;
	add.s64 	%rd34541, %rd37727, %rd34540;
	ld.u64 	%rd34542, [%rd34541];
	and.b64  	%rd34543, %rd34542, 255;
	xor.b64  	%rd34544, %rd34543, %rd37770;
	mul.lo.s64 	%rd34545, %rd34544, 1099511628211;
	shr.u64 	%rd34546, %rd34542, 8;
	and.b64  	%rd34547, %rd34546, 255;
	xor.b64  	%rd34548, %rd34547, %rd34545;
	mul.lo.s64 	%rd34549, %rd34548, 1099511628211;
	shr.u64 	%rd34550, %rd34542, 16;
	and.b64  	%rd34551, %rd34550, 255;
	xor.b64  	%rd34552, %rd34551, %rd34549;
	mul.lo.s64 	%rd34553, %rd34552, 1099511628211;
	shr.u64 	%rd34554, %rd34542, 24;
	and.b64  	%rd34555, %rd34554, 255;
	xor.b64  	%rd34556, %rd34555, %rd34553;
	mul.lo.s64 	%rd34557, %rd34556, 1099511628211;
	shr.u64 	%rd34558, %rd34542, 32;
	and.b64  	%rd34559, %rd34558, 255;
	xor.b64  	%rd34560, %rd34559, %rd34557;
	mul.lo.s64 	%rd34561, %rd34560, 1099511628211;
	shr.u64 	%rd34562, %rd34542, 40;
	and.b64  	%rd34563, %rd34562, 255;
	xor.b64  	%rd34564, %rd34563, %rd34561;
	mul.lo.s64 	%rd34565, %rd34564, 1099511628211;
	shr.u64 	%rd34566, %rd34542, 48;
	and.b64  	%rd34567, %rd34566, 255;
	xor.b64  	%rd34568, %rd34567, %rd34565;
	mul.lo.s64 	%rd34569, %rd34568, 1099511628211;
	shr.u64 	%rd34570, %rd34542, 56;
	xor.b64  	%rd34571, %rd34570, %rd34569;
	mul.lo.s64 	%rd34572, %rd34571, 1099511628211;
	ld.u64 	%rd34573, [%rd34541+8];
	and.b64  	%rd34574, %rd34573, 255;
	xor.b64  	%rd34575, %rd34574, %rd34572;
	mul.lo.s64 	%rd34576, %rd34575, 1099511628211;
	shr.u64 	%rd34577, %rd34573, 8;
	and.b64  	%rd34578, %rd34577, 255;
	xor.b64  	%rd34579, %rd34578, %rd34576;
	mul.lo.s64 	%rd34580, %rd34579, 1099511628211;
	shr.u64 	%rd34581, %rd34573, 16;
	and.b64  	%rd34582, %rd34581, 255;
	xor.b64  	%rd34583, %rd34582, %rd34580;
	mul.lo.s64 	%rd34584, %rd34583, 1099511628211;
	shr.u64 	%rd34585, %rd34573, 24;
	and.b64  	%rd34586, %rd34585, 255;
	xor.b64  	%rd34587, %rd34586, %rd34584;
	mul.lo.s64 	%rd34588, %rd34587, 1099511628211;
	shr.u64 	%rd34589, %rd34573, 32;
	and.b64  	%rd34590, %rd34589, 255;
	xor.b64  	%rd34591, %rd34590, %rd34588;
	mul.lo.s64 	%rd34592, %rd34591, 1099511628211;
	shr.u64 	%rd34593, %rd34573, 40;
	and.b64  	%rd34594, %rd34593, 255;
	xor.b64  	%rd34595, %rd34594, %rd34592;
	mul.lo.s64 	%rd34596, %rd34595, 1099511628211;
	shr.u64 	%rd34597, %rd34573, 48;
	and.b64  	%rd34598, %rd34597, 255;
	xor.b64  	%rd34599, %rd34598, %rd34596;
	mul.lo.s64 	%rd34600, %rd34599, 1099511628211;
	shr.u64 	%rd34601, %rd34573, 56;
	xor.b64  	%rd34602, %rd34601, %rd34600;
	mul.lo.s64 	%rd37770, %rd34602, 1099511628211;
	add.s64 	%rd37768, %rd37768, 2;
	setp.ne.s64 	%p1646, %rd37768, %rd1364;
	mov.u64 	%rd37771, %rd1364;
	@%p1646 bra 	$L__BB21_962;
$L__BB21_963:
	setp.eq.s64 	%p1647, %rd1363, 0;
	@%p1647 bra 	$L__BB21_965;
	shl.b64 	%rd34603, %rd37771, 3;
	add.s64 	%rd34604, %rd37727, %rd34603;
	ld.u64 	%rd34605, [%rd34604];
	and.b64  	%rd34606, %rd34605, 255;
	xor.b64  	%rd34607, %rd34606, %rd37770;
	mul.lo.s64 	%rd34608, %rd34607, 1099511628211;
	shr.u64 	%rd34609, %rd34605, 8;
	and.b64  	%rd34610, %rd34609, 255;
	xor.b64  	%rd34611, %rd34610, %rd34608;
	mul.lo.s64 	%rd34612, %rd34611, 1099511628211;
	shr.u64 	%rd34613, %rd34605, 16;
	and.b64  	%rd34614, %rd34613, 255;
	xor.b64  	%rd34615, %rd34614, %rd34612;
	mul.lo.s64 	%rd34616, %rd34615, 1099511628211;
	shr.u64 	%rd34617, %rd34605, 24;
	and.b64  	%rd34618, %rd34617, 255;
	xor.b64  	%rd34619, %rd34618, %rd34616;
	mul.lo.s64 	%rd34620, %rd34619, 1099511628211;
	shr.u64 	%rd34621, %rd34605, 32;
	and.b64  	%rd34622, %rd34621, 255;
	xor.b64  	%rd34623, %rd34622, %rd34620;
	mul.lo.s64 	%rd34624, %rd34623, 1099511628211;
	shr.u64 	%rd34625, %rd34605, 40;
	and.b64  	%rd34626, %rd34625, 255;
	xor.b64  	%rd34627, %rd34626, %rd34624;
	mul.lo.s64 	%rd34628, %rd34627, 1099511628211;
	shr.u64 	%rd34629, %rd34605, 48;
	and.b64  	%rd34630, %rd34629, 255;
	xor.b64  	%rd34631, %rd34630, %rd34628;
	mul.lo.s64 	%rd34632, %rd34631, 1099511628211;
	shr.u64 	%rd34633, %rd34605, 56;
	xor.b64  	%rd34634, %rd34633, %rd34632;
	mul.lo.s64 	%rd37770, %rd34634, 1099511628211;
$L__BB21_965:
	setp.eq.s64 	%p1648, %rd3820, 0;
	mov.b64 	%rd37776, -3750763034362895579;
	@%p1648 bra 	$L__BB21_971;
	setp.eq.s64 	%p1649, %rd1362, 0;
	mov.b64 	%rd37776, -3750763034362895579;
	mov.b64 	%rd37777, 0;
	@%p1649 bra 	$L__BB21_969;
	mov.b64 	%rd37776, -3750763034362895579;
	mov.b64 	%rd37774, 0;
$L__BB21_968:
	shl.b64 	%rd34641, %rd37774, 3;
	add.s64 	%rd34642, %rd37755, %rd34641;
	ld.u64 	%rd34643, [%rd34642];
	and.b64  	%rd34644, %rd34643, 255;
	xor.b64  	%rd34645, %rd34644, %rd37776;
	mul.lo.s64 	%rd34646, %rd34645, 1099511628211;
	shr.u64 	%rd34647, %rd34643, 8;
	and.b64  	%rd34648, %rd34647, 255;
	xor.b64  	%rd34649, %rd34648, %rd34646;
	mul.lo.s64 	%rd34650, %rd34649, 1099511628211;
	shr.u64 	%rd34651, %rd34643, 16;
	and.b64  	%rd34652, %rd34651, 255;
	xor.b64  	%rd34653, %rd34652, %rd34650;
	mul.lo.s64 	%rd34654, %rd34653, 1099511628211;
	shr.u64 	%rd34655, %rd34643, 24;
	and.b64  	%rd34656, %rd34655, 255;
	xor.b64  	%rd34657, %rd34656, %rd34654;
	mul.lo.s64 	%rd34658, %rd34657, 1099511628211;
	shr.u64 	%rd34659, %rd34643, 32;
	and.b64  	%rd34660, %rd34659, 255;
	xor.b64  	%rd34661, %rd34660, %rd34658;
	mul.lo.s64 	%rd34662, %rd34661, 1099511628211;
	shr.u64 	%rd34663, %rd34643, 40;
	and.b64  	%rd34664, %rd34663, 255;
	xor.b64  	%rd34665, %rd34664, %rd34662;
	mul.lo.s64 	%rd34666, %rd34665, 1099511628211;
	shr.u64 	%rd34667, %rd34643, 48;
	and.b64  	%rd34668, %rd34667, 255;
	xor.b64  	%rd34669, %rd34668, %rd34666;
	mul.lo.s64 	%rd34670, %rd34669, 1099511628211;
	shr.u64 	%rd34671, %rd34643, 56;
	xor.b64  	%rd34672, %rd34671, %rd34670;
	mul.lo.s64 	%rd34673, %rd34672, 1099511628211;
	ld.u64 	%rd34674, [%rd34642+8];
	and.b64  	%rd34675, %rd34674, 255;
	xor.b64  	%rd34676, %rd34675, %rd34673;
	mul.lo.s64 	%rd34677, %rd34676, 1099511628211;
	shr.u64 	%rd34678, %rd34674, 8;
	and.b64  	%rd34679, %rd34678, 255;
	xor.b64  	%rd34680, %rd34679, %rd34677;
	mul.lo.s64 	%rd34681, %rd34680, 1099511628211;
	shr.u64 	%rd34682, %rd34674, 16;
	and.b64  	%rd34683, %rd34682, 255;
	xor.b64  	%rd34684, %rd34683, %rd34681;
	mul.lo.s64 	%rd34685, %rd34684, 1099511628211;
	shr.u64 	%rd34686, %rd34674, 24;
	and.b64  	%rd34687, %rd34686, 255;
	xor.b64  	%rd34688, %rd34687, %rd34685;
	mul.lo.s64 	%rd34689, %rd34688, 1099511628211;
	shr.u64 	%rd34690, %rd34674, 32;
	and.b64  	%rd34691, %rd34690, 255;
	xor.b64  	%rd34692, %rd34691, %rd34689;
	mul.lo.s64 	%rd34693, %rd34692, 1099511628211;
	shr.u64 	%rd34694, %rd34674, 40;
	and.b64  	%rd34695, %rd34694, 255;
	xor.b64  	%rd34696, %rd34695, %rd34693;
	mul.lo.s64 	%rd34697, %rd34696, 1099511628211;
	shr.u64 	%rd34698, %rd34674, 48;
	and.b64  	%rd34699, %rd34698, 255;
	xor.b64  	%rd34700, %rd34699, %rd34697;
	mul.lo.s64 	%rd34701, %rd34700, 1099511628211;
	shr.u64 	%rd34702, %rd34674, 56;
	xor.b64  	%rd34703, %rd34702, %rd34701;
	mul.lo.s64 	%rd37776, %rd34703, 1099511628211;
	add.s64 	%rd37774, %rd37774, 2;
	setp.ne.s64 	%p1650, %rd37774, %rd1364;
	mov.u64 	%rd37777, %rd1364;
	@%p1650 bra 	$L__BB21_968;
$L__BB21_969:
	setp.eq.s64 	%p1651, %rd1363, 0;
	@%p1651 bra 	$L__BB21_971;
	shl.b64 	%rd34704, %rd37777, 3;
	add.s64 	%rd34705, %rd37755, %rd34704;
	ld.u64 	%rd34706, [%rd34705];
	and.b64  	%rd34707, %rd34706, 255;
	xor.b64  	%rd34708, %rd34707, %rd37776;
	mul.lo.s64 	%rd34709, %rd34708, 1099511628211;
	shr.u64 	%rd34710, %rd34706, 8;
	and.b64  	%rd34711, %rd34710, 255;
	xor.b64  	%rd34712, %rd34711, %rd34709;
	mul.lo.s64 	%rd34713, %rd34712, 1099511628211;
	shr.u64 	%rd34714, %rd34706, 16;
	and.b64  	%rd34715, %rd34714, 255;
	xor.b64  	%rd34716, %rd34715, %rd34713;
	mul.lo.s64 	%rd34717, %rd34716, 1099511628211;
	shr.u64 	%rd34718, %rd34706, 24;
	and.b64  	%rd34719, %rd34718, 255;
	xor.b64  	%rd34720, %rd34719, %rd34717;
	mul.lo.s64 	%rd34721, %rd34720, 1099511628211;
	shr.u64 	%rd34722, %rd34706, 32;
	and.b64  	%rd34723, %rd34722, 255;
	xor.b64  	%rd34724, %rd34723, %rd34721;
	mul.lo.s64 	%rd34725, %rd34724, 1099511628211;
	shr.u64 	%rd34726, %rd34706, 40;
	and.b64  	%rd34727, %rd34726, 255;
	xor.b64  	%rd34728, %rd34727, %rd34725;
	mul.lo.s64 	%rd34729, %rd34728, 1099511628211;
	shr.u64 	%rd34730, %rd34706, 48;
	and.b64  	%rd34731, %rd34730, 255;
	xor.b64  	%rd34732, %rd34731, %rd34729;
	mul.lo.s64 	%rd34733, %rd34732, 1099511628211;
	shr.u64 	%rd34734, %rd34706, 56;
	xor.b64  	%rd34735, %rd34734, %rd34733;
	mul.lo.s64 	%rd37776, %rd34735, 1099511628211;
$L__BB21_971:
	setp.lt.u64 	%p1797, %rd37770, %rd37776;
	bra.uni 	$L__BB21_975;
$L__BB21_972:
	setp.eq.s32 	%p1653, %r120, 0;
	mov.pred 	%p1797, %p1631;
	@%p1653 bra 	$L__BB21_975;
	mov.b64 	%rd37780, 0;
$L__BB21_974:
	shl.b64 	%rd34737, %rd37780, 3;
	add.s64 	%rd34738, %rd37727, %rd34737;
	ld.u64 	%rd34739, [%rd34738];
	add.s64 	%rd34740, %rd37755, %rd34737;
	ld.u64 	%rd34741, [%rd34740];
	setp.lt.u64 	%p1797, %rd34739, %rd34741;
	setp.ge.u64 	%p1654, %rd34739, %rd34741;
	add.s64 	%rd37780, %rd37780, 1;
	setp.ne.s64 	%p1655, %rd37780, %rd12;
	and.pred  	%p1656, %p1654, %p1655;
	@%p1656 bra 	$L__BB21_974;
$L__BB21_975:
	selp.b64 	%rd37673, %rd37727, %rd37755, %p1797;
	selp.u32 	%r428, 1, 0, %p1797;
	add.s32 	%r43, %r41, %r428;
	not.pred 	%p1657, %p1797;
	selp.u32 	%r429, 1, 0, %p1657;
	add.s32 	%r44, %r42, %r429;
	@%p1797 bra 	$L__BB21_977;
	shl.b32 	%r430, %r44, 3;
	add.s32 	%r432, %r416, %r430;
	ld.shared.u64 	%rd37755, [%r432];
	bra.uni 	$L__BB21_978;
$L__BB21_977:
	shl.b32 	%r433, %r43, 3;
	add.s32 	%r435, %r416, %r433;
	ld.shared.u64 	%rd37727, [%r435];
$L__BB21_978:
	setp.ge.s32 	%p1659, %r43, %r25;
	mov.pred 	%p1658, 0;
	mov.pred 	%p1798, %p1658;
	@%p1659 bra 	$L__BB21_1009;
	setp.ge.s32 	%p1661, %r44, %r24;
	mov.pred 	%p1798, -1;
	@%p1661 bra 	$L__BB21_1009;
	setp.eq.s64 	%p1662, %rd3820, 0;
	mov.b64 	%rd37785, -3750763034362895579;
	@%p1662 bra 	$L__BB21_986;
	setp.eq.s64 	%p1663, %rd1362, 0;
	mov.b64 	%rd37785, -3750763034362895579;
	mov.b64 	%rd37786, 0;
	@%p1663 bra 	$L__BB21_984;
	mov.b64 	%rd37785, -3750763034362895579;
	mov.b64 	%rd37783, 0;
$L__BB21_983:
	shl.b64 	%rd34749, %rd37783, 3;
	add.s64 	%rd34750, %rd37727, %rd34749;
	ld.u64 	%rd34751, [%rd34750];
	and.b64  	%rd34752, %rd34751, 255;
	xor.b64  	%rd34753, %rd34752, %rd37785;
	mul.lo.s64 	%rd34754, %rd34753, 1099511628211;
	shr.u64 	%rd34755, %rd34751, 8;
	and.b64  	%rd34756, %rd34755, 255;
	xor.b64  	%rd34757, %rd34756, %rd34754;
	mul.lo.s64 	%rd34758, %rd34757, 1099511628211;
	shr.u64 	%rd34759, %rd34751, 16;
	and.b64  	%rd34760, %rd34759, 255;
	xor.b64  	%rd34761, %rd34760, %rd34758;
	mul.lo.s64 	%rd34762, %rd34761, 1099511628211;
	shr.u64 	%rd34763, %rd34751, 24;
	and.b64  	%rd34764, %rd34763, 255;
	xor.b64  	%rd34765, %rd34764, %rd34762;
	mul.lo.s64 	%rd34766, %rd34765, 1099511628211;
	shr.u64 	%rd34767, %rd34751, 32;
	and.b64  	%rd34768, %rd34767, 255;
	xor.b64  	%rd34769, %rd34768, %rd34766;
	mul.lo.s64 	%rd34770, %rd34769, 1099511628211;
	shr.u64 	%rd34771, %rd34751, 40;
	and.b64  	%rd34772, %rd34771, 255;
	xor.b64  	%rd34773, %rd34772, %rd34770;
	mul.lo.s64 	%rd34774, %rd34773, 1099511628211;
	shr.u64 	%rd34775, %rd34751, 48;
	and.b64  	%rd34776, %rd34775, 255;
	xor.b64  	%rd34777, %rd34776, %rd34774;
	mul.lo.s64 	%rd34778, %rd34777, 1099511628211;
	shr.u64 	%rd34779, %rd34751, 56;
	xor.b64  	%rd34780, %rd34779, %rd34778;
	mul.lo.s64 	%rd34781, %rd34780, 1099511628211;
	ld.u64 	%rd34782, [%rd34750+8];
	and.b64  	%rd34783, %rd34782, 255;
	xor.b64  	%rd34784, %rd34783, %rd34781;
	mul.lo.s64 	%rd34785, %rd34784, 1099511628211;
	shr.u64 	%rd34786, %rd34782, 8;
	and.b64  	%rd34787, %rd34786, 255;
	xor.b64  	%rd34788, %rd34787, %rd34785;
	mul.lo.s64 	%rd34789, %rd34788, 1099511628211;
	shr.u64 	%rd34790, %rd34782, 16;
	and.b64  	%rd34791, %rd34790, 255;
	xor.b64  	%rd34792, %rd34791, %rd34789;
	mul.lo.s64 	%rd34793, %rd34792, 1099511628211;
	shr.u64 	%rd34794, %rd34782, 24;
	and.b64  	%rd34795, %rd34794, 255;
	xor.b64  	%rd34796, %rd34795, %rd34793;
	mul.lo.s64 	%rd34797, %rd34796, 1099511628211;
	shr.u64 	%rd34798, %rd34782, 32;
	and.b64  	%rd34799, %rd34798, 255;
	xor.b64  	%rd34800, %rd34799, %rd34797;
	mul.lo.s64 	%rd34801, %rd34800, 1099511628211;
	shr.u64 	%rd34802, %rd34782, 40;
	and.b64  	%rd34803, %rd34802, 255;
	xor.b64  	%rd34804, %rd34803, %rd34801;
	mul.lo.s64 	%rd34805, %rd34804, 1099511628211;
	shr.u64 	%rd34806, %rd34782, 48;
	and.b64  	%rd34807, %rd34806, 255;
	xor.b64  	%rd34808, %rd34807, %rd34805;
	mul.lo.s64 	%rd34809, %rd34808, 1099511628211;
	shr.u64 	%rd34810, %rd34782, 56;
	xor.b64  	%rd34811, %rd34810, %rd34809;
	mul.lo.s64 	%rd37785, %rd34811, 1099511628211;
	add.s64 	%rd37783, %rd37783, 2;
	setp.ne.s64 	%p1664, %rd37783, %rd1364;
	mov.u64 	%rd37786, %rd1364;
	@%p1664 bra 	$L__BB21_983;
$L__BB21_984:
	setp.eq.s64 	%p1665, %rd1363, 0;
	@%p1665 bra 	$L__BB21_986;
	shl.b64 	%rd34812, %rd37786, 3;
	add.s64 	%rd34813, %rd37727, %rd34812;
	ld.u64 	%rd34814, [%rd34813];
	and.b64  	%rd34815, %rd34814, 255;
	xor.b64  	%rd34816, %rd34815, %rd37785;
	mul.lo.s64 	%rd34817, %rd34816, 1099511628211;
	shr.u64 	%rd34818, %rd34814, 8;
	and.b64  	%rd34819, %rd34818, 255;
	xor.b64  	%rd34820, %rd34819, %rd34817;
	mul.lo.s64 	%rd34821, %rd34820, 1099511628211;
	shr.u64 	%rd34822, %rd34814, 16;
	and.b64  	%rd34823, %rd34822, 255;
	xor.b64  	%rd34824, %rd34823, %rd34821;
	mul.lo.s64 	%rd34825, %rd34824, 1099511628211;
	shr.u64 	%rd34826, %rd34814, 24;
	and.b64  	%rd34827, %rd34826, 255;
	xor.b64  	%rd34828, %rd34827, %rd34825;
	mul.lo.s64 	%rd34829, %rd34828, 1099511628211;
	shr.u64 	%rd34830, %rd34814, 32;
	and.b64  	%rd34831, %rd34830, 255;
	xor.b64  	%rd34832, %rd34831, %rd34829;
	mul.lo.s64 	%rd34833, %rd34832, 1099511628211;
	shr.u64 	%rd34834, %rd34814, 40;
	and.b64  	%rd34835, %rd34834, 255;
	xor.b64  	%rd34836, %rd34835, %rd34833;
	mul.lo.s64 	%rd34837, %rd34836, 1099511628211;
	shr.u64 	%rd34838, %rd34814, 48;
	and.b64  	%rd34839, %rd34838, 255;
	xor.b64  	%rd34840, %rd34839, %rd34837;
	mul.lo.s64 	%rd34841, %rd34840, 1099511628211;
	shr.u64 	%rd34842, %rd34814, 56;
	xor.b64  	%rd34843, %rd34842, %rd34841;
	mul.lo.s64 	%rd37785, %rd34843, 1099511628211;
$L__BB21_986:
	setp.eq.s64 	%p1666, %rd3820, 0;
	mov.b64 	%rd37791, -3750763034362895579;
	@%p1666 bra 	$L__BB21_992;
	setp.eq.s64 	%p1667, %rd1362, 0;
	mov.b64 	%rd37791, -3750763034362895579;
	mov.b64 	%rd37792, 0;
	@%p1667 bra 	$L__BB21_990;
	mov.b64 	%rd37791, -3750763034362895579;
	mov.b64 	%rd37789, 0;
$L__BB21_989:
	shl.b64 	%rd34850, %rd37789, 3;
	add.s64 	%rd34851, %rd37755, %rd34850;
	ld.u64 	%rd34852, [%rd34851];
	and.b64  	%rd34853, %rd34852, 255;
	xor.b64  	%rd34854, %rd34853, %rd37791;
	mul.lo.s64 	%rd34855, %rd34854, 1099511628211;
	shr.u64 	%rd34856, %rd34852, 8;
	and.b64  	%rd34857, %rd34856, 255;
	xor.b64  	%rd34858, %rd34857, %rd34855;
	mul.lo.s64 	%rd34859, %rd34858, 1099511628211;
	shr.u64 	%rd34860, %rd34852, 16;
	and.b64  	%rd34861, %rd34860, 255;
	xor.b64  	%rd34862, %rd34861, %rd34859;
	mul.lo.s64 	%rd34863, %rd34862, 1099511628211;
	shr.u64 	%rd34864, %rd34852, 24;
	and.b64  	%rd34865, %rd34864, 255;
	xor.b64  	%rd34866, %rd34865, %rd34863;
	mul.lo.s64 	%rd34867, %rd34866, 1099511628211;
	shr.u64 	%rd34868, %rd34852, 32;
	and.b64  	%rd34869, %rd34868, 255;
	xor.b64  	%rd34870, %rd34869, %rd34867;
	mul.lo.s64 	%rd34871, %rd34870, 1099511628211;
	shr.u64 	%rd34872, %rd34852, 40;
	and.b64  	%rd34873, %rd34872, 255;
	xor.b64  	%rd34874, %rd34873, %rd34871;
	mul.lo.s64 	%rd34875, %rd34874, 1099511628211;
	shr.u64 	%rd34876, %rd34852, 48;
	and.b64  	%rd34877, %rd34876, 255;
	xor.b64  	%rd34878, %rd34877, %rd34875;
	mul.lo.s64 	%rd34879, %rd34878, 1099511628211;
	shr.u64 	%rd34880, %rd34852, 56;
	xor.b64  	%rd34881, %rd34880, %rd34879;
	mul.lo.s64 	%rd34882, %rd34881, 1099511628211;
	ld.u64 	%rd34883, [%rd34851+8];
	and.b64  	%rd34884, %rd34883, 255;
	xor.b64  	%rd34885, %rd34884, %rd34882;
	mul.lo.s64 	%rd34886, %rd34885, 1099511628211;
	shr.u64 	%rd34887, %rd34883, 8;
	and.b64  	%rd34888, %rd34887, 255;
	xor.b64  	%rd34889, %rd34888, %rd34886;
	mul.lo.s64 	%rd34890, %rd34889, 1099511628211;
	shr.u64 	%rd34891, %rd34883, 16;
	and.b64  	%rd34892, %rd34891, 255;
	xor.b64  	%rd34893, %rd34892, %rd34890;
	mul.lo.s64 	%rd34894, %rd34893, 1099511628211;
	shr.u64 	%rd34895, %rd34883, 24;
	and.b64  	%rd34896, %rd34895, 255;
	xor.b64  	%rd34897, %rd34896, %rd34894;
	mul.lo.s64 	%rd34898, %rd34897, 1099511628211;
	shr.u64 	%rd34899, %rd34883, 32;
	and.b64  	%rd34900, %rd34899, 255;
	xor.b64  	%rd34901, %rd34900, %rd34898;
	mul.lo.s64 	%rd34902, %rd34901, 1099511628211;
	shr.u64 	%rd34903, %rd34883, 40;
	and.b64  	%rd34904, %rd34903, 255;
	xor.b64  	%rd34905, %rd34904, %rd34902;
	mul.lo.s64 	%rd34906, %rd34905, 1099511628211;
	shr.u64 	%rd34907, %rd34883, 48;
	and.b64  	%rd34908, %rd34907, 255;
	xor.b64  	%rd34909, %rd34908, %rd34906;
	mul.lo.s64 	%rd34910, %rd34909, 1099511628211;
	shr.u64 	%rd34911, %rd34883, 56;
	xor.b64  	%rd34912, %rd34911, %rd34910;
	mul.lo.s64 	%rd37791, %rd34912, 1099511628211;
	add.s64 	%rd37789, %rd37789, 2;
	setp.ne.s64 	%p1668, %rd37789, %rd1364;
	mov.u64 	%rd37792, %rd1364;
	@%p1668 bra 	$L__BB21_989;
$L__BB21_990:
	setp.eq.s64 	%p1669, %rd1363, 0;
	@%p1669 bra 	$L__BB21_992;
	shl.b64 	%rd34913, %rd37792, 3;
	add.s64 	%rd34914, %rd37755, %rd34913;
	ld.u64 	%rd34915, [%rd34914];
	and.b64  	%rd34916, %rd34915, 255;
	xor.b64  	%rd34917, %rd34916, %rd37791;
	mul.lo.s64 	%rd34918, %rd34917, 1099511628211;
	shr.u64 	%rd34919, %rd34915, 8;
	and.b64  	%rd34920, %rd34919, 255;
	xor.b64  	%rd34921, %rd34920, %rd34918;
	mul.lo.s64 	%rd34922, %rd34921, 1099511628211;
	shr.u64 	%rd34923, %rd34915, 16;
	and.b64  	%rd34924, %rd34923, 255;
	xor.b64  	%rd34925, %rd34924, %rd34922;
	mul.lo.s64 	%rd34926, %rd34925, 1099511628211;
	shr.u64 	%rd34927, %rd34915, 24;
	and.b64  	%rd34928, %rd34927, 255;
	xor.b64  	%rd34929, %rd34928, %rd34926;
	mul.lo.s64 	%rd34930, %rd34929, 1099511628211;
	shr.u64 	%rd34931, %rd34915, 32;
	and.b64  	%rd34932, %rd34931, 255;
	xor.b64  	%rd34933, %rd34932, %rd34930;
	mul.lo.s64 	%rd34934, %rd34933, 1099511628211;
	shr.u64 	%rd34935, %rd34915, 40;
	and.b64  	%rd34936, %rd34935, 255;
	xor.b64  	%rd34937, %rd34936, %rd34934;
	mul.lo.s64 	%rd34938, %rd34937, 1099511628211;
	shr.u64 	%rd34939, %rd34915, 48;
	and.b64  	%rd34940, %rd34939, 255;
	xor.b64  	%rd34941, %rd34940, %rd34938;
	mul.lo.s64 	%rd34942, %rd34941, 1099511628211;
	shr.u64 	%rd34943, %rd34915, 56;
	xor.b64  	%rd34944, %rd34943, %rd34942;
	mul.lo.s64 	%rd37791, %rd34944, 1099511628211;
$L__BB21_992:
	setp.eq.s64 	%p1670, %rd37785, %rd37791;
	@%p1670 bra 	$L__BB21_1006;
	setp.eq.s64 	%p1671, %rd3820, 0;
	mov.b64 	%rd37797, -3750763034362895579;
	@%p1671 bra 	$L__BB21_999;
	setp.eq.s64 	%p1672, %rd1362, 0;
	mov.b64 	%rd37797, -3750763034362895579;
	mov.b64 	%rd37798, 0;
	@%p1672 bra 	$L__BB21_997;
	mov.b64 	%rd37797, -3750763034362895579;
	mov.b64 	%rd37795, 0;
$L__BB21_996:
	shl.b64 	%rd34951, %rd37795, 3;
	add.s64 	%rd34952, %rd37727, %rd34951;
	ld.u64 	%rd34953, [%rd34952];
	and.b64  	%rd34954, %rd34953, 255;
	xor.b64  	%rd34955, %rd34954, %rd37797;
	mul.lo.s64 	%rd34956, %rd34955, 1099511628211;
	shr.u64 	%rd34957, %rd34953, 8;
	and.b64  	%rd34958, %rd34957, 255;
	xor.b64  	%rd34959, %rd34958, %rd34956;
	mul.lo.s64 	%rd34960, %rd34959, 1099511628211;
	shr.u64 	%rd34961, %rd34953, 16;
	and.b64  	%rd34962, %rd34961, 255;
	xor.b64  	%rd34963, %rd34962, %rd34960;
	mul.lo.s64 	%rd34964, %rd34963, 1099511628211;
	shr.u64 	%rd34965, %rd34953, 24;
	and.b64  	%rd34966, %rd34965, 255;
	xor.b64  	%rd34967, %rd34966, %rd34964;
	mul.lo.s64 	%rd34968, %rd34967, 1099511628211;
	shr.u64 	%rd34969, %rd34953, 32;
	and.b64  	%rd34970, %rd34969, 255;
	xor.b64  	%rd34971, %rd34970, %rd34968;
	mul.lo.s64 	%rd34972, %rd34971, 1099511628211;
	shr.u64 	%rd34973, %rd34953, 40;
	and.b64  	%rd34974, %rd34973, 255;
	xor.b64  	%rd34975, %rd34974, %rd34972;
	mul.lo.s64 	%rd34976, %rd34975, 1099511628211;
	shr.u64 	%rd34977, %rd34953, 48;
	and.b64  	%rd34978, %rd34977, 255;
	xor.b64  	%rd34979, %rd34978, %rd34976;
	mul.lo.s64 	%rd34980, %rd34979, 1099511628211;
	shr.u64 	%rd34981, %rd34953, 56;
	xor.b64  	%rd34982, %rd34981, %rd34980;
	mul.lo.s64 	%rd34983, %rd34982, 1099511628211;
	ld.u64 	%rd34984, [%rd34952+8];
	and.b64  	%rd34985, %rd34984, 255;
	xor.b64  	%rd34986, %rd34985, %rd34983;
	mul.lo.s64 	%rd34987, %rd34986, 1099511628211;
	shr.u64 	%rd34988, %rd34984, 8;
	and.b64  	%rd34989, %rd34988, 255;
	xor.b64  	%rd34990, %rd34989, %rd34987;
	mul.lo.s64 	%rd34991, %rd34990, 1099511628211;
	shr.u64 	%rd34992, %rd34984, 16;
	and.b64  	%rd34993, %rd34992, 255;
	xor.b64  	%rd34994, %rd34993, %rd34991;
	mul.lo.s64 	%rd34995, %rd34994, 1099511628211;
	shr.u64 	%rd34996, %rd34984, 24;
	and.b64  	%rd34997, %rd34996, 255;
	xor.b64  	%rd34998, %rd34997, %rd34995;
	mul.lo.s64 	%rd34999, %rd34998, 1099511628211;
	shr.u64 	%rd35000, %rd34984, 32;
	and.b64  	%rd35001, %rd35000, 255;
	xor.b64  	%rd35002, %rd35001, %rd34999;
	mul.lo.s64 	%rd35003, %rd35002, 1099511628211;
	shr.u64 	%rd35004, %rd34984, 40;
	and.b64  	%rd35005, %rd35004, 255;
	xor.b64  	%rd35006, %rd35005, %rd35003;
	mul.lo.s64 	%rd35007, %rd35006, 1099511628211;
	shr.u64 	%rd35008, %rd34984, 48;
	and.b64  	%rd35009, %rd35008, 255;
	xor.b64  	%rd35010, %rd35009, %rd35007;
	mul.lo.s64 	%rd35011, %rd35010, 1099511628211;
	shr.u64 	%rd35012, %rd34984, 56;
	xor.b64  	%rd35013, %rd35012, %rd35011;
	mul.lo.s64 	%rd37797, %rd35013, 1099511628211;
	add.s64 	%rd37795, %rd37795, 2;
	setp.ne.s64 	%p1673, %rd37795, %rd1364;
	mov.u64 	%rd37798, %rd1364;
	@%p1673 bra 	$L__BB21_996;
$L__BB21_997:
	setp.eq.s64 	%p1674, %rd1363, 0;
	@%p1674 bra 	$L__BB21_999;
	shl.b64 	%rd35014, %rd37798, 3;
	add.s64 	%rd35015, %rd37727, %rd35014;
	ld.u64 	%rd35016, [%rd35015];
	and.b64  	%rd35017, %rd35016, 255;
	xor.b64  	%rd35018, %rd35017, %rd37797;
	mul.lo.s64 	%rd35019, %rd35018, 1099511628211;
	shr.u64 	%rd35020, %rd35016, 8;
	and.b64  	%rd35021, %rd35020, 255;
	xor.b64  	%rd35022, %rd35021, %rd35019;
	mul.lo.s64 	%rd35023, %rd35022, 1099511628211;
	shr.u64 	%rd35024, %rd35016, 16;
	and.b64  	%rd35025, %rd35024, 255;
	xor.b64  	%rd35026, %rd35025, %rd35023;
	mul.lo.s64 	%rd35027, %rd35026, 1099511628211;
	shr.u64 	%rd35028, %rd35016, 24;
	and.b64  	%rd35029, %rd35028, 255;
	xor.b64  	%rd35030, %rd35029, %rd35027;
	mul.lo.s64 	%rd35031, %rd35030, 1099511628211;
	shr.u64 	%rd35032, %rd35016, 32;
	and.b64  	%rd35033, %rd35032, 255;
	xor.b64  	%rd35034, %rd35033, %rd35031;
	mul.lo.s64 	%rd35035, %rd35034, 1099511628211;
	shr.u64 	%rd35036, %rd35016, 40;
	and.b64  	%rd35037, %rd35036, 255;
	xor.b64  	%rd35038, %rd35037, %rd35035;
	mul.lo.s64 	%rd35039, %rd35038, 1099511628211;
	shr.u64 	%rd35040, %rd35016, 48;
	and.b64  	%rd35041, %rd35040, 255;
	xor.b64  	%rd35042, %rd35041, %rd35039;
	mul.lo.s64 	%rd35043, %rd35042, 1099511628211;
	shr.u64 	%rd35044, %rd35016, 56;
	xor.b64  	%rd35045, %rd35044, %rd35043;
	mul.lo.s64 	%rd37797, %rd35045, 1099511628211;
$L__BB21_999:
	setp.eq.s64 	%p1675, %rd3820, 0;
	mov.b64 	%rd37803, -3750763034362895579;
	@%p1675 bra 	$L__BB21_1005;
	setp.eq.s64 	%p1676, %rd1362, 0;
	mov.b64 	%rd37803, -3750763034362895579;
	mov.b64 	%rd37804, 0;
	@%p1676 bra 	$L__BB21_1003;
	mov.b64 	%rd37803, -3750763034362895579;
	mov.b64 	%rd37801, 0;
$L__BB21_1002:
	shl.b64 	%rd35052, %rd37801, 3;
	add.s64 	%rd35053, %rd37755, %rd35052;
	ld.u64 	%rd35054, [%rd35053];
	and.b64  	%rd35055, %rd35054, 255;
	xor.b64  	%rd35056, %rd35055, %rd37803;
	mul.lo.s64 	%rd35057, %rd35056, 1099511628211;
	shr.u64 	%rd35058, %rd35054, 8;
	and.b64  	%rd35059, %rd35058, 255;
	xor.b64  	%rd35060, %rd35059, %rd35057;
	mul.lo.s64 	%rd35061, %rd35060, 1099511628211;
	shr.u64 	%rd35062, %rd35054, 16;
	and.b64  	%rd35063, %rd35062, 255;
	xor.b64  	%rd35064, %rd35063, %rd35061;
	mul.lo.s64 	%rd35065, %rd35064, 1099511628211;
	shr.u64 	%rd35066, %rd35054, 24;
	and.b64  	%rd35067, %rd35066, 255;
	xor.b64  	%rd35068, %rd35067, %rd35065;
	mul.lo.s64 	%rd35069, %rd35068, 1099511628211;
	shr.u64 	%rd35070, %rd35054, 32;
	and.b64  	%rd35071, %rd35070, 255;
	xor.b64  	%rd35072, %rd35071, %rd35069;
	mul.lo.s64 	%rd35073, %rd35072, 1099511628211;
	shr.u64 	%rd35074, %rd35054, 40;
	and.b64  	%rd35075, %rd35074, 255;
	xor.b64  	%rd35076, %rd35075, %rd35073;
	mul.lo.s64 	%rd35077, %rd35076, 1099511628211;
	shr.u64 	%rd35078, %rd35054, 48;
	and.b64  	%rd35079, %rd35078, 255;
	xor.b64  	%rd35080, %rd35079, %rd35077;
	mul.lo.s64 	%rd35081, %rd35080, 1099511628211;
	shr.u64 	%rd35082, %rd35054, 56;
	xor.b64  	%rd35083, %rd35082, %rd35081;
	mul.lo.s64 	%rd35084, %rd35083, 1099511628211;
	ld.u64 	%rd35085, [%rd35053+8];
	and.b64  	%rd35086, %rd35085, 255;
	xor.b64  	%rd35087, %rd35086, %rd35084;
	mul.lo.s64 	%rd35088, %rd35087, 1099511628211;
	shr.u64 	%rd35089, %rd35085, 8;
	and.b64  	%rd35090, %rd35089, 255;
	xor.b64  	%rd35091, %rd35090, %rd35088;
	mul.lo.s64 	%rd35092, %rd35091, 1099511628211;
	shr.u64 	%rd35093, %rd35085, 16;
	and.b64  	%rd35094, %rd35093, 255;
	xor.b64  	%rd35095, %rd35094, %rd35092;
	mul.lo.s64 	%rd35096, %rd35095, 1099511628211;
	shr.u64 	%rd35097, %rd35085, 24;
	and.b64  	%rd35098, %rd35097, 255;
	xor.b64  	%rd35099, %rd35098, %rd35096;
	mul.lo.s64 	%rd35100, %rd35099, 1099511628211;
	shr.u64 	%rd35101, %rd35085, 32;
	and.b64  	%rd35102, %rd35101, 255;
	xor.b64  	%rd35103, %rd35102, %rd35100;
	mul.lo.s64 	%rd35104, %rd35103, 1099511628211;
	shr.u64 	%rd35105, %rd35085, 40;
	and.b64  	%rd35106, %rd35105, 255;
	xor.b64  	%rd35107, %rd35106, %rd35104;
	mul.lo.s64 	%rd35108, %rd35107, 1099511628211;
	shr.u64 	%rd35109, %rd35085, 48;
	and.b64  	%rd35110, %rd35109, 255;
	xor.b64  	%rd35111, %rd35110, %rd35108;
	mul.lo.s64 	%rd35112, %rd35111, 1099511628211;
	shr.u64 	%rd35113, %rd35085, 56;
	xor.b64  	%rd35114, %rd35113, %rd35112;
	mul.lo.s64 	%rd37803, %rd35114, 1099511628211;
	add.s64 	%rd37801, %rd37801, 2;
	setp.ne.s64 	%p1677, %rd37801, %rd1364;
	mov.u64 	%rd37804, %rd1364;
	@%p1677 bra 	$L__BB21_1002;
$L__BB21_1003:
	setp.eq.s64 	%p1678, %rd1363, 0;
	@%p1678 bra 	$L__BB21_1005;
	shl.b64 	%rd35115, %rd37804, 3;
	add.s64 	%rd35116, %rd37755, %rd35115;
	ld.u64 	%rd35117, [%rd35116];
	and.b64  	%rd35118, %rd35117, 255;
	xor.b64  	%rd35119, %rd35118, %rd37803;
	mul.lo.s64 	%rd35120, %rd35119, 1099511628211;
	shr.u64 	%rd35121, %rd35117, 8;
	and.b64  	%rd35122, %rd35121, 255;
	xor.b64  	%rd35123, %rd35122, %rd35120;
	mul.lo.s64 	%rd35124, %rd35123, 1099511628211;
	shr.u64 	%rd35125, %rd35117, 16;
	and.b64  	%rd35126, %rd35125, 255;
	xor.b64  	%rd35127, %rd35126, %rd35124;
	mul.lo.s64 	%rd35128, %rd35127, 1099511628211;
	shr.u64 	%rd35129, %rd35117, 24;
	and.b64  	%rd35130, %rd35129, 255;
	xor.b64  	%rd35131, %rd35130, %rd35128;
	mul.lo.s64 	%rd35132, %rd35131, 1099511628211;
	shr.u64 	%rd35133, %rd35117, 32;
	and.b64  	%rd35134, %rd35133, 255;
	xor.b64  	%rd35135, %rd35134, %rd35132;
	mul.lo.s64 	%rd35136, %rd35135, 1099511628211;
	shr.u64 	%rd35137, %rd35117, 40;
	and.b64  	%rd35138, %rd35137, 255;
	xor.b64  	%rd35139, %rd35138, %rd35136;
	mul.lo.s64 	%rd35140, %rd35139, 1099511628211;
	shr.u64 	%rd35141, %rd35117, 48;
	and.b64  	%rd35142, %rd35141, 255;
	xor.b64  	%rd35143, %rd35142, %rd35140;
	mul.lo.s64 	%rd35144, %rd35143, 1099511628211;
	shr.u64 	%rd35145, %rd35117, 56;
	xor.b64  	%rd35146, %rd35145, %rd35144;
	mul.lo.s64 	%rd37803, %rd35146, 1099511628211;
$L__BB21_1005:
	setp.lt.u64 	%p1798, %rd37797, %rd37803;
	bra.uni 	$L__BB21_1009;
$L__BB21_1006:
	setp.eq.s32 	%p1680, %r120, 0;
	mov.pred 	%p1798, %p1658;
	@%p1680 bra 	$L__BB21_1009;
	mov.b64 	%rd37807, 0;
$L__BB21_1008:
	shl.b64 	%rd35148, %rd37807, 3;
	add.s64 	%rd35149, %rd37727, %rd35148;
	ld.u64 	%rd35150, [%rd35149];
	add.s64 	%rd35151, %rd37755, %rd35148;
	ld.u64 	%rd35152, [%rd35151];
	setp.lt.u64 	%p1798, %rd35150, %rd35152;
	setp.ge.u64 	%p1681, %rd35150, %rd35152;
	add.s64 	%rd37807, %rd37807, 1;
	setp.ne.s64 	%p1682, %rd37807, %rd12;
	and.pred  	%p1683, %p1681, %p1682;
	@%p1683 bra 	$L__BB21_1008;
$L__BB21_1009:
	selp.b64 	%rd37672, %rd37727, %rd37755, %p1798;
	selp.u32 	%r436, 1, 0, %p1798;
	add.s32 	%r45, %r43, %r436;
	not.pred 	%p1684, %p1798;
	selp.u32 	%r437, 1, 0, %p1684;
	add.s32 	%r46, %r44, %r437;
	@%p1798 bra 	$L__BB21_1011;
	shl.b32 	%r438, %r46, 3;
	add.s32 	%r440, %r416, %r438;
	ld.shared.u64 	%rd37755, [%r440];
	bra.uni 	$L__BB21_1012;
$L__BB21_1011:
	shl.b32 	%r441, %r45, 3;
	add.s32 	%r443, %r416, %r441;
	ld.shared.u64 	%rd37727, [%r443];
$L__BB21_1012:
	setp.ge.s32 	%p1686, %r45, %r25;
	mov.pred 	%p1685, 0;
	mov.pred 	%p1799, %p1685;
	@%p1686 bra 	$L__BB21_1043;
	setp.ge.s32 	%p1688, %r46, %r24;
	mov.pred 	%p1799, -1;
	@%p1688 bra 	$L__BB21_1043;
	setp.eq.s64 	%p1689, %rd3820, 0;
	mov.b64 	%rd37812, -3750763034362895579;
	@%p1689 bra 	$L__BB21_1020;
	setp.eq.s64 	%p1690, %rd1362, 0;
	mov.b64 	%rd37812, -3750763034362895579;
	mov.b64 	%rd37813, 0;
	@%p1690 bra 	$L__BB21_1018;
	mov.b64 	%rd37812, -3750763034362895579;
	mov.b64 	%rd37810, 0;
$L__BB21_1017:
	shl.b64 	%rd35160, %rd37810, 3;
	add.s64 	%rd35161, %rd37727, %rd35160;
	ld.u64 	%rd35162, [%rd35161];
	and.b64  	%rd35163, %rd35162, 255;
	xor.b64  	%rd35164, %rd35163, %rd37812;
	mul.lo.s64 	%rd35165, %rd35164, 1099511628211;
	shr.u64 	%rd35166, %rd35162, 8;
	and.b64  	%rd35167, %rd35166, 255;
	xor.b64  	%rd35168, %rd35167, %rd35165;
	mul.lo.s64 	%rd35169, %rd35168, 1099511628211;
	shr.u64 	%rd35170, %rd35162, 16;
	and.b64  	%rd35171, %rd35170, 255;
	xor.b64  	%rd35172, %rd35171, %rd35169;
	mul.lo.s64 	%rd35173, %rd35172, 1099511628211;
	shr.u64 	%rd35174, %rd35162, 24;
	and.b64  	%rd35175, %rd35174, 255;
	xor.b64  	%rd35176, %rd35175, %rd35173;
	mul.lo.s64 	%rd35177, %rd35176, 1099511628211;
	shr.u64 	%rd35178, %rd35162, 32;
	and.b64  	%rd35179, %rd35178, 255;
	xor.b64  	%rd35180, %rd35179, %rd35177;
	mul.lo.s64 	%rd35181, %rd35180, 1099511628211;
	shr.u64 	%rd35182, %rd35162, 40;
	and.b64  	%rd35183, %rd35182, 255;
	xor.b64  	%rd35184, %rd35183, %rd35181;
	mul.lo.s64 	%rd35185, %rd35184, 1099511628211;
	shr.u64 	%rd35186, %rd35162, 48;
	and.b64  	%rd35187, %rd35186, 255;
	xor.b64  	%rd35188, %rd35187, %rd35185;
	mul.lo.s64 	%rd35189, %rd35188, 1099511628211;
	shr.u64 	%rd35190, %rd35162, 56;
	xor.b64  	%rd35191, %rd35190, %rd35189;
	mul.lo.s64 	%rd35192, %rd35191, 1099511628211;
	ld.u64 	%rd35193, [%rd35161+8];
	and.b64  	%rd35194, %rd35193, 255;
	xor.b64  	%rd35195, %rd35194, %rd35192;
	mul.lo.s64 	%rd35196, %rd35195, 1099511628211;
	shr.u64 	%rd35197, %rd35193, 8;
	and.b64  	%rd35198, %rd35197, 255;
	xor.b64  	%rd35199, %rd35198, %rd35196;
	mul.lo.s64 	%rd35200, %rd35199, 1099511628211;
	shr.u64 	%rd35201, %rd35193, 16;
	and.b64  	%rd35202, %rd35201, 255;
	xor.b64  	%rd35203, %rd35202, %rd35200;
	mul.lo.s64 	%rd35204, %rd35203, 1099511628211;
	shr.u64 	%rd35205, %rd35193, 24;
	and.b64  	%rd35206, %rd35205, 255;
	xor.b64  	%rd35207, %rd35206, %rd35204;
	mul.lo.s64 	%rd35208, %rd35207, 1099511628211;
	shr.u64 	%rd35209, %rd35193, 32;
	and.b64  	%rd35210, %rd35209, 255;
	xor.b64  	%rd35211, %rd35210, %rd35208;
	mul.lo.s64 	%rd35212, %rd35211, 1099511628211;
	shr.u64 	%rd35213, %rd35193, 40;
	and.b64  	%rd35214, %rd35213, 255;
	xor.b64  	%rd35215, %rd35214, %rd35212;
	mul.lo.s64 	%rd35216, %rd35215, 1099511628211;
	shr.u64 	%rd35217, %rd35193, 48;
	and.b64  	%rd35218, %rd35217, 255;
	xor.b64  	%rd35219, %rd35218, %rd35216;
	mul.lo.s64 	%rd35220, %rd35219, 1099511628211;
	shr.u64 	%rd35221, %rd35193, 56;
	xor.b64  	%rd35222, %rd35221, %rd35220;
	mul.lo.s64 	%rd37812, %rd35222, 1099511628211;
	add.s64 	%rd37810, %rd37810, 2;
	setp.ne.s64 	%p1691, %rd37810, %rd1364;
	mov.u64 	%rd37813, %rd1364;
	@%p1691 bra 	$L__BB21_1017;
$L__BB21_1018:
	setp.eq.s64 	%p1692, %rd1363, 0;
	@%p1692 bra 	$L__BB21_1020;
	shl.b64 	%rd35223, %rd37813, 3;
	add.s64 	%rd35224, %rd37727, %rd35223;
	ld.u64 	%rd35225, [%rd35224];
	and.b64  	%rd35226, %rd35225, 255;
	xor.b64  	%rd35227, %rd35226, %rd37812;
	mul.lo.s64 	%rd35228, %rd35227, 1099511628211;
	shr.u64 	%rd35229, %rd35225, 8;
	and.b64  	%rd35230, %rd35229, 255;
	xor.b64  	%rd35231, %rd35230, %rd35228;
	mul.lo.s64 	%rd35232, %rd35231, 1099511628211;
	shr.u64 	%rd35233, %rd35225, 16;
	and.b64  	%rd35234, %rd35233, 255;
	xor.b64  	%rd35235, %rd35234, %rd35232;
	mul.lo.s64 	%rd35236, %rd35235, 1099511628211;
	shr.u64 	%rd35237, %rd35225, 24;
	and.b64  	%rd35238, %rd35237, 255;
	xor.b64  	%rd35239, %rd35238, %rd35236;
	mul.lo.s64 	%rd35240, %rd35239, 1099511628211;
	shr.u64 	%rd35241, %rd35225, 32;
	and.b64  	%rd35242, %rd35241, 255;
	xor.b64  	%rd35243, %rd35242, %rd35240;
	mul.lo.s64 	%rd35244, %rd35243, 1099511628211;
	shr.u64 	%rd35245, %rd35225, 40;
	and.b64  	%rd35246, %rd35245, 255;
	xor.b64  	%rd35247, %rd35246, %rd35244;
	mul.lo.s64 	%rd35248, %rd35247, 1099511628211;
	shr.u64 	%rd35249, %rd35225, 48;
	and.b64  	%rd35250, %rd35249, 255;
	xor.b64  	%rd35251, %rd35250, %rd35248;
	mul.lo.s64 	%rd35252, %rd35251, 1099511628211;
	shr.u64 	%rd35253, %rd35225, 56;
	xor.b64  	%rd35254, %rd35253, %rd35252;
	mul.lo.s64 	%rd37812, %rd35254, 1099511628211;
$L__BB21_1020:
	mov.b64 	%rd37818, -3750763034362895579;
	@%p1689 bra 	$L__BB21_1026;
	setp.eq.s64 	%p1694, %rd1362, 0;
	mov.b64 	%rd37818, -3750763034362895579;
	mov.b64 	%rd37819, 0;
	@%p1694 bra 	$L__BB21_1024;
	mov.b64 	%rd37818, -3750763034362895579;
	mov.b64 	%rd37816, 0;
$L__BB21_1023:
	shl.b64 	%rd35261, %rd37816, 3;
	add.s64 	%rd35262, %rd37755, %rd35261;
	ld.u64 	%rd35263, [%rd35262];
	and.b64  	%rd35264, %rd35263, 255;
	xor.b64  	%rd35265, %rd35264, %rd37818;
	mul.lo.s64 	%rd35266, %rd35265, 1099511628211;
	shr.u64 	%rd35267, %rd35263, 8;
	and.b64  	%rd35268, %rd35267, 255;
	xor.b64  	%rd35269, %rd35268, %rd35266;
	mul.lo.s64 	%rd35270, %rd35269, 1099511628211;
	shr.u64 	%rd35271, %rd35263, 16;
	and.b64  	%rd35272, %rd35271, 255;
	xor.b64  	%rd35273, %rd35272, %rd35270;
	mul.lo.s64 	%rd35274, %rd35273, 1099511628211;
	shr.u64 	%rd35275, %rd35263, 24;
	and.b64  	%rd35276, %rd35275, 255;
	xor.b64  	%rd35277, %rd35276, %rd35274;
	mul.lo.s64 	%rd35278, %rd35277, 1099511628211;
	shr.u64 	%rd35279, %rd35263, 32;
	and.b64  	%rd35280, %rd35279, 255;
	xor.b64  	%rd35281, %rd35280, %rd35278;
	mul.lo.s64 	%rd35282, %rd35281, 1099511628211;
	shr.u64 	%rd35283, %rd35263, 40;
	and.b64  	%rd35284, %rd35283, 255;
	xor.b64  	%rd35285, %rd35284, %rd35282;
	mul.lo.s64 	%rd35286, %rd35285, 1099511628211;
	shr.u64 	%rd35287, %rd35263, 48;
	and.b64  	%rd35288, %rd35287, 255;
	xor.b64  	%rd35289, %rd35288, %rd35286;
	mul.lo.s64 	%rd35290, %rd35289, 1099511628211;
	shr.u64 	%rd35291, %rd35263, 56;
	xor.b64  	%rd35292, %rd35291, %rd35290;
	mul.lo.s64 	%rd35293, %rd35292, 1099511628211;
	ld.u64 	%rd35294, [%rd35262+8];
	and.b64  	%rd35295, %rd35294, 255;
	xor.b64  	%rd35296, %rd35295, %rd35293;
	mul.lo.s64 	%rd35297, %rd35296, 1099511628211;
	shr.u64 	%rd35298, %rd35294, 8;
	and.b64  	%rd35299, %rd35298, 255;
	xor.b64  	%rd35300, %rd35299, %rd35297;
	mul.lo.s64 	%rd35301, %rd35300, 1099511628211;
	shr.u64 	%rd35302, %rd35294, 16;
	and.b64  	%rd35303, %rd35302, 255;
	xor.b64  	%rd35304, %rd35303, %rd35301;
	mul.lo.s64 	%rd35305, %rd35304, 1099511628211;
	shr.u64 	%rd35306, %rd35294, 24;
	and.b64  	%rd35307, %rd35306, 255;
	xor.b64  	%rd35308, %rd35307, %rd35305;
	mul.lo.s64 	%rd35309, %rd35308, 1099511628211;
	shr.u64 	%rd35310, %rd35294, 32;
	and.b64  	%rd35311, %rd35310, 255;
	xor.b64  	%rd35312, %rd35311, %rd35309;
	mul.lo.s64 	%rd35313, %rd35312, 1099511628211;
	shr.u64 	%rd35314, %rd35294, 40;
	and.b64  	%rd35315, %rd35314, 255;
	xor.b64  	%rd35316, %rd35315, %rd35313;
	mul.lo.s64 	%rd35317, %rd35316, 1099511628211;
	shr.u64 	%rd35318, %rd35294, 48;
	and.b64  	%rd35319, %rd35318, 255;
	xor.b64  	%rd35320, %rd35319, %rd35317;
	mul.lo.s64 	%rd35321, %rd35320, 1099511628211;
	shr.u64 	%rd35322, %rd35294, 56;
	xor.b64  	%rd35323, %rd35322, %rd35321;
	mul.lo.s64 	%rd37818, %rd35323, 1099511628211;
	add.s64 	%rd37816, %rd37816, 2;
	setp.ne.s64 	%p1695, %rd37816, %rd1364;
	mov.u64 	%rd37819, %rd1364;
	@%p1695 bra 	$L__BB21_1023;
$L__BB21_1024:
	setp.eq.s64 	%p1696, %rd1363, 0;
	@%p1696 bra 	$L__BB21_1026;
	shl.b64 	%rd35324, %rd37819, 3;
	add.s64 	%rd35325, %rd37755, %rd35324;
	ld.u64 	%rd35326, [%rd35325];
	and.b64  	%rd35327, %rd35326, 255;
	xor.b64  	%rd35328, %rd35327, %rd37818;
	mul.lo.s64 	%rd35329, %rd35328, 1099511628211;
	shr.u64 	%rd35330, %rd35326, 8;
	and.b64  	%rd35331, %rd35330, 255;
	xor.b64  	%rd35332, %rd35331, %rd35329;
	mul.lo.s64 	%rd35333, %rd35332, 1099511628211;
	shr.u64 	%rd35334, %rd35326, 16;
	and.b64  	%rd35335, %rd35334, 255;
	xor.b64  	%rd35336, %rd35335, %rd35333;
	mul.lo.s64 	%rd35337, %rd35336, 1099511628211;
	shr.u64 	%rd35338, %rd35326, 24;
	and.b64  	%rd35339, %rd35338, 255;
	xor.b64  	%rd35340, %rd35339, %rd35337;
	mul.lo.s64 	%rd35341, %rd35340, 1099511628211;
	shr.u64 	%rd35342, %rd35326, 32;
	and.b64  	%rd35343, %rd35342, 255;
	xor.b64  	%rd35344, %rd35343, %rd35341;
	mul.lo.s64 	%rd35345, %rd35344, 1099511628211;
	shr.u64 	%rd35346, %rd35326, 40;
	and.b64  	%rd35347, %rd35346, 255;
	xor.b64  	%rd35348, %rd35347, %rd35345;
	mul.lo.s64 	%rd35349, %rd35348, 1099511628211;
	shr.u64 	%rd35350, %rd35326, 48;
	and.b64  	%rd35351, %rd35350, 255;
	xor.b64  	%rd35352, %rd35351, %rd35349;
	mul.lo.s64 	%rd35353, %rd35352, 1099511628211;
	shr.u64 	%rd35354, %rd35326, 56;
	xor.b64  	%rd35355, %rd35354, %rd35353;
	mul.lo.s64 	%rd37818, %rd35355, 1099511628211;
$L__BB21_1026:
	setp.eq.s64 	%p1697, %rd37812, %rd37818;
	@%p1697 bra 	$L__BB21_1040;
	setp.eq.s64 	%p1698, %rd3820, 0;
	mov.b64 	%rd37824, -3750763034362895579;
	@%p1698 bra 	$L__BB21_1033;
	setp.eq.s64 	%p1699, %rd1362, 0;
	mov.b64 	%rd37824, -3750763034362895579;
	mov.b64 	%rd37825, 0;
	@%p1699 bra 	$L__BB21_1031;
	mov.b64 	%rd37824, -3750763034362895579;
	mov.b64 	%rd37822, 0;
$L__BB21_1030:
	shl.b64 	%rd35362, %rd37822, 3;
	add.s64 	%rd35363, %rd37727, %rd35362;
	ld.u64 	%rd35364, [%rd35363];
	and.b64  	%rd35365, %rd35364, 255;
	xor.b64  	%rd35366, %rd35365, %rd37824;
	mul.lo.s64 	%rd35367, %rd35366, 1099511628211;
	shr.u64 	%rd35368, %rd35364, 8;
	and.b64  	%rd35369, %rd35368, 255;
	xor.b64  	%rd35370, %rd35369, %rd35367;
	mul.lo.s64 	%rd35371, %rd35370, 1099511628211;
	shr.u64 	%rd35372, %rd35364, 16;
	and.b64  	%rd35373, %rd35372, 255;
	xor.b64  	%rd35374, %rd35373, %rd35371;
	mul.lo.s64 	%rd35375, %rd35374, 1099511628211;
	shr.u64 	%rd35376, %rd35364, 24;
	and.b64  	%rd35377, %rd35376, 255;
	xor.b64  	%rd35378, %rd35377, %rd35375;
	mul.lo.s64 	%rd35379, %rd35378, 1099511628211;
	shr.u64 	%rd35380, %rd35364, 32;
	and.b64  	%rd35381, %rd35380, 255;
	xor.b64  	%rd35382, %rd35381, %rd35379;
	mul.lo.s64 	%rd35383, %rd35382, 1099511628211;
	shr.u64 	%rd35384, %rd35364, 40;
	and.b64  	%rd35385, %rd35384, 255;
	xor.b64  	%rd35386, %rd35385, %rd35383;
	mul.lo.s64 	%rd35387, %rd35386, 1099511628211;
	shr.u64 	%rd35388, %rd35364, 48;
	and.b64  	%rd35389, %rd35388, 255;
	xor.b64  	%rd35390, %rd35389, %rd35387;
	mul.lo.s64 	%rd35391, %rd35390, 1099511628211;
	shr.u64 	%rd35392, %rd35364, 56;
	xor.b64  	%rd35393, %rd35392, %rd35391;
	mul.lo.s64 	%rd35394, %rd35393, 1099511628211;
	ld.u64 	%rd35395, [%rd35363+8];
	and.b64  	%rd35396, %rd35395, 255;
	xor.b64  	%rd35397, %rd35396, %rd35394;
	mul.lo.s64 	%rd35398, %rd35397, 1099511628211;
	shr.u64 	%rd35399, %rd35395, 8;
	and.b64  	%rd35400, %rd35399, 255;
	xor.b64  	%rd35401, %rd35400, %rd35398;
	mul.lo.s64 	%rd35402, %rd35401, 1099511628211;
	shr.u64 	%rd35403, %rd35395, 16;
	and.b64  	%rd35404, %rd35403, 255;
	xor.b64  	%rd35405, %rd35404, %rd35402;
	mul.lo.s64 	%rd35406, %rd35405, 1099511628211;
	shr.u64 	%rd35407, %rd35395, 24;
	and.b64  	%rd35408, %rd35407, 255;
	xor.b64  	%rd35409, %rd35408, %rd35406;
	mul.lo.s64 	%rd35410, %rd35409, 1099511628211;
	shr.u64 	%rd35411, %rd35395, 32;
	and.b64  	%rd35412, %rd35411, 255;
	xor.b64  	%rd35413, %rd35412, %rd35410;
	mul.lo.s64 	%rd35414, %rd35413, 1099511628211;
	shr.u64 	%rd35415, %rd35395, 40;
	and.b64  	%rd35416, %rd35415, 255;
	xor.b64  	%rd35417, %rd35416, %rd35414;
	mul.lo.s64 	%rd35418, %rd35417, 1099511628211;
	shr.u64 	%rd35419, %rd35395, 48;
	and.b64  	%rd35420, %rd35419, 255;
	xor.b64  	%rd35421, %rd35420, %rd35418;
	mul.lo.s64 	%rd35422, %rd35421, 1099511628211;
	shr.u64 	%rd35423, %rd35395, 56;
	xor.b64  	%rd35424, %rd35423, %rd35422;
	mul.lo.s64 	%rd37824, %rd35424, 1099511628211;
	add.s64 	%rd37822, %rd37822, 2;
	setp.ne.s64 	%p1700, %rd37822, %rd1364;
	mov.u64 	%rd37825, %rd1364;
	@%p1700 bra 	$L__BB21_1030;
$L__BB21_1031:
	setp.eq.s64 	%p1701, %rd1363, 0;
	@%p1701 bra 	$L__BB21_1033;
	shl.b64 	%rd35425, %rd37825, 3;
	add.s64 	%rd35426, %rd37727, %rd35425;
	ld.u64 	%rd35427, [%rd35426];
	and.b64  	%rd35428, %rd35427, 255;
	xor.b64  	%rd35429, %rd35428, %rd37824;
	mul.lo.s64 	%rd35430, %rd35429, 1099511628211;
	shr.u64 	%rd35431, %rd35427, 8;
	and.b64  	%rd35432, %rd35431, 255;
	xor.b64  	%rd35433, %rd35432, %rd35430;
	mul.lo.s64 	%rd35434, %rd35433, 1099511628211;
	shr.u64 	%rd35435, %rd35427, 16;
	and.b64  	%rd35436, %rd35435, 255;
	xor.b64  	%rd35437, %rd35436, %rd35434;
	mul.lo.s64 	%rd35438, %rd35437, 1099511628211;
	shr.u64 	%rd35439, %rd35427, 24;
	and.b64  	%rd35440, %rd35439, 255;
	xor.b64  	%rd35441, %rd35440, %rd35438;
	mul.lo.s64 	%rd35442, %rd35441, 1099511628211;
	shr.u64 	%rd35443, %rd35427, 32;
	and.b64  	%rd35444, %rd35443, 255;
	xor.b64  	%rd35445, %rd35444, %rd35442;
	mul.lo.s64 	%rd35446, %rd35445, 1099511628211;
	shr.u64 	%rd35447, %rd35427, 40;
	and.b64  	%rd35448, %rd35447, 255;
	xor.b64  	%rd35449, %rd35448, %rd35446;
	mul.lo.s64 	%rd35450, %rd35449, 1099511628211;
	shr.u64 	%rd35451, %rd35427, 48;
	and.b64  	%rd35452, %rd35451, 255;
	xor.b64  	%rd35453, %rd35452, %rd35450;
	mul.lo.s64 	%rd35454, %rd35453, 1099511628211;
	shr.u64 	%rd35455, %rd35427, 56;
	xor.b64  	%rd35456, %rd35455, %rd35454;
	mul.lo.s64 	%rd37824, %rd35456, 1099511628211;
$L__BB21_1033:
	mov.b64 	%rd37830, -3750763034362895579;
	@%p1698 bra 	$L__BB21_1039;
	setp.eq.s64 	%p1703, %rd1362, 0;
	mov.b64 	%rd37830, -3750763034362895579;
	mov.b64 	%rd37831, 0;
	@%p1703 bra 	$L__BB21_1037;
	mov.b64 	%rd37830, -3750763034362895579;
	mov.b64 	%rd37828, 0;
$L__BB21_1036:
	shl.b64 	%rd35463, %rd37828, 3;
	add.s64 	%rd35464, %rd37755, %rd35463;
	ld.u64 	%rd35465, [%rd35464];
	and.b64  	%rd35466, %rd35465, 255;
	xor.b64  	%rd35467, %rd35466, %rd37830;
	mul.lo.s64 	%rd35468, %rd35467, 1099511628211;
	shr.u64 	%rd35469, %rd35465, 8;
	and.b64  	%rd35470, %rd35469, 255;
	xor.b64  	%rd35471, %rd35470, %rd35468;
	mul.lo.s64 	%rd35472, %rd35471, 1099511628211;
	shr.u64 	%rd35473, %rd35465, 16;
	and.b64  	%rd35474, %rd35473, 255;
	xor.b64  	%rd35475, %rd35474, %rd35472;
	mul.lo.s64 	%rd35476, %rd35475, 1099511628211;
	shr.u64 	%rd35477, %rd35465, 24;
	and.b64  	%rd35478, %rd35477, 255;
	xor.b64  	%rd35479, %rd35478, %rd35476;
	mul.lo.s64 	%rd35480, %rd35479, 1099511628211;
	shr.u64 	%rd35481, %rd35465, 32;
	and.b64  	%rd35482, %rd35481, 255;
	xor.b64  	%rd35483, %rd35482, %rd35480;
	mul.lo.s64 	%rd35484, %rd35483, 1099511628211;
	shr.u64 	%rd35485, %rd35465, 40;
	and.b64  	%rd35486, %rd35485, 255;
	xor.b64  	%rd35487, %rd35486, %rd35484;
	mul.lo.s64 	%rd35488, %rd35487, 1099511628211;
	shr.u64 	%rd35489, %rd35465, 48;
	and.b64  	%rd35490, %rd35489, 255;
	xor.b64  	%rd35491, %rd35490, %rd35488;
	mul.lo.s64 	%rd35492, %rd35491, 1099511628211;
	shr.u64 	%rd35493, %rd35465, 56;
	xor.b64  	%rd35494, %rd35493, %rd35492;
	mul.lo.s64 	%rd35495, %rd35494, 1099511628211;
	ld.u64 	%rd35496, [%rd35464+8];
	and.b64  	%rd35497, %rd35496, 255;
	xor.b64  	%rd35498, %rd35497, %rd35495;
	mul.lo.s64 	%rd35499, %rd35498, 1099511628211;
	shr.u64 	%rd35500, %rd35496, 8;
	and.b64  	%rd35501, %rd35500, 255;
	xor.b64  	%rd35502, %rd35501, %rd35499;
	mul.lo.s64 	%rd35503, %rd35502, 1099511628211;
	shr.u64 	%rd35504, %rd35496, 16;
	and.b64  	%rd35505, %rd35504, 255;
	xor.b64  	%rd35506, %rd35505, %rd35503;
	mul.lo.s64 	%rd35507, %rd35506, 1099511628211;
	shr.u64 	%rd35508, %rd35496, 24;
	and.b64  	%rd35509, %rd35508, 255;
	xor.b64  	%rd35510, %rd35509, %rd35507;
	mul.lo.s64 	%rd35511, %rd35510, 1099511628211;
	shr.u64 	%rd35512, %rd35496, 32;
	and.b64  	%rd35513, %rd35512, 255;
	xor.b64  	%rd35514, %rd35513, %rd35511;
	mul.lo.s64 	%rd35515, %rd35514, 1099511628211;
	shr.u64 	%rd35516, %rd35496, 40;
	and.b64  	%rd35517, %rd35516, 255;
	xor.b64  	%rd35518, %rd35517, %rd35515;
	mul.lo.s64 	%rd35519, %rd35518, 1099511628211;
	shr.u64 	%rd35520, %rd35496, 48;
	and.b64  	%rd35521, %rd35520, 255;
	xor.b64  	%rd35522, %rd35521, %rd35519;
	mul.lo.s64 	%rd35523, %rd35522, 1099511628211;
	shr.u64 	%rd35524, %rd35496, 56;
	xor.b64  	%rd35525, %rd35524, %rd35523;
	mul.lo.s64 	%rd37830, %rd35525, 1099511628211;
	add.s64 	%rd37828, %rd37828, 2;
	setp.ne.s64 	%p1704, %rd37828, %rd1364;
	mov.u64 	%rd37831, %rd1364;
	@%p1704 bra 	$L__BB21_1036;
$L__BB21_1037:
	setp.eq.s64 	%p1705, %rd1363, 0;
	@%p1705 bra 	$L__BB21_1039;
	shl.b64 	%rd35526, %rd37831, 3;
	add.s64 	%rd35527, %rd37755, %rd35526;
	ld.u64 	%rd35528, [%rd35527];
	and.b64  	%rd35529, %rd35528, 255;
	xor.b64  	%rd35530, %rd35529, %rd37830;
	mul.lo.s64 	%rd35531, %rd35530, 1099511628211;
	shr.u64 	%rd35532, %rd35528, 8;
	and.b64  	%rd35533, %rd35532, 255;
	xor.b64  	%rd35534, %rd35533, %rd35531;
	mul.lo.s64 	%rd35535, %rd35534, 1099511628211;
	shr.u64 	%rd35536, %rd35528, 16;
	and.b64  	%rd35537, %rd35536, 255;
	xor.b64  	%rd35538, %rd35537, %rd35535;
	mul.lo.s64 	%rd35539, %rd35538, 1099511628211;
	shr.u64 	%rd35540, %rd35528, 24;
	and.b64  	%rd35541, %rd35540, 255;
	xor.b64  	%rd35542, %rd35541, %rd35539;
	mul.lo.s64 	%rd35543, %rd35542, 1099511628211;
	shr.u64 	%rd35544, %rd35528, 32;
	and.b64  	%rd35545, %rd35544, 255;
	xor.b64  	%rd35546, %rd35545, %rd35543;
	mul.lo.s64 	%rd35547, %rd35546, 1099511628211;
	shr.u64 	%rd35548, %rd35528, 40;
	and.b64  	%rd35549, %rd35548, 255;
	xor.b64  	%rd35550, %rd35549, %rd35547;
	mul.lo.s64 	%rd35551, %rd35550, 1099511628211;
	shr.u64 	%rd35552, %rd35528, 48;
	and.b64  	%rd35553, %rd35552, 255;
	xor.b64  	%rd35554, %rd35553, %rd35551;
	mul.lo.s64 	%rd35555, %rd35554, 1099511628211;
	shr.u64 	%rd35556, %rd35528, 56;
	xor.b64  	%rd35557, %rd35556, %rd35555;
	mul.lo.s64 	%rd37830, %rd35557, 1099511628211;
$L__BB21_1039:
	setp.lt.u64 	%p1799, %rd37824, %rd37830;
	bra.uni 	$L__BB21_1043;
$L__BB21_1040:
	setp.eq.s32 	%p1707, %r120, 0;
	mov.pred 	%p1799, %p1685;
	@%p1707 bra 	$L__BB21_1043;
	mov.b64 	%rd37834, 0;
$L__BB21_1042:
	shl.b64 	%rd35559, %rd37834, 3;
	add.s64 	%rd35560, %rd37727, %rd35559;
	ld.u64 	%rd35561, [%rd35560];
	add.s64 	%rd35562, %rd37755, %rd35559;
	ld.u64 	%rd35563, [%rd35562];
	setp.lt.u64 	%p1799, %rd35561, %rd35563;
	setp.ge.u64 	%p1708, %rd35561, %rd35563;
	add.s64 	%rd37834, %rd37834, 1;
	setp.ne.s64 	%p1709, %rd37834, %rd12;
	and.pred  	%p1710, %p1708, %p1709;
	@%p1710 bra 	$L__BB21_1042;
$L__BB21_1043:
	selp.b64 	%rd37671, %rd37727, %rd37755, %p1799;
	selp.u32 	%r444, 1, 0, %p1799;
	add.s32 	%r47, %r45, %r444;
	not.pred 	%p1711, %p1799;
	selp.u32 	%r445, 1, 0, %p1711;
	add.s32 	%r48, %r46, %r445;
	@%p1799 bra 	$L__BB21_1045;
	shl.b32 	%r446, %r48, 3;
	add.s32 	%r448, %r416, %r446;
	ld.shared.u64 	%rd37755, [%r448];
	bra.uni 	$L__BB21_1046;
$L__BB21_1045:
	shl.b32 	%r449, %r47, 3;
	add.s32 	%r451, %r416, %r449;
	ld.shared.u64 	%rd37727, [%r451];
$L__BB21_1046:
	setp.ge.s32 	%p1713, %r47, %r25;
	mov.pred 	%p1712, 0;
	mov.pred 	%p1800, %p1712;
	@%p1713 bra 	$L__BB21_1077;
	setp.ge.s32 	%p1715, %r48, %r24;
	mov.pred 	%p1800, -1;
	@%p1715 bra 	$L__BB21_1077;
	setp.eq.s64 	%p1716, %rd3820, 0;
	mov.b64 	%rd37839, -3750763034362895579;
	@%p1716 bra 	$L__BB21_1054;
	setp.eq.s64 	%p1717, %rd1362, 0;
	mov.b64 	%rd37839, -3750763034362895579;
	mov.b64 	%rd37840, 0;
	@%p1717 bra 	$L__BB21_1052;
	mov.b64 	%rd37839, -3750763034362895579;
	mov.b64 	%rd37837, 0;
$L__BB21_1051:
	shl.b64 	%rd35571, %rd37837, 3;
	add.s64 	%rd35572, %rd37727, %rd35571;
	ld.u64 	%rd35573, [%rd35572];
	and.b64  	%rd35574, %rd35573, 255;
	xor.b64  	%rd35575, %rd35574, %rd37839;
	mul.lo.s64 	%rd35576, %rd35575, 1099511628211;
	shr.u64 	%rd35577, %rd35573, 8;
	and.b64  	%rd35578, %rd35577, 255;
	xor.b64  	%rd35579, %rd35578, %rd35576;
	mul.lo.s64 	%rd35580, %rd35579, 1099511628211;
	shr.u64 	%rd35581, %rd35573, 16;
	and.b64  	%rd35582, %rd35581, 255;
	xor.b64  	%rd35583, %rd35582, %rd35580;
	mul.lo.s64 	%rd35584, %rd35583, 1099511628211;
	shr.u64 	%rd35585, %rd35573, 24;
	and.b64  	%rd35586, %rd35585, 255;
	xor.b64  	%rd35587, %rd35586, %rd35584;
	mul.lo.s64 	%rd35588, %rd35587, 1099511628211;
	shr.u64 	%rd35589, %rd35573, 32;
	and.b64  	%rd35590, %rd35589, 255;
	xor.b64  	%rd35591, %rd35590, %rd35588;
	mul.lo.s64 	%rd35592, %rd35591, 1099511628211;
	shr.u64 	%rd35593, %rd35573, 40;
	and.b64  	%rd35594, %rd35593, 255;
	xor.b64  	%rd35595, %rd35594, %rd35592;
	mul.lo.s64 	%rd35596, %rd35595, 1099511628211;
	shr.u64 	%rd35597, %rd35573, 48;
	and.b64  	%rd35598, %rd35597, 255;
	xor.b64  	%rd35599, %rd35598, %rd35596;
	mul.lo.s64 	%rd35600, %rd35599, 1099511628211;
	shr.u64 	%rd35601, %rd35573, 56;
	xor.b64  	%rd35602, %rd35601, %rd35600;
	mul.lo.s64 	%rd35603, %rd35602, 1099511628211;
	ld.u64 	%rd35604, [%rd35572+8];
	and.b64  	%rd35605, %rd35604, 255;
	xor.b64  	%rd35606, %rd35605, %rd35603;
	mul.lo.s64 	%rd35607, %rd35606, 1099511628211;
	shr.u64 	%rd35608, %rd35604, 8;
	and.b64  	%rd35609, %rd35608, 255;
	xor.b64  	%rd35610, %rd35609, %rd35607;
	mul.lo.s64 	%rd35611, %rd35610, 1099511628211;
	shr.u64 	%rd35612, %rd35604, 16;
	and.b64  	%rd35613, %rd35612, 255;
	xor.b64  	%rd35614, %rd35613, %rd35611;
	mul.lo.s64 	%rd35615, %rd35614, 1099511628211;
	shr.u64 	%rd35616, %rd35604, 24;
	and.b64  	%rd35617, %rd35616, 255;
	xor.b64  	%rd35618, %rd35617, %rd35615;
	mul.lo.s64 	%rd35619, %rd35618, 1099511628211;
	shr.u64 	%rd35620, %rd35604, 32;
	and.b64  	%rd35621, %rd35620, 255;
	xor.b64  	%rd35622, %rd35621, %rd35619;
	mul.lo.s64 	%rd35623, %rd35622, 1099511628211;
	shr.u64 	%rd35624, %rd35604, 40;
	and.b64  	%rd35625, %rd35624, 255;
	xor.b64  	%rd35626, %rd35625, %rd35623;
	mul.lo.s64 	%rd35627, %rd35626, 1099511628211;
	shr.u64 	%rd35628, %rd35604, 48;
	and.b64  	%rd35629, %rd35628, 255;
	xor.b64  	%rd35630, %rd35629, %rd35627;
	mul.lo.s64 	%rd35631, %rd35630, 1099511628211;
	shr.u64 	%rd35632, %rd35604, 56;
	xor.b64  	%rd35633, %rd35632, %rd35631;
	mul.lo.s64 	%rd37839, %rd35633, 1099511628211;
	add.s64 	%rd37837, %rd37837, 2;
	setp.ne.s64 	%p1718, %rd37837, %rd1364;
	mov.u64 	%rd37840, %rd1364;
	@%p1718 bra 	$L__BB21_1051;
$L__BB21_1052:
	setp.eq.s64 	%p1719, %rd1363, 0;
	@%p1719 bra 	$L__BB21_1054;
	shl.b64 	%rd35634, %rd37840, 3;
	add.s64 	%rd35635, %rd37727, %rd35634;
	ld.u64 	%rd35636, [%rd35635];
	and.b64  	%rd35637, %rd35636, 255;
	xor.b64  	%rd35638, %rd35637, %rd37839;
	mul.lo.s64 	%rd35639, %rd35638, 1099511628211;
	shr.u64 	%rd35640, %rd35636, 8;
	and.b64  	%rd35641, %rd35640, 255;
	xor.b64  	%rd35642, %rd35641, %rd35639;
	mul.lo.s64 	%rd35643, %rd35642, 1099511628211;
	shr.u64 	%rd35644, %rd35636, 16;
	and.b64  	%rd35645, %rd35644, 255;
	xor.b64  	%rd35646, %rd35645, %rd35643;
	mul.lo.s64 	%rd35647, %rd35646, 1099511628211;
	shr.u64 	%rd35648, %rd35636, 24;
	and.b64  	%rd35649, %rd35648, 255;
	xor.b64  	%rd35650, %rd35649, %rd35647;
	mul.lo.s64 	%rd35651, %rd35650, 1099511628211;
	shr.u64 	%rd35652, %rd35636, 32;
	and.b64  	%rd35653, %rd35652, 255;
	xor.b64  	%rd35654, %rd35653, %rd35651;
	mul.lo.s64 	%rd35655, %rd35654, 1099511628211;
	shr.u64 	%rd35656, %rd35636, 40;
	and.b64  	%rd35657, %rd35656, 255;
	xor.b64  	%rd35658, %rd35657, %rd35655;
	mul.lo.s64 	%rd35659, %rd35658, 1099511628211;
	shr.u64 	%rd35660, %rd35636, 48;
	and.b64  	%rd35661, %rd35660, 255;
	xor.b64  	%rd35662, %rd35661, %rd35659;
	mul.lo.s64 	%rd35663, %rd35662, 1099511628211;
	shr.u64 	%rd35664, %rd35636, 56;
	xor.b64  	%rd35665, %rd35664, %rd35663;
	mul.lo.s64 	%rd37839, %rd35665, 1099511628211;
$L__BB21_1054:
	mov.b64 	%rd37845, -3750763034362895579;
	@%p1716 bra 	$L__BB21_1060;
	setp.eq.s64 	%p1721, %rd1362, 0;
	mov.b64 	%rd37845, -3750763034362895579;
	mov.b64 	%rd37846, 0;
	@%p1721 bra 	$L__BB21_1058;
	mov.b64 	%rd37845, -3750763034362895579;
	mov.b64 	%rd37843, 0;
$L__BB21_1057:
	shl.b64 	%rd35672, %rd37843, 3;
	add.s64 	%rd35673, %rd37755, %rd35672;
	ld.u64 	%rd35674, [%rd35673];
	and.b64  	%rd35675, %rd35674, 255;
	xor.b64  	%rd35676, %rd35675, %rd37845;
	mul.lo.s64 	%rd35677, %rd35676, 1099511628211;
	shr.u64 	%rd35678, %rd35674, 8;
	and.b64  	%rd35679, %rd35678, 255;
	xor.b64  	%rd35680, %rd35679, %rd35677;
	mul.lo.s64 	%rd35681, %rd35680, 1099511628211;
	shr.u64 	%rd35682, %rd35674, 16;
	and.b64  	%rd35683, %rd35682, 255;
	xor.b64  	%rd35684, %rd35683, %rd35681;
	mul.lo.s64 	%rd35685, %rd35684, 1099511628211;
	shr.u64 	%rd35686, %rd35674, 24;
	and.b64  	%rd35687, %rd35686, 255;
	xor.b64  	%rd35688, %rd35687, %rd35685;
	mul.lo.s64 	%rd35689, %rd35688, 1099511628211;
	shr.u64 	%rd35690, %rd35674, 32;
	and.b64  	%rd35691, %rd35690, 255;
	xor.b64  	%rd35692, %rd35691, %rd35689;
	mul.lo.s64 	%rd35693, %rd35692, 1099511628211;
	shr.u64 	%rd35694, %rd35674, 40;
	and.b64  	%rd35695, %rd35694, 255;
	xor.b64  	%rd35696, %rd35695, %rd35693;
	mul.lo.s64 	%rd35697, %rd35696, 1099511628211;
	shr.u64 	%rd35698, %rd35674, 48;
	and.b64  	%rd35699, %rd35698, 255;
	xor.b64  	%rd35700, %rd35699, %rd35697;
	mul.lo.s64 	%rd35701, %rd35700, 1099511628211;
	shr.u64 	%rd35702, %rd35674, 56;
	xor.b64  	%rd35703, %rd35702, %rd35701;
	mul.lo.s64 	%rd35704, %rd35703, 1099511628211;
	ld.u64 	%rd35705, [%rd35673+8];
	and.b64  	%rd35706, %rd35705, 255;
	xor.b64  	%rd35707, %rd35706, %rd35704;
	mul.lo.s64 	%rd35708, %rd35707, 1099511628211;
	shr.u64 	%rd35709, %rd35705, 8;
	and.b64  	%rd35710, %rd35709, 255;
	xor.b64  	%rd35711, %rd35710, %rd35708;
	mul.lo.s64 	%rd35712, %rd35711, 1099511628211;
	shr.u64 	%rd35713, %rd35705, 16;
	and.b64  	%rd35714, %rd35713, 255;
	xor.b64  	%rd35715, %rd35714, %rd35712;
	mul.lo.s64 	%rd35716, %rd35715, 1099511628211;
	shr.u64 	%rd35717, %rd35705, 24;
	and.b64  	%rd35718, %rd35717, 255;
	xor.b64  	%rd35719, %rd35718, %rd35716;
	mul.lo.s64 	%rd35720, %rd35719, 1099511628211;
	shr.u64 	%rd35721, %rd35705, 32;
	and.b64  	%rd35722, %rd35721, 255;
	xor.b64  	%rd35723, %rd35722, %rd35720;
	mul.lo.s64 	%rd35724, %rd35723, 1099511628211;
	shr.u64 	%rd35725, %rd35705, 40;
	and.b64  	%rd35726, %rd35725, 255;
	xor.b64  	%rd35727, %rd35726, %rd35724;
	mul.lo.s64 	%rd35728, %rd35727, 1099511628211;
	shr.u64 	%rd35729, %rd35705, 48;
	and.b64  	%rd35730, %rd35729, 255;
	xor.b64  	%rd35731, %rd35730, %rd35728;
	mul.lo.s64 	%rd35732, %rd35731, 1099511628211;
	shr.u64 	%rd35733, %rd35705, 56;
	xor.b64  	%rd35734, %rd35733, %rd35732;
	mul.lo.s64 	%rd37845, %rd35734, 1099511628211;
	add.s64 	%rd37843, %rd37843, 2;
	setp.ne.s64 	%p1722, %rd37843, %rd1364;
	mov.u64 	%rd37846, %rd1364;
	@%p1722 bra 	$L__BB21_1057;
$L__BB21_1058:
	setp.eq.s64 	%p1723, %rd1363, 0;
	@%p1723 bra 	$L__BB21_1060;
	shl.b64 	%rd35735, %rd37846, 3;
	add.s64 	%rd35736, %rd37755, %rd35735;
	ld.u64 	%rd35737, [%rd35736];
	and.b64  	%rd35738, %rd35737, 255;
	xor.b64  	%rd35739, %rd35738, %rd37845;
	mul.lo.s64 	%rd35740, %rd35739, 1099511628211;
	shr.u64 	%rd35741, %rd35737, 8;
	and.b64  	%rd35742, %rd35741, 255;
	xor.b64  	%rd35743, %rd35742, %rd35740;
	mul.lo.s64 	%rd35744, %rd35743, 1099511628211;
	shr.u64 	%rd35745, %rd35737, 16;
	and.b64  	%rd35746, %rd35745, 255;
	xor.b64  	%rd35747, %rd35746, %rd35744;
	mul.lo.s64 	%rd35748, %rd35747, 1099511628211;
	shr.u64 	%rd35749, %rd35737, 24;
	and.b64  	%rd35750, %rd35749, 255;
	xor.b64  	%rd35751, %rd35750, %rd35748;
	mul.lo.s64 	%rd35752, %rd35751, 1099511628211;
	shr.u64 	%rd35753, %rd35737, 32;
	and.b64  	%rd35754, %rd35753, 255;
	xor.b64  	%rd35755, %rd35754, %rd35752;
	mul.lo.s64 	%rd35756, %rd35755, 1099511628211;
	shr.u64 	%rd35757, %rd35737, 40;
	and.b64  	%rd35758, %rd35757, 255;
	xor.b64  	%rd35759, %rd35758, %rd35756;
	mul.lo.s64 	%rd35760, %rd35759, 1099511628211;
	shr.u64 	%rd35761, %rd35737, 48;
	and.b64  	%rd35762, %rd35761, 255;
	xor.b64  	%rd35763, %rd35762, %rd35760;
	mul.lo.s64 	%rd35764, %rd35763, 1099511628211;
	shr.u64 	%rd35765, %rd35737, 56;
	xor.b64  	%rd35766, %rd35765, %rd35764;
	mul.lo.s64 	%rd37845, %rd35766, 1099511628211;
$L__BB21_1060:
	setp.eq.s64 	%p1724, %rd37839, %rd37845;
	@%p1724 bra 	$L__BB21_1074;
	mov.b64 	%rd37851, -3750763034362895579;
	@%p1716 bra 	$L__BB21_1067;
	setp.eq.s64 	%p1726, %rd1362, 0;
	mov.b64 	%rd37851, -3750763034362895579;
	mov.b64 	%rd37852, 0;
	@%p1726 bra 	$L__BB21_1065;
	mov.b64 	%rd37851, -3750763034362895579;
	mov.b64 	%rd37849, 0;
$L__BB21_1064:
	shl.b64 	%rd35773, %rd37849, 3;
	add.s64 	%rd35774, %rd37727, %rd35773;
	ld.u64 	%rd35775, [%rd35774];
	and.b64  	%rd35776, %rd35775, 255;
	xor.b64  	%rd35777, %rd35776, %rd37851;
	mul.lo.s64 	%rd35778, %rd35777, 1099511628211;
	shr.u64 	%rd35779, %rd35775, 8;
	and.b64  	%rd35780, %rd35779, 255;
	xor.b64  	%rd35781, %rd35780, %rd35778;
	mul.lo.s64 	%rd35782, %rd35781, 1099511628211;
	shr.u64 	%rd35783, %rd35775, 16;
	and.b64  	%rd35784, %rd35783, 255;
	xor.b64  	%rd35785, %rd35784, %rd35782;
	mul.lo.s64 	%rd35786, %rd35785, 1099511628211;
	shr.u64 	%rd35787, %rd35775, 24;
	and.b64  	%rd35788, %rd35787, 255;
	xor.b64  	%rd35789, %rd35788, %rd35786;
	mul.lo.s64 	%rd35790, %rd35789, 1099511628211;
	shr.u64 	%rd35791, %rd35775, 32;
	and.b64  	%rd35792, %rd35791, 255;
	xor.b64  	%rd35793, %rd35792, %rd35790;
	mul.lo.s64 	%rd35794, %rd35793, 1099511628211;
	shr.u64 	%rd35795, %rd35775, 40;
	and.b64  	%rd35796, %rd35795, 255;
	xor.b64  	%rd35797, %rd35796, %rd35794;
	mul.lo.s64 	%rd35798, %rd35797, 1099511628211;
	shr.u64 	%rd35799, %rd35775, 48;
	and.b64  	%rd35800, %rd35799, 255;
	xor.b64  	%rd35801, %rd35800, %rd35798;
	mul.lo.s64 	%rd35802, %rd35801, 1099511628211;
	shr.u64 	%rd35803, %rd35775, 56;
	xor.b64  	%rd35804, %rd35803, %rd35802;
	mul.lo.s64 	%rd35805, %rd35804, 1099511628211;
	ld.u64 	%rd35806, [%rd35774+8];
	and.b64  	%rd35807, %rd35806, 255;
	xor.b64  	%rd35808, %rd35807, %rd35805;
	mul.lo.s64 	%rd35809, %rd35808, 1099511628211;
	shr.u64 	%rd35810, %rd35806, 8;
	and.b64  	%rd35811, %rd35810, 255;
	xor.b64  	%rd35812, %rd35811, %rd35809;
	mul.lo.s64 	%rd35813, %rd35812, 1099511628211;
	shr.u64 	%rd35814, %rd35806, 16;
	and.b64  	%rd35815, %rd35814, 255;
	xor.b64  	%rd35816, %rd35815, %rd35813;
	mul.lo.s64 	%rd35817, %rd35816, 1099511628211;
	shr.u64 	%rd35818, %rd35806, 24;
	and.b64  	%rd35819, %rd35818, 255;
	xor.b64  	%rd35820, %rd35819, %rd35817;
	mul.lo.s64 	%rd35821, %rd35820, 1099511628211;
	shr.u64 	%rd35822, %rd35806, 32;
	and.b64  	%rd35823, %rd35822, 255;
	xor.b64  	%rd35824, %rd35823, %rd35821;
	mul.lo.s64 	%rd35825, %rd35824, 1099511628211;
	shr.u64 	%rd35826, %rd35806, 40;
	and.b64  	%rd35827, %rd35826, 255;
	xor.b64  	%rd35828, %rd35827, %rd35825;
	mul.lo.s64 	%rd35829, %rd35828, 1099511628211;
	shr.u64 	%rd35830, %rd35806, 48;
	and.b64  	%rd35831, %rd35830, 255;
	xor.b64  	%rd35832, %rd35831, %rd35829;
	mul.lo.s64 	%rd35833, %rd35832, 1099511628211;
	shr.u64 	%rd35834, %rd35806, 56;
	xor.b64  	%rd35835, %rd35834, %rd35833;
	mul.lo.s64 	%rd37851, %rd35835, 1099511628211;
	add.s64 	%rd37849, %rd37849, 2;
	setp.ne.s64 	%p1727, %rd37849, %rd1364;
	mov.u64 	%rd37852, %rd1364;
	@%p1727 bra 	$L__BB21_1064;
$L__BB21_1065:
	setp.eq.s64 	%p1728, %rd1363, 0;
	@%p1728 bra 	$L__BB21_1067;
	shl.b64 	%rd35836, %rd37852, 3;
	add.s64 	%rd35837, %rd37727, %rd35836;
	ld.u64 	%rd35838, [%rd35837];
	and.b64  	%rd35839, %rd35838, 255;
	xor.b64  	%rd35840, %rd35839, %rd37851;
	mul.lo.s64 	%rd35841, %rd35840, 1099511628211;
	shr.u64 	%rd35842, %rd35838, 8;
	and.b64  	%rd35843, %rd35842, 255;
	xor.b64  	%rd35844, %rd35843, %rd35841;
	mul.lo.s64 	%rd35845, %rd35844, 1099511628211;
	shr.u64 	%rd35846, %rd35838, 16;
	and.b64  	%rd35847, %rd35846, 255;
	xor.b64  	%rd35848, %rd35847, %rd35845;
	mul.lo.s64 	%rd35849, %rd35848, 1099511628211;
	shr.u64 	%rd35850, %rd35838, 24;
	and.b64  	%rd35851, %rd35850, 255;
	xor.b64  	%rd35852, %rd35851, %rd35849;
	mul.lo.s64 	%rd35853, %rd35852, 1099511628211;
	shr.u64 	%rd35854, %rd35838, 32;
	and.b64  	%rd35855, %rd35854, 255;
	xor.b64  	%rd35856, %rd35855, %rd35853;
	mul.lo.s64 	%rd35857, %rd35856, 1099511628211;
	shr.u64 	%rd35858, %rd35838, 40;
	and.b64  	%rd35859, %rd35858, 255;
	xor.b64  	%rd35860, %rd35859, %rd35857;
	mul.lo.s64 	%rd35861, %rd35860, 1099511628211;
	shr.u64 	%rd35862, %rd35838, 48;
	and.b64  	%rd35863, %rd35862, 255;
	xor.b64  	%rd35864, %rd35863, %rd35861;
	mul.lo.s64 	%rd35865, %rd35864, 1099511628211;
	shr.u64 	%rd35866, %rd35838, 56;
	xor.b64  	%rd35867, %rd35866, %rd35865;
	mul.lo.s64 	%rd37851, %rd35867, 1099511628211;
$L__BB21_1067:
	mov.b64 	%rd37857, -3750763034362895579;
	@%p1716 bra 	$L__BB21_1073;
	setp.eq.s64 	%p1730, %rd1362, 0;
	mov.b64 	%rd37857, -3750763034362895579;
	mov.b64 	%rd37858, 0;
	@%p1730 bra 	$L__BB21_1071;
	mov.b64 	%rd37857, -3750763034362895579;
	mov.b64 	%rd37855, 0;
$L__BB21_1070:
	shl.b64 	%rd35874, %rd37855, 3;
	add.s64 	%rd35875, %rd37755, %rd35874;
	ld.u64 	%rd35876, [%rd35875];
	and.b64  	%rd35877, %rd35876, 255;
	xor.b64  	%rd35878, %rd35877, %rd37857;
	mul.lo.s64 	%rd35879, %rd35878, 1099511628211;
	shr.u64 	%rd35880, %rd35876, 8;
	and.b64  	%rd35881, %rd35880, 255;
	xor.b64  	%rd35882, %rd35881, %rd35879;
	mul.lo.s64 	%rd35883, %rd35882, 1099511628211;
	shr.u64 	%rd35884, %rd35876, 16;
	and.b64  	%rd35885, %rd35884, 255;
	xor.b64  	%rd35886, %rd35885, %rd35883;
	mul.lo.s64 	%rd35887, %rd35886, 1099511628211;
	shr.u64 	%rd35888, %rd35876, 24;
	and.b64  	%rd35889, %rd35888, 255;
	xor.b64  	%rd35890, %rd35889, %rd35887;
	mul.lo.s64 	%rd35891, %rd35890, 1099511628211;
	shr.u64 	%rd35892, %rd35876, 32;
	and.b64  	%rd35893, %rd35892, 255;
	xor.b64  	%rd35894, %rd35893, %rd35891;
	mul.lo.s64 	%rd35895, %rd35894, 1099511628211;
	shr.u64 	%rd35896, %rd35876, 40;
	and.b64  	%rd35897, %rd35896, 255;
	xor.b64  	%rd35898, %rd35897, %rd35895;
	mul.lo.s64 	%rd35899, %rd35898, 1099511628211;
	shr.u64 	%rd35900, %rd35876, 48;
	and.b64  	%rd35901, %rd35900, 255;
	xor.b64  	%rd35902, %rd35901, %rd35899;
	mul.lo.s64 	%rd35903, %rd35902, 1099511628211;
	shr.u64 	%rd35904, %rd35876, 56;
	xor.b64  	%rd35905, %rd35904, %rd35903;
	mul.lo.s64 	%rd35906, %rd35905, 1099511628211;
	ld.u64 	%rd35907, [%rd35875+8];
	and.b64  	%rd35908, %rd35907, 255;
	xor.b64  	%rd35909, %rd35908, %rd35906;
	mul.lo.s64 	%rd35910, %rd35909, 1099511628211;
	shr.u64 	%rd35911, %rd35907, 8;
	and.b64  	%rd35912, %rd35911, 255;
	xor.b64  	%rd35913, %rd35912, %rd35910;
	mul.lo.s64 	%rd35914, %rd35913, 1099511628211;
	shr.u64 	%rd35915, %rd35907, 16;
	and.b64  	%rd35916, %rd35915, 255;
	xor.b64  	%rd35917, %rd35916, %rd35914;
	mul.lo.s64 	%rd35918, %rd35917, 1099511628211;
	shr.u64 	%rd35919, %rd35907, 24;
	and.b64  	%rd35920, %rd35919, 255;
	xor.b64  	%rd35921, %rd35920, %rd35918;
	mul.lo.s64 	%rd35922, %rd35921, 1099511628211;
	shr.u64 	%rd35923, %rd35907, 32;
	and.b64  	%rd35924, %rd35923, 255;
	xor.b64  	%rd35925, %rd35924, %rd35922;
	mul.lo.s64 	%rd35926, %rd35925, 1099511628211;
	shr.u64 	%rd35927, %rd35907, 40;
	and.b64  	%rd35928, %rd35927, 255;
	xor.b64  	%rd35929, %rd35928, %rd35926;
	mul.lo.s64 	%rd35930, %rd35929, 1099511628211;
	shr.u64 	%rd35931, %rd35907, 48;
	and.b64  	%rd35932, %rd35931, 255;
	xor.b64  	%rd35933, %rd35932, %rd35930;
	mul.lo.s64 	%rd35934, %rd35933, 1099511628211;
	shr.u64 	%rd35935, %rd35907, 56;
	xor.b64  	%rd35936, %rd35935, %rd35934;
	mul.lo.s64 	%rd37857, %rd35936, 1099511628211;
	add.s64 	%rd37855, %rd37855, 2;
	setp.ne.s64 	%p1731, %rd37855, %rd1364;
	mov.u64 	%rd37858, %rd1364;
	@%p1731 bra 	$L__BB21_1070;
$L__BB21_1071:
	setp.eq.s64 	%p1732, %rd1363, 0;
	@%p1732 bra 	$L__BB21_1073;
	shl.b64 	%rd35937, %rd37858, 3;
	add.s64 	%rd35938, %rd37755, %rd35937;
	ld.u64 	%rd35939, [%rd35938];
	and.b64  	%rd35940, %rd35939, 255;
	xor.b64  	%rd35941, %rd35940, %rd37857;
	mul.lo.s64 	%rd35942, %rd35941, 1099511628211;
	shr.u64 	%rd35943, %rd35939, 8;
	and.b64  	%rd35944, %rd35943, 255;
	xor.b64  	%rd35945, %rd35944, %rd35942;
	mul.lo.s64 	%rd35946, %rd35945, 1099511628211;
	shr.u64 	%rd35947, %rd35939, 16;
	and.b64  	%rd35948, %rd35947, 255;
	xor.b64  	%rd35949, %rd35948, %rd35946;
	mul.lo.s64 	%rd35950, %rd35949, 1099511628211;
	shr.u64 	%rd35951, %rd35939, 24;
	and.b64  	%rd35952, %rd35951, 255;
	xor.b64  	%rd35953, %rd35952, %rd35950;
	mul.lo.s64 	%rd35954, %rd35953, 1099511628211;
	shr.u64 	%rd35955, %rd35939, 32;
	and.b64  	%rd35956, %rd35955, 255;
	xor.b64  	%rd35957, %rd35956, %rd35954;
	mul.lo.s64 	%rd35958, %rd35957, 1099511628211;
	shr.u64 	%rd35959, %rd35939, 40;
	and.b64  	%rd35960, %rd35959, 255;
	xor.b64  	%rd35961, %rd35960, %rd35958;
	mul.lo.s64 	%rd35962, %rd35961, 1099511628211;
	shr.u64 	%rd35963, %rd35939, 48;
	and.b64  	%rd35964, %rd35963, 255;
	xor.b64  	%rd35965, %rd35964, %rd35962;
	mul.lo.s64 	%rd35966, %rd35965, 1099511628211;
	shr.u64 	%rd35967, %rd35939, 56;
	xor.b64  	%rd35968, %rd35967, %rd35966;
	mul.lo.s64 	%rd37857, %rd35968, 1099511628211;
$L__BB21_1073:
	setp.lt.u64 	%p1800, %rd37851, %rd37857;
	bra.uni 	$L__BB21_1077;
$L__BB21_1074:
	setp.eq.s32 	%p1734, %r120, 0;
	mov.pred 	%p1800, %p1712;
	@%p1734 bra 	$L__BB21_1077;
	mov.b64 	%rd37861, 0;
$L__BB21_1076:
	shl.b64 	%rd35970, %rd37861, 3;
	add.s64 	%rd35971, %rd37727, %rd35970;
	ld.u64 	%rd35972, [%rd35971];
	add.s64 	%rd35973, %rd37755, %rd35970;
	ld.u64 	%rd35974, [%rd35973];
	setp.lt.u64 	%p1800, %rd35972, %rd35974;
	setp.ge.u64 	%p1735, %rd35972, %rd35974;
	add.s64 	%rd37861, %rd37861, 1;
	setp.ne.s64 	%p1736, %rd37861, %rd12;
	and.pred  	%p1737, %p1735, %p1736;
	@%p1737 bra 	$L__BB21_1076;
$L__BB21_1077:
	selp.b64 	%rd37662, %rd37727, %rd37755, %p1800;
	selp.u32 	%r452, 1, 0, %p1800;
	add.s32 	%r49, %r47, %r452;
	not.pred 	%p1738, %p1800;
	selp.u32 	%r453, 1, 0, %p1738;
	add.s32 	%r50, %r48, %r453;
	@%p1800 bra 	$L__BB21_1079;
	shl.b32 	%r454, %r50, 3;
	mov.u32 	%r455, _ZZN3cub18CUB_300001_SM_10006detail10merge_sort30DeviceMergeSortBlockSortKernelINS2_10policy_hubIPPyE9Policy600ES6_PNS0_8NullTypeES6_SA_j10tuple_lessS5_S9_EEvbT0_T1_T2_T3_T4_PT6_PT7_T5_NS1_7vsmem_tEE19static_temp_storage;
	add.s32 	%r456, %r455, %r454;
	ld.shared.u64 	%rd37755, [%r456];
	bra.uni 	$L__BB21_1080;
$L__BB21_1079:
	shl.b32 	%r457, %r49, 3;
	mov.u32 	%r458, _ZZN3cub18CUB_300001_SM_10006detail10merge_sort30DeviceMergeSortBlockSortKernelINS2_10policy_hubIPPyE9Policy600ES6_PNS0_8NullTypeES6_SA_j10tuple_lessS5_S9_EEvbT0_T1_T2_T3_T4_PT6_PT7_T5_NS1_7vsmem_tEE19static_temp_storage;
	add.s32 	%r459, %r458, %r457;
	ld.shared.u64 	%rd37727, [%r459];
$L__BB21_1080:
	setp.ge.s32 	%p1740, %r49, %r25;
	mov.pred 	%p1739, 0;
	mov.pred 	%p1801, %p1739;
	@%p1740 bra 	$L__BB21_1111;
	setp.ge.s32 	%p1742, %r50, %r24;
	mov.pred 	%p1801, -1;
	@%p1742 bra 	$L__BB21_1111;
	setp.eq.s64 	%p1743, %rd3820, 0;
	mov.b64 	%rd37866, -3750763034362895579;
	@%p1743 bra 	$L__BB21_1088;
	setp.eq.s64 	%p1744, %rd1362, 0;
	mov.b64 	%rd37866, -3750763034362895579;
	mov.b64 	%rd37867, 0;
	@%p1744 bra 	$L__BB21_1086;
	mov.b64 	%rd37866, -3750763034362895579;
	mov.b64 	%rd37864, 0;
$L__BB21_1085:
	shl.b64 	%rd35982, %rd37864, 3;
	add.s64 	%rd35983, %rd37727, %rd35982;
	ld.u64 	%rd35984, [%rd35983];
	and.b64  	%rd35985, %rd35984, 255;
	xor.b64  	%rd35986, %rd35985, %rd37866;
	mul.lo.s64 	%rd35987, %rd35986, 1099511628211;
	shr.u64 	%rd35988, %rd35984, 8;
	and.b64  	%rd35989, %rd35988, 255;
	xor.b64  	%rd35990, %rd35989, %rd35987;
	mul.lo.s64 	%rd35991, %rd35990, 1099511628211;
	shr.u64 	%rd35992, %rd35984, 16;
	and.b64  	%rd35993, %rd35992, 255;
	xor.b64  	%rd35994, %rd35993, %rd35991;
	mul.lo.s64 	%rd35995, %rd35994, 1099511628211;
	shr.u64 	%rd35996, %rd35984, 24;
	and.b64  	%rd35997, %rd35996, 255;
	xor.b64  	%rd35998, %rd35997, %rd35995;
	mul.lo.s64 	%rd35999, %rd35998, 1099511628211;
	shr.u64 	%rd36000, %rd35984, 32;
	and.b64  	%rd36001, %rd36000, 255;
	xor.b64  	%rd36002, %rd36001, %rd35999;
	mul.lo.s64 	%rd36003, %rd36002, 1099511628211;
	shr.u64 	%rd36004, %rd35984, 40;
	and.b64  	%rd36005, %rd36004, 255;
	xor.b64  	%rd36006, %rd36005, %rd36003;
	mul.lo.s64 	%rd36007, %rd36006, 1099511628211;
	shr.u64 	%rd36008, %rd35984, 48;
	and.b64  	%rd36009, %rd36008, 255;
	xor.b64  	%rd36010, %rd36009, %rd36007;
	mul.lo.s64 	%rd36011, %rd36010, 1099511628211;
	shr.u64 	%rd36012, %rd35984, 56;
	xor.b64  	%rd36013, %rd36012, %rd36011;
	mul.lo.s64 	%rd36014, %rd36013, 1099511628211;
	ld.u64 	%rd36015, [%rd35983+8];
	and.b64  	%rd36016, %rd36015, 255;
	xor.b64  	%rd36017, %rd36016, %rd36014;
	mul.lo.s64 	%rd36018, %rd36017, 1099511628211;
	shr.u64 	%rd36019, %rd36015, 8;
	and.b64  	%rd36020, %rd36019, 255;
	xor.b64  	%rd36021, %rd36020, %rd36018;
	mul.lo.s64 	%rd36022, %rd36021, 1099511628211;
	shr.u64 	%rd36023, %rd36015, 16;
	and.b64  	%rd36024, %rd36023, 255;
	xor.b64  	%rd36025, %rd36024, %rd36022;
	mul.lo.s64 	%rd36026, %rd36025, 1099511628211;
	shr.u64 	%rd36027, %rd36015, 24;
	and.b64  	%rd36028, %rd36027, 255;
	xor.b64  	%rd36029, %rd36028, %rd36026;
	mul.lo.s64 	%rd36030, %rd36029, 1099511628211;
	shr.u64 	%rd36031, %rd36015, 32;
	and.b64  	%rd36032, %rd36031, 255;
	xor.b64  	%rd36033, %rd36032, %rd36030;
	mul.lo.s64 	%rd36034, %rd36033, 1099511628211;
	shr.u64 	%rd36035, %rd36015, 40;
	and.b64  	%rd36036, %rd36035, 255;
	xor.b64  	%rd36037, %rd36036, %rd36034;
	mul.lo.s64 	%rd36038, %rd36037, 1099511628211;
	shr.u64 	%rd36039, %rd36015, 48;
	and.b64  	%rd36040, %rd36039, 255;
	xor.b64  	%rd36041, %rd36040, %rd36038;
	mul.lo.s64 	%rd36042, %rd36041, 1099511628211;
	shr.u64 	%rd36043, %rd36015, 56;
	xor.b64  	%rd36044, %rd36043, %rd36042;
	mul.lo.s64 	%rd37866, %rd36044, 1099511628211;
	add.s64 	%rd37864, %rd37864, 2;
	setp.ne.s64 	%p1745, %rd37864, %rd1364;
	mov.u64 	%rd37867, %rd1364;
	@%p1745 bra 	$L__BB21_1085;
$L__BB21_1086:
	setp.eq.s64 	%p1746, %rd1363, 0;
	@%p1746 bra 	$L__BB21_1088;
	shl.b64 	%rd36045, %rd37867, 3;
	add.s64 	%rd36046, %rd37727, %rd36045;
	ld.u64 	%rd36047, [%rd36046];
	and.b64  	%rd36048, %rd36047, 255;
	xor.b64  	%rd36049, %rd36048, %rd37866;
	mul.lo.s64 	%rd36050, %rd36049, 1099511628211;
	shr.u64 	%rd36051, %rd36047, 8;
	and.b64  	%rd36052, %rd36051, 255;
	xor.b64  	%rd36053, %rd36052, %rd36050;
	mul.lo.s64 	%rd36054, %rd36053, 1099511628211;
	shr.u64 	%rd36055, %rd36047, 16;
	and.b64  	%rd36056, %rd36055, 255;
	xor.b64  	%rd36057, %rd36056, %rd36054;
	mul.lo.s64 	%rd36058, %rd36057, 1099511628211;
	shr.u64 	%rd36059, %rd36047, 24;
	and.b64  	%rd36060, %rd36059, 255;
	xor.b64  	%rd36061, %rd36060, %rd36058;
	mul.lo.s64 	%rd36062, %rd36061, 1099511628211;
	shr.u64 	%rd36063, %rd36047, 32;
	and.b64  	%rd36064, %rd36063, 255;
	xor.b64  	%rd36065, %rd36064, %rd36062;
	mul.lo.s64 	%rd36066, %rd36065, 1099511628211;
	shr.u64 	%rd36067, %rd36047, 40;
	and.b64  	%rd36068, %rd36067, 255;
	xor.b64  	%rd36069, %rd36068, %rd36066;
	mul.lo.s64 	%rd36070, %rd36069, 1099511628211;
	shr.u64 	%rd36071, %rd36047, 48;
	and.b64  	%rd36072, %rd36071, 255;
	xor.b64  	%rd36073, %rd36072, %rd36070;
	mul.lo.s64 	%rd36074, %rd36073, 1099511628211;
	shr.u64 	%rd36075, %rd36047, 56;
	xor.b64  	%rd36076, %rd36075, %rd36074;
	mul.lo.s64 	%rd37866, %rd36076, 1099511628211;
$L__BB21_1088:
	mov.b64 	%rd37872, -3750763034362895579;
	@%p1743 bra 	$L__BB21_1094;
	setp.eq.s64 	%p1748, %rd1362, 0;
	mov.b64 	%rd37872, -3750763034362895579;
	mov.b64 	%rd37873, 0;
	@%p1748 bra 	$L__BB21_1092;
	mov.b64 	%rd37872, -3750763034362895579;
	mov.b64 	%rd37870, 0;
$L__BB21_1091:
	shl.b64 	%rd36083, %rd37870, 3;
	add.s64 	%rd36084, %rd37755, %rd36083;
	ld.u64 	%rd36085, [%rd36084];
	and.b64  	%rd36086, %rd36085, 255;
	xor.b64  	%rd36087, %rd36086, %rd37872;
	mul.lo.s64 	%rd36088, %rd36087, 1099511628211;
	shr.u64 	%rd36089, %rd36085, 8;
	and.b64  	%rd36090, %rd36089, 255;
	xor.b64  	%rd36091, %rd36090, %rd36088;
	mul.lo.s64 	%rd36092, %rd36091, 1099511628211;
	shr.u64 	%rd36093, %rd36085, 16;
	and.b64  	%rd36094, %rd36093, 255;
	xor.b64  	%rd36095, %rd36094, %rd36092;
	mul.lo.s64 	%rd36096, %rd36095, 1099511628211;
	shr.u64 	%rd36097, %rd36085, 24;
	and.b64  	%rd36098, %rd36097, 255;
	xor.b64  	%rd36099, %rd36098, %rd36096;
	mul.lo.s64 	%rd36100, %rd36099, 1099511628211;
	shr.u64 	%rd36101, %rd36085, 32;
	and.b64  	%rd36102, %rd36101, 255;
	xor.b64  	%rd36103, %rd36102, %rd36100;
	mul.lo.s64 	%rd36104, %rd36103, 1099511628211;
	shr.u64 	%rd36105, %rd36085, 40;
	and.b64  	%rd36106, %rd36105, 255;
	xor.b64  	%rd36107, %rd36106, %rd36104;
	mul.lo.s64 	%rd36108, %rd36107, 1099511628211;
	shr.u64 	%rd36109, %rd36085, 48;
	and.b64  	%rd36110, %rd36109, 255;
	xor.b64  	%rd36111, %rd36110, %rd36108;
	mul.lo.s64 	%rd36112, %rd36111, 1099511628211;
	shr.u64 	%rd36113, %rd36085, 56;
	xor.b64  	%rd36114, %rd36113, %rd36112;
	mul.lo.s64 	%rd36115, %rd36114, 1099511628211;
	ld.u64 	%rd36116, [%rd36084+8];
	and.b64  	%rd36117, %rd36116, 255;
	xor.b64  	%rd36118, %rd36117, %rd36115;
	mul.lo.s64 	%rd36119, %rd36118, 1099511628211;
	shr.u64 	%rd36120, %rd36116, 8;
	and.b64  	%rd36121, %rd36120, 255;
	xor.b64  	%rd36122, %rd36121, %rd36119;
	mul.lo.s64 	%rd36123, %rd36122, 1099511628211;
	shr.u64 	%rd36124, %rd36116, 16;
	and.b64  	%rd36125, %rd36124, 255;
	xor.b64  	%rd36126, %rd36125, %rd36123;
	mul.lo.s64 	%rd36127, %rd36126, 1099511628211;
	shr.u64 	%rd36128, %rd36116, 24;
	and.b64  	%rd36129, %rd36128, 255;
	xor.b64  	%rd36130, %rd36129, %rd36127;
	mul.lo.s64 	%rd36131, %rd36130, 1099511628211;
	shr.u64 	%rd36132, %rd36116, 32;
	and.b64  	%rd36133, %rd36132, 255;
	xor.b64  	%rd36134, %rd36133, %rd36131;
	mul.lo.s64 	%rd36135, %rd36134, 1099511628211;
	shr.u64 	%rd36136, %rd36116, 40;
	and.b64  	%rd36137, %rd36136, 255;
	xor.b64  	%rd36138, %rd36137, %rd36135;
	mul.lo.s64 	%rd36139, %rd36138, 1099511628211;
	shr.u64 	%rd36140, %rd36116, 48;
	and.b64  	%rd36141, %rd36140, 255;
	xor.b64  	%rd36142, %rd36141, %rd36139;
	mul.lo.s64 	%rd36143, %rd36142, 1099511628211;
	shr.u64 	%rd36144, %rd36116, 56;
	xor.b64  	%rd36145, %rd36144, %rd36143;
	mul.lo.s64 	%rd37872, %rd36145, 1099511628211;
	add.s64 	%rd37870, %rd37870, 2;
	setp.ne.s64 	%p1749, %rd37870, %rd1364;
	mov.u64 	%rd37873, %rd1364;
	@%p1749 bra 	$L__BB21_1091;
$L__BB21_1092:
	setp.eq.s64 	%p1750, %rd1363, 0;
	@%p1750 bra 	$L__BB21_1094;
	shl.b64 	%rd36146, %rd37873, 3;
	add.s64 	%rd36147, %rd37755, %rd36146;
	ld.u64 	%rd36148, [%rd36147];
	and.b64  	%rd36149, %rd36148, 255;
	xor.b64  	%rd36150, %rd36149, %rd37872;
	mul.lo.s64 	%rd36151, %rd36150, 1099511628211;
	shr.u64 	%rd36152, %rd36148, 8;
	and.b64  	%rd36153, %rd36152, 255;
	xor.b64  	%rd36154, %rd36153, %rd36151;
	mul.lo.s64 	%rd36155, %rd36154, 1099511628211;
	shr.u64 	%rd36156, %rd36148, 16;
	and.b64  	%rd36157, %rd36156, 255;
	xor.b64  	%rd36158, %rd36157, %rd36155;
	mul.lo.s64 	%rd36159, %rd36158, 1099511628211;
	shr.u64 	%rd36160, %rd36148, 24;
	and.b64  	%rd36161, %rd36160, 255;
	xor.b64  	%rd36162, %rd36161, %rd36159;
	mul.lo.s64 	%rd36163, %rd36162, 1099511628211;
	shr.u64 	%rd36164, %rd36148, 32;
	and.b64  	%rd36165, %rd36164, 255;
	xor.b64  	%rd36166, %rd36165, %rd36163;
	mul.lo.s64 	%rd36167, %rd36166, 1099511628211;
	shr.u64 	%rd36168, %rd36148, 40;
	and.b64  	%rd36169, %rd36168, 255;
	xor.b64  	%rd36170, %rd36169, %rd36167;
	mul.lo.s64 	%rd36171, %rd36170, 1099511628211;
	shr.u64 	%rd36172, %rd36148, 48;
	and.b64  	%rd36173, %rd36172, 255;
	xor.b64  	%rd36174, %rd36173, %rd36171;
	mul.lo.s64 	%rd36175, %rd36174, 1099511628211;
	shr.u64 	%rd36176, %rd36148, 56;
	xor.b64  	%rd36177, %rd36176, %rd36175;
	mul.lo.s64 	%rd37872, %rd36177, 1099511628211;
$L__BB21_1094:
	setp.eq.s64 	%p1751, %rd37866, %rd37872;
	@%p1751 bra 	$L__BB21_1108;
	mov.b64 	%rd37878, -3750763034362895579;
	@%p1743 bra 	$L__BB21_1101;
	setp.eq.s64 	%p1753, %rd1362, 0;
	mov.b64 	%rd37878, -3750763034362895579;
	mov.b64 	%rd37879, 0;
	@%p1753 bra 	$L__BB21_1099;
	mov.b64 	%rd37878, -3750763034362895579;
	mov.b64 	%rd37876, 0;
$L__BB21_1098:
	shl.b64 	%rd36184, %rd37876, 3;
	add.s64 	%rd36185, %rd37727, %rd36184;
	ld.u64 	%rd36186, [%rd36185];
	and.b64  	%rd36187, %rd36186, 255;
	xor.b64  	%rd36188, %rd36187, %rd37878;
	mul.lo.s64 	%rd36189, %rd36188, 1099511628211;
	shr.u64 	%rd36190, %rd36186, 8;
	and.b64  	%rd36191, %rd36190, 255;
	xor.b64  	%rd36192, %rd36191, %rd36189;
	mul.lo.s64 	%rd36193, %rd36192, 1099511628211;
	shr.u64 	%rd36194, %rd36186, 16;
	and.b64  	%rd36195, %rd36194, 255;
	xor.b64  	%rd36196, %rd36195, %rd36193;
	mul.lo.s64 	%rd36197, %rd36196, 1099511628211;
	shr.u64 	%rd36198, %rd36186, 24;
	and.b64  	%rd36199, %rd36198, 255;
	xor.b64  	%rd36200, %rd36199, %rd36197;
	mul.lo.s64 	%rd36201, %rd36200, 1099511628211;
	shr.u64 	%rd36202, %rd36186, 32;
	and.b64  	%rd36203, %rd36202, 255;
	xor.b64  	%rd36204, %rd36203, %rd36201;
	mul.lo.s64 	%rd36205, %rd36204, 1099511628211;
	shr.u64 	%rd36206, %rd36186, 40;
	and.b64  	%rd36207, %rd36206, 255;
	xor.b64  	%rd36208, %rd36207, %rd36205;
	mul.lo.s64 	%rd36209, %rd36208, 1099511628211;
	shr.u64 	%rd36210, %rd36186, 48;
	and.b64  	%rd36211, %rd36210, 255;
	xor.b64  	%rd36212, %rd36211, %rd36209;
	mul.lo.s64 	%rd36213, %rd36212, 1099511628211;
	shr.u64 	%rd36214, %rd36186, 56;
	xor.b64  	%rd36215, %rd36214, %rd36213;
	mul.lo.s64 	%rd36216, %rd36215, 1099511628211;
	ld.u64 	%rd36217, [%rd36185+8];
	and.b64  	%rd36218, %rd36217, 255;
	xor.b64  	%rd36219, %rd36218, %rd36216;
	mul.lo.s64 	%rd36220, %rd36219, 1099511628211;
	shr.u64 	%rd36221, %rd36217, 8;
	and.b64  	%rd36222, %rd36221, 255;
	xor.b64  	%rd36223, %rd36222, %rd36220;
	mul.lo.s64 	%rd36224, %rd36223, 1099511628211;
	shr.u64 	%rd36225, %rd36217, 16;
	and.b64  	%rd36226, %rd36225, 255;
	xor.b64  	%rd36227, %rd36226, %rd36224;
	mul.lo.s64 	%rd36228, %rd36227, 1099511628211;
	shr.u64 	%rd36229, %rd36217, 24;
	and.b64  	%rd36230, %rd36229, 255;
	xor.b64  	%rd36231, %rd36230, %rd36228;
	mul.lo.s64 	%rd36232, %rd36231, 1099511628211;
	shr.u64 	%rd36233, %rd36217, 32;
	and.b64  	%rd36234, %rd36233, 255;
	xor.b64  	%rd36235, %rd36234, %rd36232;
	mul.lo.s64 	%rd36236, %rd36235, 1099511628211;
	shr.u64 	%rd36237, %rd36217, 40;
	and.b64  	%rd36238, %rd36237, 255;
	xor.b64  	%rd36239, %rd36238, %rd36236;
	mul.lo.s64 	%rd36240, %rd36239, 1099511628211;
	shr.u64 	%rd36241, %rd36217, 48;
	and.b64  	%rd36242, %rd36241, 255;
	xor.b64  	%rd36243, %rd36242, %rd36240;
	mul.lo.s64 	%rd36244, %rd36243, 1099511628211;
	shr.u64 	%rd36245, %rd36217, 56;
	xor.b64  	%rd36246, %rd36245, %rd36244;
	mul.lo.s64 	%rd37878, %rd36246, 1099511628211;
	add.s64 	%rd37876, %rd37876, 2;
	setp.ne.s64 	%p1754, %rd37876, %rd1364;
	mov.u64 	%rd37879, %rd1364;
	@%p1754 bra 	$L__BB21_1098;
$L__BB21_1099:
	setp.eq.s64 	%p1755, %rd1363, 0;
	@%p1755 bra 	$L__BB21_1101;
	shl.b64 	%rd36247, %rd37879, 3;
	add.s64 	%rd36248, %rd37727, %rd36247;
	ld.u64 	%rd36249, [%rd36248];
	and.b64  	%rd36250, %rd36249, 255;
	xor.b64  	%rd36251, %rd36250, %rd37878;
	mul.lo.s64 	%rd36252, %rd36251, 1099511628211;
	shr.u64 	%rd36253, %rd36249, 8;
	and.b64  	%rd36254, %rd36253, 255;
	xor.b64  	%rd36255, %rd36254, %rd36252;
	mul.lo.s64 	%rd36256, %rd36255, 1099511628211;
	shr.u64 	%rd36257, %rd36249, 16;
	and.b64  	%rd36258, %rd36257, 255;
	xor.b64  	%rd36259, %rd36258, %rd36256;
	mul.lo.s64 	%rd36260, %rd36259, 1099511628211;
	shr.u64 	%rd36261, %rd36249, 24;
	and.b64  	%rd36262, %rd36261, 255;
	xor.b64  	%rd36263, %rd36262, %rd36260;
	mul.lo.s64 	%rd36264, %rd36263, 1099511628211;
	shr.u64 	%rd36265, %rd36249, 32;
	and.b64  	%rd36266, %rd36265, 255;
	xor.b64  	%rd36267, %rd36266, %rd36264;
	mul.lo.s64 	%rd36268, %rd36267, 1099511628211;
	shr.u64 	%rd36269, %rd36249, 40;
	and.b64  	%rd36270, %rd36269, 255;
	xor.b64  	%rd36271, %rd36270, %rd36268;
	mul.lo.s64 	%rd36272, %rd36271, 1099511628211;
	shr.u64 	%rd36273, %rd36249, 48;
	and.b64  	%rd36274, %rd36273, 255;
	xor.b64  	%rd36275, %rd36274, %rd36272;
	mul.lo.s64 	%rd36276, %rd36275, 1099511628211;
	shr.u64 	%rd36277, %rd36249, 56;
	xor.b64  	%rd36278, %rd36277, %rd36276;
	mul.lo.s64 	%rd37878, %rd36278, 1099511628211;
$L__BB21_1101:
	mov.b64 	%rd37884, -3750763034362895579;
	@%p1743 bra 	$L__BB21_1107;
	setp.eq.s64 	%p1757, %rd1362, 0;
	mov.b64 	%rd37884, -3750763034362895579;
	mov.b64 	%rd37885, 0;
	@%p1757 bra 	$L__BB21_1105;
	mov.b64 	%rd37884, -3750763034362895579;
	mov.b64 	%rd37882, 0;
$L__BB21_1104:
	shl.b64 	%rd36285, %rd37882, 3;
	add.s64 	%rd36286, %rd37755, %rd36285;
	ld.u64 	%rd36287, [%rd36286];
	and.b64  	%rd36288, %rd36287, 255;
	xor.b64  	%rd36289, %rd36288, %rd37884;
	mul.lo.s64 	%rd36290, %rd36289, 1099511628211;
	shr.u64 	%rd36291, %rd36287, 8;
	and.b64  	%rd36292, %rd36291, 255;
	xor.b64  	%rd36293, %rd36292, %rd36290;
	mul.lo.s64 	%rd36294, %rd36293, 1099511628211;
	shr.u64 	%rd36295, %rd36287, 16;
	and.b64  	%rd36296, %rd36295, 255;
	xor.b64  	%rd36297, %rd36296, %rd36294;
	mul.lo.s64 	%rd36298, %rd36297, 1099511628211;
	shr.u64 	%rd36299, %rd36287, 24;
	and.b64  	%rd36300, %rd36299, 255;
	xor.b64  	%rd36301, %rd36300, %rd36298;
	mul.lo.s64 	%rd36302, %rd36301, 1099511628211;
	shr.u64 	%rd36303, %rd36287, 32;
	and.b64  	%rd36304, %rd36303, 255;
	xor.b64  	%rd36305, %rd36304, %rd36302;
	mul.lo.s64 	%rd36306, %rd36305, 1099511628211;
	shr.u64 	%rd36307, %rd36287, 40;
	and.b64  	%rd36308, %rd36307, 255;
	xor.b64  	%rd36309, %rd36308, %rd36306;
	mul.lo.s64 	%rd36310, %rd36309, 1099511628211;
	shr.u64 	%rd36311, %rd36287, 48;
	and.b64  	%rd36312, %rd36311, 255;
	xor.b64  	%rd36313, %rd36312, %rd36310;
	mul.lo.s64 	%rd36314, %rd36313, 1099511628211;
	shr.u64 	%rd36315, %rd36287, 56;
	xor.b64  	%rd36316, %rd36315, %rd36314;
	mul.lo.s64 	%rd36317, %rd36316, 1099511628211;
	ld.u64 	%rd36318, [%rd36286+8];
	and.b64  	%rd36319, %rd36318, 255;
	xor.b64  	%rd36320, %rd36319, %rd36317;
	mul.lo.s64 	%rd36321, %rd36320, 1099511628211;
	shr.u64 	%rd36322, %rd36318, 8;
	and.b64  	%rd36323, %rd36322, 255;
	xor.b64  	%rd36324, %rd36323, %rd36321;
	mul.lo.s64 	%rd36325, %rd36324, 1099511628211;
	shr.u64 	%rd36326, %rd36318, 16;
	and.b64  	%rd36327, %rd36326, 255;
	xor.b64  	%rd36328, %rd36327, %rd36325;
	mul.lo.s64 	%rd36329, %rd36328, 1099511628211;
	shr.u64 	%rd36330, %rd36318, 24;
	and.b64  	%rd36331, %rd36330, 255;
	xor.b64  	%rd36332, %rd36331, %rd36329;
	mul.lo.s64 	%rd36333, %rd36332, 1099511628211;
	shr.u64 	%rd36334, %rd36318, 32;
	and.b64  	%rd36335, %rd36334, 255;
	xor.b64  	%rd36336, %rd36335, %rd36333;
	mul.lo.s64 	%rd36337, %rd36336, 1099511628211;
	shr.u64 	%rd36338, %rd36318, 40;
	and.b64  	%rd36339, %rd36338, 255;
	xor.b64  	%rd36340, %rd36339, %rd36337;
	mul.lo.s64 	%rd36341, %rd36340, 1099511628211;
	shr.u64 	%rd36342, %rd36318, 48;
	and.b64  	%rd36343, %rd36342, 255;
	xor.b64  	%rd36344, %rd36343, %rd36341;
	mul.lo.s64 	%rd36345, %rd36344, 1099511628211;
	shr.u64 	%rd36346, %rd36318, 56;
	xor.b64  	%rd36347, %rd36346, %rd36345;
	mul.lo.s64 	%rd37884, %rd36347, 1099511628211;
	add.s64 	%rd37882, %rd37882, 2;
	setp.ne.s64 	%p1758, %rd37882, %rd1364;
	mov.u64 	%rd37885, %rd1364;
	@%p1758 bra 	$L__BB21_1104;
$L__BB21_1105:
	setp.eq.s64 	%p1759, %rd1363, 0;
	@%p1759 bra 	$L__BB21_1107;
	shl.b64 	%rd36348, %rd37885, 3;
	add.s64 	%rd36349, %rd37755, %rd36348;
	ld.u64 	%rd36350, [%rd36349];
	and.b64  	%rd36351, %rd36350, 255;
	xor.b64  	%rd36352, %rd36351, %rd37884;
	mul.lo.s64 	%rd36353, %rd36352, 1099511628211;
	shr.u64 	%rd36354, %rd36350, 8;
	and.b64  	%rd36355, %rd36354, 255;
	xor.b64  	%rd36356, %rd36355, %rd36353;
	mul.lo.s64 	%rd36357, %rd36356, 1099511628211;
	shr.u64 	%rd36358, %rd36350, 16;
	and.b64  	%rd36359, %rd36358, 255;
	xor.b64  	%rd36360, %rd36359, %rd36357;
	mul.lo.s64 	%rd36361, %rd36360, 1099511628211;
	shr.u64 	%rd36362, %rd36350, 24;
	and.b64  	%rd36363, %rd36362, 255;
	xor.b64  	%rd36364, %rd36363, %rd36361;
	mul.lo.s64 	%rd36365, %rd36364, 1099511628211;
	shr.u64 	%rd36366, %rd36350, 32;
	and.b64  	%rd36367, %rd36366, 255;
	xor.b64  	%rd36368, %rd36367, %rd36365;
	mul.lo.s64 	%rd36369, %rd36368, 1099511628211;
	shr.u64 	%rd36370, %rd36350, 40;
	and.b64  	%rd36371, %rd36370, 255;
	xor.b64  	%rd36372, %rd36371, %rd36369;
	mul.lo.s64 	%rd36373, %rd36372, 1099511628211;
	shr.u64 	%rd36374, %rd36350, 48;
	and.b64  	%rd36375, %rd36374, 255;
	xor.b64  	%rd36376, %rd36375, %rd36373;
	mul.lo.s64 	%rd36377, %rd36376, 1099511628211;
	shr.u64 	%rd36378, %rd36350, 56;
	xor.b64  	%rd36379, %rd36378, %rd36377;
	mul.lo.s64 	%rd37884, %rd36379, 1099511628211;
$L__BB21_1107:
	setp.lt.u64 	%p1801, %rd37878, %rd37884;
	bra.uni 	$L__BB21_1111;
$L__BB21_1108:
	setp.eq.s32 	%p1761, %r120, 0;
	mov.pred 	%p1801, %p1739;
	@%p1761 bra 	$L__BB21_1111;
	mov.b64 	%rd37888, 0;
$L__BB21_1110:
	shl.b64 	%rd36381, %rd37888, 3;
	add.s64 	%rd36382, %rd37727, %rd36381;
	ld.u64 	%rd36383, [%rd36382];
	add.s64 	%rd36384, %rd37755, %rd36381;
	ld.u64 	%rd36385, [%rd36384];
	setp.lt.u64 	%p1801, %rd36383, %rd36385;
	setp.ge.u64 	%p1762, %rd36383, %rd36385;
	add.s64 	%rd37888, %rd37888, 1;
	setp.ne.s64 	%p1763, %rd37888, %rd12;
	and.pred  	%p1764, %p1762, %p1763;
	@%p1764 bra 	$L__BB21_1110;
$L__BB21_1111:
	selp.b64 	%rd37661, %rd37727, %rd37755, %p1801;
	selp.u32 	%r460, 1, 0, %p1801;
	add.s32 	%r51, %r49, %r460;
	not.pred 	%p1765, %p1801;
	selp.u32 	%r461, 1, 0, %p1765;
	add.s32 	%r52, %r50, %r461;
	@%p1801 bra 	$L__BB21_1113;
	shl.b32 	%r462, %r52, 3;
	mov.u32 	%r463, _ZZN3cub18CUB_300001_SM_10006detail10merge_sort30DeviceMergeSortBlockSortKernelINS2_10policy_hubIPPyE9Policy600ES6_PNS0_8NullTypeES6_SA_j10tuple_lessS5_S9_EEvbT0_T1_T2_T3_T4_PT6_PT7_T5_NS1_7vsmem_tEE19static_temp_storage;
	add.s32 	%r464, %r463, %r462;
	ld.shared.u64 	%rd37755, [%r464];
	bra.uni 	$L__BB21_1114;
$L__BB21_1113:
	shl.b32 	%r465, %r51, 3;
	mov.u32 	%r466, _ZZN3cub18CUB_300001_SM_10006detail10merge_sort30DeviceMergeSortBlockSortKernelINS2_10policy_hubIPPyE9Policy600ES6_PNS0_8NullTypeES6_SA_j10tuple_lessS5_S9_EEvbT0_T1_T2_T3_T4_PT6_PT7_T5_NS1_7vsmem_tEE19static_temp_storage;
	add.s32 	%r467, %r466, %r465;
	ld.shared.u64 	%rd37727, [%r467];
$L__BB21_1114:
	setp.ge.s32 	%p1767, %r51, %r25;
	mov.pred 	%p1766, 0;
	mov.pred 	%p1802, %p1766;
	@%p1767 bra 	$L__BB21_1145;
	setp.ge.s32 	%p1769, %r52, %r24;
	mov.pred 	%p1802, -1;
	@%p1769 bra 	$L__BB21_1145;
	setp.eq.s64 	%p1770, %rd3820, 0;
	mov.b64 	%rd37893, -3750763034362895579;
	@%p1770 bra 	$L__BB21_1122;
	setp.eq.s64 	%p1771, %rd1362, 0;
	mov.b64 	%rd37893, -3750763034362895579;
	mov.b64 	%rd37894, 0;
	@%p1771 bra 	$L__BB21_1120;
	mov.b64 	%rd37893, -3750763034362895579;
	mov.b64 	%rd37891, 0;
$L__BB21_1119:
	shl.b64 	%rd36393, %rd37891, 3;
	add.s64 	%rd36394, %rd37727, %rd36393;
	ld.u64 	%rd36395, [%rd36394];
	and.b64  	%rd36396, %rd36395, 255;
	xor.b64  	%rd36397, %rd36396, %rd37893;
	mul.lo.s64 	%rd36398, %rd36397, 1099511628211;
	shr.u64 	%rd36399, %rd36395, 8;
	and.b64  	%rd36400, %rd36399, 255;
	xor.b64  	%rd36401, %rd36400, %rd36398;
	mul.lo.s64 	%rd36402, %rd36401, 1099511628211;
	shr.u64 	%rd36403, %rd36395, 16;
	and.b64  	%rd36404, %rd36403, 255;
	xor.b64  	%rd36405, %rd36404, %rd36402;
	mul.lo.s64 	%rd36406, %rd36405, 1099511628211;
	shr.u64 	%rd36407, %rd36395, 24;
	and.b64  	%rd36408, %rd36407, 255;
	xor.b64  	%rd36409, %rd36408, %rd36406;
	mul.lo.s64 	%rd36410, %rd36409, 1099511628211;
	shr.u64 	%rd36411, %rd36395, 32;
	and.b64  	%rd36412, %rd36411, 255;
	xor.b64  	%rd36413, %rd36412, %rd36410;
	mul.lo.s64 	%rd36414, %rd36413, 1099511628211;
	shr.u64 	%rd36415, %rd36395, 40;
	and.b64  	%rd36416, %rd36415, 255;
	xor.b64  	%rd36417, %rd36416, %rd36414;
	mul.lo.s64 	%rd36418, %rd36417, 1099511628211;
	shr.u64 	%rd36419, %rd36395, 48;
	and.b64  	%rd36420, %rd36419, 255;
	xor.b64  	%rd36421, %rd36420, %rd36418;
	mul.lo.s64 	%rd36422, %rd36421, 1099511628211;
	shr.u64 	%rd36423, %rd36395, 56;
	xor.b64  	%rd36424, %rd36423, %rd36422;
	mul.lo.s64 	%rd36425, %rd36424, 1099511628211;
	ld.u64 	%rd36426, [%rd36394+8];
	and.b64  	%rd36427, %rd36426, 255;
	xor.b64  	%rd36428, %rd36427, %rd36425;
	mul.lo.s64 	%rd36429, %rd36428, 1099511628211;
	shr.u64 	%rd36430, %rd36426, 8;
	and.b64  	%rd36431, %rd36430, 255;
	xor.b64  	%rd36432, %rd36431, %rd36429;
	mul.lo.s64 	%rd36433, %rd36432, 1099511628211;
	shr.u64 	%rd36434, %rd36426, 16;
	and.b64  	%rd36435, %rd36434, 255;
	xor.b64  	%rd36436, %rd36435, %rd36433;
	mul.lo.s64 	%rd36437, %rd36436, 1099511628211;
	shr.u64 	%rd36438, %rd36426, 24;
	and.b64  	%rd36439, %rd36438, 255;
	xor.b64  	%rd36440, %rd36439, %rd36437;
	mul.lo.s64 	%rd36441, %rd36440, 1099511628211;
	shr.u64 	%rd36442, %rd36426, 32;
	and.b64  	%rd36443, %rd36442, 255;
	xor.b64  	%rd36444, %rd36443, %rd36441;
	mul.lo.s64 	%rd36445, %rd36444, 1099511628211;
	shr.u64 	%rd36446, %rd36426, 40;
	and.b64  	%rd36447, %rd36446, 255;
	xor.b64  	%rd36448, %rd36447, %rd36445;
	mul.lo.s64 	%rd36449, %rd36448, 1099511628211;
	shr.u64 	%rd36450, %rd36426, 48;
	and.b64  	%rd36451, %rd36450, 255;
	xor.b64  	%rd36452, %rd36451, %rd36449;
	mul.lo.s64 	%rd36453, %rd36452, 1099511628211;
	shr.u64 	%rd36454, %rd36426, 56;
	xor.b64  	%rd36455, %rd36454, %rd36453;
	mul.lo.s64 	%rd37893, %rd36455, 1099511628211;
	add.s64 	%rd37891, %rd37891, 2;
	setp.ne.s64 	%p1772, %rd37891, %rd1364;
	mov.u64 	%rd37894, %rd1364;
	@%p1772 bra 	$L__BB21_1119;
$L__BB21_1120:
	setp.eq.s64 	%p1773, %rd1363, 0;
	@%p1773 bra 	$L__BB21_1122;
	shl.b64 	%rd36456, %rd37894, 3;
	add.s64 	%rd36457, %rd37727, %rd36456;
	ld.u64 	%rd36458, [%rd36457];
	and.b64  	%rd36459, %rd36458, 255;
	xor.b64  	%rd36460, %rd36459, %rd37893;
	mul.lo.s64 	%rd36461, %rd36460, 1099511628211;
	shr.u64 	%rd36462, %rd36458, 8;
	and.b64  	%rd36463, %rd36462, 255;
	xor.b64  	%rd36464, %rd36463, %rd36461;
	mul.lo.s64 	%rd36465, %rd36464, 1099511628211;
	shr.u64 	%rd36466, %rd36458, 16;
	and.b64  	%rd36467, %rd36466, 255;
	xor.b64  	%rd36468, %rd36467, %rd36465;
	mul.lo.s64 	%rd36469, %rd36468, 1099511628211;
	shr.u64 	%rd36470, %rd36458, 24;
	and.b64  	%rd36471, %rd36470, 255;
	xor.b64  	%rd36472, %rd36471, %rd36469;
	mul.lo.s64 	%rd36473, %rd36472, 1099511628211;
	shr.u64 	%rd36474, %rd36458, 32;
	and.b64  	%rd36475, %rd36474, 255;
	xor.b64  	%rd36476, %rd36475, %rd36473;
	mul.lo.s64 	%rd36477, %rd36476, 1099511628211;
	shr.u64 	%rd36478, %rd36458, 40;
	and.b64  	%rd36479, %rd36478, 255;
	xor.b64  	%rd36480, %rd36479, %rd36477;
	mul.lo.s64 	%rd36481, %rd36480, 1099511628211;
	shr.u64 	%rd36482, %rd36458, 48;
	and.b64  	%rd36483, %rd36482, 255;
	xor.b64  	%rd36484, %rd36483, %rd36481;
	mul.lo.s64 	%rd36485, %rd36484, 1099511628211;
	shr.u64 	%rd36486, %rd36458, 56;
	xor.b64  	%rd36487, %rd36486, %rd36485;
	mul.lo.s64 	%rd37893, %rd36487, 1099511628211;
$L__BB21_1122:
	mov.b64 	%rd37899, -3750763034362895579;
	@%p1770 bra 	$L__BB21_1128;
	setp.eq.s64 	%p1775, %rd1362, 0;
	mov.b64 	%rd37899, -3750763034362895579;
	mov.b64 	%rd37900, 0;
	@%p1775 bra 	$L__BB21_1126;
	mov.b64 	%rd37899, -3750763034362895579;
	mov.b64 	%rd37897, 0;
$L__BB21_1125:
	shl.b64 	%rd36494, %rd37897, 3;
	add.s64 	%rd36495, %rd37755, %rd36494;
	ld.u64 	%rd36496, [%rd36495];
	and.b64  	%rd36497, %rd36496, 255;
	xor.b64  	%rd36498, %rd36497, %rd37899;
	mul.lo.s64 	%rd36499, %rd36498, 1099511628211;
	shr.u64 	%rd36500, %rd36496, 8;
	and.b64  	%rd36501, %rd36500, 255;
	xor.b64  	%rd36502, %rd36501, %rd36499;
	mul.lo.s64 	%rd36503, %rd36502, 1099511628211;
	shr.u64 	%rd36504, %rd36496, 16;
	and.b64  	%rd36505, %rd36504, 255;
	xor.b64  	%rd36506, %rd36505, %rd36503;
	mul.lo.s64 	%rd36507, %rd36506, 1099511628211;
	shr.u64 	%rd36508, %rd36496, 24;
	and.b64  	%rd36509, %rd36508, 255;
	xor.b64  	%rd36510, %rd36509, %rd36507;
	mul.lo.s64 	%rd36511, %rd36510, 1099511628211;
	shr.u64 	%rd36512, %rd36496, 32;
	and.b64  	%rd36513, %rd36512, 255;
	xor.b64  	%rd36514, %rd36513, %rd36511;
	mul.lo.s64 	%rd36515, %rd36514, 1099511628211;
	shr.u64 	%rd36516, %rd36496, 40;
	and.b64  	%rd36517, %rd36516, 255;
	xor.b64  	%rd36518, %rd36517, %rd36515;
	mul.lo.s64 	%rd36519, %rd36518, 1099511628211;
	shr.u64 	%rd36520, %rd36496, 48;
	and.b64  	%rd36521, %rd36520, 255;
	xor.b64  	%rd36522, %rd36521, %rd36519;
	mul.lo.s64 	%rd36523, %rd36522, 1099511628211;
	shr.u64 	%rd36524, %rd36496, 56;
	xor.b64  	%rd36525, %rd36524, %rd36523;
	mul.lo.s64 	%rd36526, %rd36525, 1099511628211;
	ld.u64 	%rd36527, [%rd36495+8];
	and.b64  	%rd36528, %rd36527, 255;
	xor.b64  	%rd36529, %rd36528, %rd36526;
	mul.lo.s64 	%rd36530, %rd36529, 1099511628211;
	shr.u64 	%rd36531, %rd36527, 8;
	and.b64  	%rd36532, %rd36531, 255;
	xor.b64  	%rd36533, %rd36532, %rd36530;
	mul.lo.s64 	%rd36534, %rd36533, 1099511628211;
	shr.u64 	%rd36535, %rd36527, 16;
	and.b64  	%rd36536, %rd36535, 255;
	xor.b64  	%rd36537, %rd36536, %rd36534;
	mul.lo.s64 	%rd36538, %rd36537, 1099511628211;
	shr.u64 	%rd36539, %rd36527, 24;
	and.b64  	%rd36540, %rd36539, 255;
	xor.b64  	%rd36541, %rd36540, %rd36538;
	mul.lo.s64 	%rd36542, %rd36541, 1099511628211;
	shr.u64 	%rd36543, %rd36527, 32;
	and.b64  	%rd36544, %rd36543, 255;
	xor.b64  	%rd36545, %rd36544, %rd36542;
	mul.lo.s64 	%rd36546, %rd36545, 1099511628211;
	shr.u64 	%rd36547, %rd36527, 40;
	and.b64  	%rd36548, %rd36547, 255;
	xor.b64  	%rd36549, %rd36548, %rd36546;
	mul.lo.s64 	%rd36550, %rd36549, 1099511628211;
	shr.u64 	%rd36551, %rd36527, 48;
	and.b64  	%rd36552, %rd36551, 255;
	xor.b64  	%rd36553, %rd36552, %rd36550;
	mul.lo.s64 	%rd36554, %rd36553, 1099511628211;
	shr.u64 	%rd36555, %rd36527, 56;
	xor.b64  	%rd36556, %rd36555, %rd36554;
	mul.lo.s64 	%rd37899, %rd36556, 1099511628211;
	add.s64 	%rd37897, %rd37897, 2;
	setp.ne.s64 	%p1776, %rd37897, %rd1364;
	mov.u64 	%rd37900, %rd1364;
	@%p1776 bra 	$L__BB21_1125;
$L__BB21_1126:
	setp.eq.s64 	%p1777, %rd1363, 0;
	@%p1777 bra 	$L__BB21_1128;
	shl.b64 	%rd36557, %rd37900, 3;
	add.s64 	%rd36558, %rd37755, %rd36557;
	ld.u64 	%rd36559, [%rd36558];
	and.b64  	%rd36560, %rd36559, 255;
	xor.b64  	%rd36561, %rd36560, %rd37899;
	mul.lo.s64 	%rd36562, %rd36561, 1099511628211;
	shr.u64 	%rd36563, %rd36559, 8;
	and.b64  	%rd36564, %rd36563, 255;
	xor.b64  	%rd36565, %rd36564, %rd36562;
	mul.lo.s64 	%rd36566, %rd36565, 1099511628211;
	shr.u64 	%rd36567, %rd36559, 16;
	and.b64  	%rd36568, %rd36567, 255;
	xor.b64  	%rd36569, %rd36568, %rd36566;
	mul.lo.s64 	%rd36570, %rd36569, 1099511628211;
	shr.u64 	%rd36571, %rd36559, 24;
	and.b64  	%rd36572, %rd36571, 255;
	xor.b64  	%rd36573, %rd36572, %rd36570;
	mul.lo.s64 	%rd36574, %rd36573, 1099511628211;
	shr.u64 	%rd36575, %rd36559, 32;
	and.b64  	%rd36576, %rd36575, 255;
	xor.b64  	%rd36577, %rd36576, %rd36574;
	mul.lo.s64 	%rd36578, %rd36577, 1099511628211;
	shr.u64 	%rd36579, %rd36559, 40;
	and.b64  	%rd36580, %rd36579, 255;
	xor.b64  	%rd36581, %rd36580, %rd36578;
	mul.lo.s64 	%rd36582, %rd36581, 1099511628211;
	shr.u64 	%rd36583, %rd36559, 48;
	and.b64  	%rd36584, %rd36583, 255;
	xor.b64  	%rd36585, %rd36584, %rd36582;
	mul.lo.s64 	%rd36586, %rd36585, 1099511628211;
	shr.u64 	%rd36587, %rd36559, 56;
	xor.b64  	%rd36588, %rd36587, %rd36586;
	mul.lo.s64 	%rd37899, %rd36588, 1099511628211;
$L__BB21_1128:
	setp.eq.s64 	%p1778, %rd37893, %rd37899;
	@%p1778 bra 	$L__BB21_1142;
	mov.b64 	%rd37905, -3750763034362895579;
	@%p1770 bra 	$L__BB21_1135;
	setp.eq.s64 	%p1780, %rd1362, 0;
	mov.b64 	%rd37905, -3750763034362895579;
	mov.b64 	%rd37906, 0;
	@%p1780 bra 	$L__BB21_1133;
	mov.b64 	%rd37905, -3750763034362895579;
	mov.b64 	%rd37903, 0;
$L__BB21_1132:
	shl.b64 	%rd36595, %rd37903, 3;
	add.s64 	%rd36596, %rd37727, %rd36595;
	ld.u64 	%rd36597, [%rd36596];
	and.b64  	%rd36598, %rd36597, 255;
	xor.b64  	%rd36599, %rd36598, %rd37905;
	mul.lo.s64 	%rd36600, %rd36599, 1099511628211;
	shr.u64 	%rd36601, %rd36597, 8;
	and.b64  	%rd36602, %rd36601, 255;
	xor.b64  	%rd36603, %rd36602, %rd36600;
	mul.lo.s64 	%rd36604, %rd36603, 1099511628211;
	shr.u64 	%rd36605, %rd36597, 16;
	and.b64  	%rd36606, %rd36605, 255;
	xor.b64  	%rd36607, %rd36606, %rd36604;
	mul.lo.s64 	%rd36608, %rd36607, 1099511628211;
	shr.u64 	%rd36609, %rd36597, 24;
	and.b64  	%rd36610, %rd36609, 255;
	xor.b64  	%rd36611, %rd36610, %rd36608;
	mul.lo.s64 	%rd36612, %rd36611, 1099511628211;
	shr.u64 	%rd36613, %rd36597, 32;
	and.b64  	%rd36614, %rd36613, 255;
	xor.b64  	%rd36615, %rd36614, %rd36612;
	mul.lo.s64 	%rd36616, %rd36615, 1099511628211;
	shr.u64 	%rd36617, %rd36597, 40;
	and.b64  	%rd36618, %rd36617, 255;
	xor.b64  	%rd36619, %rd36618, %rd36616;
	mul.lo.s64 	%rd36620, %rd36619, 1099511628211;
	shr.u64 	%rd36621, %rd36597, 48;
	and.b64  	%rd36622, %rd36621, 255;
	xor.b64  	%rd36623, %rd36622, %rd36620;
	mul.lo.s64 	%rd36624, %rd36623, 1099511628211;
	shr.u64 	%rd36625, %rd36597, 56;
	xor.b64  	%rd36626, %rd36625, %rd36624;
	mul.lo.s64 	%rd36627, %rd36626, 1099511628211;
	ld.u64 	%rd36628, [%rd36596+8];
	and.b64  	%rd36629, %rd36628, 255;
	xor.b64  	%rd36630, %rd36629, %rd36627;
	mul.lo.s64 	%rd36631, %rd36630, 1099511628211;
	shr.u64 	%rd36632, %rd36628, 8;
	and.b64  	%rd36633, %rd36632, 255;
	xor.b64  	%rd36634, %rd36633, %rd36631;
	mul.lo.s64 	%rd36635, %rd36634, 1099511628211;
	shr.u64 	%rd36636, %rd36628, 16;
	and.b64  	%rd36637, %rd36636, 255;
	xor.b64  	%rd36638, %rd36637, %rd36635;
	mul.lo.s64 	%rd36639, %rd36638, 1099511628211;
	shr.u64 	%rd36640, %rd36628, 24;
	and.b64  	%rd36641, %rd36640, 255;
	xor.b64  	%rd36642, %rd36641, %rd36639;
	mul.lo.s64 	%rd36643, %rd36642, 1099511628211;
	shr.u64 	%rd36644, %rd36628, 32;
	and.b64  	%rd36645, %rd36644, 255;
	xor.b64  	%rd36646, %rd36645, %rd36643;
	mul.lo.s64 	%rd36647, %rd36646, 1099511628211;
	shr.u64 	%rd36648, %rd36628, 40;
	and.b64  	%rd36649, %rd36648, 255;
	xor.b64  	%rd36650, %rd36649, %rd36647;
	mul.lo.s64 	%rd36651, %rd36650, 1099511628211;
	shr.u64 	%rd36652, %rd36628, 48;
	and.b64  	%rd36653, %rd36652, 255;
	xor.b64  	%rd36654, %rd36653, %rd36651;
	mul.lo.s64 	%rd36655, %rd36654, 1099511628211;
	shr.u64 	%rd36656, %rd36628, 56;
	xor.b64  	%rd36657, %rd36656, %rd36655;
	mul.lo.s64 	%rd37905, %rd36657, 1099511628211;
	add.s64 	%rd37903, %rd37903, 2;
	setp.ne.s64 	%p1781, %rd37903, %rd1364;
	mov.u64 	%rd37906, %rd1364;
	@%p1781 bra 	$L__BB21_1132;
$L__BB21_1133:
	setp.eq.s64 	%p1782, %rd1363, 0;
	@%p1782 bra 	$L__BB21_1135;
	shl.b64 	%rd36658, %rd37906, 3;
	add.s64 	%rd36659, %rd37727, %rd36658;
	ld.u64 	%rd36660, [%rd36659];
	and.b64  	%rd36661, %rd36660, 255;
	xor.b64  	%rd36662, %rd36661, %rd37905;
	mul.lo.s64 	%rd36663, %rd36662, 1099511628211;
	shr.u64 	%rd36664, %rd36660, 8;
	and.b64  	%rd36665, %rd36664, 255;
	xor.b64  	%rd36666, %rd36665, %rd36663;
	mul.lo.s64 	%rd36667, %rd36666, 1099511628211;
	shr.u64 	%rd36668, %rd36660, 16;
	and.b64  	%rd36669, %rd36668, 255;
	xor.b64  	%rd36670, %rd36669, %rd36667;
	mul.lo.s64 	%rd36671, %rd36670, 1099511628211;
	shr.u64 	%rd36672, %rd36660, 24;
	and.b64  	%rd36673, %rd36672, 255;
	xor.b64  	%rd36674, %rd36673, %rd36671;
	mul.lo.s64 	%rd36675, %rd36674, 1099511628211;
	shr.u64 	%rd36676, %rd36660, 32;
	and.b64  	%rd36677, %rd36676, 255;
	xor.b64  	%rd36678, %rd36677, %rd36675;
	mul.lo.s64 	%rd36679, %rd36678, 1099511628211;
	shr.u64 	%rd36680, %rd36660, 40;
	and.b64  	%rd36681, %rd36680, 255;
	xor.b64  	%rd36682, %rd36681, %rd36679;
	mul.lo.s64 	%rd36683, %rd36682, 1099511628211;
	shr.u64 	%rd36684, %rd36660, 48;
	and.b64  	%rd36685, %rd36684, 255;
	xor.b64  	%rd36686, %rd36685, %rd36683;
	mul.lo.s64 	%rd36687, %rd36686, 1099511628211;
	shr.u64 	%rd36688, %rd36660, 56;
	xor.b64  	%rd36689, %rd36688, %rd36687;
	mul.lo.s64 	%rd37905, %rd36689, 1099511628211;
$L__BB21_1135:
	mov.b64 	%rd37911, -3750763034362895579;
	@%p1770 bra 	$L__BB21_1141;
	setp.eq.s64 	%p1784, %rd1362, 0;
	mov.b64 	%rd37911, -3750763034362895579;
	mov.b64 	%rd37912, 0;
	@%p1784 bra 	$L__BB21_1139;
	mov.b64 	%rd37911, -3750763034362895579;
	mov.b64 	%rd37909, 0;
$L__BB21_1138:
	shl.b64 	%rd36696, %rd37909, 3;
	add.s64 	%rd36697, %rd37755, %rd36696;
	ld.u64 	%rd36698, [%rd36697];
	and.b64  	%rd36699, %rd36698, 255;
	xor.b64  	%rd36700, %rd36699, %rd37911;
	mul.lo.s64 	%rd36701, %rd36700, 1099511628211;
	shr.u64 	%rd36702, %rd36698, 8;
	and.b64  	%rd36703, %rd36702, 255;
	xor.b64  	%rd36704, %rd36703, %rd36701;
	mul.lo.s64 	%rd36705, %rd36704, 1099511628211;
	shr.u64 	%rd36706, %rd36698, 16;
	and.b64  	%rd36707, %rd36706, 255;
	xor.b64  	%rd36708, %rd36707, %rd36705;
	mul.lo.s64 	%rd36709, %rd36708, 1099511628211;
	shr.u64 	%rd36710, %rd36698, 24;
	and.b64  	%rd36711, %rd36710, 255;
	xor.b64  	%rd36712, %rd36711, %rd36709;
	mul.lo.s64 	%rd36713, %rd36712, 1099511628211;
	shr.u64 	%rd36714, %rd36698, 32;
	and.b64  	%rd36715, %rd36714, 255;
	xor.b64  	%rd36716, %rd36715, %rd36713;
	mul.lo.s64 	%rd36717, %rd36716, 1099511628211;
	shr.u64 	%rd36718, %rd36698, 40;
	and.b64  	%rd36719, %rd36718, 255;
	xor.b64  	%rd36720, %rd36719, %rd36717;
	mul.lo.s64 	%rd36721, %rd36720, 1099511628211;
	shr.u64 	%rd36722, %rd36698, 48;
	and.b64  	%rd36723, %rd36722, 255;
	xor.b64  	%rd36724, %rd36723, %rd36721;
	mul.lo.s64 	%rd36725, %rd36724, 1099511628211;
	shr.u64 	%rd36726, %rd36698, 56;
	xor.b64  	%rd36727, %rd36726, %rd36725;
	mul.lo.s64 	%rd36728, %rd36727, 1099511628211;
	ld.u64 	%rd36729, [%rd36697+8];
	and.b64  	%rd36730, %rd36729, 255;
	xor.b64  	%rd36731, %rd36730, %rd36728;
	mul.lo.s64 	%rd36732, %rd36731, 1099511628211;
	shr.u64 	%rd36733, %rd36729, 8;
	and.b64  	%rd36734, %rd36733, 255;
	xor.b64  	%rd36735, %rd36734, %rd36732;
	mul.lo.s64 	%rd36736, %rd36735, 1099511628211;
	shr.u64 	%rd36737, %rd36729, 16;
	and.b64  	%rd36738, %rd36737, 255;
	xor.b64  	%rd36739, %rd36738, %rd36736;
	mul.lo.s64 	%rd36740, %rd36739, 1099511628211;
	shr.u64 	%rd36741, %rd36729, 24;
	and.b64  	%rd36742, %rd36741, 255;
	xor.b64  	%rd36743, %rd36742, %rd36740;
	mul.lo.s64 	%rd36744, %rd36743, 1099511628211;
	shr.u64 	%rd36745, %rd36729, 32;
	and.b64  	%rd36746, %rd36745, 255;
	xor.b64  	%rd36747, %rd36746, %rd36744;
	mul.lo.s64 	%rd36748, %rd36747, 1099511628211;
	shr.u64 	%rd36749, %rd36729, 40;
	and.b64  	%rd36750, %rd36749, 255;
	xor.b64  	%rd36751, %rd36750, %rd36748;
	mul.lo.s64 	%rd36752, %rd36751, 1099511628211;
	shr.u64 	%rd36753, %rd36729, 48;
	and.b64  	%rd36754, %rd36753, 255;
	xor.b64  	%rd36755, %rd36754, %rd36752;
	mul.lo.s64 	%rd36756, %rd36755, 1099511628211;
	shr.u64 	%rd36757, %rd36729, 56;
	xor.b64  	%rd36758, %rd36757, %rd36756;
	mul.lo.s64 	%rd37911, %rd36758, 1099511628211;
	add.s64 	%rd37909, %rd37909, 2;
	setp.ne.s64 	%p1785, %rd37909, %rd1364;
	mov.u64 	%rd37912, %rd1364;
	@%p1785 bra 	$L__BB21_1138;
$L__BB21_1139:
	setp.eq.s64 	%p1786, %rd1363, 0;
	@%p1786 bra 	$L__BB21_1141;
	shl.b64 	%rd36759, %rd37912, 3;
	add.s64 	%rd36760, %rd37755, %rd36759;
	ld.u64 	%rd36761, [%rd36760];
	and.b64  	%rd36762, %rd36761, 255;
	xor.b64  	%rd36763, %rd36762, %rd37911;
	mul.lo.s64 	%rd36764, %rd36763, 1099511628211;
	shr.u64 	%rd36765, %rd36761, 8;
	and.b64  	%rd36766, %rd36765, 255;
	xor.b64  	%rd36767, %rd36766, %rd36764;
	mul.lo.s64 	%rd36768, %rd36767, 1099511628211;
	shr.u64 	%rd36769, %rd36761, 16;
	and.b64  	%rd36770, %rd36769, 255;
	xor.b64  	%rd36771, %rd36770, %rd36768;
	mul.lo.s64 	%rd36772, %rd36771, 1099511628211;
	shr.u64 	%rd36773, %rd36761, 24;
	and.b64  	%rd36774, %rd36773, 255;
	xor.b64  	%rd36775, %rd36774, %rd36772;
	mul.lo.s64 	%rd36776, %rd36775, 1099511628211;
	shr.u64 	%rd36777, %rd36761, 32;
	and.b64  	%rd36778, %rd36777, 255;
	xor.b64  	%rd36779, %rd36778, %rd36776;
	mul.lo.s64 	%rd36780, %rd36779, 1099511628211;
	shr.u64 	%rd36781, %rd36761, 40;
	and.b64  	%rd36782, %rd36781, 255;
	xor.b64  	%rd36783, %rd36782, %rd36780;
	mul.lo.s64 	%rd36784, %rd36783, 1099511628211;
	shr.u64 	%rd36785, %rd36761, 48;
	and.b64  	%rd36786, %rd36785, 255;
	xor.b64  	%rd36787, %rd36786, %rd36784;
	mul.lo.s64 	%rd36788, %rd36787, 1099511628211;
	shr.u64 	%rd36789, %rd36761, 56;
	xor.b64  	%rd36790, %rd36789, %rd36788;
	mul.lo.s64 	%rd37911, %rd36790, 1099511628211;
$L__BB21_1141:
	setp.lt.u64 	%p1802, %rd37905, %rd37911;
	bra.uni 	$L__BB21_1145;
$L__BB21_1142:
	setp.eq.s32 	%p1788, %r120, 0;
	mov.pred 	%p1802, %p1766;
	@%p1788 bra 	$L__BB21_1145;
	mov.b64 	%rd37915, 0;
$L__BB21_1144:
	shl.b64 	%rd36792, %rd37915, 3;
	add.s64 	%rd36793, %rd37727, %rd36792;
	ld.u64 	%rd36794, [%rd36793];
	add.s64 	%rd36795, %rd37755, %rd36792;
	ld.u64 	%rd36796, [%rd36795];
	setp.lt.u64 	%p1802, %rd36794, %rd36796;
	setp.ge.u64 	%p1789, %rd36794, %rd36796;
	add.s64 	%rd37915, %rd37915, 1;
	setp.ne.s64 	%p1790, %rd37915, %rd12;
	and.pred  	%p1791, %p1789, %p1790;
	@%p1791 bra 	$L__BB21_1144;
$L__BB21_1145:
	selp.b64 	%rd37668, %rd37727, %rd37755, %p1802;
	shl.b32 	%r468, %r20, 1;
	setp.lt.u32 	%p1792, %r20, 129;
	@%p1792 bra 	$L__BB21_844;
	ld.param.s8 	%rs7, [_ZN3cub18CUB_300001_SM_10006detail10merge_sort30DeviceMergeSortBlockSortKernelINS2_10policy_hubIPPyE9Policy600ES6_PNS0_8NullTypeES6_SA_j10tuple_lessS5_S9_EEvbT0_T1_T2_T3_T4_PT6_PT7_T5_NS1_7vsmem_tE_param_0];
	bar.sync 	0;
	setp.eq.s16 	%p1793, %rs7, 0;
	@%p1793 bra 	$L__BB21_1148;
	ld.param.u64 	%rd36821, [_ZN3cub18CUB_300001_SM_10006detail10merge_sort30DeviceMergeSortBlockSortKernelINS2_10policy_hubIPPyE9Policy600ES6_PNS0_8NullTypeES6_SA_j10tuple_lessS5_S9_EEvbT0_T1_T2_T3_T4_PT6_PT7_T5_NS1_7vsmem_tE_param_3];
	st.shared.u64 	[%r12], %rd36932;
	st.shared.u64 	[%r13+8], %rd37674;
	st.shared.u64 	[%r14+16], %rd37673;
	st.shared.u64 	[%r15+24], %rd37672;
	st.shared.u64 	[%r16+32], %rd37671;
	st.shared.u64 	[%r17+40], %rd37662;
	st.shared.u64 	[%r18+48], %rd37661;
	st.shared.u64 	[%r19+56], %rd37668;
	bar.warp.sync 	-1;
	ld.shared.u64 	%rd36798, [%r4];
	ld.shared.u64 	%rd36799, [%r5+256];
	ld.shared.u64 	%rd36800, [%r6+512];
	ld.shared.u64 	%rd36801, [%r7+768];
	ld.shared.u64 	%rd36802, [%r8+1024];
	ld.shared.u64 	%rd36803, [%r9+1280];
	ld.shared.u64 	%rd36804, [%r10+1536];
	ld.shared.u64 	%rd36805, [%r11+1792];
	cvta.to.global.u64 	%rd36806, %rd36821;
	add.s64 	%rd36808, %rd36806, %rd21556;
	st.global.u64 	[%rd36808], %rd36798;
	st.global.u64 	[%rd36808+256], %rd36799;
	st.global.u64 	[%rd36808+512], %rd36800;
	st.global.u64 	[%rd36808+768], %rd36801;
	st.global.u64 	[%rd36808+1024], %rd36802;
	st.global.u64 	[%rd36808+1280], %rd36803;
	st.global.u64 	[%rd36808+1536], %rd36804;
	st.global.u64 	[%rd36808+1792], %rd36805;
	bra.uni 	$L__BB21_2547;
$L__BB21_1148:
	ld.param.u64 	%rd36823, [_ZN3cub18CUB_300001_SM_10006detail10merge_sort30DeviceMergeSortBlockSortKernelINS2_10policy_hubIPPyE9Policy600ES6_PNS0_8NullTypeES6_SA_j10tuple_lessS5_S9_EEvbT0_T1_T2_T3_T4_PT6_PT7_T5_NS1_7vsmem_tE_param_6];
	st.shared.u64 	[%r12], %rd36932;
	st.shared.u64 	[%r13+8], %rd37674;
	st.shared.u64 	[%r14+16], %rd37673;
	st.shared.u64 	[%r15+24], %rd37672;
	st.shared.u64 	[%r16+32], %rd37671;
	st.shared.u64 	[%r17+40], %rd37662;
	st.shared.u64 	[%r18+48], %rd37661;
	st.shared.u64 	[%r19+56], %rd37668;
	bar.warp.sync 	-1;
	ld.shared.u64 	%rd36809, [%r4];
	ld.shared.u64 	%rd36810, [%r5+256];
	ld.shared.u64 	%rd36811, [%r6+512];
	ld.shared.u64 	%rd36812, [%r7+768];
	ld.shared.u64 	%rd36813, [%r8+1024];
	ld.shared.u64 	%rd36814, [%r9+1280];
	ld.shared.u64 	%rd36815, [%r10+1536];
	ld.shared.u64 	%rd36816, [%r11+1792];
	cvta.to.global.u64 	%rd36817, %rd36823;
	add.s64 	%rd36819, %rd36817, %rd21556;
	st.global.u64 	[%rd36819], %rd36809;
	st.global.u64 	[%rd36819+256], %rd36810;
	st.global.u64 	[%rd36819+512], %rd36811;
	st.global.u64 	[%rd36819+768], %rd36812;
	st.global.u64 	[%rd36819+1024], %rd36813;
	st.global.u64 	[%rd36819+1280], %rd36814;
	st.global.u64 	[%rd36819+1536], %rd36815;
	st.global.u64 	[%rd36819+1792], %rd36816;
	bra.uni 	$L__BB21_2547;
$L__BB21_1149:
	sub.s32 	%r129, %r119, %r2;
	min.s32 	%r54, %r129, 2048;
	// begin inline asm
	griddepcontrol.wait;
	// end inline asm
	mul.wide.u32 	%rd3822, %r2, 8;
	add.s64 	%rd3823, %rd1, %rd3822;
	mov.u32 	%r55, %tid.x;
	ld.global.u64 	%rd37923, [%rd3823];
	and.b32  	%r130, %r55, 31;
	shl.b32 	%r131, %r55, 3;
	and.b32  	%r132, %r131, 7936;
	or.b32  	%r56, %r132, %r130;
	setp.ge.s32 	%p56, %r56, %r54;
	shl.b32 	%r133, %r56, 3;
	cvt.u64.u32 	%rd3824, %r133;
	add.s64 	%rd1759, %rd3823, %rd3824;
	mov.u64 	%rd37916, %rd37923;
	@%p56 bra 	$L__BB21_1151;
	ld.global.u64 	%rd37916, [%rd1759];
$L__BB21_1151:
	add.s32 	%r134, %r56, 32;
	setp.ge.s32 	%p57, %r134, %r54;
	mov.u64 	%rd37917, %rd37923;
	@%p57 bra 	$L__BB21_1153;
	ld.global.u64 	%rd37917, [%rd1759+256];
$L__BB21_1153:
	add.s32 	%r135, %r56, 64;
	setp.ge.s32 	%p58, %r135, %r54;
	mov.u64 	%rd37918, %rd37923;
	@%p58 bra 	$L__BB21_1155;
	ld.global.u64 	%rd37918, [%rd1759+512];
$L__BB21_1155:
	add.s32 	%r136, %r56, 96;
	setp.ge.s32 	%p59, %r136, %r54;
	mov.u64 	%rd37919, %rd37923;
	@%p59 bra 	$L__BB21_1157;
	ld.global.u64 	%rd37919, [%rd1759+768];
$L__BB21_1157:
	add.s32 	%r137, %r56, 128;
	setp.ge.s32 	%p60, %r137, %r54;
	mov.u64 	%rd37920, %rd37923;
	@%p60 bra 	$L__BB21_1159;
	ld.global.u64 	%rd37920, [%rd1759+1024];
$L__BB21_1159:
	add.s32 	%r138, %r56, 160;
	setp.ge.s32 	%p61, %r138, %r54;
	mov.u64 	%rd37921, %rd37923;
	@%p61 bra 	$L__BB21_1161;
	ld.global.u64 	%rd37921, [%rd1759+1280];
$L__BB21_1161:
	add.s32 	%r139, %r56, 192;
	setp.ge.s32 	%p62, %r139, %r54;
	mov.u64 	%rd37922, %rd37923;
	@%p62 bra 	$L__BB21_1163;
	ld.global.u64 	%rd37922, [%rd1759+1536];
$L__BB21_1163:
	add.s32 	%r140, %r56, 224;
	setp.ge.s32 	%p63, %r140, %r54;
	@%p63 bra 	$L__BB21_1165;
	ld.global.u64 	%rd37923, [%rd1759+1792];
$L__BB21_1165:
	// begin inline asm
	mov.u32 %r141, %laneid;
	// end inline asm
	add.s32 	%r144, %r141, %r132;
	shr.s32 	%r145, %r144, 5;
	add.s32 	%r146, %r145, %r144;
	shl.b32 	%r147, %r146, 3;
	mov.u32 	%r148, _ZZN3cub18CUB_300001_SM_10006detail10merge_sort30DeviceMergeSortBlockSortKernelINS2_10policy_hubIPPyE9Policy600ES6_PNS0_8NullTypeES6_SA_j10tuple_lessS5_S9_EEvbT0_T1_T2_T3_T4_PT6_PT7_T5_NS1_7vsmem_tEE19static_temp_storage;
	add.s32 	%r57, %r148, %r147;
	st.shared.u64 	[%r57], %rd37916;
	add.s32 	%r149, %r144, 32;
	shr.s32 	%r150, %r149, 5;
	add.s32 	%r151, %r150, %r144;
	shl.b32 	%r152, %r151, 3;
	add.s32 	%r58, %r148, %r152;
	st.shared.u64 	[%r58+256], %rd37917;
	add.s32 	%r153, %r144, 64;
	shr.s32 	%r154, %r153, 5;
	add.s32 	%r155, %r154, %r144;
	shl.b32 	%r156, %r155, 3;
	add.s32 	%r59, %r148, %r156;
	st.shared.u64 	[%r59+512], %rd37918;
	add.s32 	%r157, %r144, 96;
	shr.s32 	%r158, %r157, 5;
	add.s32 	%r159, %r158, %r144;
	shl.b32 	%r160, %r159, 3;
	add.s32 	%r60, %r148, %r160;
	st.shared.u64 	[%r60+768], %rd37919;
	add.s32 	%r161, %r144, 128;
	shr.s32 	%r162, %r161, 5;
	add.s32 	%r163, %r162, %r144;
	shl.b32 	%r164, %r163, 3;
	add.s32 	%r61, %r148, %r164;
	st.shared.u64 	[%r61+1024], %rd37920;
	add.s32 	%r165, %r144, 160;
	shr.s32 	%r166, %r165, 5;
	add.s32 	%r167, %r166, %r144;
	shl.b32 	%r168, %r167, 3;
	add.s32 	%r62, %r148, %r168;
	st.shared.u64 	[%r62+1280], %rd37921;
	add.s32 	%r169, %r144, 192;
	shr.s32 	%r170, %r169, 5;
	add.s32 	%r171, %r170, %r144;
	shl.b32 	%r172, %r171, 3;
	add.s32 	%r63, %r148, %r172;
	st.shared.u64 	[%r63+1536], %rd37922;
	add.s32 	%r173, %r144, 224;
	shr.s32 	%r174, %r173, 5;
	add.s32 	%r175, %r174, %r144;
	shl.b32 	%r176, %r175, 3;
	add.s32 	%r64, %r148, %r176;
	st.shared.u64 	[%r64+1792], %rd37923;
	bar.warp.sync 	-1;
	mad.lo.s32 	%r177, %r141, 7, %r144;
	shr.s32 	%r178, %r177, 5;
	add.s32 	%r179, %r178, %r177;
	shl.b32 	%r180, %r179, 3;
	add.s32 	%r65, %r148, %r180;
	ld.shared.u64 	%rd38197, [%r65];
	add.s32 	%r181, %r177, 1;
	shr.s32 	%r182, %r181, 5;
	add.s32 	%r183, %r182, %r177;
	shl.b32 	%r184, %r183, 3;
	add.s32 	%r66, %r148, %r184;
	ld.shared.u64 	%rd1777, [%r66+8];
	add.s32 	%r185, %r177, 2;
	shr.s32 	%r186, %r185, 5;
	add.s32 	%r187, %r186, %r177;
	shl.b32 	%r188, %r187, 3;
	add.s32 	%r67, %r148, %r188;
	ld.shared.u64 	%rd1778, [%r67+16];
	add.s32 	%r189, %r177, 3;
	shr.s32 	%r190, %r189, 5;
	add.s32 	%r191, %r190, %r177;
	shl.b32 	%r192, %r191, 3;
	add.s32 	%r68, %r148, %r192;
	ld.shared.u64 	%rd1779, [%r68+24];
	add.s32 	%r193, %r177, 4;
	shr.s32 	%r194, %r193, 5;
	add.s32 	%r195, %r194, %r177;
	shl.b32 	%r196, %r195, 3;
	add.s32 	%r69, %r148, %r196;
	ld.shared.u64 	%rd1780, [%r69+32];
	add.s32 	%r197, %r177, 5;
	shr.s32 	%r198, %r197, 5;
	add.s32 	%r199, %r198, %r177;
	shl.b32 	%r200, %r199, 3;
	add.s32 	%r70, %r148, %r200;
	ld.shared.u64 	%rd1781, [%r70+40];
	add.s32 	%r201, %r177, 6;
	shr.s32 	%r202, %r201, 5;
	add.s32 	%r203, %r202, %r177;
	shl.b32 	%r204, %r203, 3;
	add.s32 	%r71, %r148, %r204;
	ld.shared.u64 	%rd1782, [%r71+48];
	add.s32 	%r205, %r177, 7;
	shr.s32 	%r206, %r205, 5;
	add.s32 	%r207, %r206, %r177;
	shl.b32 	%r208, %r207, 3;
	add.s32 	%r72, %r148, %r208;
	ld.shared.u64 	%rd1783, [%r72+56];
	bar.sync 	0;
	// begin inline asm
	griddepcontrol.launch_dependents;
	// end inline asm
	cvt.s64.s32 	%rd1784, %r120;
	add.s64 	%rd1785, %rd3820, -1;
	or.b32  	%r209, %r131, 1;
	setp.ge.u32 	%p64, %r209, %r54;
	mov.u64 	%rd38931, %rd38197;
	mov.u64 	%rd37950, %rd38197;
	@%p64 bra 	$L__BB21_1197;
	setp.eq.s64 	%p65, %rd3820, 0;
	mov.b64 	%rd37926, -3750763034362895579;
	@%p65 bra 	$L__BB21_1172;
	setp.eq.s64 	%p66, %rd1785, 0;
	mov.b64 	%rd37926, -3750763034362895579;
	mov.b64 	%rd37927, 0;
	@%p66 bra 	$L__BB21_1170;
	mov.b64 	%rd37926, -3750763034362895579;
	mov.b64 	%rd37924, 0;
	and.b64  	%rd37927, %rd3820, -2;
$L__BB21_1169:
	shl.b64 	%rd3831, %rd37924, 3;
	add.s64 	%rd3832, %rd38197, %rd3831;
	ld.u64 	%rd3833, [%rd3832];
	and.b64  	%rd3834, %rd3833, 255;
	xor.b64  	%rd3835, %rd3834, %rd37926;
	mul.lo.s64 	%rd3836, %rd3835, 1099511628211;
	shr.u64 	%rd3837, %rd3833, 8;
	and.b64  	%rd3838, %rd3837, 255;
	xor.b64  	%rd3839, %rd3838, %rd3836;
	mul.lo.s64 	%rd3840, %rd3839, 1099511628211;
	shr.u64 	%rd3841, %rd3833, 16;
	and.b64  	%rd3842, %rd3841, 255;
	xor.b64  	%rd3843, %rd3842, %rd3840;
	mul.lo.s64 	%rd3844, %rd3843, 1099511628211;
	shr.u64 	%rd3845, %rd3833, 24;
	and.b64  	%rd3846, %rd3845, 255;
	xor.b64  	%rd3847, %rd3846, %rd3844;
	mul.lo.s64 	%rd3848, %rd3847, 1099511628211;
	shr.u64 	%rd3849, %rd3833, 32;
	and.b64  	%rd3850, %rd3849, 255;
	xor.b64  	%rd3851, %rd3850, %rd3848;
	mul.lo.s64 	%rd3852, %rd3851, 1099511628211;
	shr.u64 	%rd3853, %rd3833, 40;
	and.b64  	%rd3854, %rd3853, 255;
	xor.b64  	%rd3855, %rd3854, %rd3852;
	mul.lo.s64 	%rd3856, %rd3855, 1099511628211;
	shr.u64 	%rd3857, %rd3833, 48;
	and.b64  	%rd3858, %rd3857, 255;
	xor.b64  	%rd3859, %rd3858, %rd3856;
	mul.lo.s64 	%rd3860, %rd3859, 1099511628211;
	shr.u64 	%rd3861, %rd3833, 56;
	xor.b64  	%rd3862, %rd3861, %rd3860;
	mul.lo.s64 	%rd3863, %rd3862, 1099511628211;
	ld.u64 	%rd3864, [%rd3832+8];
	and.b64  	%rd3865, %rd3864, 255;
	xor.b64  	%rd3866, %rd3865, %rd3863;
	mul.lo.s64 	%rd3867, %rd3866, 1099511628211;
	shr.u64 	%rd3868, %rd3864, 8;
	and.b64  	%rd3869, %rd3868, 255;
	xor.b64  	%rd3870, %rd3869, %rd3867;
	mul.lo.s64 	%rd3871, %rd3870, 1099511628211;
	shr.u64 	%rd3872, %rd3864, 16;
	and.b64  	%rd3873, %rd3872, 255;
	xor.b64  	%rd3874, %rd3873, %rd3871;
	mul.lo.s64 	%rd3875, %rd3874, 1099511628211;
	shr.u64 	%rd3876, %rd3864, 24;
	and.b64  	%rd3877, %rd3876, 255;
	xor.b64  	%rd3878, %rd3877, %rd3875;
	mul.lo.s64 	%rd3879, %rd3878, 1099511628211;
	shr.u64 	%rd3880, %rd3864, 32;
	and.b64  	%rd3881, %rd3880, 255;
	xor.b64  	%rd3882, %rd3881, %rd3879;
	mul.lo.s64 	%rd3883, %rd3882, 1099511628211;
	shr.u64 	%rd3884, %rd3864, 40;
	and.b64  	%rd3885, %rd3884, 255;
	xor.b64  	%rd3886, %rd3885, %rd3883;
	mul.lo.s64 	%rd3887, %rd3886, 1099511628211;
	shr.u64 	%rd3888, %rd3864, 48;
	and.b64  	%rd3889, %rd3888, 255;
	xor.b64  	%rd3890, %rd3889, %rd3887;
	mul.lo.s64 	%rd3891, %rd3890, 1099511628211;
	shr.u64 	%rd3892, %rd3864, 56;
	xor.b64  	%rd3893, %rd3892, %rd3891;
	mul.lo.s64 	%rd37926, %rd3893, 1099511628211;
	add.s64 	%rd37924, %rd37924, 2;
	setp.ne.s64 	%p67, %rd37924, %rd37927;
	@%p67 bra 	$L__BB21_1169;
$L__BB21_1170:
	and.b64  	%rd3894, %rd3820, 1;
	setp.eq.b64 	%p68, %rd3894, 1;
	not.pred 	%p69, %p68;
	@%p69 bra 	$L__BB21_1172;
	shl.b64 	%rd3895, %rd37927, 3;
	add.s64 	%rd3896, %rd38197, %rd3895;
	ld.u64 	%rd3897, [%rd3896];
	and.b64  	%rd3898, %rd3897, 255;
	xor.b64  	%rd3899, %rd3898, %rd37926;
	mul.lo.s64 	%rd3900, %rd3899, 1099511628211;
	shr.u64 	%rd3901, %rd3897, 8;
	and.b64  	%rd3902, %rd3901, 255;
	xor.b64  	%rd3903, %rd3902, %rd3900;
	mul.lo.s64 	%rd3904, %rd3903, 1099511628211;
	shr.u64 	%rd3905, %rd3897, 16;
	and.b64  	%rd3906, %rd3905, 255;
	xor.b64  	%rd3907, %rd3906, %rd3904;
	mul.lo.s64 	%rd3908, %rd3907, 1099511628211;
	shr.u64 	%rd3909, %rd3897, 24;
	and.b64  	%rd3910, %rd3909, 255;
	xor.b64  	%rd3911, %rd3910, %rd3908;
	mul.lo.s64 	%rd3912, %rd3911, 1099511628211;
	shr.u64 	%rd3913, %rd3897, 32;
	and.b64  	%rd3914, %rd3913, 255;
	xor.b64  	%rd3915, %rd3914, %rd3912;
	mul.lo.s64 	%rd3916, %rd3915, 1099511628211;
	shr.u64 	%rd3917, %rd3897, 40;
	and.b64  	%rd3918, %rd3917, 255;
	xor.b64  	%rd3919, %rd3918, %rd3916;
	mul.lo.s64 	%rd3920, %rd3919, 1099511628211;
	shr.u64 	%rd3921, %rd3897, 48;
	and.b64  	%rd3922, %rd3921, 255;
	xor.b64  	%rd3923, %rd3922, %rd3920;
	mul.lo.s64 	%rd3924, %rd3923, 1099511628211;
	shr.u64 	%rd3925, %rd3897, 56;
	xor.b64  	%rd3926, %rd3925, %rd3924;
	mul.lo.s64 	%rd37926, %rd3926, 1099511628211;
$L__BB21_1172:
	setp.eq.s64 	%p70, %rd3820, 0;
	mov.b64 	%rd37932, -3750763034362895579;
	@%p70 bra 	$L__BB21_1178;
	setp.eq.s64 	%p71, %rd1785, 0;
	mov.b64 	%rd37932, -3750763034362895579;
	mov.b64 	%rd37933, 0;
	@%p71 bra 	$L__BB21_1176;
	mov.b64 	%rd37932, -3750763034362895579;
	mov.b64 	%rd37930, 0;
	and.b64  	%rd37933, %rd3820, -2;
$L__BB21_1175:
	shl.b64 	%rd3933, %rd37930, 3;
	add.s64 	%rd3934, %rd1777, %rd3933;
	ld.u64 	%rd3935, [%rd3934];
	and.b64  	%rd3936, %rd3935, 255;
	xor.b64  	%rd3937, %rd3936, %rd37932;
	mul.lo.s64 	%rd3938, %rd3937, 1099511628211;
	shr.u64 	%rd3939, %rd3935, 8;
	and.b64  	%rd3940, %rd3939, 255;
	xor.b64  	%rd3941, %rd3940, %rd3938;
	mul.lo.s64 	%rd3942, %rd3941, 1099511628211;
	shr.u64 	%rd3943, %rd3935, 16;
	and.b64  	%rd3944, %rd3943, 255;
	xor.b64  	%rd3945, %rd3944, %rd3942;
	mul.lo.s64 	%rd3946, %rd3945, 1099511628211;
	shr.u64 	%rd3947, %rd3935, 24;
	and.b64  	%rd3948, %rd3947, 255;
	xor.b64  	%rd3949, %rd3948, %rd3946;
	mul.lo.s64 	%rd3950, %rd3949, 1099511628211;
	shr.u64 	%rd3951, %rd3935, 32;
	and.b64  	%rd3952, %rd3951, 255;
	xor.b64  	%rd3953, %rd3952, %rd3950;
	mul.lo.s64 	%rd3954, %rd3953, 1099511628211;
	shr.u64 	%rd3955, %rd3935, 40;
	and.b64  	%rd3956, %rd3955, 255;
	xor.b64  	%rd3957, %rd3956, %rd3954;
	mul.lo.s64 	%rd3958, %rd3957, 1099511628211;
	shr.u64 	%rd3959, %rd3935, 48;
	and.b64  	%rd3960, %rd3959, 255;
	xor.b64  	%rd3961, %rd3960, %rd3958;
	mul.lo.s64 	%rd3962, %rd3961, 1099511628211;
	shr.u64 	%rd3963, %rd3935, 56;
	xor.b64  	%rd3964, %rd3963, %rd3962;
	mul.lo.s64 	%rd3965, %rd3964, 1099511628211;
	ld.u64 	%rd3966, [%rd3934+8];
	and.b64  	%rd3967, %rd3966, 255;
	xor.b64  	%rd3968, %rd3967, %rd3965;
	mul.lo.s64 	%rd3969, %rd3968, 1099511628211;
	shr.u64 	%rd3970, %rd3966, 8;
	and.b64  	%rd3971, %rd3970, 255;
	xor.b64  	%rd3972, %rd3971, %rd3969;
	mul.lo.s64 	%rd3973, %rd3972, 1099511628211;
	shr.u64 	%rd3974, %rd3966, 16;
	and.b64  	%rd3975, %rd3974, 255;
	xor.b64  	%rd3976, %rd3975, %rd3973;
	mul.lo.s64 	%rd3977, %rd3976, 1099511628211;
	shr.u64 	%rd3978, %rd3966, 24;
	and.b64  	%rd3979, %rd3978, 255;
	xor.b64  	%rd3980, %rd3979, %rd3977;
	mul.lo.s64 	%rd3981, %rd3980, 1099511628211;
	shr.u64 	%rd3982, %rd3966, 32;
	and.b64  	%rd3983, %rd3982, 255;
	xor.b64  	%rd3984, %rd3983, %rd3981;
	mul.lo.s64 	%rd3985, %rd3984, 1099511628211;
	shr.u64 	%rd3986, %rd3966, 40;
	and.b64  	%rd3987, %rd3986, 255;
	xor.b64  	%rd3988, %rd3987, %rd3985;
	mul.lo.s64 	%rd3989, %rd3988, 1099511628211;
	shr.u64 	%rd3990, %rd3966, 48;
	and.b64  	%rd3991, %rd3990, 255;
	xor.b64  	%rd3992, %rd3991, %rd3989;
	mul.lo.s64 	%rd3993, %rd3992, 1099511628211;
	shr.u64 	%rd3994, %rd3966, 56;
	xor.b64  	%rd3995, %rd3994, %rd3993;
	mul.lo.s64 	%rd37932, %rd3995, 1099511628211;
	add.s64 	%rd37930, %rd37930, 2;
	setp.ne.s64 	%p72, %rd37930, %rd37933;
	@%p72 bra 	$L__BB21_1175;
$L__BB21_1176:
	and.b64  	%rd3996, %rd3820, 1;
	setp.eq.b64 	%p73, %rd3996, 1;
	not.pred 	%p74, %p73;
	@%p74 bra 	$L__BB21_1178;
	shl.b64 	%rd3997, %rd37933, 3;
	add.s64 	%rd3998, %rd1777, %rd3997;
	ld.u64 	%rd3999, [%rd3998];
	and.b64  	%rd4000, %rd3999, 255;
	xor.b64  	%rd4001, %rd4000, %rd37932;
	mul.lo.s64 	%rd4002, %rd4001, 1099511628211;
	shr.u64 	%rd4003, %rd3999, 8;
	and.b64  	%rd4004, %rd4003, 255;
	xor.b64  	%rd4005, %rd4004, %rd4002;
	mul.lo.s64 	%rd4006, %rd4005, 1099511628211;
	shr.u64 	%rd4007, %rd3999, 16;
	and.b64  	%rd4008, %rd4007, 255;
	xor.b64  	%rd4009, %rd4008, %rd4006;
	mul.lo.s64 	%rd4010, %rd4009, 1099511628211;
	shr.u64 	%rd4011, %rd3999, 24;
	and.b64  	%rd4012, %rd4011, 255;
	xor.b64  	%rd4013, %rd4012, %rd4010;
	mul.lo.s64 	%rd4014, %rd4013, 1099511628211;
	shr.u64 	%rd4015, %rd3999, 32;
	and.b64  	%rd4016, %rd4015, 255;
	xor.b64  	%rd4017, %rd4016, %rd4014;
	mul.lo.s64 	%rd4018, %rd4017, 1099511628211;
	shr.u64 	%rd4019, %rd3999, 40;
	and.b64  	%rd4020, %rd4019, 255;
	xor.b64  	%rd4021, %rd4020, %rd4018;
	mul.lo.s64 	%rd4022, %rd4021, 1099511628211;
	shr.u64 	%rd4023, %rd3999, 48;
	and.b64  	%rd4024, %rd4023, 255;
	xor.b64  	%rd4025, %rd4024, %rd4022;
	mul.lo.s64 	%rd4026, %rd4025, 1099511628211;
	shr.u64 	%rd4027, %rd3999, 56;
	xor.b64  	%rd4028, %rd4027, %rd4026;
	mul.lo.s64 	%rd37932, %rd4028, 1099511628211;
$L__BB21_1178:
	setp.eq.s64 	%p75, %rd37926, %rd37932;
	@%p75 bra 	$L__BB21_1192;
	setp.eq.s64 	%p76, %rd3820, 0;
	mov.b64 	%rd37939, -3750763034362895579;
	@%p76 bra 	$L__BB21_1185;
	setp.eq.s64 	%p77, %rd1785, 0;
	mov.b64 	%rd37939, -3750763034362895579;
	mov.b64 	%rd37940, 0;
	@%p77 bra 	$L__BB21_1183;
	mov.b64 	%rd37939, -3750763034362895579;
	mov.b64 	%rd37937, 0;
	and.b64  	%rd37940, %rd3820, -2;
$L__BB21_1182:
	shl.b64 	%rd4035, %rd37937, 3;
	add.s64 	%rd4036, %rd38197, %rd4035;
	ld.u64 	%rd4037, [%rd4036];
	and.b64  	%rd4038, %rd4037, 255;
	xor.b64  	%rd4039, %rd4038, %rd37939;
	mul.lo.s64 	%rd4040, %rd4039, 1099511628211;
	shr.u64 	%rd4041, %rd4037, 8;
	and.b64  	%rd4042, %rd4041, 255;
	xor.b64  	%rd4043, %rd4042, %rd4040;
	mul.lo.s64 	%rd4044, %rd4043, 1099511628211;
	shr.u64 	%rd4045, %rd4037, 16;
	and.b64  	%rd4046, %rd4045, 255;
	xor.b64  	%rd4047, %rd4046, %rd4044;
	mul.lo.s64 	%rd4048, %rd4047, 1099511628211;
	shr.u64 	%rd4049, %rd4037, 24;
	and.b64  	%rd4050, %rd4049, 255;
	xor.b64  	%rd4051, %rd4050, %rd4048;
	mul.lo.s64 	%rd4052, %rd4051, 1099511628211;
	shr.u64 	%rd4053, %rd4037, 32;
	and.b64  	%rd4054, %rd4053, 255;
	xor.b64  	%rd4055, %rd4054, %rd4052;
	mul.lo.s64 	%rd4056, %rd4055, 1099511628211;
	shr.u64 	%rd4057, %rd4037, 40;
	and.b64  	%rd4058, %rd4057, 255;
	xor.b64  	%rd4059, %rd4058, %rd4056;
	mul.lo.s64 	%rd4060, %rd4059, 1099511628211;
	shr.u64 	%rd4061, %rd4037, 48;
	and.b64  	%rd4062, %rd4061, 255;
	xor.b64  	%rd4063, %rd4062, %rd4060;
	mul.lo.s64 	%rd4064, %rd4063, 1099511628211;
	shr.u64 	%rd4065, %rd4037, 56;
	xor.b64  	%rd4066, %rd4065, %rd4064;
	mul.lo.s64 	%rd4067, %rd4066, 1099511628211;
	ld.u64 	%rd4068, [%rd4036+8];
	and.b64  	%rd4069, %rd4068, 255;
	xor.b64  	%rd4070, %rd4069, %rd4067;
	mul.lo.s64 	%rd4071, %rd4070, 1099511628211;
	shr.u64 	%rd4072, %rd4068, 8;
	and.b64  	%rd4073, %rd4072, 255;
	xor.b64  	%rd4074, %rd4073, %rd4071;
	mul.lo.s64 	%rd4075, %rd4074, 1099511628211;
	shr.u64 	%rd4076, %rd4068, 16;
	and.b64  	%rd4077, %rd4076, 255;
	xor.b64  	%rd4078, %rd4077, %rd4075;
	mul.lo.s64 	%rd4079, %rd4078, 1099511628211;
	shr.u64 	%rd4080, %rd4068, 24;
	and.b64  	%rd4081, %rd4080, 255;
	xor.b64  	%rd4082, %rd4081, %rd4079;
	mul.lo.s64 	%rd4083, %rd4082, 1099511628211;
	shr.u64 	%rd4084, %rd4068, 32;
	and.b64  	%rd4085, %rd4084, 255;
	xor.b64  	%rd4086, %rd4085, %rd4083;
	mul.lo.s64 	%rd4087, %rd4086, 1099511628211;
	shr.u64 	%rd4088, %rd4068, 40;
	and.b64  	%rd4089, %rd4088, 255;
	xor.b64  	%rd4090, %rd4089, %rd4087;
	mul.lo.s64 	%rd4091, %rd4090, 1099511628211;
	shr.u64 	%rd4092, %rd4068, 48;
	and.b64  	%rd4093, %rd4092, 255;
	xor.b64  	%rd4094, %rd4093, %rd4091;
	mul.lo.s64 	%rd4095, %rd4094, 1099511628211;
	shr.u64 	%rd4096, %rd4068, 56;
	xor.b64  	%rd4097, %rd4096, %rd4095;
	mul.lo.s64 	%rd37939, %rd4097, 1099511628211;
	add.s64 	%rd37937, %rd37937, 2;
	setp.ne.s64 	%p78, %rd37937, %rd37940;
	@%p78 bra 	$L__BB21_1182;
$L__BB21_1183:
	and.b64  	%rd4098, %rd3820, 1;
	setp.eq.b64 	%p79, %rd4098, 1;
	not.pred 	%p80, %p79;
	@%p80 bra 	$L__BB21_1185;
	shl.b64 	%rd4099, %rd37940, 3;
	add.s64 	%rd4100, %rd38197, %rd4099;
	ld.u64 	%rd4101, [%rd4100];
	and.b64  	%rd4102, %rd4101, 255;
	xor.b64  	%rd4103, %rd4102, %rd37939;
	mul.lo.s64 	%rd4104, %rd4103, 1099511628211;
	shr.u64 	%rd4105, %rd4101, 8;
	and.b64  	%rd4106, %rd4105, 255;
	xor.b64  	%rd4107, %rd4106, %rd4104;
	mul.lo.s64 	%rd4108, %rd4107, 1099511628211;
	shr.u64 	%rd4109, %rd4101, 16;
	and.b64  	%rd4110, %rd4109, 255;
	xor.b64  	%rd4111, %rd4110, %rd4108;
	mul.lo.s64 	%rd4112, %rd4111, 1099511628211;
	shr.u64 	%rd4113, %rd4101, 24;
	and.b64  	%rd4114, %rd4113, 255;
	xor.b64  	%rd4115, %rd4114, %rd4112;
	mul.lo.s64 	%rd4116, %rd4115, 1099511628211;
	shr.u64 	%rd4117, %rd4101, 32;
	and.b64  	%rd4118, %rd4117, 255;
	xor.b64  	%rd4119, %rd4118, %rd4116;
	mul.lo.s64 	%rd4120, %rd4119, 1099511628211;
	shr.u64 	%rd4121, %rd4101, 40;
	and.b64  	%rd4122, %rd4121, 255;
	xor.b64  	%rd4123, %rd4122, %rd4120;
	mul.lo.s64 	%rd4124, %rd4123, 1099511628211;
	shr.u64 	%rd4125, %rd4101, 48;
	and.b64  	%rd4126, %rd4125, 255;
	xor.b64  	%rd4127, %rd4126, %rd4124;
	mul.lo.s64 	%rd4128, %rd4127, 1099511628211;
	shr.u64 	%rd4129, %rd4101, 56;
	xor.b64  	%rd4130, %rd4129, %rd4128;
	mul.lo.s64 	%rd37939, %rd4130, 1099511628211;
$L__BB21_1185:
	setp.eq.s64 	%p81, %rd3820, 0;
	mov.b64 	%rd37945, -3750763034362895579;
	@%p81 bra 	$L__BB21_1191;
	setp.eq.s64 	%p82, %rd1785, 0;
	mov.b64 	%rd37945, -3750763034362895579;
	mov.b64 	%rd37946, 0;
	@%p82 bra 	$L__BB21_1189;
	mov.b64 	%rd37945, -3750763034362895579;
	mov.b64 	%rd37943, 0;
	and.b64  	%rd37946, %rd3820, -2;
$L__BB21_1188:
	shl.b64 	%rd4137, %rd37943, 3;
	add.s64 	%rd4138, %rd1777, %rd4137;
	ld.u64 	%rd4139, [%rd4138];
	and.b64  	%rd4140, %rd4139, 255;
	xor.b64  	%rd4141, %rd4140, %rd37945;
	mul.lo.s64 	%rd4142, %rd4141, 1099511628211;
	shr.u64 	%rd4143, %rd4139, 8;
	and.b64  	%rd4144, %rd4143, 255;
	xor.b64  	%rd4145, %rd4144, %rd4142;
	mul.lo.s64 	%rd4146, %rd4145, 1099511628211;
	shr.u64 	%rd4147, %rd4139, 16;
	and.b64  	%rd4148, %rd4147, 255;
	xor.b64  	%rd4149, %rd4148, %rd4146;
	mul.lo.s64 	%rd4150, %rd4149, 1099511628211;
	shr.u64 	%rd4151, %rd4139, 24;
	and.b64  	%rd4152, %rd4151, 255;
	xor.b64  	%rd4153, %rd4152, %rd4150;
	mul.lo.s64 	%rd4154, %rd4153, 1099511628211;
	shr.u64 	%rd4155, %rd4139, 32;
	and.b64  	%rd4156, %rd4155, 255;
	xor.b64  	%rd4157, %rd4156, %rd4154;
	mul.lo.s64 	%rd4158, %rd4157, 1099511628211;
	shr.u64 	%rd4159, %rd4139, 40;
	and.b64  	%rd4160, %rd4159, 255;
	xor.b64  	%rd4161, %rd4160, %rd4158;
	mul.lo.s64 	%rd4162, %rd4161, 1099511628211;
	shr.u64 	%rd4163, %rd4139, 48;
	and.b64  	%rd4164, %rd4163, 255;
	xor.b64  	%rd4165, %rd4164, %rd4162;
	mul.lo.s64 	%rd4166, %rd4165, 1099511628211;
	shr.u64 	%rd4167, %rd4139, 56;
	xor.b64  	%rd4168, %rd4167, %rd4166;
	mul.lo.s64 	%rd4169, %rd4168, 1099511628211;
	ld.u64 	%rd4170, [%rd4138+8];
	and.b64  	%rd4171, %rd4170, 255;
	xor.b64  	%rd4172, %rd4171, %rd4169;
	mul.lo.s64 	%rd4173, %rd4172, 1099511628211;
	shr.u64 	%rd4174, %rd4170, 8;
	and.b64  	%rd4175, %rd4174, 255;
	xor.b64  	%rd4176, %rd4175, %rd4173;
	mul.lo.s64 	%rd4177, %rd4176, 1099511628211;
	shr.u64 	%rd4178, %rd4170, 16;
	and.b64  	%rd4179, %rd4178, 255;
	xor.b64  	%rd4180, %rd4179, %rd4177;
	mul.lo.s64 	%rd4181, %rd4180, 1099511628211;
	shr.u64 	%rd4182, %rd4170, 24;
	and.b64  	%rd4183, %rd4182, 255;
	xor.b64  	%rd4184, %rd4183, %rd4181;
	mul.lo.s64 	%rd4185, %rd4184, 1099511628211;
	shr.u64 	%rd4186, %rd4170, 32;
	and.b64  	%rd4187, %rd4186, 255;
	xor.b64  	%rd4188, %rd4187, %rd4185;
	mul.lo.s64 	%rd4189, %rd4188, 1099511628211;
	shr.u64 	%rd4190, %rd4170, 40;
	and.b64  	%rd4191, %rd4190, 255;
	xor.b64  	%rd4192, %rd4191, %rd4189;
	mul.lo.s64 	%rd4193, %rd4192, 1099511628211;
	shr.u64 	%rd4194, %rd4170, 48;
	and.b64  	%rd4195, %rd4194, 255;
	xor.b64  	%rd4196, %rd4195, %rd4193;
	mul.lo.s64 	%rd4197, %rd4196, 1099511628211;
	shr.u64 	%rd4198, %rd4170, 56;
	xor.b64  	%rd4199, %rd4198, %rd4197;
	mul.lo.s64 	%rd37945, %rd4199, 1099511628211;
	add.s64 	%rd37943, %rd37943, 2;
	setp.ne.s64 	%p83, %rd37943, %rd37946;
	@%p83 bra 	$L__BB21_1188;
$L__BB21_1189:
	and.b64  	%rd4200, %rd3820, 1;
	setp.eq.b64 	%p84, %rd4200, 1;
	not.pred 	%p85, %p84;
	@%p85 bra 	$L__BB21_1191;
	shl.b64 	%rd4201, %rd37946, 3;
	add.s64 	%rd4202, %rd1777, %rd4201;
	ld.u64 	%rd4203, [%rd4202];
	and.b64  	%rd4204, %rd4203, 255;
	xor.b64  	%rd4205, %rd4204, %rd37945;
	mul.lo.s64 	%rd4206, %rd4205, 1099511628211;
	shr.u64 	%rd4207, %rd4203, 8;
	and.b64  	%rd4208, %rd4207, 255;
	xor.b64  	%rd4209, %rd4208, %rd4206;
	mul.lo.s64 	%rd4210, %rd4209, 1099511628211;
	shr.u64 	%rd4211, %rd4203, 16;
	and.b64  	%rd4212, %rd4211, 255;
	xor.b64  	%rd4213, %rd4212, %rd4210;
	mul.lo.s64 	%rd4214, %rd4213, 1099511628211;
	shr.u64 	%rd4215, %rd4203, 24;
	and.b64  	%rd4216, %rd4215, 255;
	xor.b64  	%rd4217, %rd4216, %rd4214;
	mul.lo.s64 	%rd4218, %rd4217, 1099511628211;
	shr.u64 	%rd4219, %rd4203, 32;
	and.b64  	%rd4220, %rd4219, 255;
	xor.b64  	%rd4221, %rd4220, %rd4218;
	mul.lo.s64 	%rd4222, %rd4221, 1099511628211;
	shr.u64 	%rd4223, %rd4203, 40;
	and.b64  	%rd4224, %rd4223, 255;
	xor.b64  	%rd4225, %rd4224, %rd4222;
	mul.lo.s64 	%rd4226, %rd4225, 1099511628211;
	shr.u64 	%rd4227, %rd4203, 48;
	and.b64  	%rd4228, %rd4227, 255;
	xor.b64  	%rd4229, %rd4228, %rd4226;
	mul.lo.s64 	%rd4230, %rd4229, 1099511628211;
	shr.u64 	%rd4231, %rd4203, 56;
	xor.b64  	%rd4232, %rd4231, %rd4230;
	mul.lo.s64 	%rd37945, %rd4232, 1099511628211;
$L__BB21_1191:
	setp.ge.u64 	%p86, %rd37939, %rd37945;
	mov.u64 	%rd38931, %rd1777;
	mov.u64 	%rd37950, %rd38197;
	@%p86 bra 	$L__BB21_1197;
	bra.uni 	$L__BB21_1196;
$L__BB21_1192:
	setp.eq.s32 	%p87, %r120, 0;
	mov.u64 	%rd38931, %rd1777;
	mov.u64 	%rd37950, %rd38197;
	@%p87 bra 	$L__BB21_1197;
	mov.b64 	%rd37936, 0;
	bra.uni 	$L__BB21_1195;
$L__BB21_1194:
	add.s64 	%rd37936, %rd37936, 1;
	setp.eq.s64 	%p89, %rd37936, %rd1784;
	mov.u64 	%rd38931, %rd1777;
	mov.u64 	%rd37950, %rd38197;
	@%p89 bra 	$L__BB21_1197;
$L__BB21_1195:
	shl.b64 	%rd4234, %rd37936, 3;
	add.s64 	%rd4235, %rd38197, %rd4234;
	ld.u64 	%rd4236, [%rd4235];
	add.s64 	%rd4237, %rd1777, %rd4234;
	ld.u64 	%rd4238, [%rd4237];
	setp.lt.u64 	%p88, %rd4236, %rd4238;
	@%p88 bra 	$L__BB21_1196;
	bra.uni 	$L__BB21_1194;
$L__BB21_1196:
	mov.u64 	%rd38931, %rd1777;
	mov.u64 	%rd37950, %rd1777;
$L__BB21_1197:
	or.b32  	%r211, %r131, 2;
	setp.ge.u32 	%p90, %r211, %r54;
	mov.u64 	%rd38930, %rd37950;
	@%p90 bra 	$L__BB21_1229;
	setp.eq.s64 	%p91, %rd3820, 0;
	mov.b64 	%rd37953, -3750763034362895579;
	@%p91 bra 	$L__BB21_1204;
	setp.eq.s64 	%p92, %rd1785, 0;
	mov.b64 	%rd37953, -3750763034362895579;
	mov.b64 	%rd37954, 0;
	@%p92 bra 	$L__BB21_1202;
	mov.b64 	%rd37953, -3750763034362895579;
	mov.b64 	%rd37951, 0;
	and.b64  	%rd37954, %rd3820, -2;
$L__BB21_1201:
	shl.b64 	%rd4245, %rd37951, 3;
	add.s64 	%rd4246, %rd37950, %rd4245;
	ld.u64 	%rd4247, [%rd4246];
	and.b64  	%rd4248, %rd4247, 255;
	xor.b64  	%rd4249, %rd4248, %rd37953;
	mul.lo.s64 	%rd4250, %rd4249, 1099511628211;
	shr.u64 	%rd4251, %rd4247, 8;
	and.b64  	%rd4252, %rd4251, 255;
	xor.b64  	%rd4253, %rd4252, %rd4250;
	mul.lo.s64 	%rd4254, %rd4253, 1099511628211;
	shr.u64 	%rd4255, %rd4247, 16;
	and.b64  	%rd4256, %rd4255, 255;
	xor.b64  	%rd4257, %rd4256, %rd4254;
	mul.lo.s64 	%rd4258, %rd4257, 1099511628211;
	shr.u64 	%rd4259, %rd4247, 24;
	and.b64  	%rd4260, %rd4259, 255;
	xor.b64  	%rd4261, %rd4260, %rd4258;
	mul.lo.s64 	%rd4262, %rd4261, 1099511628211;
	shr.u64 	%rd4263, %rd4247, 32;
	and.b64  	%rd4264, %rd4263, 255;
	xor.b64  	%rd4265, %rd4264, %rd4262;
	mul.lo.s64 	%rd4266, %rd4265, 1099511628211;
	shr.u64 	%rd4267, %rd4247, 40;
	and.b64  	%rd4268, %rd4267, 255;
	xor.b64  	%rd4269, %rd4268, %rd4266;
	mul.lo.s64 	%rd4270, %rd4269, 1099511628211;
	shr.u64 	%rd4271, %rd4247, 48;
	and.b64  	%rd4272, %rd4271, 255;
	xor.b64  	%rd4273, %rd4272, %rd4270;
	mul.lo.s64 	%rd4274, %rd4273, 1099511628211;
	shr.u64 	%rd4275, %rd4247, 56;
	xor.b64  	%rd4276, %rd4275, %rd4274;
	mul.lo.s64 	%rd4277, %rd4276, 1099511628211;
	ld.u64 	%rd4278, [%rd4246+8];
	and.b64  	%rd4279, %rd4278, 255;
	xor.b64  	%rd4280, %rd4279, %rd4277;
	mul.lo.s64 	%rd4281, %rd4280, 1099511628211;
	shr.u64 	%rd4282, %rd4278, 8;
	and.b64  	%rd4283, %rd4282, 255;
	xor.b64  	%rd4284, %rd4283, %rd4281;
	mul.lo.s64 	%rd4285, %rd4284, 1099511628211;
	shr.u64 	%rd4286, %rd4278, 16;
	and.b64  	%rd4287, %rd4286, 255;
	xor.b64  	%rd4288, %rd4287, %rd4285;
	mul.lo.s64 	%rd4289, %rd4288, 1099511628211;
	shr.u64 	%rd4290, %rd4278, 24;
	and.b64  	%rd4291, %rd4290, 255;
	xor.b64  	%rd4292, %rd4291, %rd4289;
	mul.lo.s64 	%rd4293, %rd4292, 1099511628211;
	shr.u64 	%rd4294, %rd4278, 32;
	and.b64  	%rd4295, %rd4294, 255;
	xor.b64  	%rd4296, %rd4295, %rd4293;
	mul.lo.s64 	%rd4297, %rd4296, 1099511628211;
	shr.u64 	%rd4298, %rd4278, 40;
	and.b64  	%rd4299, %rd4298, 255;
	xor.b64  	%rd4300, %rd4299, %rd4297;
	mul.lo.s64 	%rd4301, %rd4300, 1099511628211;
	shr.u64 	%rd4302, %rd4278, 48;
	and.b64  	%rd4303, %rd4302, 255;
	xor.b64  	%rd4304, %rd4303, %rd4301;
	mul.lo.s64 	%rd4305, %rd4304, 1099511628211;
	shr.u64 	%rd4306, %rd4278, 56;
	xor.b64  	%rd4307, %rd4306, %rd4305;
	mul.lo.s64 	%rd37953, %rd4307, 1099511628211;
	add.s64 	%rd37951, %rd37951, 2;
	setp.ne.s64 	%p93, %rd37951, %rd37954;
	@%p93 bra 	$L__BB21_1201;
$L__BB21_1202:
	and.b64  	%rd4308, %rd3820, 1;
	setp.eq.b64 	%p94, %rd4308, 1;
	not.pred 	%p95, %p94;
	@%p95 bra 	$L__BB21_1204;
	shl.b64 	%rd4309, %rd37954, 3;
	add.s64 	%rd4310, %rd37950, %rd4309;
	ld.u64 	%rd4311, [%rd4310];
	and.b64  	%rd4312, %rd4311, 255;
	xor.b64  	%rd4313, %rd4312, %rd37953;
	mul.lo.s64 	%rd4314, %rd4313, 1099511628211;
	shr.u64 	%rd4315, %rd4311, 8;
	and.b64  	%rd4316, %rd4315, 255;
	xor.b64  	%rd4317, %rd4316, %rd4314;
	mul.lo.s64 	%rd4318, %rd4317, 1099511628211;
	shr.u64 	%rd4319, %rd4311, 16;
	and.b64  	%rd4320, %rd4319, 255;
	xor.b64  	%rd4321, %rd4320, %rd4318;
	mul.lo.s64 	%rd4322, %rd4321, 1099511628211;
	shr.u64 	%rd4323, %rd4311, 24;
	and.b64  	%rd4324, %rd4323, 255;
	xor.b64  	%rd4325, %rd4324, %rd4322;
	mul.lo.s64 	%rd4326, %rd4325, 1099511628211;
	shr.u64 	%rd4327, %rd4311, 32;
	and.b64  	%rd4328, %rd4327, 255;
	xor.b64  	%rd4329, %rd4328, %rd4326;
	mul.lo.s64 	%rd4330, %rd4329, 1099511628211;
	shr.u64 	%rd4331, %rd4311, 40;
	and.b64  	%rd4332, %rd4331, 255;
	xor.b64  	%rd4333, %rd4332, %rd4330;
	mul.lo.s64 	%rd4334, %rd4333, 1099511628211;
	shr.u64 	%rd4335, %rd4311, 48;
	and.b64  	%rd4336, %rd4335, 255;
	xor.b64  	%rd4337, %rd4336, %rd4334;
	mul.lo.s64 	%rd4338, %rd4337, 1099511628211;
	shr.u64 	%rd4339, %rd4311, 56;
	xor.b64  	%rd4340, %rd4339, %rd4338;
	mul.lo.s64 	%rd37953, %rd4340, 1099511628211;
$L__BB21_1204:
	setp.eq.s64 	%p96, %rd3820, 0;
	mov.b64 	%rd37959, -3750763034362895579;
	@%p96 bra 	$L__BB21_1210;
	setp.eq.s64 	%p97, %rd1785, 0;
	mov.b64 	%rd37959, -3750763034362895579;
	mov.b64 	%rd37960, 0;
	@%p97 bra 	$L__BB21_1208;
	mov.b64 	%rd37959, -3750763034362895579;
	mov.b64 	%rd37957, 0;
	and.b64  	%rd37960, %rd3820, -2;
$L__BB21_1207:
	shl.b64 	%rd4347, %rd37957, 3;
	add.s64 	%rd4348, %rd1778, %rd4347;
	ld.u64 	%rd4349, [%rd4348];
	and.b64  	%rd4350, %rd4349, 255;
	xor.b64  	%rd4351, %rd4350, %rd37959;
	mul.lo.s64 	%rd4352, %rd4351, 1099511628211;
	shr.u64 	%rd4353, %rd4349, 8;
	and.b64  	%rd4354, %rd4353, 255;
	xor.b64  	%rd4355, %rd4354, %rd4352;
	mul.lo.s64 	%rd4356, %rd4355, 1099511628211;
	shr.u64 	%rd4357, %rd4349, 16;
	and.b64  	%rd4358, %rd4357, 255;
	xor.b64  	%rd4359, %rd4358, %rd4356;
	mul.lo.s64 	%rd4360, %rd4359, 1099511628211;
	shr.u64 	%rd4361, %rd4349, 24;
	and.b64  	%rd4362, %rd4361, 255;
	xor.b64  	%rd4363, %rd4362, %rd4360;
	mul.lo.s64 	%rd4364, %rd4363, 1099511628211;
	shr.u64 	%rd4365, %rd4349, 32;
	and.b64  	%rd4366, %rd4365, 255;
	xor.b64  	%rd4367, %rd4366, %rd4364;
	mul.lo.s64 	%rd4368, %rd4367, 1099511628211;
	shr.u64 	%rd4369, %rd4349, 40;
	and.b64  	%rd4370, %rd4369, 255;
	xor.b64  	%rd4371, %rd4370, %rd4368;
	mul.lo.s64 	%rd4372, %rd4371, 1099511628211;
	shr.u64 	%rd4373, %rd4349, 48;
	and.b64  	%rd4374, %rd4373, 255;
	xor.b64  	%rd4375, %rd4374, %rd4372;
	mul.lo.s64 	%rd4376, %rd4375, 1099511628211;
	shr.u64 	%rd4377, %rd4349, 56;
	xor.b64  	%rd4378, %rd4377, %rd4376;
	mul.lo.s64 	%rd4379, %rd4378, 1099511628211;
	ld.u64 	%rd4380, [%rd4348+8];
	and.b64  	%rd4381, %rd4380, 255;
	xor.b64  	%rd4382, %rd4381, %rd4379;
	mul.lo.s64 	%rd4383, %rd4382, 1099511628211;
	shr.u64 	%rd4384, %rd4380, 8;
	and.b64  	%rd4385, %rd4384, 255;
	xor.b64  	%rd4386, %rd4385, %rd4383;
	mul.lo.s64 	%rd4387, %rd4386, 1099511628211;
	shr.u64 	%rd4388, %rd4380, 16;
	and.b64  	%rd4389, %rd4388, 255;
	xor.b64  	%rd4390, %rd4389, %rd4387;
	mul.lo.s64 	%rd4391, %rd4390, 1099511628211;
	shr.u64 	%rd4392, %rd4380, 24;
	and.b64  	%rd4393, %rd4392, 255;
	xor.b64  	%rd4394, %rd4393, %rd4391;
	mul.lo.s64 	%rd4395, %rd4394, 1099511628211;
	shr.u64 	%rd4396, %rd4380, 32;
	and.b64  	%rd4397, %rd4396, 255;
	xor.b64  	%rd4398, %rd4397, %rd4395;
	mul.lo.s64 	%rd4399, %rd4398, 1099511628211;
	shr.u64 	%rd4400, %rd4380, 40;
	and.b64  	%rd4401, %rd4400, 255;
	xor.b64  	%rd4402, %rd4401, %rd4399;
	mul.lo.s64 	%rd4403, %rd4402, 1099511628211;
	shr.u64 	%rd4404, %rd4380, 48;
	and.b64  	%rd4405, %rd4404, 255;
	xor.b64  	%rd4406, %rd4405, %rd4403;
	mul.lo.s64 	%rd4407, %rd4406, 1099511628211;
	shr.u64 	%rd4408, %rd4380, 56;
	xor.b64  	%rd4409, %rd4408, %rd4407;
	mul.lo.s64 	%rd37959, %rd4409, 1099511628211;
	add.s64 	%rd37957, %rd37957, 2;
	setp.ne.s64 	%p98, %rd37957, %rd37960;
	@%p98 bra 	$L__BB21_1207;
$L__BB21_1208:
	and.b64  	%rd4410, %rd3820, 1;
	setp.eq.b64 	%p99, %rd4410, 1;
	not.pred 	%p100, %p99;
	@%p100 bra 	$L__BB21_1210;
	shl.b64 	%rd4411, %rd37960, 3;
	add.s64 	%rd4412, %rd1778, %rd4411;
	ld.u64 	%rd4413, [%rd4412];
	and.b64  	%rd4414, %rd4413, 255;
	xor.b64  	%rd4415, %rd4414, %rd37959;
	mul.lo.s64 	%rd4416, %rd4415, 1099511628211;
	shr.u64 	%rd4417, %rd4413, 8;
	and.b64  	%rd4418, %rd4417, 255;
	xor.b64  	%rd4419, %rd4418, %rd4416;
	mul.lo.s64 	%rd4420, %rd4419, 1099511628211;
	shr.u64 	%rd4421, %rd4413, 16;
	and.b64  	%rd4422, %rd4421, 255;
	xor.b64  	%rd4423, %rd4422, %rd4420;
	mul.lo.s64 	%rd4424, %rd4423, 1099511628211;
	shr.u64 	%rd4425, %rd4413, 24;
	and.b64  	%rd4426, %rd4425, 255;
	xor.b64  	%rd4427, %rd4426, %rd4424;
	mul.lo.s64 	%rd4428, %rd4427, 1099511628211;
	shr.u64 	%rd4429, %rd4413, 32;
	and.b64  	%rd4430, %rd4429, 255;
	xor.b64  	%rd4431, %rd4430, %rd4428;
	mul.lo.s64 	%rd4432, %rd4431, 1099511628211;
	shr.u64 	%rd4433, %rd4413, 40;
	and.b64  	%rd4434, %rd4433, 255;
	xor.b64  	%rd4435, %rd4434, %rd4432;
	mul.lo.s64 	%rd4436, %rd4435, 1099511628211;
	shr.u64 	%rd4437, %rd4413, 48;
	and.b64  	%rd4438, %rd4437, 255;
	xor.b64  	%rd4439, %rd4438, %rd4436;
	mul.lo.s64 	%rd4440, %rd4439, 1099511628211;
	shr.u64 	%rd4441, %rd4413, 56;
	xor.b64  	%rd4442, %rd4441, %rd4440;
	mul.lo.s64 	%rd37959, %rd4442, 1099511628211;
$L__BB21_1210:
	setp.eq.s64 	%p101, %rd37953, %rd37959;
	@%p101 bra 	$L__BB21_1225;
	setp.eq.s64 	%p102, %rd3820, 0;
	mov.b64 	%rd37965, -3750763034362895579;
	@%p102 bra 	$L__BB21_1217;
	setp.eq.s64 	%p103, %rd1785, 0;
	mov.b64 	%rd37965, -3750763034362895579;
	mov.b64 	%rd37966, 0;
	@%p103 bra 	$L__BB21_1215;
	mov.b64 	%rd37965, -3750763034362895579;
	mov.b64 	%rd37963, 0;
	and.b64  	%rd37966, %rd3820, -2;
$L__BB21_1214:
	shl.b64 	%rd4449, %rd37963, 3;
	add.s64 	%rd4450, %rd37950, %rd4449;
	ld.u64 	%rd4451, [%rd4450];
	and.b64  	%rd4452, %rd4451, 255;
	xor.b64  	%rd4453, %rd4452, %rd37965;
	mul.lo.s64 	%rd4454, %rd4453, 1099511628211;
	shr.u64 	%rd4455, %rd4451, 8;
	and.b64  	%rd4456, %rd4455, 255;
	xor.b64  	%rd4457, %rd4456, %rd4454;
	mul.lo.s64 	%rd4458, %rd4457, 1099511628211;
	shr.u64 	%rd4459, %rd4451, 16;
	and.b64  	%rd4460, %rd4459, 255;
	xor.b64  	%rd4461, %rd4460, %rd4458;
	mul.lo.s64 	%rd4462, %rd4461, 1099511628211;
	shr.u64 	%rd4463, %rd4451, 24;
	and.b64  	%rd4464, %rd4463, 255;
	xor.b64  	%rd4465, %rd4464, %rd4462;
	mul.lo.s64 	%rd4466, %rd4465, 1099511628211;
	shr.u64 	%rd4467, %rd4451, 32;
	and.b64  	%rd4468, %rd4467, 255;
	xor.b64  	%rd4469, %rd4468, %rd4466;
	mul.lo.s64 	%rd4470, %rd4469, 1099511628211;
	shr.u64 	%rd4471, %rd4451, 40;
	and.b64  	%rd4472, %rd4471, 255;
	xor.b64  	%rd4473, %rd4472, %rd4470;
	mul.lo.s64 	%rd4474, %rd4473, 1099511628211;
	shr.u64 	%rd4475, %rd4451, 48;
	and.b64  	%rd4476, %rd4475, 255;
	xor.b64  	%rd4477, %rd4476, %rd4474;
	mul.lo.s64 	%rd4478, %rd4477, 1099511628211;
	shr.u64 	%rd4479, %rd4451, 56;
	xor.b64  	%rd4480, %rd4479, %rd4478;
	mul.lo.s64 	%rd4481, %rd4480, 1099511628211;
	ld.u64 	%rd4482, [%rd4450+8];
	and.b64  	%rd4483, %rd4482, 255;
	xor.b64  	%rd4484, %rd4483, %rd4481;
	mul.lo.s64 	%rd4485, %rd4484, 1099511628211;
	shr.u64 	%rd4486, %rd4482, 8;
	and.b64  	%rd4487, %rd4486, 255;
	xor.b64  	%rd4488, %rd4487, %rd4485;
	mul.lo.s64 	%rd4489, %rd4488, 1099511628211;
	shr.u64 	%rd4490, %rd4482, 16;
	and.b64  	%rd4491, %rd4490, 255;
	xor.b64  	%rd4492, %rd4491, %rd4489;
	mul.lo.s64 	%rd4493, %rd4492, 1099511628211;
	shr.u64 	%rd4494, %rd4482, 24;
	and.b64  	%rd4495, %rd4494, 255;
	xor.b64  	%rd4496, %rd4495, %rd4493;
	mul.lo.s64 	%rd4497, %rd4496, 1099511628211;
	shr.u64 	%rd4498, %rd4482, 32;
	and.b64  	%rd4499, %rd4498, 255;
	xor.b64  	%rd4500, %rd4499, %rd4497;
	mul.lo.s64 	%rd4501, %rd4500, 1099511628211;
	shr.u64 	%rd4502, %rd4482, 40;
	and.b64  	%rd4503, %rd4502, 255;
	xor.b64  	%rd4504, %rd4503, %rd4501;
	mul.lo.s64 	%rd4505, %rd4504, 1099511628211;
	shr.u64 	%rd4506, %rd4482, 48;
	and.b64  	%rd4507, %rd4506, 255;
	xor.b64  	%rd4508, %rd4507, %rd4505;
	mul.lo.s64 	%rd4509, %rd4508, 1099511628211;
	shr.u64 	%rd4510, %rd4482, 56;
	xor.b64  	%rd4511, %rd4510, %rd4509;
	mul.lo.s64 	%rd37965, %rd4511, 1099511628211;
	add.s64 	%rd37963, %rd37963, 2;
	setp.ne.s64 	%p104, %rd37963, %rd37966;
	@%p104 bra 	$L__BB21_1214;
$L__BB21_1215:
	and.b64  	%rd4512, %rd3820, 1;
	setp.eq.b64 	%p105, %rd4512, 1;
	not.pred 	%p106, %p105;
	@%p106 bra 	$L__BB21_1217;
	shl.b64 	%rd4513, %rd37966, 3;
	add.s64 	%rd4514, %rd37950, %rd4513;
	ld.u64 	%rd4515, [%rd4514];
	and.b64  	%rd4516, %rd4515, 255;
	xor.b64  	%rd4517, %rd4516, %rd37965;
	mul.lo.s64 	%rd4518, %rd4517, 1099511628211;
	shr.u64 	%rd4519, %rd4515, 8;
	and.b64  	%rd4520, %rd4519, 255;
	xor.b64  	%rd4521, %rd4520, %rd4518;
	mul.lo.s64 	%rd4522, %rd4521, 1099511628211;
	shr.u64 	%rd4523, %rd4515, 16;
	and.b64  	%rd4524, %rd4523, 255;
	xor.b64  	%rd4525, %rd4524, %rd4522;
	mul.lo.s64 	%rd4526, %rd4525, 1099511628211;
	shr.u64 	%rd4527, %rd4515, 24;
	and.b64  	%rd4528, %rd4527, 255;
	xor.b64  	%rd4529, %rd4528, %rd4526;
	mul.lo.s64 	%rd4530, %rd4529, 1099511628211;
	shr.u64 	%rd4531, %rd4515, 32;
	and.b64  	%rd4532, %rd4531, 255;
	xor.b64  	%rd4533, %rd4532, %rd4530;
	mul.lo.s64 	%rd4534, %rd4533, 1099511628211;
	shr.u64 	%rd4535, %rd4515, 40;
	and.b64  	%rd4536, %rd4535, 255;
	xor.b64  	%rd4537, %rd4536, %rd4534;
	mul.lo.s64 	%rd4538, %rd4537, 1099511628211;
	shr.u64 	%rd4539, %rd4515, 48;
	and.b64  	%rd4540, %rd4539, 255;
	xor.b64  	%rd4541, %rd4540, %rd4538;
	mul.lo.s64 	%rd4542, %rd4541, 1099511628211;
	shr.u64 	%rd4543, %rd4515, 56;
	xor.b64  	%rd4544, %rd4543, %rd4542;
	mul.lo.s64 	%rd37965, %rd4544, 1099511628211;
$L__BB21_1217:
	setp.eq.s64 	%p107, %rd3820, 0;
	mov.b64 	%rd37971, -3750763034362895579;
	@%p107 bra 	$L__BB21_1223;
	setp.eq.s64 	%p108, %rd1785, 0;
	mov.b64 	%rd37971, -3750763034362895579;
	mov.b64 	%rd37972, 0;
	@%p108 bra 	$L__BB21_1221;
	mov.b64 	%rd37971, -3750763034362895579;
	mov.b64 	%rd37969, 0;
	and.b64  	%rd37972, %rd3820, -2;
$L__BB21_1220:
	shl.b64 	%rd4551, %rd37969, 3;
	add.s64 	%rd4552, %rd1778, %rd4551;
	ld.u64 	%rd4553, [%rd4552];
	and.b64  	%rd4554, %rd4553, 255;
	xor.b64  	%rd4555, %rd4554, %rd37971;
	mul.lo.s64 	%rd4556, %rd4555, 1099511628211;
	shr.u64 	%rd4557, %rd4553, 8;
	and.b64  	%rd4558, %rd4557, 255;
	xor.b64  	%rd4559, %rd4558, %rd4556;
	mul.lo.s64 	%rd4560, %rd4559, 1099511628211;
	shr.u64 	%rd4561, %rd4553, 16;
	and.b64  	%rd4562, %rd4561, 255;
	xor.b64  	%rd4563, %rd4562, %rd4560;
	mul.lo.s64 	%rd4564, %rd4563, 1099511628211;
	shr.u64 	%rd4565, %rd4553, 24;
	and.b64  	%rd4566, %rd4565, 255;
	xor.b64  	%rd4567, %rd4566, %rd4564;
	mul.lo.s64 	%rd4568, %rd4567, 1099511628211;
	shr.u64 	%rd4569, %rd4553, 32;
	and.b64  	%rd4570, %rd4569, 255;
	xor.b64  	%rd4571, %rd4570, %rd4568;
	mul.lo.s64 	%rd4572, %rd4571, 1099511628211;
	shr.u64 	%rd4573, %rd4553, 40;
	and.b64  	%rd4574, %rd4573, 255;
	xor.b64  	%rd4575, %rd4574, %rd4572;
	mul.lo.s64 	%rd4576, %rd4575, 1099511628211;
	shr.u64 	%rd4577, %rd4553, 48;
	and.b64  	%rd4578, %rd4577, 255;
	xor.b64  	%rd4579, %rd4578, %rd4576;
	mul.lo.s64 	%rd4580, %rd4579, 1099511628211;
	shr.u64 	%rd4581, %rd4553, 56;
	xor.b64  	%rd4582, %rd4581, %rd4580;
	mul.lo.s64 	%rd4583, %rd4582, 1099511628211;
	ld.u64 	%rd4584, [%rd4552+8];
	and.b64  	%rd4585, %rd4584, 255;
	xor.b64  	%rd4586, %rd4585, %rd4583;
	mul.lo.s64 	%rd4587, %rd4586, 1099511628211;
	shr.u64 	%rd4588, %rd4584, 8;
	and.b64  	%rd4589, %rd4588, 255;
	xor.b64  	%rd4590, %rd4589, %rd4587;
	mul.lo.s64 	%rd4591, %rd4590, 1099511628211;
	shr.u64 	%rd4592, %rd4584, 16;
	and.b64  	%rd4593, %rd4592, 255;
	xor.b64  	%rd4594, %rd4593, %rd4591;
	mul.lo.s64 	%rd4595, %rd4594, 1099511628211;
	shr.u64 	%rd4596, %rd4584, 24;
	and.b64  	%rd4597, %rd4596, 255;
	xor.b64  	%rd4598, %rd4597, %rd4595;
	mul.lo.s64 	%rd4599, %rd4598, 1099511628211;
	shr.u64 	%rd4600, %rd4584, 32;
	and.b64  	%rd4601, %rd4600, 255;
	xor.b64  	%rd4602, %rd4601, %rd4599;
	mul.lo.s64 	%rd4603, %rd4602, 1099511628211;
	shr.u64 	%rd4604, %rd4584, 40;
	and.b64  	%rd4605, %rd4604, 255;
	xor.b64  	%rd4606, %rd4605, %rd4603;
	mul.lo.s64 	%rd4607, %rd4606, 1099511628211;
	shr.u64 	%rd4608, %rd4584, 48;
	and.b64  	%rd4609, %rd4608, 255;
	xor.b64  	%rd4610, %rd4609, %rd4607;
	mul.lo.s64 	%rd4611, %rd4610, 1099511628211;
	shr.u64 	%rd4612, %rd4584, 56;
	xor.b64  	%rd4613, %rd4612, %rd4611;
	mul.lo.s64 	%rd37971, %rd4613, 1099511628211;
	add.s64 	%rd37969, %rd37969, 2;
	setp.ne.s64 	%p109, %rd37969, %rd37972;
	@%p109 bra 	$L__BB21_1220;
$L__BB21_1221:
	and.b64  	%rd4614, %rd3820, 1;
	setp.eq.b64 	%p110, %rd4614, 1;
	not.pred 	%p111, %p110;
	@%p111 bra 	$L__BB21_1223;
	shl.b64 	%rd4615, %rd37972, 3;
	add.s64 	%rd4616, %rd1778, %rd4615;
	ld.u64 	%rd4617, [%rd4616];
	and.b64  	%rd4618, %rd4617, 255;
	xor.b64  	%rd4619, %rd4618, %rd37971;
	mul.lo.s64 	%rd4620, %rd4619, 1099511628211;
	shr.u64 	%rd4621, %rd4617, 8;
	and.b64  	%rd4622, %rd4621, 255;
	xor.b64  	%rd4623, %rd4622, %rd4620;
	mul.lo.s64 	%rd4624, %rd4623, 1099511628211;
	shr.u64 	%rd4625, %rd4617, 16;
	and.b64  	%rd4626, %rd4625, 255;
	xor.b64  	%rd4627, %rd4626, %rd4624;
	mul.lo.s64 	%rd4628, %rd4627, 1099511628211;
	shr.u64 	%rd4629, %rd4617, 24;
	and.b64  	%rd4630, %rd4629, 255;
	xor.b64  	%rd4631, %rd4630, %rd4628;
	mul.lo.s64 	%rd4632, %rd4631, 1099511628211;
	shr.u64 	%rd4633, %rd4617, 32;
	and.b64  	%rd4634, %rd4633, 255;
	xor.b64  	%rd4635, %rd4634, %rd4632;
	mul.lo.s64 	%rd4636, %rd4635, 1099511628211;
	shr.u64 	%rd4637, %rd4617, 40;
	and.b64  	%rd4638, %rd4637, 255;
	xor.b64  	%rd4639, %rd4638, %rd4636;
	mul.lo.s64 	%rd4640, %rd4639, 1099511628211;
	shr.u64 	%rd4641, %rd4617, 48;
	and.b64  	%rd4642, %rd4641, 255;
	xor.b64  	%rd4643, %rd4642, %rd4640;
	mul.lo.s64 	%rd4644, %rd4643, 1099511628211;
	shr.u64 	%rd4645, %rd4617, 56;
	xor.b64  	%rd4646, %rd4645, %rd4644;
	mul.lo.s64 	%rd37971, %rd4646, 1099511628211;
$L__BB21_1223:
	setp.lt.u64 	%p112, %rd37965, %rd37971;
	mov.u64 	%rd38930, %rd1778;
	@%p112 bra 	$L__BB21_1224;
	bra.uni 	$L__BB21_1229;
$L__BB21_1224:
	mov.u64 	%rd38930, %rd1778;
	mov.u64 	%rd37950, %rd1778;
	bra.uni 	$L__BB21_1229;
$L__BB21_1225:
	setp.eq.s32 	%p113, %r120, 0;
	mov.u64 	%rd38930, %rd1778;
	@%p113 bra 	$L__BB21_1229;
	mov.b64 	%rd37975, 0;
$L__BB21_1227:
	shl.b64 	%rd4648, %rd37975, 3;
	add.s64 	%rd4649, %rd37950, %rd4648;
	ld.u64 	%rd4650, [%rd4649];
	add.s64 	%rd4651, %rd1778, %rd4648;
	ld.u64 	%rd4652, [%rd4651];
	setp.lt.u64 	%p114, %rd4650, %rd4652;
	@%p114 bra 	$L__BB21_1224;
	add.s64 	%rd37975, %rd37975, 1;
	setp.eq.s64 	%p115, %rd37975, %rd1784;
	mov.u64 	%rd38930, %rd1778;
	@%p115 bra 	$L__BB21_1229;
	bra.uni 	$L__BB21_1227;
$L__BB21_1229:
	or.b32  	%r214, %r131, 3;
	setp.ge.u32 	%p116, %r214, %r54;
	mov.u64 	%rd38929, %rd37950;
	@%p116 bra 	$L__BB21_1261;
	setp.eq.s64 	%p117, %rd3820, 0;
	mov.b64 	%rd37980, -3750763034362895579;
	@%p117 bra 	$L__BB21_1236;
	setp.eq.s64 	%p118, %rd1785, 0;
	mov.b64 	%rd37980, -3750763034362895579;
	mov.b64 	%rd37981, 0;
	@%p118 bra 	$L__BB21_1234;
	mov.b64 	%rd37980, -3750763034362895579;
	mov.b64 	%rd37978, 0;
	and.b64  	%rd37981, %rd3820, -2;
$L__BB21_1233:
	shl.b64 	%rd4659, %rd37978, 3;
	add.s64 	%rd4660, %rd37950, %rd4659;
	ld.u64 	%rd4661, [%rd4660];
	and.b64  	%rd4662, %rd4661, 255;
	xor.b64  	%rd4663, %rd4662, %rd37980;
	mul.lo.s64 	%rd4664, %rd4663, 1099511628211;
	shr.u64 	%rd4665, %rd4661, 8;
	and.b64  	%rd4666, %rd4665, 255;
	xor.b64  	%rd4667, %rd4666, %rd4664;
	mul.lo.s64 	%rd4668, %rd4667, 1099511628211;
	shr.u64 	%rd4669, %rd4661, 16;
	and.b64  	%rd4670, %rd4669, 255;
	xor.b64  	%rd4671, %rd4670, %rd4668;
	mul.lo.s64 	%rd4672, %rd4671, 1099511628211;
	shr.u64 	%rd4673, %rd4661, 24;
	and.b64  	%rd4674, %rd4673, 255;
	xor.b64  	%rd4675, %rd4674, %rd4672;
	mul.lo.s64 	%rd4676, %rd4675, 1099511628211;
	shr.u64 	%rd4677, %rd4661, 32;
	and.b64  	%rd4678, %rd4677, 255;
	xor.b64  	%rd4679, %rd4678, %rd4676;
	mul.lo.s64 	%rd4680, %rd4679, 1099511628211;
	shr.u64 	%rd4681, %rd4661, 40;
	and.b64  	%rd4682, %rd4681, 255;
	xor.b64  	%rd4683, %rd4682, %rd4680;
	mul.lo.s64 	%rd4684, %rd4683, 1099511628211;
	shr.u64 	%rd4685, %rd4661, 48;
	and.b64  	%rd4686, %rd4685, 255;
	xor.b64  	%rd4687, %rd4686, %rd4684;
	mul.lo.s64 	%rd4688, %rd4687, 1099511628211;
	shr.u64 	%rd4689, %rd4661, 56;
	xor.b64  	%rd4690, %rd4689, %rd4688;
	mul.lo.s64 	%rd4691, %rd4690, 1099511628211;
	ld.u64 	%rd4692, [%rd4660+8];
	and.b64  	%rd4693, %rd4692, 255;
	xor.b64  	%rd4694, %rd4693, %rd4691;
	mul.lo.s64 	%rd4695, %rd4694, 1099511628211;
	shr.u64 	%rd4696, %rd4692, 8;
	and.b64  	%rd4697, %rd4696, 255;
	xor.b64  	%rd4698, %rd4697, %rd4695;
	mul.lo.s64 	%rd4699, %rd4698, 1099511628211;
	shr.u64 	%rd4700, %rd4692, 16;
	and.b64  	%rd4701, %rd4700, 255;
	xor.b64  	%rd4702, %rd4701, %rd4699;
	mul.lo.s64 	%rd4703, %rd4702, 1099511628211;
	shr.u64 	%rd4704, %rd4692, 24;
	and.b64  	%rd4705, %rd4704, 255;
	xor.b64  	%rd4706, %rd4705, %rd4703;
	mul.lo.s64 	%rd4707, %rd4706, 1099511628211;
	shr.u64 	%rd4708, %rd4692, 32;
	and.b64  	%rd4709, %rd4708, 255;
	xor.b64  	%rd4710, %rd4709, %rd4707;
	mul.lo.s64 	%rd4711, %rd4710, 1099511628211;
	shr.u64 	%rd4712, %rd4692, 40;
	and.b64  	%rd4713, %rd4712, 255;
	xor.b64  	%rd4714, %rd4713, %rd4711;
	mul.lo.s64 	%rd4715, %rd4714, 1099511628211;
	shr.u64 	%rd4716, %rd4692, 48;
	and.b64  	%rd4717, %rd4716, 255;
	xor.b64  	%rd4718, %rd4717, %rd4715;
	mul.lo.s64 	%rd4719, %rd4718, 1099511628211;
	shr.u64 	%rd4720, %rd4692, 56;
	xor.b64  	%rd4721, %rd4720, %rd4719;
	mul.lo.s64 	%rd37980, %rd4721, 1099511628211;
	add.s64 	%rd37978, %rd37978, 2;
	setp.ne.s64 	%p119, %rd37978, %rd37981;
	@%p119 bra 	$L__BB21_1233;
$L__BB21_1234:
	and.b64  	%rd4722, %rd3820, 1;
	setp.eq.b64 	%p120, %rd4722, 1;
	not.pred 	%p121, %p120;
	@%p121 bra 	$L__BB21_1236;
	shl.b64 	%rd4723, %rd37981, 3;
	add.s64 	%rd4724, %rd37950, %rd4723;
	ld.u64 	%rd4725, [%rd4724];
	and.b64  	%rd4726, %rd4725, 255;
	xor.b64  	%rd4727, %rd4726, %rd37980;
	mul.lo.s64 	%rd4728, %rd4727, 1099511628211;
	shr.u64 	%rd4729, %rd4725, 8;
	and.b64  	%rd4730, %rd4729, 255;
	xor.b64  	%rd4731, %rd4730, %rd4728;
	mul.lo.s64 	%rd4732, %rd4731, 1099511628211;
	shr.u64 	%rd4733, %rd4725, 16;
	and.b64  	%rd4734, %rd4733, 255;
	xor.b64  	%rd4735, %rd4734, %rd4732;
	mul.lo.s64 	%rd4736, %rd4735, 1099511628211;
	shr.u64 	%rd4737, %rd4725, 24;
	and.b64  	%rd4738, %rd4737, 255;
	xor.b64  	%rd4739, %rd4738, %rd4736;
	mul.lo.s64 	%rd4740, %rd4739, 1099511628211;
	shr.u64 	%rd4741, %rd4725, 32;
	and.b64  	%rd4742, %rd4741, 255;
	xor.b64  	%rd4743, %rd4742, %rd4740;
	mul.lo.s64 	%rd4744, %rd4743, 1099511628211;
	shr.u64 	%rd4745, %rd4725, 40;
	and.b64  	%rd4746, %rd4745, 255;
	xor.b64  	%rd4747, %rd4746, %rd4744;
	mul.lo.s64 	%rd4748, %rd4747, 1099511628211;
	shr.u64 	%rd4749, %rd4725, 48;
	and.b64  	%rd4750, %rd4749, 255;
	xor.b64  	%rd4751, %rd4750, %rd4748;
	mul.lo.s64 	%rd4752, %rd4751, 1099511628211;
	shr.u64 	%rd4753, %rd4725, 56;
	xor.b64  	%rd4754, %rd4753, %rd4752;
	mul.lo.s64 	%rd37980, %rd4754, 1099511628211;
$L__BB21_1236:
	setp.eq.s64 	%p122, %rd3820, 0;
	mov.b64 	%rd37986, -3750763034362895579;
	@%p122 bra 	$L__BB21_1242;
	setp.eq.s64 	%p123, %rd1785, 0;
	mov.b64 	%rd37986, -3750763034362895579;
	mov.b64 	%rd37987, 0;
	@%p123 bra 	$L__BB21_1240;
	mov.b64 	%rd37986, -3750763034362895579;
	mov.b64 	%rd37984, 0;
	and.b64  	%rd37987, %rd3820, -2;
$L__BB21_1239:
	shl.b64 	%rd4761, %rd37984, 3;
	add.s64 	%rd4762, %rd1779, %rd4761;
	ld.u64 	%rd4763, [%rd4762];
	and.b64  	%rd4764, %rd4763, 255;
	xor.b64  	%rd4765, %rd4764, %rd37986;
	mul.lo.s64 	%rd4766, %rd4765, 1099511628211;
	shr.u64 	%rd4767, %rd4763, 8;
	and.b64  	%rd4768, %rd4767, 255;
	xor.b64  	%rd4769, %rd4768, %rd4766;
	mul.lo.s64 	%rd4770, %rd4769, 1099511628211;
	shr.u64 	%rd4771, %rd4763, 16;
	and.b64  	%rd4772, %rd4771, 255;
	xor.b64  	%rd4773, %rd4772, %rd4770;
	mul.lo.s64 	%rd4774, %rd4773, 1099511628211;
	shr.u64 	%rd4775, %rd4763, 24;
	and.b64  	%rd4776, %rd4775, 255;
	xor.b64  	%rd4777, %rd4776, %rd4774;
	mul.lo.s64 	%rd4778, %rd4777, 1099511628211;
	shr.u64 	%rd4779, %rd4763, 32;
	and.b64  	%rd4780, %rd4779, 255;
	xor.b64  	%rd4781, %rd4780, %rd4778;
	mul.lo.s64 	%rd4782, %rd4781, 1099511628211;
	shr.u64 	%rd4783, %rd4763, 40;
	and.b64  	%rd4784, %rd4783, 255;
	xor.b64  	%rd4785, %rd4784, %rd4782;
	mul.lo.s64 	%rd4786, %rd4785, 1099511628211;
	shr.u64 	%rd4787, %rd4763, 48;
	and.b64  	%rd4788, %rd4787, 255;
	xor.b64  	%rd4789, %rd4788, %rd4786;
	mul.lo.s64 	%rd4790, %rd4789, 1099511628211;
	shr.u64 	%rd4791, %rd4763, 56;
	xor.b64  	%rd4792, %rd4791, %rd4790;
	mul.lo.s64 	%rd4793, %rd4792, 1099511628211;
	ld.u64 	%rd4794, [%rd4762+8];
	and.b64  	%rd4795, %rd4794, 255;
	xor.b64  	%rd4796, %rd4795, %rd4793;
	mul.lo.s64 	%rd4797, %rd4796, 1099511628211;
	shr.u64 	%rd4798, %rd4794, 8;
	and.b64  	%rd4799, %rd4798, 255;
	xor.b64  	%rd4800, %rd4799, %rd4797;
	mul.lo.s64 	%rd4801, %rd4800, 1099511628211;
	shr.u64 	%rd4802, %rd4794, 16;
	and.b64  	%rd4803, %rd4802, 255;
	xor.b64  	%rd4804, %rd4803, %rd4801;
	mul.lo.s64 	%rd4805, %rd4804, 1099511628211;
	shr.u64 	%rd4806, %rd4794, 24;
	and.b64  	%rd4807, %rd4806, 255;
	xor.b64  	%rd4808, %rd4807, %rd4805;
	mul.lo.s64 	%rd4809, %rd4808, 1099511628211;
	shr.u64 	%rd4810, %rd4794, 32;
	and.b64  	%rd4811, %rd4810, 255;
	xor.b64  	%rd4812, %rd4811, %rd4809;
	mul.lo.s64 	%rd4813, %rd4812, 1099511628211;
	shr.u64 	%rd4814, %rd4794, 40;
	and.b64  	%rd4815, %rd4814, 255;
	xor.b64  	%rd4816, %rd4815, %rd4813;
	mul.lo.s64 	%rd4817, %rd4816, 1099511628211;
	shr.u64 	%rd4818, %rd4794, 48;
	and.b64  	%rd4819, %rd4818, 255;
	xor.b64  	%rd4820, %rd4819, %rd4817;
	mul.lo.s64 	%rd4821, %rd4820, 1099511628211;
	shr.u64 	%rd4822, %rd4794, 56;
	xor.b64  	%rd4823, %rd4822, %rd4821;
	mul.lo.s64 	%rd37986, %rd4823, 1099511628211;
	add.s64 	%rd37984, %rd37984, 2;
	setp.ne.s64 	%p124, %rd37984, %rd37987;
	@%p124 bra 	$L__BB21_1239;
$L__BB21_1240:
	and.b64  	%rd4824, %rd3820, 1;
	setp.eq.b64 	%p125, %rd4824, 1;
	not.pred 	%p126, %p125;
	@%p126 bra 	$L__BB21_1242;
	shl.b64 	%rd4825, %rd37987, 3;
	add.s64 	%rd4826, %rd1779, %rd4825;
	ld.u64 	%rd4827, [%rd4826];
	and.b64  	%rd4828, %rd4827, 255;
	xor.b64  	%rd4829, %rd4828, %rd37986;
	mul.lo.s64 	%rd4830, %rd4829, 1099511628211;
	shr.u64 	%rd4831, %rd4827, 8;
	and.b64  	%rd4832, %rd4831, 255;
	xor.b64  	%rd4833, %rd4832, %rd4830;
	mul.lo.s64 	%rd4834, %rd4833, 1099511628211;
	shr.u64 	%rd4835, %rd4827, 16;
	and.b64  	%rd4836, %rd4835, 255;
	xor.b64  	%rd4837, %rd4836, %rd4834;
	mul.lo.s64 	%rd4838, %rd4837, 1099511628211;
	shr.u64 	%rd4839, %rd4827, 24;
	and.b64  	%rd4840, %rd4839, 255;
	xor.b64  	%rd4841, %rd4840, %rd4838;
	mul.lo.s64 	%rd4842, %rd4841, 1099511628211;
	shr.u64 	%rd4843, %rd4827, 32;
	and.b64  	%rd4844, %rd4843, 255;
	xor.b64  	%rd4845, %rd4844, %rd4842;
	mul.lo.s64 	%rd4846, %rd4845, 1099511628211;
	shr.u64 	%rd4847, %rd4827, 40;
	and.b64  	%rd4848, %rd4847, 255;
	xor.b64  	%rd4849, %rd4848, %rd4846;
	mul.lo.s64 	%rd4850, %rd4849, 1099511628211;
	shr.u64 	%rd4851, %rd4827, 48;
	and.b64  	%rd4852, %rd4851, 255;
	xor.b64  	%rd4853, %rd4852, %rd4850;
	mul.lo.s64 	%rd4854, %rd4853, 1099511628211;
	shr.u64 	%rd4855, %rd4827, 56;
	xor.b64  	%rd4856, %rd4855, %rd4854;
	mul.lo.s64 	%rd37986, %rd4856, 1099511628211;
$L__BB21_1242:
	setp.eq.s64 	%p127, %rd37980, %rd37986;
	@%p127 bra 	$L__BB21_1257;
	setp.eq.s64 	%p128, %rd3820, 0;
	mov.b64 	%rd37992, -3750763034362895579;
	@%p128 bra 	$L__BB21_1249;
	setp.eq.s64 	%p129, %rd1785, 0;
	mov.b64 	%rd37992, -3750763034362895579;
	mov.b64 	%rd37993, 0;
	@%p129 bra 	$L__BB21_1247;
	mov.b64 	%rd37992, -3750763034362895579;
	mov.b64 	%rd37990, 0;
	and.b64  	%rd37993, %rd3820, -2;
$L__BB21_1246:
	shl.b64 	%rd4863, %rd37990, 3;
	add.s64 	%rd4864, %rd37950, %rd4863;
	ld.u64 	%rd4865, [%rd4864];
	and.b64  	%rd4866, %rd4865, 255;
	xor.b64  	%rd4867, %rd4866, %rd37992;
	mul.lo.s64 	%rd4868, %rd4867, 1099511628211;
	shr.u64 	%rd4869, %rd4865, 8;
	and.b64  	%rd4870, %rd4869, 255;
	xor.b64  	%rd4871, %rd4870, %rd4868;
	mul.lo.s64 	%rd4872, %rd4871, 1099511628211;
	shr.u64 	%rd4873, %rd4865, 16;
	and.b64  	%rd4874, %rd4873, 255;
	xor.b64  	%rd4875, %rd4874, %rd4872;
	mul.lo.s64 	%rd4876, %rd4875, 1099511628211;
	shr.u64 	%rd4877, %rd4865, 24;
	and.b64  	%rd4878, %rd4877, 255;
	xor.b64  	%rd4879, %rd4878, %rd4876;
	mul.lo.s64 	%rd4880, %rd4879, 1099511628211;
	shr.u64 	%rd4881, %rd4865, 32;
	and.b64  	%rd4882, %rd4881, 255;
	xor.b64  	%rd4883, %rd4882, %rd4880;
	mul.lo.s64 	%rd4884, %rd4883, 1099511628211;
	shr.u64 	%rd4885, %rd4865, 40;
	and.b64  	%rd4886, %rd4885, 255;
	xor.b64  	%rd4887, %rd4886, %rd4884;
	mul.lo.s64 	%rd4888, %rd4887, 1099511628211;
	shr.u64 	%rd4889, %rd4865, 48;
	and.b64  	%rd4890, %rd4889, 255;
	xor.b64  	%rd4891, %rd4890, %rd4888;
	mul.lo.s64 	%rd4892, %rd4891, 1099511628211;
	shr.u64 	%rd4893, %rd4865, 56;
	xor.b64  	%rd4894, %rd4893, %rd4892;
	mul.lo.s64 	%rd4895, %rd4894, 1099511628211;
	ld.u64 	%rd4896, [%rd4864+8];
	and.b64  	%rd4897, %rd4896, 255;
	xor.b64  	%rd4898, %rd4897, %rd4895;
	mul.lo.s64 	%rd4899, %rd4898, 1099511628211;
	shr.u64 	%rd4900, %rd4896, 8;
	and.b64  	%rd4901, %rd4900, 255;
	xor.b64  	%rd4902, %rd4901, %rd4899;
	mul.lo.s64 	%rd4903, %rd4902, 1099511628211;
	shr.u64 	%rd4904, %rd4896, 16;
	and.b64  	%rd4905, %rd4904, 255;
	xor.b64  	%rd4906, %rd4905, %rd4903;
	mul.lo.s64 	%rd4907, %rd4906, 1099511628211;
	shr.u64 	%rd4908, %rd4896, 24;
	and.b64  	%rd4909, %rd4908, 255;
	xor.b64  	%rd4910, %rd4909, %rd4907;
	mul.lo.s64 	%rd4911, %rd4910, 1099511628211;
	shr.u64 	%rd4912, %rd4896, 32;
	and.b64  	%rd4913, %rd4912, 255;
	xor.b64  	%rd4914, %rd4913, %rd4911;
	mul.lo.s64 	%rd4915, %rd4914, 1099511628211;
	shr.u64 	%rd4916, %rd4896, 40;
	and.b64  	%rd4917, %rd4916, 255;
	xor.b64  	%rd4918, %rd4917, %rd4915;
	mul.lo.s64 	%rd4919, %rd4918, 1099511628211;
	shr.u64 	%rd4920, %rd4896, 48;
	and.b64  	%rd4921, %rd4920, 255;
	xor.b64  	%rd4922, %rd4921, %rd4919;
	mul.lo.s64 	%rd4923, %rd4922, 1099511628211;
	shr.u64 	%rd4924, %rd4896, 56;
	xor.b64  	%rd4925, %rd4924, %rd4923;
	mul.lo.s64 	%rd37992, %rd4925, 1099511628211;
	add.s64 	%rd37990, %rd37990, 2;
	setp.ne.s64 	%p130, %rd37990, %rd37993;
	@%p130 bra 	$L__BB21_1246;
$L__BB21_1247:
	and.b64  	%rd4926, %rd3820, 1;
	setp.eq.b64 	%p131, %rd4926, 1;
	not.pred 	%p132, %p131;
	@%p132 bra 	$L__BB21_1249;
	shl.b64 	%rd4927, %rd37993, 3;
	add.s64 	%rd4928, %rd37950, %rd4927;
	ld.u64 	%rd4929, [%rd4928];
	and.b64  	%rd4930, %rd4929, 255;
	xor.b64  	%rd4931, %rd4930, %rd37992;
	mul.lo.s64 	%rd4932, %rd4931, 1099511628211;
	shr.u64 	%rd4933, %rd4929, 8;
	and.b64  	%rd4934, %rd4933, 255;
	xor.b64  	%rd4935, %rd4934, %rd4932;
	mul.lo.s64 	%rd4936, %rd4935, 1099511628211;
	shr.u64 	%rd4937, %rd4929, 16;
	and.b64  	%rd4938, %rd4937, 255;
	xor.b64  	%rd4939, %rd4938, %rd4936;
	mul.lo.s64 	%rd4940, %rd4939, 1099511628211;
	shr.u64 	%rd4941, %rd4929, 24;
	and.b64  	%rd4942, %rd4941, 255;
	xor.b64  	%rd4943, %rd4942, %rd4940;
	mul.lo.s64 	%rd4944, %rd4943, 1099511628211;
	shr.u64 	%rd4945, %rd4929, 32;
	and.b64  	%rd4946, %rd4945, 255;
	xor.b64  	%rd4947, %rd4946, %rd4944;
	mul.lo.s64 	%rd4948, %rd4947, 1099511628211;
	shr.u64 	%rd4949, %rd4929, 40;
	and.b64  	%rd4950, %rd4949, 255;
	xor.b64  	%rd4951, %rd4950, %rd4948;
	mul.lo.s64 	%rd4952, %rd4951, 1099511628211;
	shr.u64 	%rd4953, %rd4929, 48;
	and.b64  	%rd4954, %rd4953, 255;
	xor.b64  	%rd4955, %rd4954, %rd4952;
	mul.lo.s64 	%rd4956, %rd4955, 1099511628211;
	shr.u64 	%rd4957, %rd4929, 56;
	xor.b64  	%rd4958, %rd4957, %rd4956;
	mul.lo.s64 	%rd37992, %rd4958, 1099511628211;
$L__BB21_1249:
	setp.eq.s64 	%p133, %rd3820, 0;
	mov.b64 	%rd37998, -3750763034362895579;
	@%p133 bra 	$L__BB21_1255;
	setp.eq.s64 	%p134, %rd1785, 0;
	mov.b64 	%rd37998, -3750763034362895579;
	mov.b64 	%rd37999, 0;
	@%p134 bra 	$L__BB21_1253;
	mov.b64 	%rd37998, -3750763034362895579;
	mov.b64 	%rd37996, 0;
	and.b64  	%rd37999, %rd3820, -2;
$L__BB21_1252:
	shl.b64 	%rd4965, %rd37996, 3;
	add.s64 	%rd4966, %rd1779, %rd4965;
	ld.u64 	%rd4967, [%rd4966];
	and.b64  	%rd4968, %rd4967, 255;
	xor.b64  	%rd4969, %rd4968, %rd37998;
	mul.lo.s64 	%rd4970, %rd4969, 1099511628211;
	shr.u64 	%rd4971, %rd4967, 8;
	and.b64  	%rd4972, %rd4971, 255;
	xor.b64  	%rd4973, %rd4972, %rd4970;
	mul.lo.s64 	%rd4974, %rd4973, 1099511628211;
	shr.u64 	%rd4975, %rd4967, 16;
	and.b64  	%rd4976, %rd4975, 255;
	xor.b64  	%rd4977, %rd4976, %rd4974;
	mul.lo.s64 	%rd4978, %rd4977, 1099511628211;
	shr.u64 	%rd4979, %rd4967, 24;
	and.b64  	%rd4980, %rd4979, 255;
	xor.b64  	%rd4981, %rd4980, %rd4978;
	mul.lo.s64 	%rd4982, %rd4981, 1099511628211;
	shr.u64 	%rd4983, %rd4967, 32;
	and.b64  	%rd4984, %rd4983, 255;
	xor.b64  	%rd4985, %rd4984, %rd4982;
	mul.lo.s64 	%rd4986, %rd4985, 1099511628211;
	shr.u64 	%rd4987, %rd4967, 40;
	and.b64  	%rd4988, %rd4987, 255;
	xor.b64  	%rd4989, %rd4988, %rd4986;
	mul.lo.s64 	%rd4990, %rd4989, 1099511628211;
	shr.u64 	%rd4991, %rd4967, 48;
	and.b64  	%rd4992, %rd4991, 255;
	xor.b64  	%rd4993, %rd4992, %rd4990;
	mul.lo.s64 	%rd4994, %rd4993, 1099511628211;
	shr.u64 	%rd4995, %rd4967, 56;
	xor.b64  	%rd4996, %rd4995, %rd4994;
	mul.lo.s64 	%rd4997, %rd4996, 1099511628211;
	ld.u64 	%rd4998, [%rd4966+8];
	and.b64  	%rd4999, %rd4998, 255;
	xor.b64  	%rd5000, %rd4999, %rd4997;
	mul.lo.s64 	%rd5001, %rd5000, 1099511628211;
	shr.u64 	%rd5002, %rd4998, 8;
	and.b64  	%rd5003, %rd5002, 255;
	xor.b64  	%rd5004, %rd5003, %rd5001;
	mul.lo.s64 	%rd5005, %rd5004, 1099511628211;
	shr.u64 	%rd5006, %rd4998, 16;
	and.b64  	%rd5007, %rd5006, 255;
	xor.b64  	%rd5008, %rd5007, %rd5005;
	mul.lo.s64 	%rd5009, %rd5008, 1099511628211;
	shr.u64 	%rd5010, %rd4998, 24;
	and.b64  	%rd5011, %rd5010, 255;
	xor.b64  	%rd5012, %rd5011, %rd5009;
	mul.lo.s64 	%rd5013, %rd5012, 1099511628211;
	shr.u64 	%rd5014, %rd4998, 32;
	and.b64  	%rd5015, %rd5014, 255;
	xor.b64  	%rd5016, %rd5015, %rd5013;
	mul.lo.s64 	%rd5017, %rd5016, 1099511628211;
	shr.u64 	%rd5018, %rd4998, 40;
	and.b64  	%rd5019, %rd5018, 255;
	xor.b64  	%rd5020, %rd5019, %rd5017;
	mul.lo.s64 	%rd5021, %rd5020, 1099511628211;
	shr.u64 	%rd5022, %rd4998, 48;
	and.b64  	%rd5023, %rd5022, 255;
	xor.b64  	%rd5024, %rd5023, %rd5021;
	mul.lo.s64 	%rd5025, %rd5024, 1099511628211;
	shr.u64 	%rd5026, %rd4998, 56;
	xor.b64  	%rd5027, %rd5026, %rd5025;
	mul.lo.s64 	%rd37998, %rd5027, 1099511628211;
	add.s64 	%rd37996, %rd37996, 2;
	setp.ne.s64 	%p135, %rd37996, %rd37999;
	@%p135 bra 	$L__BB21_1252;
$L__BB21_1253:
	and.b64  	%rd5028, %rd3820, 1;
	setp.eq.b64 	%p136, %rd5028, 1;
	not.pred 	%p137, %p136;
	@%p137 bra 	$L__BB21_1255;
	shl.b64 	%rd5029, %rd37999, 3;
	add.s64 	%rd5030, %rd1779, %rd5029;
	ld.u64 	%rd5031, [%rd5030];
	and.b64  	%rd5032, %rd5031, 255;
	xor.b64  	%rd5033, %rd5032, %rd37998;
	mul.lo.s64 	%rd5034, %rd5033, 1099511628211;
	shr.u64 	%rd5035, %rd5031, 8;
	and.b64  	%rd5036, %rd5035, 255;
	xor.b64  	%rd5037, %rd5036, %rd5034;
	mul.lo.s64 	%rd5038, %rd5037, 1099511628211;
	shr.u64 	%rd5039, %rd5031, 16;
	and.b64  	%rd5040, %rd5039, 255;
	xor.b64  	%rd5041, %rd5040, %rd5038;
	mul.lo.s64 	%rd5042, %rd5041, 1099511628211;
	shr.u64 	%rd5043, %rd5031, 24;
	and.b64  	%rd5044, %rd5043, 255;
	xor.b64  	%rd5045, %rd5044, %rd5042;
	mul.lo.s64 	%rd5046, %rd5045, 1099511628211;
	shr.u64 	%rd5047, %rd5031, 32;
	and.b64  	%rd5048, %rd5047, 255;
	xor.b64  	%rd5049, %rd5048, %rd5046;
	mul.lo.s64 	%rd5050, %rd5049, 1099511628211;
	shr.u64 	%rd5051, %rd5031, 40;
	and.b64  	%rd5052, %rd5051, 255;
	xor.b64  	%rd5053, %rd5052, %rd5050;
	mul.lo.s64 	%rd5054, %rd5053, 1099511628211;
	shr.u64 	%rd5055, %rd5031, 48;
	and.b64  	%rd5056, %rd5055, 255;
	xor.b64  	%rd5057, %rd5056, %rd5054;
	mul.lo.s64 	%rd5058, %rd5057, 1099511628211;
	shr.u64 	%rd5059, %rd5031, 56;
	xor.b64  	%rd5060, %rd5059, %rd5058;
	mul.lo.s64 	%rd37998, %rd5060, 1099511628211;
$L__BB21_1255:
	setp.lt.u64 	%p138, %rd37992, %rd37998;
	mov.u64 	%rd38929, %rd1779;
	@%p138 bra 	$L__BB21_1256;
	bra.uni 	$L__BB21_1261;
$L__BB21_1256:
	mov.u64 	%rd38929, %rd1779;
	mov.u64 	%rd37950, %rd1779;
	bra.uni 	$L__BB21_1261;
$L__BB21_1257:
	setp.eq.s32 	%p139, %r120, 0;
	mov.u64 	%rd38929, %rd1779;
	@%p139 bra 	$L__BB21_1261;
	mov.b64 	%rd38002, 0;
$L__BB21_1259:
	shl.b64 	%rd5062, %rd38002, 3;
	add.s64 	%rd5063, %rd37950, %rd5062;
	ld.u64 	%rd5064, [%rd5063];
	add.s64 	%rd5065, %rd1779, %rd5062;
	ld.u64 	%rd5066, [%rd5065];
	setp.lt.u64 	%p140, %rd5064, %rd5066;
	@%p140 bra 	$L__BB21_1256;
	add.s64 	%rd38002, %rd38002, 1;
	setp.eq.s64 	%p141, %rd38002, %rd1784;
	mov.u64 	%rd38929, %rd1779;
	@%p141 bra 	$L__BB21_1261;
	bra.uni 	$L__BB21_1259;
$L__BB21_1261:
	or.b32  	%r217, %r131, 4;
	setp.ge.u32 	%p142, %r217, %r54;
	mov.u64 	%rd38928, %rd37950;
	@%p142 bra 	$L__BB21_1293;
	setp.eq.s64 	%p143, %rd3820, 0;
	mov.b64 	%rd38007, -3750763034362895579;
	@%p143 bra 	$L__BB21_1268;
	setp.eq.s64 	%p144, %rd1785, 0;
	mov.b64 	%rd38007, -3750763034362895579;
	mov.b64 	%rd38008, 0;
	@%p144 bra 	$L__BB21_1266;
	mov.b64 	%rd38007, -3750763034362895579;
	mov.b64 	%rd38005, 0;
	and.b64  	%rd38008, %rd3820, -2;
$L__BB21_1265:
	shl.b64 	%rd5073, %rd38005, 3;
	add.s64 	%rd5074, %rd37950, %rd5073;
	ld.u64 	%rd5075, [%rd5074];
	and.b64  	%rd5076, %rd5075, 255;
	xor.b64  	%rd5077, %rd5076, %rd38007;
	mul.lo.s64 	%rd5078, %rd5077, 1099511628211;
	shr.u64 	%rd5079, %rd5075, 8;
	and.b64  	%rd5080, %rd5079, 255;
	xor.b64  	%rd5081, %rd5080, %rd5078;
	mul.lo.s64 	%rd5082, %rd5081, 1099511628211;
	shr.u64 	%rd5083, %rd5075, 16;
	and.b64  	%rd5084, %rd5083, 255;
	xor.b64  	%rd5085, %rd5084, %rd5082;
	mul.lo.s64 	%rd5086, %rd5085, 1099511628211;
	shr.u64 	%rd5087, %rd5075, 24;
	and.b64  	%rd5088, %rd5087, 255;
	xor.b64  	%rd5089, %rd5088, %rd5086;
	mul.lo.s64 	%rd5090, %rd5089, 1099511628211;
	shr.u64 	%rd5091, %rd5075, 32;
	and.b64  	%rd5092, %rd5091, 255;
	xor.b64  	%rd5093, %rd5092, %rd5090;
	mul.lo.s64 	%rd5094, %rd5093, 1099511628211;
	shr.u64 	%rd5095, %rd5075, 40;
	and.b64  	%rd5096, %rd5095, 255;
	xor.b64  	%rd5097, %rd5096, %rd5094;
	mul.lo.s64 	%rd5098, %rd5097, 1099511628211;
	shr.u64 	%rd5099, %rd5075, 48;
	and.b64  	%rd5100, %rd5099, 255;
	xor.b64  	%rd5101, %rd5100, %rd5098;
	mul.lo.s64 	%rd5102, %rd5101, 1099511628211;
	shr.u64 	%rd5103, %rd5075, 56;
	xor.b64  	%rd5104, %rd5103, %rd5102;
	mul.lo.s64 	%rd5105, %rd5104, 1099511628211;
	ld.u64 	%rd5106, [%rd5074+8];
	and.b64  	%rd5107, %rd5106, 255;
	xor.b64  	%rd5108, %rd5107, %rd5105;
	mul.lo.s64 	%rd5109, %rd5108, 1099511628211;
	shr.u64 	%rd5110, %rd5106, 8;
	and.b64  	%rd5111, %rd5110, 255;
	xor.b64  	%rd5112, %rd5111, %rd5109;
	mul.lo.s64 	%rd5113, %rd5112, 1099511628211;
	shr.u64 	%rd5114, %rd5106, 16;
	and.b64  	%rd5115, %rd5114, 255;
	xor.b64  	%rd5116, %rd5115, %rd5113;
	mul.lo.s64 	%rd5117, %rd5116, 1099511628211;
	shr.u64 	%rd5118, %rd5106, 24;
	and.b64  	%rd5119, %rd5118, 255;
	xor.b64  	%rd5120, %rd5119, %rd5117;
	mul.lo.s64 	%rd5121, %rd5120, 1099511628211;
	shr.u64 	%rd5122, %rd5106, 32;
	and.b64  	%rd5123, %rd5122, 255;
	xor.b64  	%rd5124, %rd5123, %rd5121;
	mul.lo.s64 	%rd5125, %rd5124, 1099511628211;
	shr.u64 	%rd5126, %rd5106, 40;
	and.b64  	%rd5127, %rd5126, 255;
	xor.b64  	%rd5128, %rd5127, %rd5125;
	mul.lo.s64 	%rd5129, %rd5128, 1099511628211;
	shr.u64 	%rd5130, %rd5106, 48;
	and.b64  	%rd5131, %rd5130, 255;
	xor.b64  	%rd5132, %rd5131, %rd5129;
	mul.lo.s64 	%rd5133, %rd5132, 1099511628211;
	shr.u64 	%rd5134, %rd5106, 56;
	xor.b64  	%rd5135, %rd5134, %rd5133;
	mul.lo.s64 	%rd38007, %rd5135, 1099511628211;
	add.s64 	%rd38005, %rd38005, 2;
	setp.ne.s64 	%p145, %rd38005, %rd38008;
	@%p145 bra 	$L__BB21_1265;
$L__BB21_1266:
	and.b64  	%rd5136, %rd3820, 1;
	setp.eq.b64 	%p146, %rd5136, 1;
	not.pred 	%p147, %p146;
	@%p147 bra 	$L__BB21_1268;
	shl.b64 	%rd5137, %rd38008, 3;
	add.s64 	%rd5138, %rd37950, %rd5137;
	ld.u64 	%rd5139, [%rd5138];
	and.b64  	%rd5140, %rd5139, 255;
	xor.b64  	%rd5141, %rd5140, %rd38007;
	mul.lo.s64 	%rd5142, %rd5141, 1099511628211;
	shr.u64 	%rd5143, %rd5139, 8;
	and.b64  	%rd5144, %rd5143, 255;
	xor.b64  	%rd5145, %rd5144, %rd5142;
	mul.lo.s64 	%rd5146, %rd5145, 1099511628211;
	shr.u64 	%rd5147, %rd5139, 16;
	and.b64  	%rd5148, %rd5147, 255;
	xor.b64  	%rd5149, %rd5148, %rd5146;
	mul.lo.s64 	%rd5150, %rd5149, 1099511628211;
	shr.u64 	%rd5151, %rd5139, 24;
	and.b64  	%rd5152, %rd5151, 255;
	xor.b64  	%rd5153, %rd5152, %rd5150;
	mul.lo.s64 	%rd5154, %rd5153, 1099511628211;
	shr.u64 	%rd5155, %rd5139, 32;
	and.b64  	%rd5156, %rd5155, 255;
	xor.b64  	%rd5157, %rd5156, %rd5154;
	mul.lo.s64 	%rd5158, %rd5157, 1099511628211;
	shr.u64 	%rd5159, %rd5139, 40;
	and.b64  	%rd5160, %rd5159, 255;
	xor.b64  	%rd5161, %rd5160, %rd5158;
	mul.lo.s64 	%rd5162, %rd5161, 1099511628211;
	shr.u64 	%rd5163, %rd5139, 48;
	and.b64  	%rd5164, %rd5163, 255;
	xor.b64  	%rd5165, %rd5164, %rd5162;
	mul.lo.s64 	%rd5166, %rd5165, 1099511628211;
	shr.u64 	%rd5167, %rd5139, 56;
	xor.b64  	%rd5168, %rd5167, %rd5166;
	mul.lo.s64 	%rd38007, %rd5168, 1099511628211;
$L__BB21_1268:
	setp.eq.s64 	%p148, %rd3820, 0;
	mov.b64 	%rd38013, -3750763034362895579;
	@%p148 bra 	$L__BB21_1274;
	setp.eq.s64 	%p149, %rd1785, 0;
	mov.b64 	%rd38013, -3750763034362895579;
	mov.b64 	%rd38014, 0;
	@%p149 bra 	$L__BB21_1272;
	mov.b64 	%rd38013, -3750763034362895579;
	mov.b64 	%rd38011, 0;
	and.b64  	%rd38014, %rd3820, -2;
$L__BB21_1271:
	shl.b64 	%rd5175, %rd38011, 3;
	add.s64 	%rd5176, %rd1780, %rd5175;
	ld.u64 	%rd5177, [%rd5176];
	and.b64  	%rd5178, %rd5177, 255;
	xor.b64  	%rd5179, %rd5178, %rd38013;
	mul.lo.s64 	%rd5180, %rd5179, 1099511628211;
	shr.u64 	%rd5181, %rd5177, 8;
	and.b64  	%rd5182, %rd5181, 255;
	xor.b64  	%rd5183, %rd5182, %rd5180;
	mul.lo.s64 	%rd5184, %rd5183, 1099511628211;
	shr.u64 	%rd5185, %rd5177, 16;
	and.b64  	%rd5186, %rd5185, 255;
	xor.b64  	%rd5187, %rd5186, %rd5184;
	mul.lo.s64 	%rd5188, %rd5187, 1099511628211;
	shr.u64 	%rd5189, %rd5177, 24;
	and.b64  	%rd5190, %rd5189, 255;
	xor.b64  	%rd5191, %rd5190, %rd5188;
	mul.lo.s64 	%rd5192, %rd5191, 1099511628211;
	shr.u64 	%rd5193, %rd5177, 32;
	and.b64  	%rd5194, %rd5193, 255;
	xor.b64  	%rd5195, %rd5194, %rd5192;
	mul.lo.s64 	%rd5196, %rd5195, 1099511628211;
	shr.u64 	%rd5197, %rd5177, 40;
	and.b64  	%rd5198, %rd5197, 255;
	xor.b64  	%rd5199, %rd5198, %rd5196;
	mul.lo.s64 	%rd5200, %rd5199, 1099511628211;
	shr.u64 	%rd5201, %rd5177, 48;
	and.b64  	%rd5202, %rd5201, 255;
	xor.b64  	%rd5203, %rd5202, %rd5200;
	mul.lo.s64 	%rd5204, %rd5203, 1099511628211;
	shr.u64 	%rd5205, %rd5177, 56;
	xor.b64  	%rd5206, %rd5205, %rd5204;
	mul.lo.s64 	%rd5207, %rd5206, 1099511628211;
	ld.u64 	%rd5208, [%rd5176+8];
	and.b64  	%rd5209, %rd5208, 255;
	xor.b64  	%rd5210, %rd5209, %rd5207;
	mul.lo.s64 	%rd5211, %rd5210, 1099511628211;
	shr.u64 	%rd5212, %rd5208, 8;
	and.b64  	%rd5213, %rd5212, 255;
	xor.b64  	%rd5214, %rd5213, %rd5211;
	mul.lo.s64 	%rd5215, %rd5214, 1099511628211;
	shr.u64 	%rd5216, %rd5208, 16;
	and.b64  	%rd5217, %rd5216, 255;
	xor.b64  	%rd5218, %rd5217, %rd5215;
	mul.lo.s64 	%rd5219, %rd5218, 1099511628211;
	shr.u64 	%rd5220, %rd5208, 24;
	and.b64  	%rd5221, %rd5220, 255;
	xor.b64  	%rd5222, %rd5221, %rd5219;
	mul.lo.s64 	%rd5223, %rd5222, 1099511628211;
	shr.u64 	%rd5224, %rd5208, 32;
	and.b64  	%rd5225, %rd5224, 255;
	xor.b64  	%rd5226, %rd5225, %rd5223;
	mul.lo.s64 	%rd5227, %rd5226, 1099511628211;
	shr.u64 	%rd5228, %rd5208, 40;
	and.b64  	%rd5229, %rd5228, 255;
	xor.b64  	%rd5230, %rd5229, %rd5227;
	mul.lo.s64 	%rd5231, %rd5230, 1099511628211;
	shr.u64 	%rd5232, %rd5208, 48;
	and.b64  	%rd5233, %rd5232, 255;
	xor.b64  	%rd5234, %rd5233, %rd5231;
	mul.lo.s64 	%rd5235, %rd5234, 1099511628211;
	shr.u64 	%rd5236, %rd5208, 56;
	xor.b64  	%rd5237, %rd5236, %rd5235;
	mul.lo.s64 	%rd38013, %rd5237, 1099511628211;
	add.s64 	%rd38011, %rd38011, 2;
	setp.ne.s64 	%p150, %rd38011, %rd38014;
	@%p150 bra 	$L__BB21_1271;
$L__BB21_1272:
	and.b64  	%rd5238, %rd3820, 1;
	setp.eq.b64 	%p151, %rd5238, 1;
	not.pred 	%p152, %p151;
	@%p152 bra 	$L__BB21_1274;
	shl.b64 	%rd5239, %rd38014, 3;
	add.s64 	%rd5240, %rd1780, %rd5239;
	ld.u64 	%rd5241, [%rd5240];
	and.b64  	%rd5242, %rd5241, 255;
	xor.b64  	%rd5243, %rd5242, %rd38013;
	mul.lo.s64 	%rd5244, %rd5243, 1099511628211;
	shr.u64 	%rd5245, %rd5241, 8;
	and.b64  	%rd5246, %rd5245, 255;
	xor.b64  	%rd5247, %rd5246, %rd5244;
	mul.lo.s64 	%rd5248, %rd5247, 1099511628211;
	shr.u64 	%rd5249, %rd5241, 16;
	and.b64  	%rd5250, %rd5249, 255;
	xor.b64  	%rd5251, %rd5250, %rd5248;
	mul.lo.s64 	%rd5252, %rd5251, 1099511628211;
	shr.u64 	%rd5253, %rd5241, 24;
	and.b64  	%rd5254, %rd5253, 255;
	xor.b64  	%rd5255, %rd5254, %rd5252;
	mul.lo.s64 	%rd5256, %rd5255, 1099511628211;
	shr.u64 	%rd5257, %rd5241, 32;
	and.b64  	%rd5258, %rd5257, 255;
	xor.b64  	%rd5259, %rd5258, %rd5256;
	mul.lo.s64 	%rd5260, %rd5259, 1099511628211;
	shr.u64 	%rd5261, %rd5241, 40;
	and.b64  	%rd5262, %rd5261, 255;
	xor.b64  	%rd5263, %rd5262, %rd5260;
	mul.lo.s64 	%rd5264, %rd5263, 1099511628211;
	shr.u64 	%rd5265, %rd5241, 48;
	and.b64  	%rd5266, %rd5265, 255;
	xor.b64  	%rd5267, %rd5266, %rd5264;
	mul.lo.s64 	%rd5268, %rd5267, 1099511628211;
	shr.u64 	%rd5269, %rd5241, 56;
	xor.b64  	%rd5270, %rd5269, %rd5268;
	mul.lo.s64 	%rd38013, %rd5270, 1099511628211;
$L__BB21_1274:
	setp.eq.s64 	%p153, %rd38007, %rd38013;
	@%p153 bra 	$L__BB21_1289;
	setp.eq.s64 	%p154, %rd3820, 0;
	mov.b64 	%rd38019, -3750763034362895579;
	@%p154 bra 	$L__BB21_1281;
	setp.eq.s64 	%p155, %rd1785, 0;
	mov.b64 	%rd38019, -3750763034362895579;
	mov.b64 	%rd38020, 0;
	@%p155 bra 	$L__BB21_1279;
	mov.b64 	%rd38019, -3750763034362895579;
	mov.b64 	%rd38017, 0;
	and.b64  	%rd38020, %rd3820, -2;
$L__BB21_1278:
	shl.b64 	%rd5277, %rd38017, 3;
	add.s64 	%rd5278, %rd37950, %rd5277;
	ld.u64 	%rd5279, [%rd5278];
	and.b64  	%rd5280, %rd5279, 255;
	xor.b64  	%rd5281, %rd5280, %rd38019;
	mul.lo.s64 	%rd5282, %rd5281, 1099511628211;
	shr.u64 	%rd5283, %rd5279, 8;
	and.b64  	%rd5284, %rd5283, 255;
	xor.b64  	%rd5285, %rd5284, %rd5282;
	mul.lo.s64 	%rd5286, %rd5285, 1099511628211;
	shr.u64 	%rd5287, %rd5279, 16;
	and.b64  	%rd5288, %rd5287, 255;
	xor.b64  	%rd5289, %rd5288, %rd5286;
	mul.lo.s64 	%rd5290, %rd5289, 1099511628211;
	shr.u64 	%rd5291, %rd5279, 24;
	and.b64  	%rd5292, %rd5291, 255;
	xor.b64  	%rd5293, %rd5292, %rd5290;
	mul.lo.s64 	%rd5294, %rd5293, 1099511628211;
	shr.u64 	%rd5295, %rd5279, 32;
	and.b64  	%rd5296, %rd5295, 255;
	xor.b64  	%rd5297, %rd5296, %rd5294;
	mul.lo.s64 	%rd5298, %rd5297, 1099511628211;
	shr.u64 	%rd5299, %rd5279, 40;
	and.b64  	%rd5300, %rd5299, 255;
	xor.b64  	%rd5301, %rd5300, %rd5298;
	mul.lo.s64 	%rd5302, %rd5301, 1099511628211;
	shr.u64 	%rd5303, %rd5279, 48;
	and.b64  	%rd5304, %rd5303, 255;
	xor.b64  	%rd5305, %rd5304, %rd5302;
	mul.lo.s64 	%rd5306, %rd5305, 1099511628211;
	shr.u64 	%rd5307, %rd5279, 56;
	xor.b64  	%rd5308, %rd5307, %rd5306;
	mul.lo.s64 	%rd5309, %rd5308, 1099511628211;
	ld.u64 	%rd5310, [%rd5278+8];
	and.b64  	%rd5311, %rd5310, 255;
	xor.b64  	%rd5312, %rd5311, %rd5309;
	mul.lo.s64 	%rd5313, %rd5312, 1099511628211;
	shr.u64 	%rd5314, %rd5310, 8;
	and.b64  	%rd5315, %rd5314, 255;
	xor.b64  	%rd5316, %rd5315, %rd5313;
	mul.lo.s64 	%rd5317, %rd5316, 1099511628211;
	shr.u64 	%rd5318, %rd5310, 16;
	and.b64  	%rd5319, %rd5318, 255;
	xor.b64  	%rd5320, %rd5319, %rd5317;
	mul.lo.s64 	%rd5321, %rd5320, 1099511628211;
	shr.u64 	%rd5322, %rd5310, 24;
	and.b64  	%rd5323, %rd5322, 255;
	xor.b64  	%rd5324, %rd5323, %rd5321;
	mul.lo.s64 	%rd5325, %rd5324, 1099511628211;
	shr.u64 	%rd5326, %rd5310, 32;
	and.b64  	%rd5327, %rd5326, 255;
	xor.b64  	%rd5328, %rd5327, %rd5325;
	mul.lo.s64 	%rd5329, %rd5328, 1099511628211;
	shr.u64 	%rd5330, %rd5310, 40;
	and.b64  	%rd5331, %rd5330, 255;
	xor.b64  	%rd5332, %rd5331, %rd5329;
	mul.lo.s64 	%rd5333, %rd5332, 1099511628211;
	shr.u64 	%rd5334, %rd5310, 48;
	and.b64  	%rd5335, %rd5334, 255;
	xor.b64  	%rd5336, %rd5335, %rd5333;
	mul.lo.s64 	%rd5337, %rd5336, 1099511628211;
	shr.u64 	%rd5338, %rd5310, 56;
	xor.b64  	%rd5339, %rd5338, %rd5337;
	mul.lo.s64 	%rd38019, %rd5339, 1099511628211;
	add.s64 	%rd38017, %rd38017, 2;
	setp.ne.s64 	%p156, %rd38017, %rd38020;
	@%p156 bra 	$L__BB21_1278;
$L__BB21_1279:
	and.b64  	%rd5340, %rd3820, 1;
	setp.eq.b64 	%p157, %rd5340, 1;
	not.pred 	%p158, %p157;
	@%p158 bra 	$L__BB21_1281;
	shl.b64 	%rd5341, %rd38020, 3;
	add.s64 	%rd5342, %rd37950, %rd5341;
	ld.u64 	%rd5343, [%rd5342];
	and.b64  	%rd5344, %rd5343, 255;
	xor.b64  	%rd5345, %rd5344, %rd38019;
	mul.lo.s64 	%rd5346, %rd5345, 1099511628211;
	shr.u64 	%rd5347, %rd5343, 8;
	and.b64  	%rd5348, %rd5347, 255;
	xor.b64  	%rd5349, %rd5348, %rd5346;
	mul.lo.s64 	%rd5350, %rd5349, 1099511628211;
	shr.u64 	%rd5351, %rd5343, 16;
	and.b64  	%rd5352, %rd5351, 255;
	xor.b64  	%rd5353, %rd5352, %rd5350;
	mul.lo.s64 	%rd5354, %rd5353, 1099511628211;
	shr.u64 	%rd5355, %rd5343, 24;
	and.b64  	%rd5356, %rd5355, 255;
	xor.b64  	%rd5357, %rd5356, %rd5354;
	mul.lo.s64 	%rd5358, %rd5357, 1099511628211;
	shr.u64 	%rd5359, %rd5343, 32;
	and.b64  	%rd5360, %rd5359, 255;
	xor.b64  	%rd5361, %rd5360, %rd5358;
	mul.lo.s64 	%rd5362, %rd5361, 1099511628211;
	shr.u64 	%rd5363, %rd5343, 40;
	and.b64  	%rd5364, %rd5363, 255;
	xor.b64  	%rd5365, %rd5364, %rd5362;
	mul.lo.s64 	%rd5366, %rd5365, 1099511628211;
	shr.u64 	%rd5367, %rd5343, 48;
	and.b64  	%rd5368, %rd5367, 255;
	xor.b64  	%rd5369, %rd5368, %rd5366;
	mul.lo.s64 	%rd5370, %rd5369, 1099511628211;
	shr.u64 	%rd5371, %rd5343, 56;
	xor.b64  	%rd5372, %rd5371, %rd5370;
	mul.lo.s64 	%rd38019, %rd5372, 1099511628211;
$L__BB21_1281:
	setp.eq.s64 	%p159, %rd3820, 0;
	mov.b64 	%rd38025, -3750763034362895579;
	@%p159 bra 	$L__BB21_1287;
	setp.eq.s64 	%p160, %rd1785, 0;
	mov.b64 	%rd38025, -3750763034362895579;
	mov.b64 	%rd38026, 0;
	@%p160 bra 	$L__BB21_1285;
	mov.b64 	%rd38025, -3750763034362895579;
	mov.b64 	%rd38023, 0;
	and.b64  	%rd38026, %rd3820, -2;
$L__BB21_1284:
	shl.b64 	%rd5379, %rd38023, 3;
	add.s64 	%rd5380, %rd1780, %rd5379;
	ld.u64 	%rd5381, [%rd5380];
	and.b64  	%rd5382, %rd5381, 255;
	xor.b64  	%rd5383, %rd5382, %rd38025;
	mul.lo.s64 	%rd5384, %rd5383, 1099511628211;
	shr.u64 	%rd5385, %rd5381, 8;
	and.b64  	%rd5386, %rd5385, 255;
	xor.b64  	%rd5387, %rd5386, %rd5384;
	mul.lo.s64 	%rd5388, %rd5387, 1099511628211;
	shr.u64 	%rd5389, %rd5381, 16;
	and.b64  	%rd5390, %rd5389, 255;
	xor.b64  	%rd5391, %rd5390, %rd5388;
	mul.lo.s64 	%rd5392, %rd5391, 1099511628211;
	shr.u64 	%rd5393, %rd5381, 24;
	and.b64  	%rd5394, %rd5393, 255;
	xor.b64  	%rd5395, %rd5394, %rd5392;
	mul.lo.s64 	%rd5396, %rd5395, 1099511628211;
	shr.u64 	%rd5397, %rd5381, 32;
	and.b64  	%rd5398, %rd5397, 255;
	xor.b64  	%rd5399, %rd5398, %rd5396;
	mul.lo.s64 	%rd5400, %rd5399, 1099511628211;
	shr.u64 	%rd5401, %rd5381, 40;
	and.b64  	%rd5402, %rd5401, 255;
	xor.b64  	%rd5403, %rd5402, %rd5400;
	mul.lo.s64 	%rd5404, %rd5403, 1099511628211;
	shr.u64 	%rd5405, %rd5381, 48;
	and.b64  	%rd5406, %rd5405, 255;
	xor.b64  	%rd5407, %rd5406, %rd5404;
	mul.lo.s64 	%rd5408, %rd5407, 1099511628211;
	shr.u64 	%rd5409, %rd5381, 56;
	xor.b64  	%rd5410, %rd5409, %rd5408;
	mul.lo.s64 	%rd5411, %rd5410, 1099511628211;
	ld.u64 	%rd5412, [%rd5380+8];
	and.b64  	%rd5413, %rd5412, 255;
	xor.b64  	%rd5414, %rd5413, %rd5411;
	mul.lo.s64 	%rd5415, %rd5414, 1099511628211;
	shr.u64 	%rd5416, %rd5412, 8;
	and.b64  	%rd5417, %rd5416, 255;
	xor.b64  	%rd5418, %rd5417, %rd5415;
	mul.lo.s64 	%rd5419, %rd5418, 1099511628211;
	shr.u64 	%rd5420, %rd5412, 16;
	and.b64  	%rd5421, %rd5420, 255;
	xor.b64  	%rd5422, %rd5421, %rd5419;
	mul.lo.s64 	%rd5423, %rd5422, 1099511628211;
	shr.u64 	%rd5424, %rd5412, 24;
	and.b64  	%rd5425, %rd5424, 255;
	xor.b64  	%rd5426, %rd5425, %rd5423;
	mul.lo.s64 	%rd5427, %rd5426, 1099511628211;
	shr.u64 	%rd5428, %rd5412, 32;
	and.b64  	%rd5429, %rd5428, 255;
	xor.b64  	%rd5430, %rd5429, %rd5427;
	mul.lo.s64 	%rd5431, %rd5430, 1099511628211;
	shr.u64 	%rd5432, %rd5412, 40;
	and.b64  	%rd5433, %rd5432, 255;
	xor.b64  	%rd5434, %rd5433, %rd5431;
	mul.lo.s64 	%rd5435, %rd5434, 1099511628211;
	shr.u64 	%rd5436, %rd5412, 48;
	and.b64  	%rd5437, %rd5436, 255;
	xor.b64  	%rd5438, %rd5437, %rd5435;
	mul.lo.s64 	%rd5439, %rd5438, 1099511628211;
	shr.u64 	%rd5440, %rd5412, 56;
	xor.b64  	%rd5441, %rd5440, %rd5439;
	mul.lo.s64 	%rd38025, %rd5441, 1099511628211;
	add.s64 	%rd38023, %rd38023, 2;
	setp.ne.s64 	%p161, %rd38023, %rd38026;
	@%p161 bra 	$L__BB21_1284;
$L__BB21_1285:
	and.b64  	%rd5442, %rd3820, 1;
	setp.eq.b64 	%p162, %rd5442, 1;
	not.pred 	%p163, %p162;
	@%p163 bra 	$L__BB21_1287;
	shl.b64 	%rd5443, %rd38026, 3;
	add.s64 	%rd5444, %rd1780, %rd5443;
	ld.u64 	%rd5445, [%rd5444];
	and.b64  	%rd5446, %rd5445, 255;
	xor.b64  	%rd5447, %rd5446, %rd38025;
	mul.lo.s64 	%rd5448, %rd5447, 1099511628211;
	shr.u64 	%rd5449, %rd5445, 8;
	and.b64  	%rd5450, %rd5449, 255;
	xor.b64  	%rd5451, %rd5450, %rd5448;
	mul.lo.s64 	%rd5452, %rd5451, 1099511628211;
	shr.u64 	%rd5453, %rd5445, 16;
	and.b64  	%rd5454, %rd5453, 255;
	xor.b64  	%rd5455, %rd5454, %rd5452;
	mul.lo.s64 	%rd5456, %rd5455, 1099511628211;
	shr.u64 	%rd5457, %rd5445, 24;
	and.b64  	%rd5458, %rd5457, 255;
	xor.b64  	%rd5459, %rd5458, %rd5456;
	mul.lo.s64 	%rd5460, %rd5459, 1099511628211;
	shr.u64 	%rd5461, %rd5445, 32;
	and.b64  	%rd5462, %rd5461, 255;
	xor.b64  	%rd5463, %rd5462, %rd5460;
	mul.lo.s64 	%rd5464, %rd5463, 1099511628211;
	shr.u64 	%rd5465, %rd5445, 40;
	and.b64  	%rd5466, %rd5465, 255;
	xor.b64  	%rd5467, %rd5466, %rd5464;
	mul.lo.s64 	%rd5468, %rd5467, 1099511628211;
	shr.u64 	%rd5469, %rd5445, 48;
	and.b64  	%rd5470, %rd5469, 255;
	xor.b64  	%rd5471, %rd5470, %rd5468;
	mul.lo.s64 	%rd5472, %rd5471, 1099511628211;
	shr.u64 	%rd5473, %rd5445, 56;
	xor.b64  	%rd5474, %rd5473, %rd5472;
	mul.lo.s64 	%rd38025, %rd5474, 1099511628211;
$L__BB21_1287:
	setp.lt.u64 	%p164, %rd38019, %rd38025;
	mov.u64 	%rd38928, %rd1780;
	@%p164 bra 	$L__BB21_1288;
	bra.uni 	$L__BB21_1293;
$L__BB21_1288:
	mov.u64 	%rd38928, %rd1780;
	mov.u64 	%rd37950, %rd1780;
	bra.uni 	$L__BB21_1293;
$L__BB21_1289:
	setp.eq.s32 	%p165, %r120, 0;
	mov.u64 	%rd38928, %rd1780;
	@%p165 bra 	$L__BB21_1293;
	mov.b64 	%rd38029, 0;
$L__BB21_1291:
	shl.b64 	%rd5476, %rd38029, 3;
	add.s64 	%rd5477, %rd37950, %rd5476;
	ld.u64 	%rd5478, [%rd5477];
	add.s64 	%rd5479, %rd1780, %rd5476;
	ld.u64 	%rd5480, [%rd5479];
	setp.lt.u64 	%p166, %rd5478, %rd5480;
	@%p166 bra 	$L__BB21_1288;
	add.s64 	%rd38029, %rd38029, 1;
	setp.eq.s64 	%p167, %rd38029, %rd1784;
	mov.u64 	%rd38928, %rd1780;
	@%p167 bra 	$L__BB21_1293;
	bra.uni 	$L__BB21_1291;
$L__BB21_1293:
	or.b32  	%r220, %r131, 5;
	setp.ge.u32 	%p168, %r220, %r54;
	mov.u64 	%rd38927, %rd37950;
	@%p168 bra 	$L__BB21_1325;
	setp.eq.s64 	%p169, %rd3820, 0;
	mov.b64 	%rd38034, -3750763034362895579;
	@%p169 bra 	$L__BB21_1300;
	setp.eq.s64 	%p170, %rd1785, 0;
	mov.b64 	%rd38034, -3750763034362895579;
	mov.b64 	%rd38035, 0;
	@%p170 bra 	$L__BB21_1298;
	mov.b64 	%rd38034, -3750763034362895579;
	mov.b64 	%rd38032, 0;
	and.b64  	%rd38035, %rd3820, -2;
$L__BB21_1297:
	shl.b64 	%rd5487, %rd38032, 3;
	add.s64 	%rd5488, %rd37950, %rd5487;
	ld.u64 	%rd5489, [%rd5488];
	and.b64  	%rd5490, %rd5489, 255;
	xor.b64  	%rd5491, %rd5490, %rd38034;
	mul.lo.s64 	%rd5492, %rd5491, 1099511628211;
	shr.u64 	%rd5493, %rd5489, 8;
	and.b64  	%rd5494, %rd5493, 255;
	xor.b64  	%rd5495, %rd5494, %rd5492;
	mul.lo.s64 	%rd5496, %rd5495, 1099511628211;
	shr.u64 	%rd5497, %rd5489, 16;
	and.b64  	%rd5498, %rd5497, 255;
	xor.b64  	%rd5499, %rd5498, %rd5496;
	mul.lo.s64 	%rd5500, %rd5499, 1099511628211;
	shr.u64 	%rd5501, %rd5489, 24;
	and.b64  	%rd5502, %rd5501, 255;
	xor.b64  	%rd5503, %rd5502, %rd5500;
	mul.lo.s64 	%rd5504, %rd5503, 1099511628211;
	shr.u64 	%rd5505, %rd5489, 32;
	and.b64  	%rd5506, %rd5505, 255;
	xor.b64  	%rd5507, %rd5506, %rd5504;
	mul.lo.s64 	%rd5508, %rd5507, 1099511628211;
	shr.u64 	%rd5509, %rd5489, 40;
	and.b64  	%rd5510, %rd5509, 255;
	xor.b64  	%rd5511, %rd5510, %rd5508;
	mul.lo.s64 	%rd5512, %rd5511, 1099511628211;
	shr.u64 	%rd5513, %rd5489, 48;
	and.b64  	%rd5514, %rd5513, 255;
	xor.b64  	%rd5515, %rd5514, %rd5512;
	mul.lo.s64 	%rd5516, %rd5515, 1099511628211;
	shr.u64 	%rd5517, %rd5489, 56;
	xor.b64  	%rd5518, %rd5517, %rd5516;
	mul.lo.s64 	%rd5519, %rd5518, 1099511628211;
	ld.u64 	%rd5520, [%rd5488+8];
	and.b64  	%rd5521, %rd5520, 255;
	xor.b64  	%rd5522, %rd5521, %rd5519;
	mul.lo.s64 	%rd5523, %rd5522, 1099511628211;
	shr.u64 	%rd5524, %rd5520, 8;
	and.b64  	%rd5525, %rd5524, 255;
	xor.b64  	%rd5526, %rd5525, %rd5523;
	mul.lo.s64 	%rd5527, %rd5526, 1099511628211;
	shr.u64 	%rd5528, %rd5520, 16;
	and.b64  	%rd5529, %rd5528, 255;
	xor.b64  	%rd5530, %rd5529, %rd5527;
	mul.lo.s64 	%rd5531, %rd5530, 1099511628211;
	shr.u64 	%rd5532, %rd5520, 24;
	and.b64  	%rd5533, %rd5532, 255;
	xor.b64  	%rd5534, %rd5533, %rd5531;
	mul.lo.s64 	%rd5535, %rd5534, 1099511628211;
	shr.u64 	%rd5536, %rd5520, 32;
	and.b64  	%rd5537, %rd5536, 255;
	xor.b64  	%rd5538, %rd5537, %rd5535;
	mul.lo.s64 	%rd5539, %rd5538, 1099511628211;
	shr.u64 	%rd5540, %rd5520, 40;
	and.b64  	%rd5541, %rd5540, 255;
	xor.b64  	%rd5542, %rd5541, %rd5539;
	mul.lo.s64 	%rd5543, %rd5542, 1099511628211;
	shr.u64 	%rd5544, %rd5520, 48;
	and.b64  	%rd5545, %rd5544, 255;
	xor.b64  	%rd5546, %rd5545, %rd5543;
	mul.lo.s64 	%rd5547, %rd5546, 1099511628211;
	shr.u64 	%rd5548, %rd5520, 56;
	xor.b64  	%rd5549, %rd5548, %rd5547;
	mul.lo.s64 	%rd38034, %rd5549, 1099511628211;
	add.s64 	%rd38032, %rd38032, 2;
	setp.ne.s64 	%p171, %rd38032, %rd38035;
	@%p171 bra 	$L__BB21_1297;
$L__BB21_1298:
	and.b64  	%rd5550, %rd3820, 1;
	setp.eq.b64 	%p172, %rd5550, 1;
	not.pred 	%p173, %p172;
	@%p173 bra 	$L__BB21_1300;
	shl.b64 	%rd5551, %rd38035, 3;
	add.s64 	%rd5552, %rd37950, %rd5551;
	ld.u64 	%rd5553, [%rd5552];
	and.b64  	%rd5554, %rd5553, 255;
	xor.b64  	%rd5555, %rd5554, %rd38034;
	mul.lo.s64 	%rd5556, %rd5555, 1099511628211;
	shr.u64 	%rd5557, %rd5553, 8;
	and.b64  	%rd5558, %rd5557, 255;
	xor.b64  	%rd5559, %rd5558, %rd5556;
	mul.lo.s64 	%rd5560, %rd5559, 1099511628211;
	shr.u64 	%rd5561, %rd5553, 16;
	and.b64  	%rd5562, %rd5561, 255;
	xor.b64  	%rd5563, %rd5562, %rd5560;
	mul.lo.s64 	%rd5564, %rd5563, 1099511628211;
	shr.u64 	%rd5565, %rd5553, 24;
	and.b64  	%rd5566, %rd5565, 255;
	xor.b64  	%rd5567, %rd5566, %rd5564;
	mul.lo.s64 	%rd5568, %rd5567, 1099511628211;
	shr.u64 	%rd5569, %rd5553, 32;
	and.b64  	%rd5570, %rd5569, 255;
	xor.b64  	%rd5571, %rd5570, %rd5568;
	mul.lo.s64 	%rd5572, %rd5571, 1099511628211;
	shr.u64 	%rd5573, %rd5553, 40;
	and.b64  	%rd5574, %rd5573, 255;
	xor.b64  	%rd5575, %rd5574, %rd5572;
	mul.lo.s64 	%rd5576, %rd5575, 1099511628211;
	shr.u64 	%rd5577, %rd5553, 48;
	and.b64  	%rd5578, %rd5577, 255;
	xor.b64  	%rd5579, %rd5578, %rd5576;
	mul.lo.s64 	%rd5580, %rd5579, 1099511628211;
	shr.u64 	%rd5581, %rd5553, 56;
	xor.b64  	%rd5582, %rd5581, %rd5580;
	mul.lo.s64 	%rd38034, %rd5582, 1099511628211;
$L__BB21_1300:
	setp.eq.s64 	%p174, %rd3820, 0;
	mov.b64 	%rd38040, -3750763034362895579;
	@%p174 bra 	$L__BB21_1306;
	setp.eq.s64 	%p175, %rd1785, 0;
	mov.b64 	%rd38040, -3750763034362895579;
	mov.b64 	%rd38041, 0;
	@%p175 bra 	$L__BB21_1304;
	mov.b64 	%rd38040, -3750763034362895579;
	mov.b64 	%rd38038, 0;
	and.b64  	%rd38041, %rd3820, -2;
$L__BB21_1303:
	shl.b64 	%rd5589, %rd38038, 3;
	add.s64 	%rd5590, %rd1781, %rd5589;
	ld.u64 	%rd5591, [%rd5590];
	and.b64  	%rd5592, %rd5591, 255;
	xor.b64  	%rd5593, %rd5592, %rd38040;
	mul.lo.s64 	%rd5594, %rd5593, 1099511628211;
	shr.u64 	%rd5595, %rd5591, 8;
	and.b64  	%rd5596, %rd5595, 255;
	xor.b64  	%rd5597, %rd5596, %rd5594;
	mul.lo.s64 	%rd5598, %rd5597, 1099511628211;
	shr.u64 	%rd5599, %rd5591, 16;
	and.b64  	%rd5600, %rd5599, 255;
	xor.b64  	%rd5601, %rd5600, %rd5598;
	mul.lo.s64 	%rd5602, %rd5601, 1099511628211;
	shr.u64 	%rd5603, %rd5591, 24;
	and.b64  	%rd5604, %rd5603, 255;
	xor.b64  	%rd5605, %rd5604, %rd5602;
	mul.lo.s64 	%rd5606, %rd5605, 1099511628211;
	shr.u64 	%rd5607, %rd5591, 32;
	and.b64  	%rd5608, %rd5607, 255;
	xor.b64  	%rd5609, %rd5608, %rd5606;
	mul.lo.s64 	%rd5610, %rd5609, 1099511628211;
	shr.u64 	%rd5611, %rd5591, 40;
	and.b64  	%rd5612, %rd5611, 255;
	xor.b64  	%rd5613, %rd5612, %rd5610;
	mul.lo.s64 	%rd5614, %rd5613, 1099511628211;
	shr.u64 	%rd5615, %rd5591, 48;
	and.b64  	%rd5616, %rd5615, 255;
	xor.b64  	%rd5617, %rd5616, %rd5614;
	mul.lo.s64 	%rd5618, %rd5617, 1099511628211;
	shr.u64 	%rd5619, %rd5591, 56;
	xor.b64  	%rd5620, %rd5619, %rd5618;
	mul.lo.s64 	%rd5621, %rd5620, 1099511628211;
	ld.u64 	%rd5622, [%rd5590+8];
	and.b64  	%rd5623, %rd5622, 255;
	xor.b64  	%rd5624, %rd5623, %rd5621;
	mul.lo.s64 	%rd5625, %rd5624, 1099511628211;
	shr.u64 	%rd5626, %rd5622, 8;
	and.b64  	%rd5627, %rd5626, 255;
	xor.b64  	%rd5628, %rd5627, %rd5625;
	mul.lo.s64 	%rd5629, %rd5628, 1099511628211;
	shr.u64 	%rd5630, %rd5622, 16;
	and.b64  	%rd5631, %rd5630, 255;
	xor.b64  	%rd5632, %rd5631, %rd5629;
	mul.lo.s64 	%rd5633, %rd5632, 1099511628211;
	shr.u64 	%rd5634, %rd5622, 24;
	and.b64  	%rd5635, %rd5634, 255;
	xor.b64  	%rd5636, %rd5635, %rd5633;
	mul.lo.s64 	%rd5637, %rd5636, 1099511628211;
	shr.u64 	%rd5638, %rd5622, 32;
	and.b64  	%rd5639, %rd5638, 255;
	xor.b64  	%rd5640, %rd5639, %rd5637;
	mul.lo.s64 	%rd5641, %rd5640, 1099511628211;
	shr.u64 	%rd5642, %rd5622, 40;
	and.b64  	%rd5643, %rd5642, 255;
	xor.b64  	%rd5644, %rd5643, %rd5641;
	mul.lo.s64 	%rd5645, %rd5644, 1099511628211;
	shr.u64 	%rd5646, %rd5622, 48;
	and.b64  	%rd5647, %rd5646, 255;
	xor.b64  	%rd5648, %rd5647, %rd5645;
	mul.lo.s64 	%rd5649, %rd5648, 1099511628211;
	shr.u64 	%rd5650, %rd5622, 56;
	xor.b64  	%rd5651, %rd5650, %rd5649;
	mul.lo.s64 	%rd38040, %rd5651, 1099511628211;
	add.s64 	%rd38038, %rd38038, 2;
	setp.ne.s64 	%p176, %rd38038, %rd38041;
	@%p176 bra 	$L__BB21_1303;
$L__BB21_1304:
	and.b64  	%rd5652, %rd3820, 1;
	setp.eq.b64 	%p177, %rd5652, 1;
	not.pred 	%p178, %p177;
	@%p178 bra 	$L__BB21_1306;
	shl.b64 	%rd5653, %rd38041, 3;
	add.s64 	%rd5654, %rd1781, %rd5653;
	ld.u64 	%rd5655, [%rd5654];
	and.b64  	%rd5656, %rd5655, 255;
	xor.b64  	%rd5657, %rd5656, %rd38040;
	mul.lo.s64 	%rd5658, %rd5657, 1099511628211;
	shr.u64 	%rd5659, %rd5655, 8;
	and.b64  	%rd5660, %rd5659, 255;
	xor.b64  	%rd5661, %rd5660, %rd5658;
	mul.lo.s64 	%rd5662, %rd5661, 1099511628211;
	shr.u64 	%rd5663, %rd5655, 16;
	and.b64  	%rd5664, %rd5663, 255;
	xor.b64  	%rd5665, %rd5664, %rd5662;
	mul.lo.s64 	%rd5666, %rd5665, 1099511628211;
	shr.u64 	%rd5667, %rd5655, 24;
	and.b64  	%rd5668, %rd5667, 255;
	xor.b64  	%rd5669, %rd5668, %rd5666;
	mul.lo.s64 	%rd5670, %rd5669, 1099511628211;
	shr.u64 	%rd5671, %rd5655, 32;
	and.b64  	%rd5672, %rd5671, 255;
	xor.b64  	%rd5673, %rd5672, %rd5670;
	mul.lo.s64 	%rd5674, %rd5673, 1099511628211;
	shr.u64 	%rd5675, %rd5655, 40;
	and.b64  	%rd5676, %rd5675, 255;
	xor.b64  	%rd5677, %rd5676, %rd5674;
	mul.lo.s64 	%rd5678, %rd5677, 1099511628211;
	shr.u64 	%rd5679, %rd5655, 48;
	and.b64  	%rd5680, %rd5679, 255;
	xor.b64  	%rd5681, %rd5680, %rd5678;
	mul.lo.s64 	%rd5682, %rd5681, 1099511628211;
	shr.u64 	%rd5683, %rd5655, 56;
	xor.b64  	%rd5684, %rd5683, %rd5682;
	mul.lo.s64 	%rd38040, %rd5684, 1099511628211;
$L__BB21_1306:
	setp.eq.s64 	%p179, %rd38034, %rd38040;
	@%p179 bra 	$L__BB21_1321;
	setp.eq.s64 	%p180, %rd3820, 0;
	mov.b64 	%rd38046, -3750763034362895579;
	@%p180 bra 	$L__BB21_1313;
	setp.eq.s64 	%p181, %rd1785, 0;
	mov.b64 	%rd38046, -3750763034362895579;
	mov.b64 	%rd38047, 0;
	@%p181 bra 	$L__BB21_1311;
	mov.b64 	%rd38046, -3750763034362895579;
	mov.b64 	%rd38044, 0;
	and.b64  	%rd38047, %rd3820, -2;
$L__BB21_1310:
	shl.b64 	%rd5691, %rd38044, 3;
	add.s64 	%rd5692, %rd37950, %rd5691;
	ld.u64 	%rd5693, [%rd5692];
	and.b64  	%rd5694, %rd5693, 255;
	xor.b64  	%rd5695, %rd5694, %rd38046;
	mul.lo.s64 	%rd5696, %rd5695, 1099511628211;
	shr.u64 	%rd5697, %rd5693, 8;
	and.b64  	%rd5698, %rd5697, 255;
	xor.b64  	%rd5699, %rd5698, %rd5696;
	mul.lo.s64 	%rd5700, %rd5699, 1099511628211;
	shr.u64 	%rd5701, %rd5693, 16;
	and.b64  	%rd5702, %rd5701, 255;
	xor.b64  	%rd5703, %rd5702, %rd5700;
	mul.lo.s64 	%rd5704, %rd5703, 1099511628211;
	shr.u64 	%rd5705, %rd5693, 24;
	and.b64  	%rd5706, %rd5705, 255;
	xor.b64  	%rd5707, %rd5706, %rd5704;
	mul.lo.s64 	%rd5708, %rd5707, 1099511628211;
	shr.u64 	%rd5709, %rd5693, 32;
	and.b64  	%rd5710, %rd5709, 255;
	xor.b64  	%rd5711, %rd5710, %rd5708;
	mul.lo.s64 	%rd5712, %rd5711, 1099511628211;
	shr.u64 	%rd5713, %rd5693, 40;
	and.b64  	%rd5714, %rd5713, 255;
	xor.b64  	%rd5715, %rd5714, %rd5712;
	mul.lo.s64 	%rd5716, %rd5715, 1099511628211;
	shr.u64 	%rd5717, %rd5693, 48;
	and.b64  	%rd5718, %rd5717, 255;
	xor.b64  	%rd5719, %rd5718, %rd5716;
	mul.lo.s64 	%rd5720, %rd5719, 1099511628211;
	shr.u64 	%rd5721, %rd5693, 56;
	xor.b64  	%rd5722, %rd5721, %rd5720;
	mul.lo.s64 	%rd5723, %rd5722, 1099511628211;
	ld.u64 	%rd5724, [%rd5692+8];
	and.b64  	%rd5725, %rd5724, 255;
	xor.b64  	%rd5726, %rd5725, %rd5723;
	mul.lo.s64 	%rd5727, %rd5726, 1099511628211;
	shr.u64 	%rd5728, %rd5724, 8;
	and.b64  	%rd5729, %rd5728, 255;
	xor.b64  	%rd5730, %rd5729, %rd5727;
	mul.lo.s64 	%rd5731, %rd5730, 1099511628211;
	shr.u64 	%rd5732, %rd5724, 16;
	and.b64  	%rd5733, %rd5732, 255;
	xor.b64  	%rd5734, %rd5733, %rd5731;
	mul.lo.s64 	%rd5735, %rd5734, 1099511628211;
	shr.u64 	%rd5736, %rd5724, 24;
	and.b64  	%rd5737, %rd5736, 255;
	xor.b64  	%rd5738, %rd5737, %rd5735;
	mul.lo.s64 	%rd5739, %rd5738, 1099511628211;
	shr.u64 	%rd5740, %rd5724, 32;
	and.b64  	%rd5741, %rd5740, 255;
	xor.b64  	%rd5742, %rd5741, %rd5739;
	mul.lo.s64 	%rd5743, %rd5742, 1099511628211;
	shr.u64 	%rd5744, %rd5724, 40;
	and.b64  	%rd5745, %rd5744, 255;
	xor.b64  	%rd5746, %rd5745, %rd5743;
	mul.lo.s64 	%rd5747, %rd5746, 1099511628211;
	shr.u64 	%rd5748, %rd5724, 48;
	and.b64  	%rd5749, %rd5748, 255;
	xor.b64  	%rd5750, %rd5749, %rd5747;
	mul.lo.s64 	%rd5751, %rd5750, 1099511628211;
	shr.u64 	%rd5752, %rd5724, 56;
	xor.b64  	%rd5753, %rd5752, %rd5751;
	mul.lo.s64 	%rd38046, %rd5753, 1099511628211;
	add.s64 	%rd38044, %rd38044, 2;
	setp.ne.s64 	%p182, %rd38044, %rd38047;
	@%p182 bra 	$L__BB21_1310;
$L__BB21_1311:
	and.b64  	%rd5754, %rd3820, 1;
	setp.eq.b64 	%p183, %rd5754, 1;
	not.pred 	%p184, %p183;
	@%p184 bra 	$L__BB21_1313;
	shl.b64 	%rd5755, %rd38047, 3;
	add.s64 	%rd5756, %rd37950, %rd5755;
	ld.u64 	%rd5757, [%rd5756];
	and.b64  	%rd5758, %rd5757, 255;
	xor.b64  	%rd5759, %rd5758, %rd38046;
	mul.lo.s64 	%rd5760, %rd5759, 1099511628211;
	shr.u64 	%rd5761, %rd5757, 8;
	and.b64  	%rd5762, %rd5761, 255;
	xor.b64  	%rd5763, %rd5762, %rd5760;
	mul.lo.s64 	%rd5764, %rd5763, 1099511628211;
	shr.u64 	%rd5765, %rd5757, 16;
	and.b64  	%rd5766, %rd5765, 255;
	xor.b64  	%rd5767, %rd5766, %rd5764;
	mul.lo.s64 	%rd5768, %rd5767, 1099511628211;
	shr.u64 	%rd5769, %rd5757, 24;
	and.b64  	%rd5770, %rd5769, 255;
	xor.b64  	%rd5771, %rd5770, %rd5768;
	mul.lo.s64 	%rd5772, %rd5771, 1099511628211;
	shr.u64 	%rd5773, %rd5757, 32;
	and.b64  	%rd5774, %rd5773, 255;
	xor.b64  	%rd5775, %rd5774, %rd5772;
	mul.lo.s64 	%rd5776, %rd5775, 1099511628211;
	shr.u64 	%rd5777, %rd5757, 40;
	and.b64  	%rd5778, %rd5777, 255;
	xor.b64  	%rd5779, %rd5778, %rd5776;
	mul.lo.s64 	%rd5780, %rd5779, 1099511628211;
	shr.u64 	%rd5781, %rd5757, 48;
	and.b64  	%rd5782, %rd5781, 255;
	xor.b64  	%rd5783, %rd5782, %rd5780;
	mul.lo.s64 	%rd5784, %rd5783, 1099511628211;
	shr.u64 	%rd5785, %rd5757, 56;
	xor.b64  	%rd5786, %rd5785, %rd5784;
	mul.lo.s64 	%rd38046, %rd5786, 1099511628211;
$L__BB21_1313:
	setp.eq.s64 	%p185, %rd3820, 0;
	mov.b64 	%rd38052, -3750763034362895579;
	@%p185 bra 	$L__BB21_1319;
	setp.eq.s64 	%p186, %rd1785, 0;
	mov.b64 	%rd38052, -3750763034362895579;
	mov.b64 	%rd38053, 0;
	@%p186 bra 	$L__BB21_1317;
	mov.b64 	%rd38052, -3750763034362895579;
	mov.b64 	%rd38050, 0;
	and.b64  	%rd38053, %rd3820, -2;
$L__BB21_1316:
	shl.b64 	%rd5793, %rd38050, 3;
	add.s64 	%rd5794, %rd1781, %rd5793;
	ld.u64 	%rd5795, [%rd5794];
	and.b64  	%rd5796, %rd5795, 255;
	xor.b64  	%rd5797, %rd5796, %rd38052;
	mul.lo.s64 	%rd5798, %rd5797, 1099511628211;
	shr.u64 	%rd5799, %rd5795, 8;
	and.b64  	%rd5800, %rd5799, 255;
	xor.b64  	%rd5801, %rd5800, %rd5798;
	mul.lo.s64 	%rd5802, %rd5801, 1099511628211;
	shr.u64 	%rd5803, %rd5795, 16;
	and.b64  	%rd5804, %rd5803, 255;
	xor.b64  	%rd5805, %rd5804, %rd5802;
	mul.lo.s64 	%rd5806, %rd5805, 1099511628211;
	shr.u64 	%rd5807, %rd5795, 24;
	and.b64  	%rd5808, %rd5807, 255;
	xor.b64  	%rd5809, %rd5808, %rd5806;
	mul.lo.s64 	%rd5810, %rd5809, 1099511628211;
	shr.u64 	%rd5811, %rd5795, 32;
	and.b64  	%rd5812, %rd5811, 255;
	xor.b64  	%rd5813, %rd5812, %rd5810;
	mul.lo.s64 	%rd5814, %rd5813, 1099511628211;
	shr.u64 	%rd5815, %rd5795, 40;
	and.b64  	%rd5816, %rd5815, 255;
	xor.b64  	%rd5817, %rd5816, %rd5814;
	mul.lo.s64 	%rd5818, %rd5817, 1099511628211;
	shr.u64 	%rd5819, %rd5795, 48;
	and.b64  	%rd5820, %rd5819, 255;
	xor.b64  	%rd5821, %rd5820, %rd5818;
	mul.lo.s64 	%rd5822, %rd5821, 1099511628211;
	shr.u64 	%rd5823, %rd5795, 56;
	xor.b64  	%rd5824, %rd5823, %rd5822;
	mul.lo.s64 	%rd5825, %rd5824, 1099511628211;
	ld.u64 	%rd5826, [%rd5794+8];
	and.b64  	%rd5827, %rd5826, 255;
	xor.b64  	%rd5828, %rd5827, %rd5825;
	mul.lo.s64 	%rd5829, %rd5828, 1099511628211;
	shr.u64 	%rd5830, %rd5826, 8;
	and.b64  	%rd5831, %rd5830, 255;
	xor.b64  	%rd5832, %rd5831, %rd5829;
	mul.lo.s64 	%rd5833, %rd5832, 1099511628211;
	shr.u64 	%rd5834, %rd5826, 16;
	and.b64  	%rd5835, %rd5834, 255;
	xor.b64  	%rd5836, %rd5835, %rd5833;
	mul.lo.s64 	%rd5837, %rd5836, 1099511628211;
	shr.u64 	%rd5838, %rd5826, 24;
	and.b64  	%rd5839, %rd5838, 255;
	xor.b64  	%rd5840, %rd5839, %rd5837;
	mul.lo.s64 	%rd5841, %rd5840, 1099511628211;
	shr.u64 	%rd5842, %rd5826, 32;
	and.b64  	%rd5843, %rd5842, 255;
	xor.b64  	%rd5844, %rd5843, %rd5841;
	mul.lo.s64 	%rd5845, %rd5844, 1099511628211;
	shr.u64 	%rd5846, %rd5826, 40;
	and.b64  	%rd5847, %rd5846, 255;
	xor.b64  	%rd5848, %rd5847, %rd5845;
	mul.lo.s64 	%rd5849, %rd5848, 1099511628211;
	shr.u64 	%rd5850, %rd5826, 48;
	and.b64  	%rd5851, %rd5850, 255;
	xor.b64  	%rd5852, %rd5851, %rd5849;
	mul.lo.s64 	%rd5853, %rd5852, 1099511628211;
	shr.u64 	%rd5854, %rd5826, 56;
	xor.b64  	%rd5855, %rd5854, %rd5853;
	mul.lo.s64 	%rd38052, %rd5855, 1099511628211;
	add.s64 	%rd38050, %rd38050, 2;
	setp.ne.s64 	%p187, %rd38050, %rd38053;
	@%p187 bra 	$L__BB21_1316;
$L__BB21_1317:
	and.b64  	%rd5856, %rd3820, 1;
	setp.eq.b64 	%p188, %rd5856, 1;
	not.pred 	%p189, %p188;
	@%p189 bra 	$L__BB21_1319;
	shl.b64 	%rd5857, %rd38053, 3;
	add.s64 	%rd5858, %rd1781, %rd5857;
	ld.u64 	%rd5859, [%rd5858];
	and.b64  	%rd5860, %rd5859, 255;
	xor.b64  	%rd5861, %rd5860, %rd38052;
	mul.lo.s64 	%rd5862, %rd5861, 1099511628211;
	shr.u64 	%rd5863, %rd5859, 8;
	and.b64  	%rd5864, %rd5863, 255;
	xor.b64  	%rd5865, %rd5864, %rd5862;
	mul.lo.s64 	%rd5866, %rd5865, 1099511628211;
	shr.u64 	%rd5867, %rd5859, 16;
	and.b64  	%rd5868, %rd5867, 255;
	xor.b64  	%rd5869, %rd5868, %rd5866;
	mul.lo.s64 	%rd5870, %rd5869, 1099511628211;
	shr.u64 	%rd5871, %rd5859, 24;
	and.b64  	%rd5872, %rd5871, 255;
	xor.b64  	%rd5873, %rd5872, %rd5870;
	mul.lo.s64 	%rd5874, %rd5873, 1099511628211;
	shr.u64 	%rd5875, %rd5859, 32;
	and.b64  	%rd5876, %rd5875, 255;
	xor.b64  	%rd5877, %rd5876, %rd5874;
	mul.lo.s64 	%rd5878, %rd5877, 1099511628211;
	shr.u64 	%rd5879, %rd5859, 40;
	and.b64  	%rd5880, %rd5879, 255;
	xor.b64  	%rd5881, %rd5880, %rd5878;
	mul.lo.s64 	%rd5882, %rd5881, 1099511628211;
	shr.u64 	%rd5883, %rd5859, 48;
	and.b64  	%rd5884, %rd5883, 255;
	xor.b64  	%rd5885, %rd5884, %rd5882;
	mul.lo.s64 	%rd5886, %rd5885, 1099511628211;
	shr.u64 	%rd5887, %rd5859, 56;
	xor.b64  	%rd5888, %rd5887, %rd5886;
	mul.lo.s64 	%rd38052, %rd5888, 1099511628211;
$L__BB21_1319:
	setp.lt.u64 	%p190, %rd38046, %rd38052;
	mov.u64 	%rd38927, %rd1781;
	@%p190 bra 	$L__BB21_1320;
	bra.uni 	$L__BB21_1325;
$L__BB21_1320:
	mov.u64 	%rd38927, %rd1781;
	mov.u64 	%rd37950, %rd1781;
	bra.uni 	$L__BB21_1325;
$L__BB21_1321:
	setp.eq.s32 	%p191, %r120, 0;
	mov.u64 	%rd38927, %rd1781;
	@%p191 bra 	$L__BB21_1325;
	mov.b64 	%rd38056, 0;
$L__BB21_1323:
	shl.b64 	%rd5890, %rd38056, 3;
	add.s64 	%rd5891, %rd37950, %rd5890;
	ld.u64 	%rd5892, [%rd5891];
	add.s64 	%rd5893, %rd1781, %rd5890;
	ld.u64 	%rd5894, [%rd5893];
	setp.lt.u64 	%p192, %rd5892, %rd5894;
	@%p192 bra 	$L__BB21_1320;
	add.s64 	%rd38056, %rd38056, 1;
	setp.eq.s64 	%p193, %rd38056, %rd1784;
	mov.u64 	%rd38927, %rd1781;
	@%p193 bra 	$L__BB21_1325;
	bra.uni 	$L__BB21_1323;
$L__BB21_1325:
	or.b32  	%r223, %r131, 6;
	setp.ge.u32 	%p194, %r223, %r54;
	mov.u64 	%rd38926, %rd37950;
	@%p194 bra 	$L__BB21_1357;
	setp.eq.s64 	%p195, %rd3820, 0;
	mov.b64 	%rd38061, -3750763034362895579;
	@%p195 bra 	$L__BB21_1332;
	setp.eq.s64 	%p196, %rd1785, 0;
	mov.b64 	%rd38061, -3750763034362895579;
	mov.b64 	%rd38062, 0;
	@%p196 bra 	$L__BB21_1330;
	mov.b64 	%rd38061, -3750763034362895579;
	mov.b64 	%rd38059, 0;
	and.b64  	%rd38062, %rd3820, -2;
$L__BB21_1329:
	shl.b64 	%rd5901, %rd38059, 3;
	add.s64 	%rd5902, %rd37950, %rd5901;
	ld.u64 	%rd5903, [%rd5902];
	and.b64  	%rd5904, %rd5903, 255;
	xor.b64  	%rd5905, %rd5904, %rd38061;
	mul.lo.s64 	%rd5906, %rd5905, 1099511628211;
	shr.u64 	%rd5907, %rd5903, 8;
	and.b64  	%rd5908, %rd5907, 255;
	xor.b64  	%rd5909, %rd5908, %rd5906;
	mul.lo.s64 	%rd5910, %rd5909, 1099511628211;
	shr.u64 	%rd5911, %rd5903, 16;
	and.b64  	%rd5912, %rd5911, 255;
	xor.b64  	%rd5913, %rd5912, %rd5910;
	mul.lo.s64 	%rd5914, %rd5913, 1099511628211;
	shr.u64 	%rd5915, %rd5903, 24;
	and.b64  	%rd5916, %rd5915, 255;
	xor.b64  	%rd5917, %rd5916, %rd5914;
	mul.lo.s64 	%rd5918, %rd5917, 1099511628211;
	shr.u64 	%rd5919, %rd5903, 32;
	and.b64  	%rd5920, %rd5919, 255;
	xor.b64  	%rd5921, %rd5920, %rd5918;
	mul.lo.s64 	%rd5922, %rd5921, 1099511628211;
	shr.u64 	%rd5923, %rd5903, 40;
	and.b64  	%rd5924, %rd5923, 255;
	xor.b64  	%rd5925, %rd5924, %rd5922;
	mul.lo.s64 	%rd5926, %rd5925, 1099511628211;
	shr.u64 	%rd5927, %rd5903, 48;
	and.b64  	%rd5928, %rd5927, 255;
	xor.b64  	%rd5929, %rd5928, %rd5926;
	mul.lo.s64 	%rd5930, %rd5929, 1099511628211;
	shr.u64 	%rd5931, %rd5903, 56;
	xor.b64  	%rd5932, %rd5931, %rd5930;
	mul.lo.s64 	%rd5933, %rd5932, 1099511628211;
	ld.u64 	%rd5934, [%rd5902+8];
	and.b64  	%rd5935, %rd5934, 255;
	xor.b64  	%rd5936, %rd5935, %rd5933;
	mul.lo.s64 	%rd5937, %rd5936, 1099511628211;
	shr.u64 	%rd5938, %rd5934, 8;
	and.b64  	%rd5939, %rd5938, 255;
	xor.b64  	%rd5940, %rd5939, %rd5937;
	mul.lo.s64 	%rd5941, %rd5940, 1099511628211;
	shr.u64 	%rd5942, %rd5934, 16;
	and.b64  	%rd5943, %rd5942, 255;
	xor.b64  	%rd5944, %rd5943, %rd5941;
	mul.lo.s64 	%rd5945, %rd5944, 1099511628211;
	shr.u64 	%rd5946, %rd5934, 24;
	and.b64  	%rd5947, %rd5946, 255;
	xor.b64  	%rd5948, %rd5947, %rd5945;
	mul.lo.s64 	%rd5949, %rd5948, 1099511628211;
	shr.u64 	%rd5950, %rd5934, 32;
	and.b64  	%rd5951, %rd5950, 255;
	xor.b64  	%rd5952, %rd5951, %rd5949;
	mul.lo.s64 	%rd5953, %rd5952, 1099511628211;
	shr.u64 	%rd5954, %rd5934, 40;
	and.b64  	%rd5955, %rd5954, 255;
	xor.b64  	%rd5956, %rd5955, %rd5953;
	mul.lo.s64 	%rd5957, %rd5956, 1099511628211;
	shr.u64 	%rd5958, %rd5934, 48;
	and.b64  	%rd5959, %rd5958, 255;
	xor.b64  	%rd5960, %rd5959, %rd5957;
	mul.lo.s64 	%rd5961, %rd5960, 1099511628211;
	shr.u64 	%rd5962, %rd5934, 56;
	xor.b64  	%rd5963, %rd5962, %rd5961;
	mul.lo.s64 	%rd38061, %rd5963, 1099511628211;
	add.s64 	%rd38059, %rd38059, 2;
	setp.ne.s64 	%p197, %rd38059, %rd38062;
	@%p197 bra 	$L__BB21_1329;
$L__BB21_1330:
	and.b64  	%rd5964, %rd3820, 1;
	setp.eq.b64 	%p198, %rd5964, 1;
	not.pred 	%p199, %p198;
	@%p199 bra 	$L__BB21_1332;
	shl.b64 	%rd5965, %rd38062, 3;
	add.s64 	%rd5966, %rd37950, %rd5965;
	ld.u64 	%rd5967, [%rd5966];
	and.b64  	%rd5968, %rd5967, 255;
	xor.b64  	%rd5969, %rd5968, %rd38061;
	mul.lo.s64 	%rd5970, %rd5969, 1099511628211;
	shr.u64 	%rd5971, %rd5967, 8;
	and.b64  	%rd5972, %rd5971, 255;
	xor.b64  	%rd5973, %rd5972, %rd5970;
	mul.lo.s64 	%rd5974, %rd5973, 1099511628211;
	shr.u64 	%rd5975, %rd5967, 16;
	and.b64  	%rd5976, %rd5975, 255;
	xor.b64  	%rd5977, %rd5976, %rd5974;
	mul.lo.s64 	%rd5978, %rd5977, 1099511628211;
	shr.u64 	%rd5979, %rd5967, 24;
	and.b64  	%rd5980, %rd5979, 255;
	xor.b64  	%rd5981, %rd5980, %rd5978;
	mul.lo.s64 	%rd5982, %rd5981, 1099511628211;
	shr.u64 	%rd5983, %rd5967, 32;
	and.b64  	%rd5984, %rd5983, 255;
	xor.b64  	%rd5985, %rd5984, %rd5982;
	mul.lo.s64 	%rd5986, %rd5985, 1099511628211;
	shr.u64 	%rd5987, %rd5967, 40;
	and.b64  	%rd5988, %rd5987, 255;
	xor.b64  	%rd5989, %rd5988, %rd5986;
	mul.lo.s64 	%rd5990, %rd5989, 1099511628211;
	shr.u64 	%rd5991, %rd5967, 48;
	and.b64  	%rd5992, %rd5991, 255;
	xor.b64  	%rd5993, %rd5992, %rd5990;
	mul.lo.s64 	%rd5994, %rd5993, 1099511628211;
	shr.u64 	%rd5995, %rd5967, 56;
	xor.b64  	%rd5996, %rd5995, %rd5994;
	mul.lo.s64 	%rd38061, %rd5996, 1099511628211;
$L__BB21_1332:
	setp.eq.s64 	%p200, %rd3820, 0;
	mov.b64 	%rd38067, -3750763034362895579;
	@%p200 bra 	$L__BB21_1338;
	setp.eq.s64 	%p201, %rd1785, 0;
	mov.b64 	%rd38067, -3750763034362895579;
	mov.b64 	%rd38068, 0;
	@%p201 bra 	$L__BB21_1336;
	mov.b64 	%rd38067, -3750763034362895579;
	mov.b64 	%rd38065, 0;
	and.b64  	%rd38068, %rd3820, -2;
$L__BB21_1335:
	shl.b64 	%rd6003, %rd38065, 3;
	add.s64 	%rd6004, %rd1782, %rd6003;
	ld.u64 	%rd6005, [%rd6004];
	and.b64  	%rd6006, %rd6005, 255;
	xor.b64  	%rd6007, %rd6006, %rd38067;
	mul.lo.s64 	%rd6008, %rd6007, 1099511628211;
	shr.u64 	%rd6009, %rd6005, 8;
	and.b64  	%rd6010, %rd6009, 255;
	xor.b64  	%rd6011, %rd6010, %rd6008;
	mul.lo.s64 	%rd6012, %rd6011, 1099511628211;
	shr.u64 	%rd6013, %rd6005, 16;
	and.b64  	%rd6014, %rd6013, 255;
	xor.b64  	%rd6015, %rd6014, %rd6012;
	mul.lo.s64 	%rd6016, %rd6015, 1099511628211;
	shr.u64 	%rd6017, %rd6005, 24;
	and.b64  	%rd6018, %rd6017, 255;
	xor.b64  	%rd6019, %rd6018, %rd6016;
	mul.lo.s64 	%rd6020, %rd6019, 1099511628211;
	shr.u64 	%rd6021, %rd6005, 32;
	and.b64  	%rd6022, %rd6021, 255;
	xor.b64  	%rd6023, %rd6022, %rd6020;
	mul.lo.s64 	%rd6024, %rd6023, 1099511628211;
	shr.u64 	%rd6025, %rd6005, 40;
	and.b64  	%rd6026, %rd6025, 255;
	xor.b64  	%rd6027, %rd6026, %rd6024;
	mul.lo.s64 	%rd6028, %rd6027, 1099511628211;
	shr.u64 	%rd6029, %rd6005, 48;
	and.b64  	%rd6030, %rd6029, 255;
	xor.b64  	%rd6031, %rd6030, %rd6028;
	mul.lo.s64 	%rd6032, %rd6031, 1099511628211;
	shr.u64 	%rd6033, %rd6005, 56;
	xor.b64  	%rd6034, %rd6033, %rd6032;
	mul.lo.s64 	%rd6035, %rd6034, 1099511628211;
	ld.u64 	%rd6036, [%rd6004+8];
	and.b64  	%rd6037, %rd6036, 255;
	xor.b64  	%rd6038, %rd6037, %rd6035;
	mul.lo.s64 	%rd6039, %rd6038, 1099511628211;
	shr.u64 	%rd6040, %rd6036, 8;
	and.b64  	%rd6041, %rd6040, 255;
	xor.b64  	%rd6042, %rd6041, %rd6039;
	mul.lo.s64 	%rd6043, %rd6042, 1099511628211;
	shr.u64 	%rd6044, %rd6036, 16;
	and.b64  	%rd6045, %rd6044, 255;
	xor.b64  	%rd6046, %rd6045, %rd6043;
	mul.lo.s64 	%rd6047, %rd6046, 1099511628211;
	shr.u64 	%rd6048, %rd6036, 24;
	and.b64  	%rd6049, %rd6048, 255;
	xor.b64  	%rd6050, %rd6049, %rd6047;
	mul.lo.s64 	%rd6051, %rd6050, 1099511628211;
	shr.u64 	%rd6052, %rd6036, 32;
	and.b64  	%rd6053, %rd6052, 255;
	xor.b64  	%rd6054, %rd6053, %rd6051;
	mul.lo.s64 	%rd6055, %rd6054, 1099511628211;
	shr.u64 	%rd6056, %rd6036, 40;
	and.b64  	%rd6057, %rd6056, 255;
	xor.b64  	%rd6058, %rd6057, %rd6055;
	mul.lo.s64 	%rd6059, %rd6058, 1099511628211;
	shr.u64 	%rd6060, %rd6036, 48;
	and.b64  	%rd6061, %rd6060, 255;
	xor.b64  	%rd6062, %rd6061, %rd6059;
	mul.lo.s64 	%rd6063, %rd6062, 1099511628211;
	shr.u64 	%rd6064, %rd6036, 56;
	xor.b64  	%rd6065, %rd6064, %rd6063;
	mul.lo.s64 	%rd38067, %rd6065, 1099511628211;
	add.s64 	%rd38065, %rd38065, 2;
	setp.ne.s64 	%p202, %rd38065, %rd38068;
	@%p202 bra 	$L__BB21_1335;
$L__BB21_1336:
	and.b64  	%rd6066, %rd3820, 1;
	setp.eq.b64 	%p203, %rd6066, 1;
	not.pred 	%p204, %p203;
	@%p204 bra 	$L__BB21_1338;
	shl.b64 	%rd6067, %rd38068, 3;
	add.s64 	%rd6068, %rd1782, %rd6067;
	ld.u64 	%rd6069, [%rd6068];
	and.b64  	%rd6070, %rd6069, 255;
	xor.b64  	%rd6071, %rd6070, %rd38067;
	mul.lo.s64 	%rd6072, %rd6071, 1099511628211;
	shr.u64 	%rd6073, %rd6069, 8;
	and.b64  	%rd6074, %rd6073, 255;
	xor.b64  	%rd6075, %rd6074, %rd6072;
	mul.lo.s64 	%rd6076, %rd6075, 1099511628211;
	shr.u64 	%rd6077, %rd6069, 16;
	and.b64  	%rd6078, %rd6077, 255;
	xor.b64  	%rd6079, %rd6078, %rd6076;
	mul.lo.s64 	%rd6080, %rd6079, 1099511628211;
	shr.u64 	%rd6081, %rd6069, 24;
	and.b64  	%rd6082, %rd6081, 255;
	xor.b64  	%rd6083, %rd6082, %rd6080;
	mul.lo.s64 	%rd6084, %rd6083, 1099511628211;
	shr.u64 	%rd6085, %rd6069, 32;
	and.b64  	%rd6086, %rd6085, 255;
	xor.b64  	%rd6087, %rd6086, %rd6084;
	mul.lo.s64 	%rd6088, %rd6087, 1099511628211;
	shr.u64 	%rd6089, %rd6069, 40;
	and.b64  	%rd6090, %rd6089, 255;
	xor.b64  	%rd6091, %rd6090, %rd6088;
	mul.lo.s64 	%rd6092, %rd6091, 1099511628211;
	shr.u64 	%rd6093, %rd6069, 48;
	and.b64  	%rd6094, %rd6093, 255;
	xor.b64  	%rd6095, %rd6094, %rd6092;
	mul.lo.s64 	%rd6096, %rd6095, 1099511628211;
	shr.u64 	%rd6097, %rd6069, 56;
	xor.b64  	%rd6098, %rd6097, %rd6096;
	mul.lo.s64 	%rd38067, %rd6098, 1099511628211;
$L__BB21_1338:
	setp.eq.s64 	%p205, %rd38061, %rd38067;
	@%p205 bra 	$L__BB21_1353;
	setp.eq.s64 	%p206, %rd3820, 0;
	mov.b64 	%rd38073, -3750763034362895579;
	@%p206 bra 	$L__BB21_1345;
	setp.eq.s64 	%p207, %rd1785, 0;
	mov.b64 	%rd38073, -3750763034362895579;
	mov.b64 	%rd38074, 0;
	@%p207 bra 	$L__BB21_1343;
	mov.b64 	%rd38073, -3750763034362895579;
	mov.b64 	%rd38071, 0;
	and.b64  	%rd38074, %rd3820, -2;
$L__BB21_1342:
	shl.b64 	%rd6105, %rd38071, 3;
	add.s64 	%rd6106, %rd37950, %rd6105;
	ld.u64 	%rd6107, [%rd6106];
	and.b64  	%rd6108, %rd6107, 255;
	xor.b64  	%rd6109, %rd6108, %rd38073;
	mul.lo.s64 	%rd6110, %rd6109, 1099511628211;
	shr.u64 	%rd6111, %rd6107, 8;
	and.b64  	%rd6112, %rd6111, 255;
	xor.b64  	%rd6113, %rd6112, %rd6110;
	mul.lo.s64 	%rd6114, %rd6113, 1099511628211;
	shr.u64 	%rd6115, %rd6107, 16;
	and.b64  	%rd6116, %rd6115, 255;
	xor.b64  	%rd6117, %rd6116, %rd6114;
	mul.lo.s64 	%rd6118, %rd6117, 1099511628211;
	shr.u64 	%rd6119, %rd6107, 24;
	and.b64  	%rd6120, %rd6119, 255;
	xor.b64  	%rd6121, %rd6120, %rd6118;
	mul.lo.s64 	%rd6122, %rd6121, 1099511628211;
	shr.u64 	%rd6123, %rd6107, 32;
	and.b64  	%rd6124, %rd6123, 255;
	xor.b64  	%rd6125, %rd6124, %rd6122;
	mul.lo.s64 	%rd6126, %rd6125, 1099511628211;
	shr.u64 	%rd6127, %rd6107, 40;
	and.b64  	%rd6128, %rd6127, 255;
	xor.b64  	%rd6129, %rd6128, %rd6126;
	mul.lo.s64 	%rd6130, %rd6129, 1099511628211;
	shr.u64 	%rd6131, %rd6107, 48;
	and.b64  	%rd6132, %rd6131, 255;
	xor.b64  	%rd6133, %rd6132, %rd6130;
	mul.lo.s64 	%rd6134, %rd6133, 1099511628211;
	shr.u64 	%rd6135, %rd6107, 56;
	xor.b64  	%rd6136, %rd6135, %rd6134;
	mul.lo.s64 	%rd6137, %rd6136, 1099511628211;
	ld.u64 	%rd6138, [%rd6106+8];
	and.b64  	%rd6139, %rd6138, 255;
	xor.b64  	%rd6140, %rd6139, %rd6137;
	mul.lo.s64 	%rd6141, %rd6140, 1099511628211;
	shr.u64 	%rd6142, %rd6138, 8;
	and.b64  	%rd6143, %rd6142, 255;
	xor.b64  	%rd6144, %rd6143, %rd6141;
	mul.lo.s64 	%rd6145, %rd6144, 1099511628211;
	shr.u64 	%rd6146, %rd6138, 16;
	and.b64  	%rd6147, %rd6146, 255;
	xor.b64  	%rd6148, %rd6147, %rd6145;
	mul.lo.s64 	%rd6149, %rd6148, 1099511628211;
	shr.u64 	%rd6150, %rd6138, 24;
	and.b64  	%rd6151, %rd6150, 255;
	xor.b64  	%rd6152, %rd6151, %rd6149;
	mul.lo.s64 	%rd6153, %rd6152, 1099511628211;
	shr.u64 	%rd6154, %rd6138, 32;
	and.b64  	%rd6155, %rd6154, 255;
	xor.b64  	%rd6156, %rd6155, %rd6153;
	mul.lo.s64 	%rd6157, %rd6156, 1099511628211;
	shr.u64 	%rd6158, %rd6138, 40;
	and.b64  	%rd6159, %rd6158, 255;
	xor.b64  	%rd6160, %rd6159, %rd6157;
	mul.lo.s64 	%rd6161, %rd6160, 1099511628211;
	shr.u64 	%rd6162, %rd6138, 48;
	and.b64  	%rd6163, %rd6162, 255;
	xor.b64  	%rd6164, %rd6163, %rd6161;
	mul.lo.s64 	%rd6165, %rd6164, 1099511628211;
	shr.u64 	%rd6166, %rd6138, 56;
	xor.b64  	%rd6167, %rd6166, %rd6165;
	mul.lo.s64 	%rd38073, %rd6167, 1099511628211;
	add.s64 	%rd38071, %rd38071, 2;
	setp.ne.s64 	%p208, %rd38071, %rd38074;
	@%p208 bra 	$L__BB21_1342;
$L__BB21_1343:
	and.b64  	%rd6168, %rd3820, 1;
	setp.eq.b64 	%p209, %rd6168, 1;
	not.pred 	%p210, %p209;
	@%p210 bra 	$L__BB21_1345;
	shl.b64 	%rd6169, %rd38074, 3;
	add.s64 	%rd6170, %rd37950, %rd6169;
	ld.u64 	%rd6171, [%rd6170];
	and.b64  	%rd6172, %rd6171, 255;
	xor.b64  	%rd6173, %rd6172, %rd38073;
	mul.lo.s64 	%rd6174, %rd6173, 1099511628211;
	shr.u64 	%rd6175, %rd6171, 8;
	and.b64  	%rd6176, %rd6175, 255;
	xor.b64  	%rd6177, %rd6176, %rd6174;
	mul.lo.s64 	%rd6178, %rd6177, 1099511628211;
	shr.u64 	%rd6179, %rd6171, 16;
	and.b64  	%rd6180, %rd6179, 255;
	xor.b64  	%rd6181, %rd6180, %rd6178;
	mul.lo.s64 	%rd6182, %rd6181, 1099511628211;
	shr.u64 	%rd6183, %rd6171, 24;
	and.b64  	%rd6184, %rd6183, 255;
	xor.b64  	%rd6185, %rd6184, %rd6182;
	mul.lo.s64 	%rd6186, %rd6185, 1099511628211;
	shr.u64 	%rd6187, %rd6171, 32;
	and.b64  	%rd6188, %rd6187, 255;
	xor.b64  	%rd6189, %rd6188, %rd6186;
	mul.lo.s64 	%rd6190, %rd6189, 1099511628211;
	shr.u64 	%rd6191, %rd6171, 40;
	and.b64  	%rd6192, %rd6191, 255;
	xor.b64  	%rd6193, %rd6192, %rd6190;
	mul.lo.s64 	%rd6194, %rd6193, 1099511628211;
	shr.u64 	%rd6195, %rd6171, 48;
	and.b64  	%rd6196, %rd6195, 255;
	xor.b64  	%rd6197, %rd6196, %rd6194;
	mul.lo.s64 	%rd6198, %rd6197, 1099511628211;
	shr.u64 	%rd6199, %rd6171, 56;
	xor.b64  	%rd6200, %rd6199, %rd6198;
	mul.lo.s64 	%rd38073, %rd6200, 1099511628211;
$L__BB21_1345:
	setp.eq.s64 	%p211, %rd3820, 0;
	mov.b64 	%rd38079, -3750763034362895579;
	@%p211 bra 	$L__BB21_1351;
	setp.eq.s64 	%p212, %rd1785, 0;
	mov.b64 	%rd38079, -3750763034362895579;
	mov.b64 	%rd38080, 0;
	@%p212 bra 	$L__BB21_1349;
	mov.b64 	%rd38079, -3750763034362895579;
	mov.b64 	%rd38077, 0;
	and.b64  	%rd38080, %rd3820, -2;
$L__BB21_1348:
	shl.b64 	%rd6207, %rd38077, 3;
	add.s64 	%rd6208, %rd1782, %rd6207;
	ld.u64 	%rd6209, [%rd6208];
	and.b64  	%rd6210, %rd6209, 255;
	xor.b64  	%rd6211, %rd6210, %rd38079;
	mul.lo.s64 	%rd6212, %rd6211, 1099511628211;
	shr.u64 	%rd6213, %rd6209, 8;
	and.b64  	%rd6214, %rd6213, 255;
	xor.b64  	%rd6215, %rd6214, %rd6212;
	mul.lo.s64 	%rd6216, %rd6215, 1099511628211;
	shr.u64 	%rd6217, %rd6209, 16;
	and.b64  	%rd6218, %rd6217, 255;
	xor.b64  	%rd6219, %rd6218, %rd6216;
	mul.lo.s64 	%rd6220, %rd6219, 1099511628211;
	shr.u64 	%rd6221, %rd6209, 24;
	and.b64  	%rd6222, %rd6221, 255;
	xor.b64  	%rd6223, %rd6222, %rd6220;
	mul.lo.s64 	%rd6224, %rd6223, 1099511628211;
	shr.u64 	%rd6225, %rd6209, 32;
	and.b64  	%rd6226, %rd6225, 255;
	xor.b64  	%rd6227, %rd6226, %rd6224;
	mul.lo.s64 	%rd6228, %rd6227, 1099511628211;
	shr.u64 	%rd6229, %rd6209, 40;
	and.b64  	%rd6230, %rd6229, 255;
	xor.b64  	%rd6231, %rd6230, %rd6228;
	mul.lo.s64 	%rd6232, %rd6231, 1099511628211;
	shr.u64 	%rd6233, %rd6209, 48;
	and.b64  	%rd6234, %rd6233, 255;
	xor.b64  	%rd6235, %rd6234, %rd6232;
	mul.lo.s64 	%rd6236, %rd6235, 1099511628211;
	shr.u64 	%rd6237, %rd6209, 56;
	xor.b64  	%rd6238, %rd6237, %rd6236;
	mul.lo.s64 	%rd6239, %rd6238, 1099511628211;
	ld.u64 	%rd6240, [%rd6208+8];
	and.b64  	%rd6241, %rd6240, 255;
	xor.b64  	%rd6242, %rd6241, %rd6239;
	mul.lo.s64 	%rd6243, %rd6242, 1099511628211;
	shr.u64 	%rd6244, %rd6240, 8;
	and.b64  	%rd6245, %rd6244, 255;
	xor.b64  	%rd6246, %rd6245, %rd6243;
	mul.lo.s64 	%rd6247, %rd6246, 1099511628211;
	shr.u64 	%rd6248, %rd6240, 16;
	and.b64  	%rd6249, %rd6248, 255;
	xor.b64  	%rd6250, %rd6249, %rd6247;
	mul.lo.s64 	%rd6251, %rd6250, 1099511628211;
	shr.u64 	%rd6252, %rd6240, 24;
	and.b64  	%rd6253, %rd6252, 255;
	xor.b64  	%rd6254, %rd6253, %rd6251;
	mul.lo.s64 	%rd6255, %rd6254, 1099511628211;
	shr.u64 	%rd6256, %rd6240, 32;
	and.b64  	%rd6257, %rd6256, 255;
	xor.b64  	%rd6258, %rd6257, %rd6255;
	mul.lo.s64 	%rd6259, %rd6258, 1099511628211;
	shr.u64 	%rd6260, %rd6240, 40;
	and.b64  	%rd6261, %rd6260, 255;
	xor.b64  	%rd6262, %rd6261, %rd6259;
	mul.lo.s64 	%rd6263, %rd6262, 1099511628211;
	shr.u64 	%rd6264, %rd6240, 48;
	and.b64  	%rd6265, %rd6264, 255;
	xor.b64  	%rd6266, %rd6265, %rd6263;
	mul.lo.s64 	%rd6267, %rd6266, 1099511628211;
	shr.u64 	%rd6268, %rd6240, 56;
	xor.b64  	%rd6269, %rd6268, %rd6267;
	mul.lo.s64 	%rd38079, %rd6269, 1099511628211;
	add.s64 	%rd38077, %rd38077, 2;
	setp.ne.s64 	%p213, %rd38077, %rd38080;
	@%p213 bra 	$L__BB21_1348;
$L__BB21_1349:
	and.b64  	%rd6270, %rd3820, 1;
	setp.eq.b64 	%p214, %rd6270, 1;
	not.pred 	%p215, %p214;
	@%p215 bra 	$L__BB21_1351;
	shl.b64 	%rd6271, %rd38080, 3;
	add.s64 	%rd6272, %rd1782, %rd6271;
	ld.u64 	%rd6273, [%rd6272];
	and.b64  	%rd6274, %rd6273, 255;
	xor.b64  	%rd6275, %rd6274, %rd38079;
	mul.lo.s64 	%rd6276, %rd6275, 1099511628211;
	shr.u64 	%rd6277, %rd6273, 8;
	and.b64  	%rd6278, %rd6277, 255;
	xor.b64  	%rd6279, %rd6278, %rd6276;
	mul.lo.s64 	%rd6280, %rd6279, 1099511628211;
	shr.u64 	%rd6281, %rd6273, 16;
	and.b64  	%rd6282, %rd6281, 255;
	xor.b64  	%rd6283, %rd6282, %rd6280;
	mul.lo.s64 	%rd6284, %rd6283, 1099511628211;
	shr.u64 	%rd6285, %rd6273, 24;
	and.b64  	%rd6286, %rd6285, 255;
	xor.b64  	%rd6287, %rd6286, %rd6284;
	mul.lo.s64 	%rd6288, %rd6287, 1099511628211;
	shr.u64 	%rd6289, %rd6273, 32;
	and.b64  	%rd6290, %rd6289, 255;
	xor.b64  	%rd6291, %rd6290, %rd6288;
	mul.lo.s64 	%rd6292, %rd6291, 1099511628211;
	shr.u64 	%rd6293, %rd6273, 40;
	and.b64  	%rd6294, %rd6293, 255;
	xor.b64  	%rd6295, %rd6294, %rd6292;
	mul.lo.s64 	%rd6296, %rd6295, 1099511628211;
	shr.u64 	%rd6297, %rd6273, 48;
	and.b64  	%rd6298, %rd6297, 255;
	xor.b64  	%rd6299, %rd6298, %rd6296;
	mul.lo.s64 	%rd6300, %rd6299, 1099511628211;
	shr.u64 	%rd6301, %rd6273, 56;
	xor.b64  	%rd6302, %rd6301, %rd6300;
	mul.lo.s64 	%rd38079, %rd6302, 1099511628211;
$L__BB21_1351:
	setp.lt.u64 	%p216, %rd38073, %rd38079;
	mov.u64 	%rd38926, %rd1782;
	@%p216 bra 	$L__BB21_1352;
	bra.uni 	$L__BB21_1357;
$L__BB21_1352:
	mov.u64 	%rd38926, %rd1782;
	mov.u64 	%rd37950, %rd1782;
	bra.uni 	$L__BB21_1357;
$L__BB21_1353:
	setp.eq.s32 	%p217, %r120, 0;
	mov.u64 	%rd38926, %rd1782;
	@%p217 bra 	$L__BB21_1357;
	mov.b64 	%rd38083, 0;
$L__BB21_1355:
	shl.b64 	%rd6304, %rd38083, 3;
	add.s64 	%rd6305, %rd37950, %rd6304;
	ld.u64 	%rd6306, [%rd6305];
	add.s64 	%rd6307, %rd1782, %rd6304;
	ld.u64 	%rd6308, [%rd6307];
	setp.lt.u64 	%p218, %rd6306, %rd6308;
	@%p218 bra 	$L__BB21_1352;
	add.s64 	%rd38083, %rd38083, 1;
	setp.eq.s64 	%p219, %rd38083, %rd1784;
	mov.u64 	%rd38926, %rd1782;
	@%p219 bra 	$L__BB21_1357;
	bra.uni 	$L__BB21_1355;
$L__BB21_1357:
	setp.eq.s64 	%p220, %rd3820, 0;
	or.b32  	%r225, %r131, 7;
	setp.ge.u32 	%p221, %r225, %r54;
	or.pred  	%p222, %p221, %p220;
	selp.b64 	%rd38925, %rd37950, %rd1783, %p221;
	@%p222 bra 	$L__BB21_1364;
	setp.eq.s64 	%p223, %rd1785, 0;
	@%p223 bra 	$L__BB21_1361;
	and.b64  	%rd2051, %rd3820, -2;
	mov.b64 	%rd38086, 0;
$L__BB21_1360:
	add.s64 	%rd38086, %rd38086, 2;
	setp.ne.s64 	%p224, %rd38086, %rd2051;
	@%p224 bra 	$L__BB21_1360;
$L__BB21_1361:
	setp.lt.u64 	%p225, %rd3820, 2;
	mov.u64 	%rd38925, %rd1783;
	@%p225 bra 	$L__BB21_1364;
	and.b64  	%rd2054, %rd3820, -2;
	mov.b64 	%rd38087, 0;
$L__BB21_1363:
	add.s64 	%rd38087, %rd38087, 2;
	setp.ne.s64 	%p226, %rd38087, %rd2054;
	mov.u64 	%rd38925, %rd1783;
	@%p226 bra 	$L__BB21_1363;
$L__BB21_1364:
	setp.ge.u32 	%p227, %r131, %r54;
	@%p227 bra 	$L__BB21_2207;
	setp.ne.s64 	%p228, %rd3820, 0;
	@%p228 bra 	$L__BB21_1451;
	setp.eq.s32 	%p705, %r120, 0;
	@%p705 bra 	$L__BB21_2207;
	mov.b64 	%rd38159, 0;
$L__BB21_1368:
	shl.b64 	%rd17680, %rd38159, 3;
	add.s64 	%rd17681, %rd38931, %rd17680;
	ld.u64 	%rd17682, [%rd17681];
	add.s64 	%rd17683, %rd38197, %rd17680;
	ld.u64 	%rd17684, [%rd17683];
	setp.lt.u64 	%p706, %rd17682, %rd17684;
	mov.u64 	%rd38160, %rd38197;
	mov.u64 	%rd38161, %rd38931;
	@%p706 bra 	$L__BB21_1370;
	add.s64 	%rd38159, %rd38159, 1;
	setp.ne.s64 	%p707, %rd38159, %rd1784;
	mov.u64 	%rd38160, %rd38931;
	mov.u64 	%rd38161, %rd38197;
	@%p707 bra 	$L__BB21_1368;
$L__BB21_1370:
	mov.b64 	%rd38162, 0;
$L__BB21_1371:
	shl.b64 	%rd17686, %rd38162, 3;
	add.s64 	%rd17687, %rd38929, %rd17686;
	ld.u64 	%rd17688, [%rd17687];
	add.s64 	%rd17689, %rd38930, %rd17686;
	ld.u64 	%rd17690, [%rd17689];
	setp.lt.u64 	%p708, %rd17688, %rd17690;
	mov.u64 	%rd38163, %rd38930;
	mov.u64 	%rd38164, %rd38929;
	@%p708 bra 	$L__BB21_1373;
	add.s64 	%rd38162, %rd38162, 1;
	setp.ne.s64 	%p709, %rd38162, %rd1784;
	mov.u64 	%rd38163, %rd38929;
	mov.u64 	%rd38164, %rd38930;
	@%p709 bra 	$L__BB21_1371;
$L__BB21_1373:
	mov.b64 	%rd38165, 0;
$L__BB21_1374:
	shl.b64 	%rd17692, %rd38165, 3;
	add.s64 	%rd17693, %rd38927, %rd17692;
	ld.u64 	%rd17694, [%rd17693];
	add.s64 	%rd17695, %rd38928, %rd17692;
	ld.u64 	%rd17696, [%rd17695];
	setp.lt.u64 	%p710, %rd17694, %rd17696;
	mov.u64 	%rd38166, %rd38928;
	mov.u64 	%rd38167, %rd38927;
	@%p710 bra 	$L__BB21_1376;
	add.s64 	%rd38165, %rd38165, 1;
	setp.ne.s64 	%p711, %rd38165, %rd1784;
	mov.u64 	%rd38166, %rd38927;
	mov.u64 	%rd38167, %rd38928;
	@%p711 bra 	$L__BB21_1374;
$L__BB21_1376:
	mov.b64 	%rd38168, 0;
$L__BB21_1377:
	shl.b64 	%rd17698, %rd38168, 3;
	add.s64 	%rd17699, %rd38925, %rd17698;
	ld.u64 	%rd17700, [%rd17699];
	add.s64 	%rd17701, %rd38926, %rd17698;
	ld.u64 	%rd17702, [%rd17701];
	setp.lt.u64 	%p712, %rd17700, %rd17702;
	mov.u64 	%rd38169, %rd38926;
	mov.u64 	%rd38170, %rd38925;
	@%p712 bra 	$L__BB21_1379;
	add.s64 	%rd38168, %rd38168, 1;
	setp.ne.s64 	%p713, %rd38168, %rd1784;
	mov.u64 	%rd38169, %rd38925;
	mov.u64 	%rd38170, %rd38926;
	@%p713 bra 	$L__BB21_1377;
$L__BB21_1379:
	mov.b64 	%rd38089, 0;
$L__BB21_1380:
	shl.b64 	%rd17704, %rd38089, 3;
	add.s64 	%rd17705, %rd38164, %rd17704;
	ld.u64 	%rd17706, [%rd17705];
	add.s64 	%rd17707, %rd38160, %rd17704;
	ld.u64 	%rd17708, [%rd17707];
	setp.lt.u64 	%p714, %rd17706, %rd17708;
	mov.u64 	%rd38090, %rd38160;
	mov.u64 	%rd38091, %rd38164;
	@%p714 bra 	$L__BB21_1382;
	add.s64 	%rd38089, %rd38089, 1;
	setp.ne.s64 	%p715, %rd38089, %rd1784;
	mov.u64 	%rd38090, %rd38164;
	mov.u64 	%rd38091, %rd38160;
	@%p715 bra 	$L__BB21_1380;
$L__BB21_1382:
	mov.b64 	%rd38092, 0;
$L__BB21_1383:
	shl.b64 	%rd17710, %rd38092, 3;
	add.s64 	%rd17711, %rd38167, %rd17710;
	ld.u64 	%rd17712, [%rd17711];
	add.s64 	%rd17713, %rd38163, %rd17710;
	ld.u64 	%rd17714, [%rd17713];
	setp.lt.u64 	%p716, %rd17712, %rd17714;
	mov.u64 	%rd38093, %rd38163;
	mov.u64 	%rd38094, %rd38167;
	@%p716 bra 	$L__BB21_1385;
	add.s64 	%rd38092, %rd38092, 1;
	setp.ne.s64 	%p717, %rd38092, %rd1784;
	mov.u64 	%rd38093, %rd38167;
	mov.u64 	%rd38094, %rd38163;
	@%p717 bra 	$L__BB21_1383;
$L__BB21_1385:
	mov.b64 	%rd38095, 0;
$L__BB21_1386:
	shl.b64 	%rd17716, %rd38095, 3;
	add.s64 	%rd17717, %rd38170, %rd17716;
	ld.u64 	%rd17718, [%rd17717];
	add.s64 	%rd17719, %rd38166, %rd17716;
	ld.u64 	%rd17720, [%rd17719];
	setp.lt.u64 	%p718, %rd17718, %rd17720;
	mov.u64 	%rd38096, %rd38166;
	mov.u64 	%rd38097, %rd38170;
	@%p718 bra 	$L__BB21_1388;
	add.s64 	%rd38095, %rd38095, 1;
	setp.ne.s64 	%p719, %rd38095, %rd1784;
	mov.u64 	%rd38096, %rd38170;
	mov.u64 	%rd38097, %rd38166;
	@%p719 bra 	$L__BB21_1386;
$L__BB21_1388:
	mov.b64 	%rd38098, 0;
$L__BB21_1389:
	shl.b64 	%rd17722, %rd38098, 3;
	add.s64 	%rd17723, %rd38091, %rd17722;
	ld.u64 	%rd17724, [%rd17723];
	add.s64 	%rd17725, %rd38161, %rd17722;
	ld.u64 	%rd17726, [%rd17725];
	setp.lt.u64 	%p720, %rd17724, %rd17726;
	mov.u64 	%rd38099, %rd38161;
	mov.u64 	%rd38100, %rd38091;
	@%p720 bra 	$L__BB21_1391;
	add.s64 	%rd38098, %rd38098, 1;
	setp.ne.s64 	%p721, %rd38098, %rd1784;
	mov.u64 	%rd38099, %rd38091;
	mov.u64 	%rd38100, %rd38161;
	@%p721 bra 	$L__BB21_1389;
$L__BB21_1391:
	mov.b64 	%rd38101, 0;
$L__BB21_1392:
	shl.b64 	%rd17728, %rd38101, 3;
	add.s64 	%rd17729, %rd38094, %rd17728;
	ld.u64 	%rd17730, [%rd17729];
	add.s64 	%rd17731, %rd38090, %rd17728;
	ld.u64 	%rd17732, [%rd17731];
	setp.lt.u64 	%p722, %rd17730, %rd17732;
	mov.u64 	%rd38102, %rd38090;
	mov.u64 	%rd38103, %rd38094;
	@%p722 bra 	$L__BB21_1394;
	add.s64 	%rd38101, %rd38101, 1;
	setp.ne.s64 	%p723, %rd38101, %rd1784;
	mov.u64 	%rd38102, %rd38094;
	mov.u64 	%rd38103, %rd38090;
	@%p723 bra 	$L__BB21_1392;
$L__BB21_1394:
	mov.b64 	%rd38104, 0;
$L__BB21_1395:
	shl.b64 	%rd17734, %rd38104, 3;
	add.s64 	%rd17735, %rd38097, %rd17734;
	ld.u64 	%rd17736, [%rd17735];
	add.s64 	%rd17737, %rd38093, %rd17734;
	ld.u64 	%rd17738, [%rd17737];
	setp.lt.u64 	%p724, %rd17736, %rd17738;
	mov.u64 	%rd38105, %rd38093;
	mov.u64 	%rd38106, %rd38097;
	@%p724 bra 	$L__BB21_1397;
	add.s64 	%rd38104, %rd38104, 1;
	setp.ne.s64 	%p725, %rd38104, %rd1784;
	mov.u64 	%rd38105, %rd38097;
	mov.u64 	%rd38106, %rd38093;
	@%p725 bra 	$L__BB21_1395;
$L__BB21_1397:
	mov.b64 	%rd38107, 0;
$L__BB21_1398:
	shl.b64 	%rd17740, %rd38107, 3;
	add.s64 	%rd17741, %rd38169, %rd17740;
	ld.u64 	%rd17742, [%rd17741];
	add.s64 	%rd17743, %rd38096, %rd17740;
	ld.u64 	%rd17744, [%rd17743];
	setp.lt.u64 	%p726, %rd17742, %rd17744;
	mov.u64 	%rd38108, %rd38096;
	mov.u64 	%rd38109, %rd38169;
	@%p726 bra 	$L__BB21_1400;
	add.s64 	%rd38107, %rd38107, 1;
	setp.ne.s64 	%p727, %rd38107, %rd1784;
	mov.u64 	%rd38108, %rd38169;
	mov.u64 	%rd38109, %rd38096;
	@%p727 bra 	$L__BB21_1398;
$L__BB21_1400:
	mov.b64 	%rd38110, 0;
$L__BB21_1401:
	shl.b64 	%rd17746, %rd38110, 3;
	add.s64 	%rd17747, %rd38103, %rd17746;
	ld.u64 	%rd17748, [%rd17747];
	add.s64 	%rd17749, %rd38099, %rd17746;
	ld.u64 	%rd17750, [%rd17749];
	setp.lt.u64 	%p728, %rd17748, %rd17750;
	mov.u64 	%rd38111, %rd38099;
	mov.u64 	%rd38112, %rd38103;
	@%p728 bra 	$L__BB21_1403;
	add.s64 	%rd38110, %rd38110, 1;
	setp.ne.s64 	%p729, %rd38110, %rd1784;
	mov.u64 	%rd38111, %rd38103;
	mov.u64 	%rd38112, %rd38099;
	@%p729 bra 	$L__BB21_1401;
$L__BB21_1403:
	mov.b64 	%rd38113, 0;
$L__BB21_1404:
	shl.b64 	%rd17752, %rd38113, 3;
	add.s64 	%rd17753, %rd38106, %rd17752;
	ld.u64 	%rd17754, [%rd17753];
	add.s64 	%rd17755, %rd38102, %rd17752;
	ld.u64 	%rd17756, [%rd17755];
	setp.lt.u64 	%p730, %rd17754, %rd17756;
	mov.u64 	%rd38114, %rd38102;
	mov.u64 	%rd38115, %rd38106;
	@%p730 bra 	$L__BB21_1406;
	add.s64 	%rd38113, %rd38113, 1;
	setp.ne.s64 	%p731, %rd38113, %rd1784;
	mov.u64 	%rd38114, %rd38106;
	mov.u64 	%rd38115, %rd38102;
	@%p731 bra 	$L__BB21_1404;
$L__BB21_1406:
	mov.b64 	%rd38116, 0;
$L__BB21_1407:
	shl.b64 	%rd17758, %rd38116, 3;
	add.s64 	%rd17759, %rd38109, %rd17758;
	ld.u64 	%rd17760, [%rd17759];
	add.s64 	%rd17761, %rd38105, %rd17758;
	ld.u64 	%rd17762, [%rd17761];
	setp.lt.u64 	%p732, %rd17760, %rd17762;
	mov.u64 	%rd38117, %rd38105;
	mov.u64 	%rd38118, %rd38109;
	@%p732 bra 	$L__BB21_1409;
	add.s64 	%rd38116, %rd38116, 1;
	setp.ne.s64 	%p733, %rd38116, %rd1784;
	mov.u64 	%rd38117, %rd38109;
	mov.u64 	%rd38118, %rd38105;
	@%p733 bra 	$L__BB21_1407;
$L__BB21_1409:
	mov.b64 	%rd38119, 0;
$L__BB21_1410:
	shl.b64 	%rd17764, %rd38119, 3;
	add.s64 	%rd17765, %rd38112, %rd17764;
	ld.u64 	%rd17766, [%rd17765];
	add.s64 	%rd17767, %rd38100, %rd17764;
	ld.u64 	%rd17768, [%rd17767];
	setp.lt.u64 	%p734, %rd17766, %rd17768;
	mov.u64 	%rd38120, %rd38100;
	mov.u64 	%rd38121, %rd38112;
	@%p734 bra 	$L__BB21_1412;
	add.s64 	%rd38119, %rd38119, 1;
	setp.ne.s64 	%p735, %rd38119, %rd1784;
	mov.u64 	%rd38120, %rd38112;
	mov.u64 	%rd38121, %rd38100;
	@%p735 bra 	$L__BB21_1410;
$L__BB21_1412:
	mov.b64 	%rd38122, 0;
$L__BB21_1413:
	shl.b64 	%rd17770, %rd38122, 3;
	add.s64 	%rd17771, %rd38115, %rd17770;
	ld.u64 	%rd17772, [%rd17771];
	add.s64 	%rd17773, %rd38111, %rd17770;
	ld.u64 	%rd17774, [%rd17773];
	setp.lt.u64 	%p736, %rd17772, %rd17774;
	mov.u64 	%rd38123, %rd38111;
	mov.u64 	%rd38124, %rd38115;
	@%p736 bra 	$L__BB21_1415;
	add.s64 	%rd38122, %rd38122, 1;
	setp.ne.s64 	%p737, %rd38122, %rd1784;
	mov.u64 	%rd38123, %rd38115;
	mov.u64 	%rd38124, %rd38111;
	@%p737 bra 	$L__BB21_1413;
$L__BB21_1415:
	mov.b64 	%rd38125, 0;
$L__BB21_1416:
	shl.b64 	%rd17776, %rd38125, 3;
	add.s64 	%rd17777, %rd38118, %rd17776;
	ld.u64 	%rd17778, [%rd17777];
	add.s64 	%rd17779, %rd38114, %rd17776;
	ld.u64 	%rd17780, [%rd17779];
	setp.lt.u64 	%p738, %rd17778, %rd17780;
	mov.u64 	%rd38126, %rd38114;
	mov.u64 	%rd38127, %rd38118;
	@%p738 bra 	$L__BB21_1418;
	add.s64 	%rd38125, %rd38125, 1;
	setp.ne.s64 	%p739, %rd38125, %rd1784;
	mov.u64 	%rd38126, %rd38118;
	mov.u64 	%rd38127, %rd38114;
	@%p739 bra 	$L__BB21_1416;
$L__BB21_1418:
	mov.b64 	%rd38128, 0;
$L__BB21_1419:
	shl.b64 	%rd17782, %rd38128, 3;
	add.s64 	%rd17783, %rd38108, %rd17782;
	ld.u64 	%rd17784, [%rd17783];
	add.s64 	%rd17785, %rd38117, %rd17782;
	ld.u64 	%rd17786, [%rd17785];
	setp.lt.u64 	%p740, %rd17784, %rd17786;
	mov.u64 	%rd38129, %rd38117;
	mov.u64 	%rd38130, %rd38108;
	@%p740 bra 	$L__BB21_1421;
	add.s64 	%rd38128, %rd38128, 1;
	setp.ne.s64 	%p741, %rd38128, %rd1784;
	mov.u64 	%rd38129, %rd38108;
	mov.u64 	%rd38130, %rd38117;
	@%p741 bra 	$L__BB21_1419;
$L__BB21_1421:
	mov.b64 	%rd38131, 0;
$L__BB21_1422:
	shl.b64 	%rd17788, %rd38131, 3;
	add.s64 	%rd17789, %rd38124, %rd17788;
	ld.u64 	%rd17790, [%rd17789];
	add.s64 	%rd17791, %rd38120, %rd17788;
	ld.u64 	%rd17792, [%rd17791];
	setp.lt.u64 	%p742, %rd17790, %rd17792;
	mov.u64 	%rd38132, %rd38120;
	mov.u64 	%rd38133, %rd38124;
	@%p742 bra 	$L__BB21_1424;
	add.s64 	%rd38131, %rd38131, 1;
	setp.ne.s64 	%p743, %rd38131, %rd1784;
	mov.u64 	%rd38132, %rd38124;
	mov.u64 	%rd38133, %rd38120;
	@%p743 bra 	$L__BB21_1422;
$L__BB21_1424:
	mov.b64 	%rd38134, 0;
$L__BB21_1425:
	shl.b64 	%rd17794, %rd38134, 3;
	add.s64 	%rd17795, %rd38127, %rd17794;
	ld.u64 	%rd17796, [%rd17795];
	add.s64 	%rd17797, %rd38123, %rd17794;
	ld.u64 	%rd17798, [%rd17797];
	setp.lt.u64 	%p744, %rd17796, %rd17798;
	mov.u64 	%rd38135, %rd38123;
	mov.u64 	%rd38136, %rd38127;
	@%p744 bra 	$L__BB21_1427;
	add.s64 	%rd38134, %rd38134, 1;
	setp.ne.s64 	%p745, %rd38134, %rd1784;
	mov.u64 	%rd38135, %rd38127;
	mov.u64 	%rd38136, %rd38123;
	@%p745 bra 	$L__BB21_1425;
$L__BB21_1427:
	mov.b64 	%rd38137, 0;
$L__BB21_1428:
	shl.b64 	%rd17800, %rd38137, 3;
	add.s64 	%rd17801, %rd38130, %rd17800;
	ld.u64 	%rd17802, [%rd17801];
	add.s64 	%rd17803, %rd38126, %rd17800;
	ld.u64 	%rd17804, [%rd17803];
	setp.lt.u64 	%p746, %rd17802, %rd17804;
	mov.u64 	%rd38138, %rd38126;
	mov.u64 	%rd38139, %rd38130;
	@%p746 bra 	$L__BB21_1430;
	add.s64 	%rd38137, %rd38137, 1;
	setp.ne.s64 	%p747, %rd38137, %rd1784;
	mov.u64 	%rd38138, %rd38130;
	mov.u64 	%rd38139, %rd38126;
	@%p747 bra 	$L__BB21_1428;
$L__BB21_1430:
	mov.b64 	%rd38140, 0;
$L__BB21_1431:
	shl.b64 	%rd17806, %rd38140, 3;
	add.s64 	%rd17807, %rd38133, %rd17806;
	ld.u64 	%rd17808, [%rd17807];
	add.s64 	%rd17809, %rd38121, %rd17806;
	ld.u64 	%rd17810, [%rd17809];
	setp.lt.u64 	%p748, %rd17808, %rd17810;
	mov.u64 	%rd38141, %rd38121;
	mov.u64 	%rd38197, %rd38133;
	@%p748 bra 	$L__BB21_1433;
	add.s64 	%rd38140, %rd38140, 1;
	setp.ne.s64 	%p749, %rd38140, %rd1784;
	mov.u64 	%rd38141, %rd38133;
	mov.u64 	%rd38197, %rd38121;
	@%p749 bra 	$L__BB21_1431;
$L__BB21_1433:
	mov.b64 	%rd38143, 0;
$L__BB21_1434:
	shl.b64 	%rd17812, %rd38143, 3;
	add.s64 	%rd17813, %rd38136, %rd17812;
	ld.u64 	%rd17814, [%rd17813];
	add.s64 	%rd17815, %rd38132, %rd17812;
	ld.u64 	%rd17816, [%rd17815];
	setp.lt.u64 	%p750, %rd17814, %rd17816;
	mov.u64 	%rd38144, %rd38132;
	mov.u64 	%rd38145, %rd38136;
	@%p750 bra 	$L__BB21_1436;
	add.s64 	%rd38143, %rd38143, 1;
	setp.ne.s64 	%p751, %rd38143, %rd1784;
	mov.u64 	%rd38144, %rd38136;
	mov.u64 	%rd38145, %rd38132;
	@%p751 bra 	$L__BB21_1434;
$L__BB21_1436:
	mov.b64 	%rd38146, 0;
$L__BB21_1437:
	shl.b64 	%rd17818, %rd38146, 3;
	add.s64 	%rd17819, %rd38139, %rd17818;
	ld.u64 	%rd17820, [%rd17819];
	add.s64 	%rd17821, %rd38135, %rd17818;
	ld.u64 	%rd17822, [%rd17821];
	setp.lt.u64 	%p752, %rd17820, %rd17822;
	mov.u64 	%rd38147, %rd38135;
	mov.u64 	%rd38148, %rd38139;
	@%p752 bra 	$L__BB21_1439;
	add.s64 	%rd38146, %rd38146, 1;
	setp.ne.s64 	%p753, %rd38146, %rd1784;
	mov.u64 	%rd38147, %rd38139;
	mov.u64 	%rd38148, %rd38135;
	@%p753 bra 	$L__BB21_1437;
$L__BB21_1439:
	mov.b64 	%rd38149, 0;
$L__BB21_1440:
	shl.b64 	%rd17824, %rd38149, 3;
	add.s64 	%rd17825, %rd38129, %rd17824;
	ld.u64 	%rd17826, [%rd17825];
	add.s64 	%rd17827, %rd38138, %rd17824;
	ld.u64 	%rd17828, [%rd17827];
	setp.lt.u64 	%p754, %rd17826, %rd17828;
	mov.u64 	%rd38925, %rd38138;
	mov.u64 	%rd38151, %rd38129;
	@%p754 bra 	$L__BB21_1442;
	add.s64 	%rd38149, %rd38149, 1;
	setp.ne.s64 	%p755, %rd38149, %rd1784;
	mov.u64 	%rd38925, %rd38129;
	mov.u64 	%rd38151, %rd38138;
	@%p755 bra 	$L__BB21_1440;
$L__BB21_1442:
	mov.b64 	%rd38152, 0;
$L__BB21_1443:
	shl.b64 	%rd17830, %rd38152, 3;
	add.s64 	%rd17831, %rd38145, %rd17830;
	ld.u64 	%rd17832, [%rd17831];
	add.s64 	%rd17833, %rd38141, %rd17830;
	ld.u64 	%rd17834, [%rd17833];
	setp.lt.u64 	%p756, %rd17832, %rd17834;
	mov.u64 	%rd38930, %rd38141;
	mov.u64 	%rd38931, %rd38145;
	@%p756 bra 	$L__BB21_1445;
	add.s64 	%rd38152, %rd38152, 1;
	setp.ne.s64 	%p757, %rd38152, %rd1784;
	mov.u64 	%rd38930, %rd38145;
	mov.u64 	%rd38931, %rd38141;
	@%p757 bra 	$L__BB21_1443;
$L__BB21_1445:
	mov.b64 	%rd38155, 0;
$L__BB21_1446:
	shl.b64 	%rd17836, %rd38155, 3;
	add.s64 	%rd17837, %rd38148, %rd17836;
	ld.u64 	%rd17838, [%rd17837];
	add.s64 	%rd17839, %rd38144, %rd17836;
	ld.u64 	%rd17840, [%rd17839];
	setp.lt.u64 	%p758, %rd17838, %rd17840;
	mov.u64 	%rd38928, %rd38144;
	mov.u64 	%rd38929, %rd38148;
	@%p758 bra 	$L__BB21_1448;
	add.s64 	%rd38155, %rd38155, 1;
	setp.ne.s64 	%p759, %rd38155, %rd1784;
	mov.u64 	%rd38928, %rd38148;
	mov.u64 	%rd38929, %rd38144;
	@%p759 bra 	$L__BB21_1446;
$L__BB21_1448:
	mov.b64 	%rd38158, 0;
$L__BB21_1449:
	shl.b64 	%rd17842, %rd38158, 3;
	add.s64 	%rd17843, %rd38151, %rd17842;
	ld.u64 	%rd17844, [%rd17843];
	add.s64 	%rd17845, %rd38147, %rd17842;
	ld.u64 	%rd17846, [%rd17845];
	setp.lt.u64 	%p760, %rd17844, %rd17846;
	mov.u64 	%rd38926, %rd38147;
	mov.u64 	%rd38927, %rd38151;
	@%p760 bra 	$L__BB21_2207;
	add.s64 	%rd38158, %rd38158, 1;
	setp.eq.s64 	%p761, %rd38158, %rd1784;
	mov.u64 	%rd38926, %rd38151;
	mov.u64 	%rd38927, %rd38147;
	@%p761 bra 	$L__BB21_2207;
	bra.uni 	$L__BB21_1449;
$L__BB21_1451:
	and.b64  	%rd2168, %rd3820, 1;
	setp.eq.s64 	%p229, %rd1785, 0;
	mov.b64 	%rd38173, -3750763034362895579;
	mov.b64 	%rd38174, 0;
	@%p229 bra 	$L__BB21_1454;
	mov.b64 	%rd38173, -3750763034362895579;
	mov.b64 	%rd38171, 0;
$L__BB21_1453:
	shl.b64 	%rd6316, %rd38171, 3;
	add.s64 	%rd6317, %rd38931, %rd6316;
	ld.u64 	%rd6318, [%rd6317];
	and.b64  	%rd6319, %rd6318, 255;
	xor.b64  	%rd6320, %rd6319, %rd38173;
	mul.lo.s64 	%rd6321, %rd6320, 1099511628211;
	shr.u64 	%rd6322, %rd6318, 8;
	and.b64  	%rd6323, %rd6322, 255;
	xor.b64  	%rd6324, %rd6323, %rd6321;
	mul.lo.s64 	%rd6325, %rd6324, 1099511628211;
	shr.u64 	%rd6326, %rd6318, 16;
	and.b64  	%rd6327, %rd6326, 255;
	xor.b64  	%rd6328, %rd6327, %rd6325;
	mul.lo.s64 	%rd6329, %rd6328, 1099511628211;
	shr.u64 	%rd6330, %rd6318, 24;
	and.b64  	%rd6331, %rd6330, 255;
	xor.b64  	%rd6332, %rd6331, %rd6329;
	mul.lo.s64 	%rd6333, %rd6332, 1099511628211;
	shr.u64 	%rd6334, %rd6318, 32;
	and.b64  	%rd6335, %rd6334, 255;
	xor.b64  	%rd6336, %rd6335, %rd6333;
	mul.lo.s64 	%rd6337, %rd6336, 1099511628211;
	shr.u64 	%rd6338, %rd6318, 40;
	and.b64  	%rd6339, %rd6338, 255;
	xor.b64  	%rd6340, %rd6339, %rd6337;
	mul.lo.s64 	%rd6341, %rd6340, 1099511628211;
	shr.u64 	%rd6342, %rd6318, 48;
	and.b64  	%rd6343, %rd6342, 255;
	xor.b64  	%rd6344, %rd6343, %rd6341;
	mul.lo.s64 	%rd6345, %rd6344, 1099511628211;
	shr.u64 	%rd6346, %rd6318, 56;
	xor.b64  	%rd6347, %rd6346, %rd6345;
	mul.lo.s64 	%rd6348, %rd6347, 1099511628211;
	ld.u64 	%rd6349, [%rd6317+8];
	and.b64  	%rd6350, %rd6349, 255;
	xor.b64  	%rd6351, %rd6350, %rd6348;
	mul.lo.s64 	%rd6352, %rd6351, 1099511628211;
	shr.u64 	%rd6353, %rd6349, 8;
	and.b64  	%rd6354, %rd6353, 255;
	xor.b64  	%rd6355, %rd6354, %rd6352;
	mul.lo.s64 	%rd6356, %rd6355, 1099511628211;
	shr.u64 	%rd6357, %rd6349, 16;
	and.b64  	%rd6358, %rd6357, 255;
	xor.b64  	%rd6359, %rd6358, %rd6356;
	mul.lo.s64 	%rd6360, %rd6359, 1099511628211;
	shr.u64 	%rd6361, %rd6349, 24;
	and.b64  	%rd6362, %rd6361, 255;
	xor.b64  	%rd6363, %rd6362, %rd6360;
	mul.lo.s64 	%rd6364, %rd6363, 1099511628211;
	shr.u64 	%rd6365, %rd6349, 32;
	and.b64  	%rd6366, %rd6365, 255;
	xor.b64  	%rd6367, %rd6366, %rd6364;
	mul.lo.s64 	%rd6368, %rd6367, 1099511628211;
	shr.u64 	%rd6369, %rd6349, 40;
	and.b64  	%rd6370, %rd6369, 255;
	xor.b64  	%rd6371, %rd6370, %rd6368;
	mul.lo.s64 	%rd6372, %rd6371, 1099511628211;
	shr.u64 	%rd6373, %rd6349, 48;
	and.b64  	%rd6374, %rd6373, 255;
	xor.b64  	%rd6375, %rd6374, %rd6372;
	mul.lo.s64 	%rd6376, %rd6375, 1099511628211;
	shr.u64 	%rd6377, %rd6349, 56;
	xor.b64  	%rd6378, %rd6377, %rd6376;
	mul.lo.s64 	%rd38173, %rd6378, 1099511628211;
	add.s64 	%rd38171, %rd38171, 2;
	and.b64  	%rd38174, %rd3820, -2;
	setp.ne.s64 	%p230, %rd38171, %rd38174;
	@%p230 bra 	$L__BB21_1453;
$L__BB21_1454:
	setp.eq.s64 	%p231, %rd2168, 0;
	@%p231 bra 	$L__BB21_1456;
	shl.b64 	%rd6379, %rd38174, 3;
	add.s64 	%rd6380, %rd38931, %rd6379;
	ld.u64 	%rd6381, [%rd6380];
	and.b64  	%rd6382, %rd6381, 255;
	xor.b64  	%rd6383, %rd6382, %rd38173;
	mul.lo.s64 	%rd6384, %rd6383, 1099511628211;
	shr.u64 	%rd6385, %rd6381, 8;
	and.b64  	%rd6386, %rd6385, 255;
	xor.b64  	%rd6387, %rd6386, %rd6384;
	mul.lo.s64 	%rd6388, %rd6387, 1099511628211;
	shr.u64 	%rd6389, %rd6381, 16;
	and.b64  	%rd6390, %rd6389, 255;
	xor.b64  	%rd6391, %rd6390, %rd6388;
	mul.lo.s64 	%rd6392, %rd6391, 1099511628211;
	shr.u64 	%rd6393, %rd6381, 24;
	and.b64  	%rd6394, %rd6393, 255;
	xor.b64  	%rd6395, %rd6394, %rd6392;
	mul.lo.s64 	%rd6396, %rd6395, 1099511628211;
	shr.u64 	%rd6397, %rd6381, 32;
	and.b64  	%rd6398, %rd6397, 255;
	xor.b64  	%rd6399, %rd6398, %rd6396;
	mul.lo.s64 	%rd6400, %rd6399, 1099511628211;
	shr.u64 	%rd6401, %rd6381, 40;
	and.b64  	%rd6402, %rd6401, 255;
	xor.b64  	%rd6403, %rd6402, %rd6400;
	mul.lo.s64 	%rd6404, %rd6403, 1099511628211;
	shr.u64 	%rd6405, %rd6381, 48;
	and.b64  	%rd6406, %rd6405, 255;
	xor.b64  	%rd6407, %rd6406, %rd6404;
	mul.lo.s64 	%rd6408, %rd6407, 1099511628211;
	shr.u64 	%rd6409, %rd6381, 56;
	xor.b64  	%rd6410, %rd6409, %rd6408;
	mul.lo.s64 	%rd38173, %rd6410, 1099511628211;
$L__BB21_1456:
	setp.eq.s64 	%p232, %rd1785, 0;
	mov.b64 	%rd38179, -3750763034362895579;
	mov.b64 	%rd38180, 0;
	@%p232 bra 	$L__BB21_1459;
	mov.b64 	%rd38179, -3750763034362895579;
	mov.b64 	%rd38177, 0;
$L__BB21_1458:
	shl.b64 	%rd6416, %rd38177, 3;
	add.s64 	%rd6417, %rd38197, %rd6416;
	ld.u64 	%rd6418, [%rd6417];
	and.b64  	%rd6419, %rd6418, 255;
	xor.b64  	%rd6420, %rd6419, %rd38179;
	mul.lo.s64 	%rd6421, %rd6420, 1099511628211;
	shr.u64 	%rd6422, %rd6418, 8;
	and.b64  	%rd6423, %rd6422, 255;
	xor.b64  	%rd6424, %rd6423, %rd6421;
	mul.lo.s64 	%rd6425, %rd6424, 1099511628211;
	shr.u64 	%rd6426, %rd6418, 16;
	and.b64  	%rd6427, %rd6426, 255;
	xor.b64  	%rd6428, %rd6427, %rd6425;
	mul.lo.s64 	%rd6429, %rd6428, 1099511628211;
	shr.u64 	%rd6430, %rd6418, 24;
	and.b64  	%rd6431, %rd6430, 255;
	xor.b64  	%rd6432, %rd6431, %rd6429;
	mul.lo.s64 	%rd6433, %rd6432, 1099511628211;
	shr.u64 	%rd6434, %rd6418, 32;
	and.b64  	%rd6435, %rd6434, 255;
	xor.b64  	%rd6436, %rd6435, %rd6433;
	mul.lo.s64 	%rd6437, %rd6436, 1099511628211;
	shr.u64 	%rd6438, %rd6418, 40;
	and.b64  	%rd6439, %rd6438, 255;
	xor.b64  	%rd6440, %rd6439, %rd6437;
	mul.lo.s64 	%rd6441, %rd6440, 1099511628211;
	shr.u64 	%rd6442, %rd6418, 48;
	and.b64  	%rd6443, %rd6442, 255;
	xor.b64  	%rd6444, %rd6443, %rd6441;
	mul.lo.s64 	%rd6445, %rd6444, 1099511628211;
	shr.u64 	%rd6446, %rd6418, 56;
	xor.b64  	%rd6447, %rd6446, %rd6445;
	mul.lo.s64 	%rd6448, %rd6447, 1099511628211;
	ld.u64 	%rd6449, [%rd6417+8];
	and.b64  	%rd6450, %rd6449, 255;
	xor.b64  	%rd6451, %rd6450, %rd6448;
	mul.lo.s64 	%rd6452, %rd6451, 1099511628211;
	shr.u64 	%rd6453, %rd6449, 8;
	and.b64  	%rd6454, %rd6453, 255;
	xor.b64  	%rd6455, %rd6454, %rd6452;
	mul.lo.s64 	%rd6456, %rd6455, 1099511628211;
	shr.u64 	%rd6457, %rd6449, 16;
	and.b64  	%rd6458, %rd6457, 255;
	xor.b64  	%rd6459, %rd6458, %rd6456;
	mul.lo.s64 	%rd6460, %rd6459, 1099511628211;
	shr.u64 	%rd6461, %rd6449, 24;
	and.b64  	%rd6462, %rd6461, 255;
	xor.b64  	%rd6463, %rd6462, %rd6460;
	mul.lo.s64 	%rd6464, %rd6463, 1099511628211;
	shr.u64 	%rd6465, %rd6449, 32;
	and.b64  	%rd6466, %rd6465, 255;
	xor.b64  	%rd6467, %rd6466, %rd6464;
	mul.lo.s64 	%rd6468, %rd6467, 1099511628211;
	shr.u64 	%rd6469, %rd6449, 40;
	and.b64  	%rd6470, %rd6469, 255;
	xor.b64  	%rd6471, %rd6470, %rd6468;
	mul.lo.s64 	%rd6472, %rd6471, 1099511628211;
	shr.u64 	%rd6473, %rd6449, 48;
	and.b64  	%rd6474, %rd6473, 255;
	xor.b64  	%rd6475, %rd6474, %rd6472;
	mul.lo.s64 	%rd6476, %rd6475, 1099511628211;
	shr.u64 	%rd6477, %rd6449, 56;
	xor.b64  	%rd6478, %rd6477, %rd6476;
	mul.lo.s64 	%rd38179, %rd6478, 1099511628211;
	add.s64 	%rd38177, %rd38177, 2;
	and.b64  	%rd38180, %rd3820, -2;
	setp.ne.s64 	%p233, %rd38177, %rd38180;
	@%p233 bra 	$L__BB21_1458;
$L__BB21_1459:
	setp.eq.s64 	%p234, %rd2168, 0;
	@%p234 bra 	$L__BB21_1461;
	shl.b64 	%rd6479, %rd38180, 3;
	add.s64 	%rd6480, %rd38197, %rd6479;
	ld.u64 	%rd6481, [%rd6480];
	and.b64  	%rd6482, %rd6481, 255;
	xor.b64  	%rd6483, %rd6482, %rd38179;
	mul.lo.s64 	%rd6484, %rd6483, 1099511628211;
	shr.u64 	%rd6485, %rd6481, 8;
	and.b64  	%rd6486, %rd6485, 255;
	xor.b64  	%rd6487, %rd6486, %rd6484;
	mul.lo.s64 	%rd6488, %rd6487, 1099511628211;
	shr.u64 	%rd6489, %rd6481, 16;
	and.b64  	%rd6490, %rd6489, 255;
	xor.b64  	%rd6491, %rd6490, %rd6488;
	mul.lo.s64 	%rd6492, %rd6491, 1099511628211;
	shr.u64 	%rd6493, %rd6481, 24;
	and.b64  	%rd6494, %rd6493, 255;
	xor.b64  	%rd6495, %rd6494, %rd6492;
	mul.lo.s64 	%rd6496, %rd6495, 1099511628211;
	shr.u64 	%rd6497, %rd6481, 32;
	and.b64  	%rd6498, %rd6497, 255;
	xor.b64  	%rd6499, %rd6498, %rd6496;
	mul.lo.s64 	%rd6500, %rd6499, 1099511628211;
	shr.u64 	%rd6501, %rd6481, 40;
	and.b64  	%rd6502, %rd6501, 255;
	xor.b64  	%rd6503, %rd6502, %rd6500;
	mul.lo.s64 	%rd6504, %rd6503, 1099511628211;
	shr.u64 	%rd6505, %rd6481, 48;
	and.b64  	%rd6506, %rd6505, 255;
	xor.b64  	%rd6507, %rd6506, %rd6504;
	mul.lo.s64 	%rd6508, %rd6507, 1099511628211;
	shr.u64 	%rd6509, %rd6481, 56;
	xor.b64  	%rd6510, %rd6509, %rd6508;
	mul.lo.s64 	%rd38179, %rd6510, 1099511628211;
$L__BB21_1461:
	setp.ne.s64 	%p235, %rd38173, %rd38179;
	@%p235 bra 	$L__BB21_1466;
	setp.eq.s32 	%p243, %r120, 0;
	mov.u64 	%rd38196, %rd38931;
	@%p243 bra 	$L__BB21_1478;
	mov.b64 	%rd38183, 0;
	bra.uni 	$L__BB21_1465;
$L__BB21_1464:
	add.s64 	%rd38183, %rd38183, 1;
	setp.eq.s64 	%p245, %rd38183, %rd1784;
	mov.u64 	%rd38196, %rd38931;
	@%p245 bra 	$L__BB21_1478;
$L__BB21_1465:
	shl.b64 	%rd6712, %rd38183, 3;
	add.s64 	%rd6713, %rd38931, %rd6712;
	ld.u64 	%rd6714, [%rd6713];
	add.s64 	%rd6715, %rd38197, %rd6712;
	ld.u64 	%rd6716, [%rd6715];
	setp.lt.u64 	%p244, %rd6714, %rd6716;
	@%p244 bra 	$L__BB21_1477;
	bra.uni 	$L__BB21_1464;
$L__BB21_1466:
	setp.eq.s64 	%p236, %rd1785, 0;
	mov.b64 	%rd38186, -3750763034362895579;
	mov.b64 	%rd38187, 0;
	@%p236 bra 	$L__BB21_1469;
	mov.b64 	%rd38186, -3750763034362895579;
	mov.b64 	%rd38184, 0;
	and.b64  	%rd38187, %rd3820, -2;
$L__BB21_1468:
	shl.b64 	%rd6516, %rd38184, 3;
	add.s64 	%rd6517, %rd38931, %rd6516;
	ld.u64 	%rd6518, [%rd6517];
	and.b64  	%rd6519, %rd6518, 255;
	xor.b64  	%rd6520, %rd6519, %rd38186;
	mul.lo.s64 	%rd6521, %rd6520, 1099511628211;
	shr.u64 	%rd6522, %rd6518, 8;
	and.b64  	%rd6523, %rd6522, 255;
	xor.b64  	%rd6524, %rd6523, %rd6521;
	mul.lo.s64 	%rd6525, %rd6524, 1099511628211;
	shr.u64 	%rd6526, %rd6518, 16;
	and.b64  	%rd6527, %rd6526, 255;
	xor.b64  	%rd6528, %rd6527, %rd6525;
	mul.lo.s64 	%rd6529, %rd6528, 1099511628211;
	shr.u64 	%rd6530, %rd6518, 24;
	and.b64  	%rd6531, %rd6530, 255;
	xor.b64  	%rd6532, %rd6531, %rd6529;
	mul.lo.s64 	%rd6533, %rd6532, 1099511628211;
	shr.u64 	%rd6534, %rd6518, 32;
	and.b64  	%rd6535, %rd6534, 255;
	xor.b64  	%rd6536, %rd6535, %rd6533;
	mul.lo.s64 	%rd6537, %rd6536, 1099511628211;
	shr.u64 	%rd6538, %rd6518, 40;
	and.b64  	%rd6539, %rd6538, 255;
	xor.b64  	%rd6540, %rd6539, %rd6537;
	mul.lo.s64 	%rd6541, %rd6540, 1099511628211;
	shr.u64 	%rd6542, %rd6518, 48;
	and.b64  	%rd6543, %rd6542, 255;
	xor.b64  	%rd6544, %rd6543, %rd6541;
	mul.lo.s64 	%rd6545, %rd6544, 1099511628211;
	shr.u64 	%rd6546, %rd6518, 56;
	xor.b64  	%rd6547, %rd6546, %rd6545;
	mul.lo.s64 	%rd6548, %rd6547, 1099511628211;
	ld.u64 	%rd6549, [%rd6517+8];
	and.b64  	%rd6550, %rd6549, 255;
	xor.b64  	%rd6551, %rd6550, %rd6548;
	mul.lo.s64 	%rd6552, %rd6551, 1099511628211;
	shr.u64 	%rd6553, %rd6549, 8;
	and.b64  	%rd6554, %rd6553, 255;
	xor.b64  	%rd6555, %rd6554, %rd6552;
	mul.lo.s64 	%rd6556, %rd6555, 1099511628211;
	shr.u64 	%rd6557, %rd6549, 16;
	and.b64  	%rd6558, %rd6557, 255;
	xor.b64  	%rd6559, %rd6558, %rd6556;
	mul.lo.s64 	%rd6560, %rd6559, 1099511628211;
	shr.u64 	%rd6561, %rd6549, 24;
	and.b64  	%rd6562, %rd6561, 255;
	xor.b64  	%rd6563, %rd6562, %rd6560;
	mul.lo.s64 	%rd6564, %rd6563, 1099511628211;
	shr.u64 	%rd6565, %rd6549, 32;
	and.b64  	%rd6566, %rd6565, 255;
	xor.b64  	%rd6567, %rd6566, %rd6564;
	mul.lo.s64 	%rd6568, %rd6567, 1099511628211;
	shr.u64 	%rd6569, %rd6549, 40;
	and.b64  	%rd6570, %rd6569, 255;
	xor.b64  	%rd6571, %rd6570, %rd6568;
	mul.lo.s64 	%rd6572, %rd6571, 1099511628211;
	shr.u64 	%rd6573, %rd6549, 48;
	and.b64  	%rd6574, %rd6573, 255;
	xor.b64  	%rd6575, %rd6574, %rd6572;
	mul.lo.s64 	%rd6576, %rd6575, 1099511628211;
	shr.u64 	%rd6577, %rd6549, 56;
	xor.b64  	%rd6578, %rd6577, %rd6576;
	mul.lo.s64 	%rd38186, %rd6578, 1099511628211;
	add.s64 	%rd38184, %rd38184, 2;
	setp.ne.s64 	%p237, %rd38184, %rd38187;
	@%p237 bra 	$L__BB21_1468;
$L__BB21_1469:
	setp.eq.s64 	%p238, %rd2168, 0;
	@%p238 bra 	$L__BB21_1471;
	shl.b64 	%rd6579, %rd38187, 3;
	add.s64 	%rd6580, %rd38931, %rd6579;
	ld.u64 	%rd6581, [%rd6580];
	and.b64  	%rd6582, %rd6581, 255;
	xor.b64  	%rd6583, %rd6582, %rd38186;
	mul.lo.s64 	%rd6584, %rd6583, 1099511628211;
	shr.u64 	%rd6585, %rd6581, 8;
	and.b64  	%rd6586, %rd6585, 255;
	xor.b64  	%rd6587, %rd6586, %rd6584;
	mul.lo.s64 	%rd6588, %rd6587, 1099511628211;
	shr.u64 	%rd6589, %rd6581, 16;
	and.b64  	%rd6590, %rd6589, 255;
	xor.b64  	%rd6591, %rd6590, %rd6588;
	mul.lo.s64 	%rd6592, %rd6591, 1099511628211;
	shr.u64 	%rd6593, %rd6581, 24;
	and.b64  	%rd6594, %rd6593, 255;
	xor.b64  	%rd6595, %rd6594, %rd6592;
	mul.lo.s64 	%rd6596, %rd6595, 1099511628211;
	shr.u64 	%rd6597, %rd6581, 32;
	and.b64  	%rd6598, %rd6597, 255;
	xor.b64  	%rd6599, %rd6598, %rd6596;
	mul.lo.s64 	%rd6600, %rd6599, 1099511628211;
	shr.u64 	%rd6601, %rd6581, 40;
	and.b64  	%rd6602, %rd6601, 255;
	xor.b64  	%rd6603, %rd6602, %rd6600;
	mul.lo.s64 	%rd6604, %rd6603, 1099511628211;
	shr.u64 	%rd6605, %rd6581, 48;
	and.b64  	%rd6606, %rd6605, 255;
	xor.b64  	%rd6607, %rd6606, %rd6604;
	mul.lo.s64 	%rd6608, %rd6607, 1099511628211;
	shr.u64 	%rd6609, %rd6581, 56;
	xor.b64  	%rd6610, %rd6609, %rd6608;
	mul.lo.s64 	%rd38186, %rd6610, 1099511628211;
$L__BB21_1471:
	setp.eq.s64 	%p239, %rd1785, 0;
	mov.b64 	%rd38192, -3750763034362895579;
	mov.b64 	%rd38193, 0;
	@%p239 bra 	$L__BB21_1474;
	mov.b64 	%rd38192, -3750763034362895579;
	mov.b64 	%rd38190, 0;
$L__BB21_1473:
	shl.b64 	%rd6616, %rd38190, 3;
	add.s64 	%rd6617, %rd38197, %rd6616;
	ld.u64 	%rd6618, [%rd6617];
	and.b64  	%rd6619, %rd6618, 255;
	xor.b64  	%rd6620, %rd6619, %rd38192;
	mul.lo.s64 	%rd6621, %rd6620, 1099511628211;
	shr.u64 	%rd6622, %rd6618, 8;
	and.b64  	%rd6623, %rd6622, 255;
	xor.b64  	%rd6624, %rd6623, %rd6621;
	mul.lo.s64 	%rd6625, %rd6624, 1099511628211;
	shr.u64 	%rd6626, %rd6618, 16;
	and.b64  	%rd6627, %rd6626, 255;
	xor.b64  	%rd6628, %rd6627, %rd6625;
	mul.lo.s64 	%rd6629, %rd6628, 1099511628211;
	shr.u64 	%rd6630, %rd6618, 24;
	and.b64  	%rd6631, %rd6630, 255;
	xor.b64  	%rd6632, %rd6631, %rd6629;
	mul.lo.s64 	%rd6633, %rd6632, 1099511628211;
	shr.u64 	%rd6634, %rd6618, 32;
	and.b64  	%rd6635, %rd6634, 255;
	xor.b64  	%rd6636, %rd6635, %rd6633;
	mul.lo.s64 	%rd6637, %rd6636, 1099511628211;
	shr.u64 	%rd6638, %rd6618, 40;
	and.b64  	%rd6639, %rd6638, 255;
	xor.b64  	%rd6640, %rd6639, %rd6637;
	mul.lo.s64 	%rd6641, %rd6640, 1099511628211;
	shr.u64 	%rd6642, %rd6618, 48;
	and.b64  	%rd6643, %rd6642, 255;
	xor.b64  	%rd6644, %rd6643, %rd6641;
	mul.lo.s64 	%rd6645, %rd6644, 1099511628211;
	shr.u64 	%rd6646, %rd6618, 56;
	xor.b64  	%rd6647, %rd6646, %rd6645;
	mul.lo.s64 	%rd6648, %rd6647, 1099511628211;
	ld.u64 	%rd6649, [%rd6617+8];
	and.b64  	%rd6650, %rd6649, 255;
	xor.b64  	%rd6651, %rd6650, %rd6648;
	mul.lo.s64 	%rd6652, %rd6651, 1099511628211;
	shr.u64 	%rd6653, %rd6649, 8;
	and.b64  	%rd6654, %rd6653, 255;
	xor.b64  	%rd6655, %rd6654, %rd6652;
	mul.lo.s64 	%rd6656, %rd6655, 1099511628211;
	shr.u64 	%rd6657, %rd6649, 16;
	and.b64  	%rd6658, %rd6657, 255;
	xor.b64  	%rd6659, %rd6658, %rd6656;
	mul.lo.s64 	%rd6660, %rd6659, 1099511628211;
	shr.u64 	%rd6661, %rd6649, 24;
	and.b64  	%rd6662, %rd6661, 255;
	xor.b64  	%rd6663, %rd6662, %rd6660;
	mul.lo.s64 	%rd6664, %rd6663, 1099511628211;
	shr.u64 	%rd6665, %rd6649, 32;
	and.b64  	%rd6666, %rd6665, 255;
	xor.b64  	%rd6667, %rd6666, %rd6664;
	mul.lo.s64 	%rd6668, %rd6667, 1099511628211;
	shr.u64 	%rd6669, %rd6649, 40;
	and.b64  	%rd6670, %rd6669, 255;
	xor.b64  	%rd6671, %rd6670, %rd6668;
	mul.lo.s64 	%rd6672, %rd6671, 1099511628211;
	shr.u64 	%rd6673, %rd6649, 48;
	and.b64  	%rd6674, %rd6673, 255;
	xor.b64  	%rd6675, %rd6674, %rd6672;
	mul.lo.s64 	%rd6676, %rd6675, 1099511628211;
	shr.u64 	%rd6677, %rd6649, 56;
	xor.b64  	%rd6678, %rd6677, %rd6676;
	mul.lo.s64 	%rd38192, %rd6678, 1099511628211;
	add.s64 	%rd38190, %rd38190, 2;
	and.b64  	%rd38193, %rd3820, -2;
	setp.ne.s64 	%p240, %rd38190, %rd38193;
	@%p240 bra 	$L__BB21_1473;
$L__BB21_1474:
	setp.eq.s64 	%p241, %rd2168, 0;
	@%p241 bra 	$L__BB21_1476;
	shl.b64 	%rd6679, %rd38193, 3;
	add.s64 	%rd6680, %rd38197, %rd6679;
	ld.u64 	%rd6681, [%rd6680];
	and.b64  	%rd6682, %rd6681, 255;
	xor.b64  	%rd6683, %rd6682, %rd38192;
	mul.lo.s64 	%rd6684, %rd6683, 1099511628211;
	shr.u64 	%rd6685, %rd6681, 8;
	and.b64  	%rd6686, %rd6685, 255;
	xor.b64  	%rd6687, %rd6686, %rd6684;
	mul.lo.s64 	%rd6688, %rd6687, 1099511628211;
	shr.u64 	%rd6689, %rd6681, 16;
	and.b64  	%rd6690, %rd6689, 255;
	xor.b64  	%rd6691, %rd6690, %rd6688;
	mul.lo.s64 	%rd6692, %rd6691, 1099511628211;
	shr.u64 	%rd6693, %rd6681, 24;
	and.b64  	%rd6694, %rd6693, 255;
	xor.b64  	%rd6695, %rd6694, %rd6692;
	mul.lo.s64 	%rd6696, %rd6695, 1099511628211;
	shr.u64 	%rd6697, %rd6681, 32;
	and.b64  	%rd6698, %rd6697, 255;
	xor.b64  	%rd6699, %rd6698, %rd6696;
	mul.lo.s64 	%rd6700, %rd6699, 1099511628211;
	shr.u64 	%rd6701, %rd6681, 40;
	and.b64  	%rd6702, %rd6701, 255;
	xor.b64  	%rd6703, %rd6702, %rd6700;
	mul.lo.s64 	%rd6704, %rd6703, 1099511628211;
	shr.u64 	%rd6705, %rd6681, 48;
	and.b64  	%rd6706, %rd6705, 255;
	xor.b64  	%rd6707, %rd6706, %rd6704;
	mul.lo.s64 	%rd6708, %rd6707, 1099511628211;
	shr.u64 	%rd6709, %rd6681, 56;
	xor.b64  	%rd6710, %rd6709, %rd6708;
	mul.lo.s64 	%rd38192, %rd6710, 1099511628211;
$L__BB21_1476:
	setp.ge.u64 	%p242, %rd38186, %rd38192;
	mov.u64 	%rd38196, %rd38931;
	@%p242 bra 	$L__BB21_1478;
$L__BB21_1477:
	mov.u64 	%rd38196, %rd38197;
	mov.u64 	%rd38197, %rd38931;
$L__BB21_1478:
	setp.eq.s64 	%p246, %rd1785, 0;
	mov.b64 	%rd38200, -3750763034362895579;
	mov.b64 	%rd38201, 0;
	@%p246 bra 	$L__BB21_1481;
	mov.b64 	%rd38200, -3750763034362895579;
	mov.b64 	%rd38198, 0;
$L__BB21_1480:
	shl.b64 	%rd6722, %rd38198, 3;
	add.s64 	%rd6723, %rd38929, %rd6722;
	ld.u64 	%rd6724, [%rd6723];
	and.b64  	%rd6725, %rd6724, 255;
	xor.b64  	%rd6726, %rd6725, %rd38200;
	mul.lo.s64 	%rd6727, %rd6726, 1099511628211;
	shr.u64 	%rd6728, %rd6724, 8;
	and.b64  	%rd6729, %rd6728, 255;
	xor.b64  	%rd6730, %rd6729, %rd6727;
	mul.lo.s64 	%rd6731, %rd6730, 1099511628211;
	shr.u64 	%rd6732, %rd6724, 16;
	and.b64  	%rd6733, %rd6732, 255;
	xor.b64  	%rd6734, %rd6733, %rd6731;
	mul.lo.s64 	%rd6735, %rd6734, 1099511628211;
	shr.u64 	%rd6736, %rd6724, 24;
	and.b64  	%rd6737, %rd6736, 255;
	xor.b64  	%rd6738, %rd6737, %rd6735;
	mul.lo.s64 	%rd6739, %rd6738, 1099511628211;
	shr.u64 	%rd6740, %rd6724, 32;
	and.b64  	%rd6741, %rd6740, 255;
	xor.b64  	%rd6742, %rd6741, %rd6739;
	mul.lo.s64 	%rd6743, %rd6742, 1099511628211;
	shr.u64 	%rd6744, %rd6724, 40;
	and.b64  	%rd6745, %rd6744, 255;
	xor.b64  	%rd6746, %rd6745, %rd6743;
	mul.lo.s64 	%rd6747, %rd6746, 1099511628211;
	shr.u64 	%rd6748, %rd6724, 48;
	and.b64  	%rd6749, %rd6748, 255;
	xor.b64  	%rd6750, %rd6749, %rd6747;
	mul.lo.s64 	%rd6751, %rd6750, 1099511628211;
	shr.u64 	%rd6752, %rd6724, 56;
	xor.b64  	%rd6753, %rd6752, %rd6751;
	mul.lo.s64 	%rd6754, %rd6753, 1099511628211;
	ld.u64 	%rd6755, [%rd6723+8];
	and.b64  	%rd6756, %rd6755, 255;
	xor.b64  	%rd6757, %rd6756, %rd6754;
	mul.lo.s64 	%rd6758, %rd6757, 1099511628211;
	shr.u64 	%rd6759, %rd6755, 8;
	and.b64  	%rd6760, %rd6759, 255;
	xor.b64  	%rd6761, %rd6760, %rd6758;
	mul.lo.s64 	%rd6762, %rd6761, 1099511628211;
	shr.u64 	%rd6763, %rd6755, 16;
	and.b64  	%rd6764, %rd6763, 255;
	xor.b64  	%rd6765, %rd6764, %rd6762;
	mul.lo.s64 	%rd6766, %rd6765, 1099511628211;
	shr.u64 	%rd6767, %rd6755, 24;
	and.b64  	%rd6768, %rd6767, 255;
	xor.b64  	%rd6769, %rd6768, %rd6766;
	mul.lo.s64 	%rd6770, %rd6769, 1099511628211;
	shr.u64 	%rd6771, %rd6755, 32;
	and.b64  	%rd6772, %rd6771, 255;
	xor.b64  	%rd6773, %rd6772, %rd6770;
	mul.lo.s64 	%rd6774, %rd6773, 1099511628211;
	shr.u64 	%rd6775, %rd6755, 40;
	and.b64  	%rd6776, %rd6775, 255;
	xor.b64  	%rd6777, %rd6776, %rd6774;
	mul.lo.s64 	%rd6778, %rd6777, 1099511628211;
	shr.u64 	%rd6779, %rd6755, 48;
	and.b64  	%rd6780, %rd6779, 255;
	xor.b64  	%rd6781, %rd6780, %rd6778;
	mul.lo.s64 	%rd6782, %rd6781, 1099511628211;
	shr.u64 	%rd6783, %rd6755, 56;
	xor.b64  	%rd6784, %rd6783, %rd6782;
	mul.lo.s64 	%rd38200, %rd6784, 1099511628211;
	add.s64 	%rd38198, %rd38198, 2;
	and.b64  	%rd38201, %rd3820, -2;
	setp.ne.s64 	%p247, %rd38198, %rd38201;
	@%p247 bra 	$L__BB21_1480;
$L__BB21_1481:
	setp.eq.s64 	%p248, %rd2168, 0;
	@%p248 bra 	$L__BB21_1483;
	shl.b64 	%rd6785, %rd38201, 3;
	add.s64 	%rd6786, %rd38929, %rd6785;
	ld.u64 	%rd6787, [%rd6786];
	and.b64  	%rd6788, %rd6787, 255;
	xor.b64  	%rd6789, %rd6788, %rd38200;
	mul.lo.s64 	%rd6790, %rd6789, 1099511628211;
	shr.u64 	%rd6791, %rd6787, 8;
	and.b64  	%rd6792, %rd6791, 255;
	xor.b64  	%rd6793, %rd6792, %rd6790;
	mul.lo.s64 	%rd6794, %rd6793, 1099511628211;
	shr.u64 	%rd6795, %rd6787, 16;
	and.b64  	%rd6796, %rd6795, 255;
	xor.b64  	%rd6797, %rd6796, %rd6794;
	mul.lo.s64 	%rd6798, %rd6797, 1099511628211;
	shr.u64 	%rd6799, %rd6787, 24;
	and.b64  	%rd6800, %rd6799, 255;
	xor.b64  	%rd6801, %rd6800, %rd6798;
	mul.lo.s64 	%rd6802, %rd6801, 1099511628211;
	shr.u64 	%rd6803, %rd6787, 32;
	and.b64  	%rd6804, %rd6803, 255;
	xor.b64  	%rd6805, %rd6804, %rd6802;
	mul.lo.s64 	%rd6806, %rd6805, 1099511628211;
	shr.u64 	%rd6807, %rd6787, 40;
	and.b64  	%rd6808, %rd6807, 255;
	xor.b64  	%rd6809, %rd6808, %rd6806;
	mul.lo.s64 	%rd6810, %rd6809, 1099511628211;
	shr.u64 	%rd6811, %rd6787, 48;
	and.b64  	%rd6812, %rd6811, 255;
	xor.b64  	%rd6813, %rd6812, %rd6810;
	mul.lo.s64 	%rd6814, %rd6813, 1099511628211;
	shr.u64 	%rd6815, %rd6787, 56;
	xor.b64  	%rd6816, %rd6815, %rd6814;
	mul.lo.s64 	%rd38200, %rd6816, 1099511628211;
$L__BB21_1483:
	setp.eq.s64 	%p249, %rd1785, 0;
	mov.b64 	%rd38206, -3750763034362895579;
	mov.b64 	%rd38207, 0;
	@%p249 bra 	$L__BB21_1486;
	mov.b64 	%rd38206, -3750763034362895579;
	mov.b64 	%rd38204, 0;
$L__BB21_1485:
	shl.b64 	%rd6822, %rd38204, 3;
	add.s64 	%rd6823, %rd38930, %rd6822;
	ld.u64 	%rd6824, [%rd6823];
	and.b64  	%rd6825, %rd6824, 255;
	xor.b64  	%rd6826, %rd6825, %rd38206;
	mul.lo.s64 	%rd6827, %rd6826, 1099511628211;
	shr.u64 	%rd6828, %rd6824, 8;
	and.b64  	%rd6829, %rd6828, 255;
	xor.b64  	%rd6830, %rd6829, %rd6827;
	mul.lo.s64 	%rd6831, %rd6830, 1099511628211;
	shr.u64 	%rd6832, %rd6824, 16;
	and.b64  	%rd6833, %rd6832, 255;
	xor.b64  	%rd6834, %rd6833, %rd6831;
	mul.lo.s64 	%rd6835, %rd6834, 1099511628211;
	shr.u64 	%rd6836, %rd6824, 24;
	and.b64  	%rd6837, %rd6836, 255;
	xor.b64  	%rd6838, %rd6837, %rd6835;
	mul.lo.s64 	%rd6839, %rd6838, 1099511628211;
	shr.u64 	%rd6840, %rd6824, 32;
	and.b64  	%rd6841, %rd6840, 255;
	xor.b64  	%rd6842, %rd6841, %rd6839;
	mul.lo.s64 	%rd6843, %rd6842, 1099511628211;
	shr.u64 	%rd6844, %rd6824, 40;
	and.b64  	%rd6845, %rd6844, 255;
	xor.b64  	%rd6846, %rd6845, %rd6843;
	mul.lo.s64 	%rd6847, %rd6846, 1099511628211;
	shr.u64 	%rd6848, %rd6824, 48;
	and.b64  	%rd6849, %rd6848, 255;
	xor.b64  	%rd6850, %rd6849, %rd6847;
	mul.lo.s64 	%rd6851, %rd6850, 1099511628211;
	shr.u64 	%rd6852, %rd6824, 56;
	xor.b64  	%rd6853, %rd6852, %rd6851;
	mul.lo.s64 	%rd6854, %rd6853, 1099511628211;
	ld.u64 	%rd6855, [%rd6823+8];
	and.b64  	%rd6856, %rd6855, 255;
	xor.b64  	%rd6857, %rd6856, %rd6854;
	mul.lo.s64 	%rd6858, %rd6857, 1099511628211;
	shr.u64 	%rd6859, %rd6855, 8;
	and.b64  	%rd6860, %rd6859, 255;
	xor.b64  	%rd6861, %rd6860, %rd6858;
	mul.lo.s64 	%rd6862, %rd6861, 1099511628211;
	shr.u64 	%rd6863, %rd6855, 16;
	and.b64  	%rd6864, %rd6863, 255;
	xor.b64  	%rd6865, %rd6864, %rd6862;
	mul.lo.s64 	%rd6866, %rd6865, 1099511628211;
	shr.u64 	%rd6867, %rd6855, 24;
	and.b64  	%rd6868, %rd6867, 255;
	xor.b64  	%rd6869, %rd6868, %rd6866;
	mul.lo.s64 	%rd6870, %rd6869, 1099511628211;
	shr.u64 	%rd6871, %rd6855, 32;
	and.b64  	%rd6872, %rd6871, 255;
	xor.b64  	%rd6873, %rd6872, %rd6870;
	mul.lo.s64 	%rd6874, %rd6873, 1099511628211;
	shr.u64 	%rd6875, %rd6855, 40;
	and.b64  	%rd6876, %rd6875, 255;
	xor.b64  	%rd6877, %rd6876, %rd6874;
	mul.lo.s64 	%rd6878, %rd6877, 1099511628211;
	shr.u64 	%rd6879, %rd6855, 48;
	and.b64  	%rd6880, %rd6879, 255;
	xor.b64  	%rd6881, %rd6880, %rd6878;
	mul.lo.s64 	%rd6882, %rd6881, 1099511628211;
	shr.u64 	%rd6883, %rd6855, 56;
	xor.b64  	%rd6884, %rd6883, %rd6882;
	mul.lo.s64 	%rd38206, %rd6884, 1099511628211;
	add.s64 	%rd38204, %rd38204, 2;
	and.b64  	%rd38207, %rd3820, -2;
	setp.ne.s64 	%p250, %rd38204, %rd38207;
	@%p250 bra 	$L__BB21_1485;
$L__BB21_1486:
	setp.eq.s64 	%p251, %rd2168, 0;
	@%p251 bra 	$L__BB21_1488;
	shl.b64 	%rd6885, %rd38207, 3;
	add.s64 	%rd6886, %rd38930, %rd6885;
	ld.u64 	%rd6887, [%rd6886];
	and.b64  	%rd6888, %rd6887, 255;
	xor.b64  	%rd6889, %rd6888, %rd38206;
	mul.lo.s64 	%rd6890, %rd6889, 1099511628211;
	shr.u64 	%rd6891, %rd6887, 8;
	and.b64  	%rd6892, %rd6891, 255;
	xor.b64  	%rd6893, %rd6892, %rd6890;
	mul.lo.s64 	%rd6894, %rd6893, 1099511628211;
	shr.u64 	%rd6895, %rd6887, 16;
	and.b64  	%rd6896, %rd6895, 255;
	xor.b64  	%rd6897, %rd6896, %rd6894;
	mul.lo.s64 	%rd6898, %rd6897, 1099511628211;
	shr.u64 	%rd6899, %rd6887, 24;
	and.b64  	%rd6900, %rd6899, 255;
	xor.b64  	%rd6901, %rd6900, %rd6898;
	mul.lo.s64 	%rd6902, %rd6901, 1099511628211;
	shr.u64 	%rd6903, %rd6887, 32;
	and.b64  	%rd6904, %rd6903, 255;
	xor.b64  	%rd6905, %rd6904, %rd6902;
	mul.lo.s64 	%rd6906, %rd6905, 1099511628211;
	shr.u64 	%rd6907, %rd6887, 40;
	and.b64  	%rd6908, %rd6907, 255;
	xor.b64  	%rd6909, %rd6908, %rd6906;
	mul.lo.s64 	%rd6910, %rd6909, 1099511628211;
	shr.u64 	%rd6911, %rd6887, 48;
	and.b64  	%rd6912, %rd6911, 255;
	xor.b64  	%rd6913, %rd6912, %rd6910;
	mul.lo.s64 	%rd6914, %rd6913, 1099511628211;
	shr.u64 	%rd6915, %rd6887, 56;
	xor.b64  	%rd6916, %rd6915, %rd6914;
	mul.lo.s64 	%rd38206, %rd6916, 1099511628211;
$L__BB21_1488:
	setp.eq.s64 	%p252, %rd38200, %rd38206;
	@%p252 bra 	$L__BB21_1501;
	setp.eq.s64 	%p253, %rd1785, 0;
	mov.b64 	%rd38212, -3750763034362895579;
	mov.b64 	%rd38213, 0;
	@%p253 bra 	$L__BB21_1492;
	mov.b64 	%rd38212, -3750763034362895579;
	mov.b64 	%rd38210, 0;
	and.b64  	%rd38213, %rd3820, -2;
$L__BB21_1491:
	shl.b64 	%rd6922, %rd38210, 3;
	add.s64 	%rd6923, %rd38929, %rd6922;
	ld.u64 	%rd6924, [%rd6923];
	and.b64  	%rd6925, %rd6924, 255;
	xor.b64  	%rd6926, %rd6925, %rd38212;
	mul.lo.s64 	%rd6927, %rd6926, 1099511628211;
	shr.u64 	%rd6928, %rd6924, 8;
	and.b64  	%rd6929, %rd6928, 255;
	xor.b64  	%rd6930, %rd6929, %rd6927;
	mul.lo.s64 	%rd6931, %rd6930, 1099511628211;
	shr.u64 	%rd6932, %rd6924, 16;
	and.b64  	%rd6933, %rd6932, 255;
	xor.b64  	%rd6934, %rd6933, %rd6931;
	mul.lo.s64 	%rd6935, %rd6934, 1099511628211;
	shr.u64 	%rd6936, %rd6924, 24;
	and.b64  	%rd6937, %rd6936, 255;
	xor.b64  	%rd6938, %rd6937, %rd6935;
	mul.lo.s64 	%rd6939, %rd6938, 1099511628211;
	shr.u64 	%rd6940, %rd6924, 32;
	and.b64  	%rd6941, %rd6940, 255;
	xor.b64  	%rd6942, %rd6941, %rd6939;
	mul.lo.s64 	%rd6943, %rd6942, 1099511628211;
	shr.u64 	%rd6944, %rd6924, 40;
	and.b64  	%rd6945, %rd6944, 255;
	xor.b64  	%rd6946, %rd6945, %rd6943;
	mul.lo.s64 	%rd6947, %rd6946, 1099511628211;
	shr.u64 	%rd6948, %rd6924, 48;
	and.b64  	%rd6949, %rd6948, 255;
	xor.b64  	%rd6950, %rd6949, %rd6947;
	mul.lo.s64 	%rd6951, %rd6950, 1099511628211;
	shr.u64 	%rd6952, %rd6924, 56;
	xor.b64  	%rd6953, %rd6952, %rd6951;
	mul.lo.s64 	%rd6954, %rd6953, 1099511628211;
	ld.u64 	%rd6955, [%rd6923+8];
	and.b64  	%rd6956, %rd6955, 255;
	xor.b64  	%rd6957, %rd6956, %rd6954;
	mul.lo.s64 	%rd6958, %rd6957, 1099511628211;
	shr.u64 	%rd6959, %rd6955, 8;
	and.b64  	%rd6960, %rd6959, 255;
	xor.b64  	%rd6961, %rd6960, %rd6958;
	mul.lo.s64 	%rd6962, %rd6961, 1099511628211;
	shr.u64 	%rd6963, %rd6955, 16;
	and.b64  	%rd6964, %rd6963, 255;
	xor.b64  	%rd6965, %rd6964, %rd6962;
	mul.lo.s64 	%rd6966, %rd6965, 1099511628211;
	shr.u64 	%rd6967, %rd6955, 24;
	and.b64  	%rd6968, %rd6967, 255;
	xor.b64  	%rd6969, %rd6968, %rd6966;
	mul.lo.s64 	%rd6970, %rd6969, 1099511628211;
	shr.u64 	%rd6971, %rd6955, 32;
	and.b64  	%rd6972, %rd6971, 255;
	xor.b64  	%rd6973, %rd6972, %rd6970;
	mul.lo.s64 	%rd6974, %rd6973, 1099511628211;
	shr.u64 	%rd6975, %rd6955, 40;
	and.b64  	%rd6976, %rd6975, 255;
	xor.b64  	%rd6977, %rd6976, %rd6974;
	mul.lo.s64 	%rd6978, %rd6977, 1099511628211;
	shr.u64 	%rd6979, %rd6955, 48;
	and.b64  	%rd6980, %rd6979, 255;
	xor.b64  	%rd6981, %rd6980, %rd6978;
	mul.lo.s64 	%rd6982, %rd6981, 1099511628211;
	shr.u64 	%rd6983, %rd6955, 56;
	xor.b64  	%rd6984, %rd6983, %rd6982;
	mul.lo.s64 	%rd38212, %rd6984, 1099511628211;
	add.s64 	%rd38210, %rd38210, 2;
	setp.ne.s64 	%p254, %rd38210, %rd38213;
	@%p254 bra 	$L__BB21_1491;
$L__BB21_1492:
	setp.eq.s64 	%p255, %rd2168, 0;
	@%p255 bra 	$L__BB21_1494;
	shl.b64 	%rd6985, %rd38213, 3;
	add.s64 	%rd6986, %rd38929, %rd6985;
	ld.u64 	%rd6987, [%rd6986];
	and.b64  	%rd6988, %rd6987, 255;
	xor.b64  	%rd6989, %rd6988, %rd38212;
	mul.lo.s64 	%rd6990, %rd6989, 1099511628211;
	shr.u64 	%rd6991, %rd6987, 8;
	and.b64  	%rd6992, %rd6991, 255;
	xor.b64  	%rd6993, %rd6992, %rd6990;
	mul.lo.s64 	%rd6994, %rd6993, 1099511628211;
	shr.u64 	%rd6995, %rd6987, 16;
	and.b64  	%rd6996, %rd6995, 255;
	xor.b64  	%rd6997, %rd6996, %rd6994;
	mul.lo.s64 	%rd6998, %rd6997, 1099511628211;
	shr.u64 	%rd6999, %rd6987, 24;
	and.b64  	%rd7000, %rd6999, 255;
	xor.b64  	%rd7001, %rd7000, %rd6998;
	mul.lo.s64 	%rd7002, %rd7001, 1099511628211;
	shr.u64 	%rd7003, %rd6987, 32;
	and.b64  	%rd7004, %rd7003, 255;
	xor.b64  	%rd7005, %rd7004, %rd7002;
	mul.lo.s64 	%rd7006, %rd7005, 1099511628211;
	shr.u64 	%rd7007, %rd6987, 40;
	and.b64  	%rd7008, %rd7007, 255;
	xor.b64  	%rd7009, %rd7008, %rd7006;
	mul.lo.s64 	%rd7010, %rd7009, 1099511628211;
	shr.u64 	%rd7011, %rd6987, 48;
	and.b64  	%rd7012, %rd7011, 255;
	xor.b64  	%rd7013, %rd7012, %rd7010;
	mul.lo.s64 	%rd7014, %rd7013, 1099511628211;
	shr.u64 	%rd7015, %rd6987, 56;
	xor.b64  	%rd7016, %rd7015, %rd7014;
	mul.lo.s64 	%rd38212, %rd7016, 1099511628211;
$L__BB21_1494:
	setp.eq.s64 	%p256, %rd1785, 0;
	mov.b64 	%rd38218, -3750763034362895579;
	mov.b64 	%rd38219, 0;
	@%p256 bra 	$L__BB21_1497;
	mov.b64 	%rd38218, -3750763034362895579;
	mov.b64 	%rd38216, 0;
$L__BB21_1496:
	shl.b64 	%rd7022, %rd38216, 3;
	add.s64 	%rd7023, %rd38930, %rd7022;
	ld.u64 	%rd7024, [%rd7023];
	and.b64  	%rd7025, %rd7024, 255;
	xor.b64  	%rd7026, %rd7025, %rd38218;
	mul.lo.s64 	%rd7027, %rd7026, 1099511628211;
	shr.u64 	%rd7028, %rd7024, 8;
	and.b64  	%rd7029, %rd7028, 255;
	xor.b64  	%rd7030, %rd7029, %rd7027;
	mul.lo.s64 	%rd7031, %rd7030, 1099511628211;
	shr.u64 	%rd7032, %rd7024, 16;
	and.b64  	%rd7033, %rd7032, 255;
	xor.b64  	%rd7034, %rd7033, %rd7031;
	mul.lo.s64 	%rd7035, %rd7034, 1099511628211;
	shr.u64 	%rd7036, %rd7024, 24;
	and.b64  	%rd7037, %rd7036, 255;
	xor.b64  	%rd7038, %rd7037, %rd7035;
	mul.lo.s64 	%rd7039, %rd7038, 1099511628211;
	shr.u64 	%rd7040, %rd7024, 32;
	and.b64  	%rd7041, %rd7040, 255;
	xor.b64  	%rd7042, %rd7041, %rd7039;
	mul.lo.s64 	%rd7043, %rd7042, 1099511628211;
	shr.u64 	%rd7044, %rd7024, 40;
	and.b64  	%rd7045, %rd7044, 255;
	xor.b64  	%rd7046, %rd7045, %rd7043;
	mul.lo.s64 	%rd7047, %rd7046, 1099511628211;
	shr.u64 	%rd7048, %rd7024, 48;
	and.b64  	%rd7049, %rd7048, 255;
	xor.b64  	%rd7050, %rd7049, %rd7047;
	mul.lo.s64 	%rd7051, %rd7050, 1099511628211;
	shr.u64 	%rd7052, %rd7024, 56;
	xor.b64  	%rd7053, %rd7052, %rd7051;
	mul.lo.s64 	%rd7054, %rd7053, 1099511628211;
	ld.u64 	%rd7055, [%rd7023+8];
	and.b64  	%rd7056, %rd7055, 255;
	xor.b64  	%rd7057, %rd7056, %rd7054;
	mul.lo.s64 	%rd7058, %rd7057, 1099511628211;
	shr.u64 	%rd7059, %rd7055, 8;
	and.b64  	%rd7060, %rd7059, 255;
	xor.b64  	%rd7061, %rd7060, %rd7058;
	mul.lo.s64 	%rd7062, %rd7061, 1099511628211;
	shr.u64 	%rd7063, %rd7055, 16;
	and.b64  	%rd7064, %rd7063, 255;
	xor.b64  	%rd7065, %rd7064, %rd7062;
	mul.lo.s64 	%rd7066, %rd7065, 1099511628211;
	shr.u64 	%rd7067, %rd7055, 24;
	and.b64  	%rd7068, %rd7067, 255;
	xor.b64  	%rd7069, %rd7068, %rd7066;
	mul.lo.s64 	%rd7070, %rd7069, 1099511628211;
	shr.u64 	%rd7071, %rd7055, 32;
	and.b64  	%rd7072, %rd7071, 255;
	xor.b64  	%rd7073, %rd7072, %rd7070;
	mul.lo.s64 	%rd7074, %rd7073, 1099511628211;
	shr.u64 	%rd7075, %rd7055, 40;
	and.b64  	%rd7076, %rd7075, 255;
	xor.b64  	%rd7077, %rd7076, %rd7074;
	mul.lo.s64 	%rd7078, %rd7077, 1099511628211;
	shr.u64 	%rd7079, %rd7055, 48;
	and.b64  	%rd7080, %rd7079, 255;
	xor.b64  	%rd7081, %rd7080, %rd7078;
	mul.lo.s64 	%rd7082, %rd7081, 1099511628211;
	shr.u64 	%rd7083, %rd7055, 56;
	xor.b64  	%rd7084, %rd7083, %rd7082;
	mul.lo.s64 	%rd38218, %rd7084, 1099511628211;
	add.s64 	%rd38216, %rd38216, 2;
	and.b64  	%rd38219, %rd3820, -2;
	setp.ne.s64 	%p257, %rd38216, %rd38219;
	@%p257 bra 	$L__BB21_1496;
$L__BB21_1497:
	setp.eq.s64 	%p258, %rd2168, 0;
	@%p258 bra 	$L__BB21_1499;
	shl.b64 	%rd7085, %rd38219, 3;
	add.s64 	%rd7086, %rd38930, %rd7085;
	ld.u64 	%rd7087, [%rd7086];
	and.b64  	%rd7088, %rd7087, 255;
	xor.b64  	%rd7089, %rd7088, %rd38218;
	mul.lo.s64 	%rd7090, %rd7089, 1099511628211;
	shr.u64 	%rd7091, %rd7087, 8;
	and.b64  	%rd7092, %rd7091, 255;
	xor.b64  	%rd7093, %rd7092, %rd7090;
	mul.lo.s64 	%rd7094, %rd7093, 1099511628211;
	shr.u64 	%rd7095, %rd7087, 16;
	and.b64  	%rd7096, %rd7095, 255;
	xor.b64  	%rd7097, %rd7096, %rd7094;
	mul.lo.s64 	%rd7098, %rd7097, 1099511628211;
	shr.u64 	%rd7099, %rd7087, 24;
	and.b64  	%rd7100, %rd7099, 255;
	xor.b64  	%rd7101, %rd7100, %rd7098;
	mul.lo.s64 	%rd7102, %rd7101, 1099511628211;
	shr.u64 	%rd7103, %rd7087, 32;
	and.b64  	%rd7104, %rd7103, 255;
	xor.b64  	%rd7105, %rd7104, %rd7102;
	mul.lo.s64 	%rd7106, %rd7105, 1099511628211;
	shr.u64 	%rd7107, %rd7087, 40;
	and.b64  	%rd7108, %rd7107, 255;
	xor.b64  	%rd7109, %rd7108, %rd7106;
	mul.lo.s64 	%rd7110, %rd7109, 1099511628211;
	shr.u64 	%rd7111, %rd7087, 48;
	and.b64  	%rd7112, %rd7111, 255;
	xor.b64  	%rd7113, %rd7112, %rd7110;
	mul.lo.s64 	%rd7114, %rd7113, 1099511628211;
	shr.u64 	%rd7115, %rd7087, 56;
	xor.b64  	%rd7116, %rd7115, %rd7114;
	mul.lo.s64 	%rd38218, %rd7116, 1099511628211;
$L__BB21_1499:
	setp.lt.u64 	%p259, %rd38212, %rd38218;
	mov.u64 	%rd38223, %rd38929;
	@%p259 bra 	$L__BB21_1500;
	bra.uni 	$L__BB21_1505;
$L__BB21_1500:
	mov.u64 	%rd38223, %rd38930;
	mov.u64 	%rd38930, %rd38929;
	bra.uni 	$L__BB21_1505;
$L__BB21_1501:
	setp.eq.s32 	%p260, %r120, 0;
	mov.u64 	%rd38223, %rd38929;
	@%p260 bra 	$L__BB21_1505;
	mov.b64 	%rd38222, 0;
$L__BB21_1503:
	shl.b64 	%rd7118, %rd38222, 3;
	add.s64 	%rd7119, %rd38929, %rd7118;
	ld.u64 	%rd7120, [%rd7119];
	add.s64 	%rd7121, %rd38930, %rd7118;
	ld.u64 	%rd7122, [%rd7121];
	setp.lt.u64 	%p261, %rd7120, %rd7122;
	@%p261 bra 	$L__BB21_1500;
	add.s64 	%rd38222, %rd38222, 1;
	setp.eq.s64 	%p262, %rd38222, %rd1784;
	mov.u64 	%rd38223, %rd38929;
	@%p262 bra 	$L__BB21_1505;
	bra.uni 	$L__BB21_1503;
$L__BB21_1505:
	setp.eq.s64 	%p263, %rd1785, 0;
	mov.b64 	%rd38227, -3750763034362895579;
	mov.b64 	%rd38228, 0;
	@%p263 bra 	$L__BB21_1508;
	mov.b64 	%rd38227, -3750763034362895579;
	mov.b64 	%rd38225, 0;
$L__BB21_1507:
	shl.b64 	%rd7128, %rd38225, 3;
	add.s64 	%rd7129, %rd38927, %rd7128;
	ld.u64 	%rd7130, [%rd7129];
	and.b64  	%rd7131, %rd7130, 255;
	xor.b64  	%rd7132, %rd7131, %rd38227;
	mul.lo.s64 	%rd7133, %rd7132, 1099511628211;
	shr.u64 	%rd7134, %rd7130, 8;
	and.b64  	%rd7135, %rd7134, 255;
	xor.b64  	%rd7136, %rd7135, %rd7133;
	mul.lo.s64 	%rd7137, %rd7136, 1099511628211;
	shr.u64 	%rd7138, %rd7130, 16;
	and.b64  	%rd7139, %rd7138, 255;
	xor.b64  	%rd7140, %rd7139, %rd7137;
	mul.lo.s64 	%rd7141, %rd7140, 1099511628211;
	shr.u64 	%rd7142, %rd7130, 24;
	and.b64  	%rd7143, %rd7142, 255;
	xor.b64  	%rd7144, %rd7143, %rd7141;
	mul.lo.s64 	%rd7145, %rd7144, 1099511628211;
	shr.u64 	%rd7146, %rd7130, 32;
	and.b64  	%rd7147, %rd7146, 255;
	xor.b64  	%rd7148, %rd7147, %rd7145;
	mul.lo.s64 	%rd7149, %rd7148, 1099511628211;
	shr.u64 	%rd7150, %rd7130, 40;
	and.b64  	%rd7151, %rd7150, 255;
	xor.b64  	%rd7152, %rd7151, %rd7149;
	mul.lo.s64 	%rd7153, %rd7152, 1099511628211;
	shr.u64 	%rd7154, %rd7130, 48;
	and.b64  	%rd7155, %rd7154, 255;
	xor.b64  	%rd7156, %rd7155, %rd7153;
	mul.lo.s64 	%rd7157, %rd7156, 1099511628211;
	shr.u64 	%rd7158, %rd7130, 56;
	xor.b64  	%rd7159, %rd7158, %rd7157;
	mul.lo.s64 	%rd7160, %rd7159, 1099511628211;
	ld.u64 	%rd7161, [%rd7129+8];
	and.b64  	%rd7162, %rd7161, 255;
	xor.b64  	%rd7163, %rd7162, %rd7160;
	mul.lo.s64 	%rd7164, %rd7163, 1099511628211;
	shr.u64 	%rd7165, %rd7161, 8;
	and.b64  	%rd7166, %rd7165, 255;
	xor.b64  	%rd7167, %rd7166, %rd7164;
	mul.lo.s64 	%rd7168, %rd7167, 1099511628211;
	shr.u64 	%rd7169, %rd7161, 16;
	and.b64  	%rd7170, %rd7169, 255;
	xor.b64  	%rd7171, %rd7170, %rd7168;
	mul.lo.s64 	%rd7172, %rd7171, 1099511628211;
	shr.u64 	%rd7173, %rd7161, 24;
	and.b64  	%rd7174, %rd7173, 255;
	xor.b64  	%rd7175, %rd7174, %rd7172;
	mul.lo.s64 	%rd7176, %rd7175, 1099511628211;
	shr.u64 	%rd7177, %rd7161, 32;
	and.b64  	%rd7178, %rd7177, 255;
	xor.b64  	%rd7179, %rd7178, %rd7176;
	mul.lo.s64 	%rd7180, %rd7179, 1099511628211;
	shr.u64 	%rd7181, %rd7161, 40;
	and.b64  	%rd7182, %rd7181, 255;
	xor.b64  	%rd7183, %rd7182, %rd7180;
	mul.lo.s64 	%rd7184, %rd7183, 1099511628211;
	shr.u64 	%rd7185, %rd7161, 48;
	and.b64  	%rd7186, %rd7185, 255;
	xor.b64  	%rd7187, %rd7186, %rd7184;
	mul.lo.s64 	%rd7188, %rd7187, 1099511628211;
	shr.u64 	%rd7189, %rd7161, 56;
	xor.b64  	%rd7190, %rd7189, %rd7188;
	mul.lo.s64 	%rd38227, %rd7190, 1099511628211;
	add.s64 	%rd38225, %rd38225, 2;
	and.b64  	%rd38228, %rd3820, -2;
	setp.ne.s64 	%p264, %rd38225, %rd38228;
	@%p264 bra 	$L__BB21_1507;
$L__BB21_1508:
	setp.eq.s64 	%p265, %rd2168, 0;
	@%p265 bra 	$L__BB21_1510;
	shl.b64 	%rd7191, %rd38228, 3;
	add.s64 	%rd7192, %rd38927, %rd7191;
	ld.u64 	%rd7193, [%rd7192];
	and.b64  	%rd7194, %rd7193, 255;
	xor.b64  	%rd7195, %rd7194, %rd38227;
	mul.lo.s64 	%rd7196, %rd7195, 1099511628211;
	shr.u64 	%rd7197, %rd7193, 8;
	and.b64  	%rd7198, %rd7197, 255;
	xor.b64  	%rd7199, %rd7198, %rd7196;
	mul.lo.s64 	%rd7200, %rd7199, 1099511628211;
	shr.u64 	%rd7201, %rd7193, 16;
	and.b64  	%rd7202, %rd7201, 255;
	xor.b64  	%rd7203, %rd7202, %rd7200;
	mul.lo.s64 	%rd7204, %rd7203, 1099511628211;
	shr.u64 	%rd7205, %rd7193, 24;
	and.b64  	%rd7206, %rd7205, 255;
	xor.b64  	%rd7207, %rd7206, %rd7204;
	mul.lo.s64 	%rd7208, %rd7207, 1099511628211;
	shr.u64 	%rd7209, %rd7193, 32;
	and.b64  	%rd7210, %rd7209, 255;
	xor.b64  	%rd7211, %rd7210, %rd7208;
	mul.lo.s64 	%rd7212, %rd7211, 1099511628211;
	shr.u64 	%rd7213, %rd7193, 40;
	and.b64  	%rd7214, %rd7213, 255;
	xor.b64  	%rd7215, %rd7214, %rd7212;
	mul.lo.s64 	%rd7216, %rd7215, 1099511628211;
	shr.u64 	%rd7217, %rd7193, 48;
	and.b64  	%rd7218, %rd7217, 255;
	xor.b64  	%rd7219, %rd7218, %rd7216;
	mul.lo.s64 	%rd7220, %rd7219, 1099511628211;
	shr.u64 	%rd7221, %rd7193, 56;
	xor.b64  	%rd7222, %rd7221, %rd7220;
	mul.lo.s64 	%rd38227, %rd7222, 1099511628211;
$L__BB21_1510:
	setp.eq.s64 	%p266, %rd1785, 0;
	mov.b64 	%rd38233, -3750763034362895579;
	mov.b64 	%rd38234, 0;
	@%p266 bra 	$L__BB21_1513;
	mov.b64 	%rd38233, -3750763034362895579;
	mov.b64 	%rd38231, 0;
$L__BB21_1512:
	shl.b64 	%rd7228, %rd38231, 3;
	add.s64 	%rd7229, %rd38928, %rd7228;
	ld.u64 	%rd7230, [%rd7229];
	and.b64  	%rd7231, %rd7230, 255;
	xor.b64  	%rd7232, %rd7231, %rd38233;
	mul.lo.s64 	%rd7233, %rd7232, 1099511628211;
	shr.u64 	%rd7234, %rd7230, 8;
	and.b64  	%rd7235, %rd7234, 255;
	xor.b64  	%rd7236, %rd7235, %rd7233;
	mul.lo.s64 	%rd7237, %rd7236, 1099511628211;
	shr.u64 	%rd7238, %rd7230, 16;
	and.b64  	%rd7239, %rd7238, 255;
	xor.b64  	%rd7240, %rd7239, %rd7237;
	mul.lo.s64 	%rd7241, %rd7240, 1099511628211;
	shr.u64 	%rd7242, %rd7230, 24;
	and.b64  	%rd7243, %rd7242, 255;
	xor.b64  	%rd7244, %rd7243, %rd7241;
	mul.lo.s64 	%rd7245, %rd7244, 1099511628211;
	shr.u64 	%rd7246, %rd7230, 32;
	and.b64  	%rd7247, %rd7246, 255;
	xor.b64  	%rd7248, %rd7247, %rd7245;
	mul.lo.s64 	%rd7249, %rd7248, 1099511628211;
	shr.u64 	%rd7250, %rd7230, 40;
	and.b64  	%rd7251, %rd7250, 255;
	xor.b64  	%rd7252, %rd7251, %rd7249;
	mul.lo.s64 	%rd7253, %rd7252, 1099511628211;
	shr.u64 	%rd7254, %rd7230, 48;
	and.b64  	%rd7255, %rd7254, 255;
	xor.b64  	%rd7256, %rd7255, %rd7253;
	mul.lo.s64 	%rd7257, %rd7256, 1099511628211;
	shr.u64 	%rd7258, %rd7230, 56;
	xor.b64  	%rd7259, %rd7258, %rd7257;
	mul.lo.s64 	%rd7260, %rd7259, 1099511628211;
	ld.u64 	%rd7261, [%rd7229+8];
	and.b64  	%rd7262, %rd7261, 255;
	xor.b64  	%rd7263, %rd7262, %rd7260;
	mul.lo.s64 	%rd7264, %rd7263, 1099511628211;
	shr.u64 	%rd7265, %rd7261, 8;
	and.b64  	%rd7266, %rd7265, 255;
	xor.b64  	%rd7267, %rd7266, %rd7264;
	mul.lo.s64 	%rd7268, %rd7267, 1099511628211;
	shr.u64 	%rd7269, %rd7261, 16;
	and.b64  	%rd7270, %rd7269, 255;
	xor.b64  	%rd7271, %rd7270, %rd7268;
	mul.lo.s64 	%rd7272, %rd7271, 1099511628211;
	shr.u64 	%rd7273, %rd7261, 24;
	and.b64  	%rd7274, %rd7273, 255;
	xor.b64  	%rd7275, %rd7274, %rd7272;
	mul.lo.s64 	%rd7276, %rd7275, 1099511628211;
	shr.u64 	%rd7277, %rd7261, 32;
	and.b64  	%rd7278, %rd7277, 255;
	xor.b64  	%rd7279, %rd7278, %rd7276;
	mul.lo.s64 	%rd7280, %rd7279, 1099511628211;
	shr.u64 	%rd7281, %rd7261, 40;
	and.b64  	%rd7282, %rd7281, 255;
	xor.b64  	%rd7283, %rd7282, %rd7280;
	mul.lo.s64 	%rd7284, %rd7283, 1099511628211;
	shr.u64 	%rd7285, %rd7261, 48;
	and.b64  	%rd7286, %rd7285, 255;
	xor.b64  	%rd7287, %rd7286, %rd7284;
	mul.lo.s64 	%rd7288, %rd7287, 1099511628211;
	shr.u64 	%rd7289, %rd7261, 56;
	xor.b64  	%rd7290, %rd7289, %rd7288;
	mul.lo.s64 	%rd38233, %rd7290, 1099511628211;
	add.s64 	%rd38231, %rd38231, 2;
	and.b64  	%rd38234, %rd3820, -2;
	setp.ne.s64 	%p267, %rd38231, %rd38234;
	@%p267 bra 	$L__BB21_1512;
$L__BB21_1513:
	setp.eq.s64 	%p268, %rd2168, 0;
	@%p268 bra 	$L__BB21_1515;
	shl.b64 	%rd7291, %rd38234, 3;
	add.s64 	%rd7292, %rd38928, %rd7291;
	ld.u64 	%rd7293, [%rd7292];
	and.b64  	%rd7294, %rd7293, 255;
	xor.b64  	%rd7295, %rd7294, %rd38233;
	mul.lo.s64 	%rd7296, %rd7295, 1099511628211;
	shr.u64 	%rd7297, %rd7293, 8;
	and.b64  	%rd7298, %rd7297, 255;
	xor.b64  	%rd7299, %rd7298, %rd7296;
	mul.lo.s64 	%rd7300, %rd7299, 1099511628211;
	shr.u64 	%rd7301, %rd7293, 16;
	and.b64  	%rd7302, %rd7301, 255;
	xor.b64  	%rd7303, %rd7302, %rd7300;
	mul.lo.s64 	%rd7304, %rd7303, 1099511628211;
	shr.u64 	%rd7305, %rd7293, 24;
	and.b64  	%rd7306, %rd7305, 255;
	xor.b64  	%rd7307, %rd7306, %rd7304;
	mul.lo.s64 	%rd7308, %rd7307, 1099511628211;
	shr.u64 	%rd7309, %rd7293, 32;
	and.b64  	%rd7310, %rd7309, 255;
	xor.b64  	%rd7311, %rd7310, %rd7308;
	mul.lo.s64 	%rd7312, %rd7311, 1099511628211;
	shr.u64 	%rd7313, %rd7293, 40;
	and.b64  	%rd7314, %rd7313, 255;
	xor.b64  	%rd7315, %rd7314, %rd7312;
	mul.lo.s64 	%rd7316, %rd7315, 1099511628211;
	shr.u64 	%rd7317, %rd7293, 48;
	and.b64  	%rd7318, %rd7317, 255;
	xor.b64  	%rd7319, %rd7318, %rd7316;
	mul.lo.s64 	%rd7320, %rd7319, 1099511628211;
	shr.u64 	%rd7321, %rd7293, 56;
	xor.b64  	%rd7322, %rd7321, %rd7320;
	mul.lo.s64 	%rd38233, %rd7322, 1099511628211;
$L__BB21_1515:
	setp.eq.s64 	%p269, %rd38227, %rd38233;
	@%p269 bra 	$L__BB21_1528;
	setp.eq.s64 	%p270, %rd1785, 0;
	mov.b64 	%rd38239, -3750763034362895579;
	mov.b64 	%rd38240, 0;
	@%p270 bra 	$L__BB21_1519;
	mov.b64 	%rd38239, -3750763034362895579;
	mov.b64 	%rd38237, 0;
	and.b64  	%rd38240, %rd3820, -2;
$L__BB21_1518:
	shl.b64 	%rd7328, %rd38237, 3;
	add.s64 	%rd7329, %rd38927, %rd7328;
	ld.u64 	%rd7330, [%rd7329];
	and.b64  	%rd7331, %rd7330, 255;
	xor.b64  	%rd7332, %rd7331, %rd38239;
	mul.lo.s64 	%rd7333, %rd7332, 1099511628211;
	shr.u64 	%rd7334, %rd7330, 8;
	and.b64  	%rd7335, %rd7334, 255;
	xor.b64  	%rd7336, %rd7335, %rd7333;
	mul.lo.s64 	%rd7337, %rd7336, 1099511628211;
	shr.u64 	%rd7338, %rd7330, 16;
	and.b64  	%rd7339, %rd7338, 255;
	xor.b64  	%rd7340, %rd7339, %rd7337;
	mul.lo.s64 	%rd7341, %rd7340, 1099511628211;
	shr.u64 	%rd7342, %rd7330, 24;
	and.b64  	%rd7343, %rd7342, 255;
	xor.b64  	%rd7344, %rd7343, %rd7341;
	mul.lo.s64 	%rd7345, %rd7344, 1099511628211;
	shr.u64 	%rd7346, %rd7330, 32;
	and.b64  	%rd7347, %rd7346, 255;
	xor.b64  	%rd7348, %rd7347, %rd7345;
	mul.lo.s64 	%rd7349, %rd7348, 1099511628211;
	shr.u64 	%rd7350, %rd7330, 40;
	and.b64  	%rd7351, %rd7350, 255;
	xor.b64  	%rd7352, %rd7351, %rd7349;
	mul.lo.s64 	%rd7353, %rd7352, 1099511628211;
	shr.u64 	%rd7354, %rd7330, 48;
	and.b64  	%rd7355, %rd7354, 255;
	xor.b64  	%rd7356, %rd7355, %rd7353;
	mul.lo.s64 	%rd7357, %rd7356, 1099511628211;
	shr.u64 	%rd7358, %rd7330, 56;
	xor.b64  	%rd7359, %rd7358, %rd7357;
	mul.lo.s64 	%rd7360, %rd7359, 1099511628211;
	ld.u64 	%rd7361, [%rd7329+8];
	and.b64  	%rd7362, %rd7361, 255;
	xor.b64  	%rd7363, %rd7362, %rd7360;
	mul.lo.s64 	%rd7364, %rd7363, 1099511628211;
	shr.u64 	%rd7365, %rd7361, 8;
	and.b64  	%rd7366, %rd7365, 255;
	xor.b64  	%rd7367, %rd7366, %rd7364;
	mul.lo.s64 	%rd7368, %rd7367, 1099511628211;
	shr.u64 	%rd7369, %rd7361, 16;
	and.b64  	%rd7370, %rd7369, 255;
	xor.b64  	%rd7371, %rd7370, %rd7368;
	mul.lo.s64 	%rd7372, %rd7371, 1099511628211;
	shr.u64 	%rd7373, %rd7361, 24;
	and.b64  	%rd7374, %rd7373, 255;
	xor.b64  	%rd7375, %rd7374, %rd7372;
	mul.lo.s64 	%rd7376, %rd7375, 1099511628211;
	shr.u64 	%rd7377, %rd7361, 32;
	and.b64  	%rd7378, %rd7377, 255;
	xor.b64  	%rd7379, %rd7378, %rd7376;
	mul.lo.s64 	%rd7380, %rd7379, 1099511628211;
	shr.u64 	%rd7381, %rd7361, 40;
	and.b64  	%rd7382, %rd7381, 255;
	xor.b64  	%rd7383, %rd7382, %rd7380;
	mul.lo.s64 	%rd7384, %rd7383, 1099511628211;
	shr.u64 	%rd7385, %rd7361, 48;
	and.b64  	%rd7386, %rd7385, 255;
	xor.b64  	%rd7387, %rd7386, %rd7384;
	mul.lo.s64 	%rd7388, %rd7387, 1099511628211;
	shr.u64 	%rd7389, %rd7361, 56;
	xor.b64  	%rd7390, %rd7389, %rd7388;
	mul.lo.s64 	%rd38239, %rd7390, 1099511628211;
	add.s64 	%rd38237, %rd38237, 2;
	setp.ne.s64 	%p271, %rd38237, %rd38240;
	@%p271 bra 	$L__BB21_1518;
$L__BB21_1519:
	setp.eq.s64 	%p272, %rd2168, 0;
	@%p272 bra 	$L__BB21_1521;
	shl.b64 	%rd7391, %rd38240, 3;
	add.s64 	%rd7392, %rd38927, %rd7391;
	ld.u64 	%rd7393, [%rd7392];
	and.b64  	%rd7394, %rd7393, 255;
	xor.b64  	%rd7395, %rd7394, %rd38239;
	mul.lo.s64 	%rd7396, %rd7395, 1099511628211;
	shr.u64 	%rd7397, %rd7393, 8;
	and.b64  	%rd7398, %rd7397, 255;
	xor.b64  	%rd7399, %rd7398, %rd7396;
	mul.lo.s64 	%rd7400, %rd7399, 1099511628211;
	shr.u64 	%rd7401, %rd7393, 16;
	and.b64  	%rd7402, %rd7401, 255;
	xor.b64  	%rd7403, %rd7402, %rd7400;
	mul.lo.s64 	%rd7404, %rd7403, 1099511628211;
	shr.u64 	%rd7405, %rd7393, 24;
	and.b64  	%rd7406, %rd7405, 255;
	xor.b64  	%rd7407, %rd7406, %rd7404;
	mul.lo.s64 	%rd7408, %rd7407, 1099511628211;
	shr.u64 	%rd7409, %rd7393, 32;
	and.b64  	%rd7410, %rd7409, 255;
	xor.b64  	%rd7411, %rd7410, %rd7408;
	mul.lo.s64 	%rd7412, %rd7411, 1099511628211;
	shr.u64 	%rd7413, %rd7393, 40;
	and.b64  	%rd7414, %rd7413, 255;
	xor.b64  	%rd7415, %rd7414, %rd7412;
	mul.lo.s64 	%rd7416, %rd7415, 1099511628211;
	shr.u64 	%rd7417, %rd7393, 48;
	and.b64  	%rd7418, %rd7417, 255;
	xor.b64  	%rd7419, %rd7418, %rd7416;
	mul.lo.s64 	%rd7420, %rd7419, 1099511628211;
	shr.u64 	%rd7421, %rd7393, 56;
	xor.b64  	%rd7422, %rd7421, %rd7420;
	mul.lo.s64 	%rd38239, %rd7422, 1099511628211;
$L__BB21_1521:
	setp.eq.s64 	%p273, %rd1785, 0;
	mov.b64 	%rd38245, -3750763034362895579;
	mov.b64 	%rd38246, 0;
	@%p273 bra 	$L__BB21_1524;
	mov.b64 	%rd38245, -3750763034362895579;
	mov.b64 	%rd38243, 0;
$L__BB21_1523:
	shl.b64 	%rd7428, %rd38243, 3;
	add.s64 	%rd7429, %rd38928, %rd7428;
	ld.u64 	%rd7430, [%rd7429];
	and.b64  	%rd7431, %rd7430, 255;
	xor.b64  	%rd7432, %rd7431, %rd38245;
	mul.lo.s64 	%rd7433, %rd7432, 1099511628211;
	shr.u64 	%rd7434, %rd7430, 8;
	and.b64  	%rd7435, %rd7434, 255;
	xor.b64  	%rd7436, %rd7435, %rd7433;
	mul.lo.s64 	%rd7437, %rd7436, 1099511628211;
	shr.u64 	%rd7438, %rd7430, 16;
	and.b64  	%rd7439, %rd7438, 255;
	xor.b64  	%rd7440, %rd7439, %rd7437;
	mul.lo.s64 	%rd7441, %rd7440, 1099511628211;
	shr.u64 	%rd7442, %rd7430, 24;
	and.b64  	%rd7443, %rd7442, 255;
	xor.b64  	%rd7444, %rd7443, %rd7441;
	mul.lo.s64 	%rd7445, %rd7444, 1099511628211;
	shr.u64 	%rd7446, %rd7430, 32;
	and.b64  	%rd7447, %rd7446, 255;
	xor.b64  	%rd7448, %rd7447, %rd7445;
	mul.lo.s64 	%rd7449, %rd7448, 1099511628211;
	shr.u64 	%rd7450, %rd7430, 40;
	and.b64  	%rd7451, %rd7450, 255;
	xor.b64  	%rd7452, %rd7451, %rd7449;
	mul.lo.s64 	%rd7453, %rd7452, 1099511628211;
	shr.u64 	%rd7454, %rd7430, 48;
	and.b64  	%rd7455, %rd7454, 255;
	xor.b64  	%rd7456, %rd7455, %rd7453;
	mul.lo.s64 	%rd7457, %rd7456, 1099511628211;
	shr.u64 	%rd7458, %rd7430, 56;
	xor.b64  	%rd7459, %rd7458, %rd7457;
	mul.lo.s64 	%rd7460, %rd7459, 1099511628211;
	ld.u64 	%rd7461, [%rd7429+8];
	and.b64  	%rd7462, %rd7461, 255;
	xor.b64  	%rd7463, %rd7462, %rd7460;
	mul.lo.s64 	%rd7464, %rd7463, 1099511628211;
	shr.u64 	%rd7465, %rd7461, 8;
	and.b64  	%rd7466, %rd7465, 255;
	xor.b64  	%rd7467, %rd7466, %rd7464;
	mul.lo.s64 	%rd7468, %rd7467, 1099511628211;
	shr.u64 	%rd7469, %rd7461, 16;
	and.b64  	%rd7470, %rd7469, 255;
	xor.b64  	%rd7471, %rd7470, %rd7468;
	mul.lo.s64 	%rd7472, %rd7471, 1099511628211;
	shr.u64 	%rd7473, %rd7461, 24;
	and.b64  	%rd7474, %rd7473, 255;
	xor.b64  	%rd7475, %rd7474, %rd7472;
	mul.lo.s64 	%rd7476, %rd7475, 1099511628211;
	shr.u64 	%rd7477, %rd7461, 32;
	and.b64  	%rd7478, %rd7477, 255;
	xor.b64  	%rd7479, %rd7478, %rd7476;
	mul.lo.s64 	%rd7480, %rd7479, 1099511628211;
	shr.u64 	%rd7481, %rd7461, 40;
	and.b64  	%rd7482, %rd7481, 255;
	xor.b64  	%rd7483, %rd7482, %rd7480;
	mul.lo.s64 	%rd7484, %rd7483, 1099511628211;
	shr.u64 	%rd7485, %rd7461, 48;
	and.b64  	%rd7486, %rd7485, 255;
	xor.b64  	%rd7487, %rd7486, %rd7484;
	mul.lo.s64 	%rd7488, %rd7487, 1099511628211;
	shr.u64 	%rd7489, %rd7461, 56;
	xor.b64  	%rd7490, %rd7489, %rd7488;
	mul.lo.s64 	%rd38245, %rd7490, 1099511628211;
	add.s64 	%rd38243, %rd38243, 2;
	and.b64  	%rd38246, %rd3820, -2;
	setp.ne.s64 	%p274, %rd38243, %rd38246;
	@%p274 bra 	$L__BB21_1523;
$L__BB21_1524:
	setp.eq.s64 	%p275, %rd2168, 0;
	@%p275 bra 	$L__BB21_1526;
	shl.b64 	%rd7491, %rd38246, 3;
	add.s64 	%rd7492, %rd38928, %rd7491;
	ld.u64 	%rd7493, [%rd7492];
	and.b64  	%rd7494, %rd7493, 255;
	xor.b64  	%rd7495, %rd7494, %rd38245;
	mul.lo.s64 	%rd7496, %rd7495, 1099511628211;
	shr.u64 	%rd7497, %rd7493, 8;
	and.b64  	%rd7498, %rd7497, 255;
	xor.b64  	%rd7499, %rd7498, %rd7496;
	mul.lo.s64 	%rd7500, %rd7499, 1099511628211;
	shr.u64 	%rd7501, %rd7493, 16;
	and.b64  	%rd7502, %rd7501, 255;
	xor.b64  	%rd7503, %rd7502, %rd7500;
	mul.lo.s64 	%rd7504, %rd7503, 1099511628211;
	shr.u64 	%rd7505, %rd7493, 24;
	and.b64  	%rd7506, %rd7505, 255;
	xor.b64  	%rd7507, %rd7506, %rd7504;
	mul.lo.s64 	%rd7508, %rd7507, 1099511628211;
	shr.u64 	%rd7509, %rd7493, 32;
	and.b64  	%rd7510, %rd7509, 255;
	xor.b64  	%rd7511, %rd7510, %rd7508;
	mul.lo.s64 	%rd7512, %rd7511, 1099511628211;
	shr.u64 	%rd7513, %rd7493, 40;
	and.b64  	%rd7514, %rd7513, 255;
	xor.b64  	%rd7515, %rd7514, %rd7512;
	mul.lo.s64 	%rd7516, %rd7515, 1099511628211;
	shr.u64 	%rd7517, %rd7493, 48;
	and.b64  	%rd7518, %rd7517, 255;
	xor.b64  	%rd7519, %rd7518, %rd7516;
	mul.lo.s64 	%rd7520, %rd7519, 1099511628211;
	shr.u64 	%rd7521, %rd7493, 56;
	xor.b64  	%rd7522, %rd7521, %rd7520;
	mul.lo.s64 	%rd38245, %rd7522, 1099511628211;
$L__BB21_1526:
	setp.lt.u64 	%p276, %rd38239, %rd38245;
	mov.u64 	%rd38250, %rd38927;
	@%p276 bra 	$L__BB21_1527;
	bra.uni 	$L__BB21_1532;
$L__BB21_1527:
	mov.u64 	%rd38250, %rd38928;
	mov.u64 	%rd38928, %rd38927;
	bra.uni 	$L__BB21_1532;
$L__BB21_1528:
	setp.eq.s32 	%p277, %r120, 0;
	mov.u64 	%rd38250, %rd38927;
	@%p277 bra 	$L__BB21_1532;
	mov.b64 	%rd38249, 0;
$L__BB21_1530:
	shl.b64 	%rd7524, %rd38249, 3;
	add.s64 	%rd7525, %rd38927, %rd7524;
	ld.u64 	%rd7526, [%rd7525];
	add.s64 	%rd7527, %rd38928, %rd7524;
	ld.u64 	%rd7528, [%rd7527];
	setp.lt.u64 	%p278, %rd7526, %rd7528;
	@%p278 bra 	$L__BB21_1527;
	add.s64 	%rd38249, %rd38249, 1;
	setp.eq.s64 	%p279, %rd38249, %rd1784;
	mov.u64 	%rd38250, %rd38927;
	@%p279 bra 	$L__BB21_1532;
	bra.uni 	$L__BB21_1530;
$L__BB21_1532:
	setp.eq.s64 	%p280, %rd1785, 0;
	mov.b64 	%rd38254, -3750763034362895579;
	mov.b64 	%rd38255, 0;
	@%p280 bra 	$L__BB21_1535;
	mov.b64 	%rd38254, -3750763034362895579;
	mov.b64 	%rd38252, 0;
$L__BB21_1534:
	shl.b64 	%rd7534, %rd38252, 3;
	add.s64 	%rd7535, %rd38925, %rd7534;
	ld.u64 	%rd7536, [%rd7535];
	and.b64  	%rd7537, %rd7536, 255;
	xor.b64  	%rd7538, %rd7537, %rd38254;
	mul.lo.s64 	%rd7539, %rd7538, 1099511628211;
	shr.u64 	%rd7540, %rd7536, 8;
	and.b64  	%rd7541, %rd7540, 255;
	xor.b64  	%rd7542, %rd7541, %rd7539;
	mul.lo.s64 	%rd7543, %rd7542, 1099511628211;
	shr.u64 	%rd7544, %rd7536, 16;
	and.b64  	%rd7545, %rd7544, 255;
	xor.b64  	%rd7546, %rd7545, %rd7543;
	mul.lo.s64 	%rd7547, %rd7546, 1099511628211;
	shr.u64 	%rd7548, %rd7536, 24;
	and.b64  	%rd7549, %rd7548, 255;
	xor.b64  	%rd7550, %rd7549, %rd7547;
	mul.lo.s64 	%rd7551, %rd7550, 1099511628211;
	shr.u64 	%rd7552, %rd7536, 32;
	and.b64  	%rd7553, %rd7552, 255;
	xor.b64  	%rd7554, %rd7553, %rd7551;
	mul.lo.s64 	%rd7555, %rd7554, 1099511628211;
	shr.u64 	%rd7556, %rd7536, 40;
	and.b64  	%rd7557, %rd7556, 255;
	xor.b64  	%rd7558, %rd7557, %rd7555;
	mul.lo.s64 	%rd7559, %rd7558, 1099511628211;
	shr.u64 	%rd7560, %rd7536, 48;
	and.b64  	%rd7561, %rd7560, 255;
	xor.b64  	%rd7562, %rd7561, %rd7559;
	mul.lo.s64 	%rd7563, %rd7562, 1099511628211;
	shr.u64 	%rd7564, %rd7536, 56;
	xor.b64  	%rd7565, %rd7564, %rd7563;
	mul.lo.s64 	%rd7566, %rd7565, 1099511628211;
	ld.u64 	%rd7567, [%rd7535+8];
	and.b64  	%rd7568, %rd7567, 255;
	xor.b64  	%rd7569, %rd7568, %rd7566;
	mul.lo.s64 	%rd7570, %rd7569, 1099511628211;
	shr.u64 	%rd7571, %rd7567, 8;
	and.b64  	%rd7572, %rd7571, 255;
	xor.b64  	%rd7573, %rd7572, %rd7570;
	mul.lo.s64 	%rd7574, %rd7573, 1099511628211;
	shr.u64 	%rd7575, %rd7567, 16;
	and.b64  	%rd7576, %rd7575, 255;
	xor.b64  	%rd7577, %rd7576, %rd7574;
	mul.lo.s64 	%rd7578, %rd7577, 1099511628211;
	shr.u64 	%rd7579, %rd7567, 24;
	and.b64  	%rd7580, %rd7579, 255;
	xor.b64  	%rd7581, %rd7580, %rd7578;
	mul.lo.s64 	%rd7582, %rd7581, 1099511628211;
	shr.u64 	%rd7583, %rd7567, 32;
	and.b64  	%rd7584, %rd7583, 255;
	xor.b64  	%rd7585, %rd7584, %rd7582;
	mul.lo.s64 	%rd7586, %rd7585, 1099511628211;
	shr.u64 	%rd7587, %rd7567, 40;
	and.b64  	%rd7588, %rd7587, 255;
	xor.b64  	%rd7589, %rd7588, %rd7586;
	mul.lo.s64 	%rd7590, %rd7589, 1099511628211;
	shr.u64 	%rd7591, %rd7567, 48;
	and.b64  	%rd7592, %rd7591, 255;
	xor.b64  	%rd7593, %rd7592, %rd7590;
	mul.lo.s64 	%rd7594, %rd7593, 1099511628211;
	shr.u64 	%rd7595, %rd7567, 56;
	xor.b64  	%rd7596, %rd7595, %rd7594;
	mul.lo.s64 	%rd38254, %rd7596, 1099511628211;
	add.s64 	%rd38252, %rd38252, 2;
	and.b64  	%rd38255, %rd3820, -2;
	setp.ne.s64 	%p281, %rd38252, %rd38255;
	@%p281 bra 	$L__BB21_1534;
$L__BB21_1535:
	setp.eq.s64 	%p282, %rd2168, 0;
	@%p282 bra 	$L__BB21_1537;
	shl.b64 	%rd7597, %rd38255, 3;
	add.s64 	%rd7598, %rd38925, %rd7597;
	ld.u64 	%rd7599, [%rd7598];
	and.b64  	%rd7600, %rd7599, 255;
	xor.b64  	%rd7601, %rd7600, %rd38254;
	mul.lo.s64 	%rd7602, %rd7601, 1099511628211;
	shr.u64 	%rd7603, %rd7599, 8;
	and.b64  	%rd7604, %rd7603, 255;
	xor.b64  	%rd7605, %rd7604, %rd7602;
	mul.lo.s64 	%rd7606, %rd7605, 1099511628211;
	shr.u64 	%rd7607, %rd7599, 16;
	and.b64  	%rd7608, %rd7607, 255;
	xor.b64  	%rd7609, %rd7608, %rd7606;
	mul.lo.s64 	%rd7610, %rd7609, 1099511628211;
	shr.u64 	%rd7611, %rd7599, 24;
	and.b64  	%rd7612, %rd7611, 255;
	xor.b64  	%rd7613, %rd7612, %rd7610;
	mul.lo.s64 	%rd7614, %rd7613, 1099511628211;
	shr.u64 	%rd7615, %rd7599, 32;
	and.b64  	%rd7616, %rd7615, 255;
	xor.b64  	%rd7617, %rd7616, %rd7614;
	mul.lo.s64 	%rd7618, %rd7617, 1099511628211;
	shr.u64 	%rd7619, %rd7599, 40;
	and.b64  	%rd7620, %rd7619, 255;
	xor.b64  	%rd7621, %rd7620, %rd7618;
	mul.lo.s64 	%rd7622, %rd7621, 1099511628211;
	shr.u64 	%rd7623, %rd7599, 48;
	and.b64  	%rd7624, %rd7623, 255;
	xor.b64  	%rd7625, %rd7624, %rd7622;
	mul.lo.s64 	%rd7626, %rd7625, 1099511628211;
	shr.u64 	%rd7627, %rd7599, 56;
	xor.b64  	%rd7628, %rd7627, %rd7626;
	mul.lo.s64 	%rd38254, %rd7628, 1099511628211;
$L__BB21_1537:
	setp.eq.s64 	%p283, %rd1785, 0;
	mov.b64 	%rd38260, -3750763034362895579;
	mov.b64 	%rd38261, 0;
	@%p283 bra 	$L__BB21_1540;
	mov.b64 	%rd38260, -3750763034362895579;
	mov.b64 	%rd38258, 0;
$L__BB21_1539:
	shl.b64 	%rd7634, %rd38258, 3;
	add.s64 	%rd7635, %rd38926, %rd7634;
	ld.u64 	%rd7636, [%rd7635];
	and.b64  	%rd7637, %rd7636, 255;
	xor.b64  	%rd7638, %rd7637, %rd38260;
	mul.lo.s64 	%rd7639, %rd7638, 1099511628211;
	shr.u64 	%rd7640, %rd7636, 8;
	and.b64  	%rd7641, %rd7640, 255;
	xor.b64  	%rd7642, %rd7641, %rd7639;
	mul.lo.s64 	%rd7643, %rd7642, 1099511628211;
	shr.u64 	%rd7644, %rd7636, 16;
	and.b64  	%rd7645, %rd7644, 255;
	xor.b64  	%rd7646, %rd7645, %rd7643;
	mul.lo.s64 	%rd7647, %rd7646, 1099511628211;
	shr.u64 	%rd7648, %rd7636, 24;
	and.b64  	%rd7649, %rd7648, 255;
	xor.b64  	%rd7650, %rd7649, %rd7647;
	mul.lo.s64 	%rd7651, %rd7650, 1099511628211;
	shr.u64 	%rd7652, %rd7636, 32;
	and.b64  	%rd7653, %rd7652, 255;
	xor.b64  	%rd7654, %rd7653, %rd7651;
	mul.lo.s64 	%rd7655, %rd7654, 1099511628211;
	shr.u64 	%rd7656, %rd7636, 40;
	and.b64  	%rd7657, %rd7656, 255;
	xor.b64  	%rd7658, %rd7657, %rd7655;
	mul.lo.s64 	%rd7659, %rd7658, 1099511628211;
	shr.u64 	%rd7660, %rd7636, 48;
	and.b64  	%rd7661, %rd7660, 255;
	xor.b64  	%rd7662, %rd7661, %rd7659;
	mul.lo.s64 	%rd7663, %rd7662, 1099511628211;
	shr.u64 	%rd7664, %rd7636, 56;
	xor.b64  	%rd7665, %rd7664, %rd7663;
	mul.lo.s64 	%rd7666, %rd7665, 1099511628211;
	ld.u64 	%rd7667, [%rd7635+8];
	and.b64  	%rd7668, %rd7667, 255;
	xor.b64  	%rd7669, %rd7668, %rd7666;
	mul.lo.s64 	%rd7670, %rd7669, 1099511628211;
	shr.u64 	%rd7671, %rd7667, 8;
	and.b64  	%rd7672, %rd7671, 255;
	xor.b64  	%rd7673, %rd7672, %rd7670;
	mul.lo.s64 	%rd7674, %rd7673, 1099511628211;
	shr.u64 	%rd7675, %rd7667, 16;
	and.b64  	%rd7676, %rd7675, 255;
	xor.b64  	%rd7677, %rd7676, %rd7674;
	mul.lo.s64 	%rd7678, %rd7677, 1099511628211;
	shr.u64 	%rd7679, %rd7667, 24;
	and.b64  	%rd7680, %rd7679, 255;
	xor.b64  	%rd7681, %rd7680, %rd7678;
	mul.lo.s64 	%rd7682, %rd7681, 1099511628211;
	shr.u64 	%rd7683, %rd7667, 32;
	and.b64  	%rd7684, %rd7683, 255;
	xor.b64  	%rd7685, %rd7684, %rd7682;
	mul.lo.s64 	%rd7686, %rd7685, 1099511628211;
	shr.u64 	%rd7687, %rd7667, 40;
	and.b64  	%rd7688, %rd7687, 255;
	xor.b64  	%rd7689, %rd7688, %rd7686;
	mul.lo.s64 	%rd7690, %rd7689, 1099511628211;
	shr.u64 	%rd7691, %rd7667, 48;
	and.b64  	%rd7692, %rd7691, 255;
	xor.b64  	%rd7693, %rd7692, %rd7690;
	mul.lo.s64 	%rd7694, %rd7693, 1099511628211;
	shr.u64 	%rd7695, %rd7667, 56;
	xor.b64  	%rd7696, %rd7695, %rd7694;
	mul.lo.s64 	%rd38260, %rd7696, 1099511628211;
	add.s64 	%rd38258, %rd38258, 2;
	and.b64  	%rd38261, %rd3820, -2;
	setp.ne.s64 	%p284, %rd38258, %rd38261;
	@%p284 bra 	$L__BB21_1539;
$L__BB21_1540:
	setp.eq.s64 	%p285, %rd2168, 0;
	@%p285 bra 	$L__BB21_1542;
	shl.b64 	%rd7697, %rd38261, 3;
	add.s64 	%rd7698, %rd38926, %rd7697;
	ld.u64 	%rd7699, [%rd7698];
	and.b64  	%rd7700, %rd7699, 255;
	xor.b64  	%rd7701, %rd7700, %rd38260;
	mul.lo.s64 	%rd7702, %rd7701, 1099511628211;
	shr.u64 	%rd7703, %rd7699, 8;
	and.b64  	%rd7704, %rd7703, 255;
	xor.b64  	%rd7705, %rd7704, %rd7702;
	mul.lo.s64 	%rd7706, %rd7705, 1099511628211;
	shr.u64 	%rd7707, %rd7699, 16;
	and.b64  	%rd7708, %rd7707, 255;
	xor.b64  	%rd7709, %rd7708, %rd7706;
	mul.lo.s64 	%rd7710, %rd7709, 1099511628211;
	shr.u64 	%rd7711, %rd7699, 24;
	and.b64  	%rd7712, %rd7711, 255;
	xor.b64  	%rd7713, %rd7712, %rd7710;
	mul.lo.s64 	%rd7714, %rd7713, 1099511628211;
	shr.u64 	%rd7715, %rd7699, 32;
	and.b64  	%rd7716, %rd7715, 255;
	xor.b64  	%rd7717, %rd7716, %rd7714;
	mul.lo.s64 	%rd7718, %rd7717, 1099511628211;
	shr.u64 	%rd7719, %rd7699, 40;
	and.b64  	%rd7720, %rd7719, 255;
	xor.b64  	%rd7721, %rd7720, %rd7718;
	mul.lo.s64 	%rd7722, %rd7721, 1099511628211;
	shr.u64 	%rd7723, %rd7699, 48;
	and.b64  	%rd7724, %rd7723, 255;
	xor.b64  	%rd7725, %rd7724, %rd7722;
	mul.lo.s64 	%rd7726, %rd7725, 1099511628211;
	shr.u64 	%rd7727, %rd7699, 56;
	xor.b64  	%rd7728, %rd7727, %rd7726;
	mul.lo.s64 	%rd38260, %rd7728, 1099511628211;
$L__BB21_1542:
	setp.eq.s64 	%p286, %rd38254, %rd38260;
	@%p286 bra 	$L__BB21_1555;
	setp.eq.s64 	%p287, %rd1785, 0;
	mov.b64 	%rd38266, -3750763034362895579;
	mov.b64 	%rd38267, 0;
	@%p287 bra 	$L__BB21_1546;
	mov.b64 	%rd38266, -3750763034362895579;
	mov.b64 	%rd38264, 0;
	and.b64  	%rd38267, %rd3820, -2;
$L__BB21_1545:
	shl.b64 	%rd7734, %rd38264, 3;
	add.s64 	%rd7735, %rd38925, %rd7734;
	ld.u64 	%rd7736, [%rd7735];
	and.b64  	%rd7737, %rd7736, 255;
	xor.b64  	%rd7738, %rd7737, %rd38266;
	mul.lo.s64 	%rd7739, %rd7738, 1099511628211;
	shr.u64 	%rd7740, %rd7736, 8;
	and.b64  	%rd7741, %rd7740, 255;
	xor.b64  	%rd7742, %rd7741, %rd7739;
	mul.lo.s64 	%rd7743, %rd7742, 1099511628211;
	shr.u64 	%rd7744, %rd7736, 16;
	and.b64  	%rd7745, %rd7744, 255;
	xor.b64  	%rd7746, %rd7745, %rd7743;
	mul.lo.s64 	%rd7747, %rd7746, 1099511628211;
	shr.u64 	%rd7748, %rd7736, 24;
	and.b64  	%rd7749, %rd7748, 255;
	xor.b64  	%rd7750, %rd7749, %rd7747;
	mul.lo.s64 	%rd7751, %rd7750, 1099511628211;
	shr.u64 	%rd7752, %rd7736, 32;
	and.b64  	%rd7753, %rd7752, 255;
	xor.b64  	%rd7754, %rd7753, %rd7751;
	mul.lo.s64 	%rd7755, %rd7754, 1099511628211;
	shr.u64 	%rd7756, %rd7736, 40;
	and.b64  	%rd7757, %rd7756, 255;
	xor.b64  	%rd7758, %rd7757, %rd7755;
	mul.lo.s64 	%rd7759, %rd7758, 1099511628211;
	shr.u64 	%rd7760, %rd7736, 48;
	and.b64  	%rd7761, %rd7760, 255;
	xor.b64  	%rd7762, %rd7761, %rd7759;
	mul.lo.s64 	%rd7763, %rd7762, 1099511628211;
	shr.u64 	%rd7764, %rd7736, 56;
	xor.b64  	%rd7765, %rd7764, %rd7763;
	mul.lo.s64 	%rd7766, %rd7765, 1099511628211;
	ld.u64 	%rd7767, [%rd7735+8];
	and.b64  	%rd7768, %rd7767, 255;
	xor.b64  	%rd7769, %rd7768, %rd7766;
	mul.lo.s64 	%rd7770, %rd7769, 1099511628211;
	shr.u64 	%rd7771, %rd7767, 8;
	and.b64  	%rd7772, %rd7771, 255;
	xor.b64  	%rd7773, %rd7772, %rd7770;
	mul.lo.s64 	%rd7774, %rd7773, 1099511628211;
	shr.u64 	%rd7775, %rd7767, 16;
	and.b64  	%rd7776, %rd7775, 255;
	xor.b64  	%rd7777, %rd7776, %rd7774;
	mul.lo.s64 	%rd7778, %rd7777, 1099511628211;
	shr.u64 	%rd7779, %rd7767, 24;
	and.b64  	%rd7780, %rd7779, 255;
	xor.b64  	%rd7781, %rd7780, %rd7778;
	mul.lo.s64 	%rd7782, %rd7781, 1099511628211;
	shr.u64 	%rd7783, %rd7767, 32;
	and.b64  	%rd7784, %rd7783, 255;
	xor.b64  	%rd7785, %rd7784, %rd7782;
	mul.lo.s64 	%rd7786, %rd7785, 1099511628211;
	shr.u64 	%rd7787, %rd7767, 40;
	and.b64  	%rd7788, %rd7787, 255;
	xor.b64  	%rd7789, %rd7788, %rd7786;
	mul.lo.s64 	%rd7790, %rd7789, 1099511628211;
	shr.u64 	%rd7791, %rd7767, 48;
	and.b64  	%rd7792, %rd7791, 255;
	xor.b64  	%rd7793, %rd7792, %rd7790;
	mul.lo.s64 	%rd7794, %rd7793, 1099511628211;
	shr.u64 	%rd7795, %rd7767, 56;
	xor.b64  	%rd7796, %rd7795, %rd7794;
	mul.lo.s64 	%rd38266, %rd7796, 1099511628211;
	add.s64 	%rd38264, %rd38264, 2;
	setp.ne.s64 	%p288, %rd38264, %rd38267;
	@%p288 bra 	$L__BB21_1545;
$L__BB21_1546:
	setp.eq.s64 	%p289, %rd2168, 0;
	@%p289 bra 	$L__BB21_1548;
	shl.b64 	%rd7797, %rd38267, 3;
	add.s64 	%rd7798, %rd38925, %rd7797;
	ld.u64 	%rd7799, [%rd7798];
	and.b64  	%rd7800, %rd7799, 255;
	xor.b64  	%rd7801, %rd7800, %rd38266;
	mul.lo.s64 	%rd7802, %rd7801, 1099511628211;
	shr.u64 	%rd7803, %rd7799, 8;
	and.b64  	%rd7804, %rd7803, 255;
	xor.b64  	%rd7805, %rd7804, %rd7802;
	mul.lo.s64 	%rd7806, %rd7805, 1099511628211;
	shr.u64 	%rd7807, %rd7799, 16;
	and.b64  	%rd7808, %rd7807, 255;
	xor.b64  	%rd7809, %rd7808, %rd7806;
	mul.lo.s64 	%rd7810, %rd7809, 1099511628211;
	shr.u64 	%rd7811, %rd7799, 24;
	and.b64  	%rd7812, %rd7811, 255;
	xor.b64  	%rd7813, %rd7812, %rd7810;
	mul.lo.s64 	%rd7814, %rd7813, 1099511628211;
	shr.u64 	%rd7815, %rd7799, 32;
	and.b64  	%rd7816, %rd7815, 255;
	xor.b64  	%rd7817, %rd7816, %rd7814;
	mul.lo.s64 	%rd7818, %rd7817, 1099511628211;
	shr.u64 	%rd7819, %rd7799, 40;
	and.b64  	%rd7820, %rd7819, 255;
	xor.b64  	%rd7821, %rd7820, %rd7818;
	mul.lo.s64 	%rd7822, %rd7821, 1099511628211;
	shr.u64 	%rd7823, %rd7799, 48;
	and.b64  	%rd7824, %rd7823, 255;
	xor.b64  	%rd7825, %rd7824, %rd7822;
	mul.lo.s64 	%rd7826, %rd7825, 1099511628211;
	shr.u64 	%rd7827, %rd7799, 56;
	xor.b64  	%rd7828, %rd7827, %rd7826;
	mul.lo.s64 	%rd38266, %rd7828, 1099511628211;
$L__BB21_1548:
	setp.eq.s64 	%p290, %rd1785, 0;
	mov.b64 	%rd38272, -3750763034362895579;
	mov.b64 	%rd38273, 0;
	@%p290 bra 	$L__BB21_1551;
	mov.b64 	%rd38272, -3750763034362895579;
	mov.b64 	%rd38270, 0;
$L__BB21_1550:
	shl.b64 	%rd7834, %rd38270, 3;
	add.s64 	%rd7835, %rd38926, %rd7834;
	ld.u64 	%rd7836, [%rd7835];
	and.b64  	%rd7837, %rd7836, 255;
	xor.b64  	%rd7838, %rd7837, %rd38272;
	mul.lo.s64 	%rd7839, %rd7838, 1099511628211;
	shr.u64 	%rd7840, %rd7836, 8;
	and.b64  	%rd7841, %rd7840, 255;
	xor.b64  	%rd7842, %rd7841, %rd7839;
	mul.lo.s64 	%rd7843, %rd7842, 1099511628211;
	shr.u64 	%rd7844, %rd7836, 16;
	and.b64  	%rd7845, %rd7844, 255;
	xor.b64  	%rd7846, %rd7845, %rd7843;
	mul.lo.s64 	%rd7847, %rd7846, 1099511628211;
	shr.u64 	%rd7848, %rd7836, 24;
	and.b64  	%rd7849, %rd7848, 255;
	xor.b64  	%rd7850, %rd7849, %rd7847;
	mul.lo.s64 	%rd7851, %rd7850, 1099511628211;
	shr.u64 	%rd7852, %rd7836, 32;
	and.b64  	%rd7853, %rd7852, 255;
	xor.b64  	%rd7854, %rd7853, %rd7851;
	mul.lo.s64 	%rd7855, %rd7854, 1099511628211;
	shr.u64 	%rd7856, %rd7836, 40;
	and.b64  	%rd7857, %rd7856, 255;
	xor.b64  	%rd7858, %rd7857, %rd7855;
	mul.lo.s64 	%rd7859, %rd7858, 1099511628211;
	shr.u64 	%rd7860, %rd7836, 48;
	and.b64  	%rd7861, %rd7860, 255;
	xor.b64  	%rd7862, %rd7861, %rd7859;
	mul.lo.s64 	%rd7863, %rd7862, 1099511628211;
	shr.u64 	%rd7864, %rd7836, 56;
	xor.b64  	%rd7865, %rd7864, %rd7863;
	mul.lo.s64 	%rd7866, %rd7865, 1099511628211;
	ld.u64 	%rd7867, [%rd7835+8];
	and.b64  	%rd7868, %rd7867, 255;
	xor.b64  	%rd7869, %rd7868, %rd7866;
	mul.lo.s64 	%rd7870, %rd7869, 1099511628211;
	shr.u64 	%rd7871, %rd7867, 8;
	and.b64  	%rd7872, %rd7871, 255;
	xor.b64  	%rd7873, %rd7872, %rd7870;
	mul.lo.s64 	%rd7874, %rd7873, 1099511628211;
	shr.u64 	%rd7875, %rd7867, 16;
	and.b64  	%rd7876, %rd7875, 255;
	xor.b64  	%rd7877, %rd7876, %rd7874;
	mul.lo.s64 	%rd7878, %rd7877, 1099511628211;
	shr.u64 	%rd7879, %rd7867, 24;
	and.b64  	%rd7880, %rd7879, 255;
	xor.b64  	%rd7881, %rd7880, %rd7878;
	mul.lo.s64 	%rd7882, %rd7881, 1099511628211;
	shr.u64 	%rd7883, %rd7867, 32;
	and.b64  	%rd7884, %rd7883, 255;
	xor.b64  	%rd7885, %rd7884, %rd7882;
	mul.lo.s64 	%rd7886, %rd7885, 1099511628211;
	shr.u64 	%rd7887, %rd7867, 40;
	and.b64  	%rd7888, %rd7887, 255;
	xor.b64  	%rd7889, %rd7888, %rd7886;
	mul.lo.s64 	%rd7890, %rd7889, 1099511628211;
	shr.u64 	%rd7891, %rd7867, 48;
	and.b64  	%rd7892, %rd7891, 255;
	xor.b64  	%rd7893, %rd7892, %rd7890;
	mul.lo.s64 	%rd7894, %rd7893, 1099511628211;
	shr.u64 	%rd7895, %rd7867, 56;
	xor.b64  	%rd7896, %rd7895, %rd7894;
	mul.lo.s64 	%rd38272, %rd7896, 1099511628211;
	add.s64 	%rd38270, %rd38270, 2;
	and.b64  	%rd38273, %rd3820, -2;
	setp.ne.s64 	%p291, %rd38270, %rd38273;
	@%p291 bra 	$L__BB21_1550;
$L__BB21_1551:
	setp.eq.s64 	%p292, %rd2168, 0;
	@%p292 bra 	$L__BB21_1553;
	shl.b64 	%rd7897, %rd38273, 3;
	add.s64 	%rd7898, %rd38926, %rd7897;
	ld.u64 	%rd7899, [%rd7898];
	and.b64  	%rd7900, %rd7899, 255;
	xor.b64  	%rd7901, %rd7900, %rd38272;
	mul.lo.s64 	%rd7902, %rd7901, 1099511628211;
	shr.u64 	%rd7903, %rd7899, 8;
	and.b64  	%rd7904, %rd7903, 255;
	xor.b64  	%rd7905, %rd7904, %rd7902;
	mul.lo.s64 	%rd7906, %rd7905, 1099511628211;
	shr.u64 	%rd7907, %rd7899, 16;
	and.b64  	%rd7908, %rd7907, 255;
	xor.b64  	%rd7909, %rd7908, %rd7906;
	mul.lo.s64 	%rd7910, %rd7909, 1099511628211;
	shr.u64 	%rd7911, %rd7899, 24;
	and.b64  	%rd7912, %rd7911, 255;
	xor.b64  	%rd7913, %rd7912, %rd7910;
	mul.lo.s64 	%rd7914, %rd7913, 1099511628211;
	shr.u64 	%rd7915, %rd7899, 32;
	and.b64  	%rd7916, %rd7915, 255;
	xor.b64  	%rd7917, %rd7916, %rd7914;
	mul.lo.s64 	%rd7918, %rd7917, 1099511628211;
	shr.u64 	%rd7919, %rd7899, 40;
	and.b64  	%rd7920, %rd7919, 255;
	xor.b64  	%rd7921, %rd7920, %rd7918;
	mul.lo.s64 	%rd7922, %rd7921, 1099511628211;
	shr.u64 	%rd7923, %rd7899, 48;
	and.b64  	%rd7924, %rd7923, 255;
	xor.b64  	%rd7925, %rd7924, %rd7922;
	mul.lo.s64 	%rd7926, %rd7925, 1099511628211;
	shr.u64 	%rd7927, %rd7899, 56;
	xor.b64  	%rd7928, %rd7927, %rd7926;
	mul.lo.s64 	%rd38272, %rd7928, 1099511628211;
$L__BB21_1553:
	setp.lt.u64 	%p293, %rd38266, %rd38272;
	mov.u64 	%rd38277, %rd38925;
	@%p293 bra 	$L__BB21_1554;
	bra.uni 	$L__BB21_1559;
$L__BB21_1554:
	mov.u64 	%rd38277, %rd38926;
	mov.u64 	%rd38926, %rd38925;
	bra.uni 	$L__BB21_1559;
$L__BB21_1555:
	setp.eq.s32 	%p294, %r120, 0;
	mov.u64 	%rd38277, %rd38925;
	@%p294 bra 	$L__BB21_1559;
	mov.b64 	%rd38276, 0;
$L__BB21_1557:
	shl.b64 	%rd7930, %rd38276, 3;
	add.s64 	%rd7931, %rd38925, %rd7930;
	ld.u64 	%rd7932, [%rd7931];
	add.s64 	%rd7933, %rd38926, %rd7930;
	ld.u64 	%rd7934, [%rd7933];
	setp.lt.u64 	%p295, %rd7932, %rd7934;
	@%p295 bra 	$L__BB21_1554;
	add.s64 	%rd38276, %rd38276, 1;
	setp.eq.s64 	%p296, %rd38276, %rd1784;
	mov.u64 	%rd38277, %rd38925;
	@%p296 bra 	$L__BB21_1559;
	bra.uni 	$L__BB21_1557;
$L__BB21_1559:
	setp.eq.s64 	%p297, %rd1785, 0;
	mov.b64 	%rd38281, -3750763034362895579;
	mov.b64 	%rd38282, 0;
	@%p297 bra 	$L__BB21_1562;
	mov.b64 	%rd38281, -3750763034362895579;
	mov.b64 	%rd38279, 0;
$L__BB21_1561:
	shl.b64 	%rd7940, %rd38279, 3;
	add.s64 	%rd7941, %rd38930, %rd7940;
	ld.u64 	%rd7942, [%rd7941];
	and.b64  	%rd7943, %rd7942, 255;
	xor.b64  	%rd7944, %rd7943, %rd38281;
	mul.lo.s64 	%rd7945, %rd7944, 1099511628211;
	shr.u64 	%rd7946, %rd7942, 8;
	and.b64  	%rd7947, %rd7946, 255;
	xor.b64  	%rd7948, %rd7947, %rd7945;
	mul.lo.s64 	%rd7949, %rd7948, 1099511628211;
	shr.u64 	%rd7950, %rd7942, 16;
	and.b64  	%rd7951, %rd7950, 255;
	xor.b64  	%rd7952, %rd7951, %rd7949;
	mul.lo.s64 	%rd7953, %rd7952, 1099511628211;
	shr.u64 	%rd7954, %rd7942, 24;
	and.b64  	%rd7955, %rd7954, 255;
	xor.b64  	%rd7956, %rd7955, %rd7953;
	mul.lo.s64 	%rd7957, %rd7956, 1099511628211;
	shr.u64 	%rd7958, %rd7942, 32;
	and.b64  	%rd7959, %rd7958, 255;
	xor.b64  	%rd7960, %rd7959, %rd7957;
	mul.lo.s64 	%rd7961, %rd7960, 1099511628211;
	shr.u64 	%rd7962, %rd7942, 40;
	and.b64  	%rd7963, %rd7962, 255;
	xor.b64  	%rd7964, %rd7963, %rd7961;
	mul.lo.s64 	%rd7965, %rd7964, 1099511628211;
	shr.u64 	%rd7966, %rd7942, 48;
	and.b64  	%rd7967, %rd7966, 255;
	xor.b64  	%rd7968, %rd7967, %rd7965;
	mul.lo.s64 	%rd7969, %rd7968, 1099511628211;
	shr.u64 	%rd7970, %rd7942, 56;
	xor.b64  	%rd7971, %rd7970, %rd7969;
	mul.lo.s64 	%rd7972, %rd7971, 1099511628211;
	ld.u64 	%rd7973, [%rd7941+8];
	and.b64  	%rd7974, %rd7973, 255;
	xor.b64  	%rd7975, %rd7974, %rd7972;
	mul.lo.s64 	%rd7976, %rd7975, 1099511628211;
	shr.u64 	%rd7977, %rd7973, 8;
	and.b64  	%rd7978, %rd7977, 255;
	xor.b64  	%rd7979, %rd7978, %rd7976;
	mul.lo.s64 	%rd7980, %rd7979, 1099511628211;
	shr.u64 	%rd7981, %rd7973, 16;
	and.b64  	%rd7982, %rd7981, 255;
	xor.b64  	%rd7983, %rd7982, %rd7980;
	mul.lo.s64 	%rd7984, %rd7983, 1099511628211;
	shr.u64 	%rd7985, %rd7973, 24;
	and.b64  	%rd7986, %rd7985, 255;
	xor.b64  	%rd7987, %rd7986, %rd7984;
	mul.lo.s64 	%rd7988, %rd7987, 1099511628211;
	shr.u64 	%rd7989, %rd7973, 32;
	and.b64  	%rd7990, %rd7989, 255;
	xor.b64  	%rd7991, %rd7990, %rd7988;
	mul.lo.s64 	%rd7992, %rd7991, 1099511628211;
	shr.u64 	%rd7993, %rd7973, 40;
	and.b64  	%rd7994, %rd7993, 255;
	xor.b64  	%rd7995, %rd7994, %rd7992;
	mul.lo.s64 	%rd7996, %rd7995, 1099511628211;
	shr.u64 	%rd7997, %rd7973, 48;
	and.b64  	%rd7998, %rd7997, 255;
	xor.b64  	%rd7999, %rd7998, %rd7996;
	mul.lo.s64 	%rd8000, %rd7999, 1099511628211;
	shr.u64 	%rd8001, %rd7973, 56;
	xor.b64  	%rd8002, %rd8001, %rd8000;
	mul.lo.s64 	%rd38281, %rd8002, 1099511628211;
	add.s64 	%rd38279, %rd38279, 2;
	and.b64  	%rd38282, %rd3820, -2;
	setp.ne.s64 	%p298, %rd38279, %rd38282;
	@%p298 bra 	$L__BB21_1561;
$L__BB21_1562:
	setp.eq.s64 	%p299, %rd2168, 0;
	@%p299 bra 	$L__BB21_1564;
	shl.b64 	%rd8003, %rd38282, 3;
	add.s64 	%rd8004, %rd38930, %rd8003;
	ld.u64 	%rd8005, [%rd8004];
	and.b64  	%rd8006, %rd8005, 255;
	xor.b64  	%rd8007, %rd8006, %rd38281;
	mul.lo.s64 	%rd8008, %rd8007, 1099511628211;
	shr.u64 	%rd8009, %rd8005, 8;
	and.b64  	%rd8010, %rd8009, 255;
	xor.b64  	%rd8011, %rd8010, %rd8008;
	mul.lo.s64 	%rd8012, %rd8011, 1099511628211;
	shr.u64 	%rd8013, %rd8005, 16;
	and.b64  	%rd8014, %rd8013, 255;
	xor.b64  	%rd8015, %rd8014, %rd8012;
	mul.lo.s64 	%rd8016, %rd8015, 1099511628211;
	shr.u64 	%rd8017, %rd8005, 24;
	and.b64  	%rd8018, %rd8017, 255;
	xor.b64  	%rd8019, %rd8018, %rd8016;
	mul.lo.s64 	%rd8020, %rd8019, 1099511628211;
	shr.u64 	%rd8021, %rd8005, 32;
	and.b64  	%rd8022, %rd8021, 255;
	xor.b64  	%rd8023, %rd8022, %rd8020;
	mul.lo.s64 	%rd8024, %rd8023, 1099511628211;
	shr.u64 	%rd8025, %rd8005, 40;
	and.b64  	%rd8026, %rd8025, 255;
	xor.b64  	%rd8027, %rd8026, %rd8024;
	mul.lo.s64 	%rd8028, %rd8027, 1099511628211;
	shr.u64 	%rd8029, %rd8005, 48;
	and.b64  	%rd8030, %rd8029, 255;
	xor.b64  	%rd8031, %rd8030, %rd8028;
	mul.lo.s64 	%rd8032, %rd8031, 1099511628211;
	shr.u64 	%rd8033, %rd8005, 56;
	xor.b64  	%rd8034, %rd8033, %rd8032;
	mul.lo.s64 	%rd38281, %rd8034, 1099511628211;
$L__BB21_1564:
	setp.eq.s64 	%p300, %rd1785, 0;
	mov.b64 	%rd38287, -3750763034362895579;
	mov.b64 	%rd38288, 0;
	@%p300 bra 	$L__BB21_1567;
	mov.b64 	%rd38287, -3750763034362895579;
	mov.b64 	%rd38285, 0;
$L__BB21_1566:
	shl.b64 	%rd8040, %rd38285, 3;
	add.s64 	%rd8041, %rd38196, %rd8040;
	ld.u64 	%rd8042, [%rd8041];
	and.b64  	%rd8043, %rd8042, 255;
	xor.b64  	%rd8044, %rd8043, %rd38287;
	mul.lo.s64 	%rd8045, %rd8044, 1099511628211;
	shr.u64 	%rd8046, %rd8042, 8;
	and.b64  	%rd8047, %rd8046, 255;
	xor.b64  	%rd8048, %rd8047, %rd8045;
	mul.lo.s64 	%rd8049, %rd8048, 1099511628211;
	shr.u64 	%rd8050, %rd8042, 16;
	and.b64  	%rd8051, %rd8050, 255;
	xor.b64  	%rd8052, %rd8051, %rd8049;
	mul.lo.s64 	%rd8053, %rd8052, 1099511628211;
	shr.u64 	%rd8054, %rd8042, 24;
	and.b64  	%rd8055, %rd8054, 255;
	xor.b64  	%rd8056, %rd8055, %rd8053;
	mul.lo.s64 	%rd8057, %rd8056, 1099511628211;
	shr.u64 	%rd8058, %rd8042, 32;
	and.b64  	%rd8059, %rd8058, 255;
	xor.b64  	%rd8060, %rd8059, %rd8057;
	mul.lo.s64 	%rd8061, %rd8060, 1099511628211;
	shr.u64 	%rd8062, %rd8042, 40;
	and.b64  	%rd8063, %rd8062, 255;
	xor.b64  	%rd8064, %rd8063, %rd8061;
	mul.lo.s64 	%rd8065, %rd8064, 1099511628211;
	shr.u64 	%rd8066, %rd8042, 48;
	and.b64  	%rd8067, %rd8066, 255;
	xor.b64  	%rd8068, %rd8067, %rd8065;
	mul.lo.s64 	%rd8069, %rd8068, 1099511628211;
	shr.u64 	%rd8070, %rd8042, 56;
	xor.b64  	%rd8071, %rd8070, %rd8069;
	mul.lo.s64 	%rd8072, %rd8071, 1099511628211;
	ld.u64 	%rd8073, [%rd8041+8];
	and.b64  	%rd8074, %rd8073, 255;
	xor.b64  	%rd8075, %rd8074, %rd8072;
	mul.lo.s64 	%rd8076, %rd8075, 1099511628211;
	shr.u64 	%rd8077, %rd8073, 8;
	and.b64  	%rd8078, %rd8077, 255;
	xor.b64  	%rd8079, %rd8078, %rd8076;
	mul.lo.s64 	%rd8080, %rd8079, 1099511628211;
	shr.u64 	%rd8081, %rd8073, 16;
	and.b64  	%rd8082, %rd8081, 255;
	xor.b64  	%rd8083, %rd8082, %rd8080;
	mul.lo.s64 	%rd8084, %rd8083, 1099511628211;
	shr.u64 	%rd8085, %rd8073, 24;
	and.b64  	%rd8086, %rd8085, 255;
	xor.b64  	%rd8087, %rd8086, %rd8084;
	mul.lo.s64 	%rd8088, %rd8087, 1099511628211;
	shr.u64 	%rd8089, %rd8073, 32;
	and.b64  	%rd8090, %rd8089, 255;
	xor.b64  	%rd8091, %rd8090, %rd8088;
	mul.lo.s64 	%rd8092, %rd8091, 1099511628211;
	shr.u64 	%rd8093, %rd8073, 40;
	and.b64  	%rd8094, %rd8093, 255;
	xor.b64  	%rd8095, %rd8094, %rd8092;
	mul.lo.s64 	%rd8096, %rd8095, 1099511628211;
	shr.u64 	%rd8097, %rd8073, 48;
	and.b64  	%rd8098, %rd8097, 255;
	xor.b64  	%rd8099, %rd8098, %rd8096;
	mul.lo.s64 	%rd8100, %rd8099, 1099511628211;
	shr.u64 	%rd8101, %rd8073, 56;
	xor.b64  	%rd8102, %rd8101, %rd8100;
	mul.lo.s64 	%rd38287, %rd8102, 1099511628211;
	add.s64 	%rd38285, %rd38285, 2;
	and.b64  	%rd38288, %rd3820, -2;
	setp.ne.s64 	%p301, %rd38285, %rd38288;
	@%p301 bra 	$L__BB21_1566;
$L__BB21_1567:
	setp.eq.s64 	%p302, %rd2168, 0;
	@%p302 bra 	$L__BB21_1569;
	shl.b64 	%rd8103, %rd38288, 3;
	add.s64 	%rd8104, %rd38196, %rd8103;
	ld.u64 	%rd8105, [%rd8104];
	and.b64  	%rd8106, %rd8105, 255;
	xor.b64  	%rd8107, %rd8106, %rd38287;
	mul.lo.s64 	%rd8108, %rd8107, 1099511628211;
	shr.u64 	%rd8109, %rd8105, 8;
	and.b64  	%rd8110, %rd8109, 255;
	xor.b64  	%rd8111, %rd8110, %rd8108;
	mul.lo.s64 	%rd8112, %rd8111, 1099511628211;
	shr.u64 	%rd8113, %rd8105, 16;
	and.b64  	%rd8114, %rd8113, 255;
	xor.b64  	%rd8115, %rd8114, %rd8112;
	mul.lo.s64 	%rd8116, %rd8115, 1099511628211;
	shr.u64 	%rd8117, %rd8105, 24;
	and.b64  	%rd8118, %rd8117, 255;
	xor.b64  	%rd8119, %rd8118, %rd8116;
	mul.lo.s64 	%rd8120, %rd8119, 1099511628211;
	shr.u64 	%rd8121, %rd8105, 32;
	and.b64  	%rd8122, %rd8121, 255;
	xor.b64  	%rd8123, %rd8122, %rd8120;
	mul.lo.s64 	%rd8124, %rd8123, 1099511628211;
	shr.u64 	%rd8125, %rd8105, 40;
	and.b64  	%rd8126, %rd8125, 255;
	xor.b64  	%rd8127, %rd8126, %rd8124;
	mul.lo.s64 	%rd8128, %rd8127, 1099511628211;
	shr.u64 	%rd8129, %rd8105, 48;
	and.b64  	%rd8130, %rd8129, 255;
	xor.b64  	%rd8131, %rd8130, %rd8128;
	mul.lo.s64 	%rd8132, %rd8131, 1099511628211;
	shr.u64 	%rd8133, %rd8105, 56;
	xor.b64  	%rd8134, %rd8133, %rd8132;
	mul.lo.s64 	%rd38287, %rd8134, 1099511628211;
$L__BB21_1569:
	setp.eq.s64 	%p303, %rd38281, %rd38287;
	@%p303 bra 	$L__BB21_1582;
	setp.eq.s64 	%p304, %rd1785, 0;
	mov.b64 	%rd38293, -3750763034362895579;
	mov.b64 	%rd38294, 0;
	@%p304 bra 	$L__BB21_1573;
	mov.b64 	%rd38293, -3750763034362895579;
	mov.b64 	%rd38291, 0;
	and.b64  	%rd38294, %rd3820, -2;
$L__BB21_1572:
	shl.b64 	%rd8140, %rd38291, 3;
	add.s64 	%rd8141, %rd38930, %rd8140;
	ld.u64 	%rd8142, [%rd8141];
	and.b64  	%rd8143, %rd8142, 255;
	xor.b64  	%rd8144, %rd8143, %rd38293;
	mul.lo.s64 	%rd8145, %rd8144, 1099511628211;
	shr.u64 	%rd8146, %rd8142, 8;
	and.b64  	%rd8147, %rd8146, 255;
	xor.b64  	%rd8148, %rd8147, %rd8145;
	mul.lo.s64 	%rd8149, %rd8148, 1099511628211;
	shr.u64 	%rd8150, %rd8142, 16;
	and.b64  	%rd8151, %rd8150, 255;
	xor.b64  	%rd8152, %rd8151, %rd8149;
	mul.lo.s64 	%rd8153, %rd8152, 1099511628211;
	shr.u64 	%rd8154, %rd8142, 24;
	and.b64  	%rd8155, %rd8154, 255;
	xor.b64  	%rd8156, %rd8155, %rd8153;
	mul.lo.s64 	%rd8157, %rd8156, 1099511628211;
	shr.u64 	%rd8158, %rd8142, 32;
	and.b64  	%rd8159, %rd8158, 255;
	xor.b64  	%rd8160, %rd8159, %rd8157;
	mul.lo.s64 	%rd8161, %rd8160, 1099511628211;
	shr.u64 	%rd8162, %rd8142, 40;
	and.b64  	%rd8163, %rd8162, 255;
	xor.b64  	%rd8164, %rd8163, %rd8161;
	mul.lo.s64 	%rd8165, %rd8164, 1099511628211;
	shr.u64 	%rd8166, %rd8142, 48;
	and.b64  	%rd8167, %rd8166, 255;
	xor.b64  	%rd8168, %rd8167, %rd8165;
	mul.lo.s64 	%rd8169, %rd8168, 1099511628211;
	shr.u64 	%rd8170, %rd8142, 56;
	xor.b64  	%rd8171, %rd8170, %rd8169;
	mul.lo.s64 	%rd8172, %rd8171, 1099511628211;
	ld.u64 	%rd8173, [%rd8141+8];
	and.b64  	%rd8174, %rd8173, 255;
	xor.b64  	%rd8175, %rd8174, %rd8172;
	mul.lo.s64 	%rd8176, %rd8175, 1099511628211;
	shr.u64 	%rd8177, %rd8173, 8;
	and.b64  	%rd8178, %rd8177, 255;
	xor.b64  	%rd8179, %rd8178, %rd8176;
	mul.lo.s64 	%rd8180, %rd8179, 1099511628211;
	shr.u64 	%rd8181, %rd8173, 16;
	and.b64  	%rd8182, %rd8181, 255;
	xor.b64  	%rd8183, %rd8182, %rd8180;
	mul.lo.s64 	%rd8184, %rd8183, 1099511628211;
	shr.u64 	%rd8185, %rd8173, 24;
	and.b64  	%rd8186, %rd8185, 255;
	xor.b64  	%rd8187, %rd8186, %rd8184;
	mul.lo.s64 	%rd8188, %rd8187, 1099511628211;
	shr.u64 	%rd8189, %rd8173, 32;
	and.b64  	%rd8190, %rd8189, 255;
	xor.b64  	%rd8191, %rd8190, %rd8188;
	mul.lo.s64 	%rd8192, %rd8191, 1099511628211;
	shr.u64 	%rd8193, %rd8173, 40;
	and.b64  	%rd8194, %rd8193, 255;
	xor.b64  	%rd8195, %rd8194, %rd8192;
	mul.lo.s64 	%rd8196, %rd8195, 1099511628211;
	shr.u64 	%rd8197, %rd8173, 48;
	and.b64  	%rd8198, %rd8197, 255;
	xor.b64  	%rd8199, %rd8198, %rd8196;
	mul.lo.s64 	%rd8200, %rd8199, 1099511628211;
	shr.u64 	%rd8201, %rd8173, 56;
	xor.b64  	%rd8202, %rd8201, %rd8200;
	mul.lo.s64 	%rd38293, %rd8202, 1099511628211;
	add.s64 	%rd38291, %rd38291, 2;
	setp.ne.s64 	%p305, %rd38291, %rd38294;
	@%p305 bra 	$L__BB21_1572;
$L__BB21_1573:
	setp.eq.s64 	%p306, %rd2168, 0;
	@%p306 bra 	$L__BB21_1575;
	shl.b64 	%rd8203, %rd38294, 3;
	add.s64 	%rd8204, %rd38930, %rd8203;
	ld.u64 	%rd8205, [%rd8204];
	and.b64  	%rd8206, %rd8205, 255;
	xor.b64  	%rd8207, %rd8206, %rd38293;
	mul.lo.s64 	%rd8208, %rd8207, 1099511628211;
	shr.u64 	%rd8209, %rd8205, 8;
	and.b64  	%rd8210, %rd8209, 255;
	xor.b64  	%rd8211, %rd8210, %rd8208;
	mul.lo.s64 	%rd8212, %rd8211, 1099511628211;
	shr.u64 	%rd8213, %rd8205, 16;
	and.b64  	%rd8214, %rd8213, 255;
	xor.b64  	%rd8215, %rd8214, %rd8212;
	mul.lo.s64 	%rd8216, %rd8215, 1099511628211;
	shr.u64 	%rd8217, %rd8205, 24;
	and.b64  	%rd8218, %rd8217, 255;
	xor.b64  	%rd8219, %rd8218, %rd8216;
	mul.lo.s64 	%rd8220, %rd8219, 1099511628211;
	shr.u64 	%rd8221, %rd8205, 32;
	and.b64  	%rd8222, %rd8221, 255;
	xor.b64  	%rd8223, %rd8222, %rd8220;
	mul.lo.s64 	%rd8224, %rd8223, 1099511628211;
	shr.u64 	%rd8225, %rd8205, 40;
	and.b64  	%rd8226, %rd8225, 255;
	xor.b64  	%rd8227, %rd8226, %rd8224;
	mul.lo.s64 	%rd8228, %rd8227, 1099511628211;
	shr.u64 	%rd8229, %rd8205, 48;
	and.b64  	%rd8230, %rd8229, 255;
	xor.b64  	%rd8231, %rd8230, %rd8228;
	mul.lo.s64 	%rd8232, %rd8231, 1099511628211;
	shr.u64 	%rd8233, %rd8205, 56;
	xor.b64  	%rd8234, %rd8233, %rd8232;
	mul.lo.s64 	%rd38293, %rd8234, 1099511628211;
$L__BB21_1575:
	setp.eq.s64 	%p307, %rd1785, 0;
	mov.b64 	%rd38299, -3750763034362895579;
	mov.b64 	%rd38300, 0;
	@%p307 bra 	$L__BB21_1578;
	mov.b64 	%rd38299, -3750763034362895579;
	mov.b64 	%rd38297, 0;
$L__BB21_1577:
	shl.b64 	%rd8240, %rd38297, 3;
	add.s64 	%rd8241, %rd38196, %rd8240;
	ld.u64 	%rd8242, [%rd8241];
	and.b64  	%rd8243, %rd8242, 255;
	xor.b64  	%rd8244, %rd8243, %rd38299;
	mul.lo.s64 	%rd8245, %rd8244, 1099511628211;
	shr.u64 	%rd8246, %rd8242, 8;
	and.b64  	%rd8247, %rd8246, 255;
	xor.b64  	%rd8248, %rd8247, %rd8245;
	mul.lo.s64 	%rd8249, %rd8248, 1099511628211;
	shr.u64 	%rd8250, %rd8242, 16;
	and.b64  	%rd8251, %rd8250, 255;
	xor.b64  	%rd8252, %rd8251, %rd8249;
	mul.lo.s64 	%rd8253, %rd8252, 1099511628211;
	shr.u64 	%rd8254, %rd8242, 24;
	and.b64  	%rd8255, %rd8254, 255;
	xor.b64  	%rd8256, %rd8255, %rd8253;
	mul.lo.s64 	%rd8257, %rd8256, 1099511628211;
	shr.u64 	%rd8258, %rd8242, 32;
	and.b64  	%rd8259, %rd8258, 255;
	xor.b64  	%rd8260, %rd8259, %rd8257;
	mul.lo.s64 	%rd8261, %rd8260, 1099511628211;
	shr.u64 	%rd8262, %rd8242, 40;
	and.b64  	%rd8263, %rd8262, 255;
	xor.b64  	%rd8264, %rd8263, %rd8261;
	mul.lo.s64 	%rd8265, %rd8264, 1099511628211;
	shr.u64 	%rd8266, %rd8242, 48;
	and.b64  	%rd8267, %rd8266, 255;
	xor.b64  	%rd8268, %rd8267, %rd8265;
	mul.lo.s64 	%rd8269, %rd8268, 1099511628211;
	shr.u64 	%rd8270, %rd8242, 56;
	xor.b64  	%rd8271, %rd8270, %rd8269;
	mul.lo.s64 	%rd8272, %rd8271, 1099511628211;
	ld.u64 	%rd8273, [%rd8241+8];
	and.b64  	%rd8274, %rd8273, 255;
	xor.b64  	%rd8275, %rd8274, %rd8272;
	mul.lo.s64 	%rd8276, %rd8275, 1099511628211;
	shr.u64 	%rd8277, %rd8273, 8;
	and.b64  	%rd8278, %rd8277, 255;
	xor.b64  	%rd8279, %rd8278, %rd8276;
	mul.lo.s64 	%rd8280, %rd8279, 1099511628211;
	shr.u64 	%rd8281, %rd8273, 16;
	and.b64  	%rd8282, %rd8281, 255;
	xor.b64  	%rd8283, %rd8282, %rd8280;
	mul.lo.s64 	%rd8284, %rd8283, 1099511628211;
	shr.u64 	%rd8285, %rd8273, 24;
	and.b64  	%rd8286, %rd8285, 255;
	xor.b64  	%rd8287, %rd8286, %rd8284;
	mul.lo.s64 	%rd8288, %rd8287, 1099511628211;
	shr.u64 	%rd8289, %rd8273, 32;
	and.b64  	%rd8290, %rd8289, 255;
	xor.b64  	%rd8291, %rd8290, %rd8288;
	mul.lo.s64 	%rd8292, %rd8291, 1099511628211;
	shr.u64 	%rd8293, %rd8273, 40;
	and.b64  	%rd8294, %rd8293, 255;
	xor.b64  	%rd8295, %rd8294, %rd8292;
	mul.lo.s64 	%rd8296, %rd8295, 1099511628211;
	shr.u64 	%rd8297, %rd8273, 48;
	and.b64  	%rd8298, %rd8297, 255;
	xor.b64  	%rd8299, %rd8298, %rd8296;
	mul.lo.s64 	%rd8300, %rd8299, 1099511628211;
	shr.u64 	%rd8301, %rd8273, 56;
	xor.b64  	%rd8302, %rd8301, %rd8300;
	mul.lo.s64 	%rd38299, %rd8302, 1099511628211;
	add.s64 	%rd38297, %rd38297, 2;
	and.b64  	%rd38300, %rd3820, -2;
	setp.ne.s64 	%p308, %rd38297, %rd38300;
	@%p308 bra 	$L__BB21_1577;
$L__BB21_1578:
	setp.eq.s64 	%p309, %rd2168, 0;
	@%p309 bra 	$L__BB21_1580;
	shl.b64 	%rd8303, %rd38300, 3;
	add.s64 	%rd8304, %rd38196, %rd8303;
	ld.u64 	%rd8305, [%rd8304];
	and.b64  	%rd8306, %rd8305, 255;
	xor.b64  	%rd8307, %rd8306, %rd38299;
	mul.lo.s64 	%rd8308, %rd8307, 1099511628211;
	shr.u64 	%rd8309, %rd8305, 8;
	and.b64  	%rd8310, %rd8309, 255;
	xor.b64  	%rd8311, %rd8310, %rd8308;
	mul.lo.s64 	%rd8312, %rd8311, 1099511628211;
	shr.u64 	%rd8313, %rd8305, 16;
	and.b64  	%rd8314, %rd8313, 255;
	xor.b64  	%rd8315, %rd8314, %rd8312;
	mul.lo.s64 	%rd8316, %rd8315, 1099511628211;
	shr.u64 	%rd8317, %rd8305, 24;
	and.b64  	%rd8318, %rd8317, 255;
	xor.b64  	%rd8319, %rd8318, %rd8316;
	mul.lo.s64 	%rd8320, %rd8319, 1099511628211;
	shr.u64 	%rd8321, %rd8305, 32;
	and.b64  	%rd8322, %rd8321, 255;
	xor.b64  	%rd8323, %rd8322, %rd8320;
	mul.lo.s64 	%rd8324, %rd8323, 1099511628211;
	shr.u64 	%rd8325, %rd8305, 40;
	and.b64  	%rd8326, %rd8325, 255;
	xor.b64  	%rd8327, %rd8326, %rd8324;
	mul.lo.s64 	%rd8328, %rd8327, 1099511628211;
	shr.u64 	%rd8329, %rd8305, 48;
	and.b64  	%rd8330, %rd8329, 255;
	xor.b64  	%rd8331, %rd8330, %rd8328;
	mul.lo.s64 	%rd8332, %rd8331, 1099511628211;
	shr.u64 	%rd8333, %rd8305, 56;
	xor.b64  	%rd8334, %rd8333, %rd8332;
	mul.lo.s64 	%rd38299, %rd8334, 1099511628211;
$L__BB21_1580:
	setp.lt.u64 	%p310, %rd38293, %rd38299;
	mov.u64 	%rd38304, %rd38930;
	@%p310 bra 	$L__BB21_1581;
	bra.uni 	$L__BB21_1586;
$L__BB21_1581:
	mov.u64 	%rd38304, %rd38196;
	mov.u64 	%rd38196, %rd38930;
	bra.uni 	$L__BB21_1586;
$L__BB21_1582:
	setp.eq.s32 	%p311, %r120, 0;
	mov.u64 	%rd38304, %rd38930;
	@%p311 bra 	$L__BB21_1586;
	mov.b64 	%rd38303, 0;
$L__BB21_1584:
	shl.b64 	%rd8336, %rd38303, 3;
	add.s64 	%rd8337, %rd38930, %rd8336;
	ld.u64 	%rd8338, [%rd8337];
	add.s64 	%rd8339, %rd38196, %rd8336;
	ld.u64 	%rd8340, [%rd8339];
	setp.lt.u64 	%p312, %rd8338, %rd8340;
	@%p312 bra 	$L__BB21_1581;
	add.s64 	%rd38303, %rd38303, 1;
	setp.eq.s64 	%p313, %rd38303, %rd1784;
	mov.u64 	%rd38304, %rd38930;
	@%p313 bra 	$L__BB21_1586;
	bra.uni 	$L__BB21_1584;
$L__BB21_1586:
	setp.eq.s64 	%p314, %rd1785, 0;
	mov.b64 	%rd38308, -3750763034362895579;
	mov.b64 	%rd38309, 0;
	@%p314 bra 	$L__BB21_1589;
	mov.b64 	%rd38308, -3750763034362895579;
	mov.b64 	%rd38306, 0;
$L__BB21_1588:
	shl.b64 	%rd8346, %rd38306, 3;
	add.s64 	%rd8347, %rd38928, %rd8346;
	ld.u64 	%rd8348, [%rd8347];
	and.b64  	%rd8349, %rd8348, 255;
	xor.b64  	%rd8350, %rd8349, %rd38308;
	mul.lo.s64 	%rd8351, %rd8350, 1099511628211;
	shr.u64 	%rd8352, %rd8348, 8;
	and.b64  	%rd8353, %rd8352, 255;
	xor.b64  	%rd8354, %rd8353, %rd8351;
	mul.lo.s64 	%rd8355, %rd8354, 1099511628211;
	shr.u64 	%rd8356, %rd8348, 16;
	and.b64  	%rd8357, %rd8356, 255;
	xor.b64  	%rd8358, %rd8357, %rd8355;
	mul.lo.s64 	%rd8359, %rd8358, 1099511628211;
	shr.u64 	%rd8360, %rd8348, 24;
	and.b64  	%rd8361, %rd8360, 255;
	xor.b64  	%rd8362, %rd8361, %rd8359;
	mul.lo.s64 	%rd8363, %rd8362, 1099511628211;
	shr.u64 	%rd8364, %rd8348, 32;
	and.b64  	%rd8365, %rd8364, 255;
	xor.b64  	%rd8366, %rd8365, %rd8363;
	mul.lo.s64 	%rd8367, %rd8366, 1099511628211;
	shr.u64 	%rd8368, %rd8348, 40;
	and.b64  	%rd8369, %rd8368, 255;
	xor.b64  	%rd8370, %rd8369, %rd8367;
	mul.lo.s64 	%rd8371, %rd8370, 1099511628211;
	shr.u64 	%rd8372, %rd8348, 48;
	and.b64  	%rd8373, %rd8372, 255;
	xor.b64  	%rd8374, %rd8373, %rd8371;
	mul.lo.s64 	%rd8375, %rd8374, 1099511628211;
	shr.u64 	%rd8376, %rd8348, 56;
	xor.b64  	%rd8377, %rd8376, %rd8375;
	mul.lo.s64 	%rd8378, %rd8377, 1099511628211;
	ld.u64 	%rd8379, [%rd8347+8];
	and.b64  	%rd8380, %rd8379, 255;
	xor.b64  	%rd8381, %rd8380, %rd8378;
	mul.lo.s64 	%rd8382, %rd8381, 1099511628211;
	shr.u64 	%rd8383, %rd8379, 8;
	and.b64  	%rd8384, %rd8383, 255;
	xor.b64  	%rd8385, %rd8384, %rd8382;
	mul.lo.s64 	%rd8386, %rd8385, 1099511628211;
	shr.u64 	%rd8387, %rd8379, 16;
	and.b64  	%rd8388, %rd8387, 255;
	xor.b64  	%rd8389, %rd8388, %rd8386;
	mul.lo.s64 	%rd8390, %rd8389, 1099511628211;
	shr.u64 	%rd8391, %rd8379, 24;
	and.b64  	%rd8392, %rd8391, 255;
	xor.b64  	%rd8393, %rd8392, %rd8390;
	mul.lo.s64 	%rd8394, %rd8393, 1099511628211;
	shr.u64 	%rd8395, %rd8379, 32;
	and.b64  	%rd8396, %rd8395, 255;
	xor.b64  	%rd8397, %rd8396, %rd8394;
	mul.lo.s64 	%rd8398, %rd8397, 1099511628211;
	shr.u64 	%rd8399, %rd8379, 40;
	and.b64  	%rd8400, %rd8399, 255;
	xor.b64  	%rd8401, %rd8400, %rd8398;
	mul.lo.s64 	%rd8402, %rd8401, 1099511628211;
	shr.u64 	%rd8403, %rd8379, 48;
	and.b64  	%rd8404, %rd8403, 255;
	xor.b64  	%rd8405, %rd8404, %rd8402;
	mul.lo.s64 	%rd8406, %rd8405, 1099511628211;
	shr.u64 	%rd8407, %rd8379, 56;
	xor.b64  	%rd8408, %rd8407, %rd8406;
	mul.lo.s64 	%rd38308, %rd8408, 1099511628211;
	add.s64 	%rd38306, %rd38306, 2;
	and.b64  	%rd38309, %rd3820, -2;
	setp.ne.s64 	%p315, %rd38306, %rd38309;
	@%p315 bra 	$L__BB21_1588;
$L__BB21_1589:
	setp.eq.s64 	%p316, %rd2168, 0;
	@%p316 bra 	$L__BB21_1591;
	shl.b64 	%rd8409, %rd38309, 3;
	add.s64 	%rd8410, %rd38928, %rd8409;
	ld.u64 	%rd8411, [%rd8410];
	and.b64  	%rd8412, %rd8411, 255;
	xor.b64  	%rd8413, %rd8412, %rd38308;
	mul.lo.s64 	%rd8414, %rd8413, 1099511628211;
	shr.u64 	%rd8415, %rd8411, 8;
	and.b64  	%rd8416, %rd8415, 255;
	xor.b64  	%rd8417, %rd8416, %rd8414;
	mul.lo.s64 	%rd8418, %rd8417, 1099511628211;
	shr.u64 	%rd8419, %rd8411, 16;
	and.b64  	%rd8420, %rd8419, 255;
	xor.b64  	%rd8421, %rd8420, %rd8418;
	mul.lo.s64 	%rd8422, %rd8421, 1099511628211;
	shr.u64 	%rd8423, %rd8411, 24;
	and.b64  	%rd8424, %rd8423, 255;
	xor.b64  	%rd8425, %rd8424, %rd8422;
	mul.lo.s64 	%rd8426, %rd8425, 1099511628211;
	shr.u64 	%rd8427, %rd8411, 32;
	and.b64  	%rd8428, %rd8427, 255;
	xor.b64  	%rd8429, %rd8428, %rd8426;
	mul.lo.s64 	%rd8430, %rd8429, 1099511628211;
	shr.u64 	%rd8431, %rd8411, 40;
	and.b64  	%rd8432, %rd8431, 255;
	xor.b64  	%rd8433, %rd8432, %rd8430;
	mul.lo.s64 	%rd8434, %rd8433, 1099511628211;
	shr.u64 	%rd8435, %rd8411, 48;
	and.b64  	%rd8436, %rd8435, 255;
	xor.b64  	%rd8437, %rd8436, %rd8434;
	mul.lo.s64 	%rd8438, %rd8437, 1099511628211;
	shr.u64 	%rd8439, %rd8411, 56;
	xor.b64  	%rd8440, %rd8439, %rd8438;
	mul.lo.s64 	%rd38308, %rd8440, 1099511628211;
$L__BB21_1591:
	setp.eq.s64 	%p317, %rd1785, 0;
	mov.b64 	%rd38314, -3750763034362895579;
	mov.b64 	%rd38315, 0;
	@%p317 bra 	$L__BB21_1594;
	mov.b64 	%rd38314, -3750763034362895579;
	mov.b64 	%rd38312, 0;
$L__BB21_1593:
	shl.b64 	%rd8446, %rd38312, 3;
	add.s64 	%rd8447, %rd38223, %rd8446;
	ld.u64 	%rd8448, [%rd8447];
	and.b64  	%rd8449, %rd8448, 255;
	xor.b64  	%rd8450, %rd8449, %rd38314;
	mul.lo.s64 	%rd8451, %rd8450, 1099511628211;
	shr.u64 	%rd8452, %rd8448, 8;
	and.b64  	%rd8453, %rd8452, 255;
	xor.b64  	%rd8454, %rd8453, %rd8451;
	mul.lo.s64 	%rd8455, %rd8454, 1099511628211;
	shr.u64 	%rd8456, %rd8448, 16;
	and.b64  	%rd8457, %rd8456, 255;
	xor.b64  	%rd8458, %rd8457, %rd8455;
	mul.lo.s64 	%rd8459, %rd8458, 1099511628211;
	shr.u64 	%rd8460, %rd8448, 24;
	and.b64  	%rd8461, %rd8460, 255;
	xor.b64  	%rd8462, %rd8461, %rd8459;
	mul.lo.s64 	%rd8463, %rd8462, 1099511628211;
	shr.u64 	%rd8464, %rd8448, 32;
	and.b64  	%rd8465, %rd8464, 255;
	xor.b64  	%rd8466, %rd8465, %rd8463;
	mul.lo.s64 	%rd8467, %rd8466, 1099511628211;
	shr.u64 	%rd8468, %rd8448, 40;
	and.b64  	%rd8469, %rd8468, 255;
	xor.b64  	%rd8470, %rd8469, %rd8467;
	mul.lo.s64 	%rd8471, %rd8470, 1099511628211;
	shr.u64 	%rd8472, %rd8448, 48;
	and.b64  	%rd8473, %rd8472, 255;
	xor.b64  	%rd8474, %rd8473, %rd8471;
	mul.lo.s64 	%rd8475, %rd8474, 1099511628211;
	shr.u64 	%rd8476, %rd8448, 56;
	xor.b64  	%rd8477, %rd8476, %rd8475;
	mul.lo.s64 	%rd8478, %rd8477, 1099511628211;
	ld.u64 	%rd8479, [%rd8447+8];
	and.b64  	%rd8480, %rd8479, 255;
	xor.b64  	%rd8481, %rd8480, %rd8478;
	mul.lo.s64 	%rd8482, %rd8481, 1099511628211;
	shr.u64 	%rd8483, %rd8479, 8;
	and.b64  	%rd8484, %rd8483, 255;
	xor.b64  	%rd8485, %rd8484, %rd8482;
	mul.lo.s64 	%rd8486, %rd8485, 1099511628211;
	shr.u64 	%rd8487, %rd8479, 16;
	and.b64  	%rd8488, %rd8487, 255;
	xor.b64  	%rd8489, %rd8488, %rd8486;
	mul.lo.s64 	%rd8490, %rd8489, 1099511628211;
	shr.u64 	%rd8491, %rd8479, 24;
	and.b64  	%rd8492, %rd8491, 255;
	xor.b64  	%rd8493, %rd8492, %rd8490;
	mul.lo.s64 	%rd8494, %rd8493, 1099511628211;
	shr.u64 	%rd8495, %rd8479, 32;
	and.b64  	%rd8496, %rd8495, 255;
	xor.b64  	%rd8497, %rd8496, %rd8494;
	mul.lo.s64 	%rd8498, %rd8497, 1099511628211;
	shr.u64 	%rd8499, %rd8479, 40;
	and.b64  	%rd8500, %rd8499, 255;
	xor.b64  	%rd8501, %rd8500, %rd8498;
	mul.lo.s64 	%rd8502, %rd8501, 1099511628211;
	shr.u64 	%rd8503, %rd8479, 48;
	and.b64  	%rd8504, %rd8503, 255;
	xor.b64  	%rd8505, %rd8504, %rd8502;
	mul.lo.s64 	%rd8506, %rd8505, 1099511628211;
	shr.u64 	%rd8507, %rd8479, 56;
	xor.b64  	%rd8508, %rd8507, %rd8506;
	mul.lo.s64 	%rd38314, %rd8508, 1099511628211;
	add.s64 	%rd38312, %rd38312, 2;
	and.b64  	%rd38315, %rd3820, -2;
	setp.ne.s64 	%p318, %rd38312, %rd38315;
	@%p318 bra 	$L__BB21_1593;
$L__BB21_1594:
	setp.eq.s64 	%p319, %rd2168, 0;
	@%p319 bra 	$L__BB21_1596;
	shl.b64 	%rd8509, %rd38315, 3;
	add.s64 	%rd8510, %rd38223, %rd8509;
	ld.u64 	%rd8511, [%rd8510];
	and.b64  	%rd8512, %rd8511, 255;
	xor.b64  	%rd8513, %rd8512, %rd38314;
	mul.lo.s64 	%rd8514, %rd8513, 1099511628211;
	shr.u64 	%rd8515, %rd8511, 8;
	and.b64  	%rd8516, %rd8515, 255;
	xor.b64  	%rd8517, %rd8516, %rd8514;
	mul.lo.s64 	%rd8518, %rd8517, 1099511628211;
	shr.u64 	%rd8519, %rd8511, 16;
	and.b64  	%rd8520, %rd8519, 255;
	xor.b64  	%rd8521, %rd8520, %rd8518;
	mul.lo.s64 	%rd8522, %rd8521, 1099511628211;
	shr.u64 	%rd8523, %rd8511, 24;
	and.b64  	%rd8524, %rd8523, 255;
	xor.b64  	%rd8525, %rd8524, %rd8522;
	mul.lo.s64 	%rd8526, %rd8525, 1099511628211;
	shr.u64 	%rd8527, %rd8511, 32;
	and.b64  	%rd8528, %rd8527, 255;
	xor.b64  	%rd8529, %rd8528, %rd8526;
	mul.lo.s64 	%rd8530, %rd8529, 1099511628211;
	shr.u64 	%rd8531, %rd8511, 40;
	and.b64  	%rd8532, %rd8531, 255;
	xor.b64  	%rd8533, %rd8532, %rd8530;
	mul.lo.s64 	%rd8534, %rd8533, 1099511628211;
	shr.u64 	%rd8535, %rd8511, 48;
	and.b64  	%rd8536, %rd8535, 255;
	xor.b64  	%rd8537, %rd8536, %rd8534;
	mul.lo.s64 	%rd8538, %rd8537, 1099511628211;
	shr.u64 	%rd8539, %rd8511, 56;
	xor.b64  	%rd8540, %rd8539, %rd8538;
	mul.lo.s64 	%rd38314, %rd8540, 1099511628211;
$L__BB21_1596:
	setp.eq.s64 	%p320, %rd38308, %rd38314;
	@%p320 bra 	$L__BB21_1609;
	setp.eq.s64 	%p321, %rd1785, 0;
	mov.b64 	%rd38320, -3750763034362895579;
	mov.b64 	%rd38321, 0;
	@%p321 bra 	$L__BB21_1600;
	mov.b64 	%rd38320, -3750763034362895579;
	mov.b64 	%rd38318, 0;
	and.b64  	%rd38321, %rd3820, -2;
$L__BB21_1599:
	shl.b64 	%rd8546, %rd38318, 3;
	add.s64 	%rd8547, %rd38928, %rd8546;
	ld.u64 	%rd8548, [%rd8547];
	and.b64  	%rd8549, %rd8548, 255;
	xor.b64  	%rd8550, %rd8549, %rd38320;
	mul.lo.s64 	%rd8551, %rd8550, 1099511628211;
	shr.u64 	%rd8552, %rd8548, 8;
	and.b64  	%rd8553, %rd8552, 255;
	xor.b64  	%rd8554, %rd8553, %rd8551;
	mul.lo.s64 	%rd8555, %rd8554, 1099511628211;
	shr.u64 	%rd8556, %rd8548, 16;
	and.b64  	%rd8557, %rd8556, 255;
	xor.b64  	%rd8558, %rd8557, %rd8555;
	mul.lo.s64 	%rd8559, %rd8558, 1099511628211;
	shr.u64 	%rd8560, %rd8548, 24;
	and.b64  	%rd8561, %rd8560, 255;
	xor.b64  	%rd8562, %rd8561, %rd8559;
	mul.lo.s64 	%rd8563, %rd8562, 1099511628211;
	shr.u64 	%rd8564, %rd8548, 32;
	and.b64  	%rd8565, %rd8564, 255;
	xor.b64  	%rd8566, %rd8565, %rd8563;
	mul.lo.s64 	%rd8567, %rd8566, 1099511628211;
	shr.u64 	%rd8568, %rd8548, 40;
	and.b64  	%rd8569, %rd8568, 255;
	xor.b64  	%rd8570, %rd8569, %rd8567;
	mul.lo.s64 	%rd8571, %rd8570, 1099511628211;
	shr.u64 	%rd8572, %rd8548, 48;
	and.b64  	%rd8573, %rd8572, 255;
	xor.b64  	%rd8574, %rd8573, %rd8571;
	mul.lo.s64 	%rd8575, %rd8574, 1099511628211;
	shr.u64 	%rd8576, %rd8548, 56;
	xor.b64  	%rd8577, %rd8576, %rd8575;
	mul.lo.s64 	%rd8578, %rd8577, 1099511628211;
	ld.u64 	%rd8579, [%rd8547+8];
	and.b64  	%rd8580, %rd8579, 255;
	xor.b64  	%rd8581, %rd8580, %rd8578;
	mul.lo.s64 	%rd8582, %rd8581, 1099511628211;
	shr.u64 	%rd8583, %rd8579, 8;
	and.b64  	%rd8584, %rd8583, 255;
	xor.b64  	%rd8585, %rd8584, %rd8582;
	mul.lo.s64 	%rd8586, %rd8585, 1099511628211;
	shr.u64 	%rd8587, %rd8579, 16;
	and.b64  	%rd8588, %rd8587, 255;
	xor.b64  	%rd8589, %rd8588, %rd8586;
	mul.lo.s64 	%rd8590, %rd8589, 1099511628211;
	shr.u64 	%rd8591, %rd8579, 24;
	and.b64  	%rd8592, %rd8591, 255;
	xor.b64  	%rd8593, %rd8592, %rd8590;
	mul.lo.s64 	%rd8594, %rd8593, 1099511628211;
	shr.u64 	%rd8595, %rd8579, 32;
	and.b64  	%rd8596, %rd8595, 255;
	xor.b64  	%rd8597, %rd8596, %rd8594;
	mul.lo.s64 	%rd8598, %rd8597, 1099511628211;
	shr.u64 	%rd8599, %rd8579, 40;
	and.b64  	%rd8600, %rd8599, 255;
	xor.b64  	%rd8601, %rd8600, %rd8598;
	mul.lo.s64 	%rd8602, %rd8601, 1099511628211;
	shr.u64 	%rd8603, %rd8579, 48;
	and.b64  	%rd8604, %rd8603, 255;
	xor.b64  	%rd8605, %rd8604, %rd8602;
	mul.lo.s64 	%rd8606, %rd8605, 1099511628211;
	shr.u64 	%rd8607, %rd8579, 56;
	xor.b64  	%rd8608, %rd8607, %rd8606;
	mul.lo.s64 	%rd38320, %rd8608, 1099511628211;
	add.s64 	%rd38318, %rd38318, 2;
	setp.ne.s64 	%p322, %rd38318, %rd38321;
	@%p322 bra 	$L__BB21_1599;
$L__BB21_1600:
	setp.eq.s64 	%p323, %rd2168, 0;
	@%p323 bra 	$L__BB21_1602;
	shl.b64 	%rd8609, %rd38321, 3;
	add.s64 	%rd8610, %rd38928, %rd8609;
	ld.u64 	%rd8611, [%rd8610];
	and.b64  	%rd8612, %rd8611, 255;
	xor.b64  	%rd8613, %rd8612, %rd38320;
	mul.lo.s64 	%rd8614, %rd8613, 1099511628211;
	shr.u64 	%rd8615, %rd8611, 8;
	and.b64  	%rd8616, %rd8615, 255;
	xor.b64  	%rd8617, %rd8616, %rd8614;
	mul.lo.s64 	%rd8618, %rd8617, 1099511628211;
	shr.u64 	%rd8619, %rd8611, 16;
	and.b64  	%rd8620, %rd8619, 255;
	xor.b64  	%rd8621, %rd8620, %rd8618;
	mul.lo.s64 	%rd8622, %rd8621, 1099511628211;
	shr.u64 	%rd8623, %rd8611, 24;
	and.b64  	%rd8624, %rd8623, 255;
	xor.b64  	%rd8625, %rd8624, %rd8622;
	mul.lo.s64 	%rd8626, %rd8625, 1099511628211;
	shr.u64 	%rd8627, %rd8611, 32;
	and.b64  	%rd8628, %rd8627, 255;
	xor.b64  	%rd8629, %rd8628, %rd8626;
	mul.lo.s64 	%rd8630, %rd8629, 1099511628211;
	shr.u64 	%rd8631, %rd8611, 40;
	and.b64  	%rd8632, %rd8631, 255;
	xor.b64  	%rd8633, %rd8632, %rd8630;
	mul.lo.s64 	%rd8634, %rd8633, 1099511628211;
	shr.u64 	%rd8635, %rd8611, 48;
	and.b64  	%rd8636, %rd8635, 255;
	xor.b64  	%rd8637, %rd8636, %rd8634;
	mul.lo.s64 	%rd8638, %rd8637, 1099511628211;
	shr.u64 	%rd8639, %rd8611, 56;
	xor.b64  	%rd8640, %rd8639, %rd8638;
	mul.lo.s64 	%rd38320, %rd8640, 1099511628211;
$L__BB21_1602:
	setp.eq.s64 	%p324, %rd1785, 0;
	mov.b64 	%rd38326, -3750763034362895579;
	mov.b64 	%rd38327, 0;
	@%p324 bra 	$L__BB21_1605;
	mov.b64 	%rd38326, -3750763034362895579;
	mov.b64 	%rd38324, 0;
$L__BB21_1604:
	shl.b64 	%rd8646, %rd38324, 3;
	add.s64 	%rd8647, %rd38223, %rd8646;
	ld.u64 	%rd8648, [%rd8647];
	and.b64  	%rd8649, %rd8648, 255;
	xor.b64  	%rd8650, %rd8649, %rd38326;
	mul.lo.s64 	%rd8651, %rd8650, 1099511628211;
	shr.u64 	%rd8652, %rd8648, 8;
	and.b64  	%rd8653, %rd8652, 255;
	xor.b64  	%rd8654, %rd8653, %rd8651;
	mul.lo.s64 	%rd8655, %rd8654, 1099511628211;
	shr.u64 	%rd8656, %rd8648, 16;
	and.b64  	%rd8657, %rd8656, 255;
	xor.b64  	%rd8658, %rd8657, %rd8655;
	mul.lo.s64 	%rd8659, %rd8658, 1099511628211;
	shr.u64 	%rd8660, %rd8648, 24;
	and.b64  	%rd8661, %rd8660, 255;
	xor.b64  	%rd8662, %rd8661, %rd8659;
	mul.lo.s64 	%rd8663, %rd8662, 1099511628211;
	shr.u64 	%rd8664, %rd8648, 32;
	and.b64  	%rd8665, %rd8664, 255;
	xor.b64  	%rd8666, %rd8665, %rd8663;
	mul.lo.s64 	%rd8667, %rd8666, 1099511628211;
	shr.u64 	%rd8668, %rd8648, 40;
	and.b64  	%rd8669, %rd8668, 255;
	xor.b64  	%rd8670, %rd8669, %rd8667;
	mul.lo.s64 	%rd8671, %rd8670, 1099511628211;
	shr.u64 	%rd8672, %rd8648, 48;
	and.b64  	%rd8673, %rd8672, 255;
	xor.b64  	%rd8674, %rd8673, %rd8671;
	mul.lo.s64 	%rd8675, %rd8674, 1099511628211;
	shr.u64 	%rd8676, %rd8648, 56;
	xor.b64  	%rd8677, %rd8676, %rd8675;
	mul.lo.s64 	%rd8678, %rd8677, 1099511628211;
	ld.u64 	%rd8679, [%rd8647+8];
	and.b64  	%rd8680, %rd8679, 255;
	xor.b64  	%rd8681, %rd8680, %rd8678;
	mul.lo.s64 	%rd8682, %rd8681, 1099511628211;
	shr.u64 	%rd8683, %rd8679, 8;
	and.b64  	%rd8684, %rd8683, 255;
	xor.b64  	%rd8685, %rd8684, %rd8682;
	mul.lo.s64 	%rd8686, %rd8685, 1099511628211;
	shr.u64 	%rd8687, %rd8679, 16;
	and.b64  	%rd8688, %rd8687, 255;
	xor.b64  	%rd8689, %rd8688, %rd8686;
	mul.lo.s64 	%rd8690, %rd8689, 1099511628211;
	shr.u64 	%rd8691, %rd8679, 24;
	and.b64  	%rd8692, %rd8691, 255;
	xor.b64  	%rd8693, %rd8692, %rd8690;
	mul.lo.s64 	%rd8694, %rd8693, 1099511628211;
	shr.u64 	%rd8695, %rd8679, 32;
	and.b64  	%rd8696, %rd8695, 255;
	xor.b64  	%rd8697, %rd8696, %rd8694;
	mul.lo.s64 	%rd8698, %rd8697, 1099511628211;
	shr.u64 	%rd8699, %rd8679, 40;
	and.b64  	%rd8700, %rd8699, 255;
	xor.b64  	%rd8701, %rd8700, %rd8698;
	mul.lo.s64 	%rd8702, %rd8701, 1099511628211;
	shr.u64 	%rd8703, %rd8679, 48;
	and.b64  	%rd8704, %rd8703, 255;
	xor.b64  	%rd8705, %rd8704, %rd8702;
	mul.lo.s64 	%rd8706, %rd8705, 1099511628211;
	shr.u64 	%rd8707, %rd8679, 56;
	xor.b64  	%rd8708, %rd8707, %rd8706;
	mul.lo.s64 	%rd38326, %rd8708, 1099511628211;
	add.s64 	%rd38324, %rd38324, 2;
	and.b64  	%rd38327, %rd3820, -2;
	setp.ne.s64 	%p325, %rd38324, %rd38327;
	@%p325 bra 	$L__BB21_1604;
$L__BB21_1605:
	setp.eq.s64 	%p326, %rd2168, 0;
	@%p326 bra 	$L__BB21_1607;
	shl.b64 	%rd8709, %rd38327, 3;
	add.s64 	%rd8710, %rd38223, %rd8709;
	ld.u64 	%rd8711, [%rd8710];
	and.b64  	%rd8712, %rd8711, 255;
	xor.b64  	%rd8713, %rd8712, %rd38326;
	mul.lo.s64 	%rd8714, %rd8713, 1099511628211;
	shr.u64 	%rd8715, %rd8711, 8;
	and.b64  	%rd8716, %rd8715, 255;
	xor.b64  	%rd8717, %rd8716, %rd8714;
	mul.lo.s64 	%rd8718, %rd8717, 1099511628211;
	shr.u64 	%rd8719, %rd8711, 16;
	and.b64  	%rd8720, %rd8719, 255;
	xor.b64  	%rd8721, %rd8720, %rd8718;
	mul.lo.s64 	%rd8722, %rd8721, 1099511628211;
	shr.u64 	%rd8723, %rd8711, 24;
	and.b64  	%rd8724, %rd8723, 255;
	xor.b64  	%rd8725, %rd8724, %rd8722;
	mul.lo.s64 	%rd8726, %rd8725, 1099511628211;
	shr.u64 	%rd8727, %rd8711, 32;
	and.b64  	%rd8728, %rd8727, 255;
	xor.b64  	%rd8729, %rd8728, %rd8726;
	mul.lo.s64 	%rd8730, %rd8729, 1099511628211;
	shr.u64 	%rd8731, %rd8711, 40;
	and.b64  	%rd8732, %rd8731, 255;
	xor.b64  	%rd8733, %rd8732, %rd8730;
	mul.lo.s64 	%rd8734, %rd8733, 1099511628211;
	shr.u64 	%rd8735, %rd8711, 48;
	and.b64  	%rd8736, %rd8735, 255;
	xor.b64  	%rd8737, %rd8736, %rd8734;
	mul.lo.s64 	%rd8738, %rd8737, 1099511628211;
	shr.u64 	%rd8739, %rd8711, 56;
	xor.b64  	%rd8740, %rd8739, %rd8738;
	mul.lo.s64 	%rd38326, %rd8740, 1099511628211;
$L__BB21_1607:
	setp.lt.u64 	%p327, %rd38320, %rd38326;
	mov.u64 	%rd38331, %rd38928;
	@%p327 bra 	$L__BB21_1608;
	bra.uni 	$L__BB21_1613;
$L__BB21_1608:
	mov.u64 	%rd38331, %rd38223;
	mov.u64 	%rd38223, %rd38928;
	bra.uni 	$L__BB21_1613;
$L__BB21_1609:
	setp.eq.s32 	%p328, %r120, 0;
	mov.u64 	%rd38331, %rd38928;
	@%p328 bra 	$L__BB21_1613;
	mov.b64 	%rd38330, 0;
$L__BB21_1611:
	shl.b64 	%rd8742, %rd38330, 3;
	add.s64 	%rd8743, %rd38928, %rd8742;
	ld.u64 	%rd8744, [%rd8743];
	add.s64 	%rd8745, %rd38223, %rd8742;
	ld.u64 	%rd8746, [%rd8745];
	setp.lt.u64 	%p329, %rd8744, %rd8746;
	@%p329 bra 	$L__BB21_1608;
	add.s64 	%rd38330, %rd38330, 1;
	setp.eq.s64 	%p330, %rd38330, %rd1784;
	mov.u64 	%rd38331, %rd38928;
	@%p330 bra 	$L__BB21_1613;
	bra.uni 	$L__BB21_1611;
$L__BB21_1613:
	setp.eq.s64 	%p331, %rd1785, 0;
	mov.b64 	%rd38335, -3750763034362895579;
	mov.b64 	%rd38336, 0;
	@%p331 bra 	$L__BB21_1616;
	mov.b64 	%rd38335, -3750763034362895579;
	mov.b64 	%rd38333, 0;
$L__BB21_1615:
	shl.b64 	%rd8752, %rd38333, 3;
	add.s64 	%rd8753, %rd38926, %rd8752;
	ld.u64 	%rd8754, [%rd8753];
	and.b64  	%rd8755, %rd8754, 255;
	xor.b64  	%rd8756, %rd8755, %rd38335;
	mul.lo.s64 	%rd8757, %rd8756, 1099511628211;
	shr.u64 	%rd8758, %rd8754, 8;
	and.b64  	%rd8759, %rd8758, 255;
	xor.b64  	%rd8760, %rd8759, %rd8757;
	mul.lo.s64 	%rd8761, %rd8760, 1099511628211;
	shr.u64 	%rd8762, %rd8754, 16;
	and.b64  	%rd8763, %rd8762, 255;
	xor.b64  	%rd8764, %rd8763, %rd8761;
	mul.lo.s64 	%rd8765, %rd8764, 1099511628211;
	shr.u64 	%rd8766, %rd8754, 24;
	and.b64  	%rd8767, %rd8766, 255;
	xor.b64  	%rd8768, %rd8767, %rd8765;
	mul.lo.s64 	%rd8769, %rd8768, 1099511628211;
	shr.u64 	%rd8770, %rd8754, 32;
	and.b64  	%rd8771, %rd8770, 255;
	xor.b64  	%rd8772, %rd8771, %rd8769;
	mul.lo.s64 	%rd8773, %rd8772, 1099511628211;
	shr.u64 	%rd8774, %rd8754, 40;
	and.b64  	%rd8775, %rd8774, 255;
	xor.b64  	%rd8776, %rd8775, %rd8773;
	mul.lo.s64 	%rd8777, %rd8776, 1099511628211;
	shr.u64 	%rd8778, %rd8754, 48;
	and.b64  	%rd8779, %rd8778, 255;
	xor.b64  	%rd8780, %rd8779, %rd8777;
	mul.lo.s64 	%rd8781, %rd8780, 1099511628211;
	shr.u64 	%rd8782, %rd8754, 56;
	xor.b64  	%rd8783, %rd8782, %rd8781;
	mul.lo.s64 	%rd8784, %rd8783, 1099511628211;
	ld.u64 	%rd8785, [%rd8753+8];
	and.b64  	%rd8786, %rd8785, 255;
	xor.b64  	%rd8787, %rd8786, %rd8784;
	mul.lo.s64 	%rd8788, %rd8787, 1099511628211;
	shr.u64 	%rd8789, %rd8785, 8;
	and.b64  	%rd8790, %rd8789, 255;
	xor.b64  	%rd8791, %rd8790, %rd8788;
	mul.lo.s64 	%rd8792, %rd8791, 1099511628211;
	shr.u64 	%rd8793, %rd8785, 16;
	and.b64  	%rd8794, %rd8793, 255;
	xor.b64  	%rd8795, %rd8794, %rd8792;
	mul.lo.s64 	%rd8796, %rd8795, 1099511628211;
	shr.u64 	%rd8797, %rd8785, 24;
	and.b64  	%rd8798, %rd8797, 255;
	xor.b64  	%rd8799, %rd8798, %rd8796;
	mul.lo.s64 	%rd8800, %rd8799, 1099511628211;
	shr.u64 	%rd8801, %rd8785, 32;
	and.b64  	%rd8802, %rd8801, 255;
	xor.b64  	%rd8803, %rd8802, %rd8800;
	mul.lo.s64 	%rd8804, %rd8803, 1099511628211;
	shr.u64 	%rd8805, %rd8785, 40;
	and.b64  	%rd8806, %rd8805, 255;
	xor.b64  	%rd8807, %rd8806, %rd8804;
	mul.lo.s64 	%rd8808, %rd8807, 1099511628211;
	shr.u64 	%rd8809, %rd8785, 48;
	and.b64  	%rd8810, %rd8809, 255;
	xor.b64  	%rd8811, %rd8810, %rd8808;
	mul.lo.s64 	%rd8812, %rd8811, 1099511628211;
	shr.u64 	%rd8813, %rd8785, 56;
	xor.b64  	%rd8814, %rd8813, %rd8812;
	mul.lo.s64 	%rd38335, %rd8814, 1099511628211;
	add.s64 	%rd38333, %rd38333, 2;
	and.b64  	%rd38336, %rd3820, -2;
	setp.ne.s64 	%p332, %rd38333, %rd38336;
	@%p332 bra 	$L__BB21_1615;
$L__BB21_1616:
	setp.eq.s64 	%p333, %rd2168, 0;
	@%p333 bra 	$L__BB21_1618;
	shl.b64 	%rd8815, %rd38336, 3;
	add.s64 	%rd8816, %rd38926, %rd8815;
	ld.u64 	%rd8817, [%rd8816];
	and.b64  	%rd8818, %rd8817, 255;
	xor.b64  	%rd8819, %rd8818, %rd38335;
	mul.lo.s64 	%rd8820, %rd8819, 1099511628211;
	shr.u64 	%rd8821, %rd8817, 8;
	and.b64  	%rd8822, %rd8821, 255;
	xor.b64  	%rd8823, %rd8822, %rd8820;
	mul.lo.s64 	%rd8824, %rd8823, 1099511628211;
	shr.u64 	%rd8825, %rd8817, 16;
	and.b64  	%rd8826, %rd8825, 255;
	xor.b64  	%rd8827, %rd8826, %rd8824;
	mul.lo.s64 	%rd8828, %rd8827, 1099511628211;
	shr.u64 	%rd8829, %rd8817, 24;
	and.b64  	%rd8830, %rd8829, 255;
	xor.b64  	%rd8831, %rd8830, %rd8828;
	mul.lo.s64 	%rd8832, %rd8831, 1099511628211;
	shr.u64 	%rd8833, %rd8817, 32;
	and.b64  	%rd8834, %rd8833, 255;
	xor.b64  	%rd8835, %rd8834, %rd8832;
	mul.lo.s64 	%rd8836, %rd8835, 1099511628211;
	shr.u64 	%rd8837, %rd8817, 40;
	and.b64  	%rd8838, %rd8837, 255;
	xor.b64  	%rd8839, %rd8838, %rd8836;
	mul.lo.s64 	%rd8840, %rd8839, 1099511628211;
	shr.u64 	%rd8841, %rd8817, 48;
	and.b64  	%rd8842, %rd8841, 255;
	xor.b64  	%rd8843, %rd8842, %rd8840;
	mul.lo.s64 	%rd8844, %rd8843, 1099511628211;
	shr.u64 	%rd8845, %rd8817, 56;
	xor.b64  	%rd8846, %rd8845, %rd8844;
	mul.lo.s64 	%rd38335, %rd8846, 1099511628211;
$L__BB21_1618:
	setp.eq.s64 	%p334, %rd1785, 0;
	mov.b64 	%rd38341, -3750763034362895579;
	mov.b64 	%rd38342, 0;
	@%p334 bra 	$L__BB21_1621;
	mov.b64 	%rd38341, -3750763034362895579;
	mov.b64 	%rd38339, 0;
$L__BB21_1620:
	shl.b64 	%rd8852, %rd38339, 3;
	add.s64 	%rd8853, %rd38250, %rd8852;
	ld.u64 	%rd8854, [%rd8853];
	and.b64  	%rd8855, %rd8854, 255;
	xor.b64  	%rd8856, %rd8855, %rd38341;
	mul.lo.s64 	%rd8857, %rd8856, 1099511628211;
	shr.u64 	%rd8858, %rd8854, 8;
	and.b64  	%rd8859, %rd8858, 255;
	xor.b64  	%rd8860, %rd8859, %rd8857;
	mul.lo.s64 	%rd8861, %rd8860, 1099511628211;
	shr.u64 	%rd8862, %rd8854, 16;
	and.b64  	%rd8863, %rd8862, 255;
	xor.b64  	%rd8864, %rd8863, %rd8861;
	mul.lo.s64 	%rd8865, %rd8864, 1099511628211;
	shr.u64 	%rd8866, %rd8854, 24;
	and.b64  	%rd8867, %rd8866, 255;
	xor.b64  	%rd8868, %rd8867, %rd8865;
	mul.lo.s64 	%rd8869, %rd8868, 1099511628211;
	shr.u64 	%rd8870, %rd8854, 32;
	and.b64  	%rd8871, %rd8870, 255;
	xor.b64  	%rd8872, %rd8871, %rd8869;
	mul.lo.s64 	%rd8873, %rd8872, 1099511628211;
	shr.u64 	%rd8874, %rd8854, 40;
	and.b64  	%rd8875, %rd8874, 255;
	xor.b64  	%rd8876, %rd8875, %rd8873;
	mul.lo.s64 	%rd8877, %rd8876, 1099511628211;
	shr.u64 	%rd8878, %rd8854, 48;
	and.b64  	%rd8879, %rd8878, 255;
	xor.b64  	%rd8880, %rd8879, %rd8877;
	mul.lo.s64 	%rd8881, %rd8880, 1099511628211;
	shr.u64 	%rd8882, %rd8854, 56;
	xor.b64  	%rd8883, %rd8882, %rd8881;
	mul.lo.s64 	%rd8884, %rd8883, 1099511628211;
	ld.u64 	%rd8885, [%rd8853+8];
	and.b64  	%rd8886, %rd8885, 255;
	xor.b64  	%rd8887, %rd8886, %rd8884;
	mul.lo.s64 	%rd8888, %rd8887, 1099511628211;
	shr.u64 	%rd8889, %rd8885, 8;
	and.b64  	%rd8890, %rd8889, 255;
	xor.b64  	%rd8891, %rd8890, %rd8888;
	mul.lo.s64 	%rd8892, %rd8891, 1099511628211;
	shr.u64 	%rd8893, %rd8885, 16;
	and.b64  	%rd8894, %rd8893, 255;
	xor.b64  	%rd8895, %rd8894, %rd8892;
	mul.lo.s64 	%rd8896, %rd8895, 1099511628211;
	shr.u64 	%rd8897, %rd8885, 24;
	and.b64  	%rd8898, %rd8897, 255;
	xor.b64  	%rd8899, %rd8898, %rd8896;
	mul.lo.s64 	%rd8900, %rd8899, 1099511628211;
	shr.u64 	%rd8901, %rd8885, 32;
	and.b64  	%rd8902, %rd8901, 255;
	xor.b64  	%rd8903, %rd8902, %rd8900;
	mul.lo.s64 	%rd8904, %rd8903, 1099511628211;
	shr.u64 	%rd8905, %rd8885, 40;
	and.b64  	%rd8906, %rd8905, 255;
	xor.b64  	%rd8907, %rd8906, %rd8904;
	mul.lo.s64 	%rd8908, %rd8907, 1099511628211;
	shr.u64 	%rd8909, %rd8885, 48;
	and.b64  	%rd8910, %rd8909, 255;
	xor.b64  	%rd8911, %rd8910, %rd8908;
	mul.lo.s64 	%rd8912, %rd8911, 1099511628211;
	shr.u64 	%rd8913, %rd8885, 56;
	xor.b64  	%rd8914, %rd8913, %rd8912;
	mul.lo.s64 	%rd38341, %rd8914, 1099511628211;
	add.s64 	%rd38339, %rd38339, 2;
	and.b64  	%rd38342, %rd3820, -2;
	setp.ne.s64 	%p335, %rd38339, %rd38342;
	@%p335 bra 	$L__BB21_1620;
$L__BB21_1621:
	setp.eq.s64 	%p336, %rd2168, 0;
	@%p336 bra 	$L__BB21_1623;
	shl.b64 	%rd8915, %rd38342, 3;
	add.s64 	%rd8916, %rd38250, %rd8915;
	ld.u64 	%rd8917, [%rd8916];
	and.b64  	%rd8918, %rd8917, 255;
	xor.b64  	%rd8919, %rd8918, %rd38341;
	mul.lo.s64 	%rd8920, %rd8919, 1099511628211;
	shr.u64 	%rd8921, %rd8917, 8;
	and.b64  	%rd8922, %rd8921, 255;
	xor.b64  	%rd8923, %rd8922, %rd8920;
	mul.lo.s64 	%rd8924, %rd8923, 1099511628211;
	shr.u64 	%rd8925, %rd8917, 16;
	and.b64  	%rd8926, %rd8925, 255;
	xor.b64  	%rd8927, %rd8926, %rd8924;
	mul.lo.s64 	%rd8928, %rd8927, 1099511628211;
	shr.u64 	%rd8929, %rd8917, 24;
	and.b64  	%rd8930, %rd8929, 255;
	xor.b64  	%rd8931, %rd8930, %rd8928;
	mul.lo.s64 	%rd8932, %rd8931, 1099511628211;
	shr.u64 	%rd8933, %rd8917, 32;
	and.b64  	%rd8934, %rd8933, 255;
	xor.b64  	%rd8935, %rd8934, %rd8932;
	mul.lo.s64 	%rd8936, %rd8935, 1099511628211;
	shr.u64 	%rd8937, %rd8917, 40;
	and.b64  	%rd8938, %rd8937, 255;
	xor.b64  	%rd8939, %rd8938, %rd8936;
	mul.lo.s64 	%rd8940, %rd8939, 1099511628211;
	shr.u64 	%rd8941, %rd8917, 48;
	and.b64  	%rd8942, %rd8941, 255;
	xor.b64  	%rd8943, %rd8942, %rd8940;
	mul.lo.s64 	%rd8944, %rd8943, 1099511628211;
	shr.u64 	%rd8945, %rd8917, 56;
	xor.b64  	%rd8946, %rd8945, %rd8944;
	mul.lo.s64 	%rd38341, %rd8946, 1099511628211;
$L__BB21_1623:
	setp.eq.s64 	%p337, %rd38335, %rd38341;
	@%p337 bra 	$L__BB21_1636;
	setp.eq.s64 	%p338, %rd1785, 0;
	mov.b64 	%rd38347, -3750763034362895579;
	mov.b64 	%rd38348, 0;
	@%p338 bra 	$L__BB21_1627;
	mov.b64 	%rd38347, -3750763034362895579;
	mov.b64 	%rd38345, 0;
	and.b64  	%rd38348, %rd3820, -2;
$L__BB21_1626:
	shl.b64 	%rd8952, %rd38345, 3;
	add.s64 	%rd8953, %rd38926, %rd8952;
	ld.u64 	%rd8954, [%rd8953];
	and.b64  	%rd8955, %rd8954, 255;
	xor.b64  	%rd8956, %rd8955, %rd38347;
	mul.lo.s64 	%rd8957, %rd8956, 1099511628211;
	shr.u64 	%rd8958, %rd8954, 8;
	and.b64  	%rd8959, %rd8958, 255;
	xor.b64  	%rd8960, %rd8959, %rd8957;
	mul.lo.s64 	%rd8961, %rd8960, 1099511628211;
	shr.u64 	%rd8962, %rd8954, 16;
	and.b64  	%rd8963, %rd8962, 255;
	xor.b64  	%rd8964, %rd8963, %rd8961;
	mul.lo.s64 	%rd8965, %rd8964, 1099511628211;
	shr.u64 	%rd8966, %rd8954, 24;
	and.b64  	%rd8967, %rd8966, 255;
	xor.b64  	%rd8968, %rd8967, %rd8965;
	mul.lo.s64 	%rd8969, %rd8968, 1099511628211;
	shr.u64 	%rd8970, %rd8954, 32;
	and.b64  	%rd8971, %rd8970, 255;
	xor.b64  	%rd8972, %rd8971, %rd8969;
	mul.lo.s64 	%rd8973, %rd8972, 1099511628211;
	shr.u64 	%rd8974, %rd8954, 40;
	and.b64  	%rd8975, %rd8974, 255;
	xor.b64  	%rd8976, %rd8975, %rd8973;
	mul.lo.s64 	%rd8977, %rd8976, 1099511628211;
	shr.u64 	%rd8978, %rd8954, 48;
	and.b64  	%rd8979, %rd8978, 255;
	xor.b64  	%rd8980, %rd8979, %rd8977;
	mul.lo.s64 	%rd8981, %rd8980, 1099511628211;
	shr.u64 	%rd8982, %rd8954, 56;
	xor.b64  	%rd8983, %rd8982, %rd8981;
	mul.lo.s64 	%rd8984, %rd8983, 1099511628211;
	ld.u64 	%rd8985, [%rd8953+8];
	and.b64  	%rd8986, %rd8985, 255;
	xor.b64  	%rd8987, %rd8986, %rd8984;
	mul.lo.s64 	%rd8988, %rd8987, 1099511628211;
	shr.u64 	%rd8989, %rd8985, 8;
	and.b64  	%rd8990, %rd8989, 255;
	xor.b64  	%rd8991, %rd8990, %rd8988;
	mul.lo.s64 	%rd8992, %rd8991, 1099511628211;
	shr.u64 	%rd8993, %rd8985, 16;
	and.b64  	%rd8994, %rd8993, 255;
	xor.b64  	%rd8995, %rd8994, %rd8992;
	mul.lo.s64 	%rd8996, %rd8995, 1099511628211;
	shr.u64 	%rd8997, %rd8985, 24;
	and.b64  	%rd8998, %rd8997, 255;
	xor.b64  	%rd8999, %rd8998, %rd8996;
	mul.lo.s64 	%rd9000, %rd8999, 1099511628211;
	shr.u64 	%rd9001, %rd8985, 32;
	and.b64  	%rd9002, %rd9001, 255;
	xor.b64  	%rd9003, %rd9002, %rd9000;
	mul.lo.s64 	%rd9004, %rd9003, 1099511628211;
	shr.u64 	%rd9005, %rd8985, 40;
	and.b64  	%rd9006, %rd9005, 255;
	xor.b64  	%rd9007, %rd9006, %rd9004;
	mul.lo.s64 	%rd9008, %rd9007, 1099511628211;
	shr.u64 	%rd9009, %rd8985, 48;
	and.b64  	%rd9010, %rd9009, 255;
	xor.b64  	%rd9011, %rd9010, %rd9008;
	mul.lo.s64 	%rd9012, %rd9011, 1099511628211;
	shr.u64 	%rd9013, %rd8985, 56;
	xor.b64  	%rd9014, %rd9013, %rd9012;
	mul.lo.s64 	%rd38347, %rd9014, 1099511628211;
	add.s64 	%rd38345, %rd38345, 2;
	setp.ne.s64 	%p339, %rd38345, %rd38348;
	@%p339 bra 	$L__BB21_1626;
$L__BB21_1627:
	setp.eq.s64 	%p340, %rd2168, 0;
	@%p340 bra 	$L__BB21_1629;
	shl.b64 	%rd9015, %rd38348, 3;
	add.s64 	%rd9016, %rd38926, %rd9015;
	ld.u64 	%rd9017, [%rd9016];
	and.b64  	%rd9018, %rd9017, 255;
	xor.b64  	%rd9019, %rd9018, %rd38347;
	mul.lo.s64 	%rd9020, %rd9019, 1099511628211;
	shr.u64 	%rd9021, %rd9017, 8;
	and.b64  	%rd9022, %rd9021, 255;
	xor.b64  	%rd9023, %rd9022, %rd9020;
	mul.lo.s64 	%rd9024, %rd9023, 1099511628211;
	shr.u64 	%rd9025, %rd9017, 16;
	and.b64  	%rd9026, %rd9025, 255;
	xor.b64  	%rd9027, %rd9026, %rd9024;
	mul.lo.s64 	%rd9028, %rd9027, 1099511628211;
	shr.u64 	%rd9029, %rd9017, 24;
	and.b64  	%rd9030, %rd9029, 255;
	xor.b64  	%rd9031, %rd9030, %rd9028;
	mul.lo.s64 	%rd9032, %rd9031, 1099511628211;
	shr.u64 	%rd9033, %rd9017, 32;
	and.b64  	%rd9034, %rd9033, 255;
	xor.b64  	%rd9035, %rd9034, %rd9032;
	mul.lo.s64 	%rd9036, %rd9035, 1099511628211;
	shr.u64 	%rd9037, %rd9017, 40;
	and.b64  	%rd9038, %rd9037, 255;
	xor.b64  	%rd9039, %rd9038, %rd9036;
	mul.lo.s64 	%rd9040, %rd9039, 1099511628211;
	shr.u64 	%rd9041, %rd9017, 48;
	and.b64  	%rd9042, %rd9041, 255;
	xor.b64  	%rd9043, %rd9042, %rd9040;
	mul.lo.s64 	%rd9044, %rd9043, 1099511628211;
	shr.u64 	%rd9045, %rd9017, 56;
	xor.b64  	%rd9046, %rd9045, %rd9044;
	mul.lo.s64 	%rd38347, %rd9046, 1099511628211;
$L__BB21_1629:
	setp.eq.s64 	%p341, %rd1785, 0;
	mov.b64 	%rd38353, -3750763034362895579;
	mov.b64 	%rd38354, 0;
	@%p341 bra 	$L__BB21_1632;
	mov.b64 	%rd38353, -3750763034362895579;
	mov.b64 	%rd38351, 0;
$L__BB21_1631:
	shl.b64 	%rd9052, %rd38351, 3;
	add.s64 	%rd9053, %rd38250, %rd9052;
	ld.u64 	%rd9054, [%rd9053];
	and.b64  	%rd9055, %rd9054, 255;
	xor.b64  	%rd9056, %rd9055, %rd38353;
	mul.lo.s64 	%rd9057, %rd9056, 1099511628211;
	shr.u64 	%rd9058, %rd9054, 8;
	and.b64  	%rd9059, %rd9058, 255;
	xor.b64  	%rd9060, %rd9059, %rd9057;
	mul.lo.s64 	%rd9061, %rd9060, 1099511628211;
	shr.u64 	%rd9062, %rd9054, 16;
	and.b64  	%rd9063, %rd9062, 255;
	xor.b64  	%rd9064, %rd9063, %rd9061;
	mul.lo.s64 	%rd9065, %rd9064, 1099511628211;
	shr.u64 	%rd9066, %rd9054, 24;
	and.b64  	%rd9067, %rd9066, 255;
	xor.b64  	%rd9068, %rd9067, %rd9065;
	mul.lo.s64 	%rd9069, %rd9068, 1099511628211;
	shr.u64 	%rd9070, %rd9054, 32;
	and.b64  	%rd9071, %rd9070, 255;
	xor.b64  	%rd9072, %rd9071, %rd9069;
	mul.lo.s64 	%rd9073, %rd9072, 1099511628211;
	shr.u64 	%rd9074, %rd9054, 40;
	and.b64  	%rd9075, %rd9074, 255;
	xor.b64  	%rd9076, %rd9075, %rd9073;
	mul.lo.s64 	%rd9077, %rd9076, 1099511628211;
	shr.u64 	%rd9078, %rd9054, 48;
	and.b64  	%rd9079, %rd9078, 255;
	xor.b64  	%rd9080, %rd9079, %rd9077;
	mul.lo.s64 	%rd9081, %rd9080, 1099511628211;
	shr.u64 	%rd9082, %rd9054, 56;
	xor.b64  	%rd9083, %rd9082, %rd9081;
	mul.lo.s64 	%rd9084, %rd9083, 1099511628211;
	ld.u64 	%rd9085, [%rd9053+8];
	and.b64  	%rd9086, %rd9085, 255;
	xor.b64  	%rd9087, %rd9086, %rd9084;
	mul.lo.s64 	%rd9088, %rd9087, 1099511628211;
	shr.u64 	%rd9089, %rd9085, 8;
	and.b64  	%rd9090, %rd9089, 255;
	xor.b64  	%rd9091, %rd9090, %rd9088;
	mul.lo.s64 	%rd9092, %rd9091, 1099511628211;
	shr.u64 	%rd9093, %rd9085, 16;
	and.b64  	%rd9094, %rd9093, 255;
	xor.b64  	%rd9095, %rd9094, %rd9092;
	mul.lo.s64 	%rd9096, %rd9095, 1099511628211;
	shr.u64 	%rd9097, %rd9085, 24;
	and.b64  	%rd9098, %rd9097, 255;
	xor.b64  	%rd9099, %rd9098, %rd9096;
	mul.lo.s64 	%rd9100, %rd9099, 1099511628211;
	shr.u64 	%rd9101, %rd9085, 32;
	and.b64  	%rd9102, %rd9101, 255;
	xor.b64  	%rd9103, %rd9102, %rd9100;
	mul.lo.s64 	%rd9104, %rd9103, 1099511628211;
	shr.u64 	%rd9105, %rd9085, 40;
	and.b64  	%rd9106, %rd9105, 255;
	xor.b64  	%rd9107, %rd9106, %rd9104;
	mul.lo.s64 	%rd9108, %rd9107, 1099511628211;
	shr.u64 	%rd9109, %rd9085, 48;
	and.b64  	%rd9110, %rd9109, 255;
	xor.b64  	%rd9111, %rd9110, %rd9108;
	mul.lo.s64 	%rd9112, %rd9111, 1099511628211;
	shr.u64 	%rd9113, %rd9085, 56;
	xor.b64  	%rd9114, %rd9113, %rd9112;
	mul.lo.s64 	%rd38353, %rd9114, 1099511628211;
	add.s64 	%rd38351, %rd38351, 2;
	and.b64  	%rd38354, %rd3820, -2;
	setp.ne.s64 	%p342, %rd38351, %rd38354;
	@%p342 bra 	$L__BB21_1631;
$L__BB21_1632:
	setp.eq.s64 	%p343, %rd2168, 0;
	@%p343 bra 	$L__BB21_1634;
	shl.b64 	%rd9115, %rd38354, 3;
	add.s64 	%rd9116, %rd38250, %rd9115;
	ld.u64 	%rd9117, [%rd9116];
	and.b64  	%rd9118, %rd9117, 255;
	xor.b64  	%rd9119, %rd9118, %rd38353;
	mul.lo.s64 	%rd9120, %rd9119, 1099511628211;
	shr.u64 	%rd9121, %rd9117, 8;
	and.b64  	%rd9122, %rd9121, 255;
	xor.b64  	%rd9123, %rd9122, %rd9120;
	mul.lo.s64 	%rd9124, %rd9123, 1099511628211;
	shr.u64 	%rd9125, %rd9117, 16;
	and.b64  	%rd9126, %rd9125, 255;
	xor.b64  	%rd9127, %rd9126, %rd9124;
	mul.lo.s64 	%rd9128, %rd9127, 1099511628211;
	shr.u64 	%rd9129, %rd9117, 24;
	and.b64  	%rd9130, %rd9129, 255;
	xor.b64  	%rd9131, %rd9130, %rd9128;
	mul.lo.s64 	%rd9132, %rd9131, 1099511628211;
	shr.u64 	%rd9133, %rd9117, 32;
	and.b64  	%rd9134, %rd9133, 255;
	xor.b64  	%rd9135, %rd9134, %rd9132;
	mul.lo.s64 	%rd9136, %rd9135, 1099511628211;
	shr.u64 	%rd9137, %rd9117, 40;
	and.b64  	%rd9138, %rd9137, 255;
	xor.b64  	%rd9139, %rd9138, %rd9136;
	mul.lo.s64 	%rd9140, %rd9139, 1099511628211;
	shr.u64 	%rd9141, %rd9117, 48;
	and.b64  	%rd9142, %rd9141, 255;
	xor.b64  	%rd9143, %rd9142, %rd9140;
	mul.lo.s64 	%rd9144, %rd9143, 1099511628211;
	shr.u64 	%rd9145, %rd9117, 56;
	xor.b64  	%rd9146, %rd9145, %rd9144;
	mul.lo.s64 	%rd38353, %rd9146, 1099511628211;
$L__BB21_1634:
	setp.lt.u64 	%p344, %rd38347, %rd38353;
	mov.u64 	%rd38358, %rd38926;
	@%p344 bra 	$L__BB21_1635;
	bra.uni 	$L__BB21_1640;
$L__BB21_1635:
	mov.u64 	%rd38358, %rd38250;
	mov.u64 	%rd38250, %rd38926;
	bra.uni 	$L__BB21_1640;
$L__BB21_1636:
	setp.eq.s32 	%p345, %r120, 0;
	mov.u64 	%rd38358, %rd38926;
	@%p345 bra 	$L__BB21_1640;
	mov.b64 	%rd38357, 0;
$L__BB21_1638:
	shl.b64 	%rd9148, %rd38357, 3;
	add.s64 	%rd9149, %rd38926, %rd9148;
	ld.u64 	%rd9150, [%rd9149];
	add.s64 	%rd9151, %rd38250, %rd9148;
	ld.u64 	%rd9152, [%rd9151];
	setp.lt.u64 	%p346, %rd9150, %rd9152;
	@%p346 bra 	$L__BB21_1635;
	add.s64 	%rd38357, %rd38357, 1;
	setp.eq.s64 	%p347, %rd38357, %rd1784;
	mov.u64 	%rd38358, %rd38926;
	@%p347 bra 	$L__BB21_1640;
	bra.uni 	$L__BB21_1638;
$L__BB21_1640:
	setp.eq.s64 	%p348, %rd1785, 0;
	mov.b64 	%rd38362, -3750763034362895579;
	mov.b64 	%rd38363, 0;
	@%p348 bra 	$L__BB21_1643;
	mov.b64 	%rd38362, -3750763034362895579;
	mov.b64 	%rd38360, 0;
$L__BB21_1642:
	shl.b64 	%rd9158, %rd38360, 3;
	add.s64 	%rd9159, %rd38196, %rd9158;
	ld.u64 	%rd9160, [%rd9159];
	and.b64  	%rd9161, %rd9160, 255;
	xor.b64  	%rd9162, %rd9161, %rd38362;
	mul.lo.s64 	%rd9163, %rd9162, 1099511628211;
	shr.u64 	%rd9164, %rd9160, 8;
	and.b64  	%rd9165, %rd9164, 255;
	xor.b64  	%rd9166, %rd9165, %rd9163;
	mul.lo.s64 	%rd9167, %rd9166, 1099511628211;
	shr.u64 	%rd9168, %rd9160, 16;
	and.b64  	%rd9169, %rd9168, 255;
	xor.b64  	%rd9170, %rd9169, %rd9167;
	mul.lo.s64 	%rd9171, %rd9170, 1099511628211;
	shr.u64 	%rd9172, %rd9160, 24;
	and.b64  	%rd9173, %rd9172, 255;
	xor.b64  	%rd9174, %rd9173, %rd9171;
	mul.lo.s64 	%rd9175, %rd9174, 1099511628211;
	shr.u64 	%rd9176, %rd9160, 32;
	and.b64  	%rd9177, %rd9176, 255;
	xor.b64  	%rd9178, %rd9177, %rd9175;
	mul.lo.s64 	%rd9179, %rd9178, 1099511628211;
	shr.u64 	%rd9180, %rd9160, 40;
	and.b64  	%rd9181, %rd9180, 255;
	xor.b64  	%rd9182, %rd9181, %rd9179;
	mul.lo.s64 	%rd9183, %rd9182, 1099511628211;
	shr.u64 	%rd9184, %rd9160, 48;
	and.b64  	%rd9185, %rd9184, 255;
	xor.b64  	%rd9186, %rd9185, %rd9183;
	mul.lo.s64 	%rd9187, %rd9186, 1099511628211;
	shr.u64 	%rd9188, %rd9160, 56;
	xor.b64  	%rd9189, %rd9188, %rd9187;
	mul.lo.s64 	%rd9190, %rd9189, 1099511628211;
	ld.u64 	%rd9191, [%rd9159+8];
	and.b64  	%rd9192, %rd9191, 255;
	xor.b64  	%rd9193, %rd9192, %rd9190;
	mul.lo.s64 	%rd9194, %rd9193, 1099511628211;
	shr.u64 	%rd9195, %rd9191, 8;
	and.b64  	%rd9196, %rd9195, 255;
	xor.b64  	%rd9197, %rd9196, %rd9194;
	mul.lo.s64 	%rd9198, %rd9197, 1099511628211;
	shr.u64 	%rd9199, %rd9191, 16;
	and.b64  	%rd9200, %rd9199, 255;
	xor.b64  	%rd9201, %rd9200, %rd9198;
	mul.lo.s64 	%rd9202, %rd9201, 1099511628211;
	shr.u64 	%rd9203, %rd9191, 24;
	and.b64  	%rd9204, %rd9203, 255;
	xor.b64  	%rd9205, %rd9204, %rd9202;
	mul.lo.s64 	%rd9206, %rd9205, 1099511628211;
	shr.u64 	%rd9207, %rd9191, 32;
	and.b64  	%rd9208, %rd9207, 255;
	xor.b64  	%rd9209, %rd9208, %rd9206;
	mul.lo.s64 	%rd9210, %rd9209, 1099511628211;
	shr.u64 	%rd9211, %rd9191, 40;
	and.b64  	%rd9212, %rd9211, 255;
	xor.b64  	%rd9213, %rd9212, %rd9210;
	mul.lo.s64 	%rd9214, %rd9213, 1099511628211;
	shr.u64 	%rd9215, %rd9191, 48;
	and.b64  	%rd9216, %rd9215, 255;
	xor.b64  	%rd9217, %rd9216, %rd9214;
	mul.lo.s64 	%rd9218, %rd9217, 1099511628211;
	shr.u64 	%rd9219, %rd9191, 56;
	xor.b64  	%rd9220, %rd9219, %rd9218;
	mul.lo.s64 	%rd38362, %rd9220, 1099511628211;
	add.s64 	%rd38360, %rd38360, 2;
	and.b64  	%rd38363, %rd3820, -2;
	setp.ne.s64 	%p349, %rd38360, %rd38363;
	@%p349 bra 	$L__BB21_1642;
$L__BB21_1643:
	setp.eq.s64 	%p350, %rd2168, 0;
	@%p350 bra 	$L__BB21_1645;
	shl.b64 	%rd9221, %rd38363, 3;
	add.s64 	%rd9222, %rd38196, %rd9221;
	ld.u64 	%rd9223, [%rd9222];
	and.b64  	%rd9224, %rd9223, 255;
	xor.b64  	%rd9225, %rd9224, %rd38362;
	mul.lo.s64 	%rd9226, %rd9225, 1099511628211;
	shr.u64 	%rd9227, %rd9223, 8;
	and.b64  	%rd9228, %rd9227, 255;
	xor.b64  	%rd9229, %rd9228, %rd9226;
	mul.lo.s64 	%rd9230, %rd9229, 1099511628211;
	shr.u64 	%rd9231, %rd9223, 16;
	and.b64  	%rd9232, %rd9231, 255;
	xor.b64  	%rd9233, %rd9232, %rd9230;
	mul.lo.s64 	%rd9234, %rd9233, 1099511628211;
	shr.u64 	%rd9235, %rd9223, 24;
	and.b64  	%rd9236, %rd9235, 255;
	xor.b64  	%rd9237, %rd9236, %rd9234;
	mul.lo.s64 	%rd9238, %rd9237, 1099511628211;
	shr.u64 	%rd9239, %rd9223, 32;
	and.b64  	%rd9240, %rd9239, 255;
	xor.b64  	%rd9241, %rd9240, %rd9238;
	mul.lo.s64 	%rd9242, %rd9241, 1099511628211;
	shr.u64 	%rd9243, %rd9223, 40;
	and.b64  	%rd9244, %rd9243, 255;
	xor.b64  	%rd9245, %rd9244, %rd9242;
	mul.lo.s64 	%rd9246, %rd9245, 1099511628211;
	shr.u64 	%rd9247, %rd9223, 48;
	and.b64  	%rd9248, %rd9247, 255;
	xor.b64  	%rd9249, %rd9248, %rd9246;
	mul.lo.s64 	%rd9250, %rd9249, 1099511628211;
	shr.u64 	%rd9251, %rd9223, 56;
	xor.b64  	%rd9252, %rd9251, %rd9250;
	mul.lo.s64 	%rd38362, %rd9252, 1099511628211;
$L__BB21_1645:
	setp.eq.s64 	%p351, %rd1785, 0;
	mov.b64 	%rd38368, -3750763034362895579;
	mov.b64 	%rd38369, 0;
	@%p351 bra 	$L__BB21_1648;
	mov.b64 	%rd38368, -3750763034362895579;
	mov.b64 	%rd38366, 0;
$L__BB21_1647:
	shl.b64 	%rd9258, %rd38366, 3;
	add.s64 	%rd9259, %rd38197, %rd9258;
	ld.u64 	%rd9260, [%rd9259];
	and.b64  	%rd9261, %rd9260, 255;
	xor.b64  	%rd9262, %rd9261, %rd38368;
	mul.lo.s64 	%rd9263, %rd9262, 1099511628211;
	shr.u64 	%rd9264, %rd9260, 8;
	and.b64  	%rd9265, %rd9264, 255;
	xor.b64  	%rd9266, %rd9265, %rd9263;
	mul.lo.s64 	%rd9267, %rd9266, 1099511628211;
	shr.u64 	%rd9268, %rd9260, 16;
	and.b64  	%rd9269, %rd9268, 255;
	xor.b64  	%rd9270, %rd9269, %rd9267;
	mul.lo.s64 	%rd9271, %rd9270, 1099511628211;
	shr.u64 	%rd9272, %rd9260, 24;
	and.b64  	%rd9273, %rd9272, 255;
	xor.b64  	%rd9274, %rd9273, %rd9271;
	mul.lo.s64 	%rd9275, %rd9274, 1099511628211;
	shr.u64 	%rd9276, %rd9260, 32;
	and.b64  	%rd9277, %rd9276, 255;
	xor.b64  	%rd9278, %rd9277, %rd9275;
	mul.lo.s64 	%rd9279, %rd9278, 1099511628211;
	shr.u64 	%rd9280, %rd9260, 40;
	and.b64  	%rd9281, %rd9280, 255;
	xor.b64  	%rd9282, %rd9281, %rd9279;
	mul.lo.s64 	%rd9283, %rd9282, 1099511628211;
	shr.u64 	%rd9284, %rd9260, 48;
	and.b64  	%rd9285, %rd9284, 255;
	xor.b64  	%rd9286, %rd9285, %rd9283;
	mul.lo.s64 	%rd9287, %rd9286, 1099511628211;
	shr.u64 	%rd9288, %rd9260, 56;
	xor.b64  	%rd9289, %rd9288, %rd9287;
	mul.lo.s64 	%rd9290, %rd9289, 1099511628211;
	ld.u64 	%rd9291, [%rd9259+8];
	and.b64  	%rd9292, %rd9291, 255;
	xor.b64  	%rd9293, %rd9292, %rd9290;
	mul.lo.s64 	%rd9294, %rd9293, 1099511628211;
	shr.u64 	%rd9295, %rd9291, 8;
	and.b64  	%rd9296, %rd9295, 255;
	xor.b64  	%rd9297, %rd9296, %rd9294;
	mul.lo.s64 	%rd9298, %rd9297, 1099511628211;
	shr.u64 	%rd9299, %rd9291, 16;
	and.b64  	%rd9300, %rd9299, 255;
	xor.b64  	%rd9301, %rd9300, %rd9298;
	mul.lo.s64 	%rd9302, %rd9301, 1099511628211;
	shr.u64 	%rd9303, %rd9291, 24;
	and.b64  	%rd9304, %rd9303, 255;
	xor.b64  	%rd9305, %rd9304, %rd9302;
	mul.lo.s64 	%rd9306, %rd9305, 1099511628211;
	shr.u64 	%rd9307, %rd9291, 32;
	and.b64  	%rd9308, %rd9307, 255;
	xor.b64  	%rd9309, %rd9308, %rd9306;
	mul.lo.s64 	%rd9310, %rd9309, 1099511628211;
	shr.u64 	%rd9311, %rd9291, 40;
	and.b64  	%rd9312, %rd9311, 255;
	xor.b64  	%rd9313, %rd9312, %rd9310;
	mul.lo.s64 	%rd9314, %rd9313, 1099511628211;
	shr.u64 	%rd9315, %rd9291, 48;
	and.b64  	%rd9316, %rd9315, 255;
	xor.b64  	%rd9317, %rd9316, %rd9314;
	mul.lo.s64 	%rd9318, %rd9317, 1099511628211;
	shr.u64 	%rd9319, %rd9291, 56;
	xor.b64  	%rd9320, %rd9319, %rd9318;
	mul.lo.s64 	%rd38368, %rd9320, 1099511628211;
	add.s64 	%rd38366, %rd38366, 2;
	and.b64  	%rd38369, %rd3820, -2;
	setp.ne.s64 	%p352, %rd38366, %rd38369;
	@%p352 bra 	$L__BB21_1647;
$L__BB21_1648:
	setp.eq.s64 	%p353, %rd2168, 0;
	@%p353 bra 	$L__BB21_1650;
	shl.b64 	%rd9321, %rd38369, 3;
	add.s64 	%rd9322, %rd38197, %rd9321;
	ld.u64 	%rd9323, [%rd9322];
	and.b64  	%rd9324, %rd9323, 255;
	xor.b64  	%rd9325, %rd9324, %rd38368;
	mul.lo.s64 	%rd9326, %rd9325, 1099511628211;
	shr.u64 	%rd9327, %rd9323, 8;
	and.b64  	%rd9328, %rd9327, 255;
	xor.b64  	%rd9329, %rd9328, %rd9326;
	mul.lo.s64 	%rd9330, %rd9329, 1099511628211;
	shr.u64 	%rd9331, %rd9323, 16;
	and.b64  	%rd9332, %rd9331, 255;
	xor.b64  	%rd9333, %rd9332, %rd9330;
	mul.lo.s64 	%rd9334, %rd9333, 1099511628211;
	shr.u64 	%rd9335, %rd9323, 24;
	and.b64  	%rd9336, %rd9335, 255;
	xor.b64  	%rd9337, %rd9336, %rd9334;
	mul.lo.s64 	%rd9338, %rd9337, 1099511628211;
	shr.u64 	%rd9339, %rd9323, 32;
	and.b64  	%rd9340, %rd9339, 255;
	xor.b64  	%rd9341, %rd9340, %rd9338;
	mul.lo.s64 	%rd9342, %rd9341, 1099511628211;
	shr.u64 	%rd9343, %rd9323, 40;
	and.b64  	%rd9344, %rd9343, 255;
	xor.b64  	%rd9345, %rd9344, %rd9342;
	mul.lo.s64 	%rd9346, %rd9345, 1099511628211;
	shr.u64 	%rd9347, %rd9323, 48;
	and.b64  	%rd9348, %rd9347, 255;
	xor.b64  	%rd9349, %rd9348, %rd9346;
	mul.lo.s64 	%rd9350, %rd9349, 1099511628211;
	shr.u64 	%rd9351, %rd9323, 56;
	xor.b64  	%rd9352, %rd9351, %rd9350;
	mul.lo.s64 	%rd38368, %rd9352, 1099511628211;
$L__BB21_1650:
	setp.eq.s64 	%p354, %rd38362, %rd38368;
	@%p354 bra 	$L__BB21_1663;
	setp.eq.s64 	%p355, %rd1785, 0;
	mov.b64 	%rd38374, -3750763034362895579;
	mov.b64 	%rd38375, 0;
	@%p355 bra 	$L__BB21_1654;
	mov.b64 	%rd38374, -3750763034362895579;
	mov.b64 	%rd38372, 0;
	and.b64  	%rd38375, %rd3820, -2;
$L__BB21_1653:
	shl.b64 	%rd9358, %rd38372, 3;
	add.s64 	%rd9359, %rd38196, %rd9358;
	ld.u64 	%rd9360, [%rd9359];
	and.b64  	%rd9361, %rd9360, 255;
	xor.b64  	%rd9362, %rd9361, %rd38374;
	mul.lo.s64 	%rd9363, %rd9362, 1099511628211;
	shr.u64 	%rd9364, %rd9360, 8;
	and.b64  	%rd9365, %rd9364, 255;
	xor.b64  	%rd9366, %rd9365, %rd9363;
	mul.lo.s64 	%rd9367, %rd9366, 1099511628211;
	shr.u64 	%rd9368, %rd9360, 16;
	and.b64  	%rd9369, %rd9368, 255;
	xor.b64  	%rd9370, %rd9369, %rd9367;
	mul.lo.s64 	%rd9371, %rd9370, 1099511628211;
	shr.u64 	%rd9372, %rd9360, 24;
	and.b64  	%rd9373, %rd9372, 255;
	xor.b64  	%rd9374, %rd9373, %rd9371;
	mul.lo.s64 	%rd9375, %rd9374, 1099511628211;
	shr.u64 	%rd9376, %rd9360, 32;
	and.b64  	%rd9377, %rd9376, 255;
	xor.b64  	%rd9378, %rd9377, %rd9375;
	mul.lo.s64 	%rd9379, %rd9378, 1099511628211;
	shr.u64 	%rd9380, %rd9360, 40;
	and.b64  	%rd9381, %rd9380, 255;
	xor.b64  	%rd9382, %rd9381, %rd9379;
	mul.lo.s64 	%rd9383, %rd9382, 1099511628211;
	shr.u64 	%rd9384, %rd9360, 48;
	and.b64  	%rd9385, %rd9384, 255;
	xor.b64  	%rd9386, %rd9385, %rd9383;
	mul.lo.s64 	%rd9387, %rd9386, 1099511628211;
	shr.u64 	%rd9388, %rd9360, 56;
	xor.b64  	%rd9389, %rd9388, %rd9387;
	mul.lo.s64 	%rd9390, %rd9389, 1099511628211;
	ld.u64 	%rd9391, [%rd9359+8];
	and.b64  	%rd9392, %rd9391, 255;
	xor.b64  	%rd9393, %rd9392, %rd9390;
	mul.lo.s64 	%rd9394, %rd9393, 1099511628211;
	shr.u64 	%rd9395, %rd9391, 8;
	and.b64  	%rd9396, %rd9395, 255;
	xor.b64  	%rd9397, %rd9396, %rd9394;
	mul.lo.s64 	%rd9398, %rd9397, 1099511628211;
	shr.u64 	%rd9399, %rd9391, 16;
	and.b64  	%rd9400, %rd9399, 255;
	xor.b64  	%rd9401, %rd9400, %rd9398;
	mul.lo.s64 	%rd9402, %rd9401, 1099511628211;
	shr.u64 	%rd9403, %rd9391, 24;
	and.b64  	%rd9404, %rd9403, 255;
	xor.b64  	%rd9405, %rd9404, %rd9402;
	mul.lo.s64 	%rd9406, %rd9405, 1099511628211;
	shr.u64 	%rd9407, %rd9391, 32;
	and.b64  	%rd9408, %rd9407, 255;
	xor.b64  	%rd9409, %rd9408, %rd9406;
	mul.lo.s64 	%rd9410, %rd9409, 1099511628211;
	shr.u64 	%rd9411, %rd9391, 40;
	and.b64  	%rd9412, %rd9411, 255;
	xor.b64  	%rd9413, %rd9412, %rd9410;
	mul.lo.s64 	%rd9414, %rd9413, 1099511628211;
	shr.u64 	%rd9415, %rd9391, 48;
	and.b64  	%rd9416, %rd9415, 255;
	xor.b64  	%rd9417, %rd9416, %rd9414;
	mul.lo.s64 	%rd9418, %rd9417, 1099511628211;
	shr.u64 	%rd9419, %rd9391, 56;
	xor.b64  	%rd9420, %rd9419, %rd9418;
	mul.lo.s64 	%rd38374, %rd9420, 1099511628211;
	add.s64 	%rd38372, %rd38372, 2;
	setp.ne.s64 	%p356, %rd38372, %rd38375;
	@%p356 bra 	$L__BB21_1653;
$L__BB21_1654:
	setp.eq.s64 	%p357, %rd2168, 0;
	@%p357 bra 	$L__BB21_1656;
	shl.b64 	%rd9421, %rd38375, 3;
	add.s64 	%rd9422, %rd38196, %rd9421;
	ld.u64 	%rd9423, [%rd9422];
	and.b64  	%rd9424, %rd9423, 255;
	xor.b64  	%rd9425, %rd9424, %rd38374;
	mul.lo.s64 	%rd9426, %rd9425, 1099511628211;
	shr.u64 	%rd9427, %rd9423, 8;
	and.b64  	%rd9428, %rd9427, 255;
	xor.b64  	%rd9429, %rd9428, %rd9426;
	mul.lo.s64 	%rd9430, %rd9429, 1099511628211;
	shr.u64 	%rd9431, %rd9423, 16;
	and.b64  	%rd9432, %rd9431, 255;
	xor.b64  	%rd9433, %rd9432, %rd9430;
	mul.lo.s64 	%rd9434, %rd9433, 1099511628211;
	shr.u64 	%rd9435, %rd9423, 24;
	and.b64  	%rd9436, %rd9435, 255;
	xor.b64  	%rd9437, %rd9436, %rd9434;
	mul.lo.s64 	%rd9438, %rd9437, 1099511628211;
	shr.u64 	%rd9439, %rd9423, 32;
	and.b64  	%rd9440, %rd9439, 255;
	xor.b64  	%rd9441, %rd9440, %rd9438;
	mul.lo.s64 	%rd9442, %rd9441, 1099511628211;
	shr.u64 	%rd9443, %rd9423, 40;
	and.b64  	%rd9444, %rd9443, 255;
	xor.b64  	%rd9445, %rd9444, %rd9442;
	mul.lo.s64 	%rd9446, %rd9445, 1099511628211;
	shr.u64 	%rd9447, %rd9423, 48;
	and.b64  	%rd9448, %rd9447, 255;
	xor.b64  	%rd9449, %rd9448, %rd9446;
	mul.lo.s64 	%rd9450, %rd9449, 1099511628211;
	shr.u64 	%rd9451, %rd9423, 56;
	xor.b64  	%rd9452, %rd9451, %rd9450;
	mul.lo.s64 	%rd38374, %rd9452, 1099511628211;
$L__BB21_1656:
	setp.eq.s64 	%p358, %rd1785, 0;
	mov.b64 	%rd38380, -3750763034362895579;
	mov.b64 	%rd38381, 0;
	@%p358 bra 	$L__BB21_1659;
	mov.b64 	%rd38380, -3750763034362895579;
	mov.b64 	%rd38378, 0;
$L__BB21_1658:
	shl.b64 	%rd9458, %rd38378, 3;
	add.s64 	%rd9459, %rd38197, %rd9458;
	ld.u64 	%rd9460, [%rd9459];
	and.b64  	%rd9461, %rd9460, 255;
	xor.b64  	%rd9462, %rd9461, %rd38380;
	mul.lo.s64 	%rd9463, %rd9462, 1099511628211;
	shr.u64 	%rd9464, %rd9460, 8;
	and.b64  	%rd9465, %rd9464, 255;
	xor.b64  	%rd9466, %rd9465, %rd9463;
	mul.lo.s64 	%rd9467, %rd9466, 1099511628211;
	shr.u64 	%rd9468, %rd9460, 16;
	and.b64  	%rd9469, %rd9468, 255;
	xor.b64  	%rd9470, %rd9469, %rd9467;
	mul.lo.s64 	%rd9471, %rd9470, 1099511628211;
	shr.u64 	%rd9472, %rd9460, 24;
	and.b64  	%rd9473, %rd9472, 255;
	xor.b64  	%rd9474, %rd9473, %rd9471;
	mul.lo.s64 	%rd9475, %rd9474, 1099511628211;
	shr.u64 	%rd9476, %rd9460, 32;
	and.b64  	%rd9477, %rd9476, 255;
	xor.b64  	%rd9478, %rd9477, %rd9475;
	mul.lo.s64 	%rd9479, %rd9478, 1099511628211;
	shr.u64 	%rd9480, %rd9460, 40;
	and.b64  	%rd9481, %rd9480, 255;
	xor.b64  	%rd9482, %rd9481, %rd9479;
	mul.lo.s64 	%rd9483, %rd9482, 1099511628211;
	shr.u64 	%rd9484, %rd9460, 48;
	and.b64  	%rd9485, %rd9484, 255;
	xor.b64  	%rd9486, %rd9485, %rd9483;
	mul.lo.s64 	%rd9487, %rd9486, 1099511628211;
	shr.u64 	%rd9488, %rd9460, 56;
	xor.b64  	%rd9489, %rd9488, %rd9487;
	mul.lo.s64 	%rd9490, %rd9489, 1099511628211;
	ld.u64 	%rd9491, [%rd9459+8];
	and.b64  	%rd9492, %rd9491, 255;
	xor.b64  	%rd9493, %rd9492, %rd9490;
	mul.lo.s64 	%rd9494, %rd9493, 1099511628211;
	shr.u64 	%rd9495, %rd9491, 8;
	and.b64  	%rd9496, %rd9495, 255;
	xor.b64  	%rd9497, %rd9496, %rd9494;
	mul.lo.s64 	%rd9498, %rd9497, 1099511628211;
	shr.u64 	%rd9499, %rd9491, 16;
	and.b64  	%rd9500, %rd9499, 255;
	xor.b64  	%rd9501, %rd9500, %rd9498;
	mul.lo.s64 	%rd9502, %rd9501, 1099511628211;
	shr.u64 	%rd9503, %rd9491, 24;
	and.b64  	%rd9504, %rd9503, 255;
	xor.b64  	%rd9505, %rd9504, %rd9502;
	mul.lo.s64 	%rd9506, %rd9505, 1099511628211;
	shr.u64 	%rd9507, %rd9491, 32;
	and.b64  	%rd9508, %rd9507, 255;
	xor.b64  	%rd9509, %rd9508, %rd9506;
	mul.lo.s64 	%rd9510, %rd9509, 1099511628211;
	shr.u64 	%rd9511, %rd9491, 40;
	and.b64  	%rd9512, %rd9511, 255;
	xor.b64  	%rd9513, %rd9512, %rd9510;
	mul.lo.s64 	%rd9514, %rd9513, 1099511628211;
	shr.u64 	%rd9515, %rd9491, 48;
	and.b64  	%rd9516, %rd9515, 255;
	xor.b64  	%rd9517, %rd9516, %rd9514;
	mul.lo.s64 	%rd9518, %rd9517, 1099511628211;
	shr.u64 	%rd9519, %rd9491, 56;
	xor.b64  	%rd9520, %rd9519, %rd9518;
	mul.lo.s64 	%rd38380, %rd9520, 1099511628211;
	add.s64 	%rd38378, %rd38378, 2;
	and.b64  	%rd38381, %rd3820, -2;
	setp.ne.s64 	%p359, %rd38378, %rd38381;
	@%p359 bra 	$L__BB21_1658;
$L__BB21_1659:
	setp.eq.s64 	%p360, %rd2168, 0;
	@%p360 bra 	$L__BB21_1661;
	shl.b64 	%rd9521, %rd38381, 3;
	add.s64 	%rd9522, %rd38197, %rd9521;
	ld.u64 	%rd9523, [%rd9522];
	and.b64  	%rd9524, %rd9523, 255;
	xor.b64  	%rd9525, %rd9524, %rd38380;
	mul.lo.s64 	%rd9526, %rd9525, 1099511628211;
	shr.u64 	%rd9527, %rd9523, 8;
	and.b64  	%rd9528, %rd9527, 255;
	xor.b64  	%rd9529, %rd9528, %rd9526;
	mul.lo.s64 	%rd9530, %rd9529, 1099511628211;
	shr.u64 	%rd9531, %rd9523, 16;
	and.b64  	%rd9532, %rd9531, 255;
	xor.b64  	%rd9533, %rd9532, %rd9530;
	mul.lo.s64 	%rd9534, %rd9533, 1099511628211;
	shr.u64 	%rd9535, %rd9523, 24;
	and.b64  	%rd9536, %rd9535, 255;
	xor.b64  	%rd9537, %rd9536, %rd9534;
	mul.lo.s64 	%rd9538, %rd9537, 1099511628211;
	shr.u64 	%rd9539, %rd9523, 32;
	and.b64  	%rd9540, %rd9539, 255;
	xor.b64  	%rd9541, %rd9540, %rd9538;
	mul.lo.s64 	%rd9542, %rd9541, 1099511628211;
	shr.u64 	%rd9543, %rd9523, 40;
	and.b64  	%rd9544, %rd9543, 255;
	xor.b64  	%rd9545, %rd9544, %rd9542;
	mul.lo.s64 	%rd9546, %rd9545, 1099511628211;
	shr.u64 	%rd9547, %rd9523, 48;
	and.b64  	%rd9548, %rd9547, 255;
	xor.b64  	%rd9549, %rd9548, %rd9546;
	mul.lo.s64 	%rd9550, %rd9549, 1099511628211;
	shr.u64 	%rd9551, %rd9523, 56;
	xor.b64  	%rd9552, %rd9551, %rd9550;
	mul.lo.s64 	%rd38380, %rd9552, 1099511628211;
$L__BB21_1661:
	setp.lt.u64 	%p361, %rd38374, %rd38380;
	mov.u64 	%rd38385, %rd38196;
	@%p361 bra 	$L__BB21_1662;
	bra.uni 	$L__BB21_1667;
$L__BB21_1662:
	mov.u64 	%rd38385, %rd38197;
	mov.u64 	%rd38197, %rd38196;
	bra.uni 	$L__BB21_1667;
$L__BB21_1663:
	setp.eq.s32 	%p362, %r120, 0;
	mov.u64 	%rd38385, %rd38196;
	@%p362 bra 	$L__BB21_1667;
	mov.b64 	%rd38384, 0;
$L__BB21_1665:
	shl.b64 	%rd9554, %rd38384, 3;
	add.s64 	%rd9555, %rd38196, %rd9554;
	ld.u64 	%rd9556, [%rd9555];
	add.s64 	%rd9557, %rd38197, %rd9554;
	ld.u64 	%rd9558, [%rd9557];
	setp.lt.u64 	%p363, %rd9556, %rd9558;
	@%p363 bra 	$L__BB21_1662;
	add.s64 	%rd38384, %rd38384, 1;
	setp.eq.s64 	%p364, %rd38384, %rd1784;
	mov.u64 	%rd38385, %rd38196;
	@%p364 bra 	$L__BB21_1667;
	bra.uni 	$L__BB21_1665;
$L__BB21_1667:
	setp.eq.s64 	%p365, %rd1785, 0;
	mov.b64 	%rd38389, -3750763034362895579;
	mov.b64 	%rd38390, 0;
	@%p365 bra 	$L__BB21_1670;
	mov.b64 	%rd38389, -3750763034362895579;
	mov.b64 	%rd38387, 0;
$L__BB21_1669:
	shl.b64 	%rd9564, %rd38387, 3;
	add.s64 	%rd9565, %rd38223, %rd9564;
	ld.u64 	%rd9566, [%rd9565];
	and.b64  	%rd9567, %rd9566, 255;
	xor.b64  	%rd9568, %rd9567, %rd38389;
	mul.lo.s64 	%rd9569, %rd9568, 1099511628211;
	shr.u64 	%rd9570, %rd9566, 8;
	and.b64  	%rd9571, %rd9570, 255;
	xor.b64  	%rd9572, %rd9571, %rd9569;
	mul.lo.s64 	%rd9573, %rd9572, 1099511628211;
	shr.u64 	%rd9574, %rd9566, 16;
	and.b64  	%rd9575, %rd9574, 255;
	xor.b64  	%rd9576, %rd9575, %rd9573;
	mul.lo.s64 	%rd9577, %rd9576, 1099511628211;
	shr.u64 	%rd9578, %rd9566, 24;
	and.b64  	%rd9579, %rd9578, 255;
	xor.b64  	%rd9580, %rd9579, %rd9577;
	mul.lo.s64 	%rd9581, %rd9580, 1099511628211;
	shr.u64 	%rd9582, %rd9566, 32;
	and.b64  	%rd9583, %rd9582, 255;
	xor.b64  	%rd9584, %rd9583, %rd9581;
	mul.lo.s64 	%rd9585, %rd9584, 1099511628211;
	shr.u64 	%rd9586, %rd9566, 40;
	and.b64  	%rd9587, %rd9586, 255;
	xor.b64  	%rd9588, %rd9587, %rd9585;
	mul.lo.s64 	%rd9589, %rd9588, 1099511628211;
	shr.u64 	%rd9590, %rd9566, 48;
	and.b64  	%rd9591, %rd9590, 255;
	xor.b64  	%rd9592, %rd9591, %rd9589;
	mul.lo.s64 	%rd9593, %rd9592, 1099511628211;
	shr.u64 	%rd9594, %rd9566, 56;
	xor.b64  	%rd9595, %rd9594, %rd9593;
	mul.lo.s64 	%rd9596, %rd9595, 1099511628211;
	ld.u64 	%rd9597, [%rd9565+8];
	and.b64  	%rd9598, %rd9597, 255;
	xor.b64  	%rd9599, %rd9598, %rd9596;
	mul.lo.s64 	%rd9600, %rd9599, 1099511628211;
	shr.u64 	%rd9601, %rd9597, 8;
	and.b64  	%rd9602, %rd9601, 255;
	xor.b64  	%rd9603, %rd9602, %rd9600;
	mul.lo.s64 	%rd9604, %rd9603, 1099511628211;
	shr.u64 	%rd9605, %rd9597, 16;
	and.b64  	%rd9606, %rd9605, 255;
	xor.b64  	%rd9607, %rd9606, %rd9604;
	mul.lo.s64 	%rd9608, %rd9607, 1099511628211;
	shr.u64 	%rd9609, %rd9597, 24;
	and.b64  	%rd9610, %rd9609, 255;
	xor.b64  	%rd9611, %rd9610, %rd9608;
	mul.lo.s64 	%rd9612, %rd9611, 1099511628211;
	shr.u64 	%rd9613, %rd9597, 32;
	and.b64  	%rd9614, %rd9613, 255;
	xor.b64  	%rd9615, %rd9614, %rd9612;
	mul.lo.s64 	%rd9616, %rd9615, 1099511628211;
	shr.u64 	%rd9617, %rd9597, 40;
	and.b64  	%rd9618, %rd9617, 255;
	xor.b64  	%rd9619, %rd9618, %rd9616;
	mul.lo.s64 	%rd9620, %rd9619, 1099511628211;
	shr.u64 	%rd9621, %rd9597, 48;
	and.b64  	%rd9622, %rd9621, 255;
	xor.b64  	%rd9623, %rd9622, %rd9620;
	mul.lo.s64 	%rd9624, %rd9623, 1099511628211;
	shr.u64 	%rd9625, %rd9597, 56;
	xor.b64  	%rd9626, %rd9625, %rd9624;
	mul.lo.s64 	%rd38389, %rd9626, 1099511628211;
	add.s64 	%rd38387, %rd38387, 2;
	and.b64  	%rd38390, %rd3820, -2;
	setp.ne.s64 	%p366, %rd38387, %rd38390;
	@%p366 bra 	$L__BB21_1669;
$L__BB21_1670:
	setp.eq.s64 	%p367, %rd2168, 0;
	@%p367 bra 	$L__BB21_1672;
	shl.b64 	%rd9627, %rd38390, 3;
	add.s64 	%rd9628, %rd38223, %rd9627;
	ld.u64 	%rd9629, [%rd9628];
	and.b64  	%rd9630, %rd9629, 255;
	xor.b64  	%rd9631, %rd9630, %rd38389;
	mul.lo.s64 	%rd9632, %rd9631, 1099511628211;
	shr.u64 	%rd9633, %rd9629, 8;
	and.b64  	%rd9634, %rd9633, 255;
	xor.b64  	%rd9635, %rd9634, %rd9632;
	mul.lo.s64 	%rd9636, %rd9635, 1099511628211;
	shr.u64 	%rd9637, %rd9629, 16;
	and.b64  	%rd9638, %rd9637, 255;
	xor.b64  	%rd9639, %rd9638, %rd9636;
	mul.lo.s64 	%rd9640, %rd9639, 1099511628211;
	shr.u64 	%rd9641, %rd9629, 24;
	and.b64  	%rd9642, %rd9641, 255;
	xor.b64  	%rd9643, %rd9642, %rd9640;
	mul.lo.s64 	%rd9644, %rd9643, 1099511628211;
	shr.u64 	%rd9645, %rd9629, 32;
	and.b64  	%rd9646, %rd9645, 255;
	xor.b64  	%rd9647, %rd9646, %rd9644;
	mul.lo.s64 	%rd9648, %rd9647, 1099511628211;
	shr.u64 	%rd9649, %rd9629, 40;
	and.b64  	%rd9650, %rd9649, 255;
	xor.b64  	%rd9651, %rd9650, %rd9648;
	mul.lo.s64 	%rd9652, %rd9651, 1099511628211;
	shr.u64 	%rd9653, %rd9629, 48;
	and.b64  	%rd9654, %rd9653, 255;
	xor.b64  	%rd9655, %rd9654, %rd9652;
	mul.lo.s64 	%rd9656, %rd9655, 1099511628211;
	shr.u64 	%rd9657, %rd9629, 56;
	xor.b64  	%rd9658, %rd9657, %rd9656;
	mul.lo.s64 	%rd38389, %rd9658, 1099511628211;
$L__BB21_1672:
	setp.eq.s64 	%p368, %rd1785, 0;
	mov.b64 	%rd38395, -3750763034362895579;
	mov.b64 	%rd38396, 0;
	@%p368 bra 	$L__BB21_1675;
	mov.b64 	%rd38395, -3750763034362895579;
	mov.b64 	%rd38393, 0;
$L__BB21_1674:
	shl.b64 	%rd9664, %rd38393, 3;
	add.s64 	%rd9665, %rd38304, %rd9664;
	ld.u64 	%rd9666, [%rd9665];
	and.b64  	%rd9667, %rd9666, 255;
	xor.b64  	%rd9668, %rd9667, %rd38395;
	mul.lo.s64 	%rd9669, %rd9668, 1099511628211;
	shr.u64 	%rd9670, %rd9666, 8;
	and.b64  	%rd9671, %rd9670, 255;
	xor.b64  	%rd9672, %rd9671, %rd9669;
	mul.lo.s64 	%rd9673, %rd9672, 1099511628211;
	shr.u64 	%rd9674, %rd9666, 16;
	and.b64  	%rd9675, %rd9674, 255;
	xor.b64  	%rd9676, %rd9675, %rd9673;
	mul.lo.s64 	%rd9677, %rd9676, 1099511628211;
	shr.u64 	%rd9678, %rd9666, 24;
	and.b64  	%rd9679, %rd9678, 255;
	xor.b64  	%rd9680, %rd9679, %rd9677;
	mul.lo.s64 	%rd9681, %rd9680, 1099511628211;
	shr.u64 	%rd9682, %rd9666, 32;
	and.b64  	%rd9683, %rd9682, 255;
	xor.b64  	%rd9684, %rd9683, %rd9681;
	mul.lo.s64 	%rd9685, %rd9684, 1099511628211;
	shr.u64 	%rd9686, %rd9666, 40;
	and.b64  	%rd9687, %rd9686, 255;
	xor.b64  	%rd9688, %rd9687, %rd9685;
	mul.lo.s64 	%rd9689, %rd9688, 1099511628211;
	shr.u64 	%rd9690, %rd9666, 48;
	and.b64  	%rd9691, %rd9690, 255;
	xor.b64  	%rd9692, %rd9691, %rd9689;
	mul.lo.s64 	%rd9693, %rd9692, 1099511628211;
	shr.u64 	%rd9694, %rd9666, 56;
	xor.b64  	%rd9695, %rd9694, %rd9693;
	mul.lo.s64 	%rd9696, %rd9695, 1099511628211;
	ld.u64 	%rd9697, [%rd9665+8];
	and.b64  	%rd9698, %rd9697, 255;
	xor.b64  	%rd9699, %rd9698, %rd9696;
	mul.lo.s64 	%rd9700, %rd9699, 1099511628211;
	shr.u64 	%rd9701, %rd9697, 8;
	and.b64  	%rd9702, %rd9701, 255;
	xor.b64  	%rd9703, %rd9702, %rd9700;
	mul.lo.s64 	%rd9704, %rd9703, 1099511628211;
	shr.u64 	%rd9705, %rd9697, 16;
	and.b64  	%rd9706, %rd9705, 255;
	xor.b64  	%rd9707, %rd9706, %rd9704;
	mul.lo.s64 	%rd9708, %rd9707, 1099511628211;
	shr.u64 	%rd9709, %rd9697, 24;
	and.b64  	%rd9710, %rd9709, 255;
	xor.b64  	%rd9711, %rd9710, %rd9708;
	mul.lo.s64 	%rd9712, %rd9711, 1099511628211;
	shr.u64 	%rd9713, %rd9697, 32;
	and.b64  	%rd9714, %rd9713, 255;
	xor.b64  	%rd9715, %rd9714, %rd9712;
	mul.lo.s64 	%rd9716, %rd9715, 1099511628211;
	shr.u64 	%rd9717, %rd9697, 40;
	and.b64  	%rd9718, %rd9717, 255;
	xor.b64  	%rd9719, %rd9718, %rd9716;
	mul.lo.s64 	%rd9720, %rd9719, 1099511628211;
	shr.u64 	%rd9721, %rd9697, 48;
	and.b64  	%rd9722, %rd9721, 255;
	xor.b64  	%rd9723, %rd9722, %rd9720;
	mul.lo.s64 	%rd9724, %rd9723, 1099511628211;
	shr.u64 	%rd9725, %rd9697, 56;
	xor.b64  	%rd9726, %rd9725, %rd9724;
	mul.lo.s64 	%rd38395, %rd9726, 1099511628211;
	add.s64 	%rd38393, %rd38393, 2;
	and.b64  	%rd38396, %rd3820, -2;
	setp.ne.s64 	%p369, %rd38393, %rd38396;
	@%p369 bra 	$L__BB21_1674;
$L__BB21_1675:
	setp.eq.s64 	%p370, %rd2168, 0;
	@%p370 bra 	$L__BB21_1677;
	shl.b64 	%rd9727, %rd38396, 3;
	add.s64 	%rd9728, %rd38304, %rd9727;
	ld.u64 	%rd9729, [%rd9728];
	and.b64  	%rd9730, %rd9729, 255;
	xor.b64  	%rd9731, %rd9730, %rd38395;
	mul.lo.s64 	%rd9732, %rd9731, 1099511628211;
	shr.u64 	%rd9733, %rd9729, 8;
	and.b64  	%rd9734, %rd9733, 255;
	xor.b64  	%rd9735, %rd9734, %rd9732;
	mul.lo.s64 	%rd9736, %rd9735, 1099511628211;
	shr.u64 	%rd9737, %rd9729, 16;
	and.b64  	%rd9738, %rd9737, 255;
	xor.b64  	%rd9739, %rd9738, %rd9736;
	mul.lo.s64 	%rd9740, %rd9739, 1099511628211;
	shr.u64 	%rd9741, %rd9729, 24;
	and.b64  	%rd9742, %rd9741, 255;
	xor.b64  	%rd9743, %rd9742, %rd9740;
	mul.lo.s64 	%rd9744, %rd9743, 1099511628211;
	shr.u64 	%rd9745, %rd9729, 32;
	and.b64  	%rd9746, %rd9745, 255;
	xor.b64  	%rd9747, %rd9746, %rd9744;
	mul.lo.s64 	%rd9748, %rd9747, 1099511628211;
	shr.u64 	%rd9749, %rd9729, 40;
	and.b64  	%rd9750, %rd9749, 255;
	xor.b64  	%rd9751, %rd9750, %rd9748;
	mul.lo.s64 	%rd9752, %rd9751, 1099511628211;
	shr.u64 	%rd9753, %rd9729, 48;
	and.b64  	%rd9754, %rd9753, 255;
	xor.b64  	%rd9755, %rd9754, %rd9752;
	mul.lo.s64 	%rd9756, %rd9755, 1099511628211;
	shr.u64 	%rd9757, %rd9729, 56;
	xor.b64  	%rd9758, %rd9757, %rd9756;
	mul.lo.s64 	%rd38395, %rd9758, 1099511628211;
$L__BB21_1677:
	setp.eq.s64 	%p371, %rd38389, %rd38395;
	@%p371 bra 	$L__BB21_1690;
	setp.eq.s64 	%p372, %rd1785, 0;
	mov.b64 	%rd38401, -3750763034362895579;
	mov.b64 	%rd38402, 0;
	@%p372 bra 	$L__BB21_1681;
	mov.b64 	%rd38401, -3750763034362895579;
	mov.b64 	%rd38399, 0;
	and.b64  	%rd38402, %rd3820, -2;
$L__BB21_1680:
	shl.b64 	%rd9764, %rd38399, 3;
	add.s64 	%rd9765, %rd38223, %rd9764;
	ld.u64 	%rd9766, [%rd9765];
	and.b64  	%rd9767, %rd9766, 255;
	xor.b64  	%rd9768, %rd9767, %rd38401;
	mul.lo.s64 	%rd9769, %rd9768, 1099511628211;
	shr.u64 	%rd9770, %rd9766, 8;
	and.b64  	%rd9771, %rd9770, 255;
	xor.b64  	%rd9772, %rd9771, %rd9769;
	mul.lo.s64 	%rd9773, %rd9772, 1099511628211;
	shr.u64 	%rd9774, %rd9766, 16;
	and.b64  	%rd9775, %rd9774, 255;
	xor.b64  	%rd9776, %rd9775, %rd9773;
	mul.lo.s64 	%rd9777, %rd9776, 1099511628211;
	shr.u64 	%rd9778, %rd9766, 24;
	and.b64  	%rd9779, %rd9778, 255;
	xor.b64  	%rd9780, %rd9779, %rd9777;
	mul.lo.s64 	%rd9781, %rd9780, 1099511628211;
	shr.u64 	%rd9782, %rd9766, 32;
	and.b64  	%rd9783, %rd9782, 255;
	xor.b64  	%rd9784, %rd9783, %rd9781;
	mul.lo.s64 	%rd9785, %rd9784, 1099511628211;
	shr.u64 	%rd9786, %rd9766, 40;
	and.b64  	%rd9787, %rd9786, 255;
	xor.b64  	%rd9788, %rd9787, %rd9785;
	mul.lo.s64 	%rd9789, %rd9788, 1099511628211;
	shr.u64 	%rd9790, %rd9766, 48;
	and.b64  	%rd9791, %rd9790, 255;
	xor.b64  	%rd9792, %rd9791, %rd9789;
	mul.lo.s64 	%rd9793, %rd9792, 1099511628211;
	shr.u64 	%rd9794, %rd9766, 56;
	xor.b64  	%rd9795, %rd9794, %rd9793;
	mul.lo.s64 	%rd9796, %rd9795, 1099511628211;
	ld.u64 	%rd9797, [%rd9765+8];
	and.b64  	%rd9798, %rd9797, 255;
	xor.b64  	%rd9799, %rd9798, %rd9796;
	mul.lo.s64 	%rd9800, %rd9799, 1099511628211;
	shr.u64 	%rd9801, %rd9797, 8;
	and.b64  	%rd9802, %rd9801, 255;
	xor.b64  	%rd9803, %rd9802, %rd9800;
	mul.lo.s64 	%rd9804, %rd9803, 1099511628211;
	shr.u64 	%rd9805, %rd9797, 16;
	and.b64  	%rd9806, %rd9805, 255;
	xor.b64  	%rd9807, %rd9806, %rd9804;
	mul.lo.s64 	%rd9808, %rd9807, 1099511628211;
	shr.u64 	%rd9809, %rd9797, 24;
	and.b64  	%rd9810, %rd9809, 255;
	xor.b64  	%rd9811, %rd9810, %rd9808;
	mul.lo.s64 	%rd9812, %rd9811, 1099511628211;
	shr.u64 	%rd9813, %rd9797, 32;
	and.b64  	%rd9814, %rd9813, 255;
	xor.b64  	%rd9815, %rd9814, %rd9812;
	mul.lo.s64 	%rd9816, %rd9815, 1099511628211;
	shr.u64 	%rd9817, %rd9797, 40;
	and.b64  	%rd9818, %rd9817, 255;
	xor.b64  	%rd9819, %rd9818, %rd9816;
	mul.lo.s64 	%rd9820, %rd9819, 1099511628211;
	shr.u64 	%rd9821, %rd9797, 48;
	and.b64  	%rd9822, %rd9821, 255;
	xor.b64  	%rd9823, %rd9822, %rd9820;
	mul.lo.s64 	%rd9824, %rd9823, 1099511628211;
	shr.u64 	%rd9825, %rd9797, 56;
	xor.b64  	%rd9826, %rd9825, %rd9824;
	mul.lo.s64 	%rd38401, %rd9826, 1099511628211;
	add.s64 	%rd38399, %rd38399, 2;
	setp.ne.s64 	%p373, %rd38399, %rd38402;
	@%p373 bra 	$L__BB21_1680;
$L__BB21_1681:
	setp.eq.s64 	%p374, %rd2168, 0;
	@%p374 bra 	$L__BB21_1683;
	shl.b64 	%rd9827, %rd38402, 3;
	add.s64 	%rd9828, %rd38223, %rd9827;
	ld.u64 	%rd9829, [%rd9828];
	and.b64  	%rd9830, %rd9829, 255;
	xor.b64  	%rd9831, %rd9830, %rd38401;
	mul.lo.s64 	%rd9832, %rd9831, 1099511628211;
	shr.u64 	%rd9833, %rd9829, 8;
	and.b64  	%rd9834, %rd9833, 255;
	xor.b64  	%rd9835, %rd9834, %rd9832;
	mul.lo.s64 	%rd9836, %rd9835, 1099511628211;
	shr.u64 	%rd9837, %rd9829, 16;
	and.b64  	%rd9838, %rd9837, 255;
	xor.b64  	%rd9839, %rd9838, %rd9836;
	mul.lo.s64 	%rd9840, %rd9839, 1099511628211;
	shr.u64 	%rd9841, %rd9829, 24;
	and.b64  	%rd9842, %rd9841, 255;
	xor.b64  	%rd9843, %rd9842, %rd9840;
	mul.lo.s64 	%rd9844, %rd9843, 1099511628211;
	shr.u64 	%rd9845, %rd9829, 32;
	and.b64  	%rd9846, %rd9845, 255;
	xor.b64  	%rd9847, %rd9846, %rd9844;
	mul.lo.s64 	%rd9848, %rd9847, 1099511628211;
	shr.u64 	%rd9849, %rd9829, 40;
	and.b64  	%rd9850, %rd9849, 255;
	xor.b64  	%rd9851, %rd9850, %rd9848;
	mul.lo.s64 	%rd9852, %rd9851, 1099511628211;
	shr.u64 	%rd9853, %rd9829, 48;
	and.b64  	%rd9854, %rd9853, 255;
	xor.b64  	%rd9855, %rd9854, %rd9852;
	mul.lo.s64 	%rd9856, %rd9855, 1099511628211;
	shr.u64 	%rd9857, %rd9829, 56;
	xor.b64  	%rd9858, %rd9857, %rd9856;
	mul.lo.s64 	%rd38401, %rd9858, 1099511628211;
$L__BB21_1683:
	setp.eq.s64 	%p375, %rd1785, 0;
	mov.b64 	%rd38407, -3750763034362895579;
	mov.b64 	%rd38408, 0;
	@%p375 bra 	$L__BB21_1686;
	mov.b64 	%rd38407, -3750763034362895579;
	mov.b64 	%rd38405, 0;
$L__BB21_1685:
	shl.b64 	%rd9864, %rd38405, 3;
	add.s64 	%rd9865, %rd38304, %rd9864;
	ld.u64 	%rd9866, [%rd9865];
	and.b64  	%rd9867, %rd9866, 255;
	xor.b64  	%rd9868, %rd9867, %rd38407;
	mul.lo.s64 	%rd9869, %rd9868, 1099511628211;
	shr.u64 	%rd9870, %rd9866, 8;
	and.b64  	%rd9871, %rd9870, 255;
	xor.b64  	%rd9872, %rd9871, %rd9869;
	mul.lo.s64 	%rd9873, %rd9872, 1099511628211;
	shr.u64 	%rd9874, %rd9866, 16;
	and.b64  	%rd9875, %rd9874, 255;
	xor.b64  	%rd9876, %rd9875, %rd9873;
	mul.lo.s64 	%rd9877, %rd9876, 1099511628211;
	shr.u64 	%rd9878, %rd9866, 24;
	and.b64  	%rd9879, %rd9878, 255;
	xor.b64  	%rd9880, %rd9879, %rd9877;
	mul.lo.s64 	%rd9881, %rd9880, 1099511628211;
	shr.u64 	%rd9882, %rd9866, 32;
	and.b64  	%rd9883, %rd9882, 255;
	xor.b64  	%rd9884, %rd9883, %rd9881;
	mul.lo.s64 	%rd9885, %rd9884, 1099511628211;
	shr.u64 	%rd9886, %rd9866, 40;
	and.b64  	%rd9887, %rd9886, 255;
	xor.b64  	%rd9888, %rd9887, %rd9885;
	mul.lo.s64 	%rd9889, %rd9888, 1099511628211;
	shr.u64 	%rd9890, %rd9866, 48;
	and.b64  	%rd9891, %rd9890, 255;
	xor.b64  	%rd9892, %rd9891, %rd9889;
	mul.lo.s64 	%rd9893, %rd9892, 1099511628211;
	shr.u64 	%rd9894, %rd9866, 56;
	xor.b64  	%rd9895, %rd9894, %rd9893;
	mul.lo.s64 	%rd9896, %rd9895, 1099511628211;
	ld.u64 	%rd9897, [%rd9865+8];
	and.b64  	%rd9898, %rd9897, 255;
	xor.b64  	%rd9899, %rd9898, %rd9896;
	mul.lo.s64 	%rd9900, %rd9899, 1099511628211;
	shr.u64 	%rd9901, %rd9897, 8;
	and.b64  	%rd9902, %rd9901, 255;
	xor.b64  	%rd9903, %rd9902, %rd9900;
	mul.lo.s64 	%rd9904, %rd9903, 1099511628211;
	shr.u64 	%rd9905, %rd9897, 16;
	and.b64  	%rd9906, %rd9905, 255;
	xor.b64  	%rd9907, %rd9906, %rd9904;
	mul.lo.s64 	%rd9908, %rd9907, 1099511628211;
	shr.u64 	%rd9909, %rd9897, 24;
	and.b64  	%rd9910, %rd9909, 255;
	xor.b64  	%rd9911, %rd9910, %rd9908;
	mul.lo.s64 	%rd9912, %rd9911, 1099511628211;
	shr.u64 	%rd9913, %rd9897, 32;
	and.b64  	%rd9914, %rd9913, 255;
	xor.b64  	%rd9915, %rd9914, %rd9912;
	mul.lo.s64 	%rd9916, %rd9915, 1099511628211;
	shr.u64 	%rd9917, %rd9897, 40;
	and.b64  	%rd9918, %rd9917, 255;
	xor.b64  	%rd9919, %rd9918, %rd9916;
	mul.lo.s64 	%rd9920, %rd9919, 1099511628211;
	shr.u64 	%rd9921, %rd9897, 48;
	and.b64  	%rd9922, %rd9921, 255;
	xor.b64  	%rd9923, %rd9922, %rd9920;
	mul.lo.s64 	%rd9924, %rd9923, 1099511628211;
	shr.u64 	%rd9925, %rd9897, 56;
	xor.b64  	%rd9926, %rd9925, %rd9924;
	mul.lo.s64 	%rd38407, %rd9926, 1099511628211;
	add.s64 	%rd38405, %rd38405, 2;
	and.b64  	%rd38408, %rd3820, -2;
	setp.ne.s64 	%p376, %rd38405, %rd38408;
	@%p376 bra 	$L__BB21_1685;
$L__BB21_1686:
	setp.eq.s64 	%p377, %rd2168, 0;
	@%p377 bra 	$L__BB21_1688;
	shl.b64 	%rd9927, %rd38408, 3;
	add.s64 	%rd9928, %rd38304, %rd9927;
	ld.u64 	%rd9929, [%rd9928];
	and.b64  	%rd9930, %rd9929, 255;
	xor.b64  	%rd9931, %rd9930, %rd38407;
	mul.lo.s64 	%rd9932, %rd9931, 1099511628211;
	shr.u64 	%rd9933, %rd9929, 8;
	and.b64  	%rd9934, %rd9933, 255;
	xor.b64  	%rd9935, %rd9934, %rd9932;
	mul.lo.s64 	%rd9936, %rd9935, 1099511628211;
	shr.u64 	%rd9937, %rd9929, 16;
	and.b64  	%rd9938, %rd9937, 255;
	xor.b64  	%rd9939, %rd9938, %rd9936;
	mul.lo.s64 	%rd9940, %rd9939, 1099511628211;
	shr.u64 	%rd9941, %rd9929, 24;
	and.b64  	%rd9942, %rd9941, 255;
	xor.b64  	%rd9943, %rd9942, %rd9940;
	mul.lo.s64 	%rd9944, %rd9943, 1099511628211;
	shr.u64 	%rd9945, %rd9929, 32;
	and.b64  	%rd9946, %rd9945, 255;
	xor.b64  	%rd9947, %rd9946, %rd9944;
	mul.lo.s64 	%rd9948, %rd9947, 1099511628211;
	shr.u64 	%rd9949, %rd9929, 40;
	and.b64  	%rd9950, %rd9949, 255;
	xor.b64  	%rd9951, %rd9950, %rd9948;
	mul.lo.s64 	%rd9952, %rd9951, 1099511628211;
	shr.u64 	%rd9953, %rd9929, 48;
	and.b64  	%rd9954, %rd9953, 255;
	xor.b64  	%rd9955, %rd9954, %rd9952;
	mul.lo.s64 	%rd9956, %rd9955, 1099511628211;
	shr.u64 	%rd9957, %rd9929, 56;
	xor.b64  	%rd9958, %rd9957, %rd9956;
	mul.lo.s64 	%rd38407, %rd9958, 1099511628211;
$L__BB21_1688:
	setp.lt.u64 	%p378, %rd38401, %rd38407;
	mov.u64 	%rd38412, %rd38223;
	@%p378 bra 	$L__BB21_1689;
	bra.uni 	$L__BB21_1694;
$L__BB21_1689:
	mov.u64 	%rd38412, %rd38304;
	mov.u64 	%rd38304, %rd38223;
	bra.uni 	$L__BB21_1694;
$L__BB21_1690:
	setp.eq.s32 	%p379, %r120, 0;
	mov.u64 	%rd38412, %rd38223;
	@%p379 bra 	$L__BB21_1694;
	mov.b64 	%rd38411, 0;
$L__BB21_1692:
	shl.b64 	%rd9960, %rd38411, 3;
	add.s64 	%rd9961, %rd38223, %rd9960;
	ld.u64 	%rd9962, [%rd9961];
	add.s64 	%rd9963, %rd38304, %rd9960;
	ld.u64 	%rd9964, [%rd9963];
	setp.lt.u64 	%p380, %rd9962, %rd9964;
	@%p380 bra 	$L__BB21_1689;
	add.s64 	%rd38411, %rd38411, 1;
	setp.eq.s64 	%p381, %rd38411, %rd1784;
	mov.u64 	%rd38412, %rd38223;
	@%p381 bra 	$L__BB21_1694;
	bra.uni 	$L__BB21_1692;
$L__BB21_1694:
	setp.eq.s64 	%p382, %rd1785, 0;
	mov.b64 	%rd38416, -3750763034362895579;
	mov.b64 	%rd38417, 0;
	@%p382 bra 	$L__BB21_1697;
	mov.b64 	%rd38416, -3750763034362895579;
	mov.b64 	%rd38414, 0;
$L__BB21_1696:
	shl.b64 	%rd9970, %rd38414, 3;
	add.s64 	%rd9971, %rd38250, %rd9970;
	ld.u64 	%rd9972, [%rd9971];
	and.b64  	%rd9973, %rd9972, 255;
	xor.b64  	%rd9974, %rd9973, %rd38416;
	mul.lo.s64 	%rd9975, %rd9974, 1099511628211;
	shr.u64 	%rd9976, %rd9972, 8;
	and.b64  	%rd9977, %rd9976, 255;
	xor.b64  	%rd9978, %rd9977, %rd9975;
	mul.lo.s64 	%rd9979, %rd9978, 1099511628211;
	shr.u64 	%rd9980, %rd9972, 16;
	and.b64  	%rd9981, %rd9980, 255;
	xor.b64  	%rd9982, %rd9981, %rd9979;
	mul.lo.s64 	%rd9983, %rd9982, 1099511628211;
	shr.u64 	%rd9984, %rd9972, 24;
	and.b64  	%rd9985, %rd9984, 255;
	xor.b64  	%rd9986, %rd9985, %rd9983;
	mul.lo.s64 	%rd9987, %rd9986, 1099511628211;
	shr.u64 	%rd9988, %rd9972, 32;
	and.b64  	%rd9989, %rd9988, 255;
	xor.b64  	%rd9990, %rd9989, %rd9987;
	mul.lo.s64 	%rd9991, %rd9990, 1099511628211;
	shr.u64 	%rd9992, %rd9972, 40;
	and.b64  	%rd9993, %rd9992, 255;
	xor.b64  	%rd9994, %rd9993, %rd9991;
	mul.lo.s64 	%rd9995, %rd9994, 1099511628211;
	shr.u64 	%rd9996, %rd9972, 48;
	and.b64  	%rd9997, %rd9996, 255;
	xor.b64  	%rd9998, %rd9997, %rd9995;
	mul.lo.s64 	%rd9999, %rd9998, 1099511628211;
	shr.u64 	%rd10000, %rd9972, 56;
	xor.b64  	%rd10001, %rd10000, %rd9999;
	mul.lo.s64 	%rd10002, %rd10001, 1099511628211;
	ld.u64 	%rd10003, [%rd9971+8];
	and.b64  	%rd10004, %rd10003, 255;
	xor.b64  	%rd10005, %rd10004, %rd10002;
	mul.lo.s64 	%rd10006, %rd10005, 1099511628211;
	shr.u64 	%rd10007, %rd10003, 8;
	and.b64  	%rd10008, %rd10007, 255;
	xor.b64  	%rd10009, %rd10008, %rd10006;
	mul.lo.s64 	%rd10010, %rd10009, 1099511628211;
	shr.u64 	%rd10011, %rd10003, 16;
	and.b64  	%rd10012, %rd10011, 255;
	xor.b64  	%rd10013, %rd10012, %rd10010;
	mul.lo.s64 	%rd10014, %rd10013, 1099511628211;
	shr.u64 	%rd10015, %rd10003, 24;
	and.b64  	%rd10016, %rd10015, 255;
	xor.b64  	%rd10017, %rd10016, %rd10014;
	mul.lo.s64 	%rd10018, %rd10017, 1099511628211;
	shr.u64 	%rd10019, %rd10003, 32;
	and.b64  	%rd10020, %rd10019, 255;
	xor.b64  	%rd10021, %rd10020, %rd10018;
	mul.lo.s64 	%rd10022, %rd10021, 1099511628211;
	shr.u64 	%rd10023, %rd10003, 40;
	and.b64  	%rd10024, %rd10023, 255;
	xor.b64  	%rd10025, %rd10024, %rd10022;
	mul.lo.s64 	%rd10026, %rd10025, 1099511628211;
	shr.u64 	%rd10027, %rd10003, 48;
	and.b64  	%rd10028, %rd10027, 255;
	xor.b64  	%rd10029, %rd10028, %rd10026;
	mul.lo.s64 	%rd10030, %rd10029, 1099511628211;
	shr.u64 	%rd10031, %rd10003, 56;
	xor.b64  	%rd10032, %rd10031, %rd10030;
	mul.lo.s64 	%rd38416, %rd10032, 1099511628211;
	add.s64 	%rd38414, %rd38414, 2;
	and.b64  	%rd38417, %rd3820, -2;
	setp.ne.s64 	%p383, %rd38414, %rd38417;
	@%p383 bra 	$L__BB21_1696;
$L__BB21_1697:
	setp.eq.s64 	%p384, %rd2168, 0;
	@%p384 bra 	$L__BB21_1699;
	shl.b64 	%rd10033, %rd38417, 3;
	add.s64 	%rd10034, %rd38250, %rd10033;
	ld.u64 	%rd10035, [%rd10034];
	and.b64  	%rd10036, %rd10035, 255;
	xor.b64  	%rd10037, %rd10036, %rd38416;
	mul.lo.s64 	%rd10038, %rd10037, 1099511628211;
	shr.u64 	%rd10039, %rd10035, 8;
	and.b64  	%rd10040, %rd10039, 255;
	xor.b64  	%rd10041, %rd10040, %rd10038;
	mul.lo.s64 	%rd10042, %rd10041, 1099511628211;
	shr.u64 	%rd10043, %rd10035, 16;
	and.b64  	%rd10044, %rd10043, 255;
	xor.b64  	%rd10045, %rd10044, %rd10042;
	mul.lo.s64 	%rd10046, %rd10045, 1099511628211;
	shr.u64 	%rd10047, %rd10035, 24;
	and.b64  	%rd10048, %rd10047, 255;
	xor.b64  	%rd10049, %rd10048, %rd10046;
	mul.lo.s64 	%rd10050, %rd10049, 1099511628211;
	shr.u64 	%rd10051, %rd10035, 32;
	and.b64  	%rd10052, %rd10051, 255;
	xor.b64  	%rd10053, %rd10052, %rd10050;
	mul.lo.s64 	%rd10054, %rd10053, 1099511628211;
	shr.u64 	%rd10055, %rd10035, 40;
	and.b64  	%rd10056, %rd10055, 255;
	xor.b64  	%rd10057, %rd10056, %rd10054;
	mul.lo.s64 	%rd10058, %rd10057, 1099511628211;
	shr.u64 	%rd10059, %rd10035, 48;
	and.b64  	%rd10060, %rd10059, 255;
	xor.b64  	%rd10061, %rd10060, %rd10058;
	mul.lo.s64 	%rd10062, %rd10061, 1099511628211;
	shr.u64 	%rd10063, %rd10035, 56;
	xor.b64  	%rd10064, %rd10063, %rd10062;
	mul.lo.s64 	%rd38416, %rd10064, 1099511628211;
$L__BB21_1699:
	setp.eq.s64 	%p385, %rd1785, 0;
	mov.b64 	%rd38422, -3750763034362895579;
	mov.b64 	%rd38423, 0;
	@%p385 bra 	$L__BB21_1702;
	mov.b64 	%rd38422, -3750763034362895579;
	mov.b64 	%rd38420, 0;
$L__BB21_1701:
	shl.b64 	%rd10070, %rd38420, 3;
	add.s64 	%rd10071, %rd38331, %rd10070;
	ld.u64 	%rd10072, [%rd10071];
	and.b64  	%rd10073, %rd10072, 255;
	xor.b64  	%rd10074, %rd10073, %rd38422;
	mul.lo.s64 	%rd10075, %rd10074, 1099511628211;
	shr.u64 	%rd10076, %rd10072, 8;
	and.b64  	%rd10077, %rd10076, 255;
	xor.b64  	%rd10078, %rd10077, %rd10075;
	mul.lo.s64 	%rd10079, %rd10078, 1099511628211;
	shr.u64 	%rd10080, %rd10072, 16;
	and.b64  	%rd10081, %rd10080, 255;
	xor.b64  	%rd10082, %rd10081, %rd10079;
	mul.lo.s64 	%rd10083, %rd10082, 1099511628211;
	shr.u64 	%rd10084, %rd10072, 24;
	and.b64  	%rd10085, %rd10084, 255;
	xor.b64  	%rd10086, %rd10085, %rd10083;
	mul.lo.s64 	%rd10087, %rd10086, 1099511628211;
	shr.u64 	%rd10088, %rd10072, 32;
	and.b64  	%rd10089, %rd10088, 255;
	xor.b64  	%rd10090, %rd10089, %rd10087;
	mul.lo.s64 	%rd10091, %rd10090, 1099511628211;
	shr.u64 	%rd10092, %rd10072, 40;
	and.b64  	%rd10093, %rd10092, 255;
	xor.b64  	%rd10094, %rd10093, %rd10091;
	mul.lo.s64 	%rd10095, %rd10094, 1099511628211;
	shr.u64 	%rd10096, %rd10072, 48;
	and.b64  	%rd10097, %rd10096, 255;
	xor.b64  	%rd10098, %rd10097, %rd10095;
	mul.lo.s64 	%rd10099, %rd10098, 1099511628211;
	shr.u64 	%rd10100, %rd10072, 56;
	xor.b64  	%rd10101, %rd10100, %rd10099;
	mul.lo.s64 	%rd10102, %rd10101, 1099511628211;
	ld.u64 	%rd10103, [%rd10071+8];
	and.b64  	%rd10104, %rd10103, 255;
	xor.b64  	%rd10105, %rd10104, %rd10102;
	mul.lo.s64 	%rd10106, %rd10105, 1099511628211;
	shr.u64 	%rd10107, %rd10103, 8;
	and.b64  	%rd10108, %rd10107, 255;
	xor.b64  	%rd10109, %rd10108, %rd10106;
	mul.lo.s64 	%rd10110, %rd10109, 1099511628211;
	shr.u64 	%rd10111, %rd10103, 16;
	and.b64  	%rd10112, %rd10111, 255;
	xor.b64  	%rd10113, %rd10112, %rd10110;
	mul.lo.s64 	%rd10114, %rd10113, 1099511628211;
	shr.u64 	%rd10115, %rd10103, 24;
	and.b64  	%rd10116, %rd10115, 255;
	xor.b64  	%rd10117, %rd10116, %rd10114;
	mul.lo.s64 	%rd10118, %rd10117, 1099511628211;
	shr.u64 	%rd10119, %rd10103, 32;
	and.b64  	%rd10120, %rd10119, 255;
	xor.b64  	%rd10121, %rd10120, %rd10118;
	mul.lo.s64 	%rd10122, %rd10121, 1099511628211;
	shr.u64 	%rd10123, %rd10103, 40;
	and.b64  	%rd10124, %rd10123, 255;
	xor.b64  	%rd10125, %rd10124, %rd10122;
	mul.lo.s64 	%rd10126, %rd10125, 1099511628211;
	shr.u64 	%rd10127, %rd10103, 48;
	and.b64  	%rd10128, %rd10127, 255;
	xor.b64  	%rd10129, %rd10128, %rd10126;
	mul.lo.s64 	%rd10130, %rd10129, 1099511628211;
	shr.u64 	%rd10131, %rd10103, 56;
	xor.b64  	%rd10132, %rd10131, %rd10130;
	mul.lo.s64 	%rd38422, %rd10132, 1099511628211;
	add.s64 	%rd38420, %rd38420, 2;
	and.b64  	%rd38423, %rd3820, -2;
	setp.ne.s64 	%p386, %rd38420, %rd38423;
	@%p386 bra 	$L__BB21_1701;
$L__BB21_1702:
	setp.eq.s64 	%p387, %rd2168, 0;
	@%p387 bra 	$L__BB21_1704;
	shl.b64 	%rd10133, %rd38423, 3;
	add.s64 	%rd10134, %rd38331, %rd10133;
	ld.u64 	%rd10135, [%rd10134];
	and.b64  	%rd10136, %rd10135, 255;
	xor.b64  	%rd10137, %rd10136, %rd38422;
	mul.lo.s64 	%rd10138, %rd10137, 1099511628211;
	shr.u64 	%rd10139, %rd10135, 8;
	and.b64  	%rd10140, %rd10139, 255;
	xor.b64  	%rd10141, %rd10140, %rd10138;
	mul.lo.s64 	%rd10142, %rd10141, 1099511628211;
	shr.u64 	%rd10143, %rd10135, 16;
	and.b64  	%rd10144, %rd10143, 255;
	xor.b64  	%rd10145, %rd10144, %rd10142;
	mul.lo.s64 	%rd10146, %rd10145, 1099511628211;
	shr.u64 	%rd10147, %rd10135, 24;
	and.b64  	%rd10148, %rd10147, 255;
	xor.b64  	%rd10149, %rd10148, %rd10146;
	mul.lo.s64 	%rd10150, %rd10149, 1099511628211;
	shr.u64 	%rd10151, %rd10135, 32;
	and.b64  	%rd10152, %rd10151, 255;
	xor.b64  	%rd10153, %rd10152, %rd10150;
	mul.lo.s64 	%rd10154, %rd10153, 1099511628211;
	shr.u64 	%rd10155, %rd10135, 40;
	and.b64  	%rd10156, %rd10155, 255;
	xor.b64  	%rd10157, %rd10156, %rd10154;
	mul.lo.s64 	%rd10158, %rd10157, 1099511628211;
	shr.u64 	%rd10159, %rd10135, 48;
	and.b64  	%rd10160, %rd10159, 255;
	xor.b64  	%rd10161, %rd10160, %rd10158;
	mul.lo.s64 	%rd10162, %rd10161, 1099511628211;
	shr.u64 	%rd10163, %rd10135, 56;
	xor.b64  	%rd10164, %rd10163, %rd10162;
	mul.lo.s64 	%rd38422, %rd10164, 1099511628211;
$L__BB21_1704:
	setp.eq.s64 	%p388, %rd38416, %rd38422;
	@%p388 bra 	$L__BB21_1717;
	setp.eq.s64 	%p389, %rd1785, 0;
	mov.b64 	%rd38428, -3750763034362895579;
	mov.b64 	%rd38429, 0;
	@%p389 bra 	$L__BB21_1708;
	mov.b64 	%rd38428, -3750763034362895579;
	mov.b64 	%rd38426, 0;
	and.b64  	%rd38429, %rd3820, -2;
$L__BB21_1707:
	shl.b64 	%rd10170, %rd38426, 3;
	add.s64 	%rd10171, %rd38250, %rd10170;
	ld.u64 	%rd10172, [%rd10171];
	and.b64  	%rd10173, %rd10172, 255;
	xor.b64  	%rd10174, %rd10173, %rd38428;
	mul.lo.s64 	%rd10175, %rd10174, 1099511628211;
	shr.u64 	%rd10176, %rd10172, 8;
	and.b64  	%rd10177, %rd10176, 255;
	xor.b64  	%rd10178, %rd10177, %rd10175;
	mul.lo.s64 	%rd10179, %rd10178, 1099511628211;
	shr.u64 	%rd10180, %rd10172, 16;
	and.b64  	%rd10181, %rd10180, 255;
	xor.b64  	%rd10182, %rd10181, %rd10179;
	mul.lo.s64 	%rd10183, %rd10182, 1099511628211;
	shr.u64 	%rd10184, %rd10172, 24;
	and.b64  	%rd10185, %rd10184, 255;
	xor.b64  	%rd10186, %rd10185, %rd10183;
	mul.lo.s64 	%rd10187, %rd10186, 1099511628211;
	shr.u64 	%rd10188, %rd10172, 32;
	and.b64  	%rd10189, %rd10188, 255;
	xor.b64  	%rd10190, %rd10189, %rd10187;
	mul.lo.s64 	%rd10191, %rd10190, 1099511628211;
	shr.u64 	%rd10192, %rd10172, 40;
	and.b64  	%rd10193, %rd10192, 255;
	xor.b64  	%rd10194, %rd10193, %rd10191;
	mul.lo.s64 	%rd10195, %rd10194, 1099511628211;
	shr.u64 	%rd10196, %rd10172, 48;
	and.b64  	%rd10197, %rd10196, 255;
	xor.b64  	%rd10198, %rd10197, %rd10195;
	mul.lo.s64 	%rd10199, %rd10198, 1099511628211;
	shr.u64 	%rd10200, %rd10172, 56;
	xor.b64  	%rd10201, %rd10200, %rd10199;
	mul.lo.s64 	%rd10202, %rd10201, 1099511628211;
	ld.u64 	%rd10203, [%rd10171+8];
	and.b64  	%rd10204, %rd10203, 255;
	xor.b64  	%rd10205, %rd10204, %rd10202;
	mul.lo.s64 	%rd10206, %rd10205, 1099511628211;
	shr.u64 	%rd10207, %rd10203, 8;
	and.b64  	%rd10208, %rd10207, 255;
	xor.b64  	%rd10209, %rd10208, %rd10206;
	mul.lo.s64 	%rd10210, %rd10209, 1099511628211;
	shr.u64 	%rd10211, %rd10203, 16;
	and.b64  	%rd10212, %rd10211, 255;
	xor.b64  	%rd10213, %rd10212, %rd10210;
	mul.lo.s64 	%rd10214, %rd10213, 1099511628211;
	shr.u64 	%rd10215, %rd10203, 24;
	and.b64  	%rd10216, %rd10215, 255;
	xor.b64  	%rd10217, %rd10216, %rd10214;
	mul.lo.s64 	%rd10218, %rd10217, 1099511628211;
	shr.u64 	%rd10219, %rd10203, 32;
	and.b64  	%rd10220, %rd10219, 255;
	xor.b64  	%rd10221, %rd10220, %rd10218;
	mul.lo.s64 	%rd10222, %rd10221, 1099511628211;
	shr.u64 	%rd10223, %rd10203, 40;
	and.b64  	%rd10224, %rd10223, 255;
	xor.b64  	%rd10225, %rd10224, %rd10222;
	mul.lo.s64 	%rd10226, %rd10225, 1099511628211;
	shr.u64 	%rd10227, %rd10203, 48;
	and.b64  	%rd10228, %rd10227, 255;
	xor.b64  	%rd10229, %rd10228, %rd10226;
	mul.lo.s64 	%rd10230, %rd10229, 1099511628211;
	shr.u64 	%rd10231, %rd10203, 56;
	xor.b64  	%rd10232, %rd10231, %rd10230;
	mul.lo.s64 	%rd38428, %rd10232, 1099511628211;
	add.s64 	%rd38426, %rd38426, 2;
	setp.ne.s64 	%p390, %rd38426, %rd38429;
	@%p390 bra 	$L__BB21_1707;
$L__BB21_1708:
	setp.eq.s64 	%p391, %rd2168, 0;
	@%p391 bra 	$L__BB21_1710;
	shl.b64 	%rd10233, %rd38429, 3;
	add.s64 	%rd10234, %rd38250, %rd10233;
	ld.u64 	%rd10235, [%rd10234];
	and.b64  	%rd10236, %rd10235, 255;
	xor.b64  	%rd10237, %rd10236, %rd38428;
	mul.lo.s64 	%rd10238, %rd10237, 1099511628211;
	shr.u64 	%rd10239, %rd10235, 8;
	and.b64  	%rd10240, %rd10239, 255;
	xor.b64  	%rd10241, %rd10240, %rd10238;
	mul.lo.s64 	%rd10242, %rd10241, 1099511628211;
	shr.u64 	%rd10243, %rd10235, 16;
	and.b64  	%rd10244, %rd10243, 255;
	xor.b64  	%rd10245, %rd10244, %rd10242;
	mul.lo.s64 	%rd10246, %rd10245, 1099511628211;
	shr.u64 	%rd10247, %rd10235, 24;
	and.b64  	%rd10248, %rd10247, 255;
	xor.b64  	%rd10249, %rd10248, %rd10246;
	mul.lo.s64 	%rd10250, %rd10249, 1099511628211;
	shr.u64 	%rd10251, %rd10235, 32;
	and.b64  	%rd10252, %rd10251, 255;
	xor.b64  	%rd10253, %rd10252, %rd10250;
	mul.lo.s64 	%rd10254, %rd10253, 1099511628211;
	shr.u64 	%rd10255, %rd10235, 40;
	and.b64  	%rd10256, %rd10255, 255;
	xor.b64  	%rd10257, %rd10256, %rd10254;
	mul.lo.s64 	%rd10258, %rd10257, 1099511628211;
	shr.u64 	%rd10259, %rd10235, 48;
	and.b64  	%rd10260, %rd10259, 255;
	xor.b64  	%rd10261, %rd10260, %rd10258;
	mul.lo.s64 	%rd10262, %rd10261, 1099511628211;
	shr.u64 	%rd10263, %rd10235, 56;
	xor.b64  	%rd10264, %rd10263, %rd10262;
	mul.lo.s64 	%rd38428, %rd10264, 1099511628211;
$L__BB21_1710:
	setp.eq.s64 	%p392, %rd1785, 0;
	mov.b64 	%rd38434, -3750763034362895579;
	mov.b64 	%rd38435, 0;
	@%p392 bra 	$L__BB21_1713;
	mov.b64 	%rd38434, -3750763034362895579;
	mov.b64 	%rd38432, 0;
$L__BB21_1712:
	shl.b64 	%rd10270, %rd38432, 3;
	add.s64 	%rd10271, %rd38331, %rd10270;
	ld.u64 	%rd10272, [%rd10271];
	and.b64  	%rd10273, %rd10272, 255;
	xor.b64  	%rd10274, %rd10273, %rd38434;
	mul.lo.s64 	%rd10275, %rd10274, 1099511628211;
	shr.u64 	%rd10276, %rd10272, 8;
	and.b64  	%rd10277, %rd10276, 255;
	xor.b64  	%rd10278, %rd10277, %rd10275;
	mul.lo.s64 	%rd10279, %rd10278, 1099511628211;
	shr.u64 	%rd10280, %rd10272, 16;
	and.b64  	%rd10281, %rd10280, 255;
	xor.b64  	%rd10282, %rd10281, %rd10279;
	mul.lo.s64 	%rd10283, %rd10282, 1099511628211;
	shr.u64 	%rd10284, %rd10272, 24;
	and.b64  	%rd10285, %rd10284, 255;
	xor.b64  	%rd10286, %rd10285, %rd10283;
	mul.lo.s64 	%rd10287, %rd10286, 1099511628211;
	shr.u64 	%rd10288, %rd10272, 32;
	and.b64  	%rd10289, %rd10288, 255;
	xor.b64  	%rd10290, %rd10289, %rd10287;
	mul.lo.s64 	%rd10291, %rd10290, 1099511628211;
	shr.u64 	%rd10292, %rd10272, 40;
	and.b64  	%rd10293, %rd10292, 255;
	xor.b64  	%rd10294, %rd10293, %rd10291;
	mul.lo.s64 	%rd10295, %rd10294, 1099511628211;
	shr.u64 	%rd10296, %rd10272, 48;
	and.b64  	%rd10297, %rd10296, 255;
	xor.b64  	%rd10298, %rd10297, %rd10295;
	mul.lo.s64 	%rd10299, %rd10298, 1099511628211;
	shr.u64 	%rd10300, %rd10272, 56;
	xor.b64  	%rd10301, %rd10300, %rd10299;
	mul.lo.s64 	%rd10302, %rd10301, 1099511628211;
	ld.u64 	%rd10303, [%rd10271+8];
	and.b64  	%rd10304, %rd10303, 255;
	xor.b64  	%rd10305, %rd10304, %rd10302;
	mul.lo.s64 	%rd10306, %rd10305, 1099511628211;
	shr.u64 	%rd10307, %rd10303, 8;
	and.b64  	%rd10308, %rd10307, 255;
	xor.b64  	%rd10309, %rd10308, %rd10306;
	mul.lo.s64 	%rd10310, %rd10309, 1099511628211;
	shr.u64 	%rd10311, %rd10303, 16;
	and.b64  	%rd10312, %rd10311, 255;
	xor.b64  	%rd10313, %rd10312, %rd10310;
	mul.lo.s64 	%rd10314, %rd10313, 1099511628211;
	shr.u64 	%rd10315, %rd10303, 24;
	and.b64  	%rd10316, %rd10315, 255;
	xor.b64  	%rd10317, %rd10316, %rd10314;
	mul.lo.s64 	%rd10318, %rd10317, 1099511628211;
	shr.u64 	%rd10319, %rd10303, 32;
	and.b64  	%rd10320, %rd10319, 255;
	xor.b64  	%rd10321, %rd10320, %rd10318;
	mul.lo.s64 	%rd10322, %rd10321, 1099511628211;
	shr.u64 	%rd10323, %rd10303, 40;
	and.b64  	%rd10324, %rd10323, 255;
	xor.b64  	%rd10325, %rd10324, %rd10322;
	mul.lo.s64 	%rd10326, %rd10325, 1099511628211;
	shr.u64 	%rd10327, %rd10303, 48;
	and.b64  	%rd10328, %rd10327, 255;
	xor.b64  	%rd10329, %rd10328, %rd10326;
	mul.lo.s64 	%rd10330, %rd10329, 1099511628211;
	shr.u64 	%rd10331, %rd10303, 56;
	xor.b64  	%rd10332, %rd10331, %rd10330;
	mul.lo.s64 	%rd38434, %rd10332, 1099511628211;
	add.s64 	%rd38432, %rd38432, 2;
	and.b64  	%rd38435, %rd3820, -2;
	setp.ne.s64 	%p393, %rd38432, %rd38435;
	@%p393 bra 	$L__BB21_1712;
$L__BB21_1713:
	setp.eq.s64 	%p394, %rd2168, 0;
	@%p394 bra 	$L__BB21_1715;
	shl.b64 	%rd10333, %rd38435, 3;
	add.s64 	%rd10334, %rd38331, %rd10333;
	ld.u64 	%rd10335, [%rd10334];
	and.b64  	%rd10336, %rd10335, 255;
	xor.b64  	%rd10337, %rd10336, %rd38434;
	mul.lo.s64 	%rd10338, %rd10337, 1099511628211;
	shr.u64 	%rd10339, %rd10335, 8;
	and.b64  	%rd10340, %rd10339, 255;
	xor.b64  	%rd10341, %rd10340, %rd10338;
	mul.lo.s64 	%rd10342, %rd10341, 1099511628211;
	shr.u64 	%rd10343, %rd10335, 16;
	and.b64  	%rd10344, %rd10343, 255;
	xor.b64  	%rd10345, %rd10344, %rd10342;
	mul.lo.s64 	%rd10346, %rd10345, 1099511628211;
	shr.u64 	%rd10347, %rd10335, 24;
	and.b64  	%rd10348, %rd10347, 255;
	xor.b64  	%rd10349, %rd10348, %rd10346;
	mul.lo.s64 	%rd10350, %rd10349, 1099511628211;
	shr.u64 	%rd10351, %rd10335, 32;
	and.b64  	%rd10352, %rd10351, 255;
	xor.b64  	%rd10353, %rd10352, %rd10350;
	mul.lo.s64 	%rd10354, %rd10353, 1099511628211;
	shr.u64 	%rd10355, %rd10335, 40;
	and.b64  	%rd10356, %rd10355, 255;
	xor.b64  	%rd10357, %rd10356, %rd10354;
	mul.lo.s64 	%rd10358, %rd10357, 1099511628211;
	shr.u64 	%rd10359, %rd10335, 48;
	and.b64  	%rd10360, %rd10359, 255;
	xor.b64  	%rd10361, %rd10360, %rd10358;
	mul.lo.s64 	%rd10362, %rd10361, 1099511628211;
	shr.u64 	%rd10363, %rd10335, 56;
	xor.b64  	%rd10364, %rd10363, %rd10362;
	mul.lo.s64 	%rd38434, %rd10364, 1099511628211;
$L__BB21_1715:
	setp.lt.u64 	%p395, %rd38428, %rd38434;
	mov.u64 	%rd38439, %rd38250;
	@%p395 bra 	$L__BB21_1716;
	bra.uni 	$L__BB21_1721;
$L__BB21_1716:
	mov.u64 	%rd38439, %rd38331;
	mov.u64 	%rd38331, %rd38250;
	bra.uni 	$L__BB21_1721;
$L__BB21_1717:
	setp.eq.s32 	%p396, %r120, 0;
	mov.u64 	%rd38439, %rd38250;
	@%p396 bra 	$L__BB21_1721;
	mov.b64 	%rd38438, 0;
$L__BB21_1719:
	shl.b64 	%rd10366, %rd38438, 3;
	add.s64 	%rd10367, %rd38250, %rd10366;
	ld.u64 	%rd10368, [%rd10367];
	add.s64 	%rd10369, %rd38331, %rd10366;
	ld.u64 	%rd10370, [%rd10369];
	setp.lt.u64 	%p397, %rd10368, %rd10370;
	@%p397 bra 	$L__BB21_1716;
	add.s64 	%rd38438, %rd38438, 1;
	setp.eq.s64 	%p398, %rd38438, %rd1784;
	mov.u64 	%rd38439, %rd38250;
	@%p398 bra 	$L__BB21_1721;
	bra.uni 	$L__BB21_1719;
$L__BB21_1721:
	setp.eq.s64 	%p399, %rd1785, 0;
	mov.b64 	%rd38443, -3750763034362895579;
	mov.b64 	%rd38444, 0;
	@%p399 bra 	$L__BB21_1724;
	mov.b64 	%rd38443, -3750763034362895579;
	mov.b64 	%rd38441, 0;
$L__BB21_1723:
	shl.b64 	%rd10376, %rd38441, 3;
	add.s64 	%rd10377, %rd38277, %rd10376;
	ld.u64 	%rd10378, [%rd10377];
	and.b64  	%rd10379, %rd10378, 255;
	xor.b64  	%rd10380, %rd10379, %rd38443;
	mul.lo.s64 	%rd10381, %rd10380, 1099511628211;
	shr.u64 	%rd10382, %rd10378, 8;
	and.b64  	%rd10383, %rd10382, 255;
	xor.b64  	%rd10384, %rd10383, %rd10381;
	mul.lo.s64 	%rd10385, %rd10384, 1099511628211;
	shr.u64 	%rd10386, %rd10378, 16;
	and.b64  	%rd10387, %rd10386, 255;
	xor.b64  	%rd10388, %rd10387, %rd10385;
	mul.lo.s64 	%rd10389, %rd10388, 1099511628211;
	shr.u64 	%rd10390, %rd10378, 24;
	and.b64  	%rd10391, %rd10390, 255;
	xor.b64  	%rd10392, %rd10391, %rd10389;
	mul.lo.s64 	%rd10393, %rd10392, 1099511628211;
	shr.u64 	%rd10394, %rd10378, 32;
	and.b64  	%rd10395, %rd10394, 255;
	xor.b64  	%rd10396, %rd10395, %rd10393;
	mul.lo.s64 	%rd10397, %rd10396, 1099511628211;
	shr.u64 	%rd10398, %rd10378, 40;
	and.b64  	%rd10399, %rd10398, 255;
	xor.b64  	%rd10400, %rd10399, %rd10397;
	mul.lo.s64 	%rd10401, %rd10400, 1099511628211;
	shr.u64 	%rd10402, %rd10378, 48;
	and.b64  	%rd10403, %rd10402, 255;
	xor.b64  	%rd10404, %rd10403, %rd10401;
	mul.lo.s64 	%rd10405, %rd10404, 1099511628211;
	shr.u64 	%rd10406, %rd10378, 56;
	xor.b64  	%rd10407, %rd10406, %rd10405;
	mul.lo.s64 	%rd10408, %rd10407, 1099511628211;
	ld.u64 	%rd10409, [%rd10377+8];
	and.b64  	%rd10410, %rd10409, 255;
	xor.b64  	%rd10411, %rd10410, %rd10408;
	mul.lo.s64 	%rd10412, %rd10411, 1099511628211;
	shr.u64 	%rd10413, %rd10409, 8;
	and.b64  	%rd10414, %rd10413, 255;
	xor.b64  	%rd10415, %rd10414, %rd10412;
	mul.lo.s64 	%rd10416, %rd10415, 1099511628211;
	shr.u64 	%rd10417, %rd10409, 16;
	and.b64  	%rd10418, %rd10417, 255;
	xor.b64  	%rd10419, %rd10418, %rd10416;
	mul.lo.s64 	%rd10420, %rd10419, 1099511628211;
	shr.u64 	%rd10421, %rd10409, 24;
	and.b64  	%rd10422, %rd10421, 255;
	xor.b64  	%rd10423, %rd10422, %rd10420;
	mul.lo.s64 	%rd10424, %rd10423, 1099511628211;
	shr.u64 	%rd10425, %rd10409, 32;
	and.b64  	%rd10426, %rd10425, 255;
	xor.b64  	%rd10427, %rd10426, %rd10424;
	mul.lo.s64 	%rd10428, %rd10427, 1099511628211;
	shr.u64 	%rd10429, %rd10409, 40;
	and.b64  	%rd10430, %rd10429, 255;
	xor.b64  	%rd10431, %rd10430, %rd10428;
	mul.lo.s64 	%rd10432, %rd10431, 1099511628211;
	shr.u64 	%rd10433, %rd10409, 48;
	and.b64  	%rd10434, %rd10433, 255;
	xor.b64  	%rd10435, %rd10434, %rd10432;
	mul.lo.s64 	%rd10436, %rd10435, 1099511628211;
	shr.u64 	%rd10437, %rd10409, 56;
	xor.b64  	%rd10438, %rd10437, %rd10436;
	mul.lo.s64 	%rd38443, %rd10438, 1099511628211;
	add.s64 	%rd38441, %rd38441, 2;
	and.b64  	%rd38444, %rd3820, -2;
	setp.ne.s64 	%p400, %rd38441, %rd38444;
	@%p400 bra 	$L__BB21_1723;
$L__BB21_1724:
	setp.eq.s64 	%p401, %rd2168, 0;
	@%p401 bra 	$L__BB21_1726;
	shl.b64 	%rd10439, %rd38444, 3;
	add.s64 	%rd10440, %rd38277, %rd10439;
	ld.u64 	%rd10441, [%rd10440];
	and.b64  	%rd10442, %rd10441, 255;
	xor.b64  	%rd10443, %rd10442, %rd38443;
	mul.lo.s64 	%rd10444, %rd10443, 1099511628211;
	shr.u64 	%rd10445, %rd10441, 8;
	and.b64  	%rd10446, %rd10445, 255;
	xor.b64  	%rd10447, %rd10446, %rd10444;
	mul.lo.s64 	%rd10448, %rd10447, 1099511628211;
	shr.u64 	%rd10449, %rd10441, 16;
	and.b64  	%rd10450, %rd10449, 255;
	xor.b64  	%rd10451, %rd10450, %rd10448;
	mul.lo.s64 	%rd10452, %rd10451, 1099511628211;
	shr.u64 	%rd10453, %rd10441, 24;
	and.b64  	%rd10454, %rd10453, 255;
	xor.b64  	%rd10455, %rd10454, %rd10452;
	mul.lo.s64 	%rd10456, %rd10455, 1099511628211;
	shr.u64 	%rd10457, %rd10441, 32;
	and.b64  	%rd10458, %rd10457, 255;
	xor.b64  	%rd10459, %rd10458, %rd10456;
	mul.lo.s64 	%rd10460, %rd10459, 1099511628211;
	shr.u64 	%rd10461, %rd10441, 40;
	and.b64  	%rd10462, %rd10461, 255;
	xor.b64  	%rd10463, %rd10462, %rd10460;
	mul.lo.s64 	%rd10464, %rd10463, 1099511628211;
	shr.u64 	%rd10465, %rd10441, 48;
	and.b64  	%rd10466, %rd10465, 255;
	xor.b64  	%rd10467, %rd10466, %rd10464;
	mul.lo.s64 	%rd10468, %rd10467, 1099511628211;
	shr.u64 	%rd10469, %rd10441, 56;
	xor.b64  	%rd10470, %rd10469, %rd10468;
	mul.lo.s64 	%rd38443, %rd10470, 1099511628211;
$L__BB21_1726:
	setp.eq.s64 	%p402, %rd1785, 0;
	mov.b64 	%rd38449, -3750763034362895579;
	mov.b64 	%rd38450, 0;
	@%p402 bra 	$L__BB21_1729;
	mov.b64 	%rd38449, -3750763034362895579;
	mov.b64 	%rd38447, 0;
$L__BB21_1728:
	shl.b64 	%rd10476, %rd38447, 3;
	add.s64 	%rd10477, %rd38358, %rd10476;
	ld.u64 	%rd10478, [%rd10477];
	and.b64  	%rd10479, %rd10478, 255;
	xor.b64  	%rd10480, %rd10479, %rd38449;
	mul.lo.s64 	%rd10481, %rd10480, 1099511628211;
	shr.u64 	%rd10482, %rd10478, 8;
	and.b64  	%rd10483, %rd10482, 255;
	xor.b64  	%rd10484, %rd10483, %rd10481;
	mul.lo.s64 	%rd10485, %rd10484, 1099511628211;
	shr.u64 	%rd10486, %rd10478, 16;
	and.b64  	%rd10487, %rd10486, 255;
	xor.b64  	%rd10488, %rd10487, %rd10485;
	mul.lo.s64 	%rd10489, %rd10488, 1099511628211;
	shr.u64 	%rd10490, %rd10478, 24;
	and.b64  	%rd10491, %rd10490, 255;
	xor.b64  	%rd10492, %rd10491, %rd10489;
	mul.lo.s64 	%rd10493, %rd10492, 1099511628211;
	shr.u64 	%rd10494, %rd10478, 32;
	and.b64  	%rd10495, %rd10494, 255;
	xor.b64  	%rd10496, %rd10495, %rd10493;
	mul.lo.s64 	%rd10497, %rd10496, 1099511628211;
	shr.u64 	%rd10498, %rd10478, 40;
	and.b64  	%rd10499, %rd10498, 255;
	xor.b64  	%rd10500, %rd10499, %rd10497;
	mul.lo.s64 	%rd10501, %rd10500, 1099511628211;
	shr.u64 	%rd10502, %rd10478, 48;
	and.b64  	%rd10503, %rd10502, 255;
	xor.b64  	%rd10504, %rd10503, %rd10501;
	mul.lo.s64 	%rd10505, %rd10504, 1099511628211;
	shr.u64 	%rd10506, %rd10478, 56;
	xor.b64  	%rd10507, %rd10506, %rd10505;
	mul.lo.s64 	%rd10508, %rd10507, 1099511628211;
	ld.u64 	%rd10509, [%rd10477+8];
	and.b64  	%rd10510, %rd10509, 255;
	xor.b64  	%rd10511, %rd10510, %rd10508;
	mul.lo.s64 	%rd10512, %rd10511, 1099511628211;
	shr.u64 	%rd10513, %rd10509, 8;
	and.b64  	%rd10514, %rd10513, 255;
	xor.b64  	%rd10515, %rd10514, %rd10512;
	mul.lo.s64 	%rd10516, %rd10515, 1099511628211;
	shr.u64 	%rd10517, %rd10509, 16;
	and.b64  	%rd10518, %rd10517, 255;
	xor.b64  	%rd10519, %rd10518, %rd10516;
	mul.lo.s64 	%rd10520, %rd10519, 1099511628211;
	shr.u64 	%rd10521, %rd10509, 24;
	and.b64  	%rd10522, %rd10521, 255;
	xor.b64  	%rd10523, %rd10522, %rd10520;
	mul.lo.s64 	%rd10524, %rd10523, 1099511628211;
	shr.u64 	%rd10525, %rd10509, 32;
	and.b64  	%rd10526, %rd10525, 255;
	xor.b64  	%rd10527, %rd10526, %rd10524;
	mul.lo.s64 	%rd10528, %rd10527, 1099511628211;
	shr.u64 	%rd10529, %rd10509, 40;
	and.b64  	%rd10530, %rd10529, 255;
	xor.b64  	%rd10531, %rd10530, %rd10528;
	mul.lo.s64 	%rd10532, %rd10531, 1099511628211;
	shr.u64 	%rd10533, %rd10509, 48;
	and.b64  	%rd10534, %rd10533, 255;
	xor.b64  	%rd10535, %rd10534, %rd10532;
	mul.lo.s64 	%rd10536, %rd10535, 1099511628211;
	shr.u64 	%rd10537, %rd10509, 56;
	xor.b64  	%rd10538, %rd10537, %rd10536;
	mul.lo.s64 	%rd38449, %rd10538, 1099511628211;
	add.s64 	%rd38447, %rd38447, 2;
	and.b64  	%rd38450, %rd3820, -2;
	setp.ne.s64 	%p403, %rd38447, %rd38450;
	@%p403 bra 	$L__BB21_1728;
$L__BB21_1729:
	setp.eq.s64 	%p404, %rd2168, 0;
	@%p404 bra 	$L__BB21_1731;
	shl.b64 	%rd10539, %rd38450, 3;
	add.s64 	%rd10540, %rd38358, %rd10539;
	ld.u64 	%rd10541, [%rd10540];
	and.b64  	%rd10542, %rd10541, 255;
	xor.b64  	%rd10543, %rd10542, %rd38449;
	mul.lo.s64 	%rd10544, %rd10543, 1099511628211;
	shr.u64 	%rd10545, %rd10541, 8;
	and.b64  	%rd10546, %rd10545, 255;
	xor.b64  	%rd10547, %rd10546, %rd10544;
	mul.lo.s64 	%rd10548, %rd10547, 1099511628211;
	shr.u64 	%rd10549, %rd10541, 16;
	and.b64  	%rd10550, %rd10549, 255;
	xor.b64  	%rd10551, %rd10550, %rd10548;
	mul.lo.s64 	%rd10552, %rd10551, 1099511628211;
	shr.u64 	%rd10553, %rd10541, 24;
	and.b64  	%rd10554, %rd10553, 255;
	xor.b64  	%rd10555, %rd10554, %rd10552;
	mul.lo.s64 	%rd10556, %rd10555, 1099511628211;
	shr.u64 	%rd10557, %rd10541, 32;
	and.b64  	%rd10558, %rd10557, 255;
	xor.b64  	%rd10559, %rd10558, %rd10556;
	mul.lo.s64 	%rd10560, %rd10559, 1099511628211;
	shr.u64 	%rd10561, %rd10541, 40;
	and.b64  	%rd10562, %rd10561, 255;
	xor.b64  	%rd10563, %rd10562, %rd10560;
	mul.lo.s64 	%rd10564, %rd10563, 1099511628211;
	shr.u64 	%rd10565, %rd10541, 48;
	and.b64  	%rd10566, %rd10565, 255;
	xor.b64  	%rd10567, %rd10566, %rd10564;
	mul.lo.s64 	%rd10568, %rd10567, 1099511628211;
	shr.u64 	%rd10569, %rd10541, 56;
	xor.b64  	%rd10570, %rd10569, %rd10568;
	mul.lo.s64 	%rd38449, %rd10570, 1099511628211;
$L__BB21_1731:
	setp.eq.s64 	%p405, %rd38443, %rd38449;
	@%p405 bra 	$L__BB21_1744;
	setp.eq.s64 	%p406, %rd1785, 0;
	mov.b64 	%rd38455, -3750763034362895579;
	mov.b64 	%rd38456, 0;
	@%p406 bra 	$L__BB21_1735;
	mov.b64 	%rd38455, -3750763034362895579;
	mov.b64 	%rd38453, 0;
	and.b64  	%rd38456, %rd3820, -2;
$L__BB21_1734:
	shl.b64 	%rd10576, %rd38453, 3;
	add.s64 	%rd10577, %rd38277, %rd10576;
	ld.u64 	%rd10578, [%rd10577];
	and.b64  	%rd10579, %rd10578, 255;
	xor.b64  	%rd10580, %rd10579, %rd38455;
	mul.lo.s64 	%rd10581, %rd10580, 1099511628211;
	shr.u64 	%rd10582, %rd10578, 8;
	and.b64  	%rd10583, %rd10582, 255;
	xor.b64  	%rd10584, %rd10583, %rd10581;
	mul.lo.s64 	%rd10585, %rd10584, 1099511628211;
	shr.u64 	%rd10586, %rd10578, 16;
	and.b64  	%rd10587, %rd10586, 255;
	xor.b64  	%rd10588, %rd10587, %rd10585;
	mul.lo.s64 	%rd10589, %rd10588, 1099511628211;
	shr.u64 	%rd10590, %rd10578, 24;
	and.b64  	%rd10591, %rd10590, 255;
	xor.b64  	%rd10592, %rd10591, %rd10589;
	mul.lo.s64 	%rd10593, %rd10592, 1099511628211;
	shr.u64 	%rd10594, %rd10578, 32;
	and.b64  	%rd10595, %rd10594, 255;
	xor.b64  	%rd10596, %rd10595, %rd10593;
	mul.lo.s64 	%rd10597, %rd10596, 1099511628211;
	shr.u64 	%rd10598, %rd10578, 40;
	and.b64  	%rd10599, %rd10598, 255;
	xor.b64  	%rd10600, %rd10599, %rd10597;
	mul.lo.s64 	%rd10601, %rd10600, 1099511628211;
	shr.u64 	%rd10602, %rd10578, 48;
	and.b64  	%rd10603, %rd10602, 255;
	xor.b64  	%rd10604, %rd10603, %rd10601;
	mul.lo.s64 	%rd10605, %rd10604, 1099511628211;
	shr.u64 	%rd10606, %rd10578, 56;
	xor.b64  	%rd10607, %rd10606, %rd10605;
	mul.lo.s64 	%rd10608, %rd10607, 1099511628211;
	ld.u64 	%rd10609, [%rd10577+8];
	and.b64  	%rd10610, %rd10609, 255;
	xor.b64  	%rd10611, %rd10610, %rd10608;
	mul.lo.s64 	%rd10612, %rd10611, 1099511628211;
	shr.u64 	%rd10613, %rd10609, 8;
	and.b64  	%rd10614, %rd10613, 255;
	xor.b64  	%rd10615, %rd10614, %rd10612;
	mul.lo.s64 	%rd10616, %rd10615, 1099511628211;
	shr.u64 	%rd10617, %rd10609, 16;
	and.b64  	%rd10618, %rd10617, 255;
	xor.b64  	%rd10619, %rd10618, %rd10616;
	mul.lo.s64 	%rd10620, %rd10619, 1099511628211;
	shr.u64 	%rd10621, %rd10609, 24;
	and.b64  	%rd10622, %rd10621, 255;
	xor.b64  	%rd10623, %rd10622, %rd10620;
	mul.lo.s64 	%rd10624, %rd10623, 1099511628211;
	shr.u64 	%rd10625, %rd10609, 32;
	and.b64  	%rd10626, %rd10625, 255;
	xor.b64  	%rd10627, %rd10626, %rd10624;
	mul.lo.s64 	%rd10628, %rd10627, 1099511628211;
	shr.u64 	%rd10629, %rd10609, 40;
	and.b64  	%rd10630, %rd10629, 255;
	xor.b64  	%rd10631, %rd10630, %rd10628;
	mul.lo.s64 	%rd10632, %rd10631, 1099511628211;
	shr.u64 	%rd10633, %rd10609, 48;
	and.b64  	%rd10634, %rd10633, 255;
	xor.b64  	%rd10635, %rd10634, %rd10632;
	mul.lo.s64 	%rd10636, %rd10635, 1099511628211;
	shr.u64 	%rd10637, %rd10609, 56;
	xor.b64  	%rd10638, %rd10637, %rd10636;
	mul.lo.s64 	%rd38455, %rd10638, 1099511628211;
	add.s64 	%rd38453, %rd38453, 2;
	setp.ne.s64 	%p407, %rd38453, %rd38456;
	@%p407 bra 	$L__BB21_1734;
$L__BB21_1735:
	setp.eq.s64 	%p408, %rd2168, 0;
	@%p408 bra 	$L__BB21_1737;
	shl.b64 	%rd10639, %rd38456, 3;
	add.s64 	%rd10640, %rd38277, %rd10639;
	ld.u64 	%rd10641, [%rd10640];
	and.b64  	%rd10642, %rd10641, 255;
	xor.b64  	%rd10643, %rd10642, %rd38455;
	mul.lo.s64 	%rd10644, %rd10643, 1099511628211;
	shr.u64 	%rd10645, %rd10641, 8;
	and.b64  	%rd10646, %rd10645, 255;
	xor.b64  	%rd10647, %rd10646, %rd10644;
	mul.lo.s64 	%rd10648, %rd10647, 1099511628211;
	shr.u64 	%rd10649, %rd10641, 16;
	and.b64  	%rd10650, %rd10649, 255;
	xor.b64  	%rd10651, %rd10650, %rd10648;
	mul.lo.s64 	%rd10652, %rd10651, 1099511628211;
	shr.u64 	%rd10653, %rd10641, 24;
	and.b64  	%rd10654, %rd10653, 255;
	xor.b64  	%rd10655, %rd10654, %rd10652;
	mul.lo.s64 	%rd10656, %rd10655, 1099511628211;
	shr.u64 	%rd10657, %rd10641, 32;
	and.b64  	%rd10658, %rd10657, 255;
	xor.b64  	%rd10659, %rd10658, %rd10656;
	mul.lo.s64 	%rd10660, %rd10659, 1099511628211;
	shr.u64 	%rd10661, %rd10641, 40;
	and.b64  	%rd10662, %rd10661, 255;
	xor.b64  	%rd10663, %rd10662, %rd10660;
	mul.lo.s64 	%rd10664, %rd10663, 1099511628211;
	shr.u64 	%rd10665, %rd10641, 48;
	and.b64  	%rd10666, %rd10665, 255;
	xor.b64  	%rd10667, %rd10666, %rd10664;
	mul.lo.s64 	%rd10668, %rd10667, 1099511628211;
	shr.u64 	%rd10669, %rd10641, 56;
	xor.b64  	%rd10670, %rd10669, %rd10668;
	mul.lo.s64 	%rd38455, %rd10670, 1099511628211;
$L__BB21_1737:
	setp.eq.s64 	%p409, %rd1785, 0;
	mov.b64 	%rd38461, -3750763034362895579;
	mov.b64 	%rd38462, 0;
	@%p409 bra 	$L__BB21_1740;
	mov.b64 	%rd38461, -3750763034362895579;
	mov.b64 	%rd38459, 0;
$L__BB21_1739:
	shl.b64 	%rd10676, %rd38459, 3;
	add.s64 	%rd10677, %rd38358, %rd10676;
	ld.u64 	%rd10678, [%rd10677];
	and.b64  	%rd10679, %rd10678, 255;
	xor.b64  	%rd10680, %rd10679, %rd38461;
	mul.lo.s64 	%rd10681, %rd10680, 1099511628211;
	shr.u64 	%rd10682, %rd10678, 8;
	and.b64  	%rd10683, %rd10682, 255;
	xor.b64  	%rd10684, %rd10683, %rd10681;
	mul.lo.s64 	%rd10685, %rd10684, 1099511628211;
	shr.u64 	%rd10686, %rd10678, 16;
	and.b64  	%rd10687, %rd10686, 255;
	xor.b64  	%rd10688, %rd10687, %rd10685;
	mul.lo.s64 	%rd10689, %rd10688, 1099511628211;
	shr.u64 	%rd10690, %rd10678, 24;
	and.b64  	%rd10691, %rd10690, 255;
	xor.b64  	%rd10692, %rd10691, %rd10689;
	mul.lo.s64 	%rd10693, %rd10692, 1099511628211;
	shr.u64 	%rd10694, %rd10678, 32;
	and.b64  	%rd10695, %rd10694, 255;
	xor.b64  	%rd10696, %rd10695, %rd10693;
	mul.lo.s64 	%rd10697, %rd10696, 1099511628211;
	shr.u64 	%rd10698, %rd10678, 40;
	and.b64  	%rd10699, %rd10698, 255;
	xor.b64  	%rd10700, %rd10699, %rd10697;
	mul.lo.s64 	%rd10701, %rd10700, 1099511628211;
	shr.u64 	%rd10702, %rd10678, 48;
	and.b64  	%rd10703, %rd10702, 255;
	xor.b64  	%rd10704, %rd10703, %rd10701;
	mul.lo.s64 	%rd10705, %rd10704, 1099511628211;
	shr.u64 	%rd10706, %rd10678, 56;
	xor.b64  	%rd10707, %rd10706, %rd10705;
	mul.lo.s64 	%rd10708, %rd10707, 1099511628211;
	ld.u64 	%rd10709, [%rd10677+8];
	and.b64  	%rd10710, %rd10709, 255;
	xor.b64  	%rd10711, %rd10710, %rd10708;
	mul.lo.s64 	%rd10712, %rd10711, 1099511628211;
	shr.u64 	%rd10713, %rd10709, 8;
	and.b64  	%rd10714, %rd10713, 255;
	xor.b64  	%rd10715, %rd10714, %rd10712;
	mul.lo.s64 	%rd10716, %rd10715, 1099511628211;
	shr.u64 	%rd10717, %rd10709, 16;
	and.b64  	%rd10718, %rd10717, 255;
	xor.b64  	%rd10719, %rd10718, %rd10716;
	mul.lo.s64 	%rd10720, %rd10719, 1099511628211;
	shr.u64 	%rd10721, %rd10709, 24;
	and.b64  	%rd10722, %rd10721, 255;
	xor.b64  	%rd10723, %rd10722, %rd10720;
	mul.lo.s64 	%rd10724, %rd10723, 1099511628211;
	shr.u64 	%rd10725, %rd10709, 32;
	and.b64  	%rd10726, %rd10725, 255;
	xor.b64  	%rd10727, %rd10726, %rd10724;
	mul.lo.s64 	%rd10728, %rd10727, 1099511628211;
	shr.u64 	%rd10729, %rd10709, 40;
	and.b64  	%rd10730, %rd10729, 255;
	xor.b64  	%rd10731, %rd10730, %rd10728;
	mul.lo.s64 	%rd10732, %rd10731, 1099511628211;
	shr.u64 	%rd10733, %rd10709, 48;
	and.b64  	%rd10734, %rd10733, 255;
	xor.b64  	%rd10735, %rd10734, %rd10732;
	mul.lo.s64 	%rd10736, %rd10735, 1099511628211;
	shr.u64 	%rd10737, %rd10709, 56;
	xor.b64  	%rd10738, %rd10737, %rd10736;
	mul.lo.s64 	%rd38461, %rd10738, 1099511628211;
	add.s64 	%rd38459, %rd38459, 2;
	and.b64  	%rd38462, %rd3820, -2;
	setp.ne.s64 	%p410, %rd38459, %rd38462;
	@%p410 bra 	$L__BB21_1739;
$L__BB21_1740:
	setp.eq.s64 	%p411, %rd2168, 0;
	@%p411 bra 	$L__BB21_1742;
	shl.b64 	%rd10739, %rd38462, 3;
	add.s64 	%rd10740, %rd38358, %rd10739;
	ld.u64 	%rd10741, [%rd10740];
	and.b64  	%rd10742, %rd10741, 255;
	xor.b64  	%rd10743, %rd10742, %rd38461;
	mul.lo.s64 	%rd10744, %rd10743, 1099511628211;
	shr.u64 	%rd10745, %rd10741, 8;
	and.b64  	%rd10746, %rd10745, 255;
	xor.b64  	%rd10747, %rd10746, %rd10744;
	mul.lo.s64 	%rd10748, %rd10747, 1099511628211;
	shr.u64 	%rd10749, %rd10741, 16;
	and.b64  	%rd10750, %rd10749, 255;
	xor.b64  	%rd10751, %rd10750, %rd10748;
	mul.lo.s64 	%rd10752, %rd10751, 1099511628211;
	shr.u64 	%rd10753, %rd10741, 24;
	and.b64  	%rd10754, %rd10753, 255;
	xor.b64  	%rd10755, %rd10754, %rd10752;
	mul.lo.s64 	%rd10756, %rd10755, 1099511628211;
	shr.u64 	%rd10757, %rd10741, 32;
	and.b64  	%rd10758, %rd10757, 255;
	xor.b64  	%rd10759, %rd10758, %rd10756;
	mul.lo.s64 	%rd10760, %rd10759, 1099511628211;
	shr.u64 	%rd10761, %rd10741, 40;
	and.b64  	%rd10762, %rd10761, 255;
	xor.b64  	%rd10763, %rd10762, %rd10760;
	mul.lo.s64 	%rd10764, %rd10763, 1099511628211;
	shr.u64 	%rd10765, %rd10741, 48;
	and.b64  	%rd10766, %rd10765, 255;
	xor.b64  	%rd10767, %rd10766, %rd10764;
	mul.lo.s64 	%rd10768, %rd10767, 1099511628211;
	shr.u64 	%rd10769, %rd10741, 56;
	xor.b64  	%rd10770, %rd10769, %rd10768;
	mul.lo.s64 	%rd38461, %rd10770, 1099511628211;
$L__BB21_1742:
	setp.lt.u64 	%p412, %rd38455, %rd38461;
	mov.u64 	%rd38466, %rd38277;
	@%p412 bra 	$L__BB21_1743;
	bra.uni 	$L__BB21_1748;
$L__BB21_1743:
	mov.u64 	%rd38466, %rd38358;
	mov.u64 	%rd38358, %rd38277;
	bra.uni 	$L__BB21_1748;
$L__BB21_1744:
	setp.eq.s32 	%p413, %r120, 0;
	mov.u64 	%rd38466, %rd38277;
	@%p413 bra 	$L__BB21_1748;
	mov.b64 	%rd38465, 0;
$L__BB21_1746:
	shl.b64 	%rd10772, %rd38465, 3;
	add.s64 	%rd10773, %rd38277, %rd10772;
	ld.u64 	%rd10774, [%rd10773];
	add.s64 	%rd10775, %rd38358, %rd10772;
	ld.u64 	%rd10776, [%rd10775];
	setp.lt.u64 	%p414, %rd10774, %rd10776;
	@%p414 bra 	$L__BB21_1743;
	add.s64 	%rd38465, %rd38465, 1;
	setp.eq.s64 	%p415, %rd38465, %rd1784;
	mov.u64 	%rd38466, %rd38277;
	@%p415 bra 	$L__BB21_1748;
	bra.uni 	$L__BB21_1746;
$L__BB21_1748:
	setp.eq.s64 	%p416, %rd1785, 0;
	mov.b64 	%rd38470, -3750763034362895579;
	mov.b64 	%rd38471, 0;
	@%p416 bra 	$L__BB21_1751;
	mov.b64 	%rd38470, -3750763034362895579;
	mov.b64 	%rd38468, 0;
$L__BB21_1750:
	shl.b64 	%rd10782, %rd38468, 3;
	add.s64 	%rd10783, %rd38304, %rd10782;
	ld.u64 	%rd10784, [%rd10783];
	and.b64  	%rd10785, %rd10784, 255;
	xor.b64  	%rd10786, %rd10785, %rd38470;
	mul.lo.s64 	%rd10787, %rd10786, 1099511628211;
	shr.u64 	%rd10788, %rd10784, 8;
	and.b64  	%rd10789, %rd10788, 255;
	xor.b64  	%rd10790, %rd10789, %rd10787;
	mul.lo.s64 	%rd10791, %rd10790, 1099511628211;
	shr.u64 	%rd10792, %rd10784, 16;
	and.b64  	%rd10793, %rd10792, 255;
	xor.b64  	%rd10794, %rd10793, %rd10791;
	mul.lo.s64 	%rd10795, %rd10794, 1099511628211;
	shr.u64 	%rd10796, %rd10784, 24;
	and.b64  	%rd10797, %rd10796, 255;
	xor.b64  	%rd10798, %rd10797, %rd10795;
	mul.lo.s64 	%rd10799, %rd10798, 1099511628211;
	shr.u64 	%rd10800, %rd10784, 32;
	and.b64  	%rd10801, %rd10800, 255;
	xor.b64  	%rd10802, %rd10801, %rd10799;
	mul.lo.s64 	%rd10803, %rd10802, 1099511628211;
	shr.u64 	%rd10804, %rd10784, 40;
	and.b64  	%rd10805, %rd10804, 255;
	xor.b64  	%rd10806, %rd10805, %rd10803;
	mul.lo.s64 	%rd10807, %rd10806, 1099511628211;
	shr.u64 	%rd10808, %rd10784, 48;
	and.b64  	%rd10809, %rd10808, 255;
	xor.b64  	%rd10810, %rd10809, %rd10807;
	mul.lo.s64 	%rd10811, %rd10810, 1099511628211;
	shr.u64 	%rd10812, %rd10784, 56;
	xor.b64  	%rd10813, %rd10812, %rd10811;
	mul.lo.s64 	%rd10814, %rd10813, 1099511628211;
	ld.u64 	%rd10815, [%rd10783+8];
	and.b64  	%rd10816, %rd10815, 255;
	xor.b64  	%rd10817, %rd10816, %rd10814;
	mul.lo.s64 	%rd10818, %rd10817, 1099511628211;
	shr.u64 	%rd10819, %rd10815, 8;
	and.b64  	%rd10820, %rd10819, 255;
	xor.b64  	%rd10821, %rd10820, %rd10818;
	mul.lo.s64 	%rd10822, %rd10821, 1099511628211;
	shr.u64 	%rd10823, %rd10815, 16;
	and.b64  	%rd10824, %rd10823, 255;
	xor.b64  	%rd10825, %rd10824, %rd10822;
	mul.lo.s64 	%rd10826, %rd10825, 1099511628211;
	shr.u64 	%rd10827, %rd10815, 24;
	and.b64  	%rd10828, %rd10827, 255;
	xor.b64  	%rd10829, %rd10828, %rd10826;
	mul.lo.s64 	%rd10830, %rd10829, 1099511628211;
	shr.u64 	%rd10831, %rd10815, 32;
	and.b64  	%rd10832, %rd10831, 255;
	xor.b64  	%rd10833, %rd10832, %rd10830;
	mul.lo.s64 	%rd10834, %rd10833, 1099511628211;
	shr.u64 	%rd10835, %rd10815, 40;
	and.b64  	%rd10836, %rd10835, 255;
	xor.b64  	%rd10837, %rd10836, %rd10834;
	mul.lo.s64 	%rd10838, %rd10837, 1099511628211;
	shr.u64 	%rd10839, %rd10815, 48;
	and.b64  	%rd10840, %rd10839, 255;
	xor.b64  	%rd10841, %rd10840, %rd10838;
	mul.lo.s64 	%rd10842, %rd10841, 1099511628211;
	shr.u64 	%rd10843, %rd10815, 56;
	xor.b64  	%rd10844, %rd10843, %rd10842;
	mul.lo.s64 	%rd38470, %rd10844, 1099511628211;
	add.s64 	%rd38468, %rd38468, 2;
	and.b64  	%rd38471, %rd3820, -2;
	setp.ne.s64 	%p417, %rd38468, %rd38471;
	@%p417 bra 	$L__BB21_1750;
$L__BB21_1751:
	setp.eq.s64 	%p418, %rd2168, 0;
	@%p418 bra 	$L__BB21_1753;
	shl.b64 	%rd10845, %rd38471, 3;
	add.s64 	%rd10846, %rd38304, %rd10845;
	ld.u64 	%rd10847, [%rd10846];
	and.b64  	%rd10848, %rd10847, 255;
	xor.b64  	%rd10849, %rd10848, %rd38470;
	mul.lo.s64 	%rd10850, %rd10849, 1099511628211;
	shr.u64 	%rd10851, %rd10847, 8;
	and.b64  	%rd10852, %rd10851, 255;
	xor.b64  	%rd10853, %rd10852, %rd10850;
	mul.lo.s64 	%rd10854, %rd10853, 1099511628211;
	shr.u64 	%rd10855, %rd10847, 16;
	and.b64  	%rd10856, %rd10855, 255;
	xor.b64  	%rd10857, %rd10856, %rd10854;
	mul.lo.s64 	%rd10858, %rd10857, 1099511628211;
	shr.u64 	%rd10859, %rd10847, 24;
	and.b64  	%rd10860, %rd10859, 255;
	xor.b64  	%rd10861, %rd10860, %rd10858;
	mul.lo.s64 	%rd10862, %rd10861, 1099511628211;
	shr.u64 	%rd10863, %rd10847, 32;
	and.b64  	%rd10864, %rd10863, 255;
	xor.b64  	%rd10865, %rd10864, %rd10862;
	mul.lo.s64 	%rd10866, %rd10865, 1099511628211;
	shr.u64 	%rd10867, %rd10847, 40;
	and.b64  	%rd10868, %rd10867, 255;
	xor.b64  	%rd10869, %rd10868, %rd10866;
	mul.lo.s64 	%rd10870, %rd10869, 1099511628211;
	shr.u64 	%rd10871, %rd10847, 48;
	and.b64  	%rd10872, %rd10871, 255;
	xor.b64  	%rd10873, %rd10872, %rd10870;
	mul.lo.s64 	%rd10874, %rd10873, 1099511628211;
	shr.u64 	%rd10875, %rd10847, 56;
	xor.b64  	%rd10876, %rd10875, %rd10874;
	mul.lo.s64 	%rd38470, %rd10876, 1099511628211;
$L__BB21_1753:
	setp.eq.s64 	%p419, %rd1785, 0;
	mov.b64 	%rd38476, -3750763034362895579;
	mov.b64 	%rd38477, 0;
	@%p419 bra 	$L__BB21_1756;
	mov.b64 	%rd38476, -3750763034362895579;
	mov.b64 	%rd38474, 0;
$L__BB21_1755:
	shl.b64 	%rd10882, %rd38474, 3;
	add.s64 	%rd10883, %rd38385, %rd10882;
	ld.u64 	%rd10884, [%rd10883];
	and.b64  	%rd10885, %rd10884, 255;
	xor.b64  	%rd10886, %rd10885, %rd38476;
	mul.lo.s64 	%rd10887, %rd10886, 1099511628211;
	shr.u64 	%rd10888, %rd10884, 8;
	and.b64  	%rd10889, %rd10888, 255;
	xor.b64  	%rd10890, %rd10889, %rd10887;
	mul.lo.s64 	%rd10891, %rd10890, 1099511628211;
	shr.u64 	%rd10892, %rd10884, 16;
	and.b64  	%rd10893, %rd10892, 255;
	xor.b64  	%rd10894, %rd10893, %rd10891;
	mul.lo.s64 	%rd10895, %rd10894, 1099511628211;
	shr.u64 	%rd10896, %rd10884, 24;
	and.b64  	%rd10897, %rd10896, 255;
	xor.b64  	%rd10898, %rd10897, %rd10895;
	mul.lo.s64 	%rd10899, %rd10898, 1099511628211;
	shr.u64 	%rd10900, %rd10884, 32;
	and.b64  	%rd10901, %rd10900, 255;
	xor.b64  	%rd10902, %rd10901, %rd10899;
	mul.lo.s64 	%rd10903, %rd10902, 1099511628211;
	shr.u64 	%rd10904, %rd10884, 40;
	and.b64  	%rd10905, %rd10904, 255;
	xor.b64  	%rd10906, %rd10905, %rd10903;
	mul.lo.s64 	%rd10907, %rd10906, 1099511628211;
	shr.u64 	%rd10908, %rd10884, 48;
	and.b64  	%rd10909, %rd10908, 255;
	xor.b64  	%rd10910, %rd10909, %rd10907;
	mul.lo.s64 	%rd10911, %rd10910, 1099511628211;
	shr.u64 	%rd10912, %rd10884, 56;
	xor.b64  	%rd10913, %rd10912, %rd10911;
	mul.lo.s64 	%rd10914, %rd10913, 1099511628211;
	ld.u64 	%rd10915, [%rd10883+8];
	and.b64  	%rd10916, %rd10915, 255;
	xor.b64  	%rd10917, %rd10916, %rd10914;
	mul.lo.s64 	%rd10918, %rd10917, 1099511628211;
	shr.u64 	%rd10919, %rd10915, 8;
	and.b64  	%rd10920, %rd10919, 255;
	xor.b64  	%rd10921, %rd10920, %rd10918;
	mul.lo.s64 	%rd10922, %rd10921, 1099511628211;
	shr.u64 	%rd10923, %rd10915, 16;
	and.b64  	%rd10924, %rd10923, 255;
	xor.b64  	%rd10925, %rd10924, %rd10922;
	mul.lo.s64 	%rd10926, %rd10925, 1099511628211;
	shr.u64 	%rd10927, %rd10915, 24;
	and.b64  	%rd10928, %rd10927, 255;
	xor.b64  	%rd10929, %rd10928, %rd10926;
	mul.lo.s64 	%rd10930, %rd10929, 1099511628211;
	shr.u64 	%rd10931, %rd10915, 32;
	and.b64  	%rd10932, %rd10931, 255;
	xor.b64  	%rd10933, %rd10932, %rd10930;
	mul.lo.s64 	%rd10934, %rd10933, 1099511628211;
	shr.u64 	%rd10935, %rd10915, 40;
	and.b64  	%rd10936, %rd10935, 255;
	xor.b64  	%rd10937, %rd10936, %rd10934;
	mul.lo.s64 	%rd10938, %rd10937, 1099511628211;
	shr.u64 	%rd10939, %rd10915, 48;
	and.b64  	%rd10940, %rd10939, 255;
	xor.b64  	%rd10941, %rd10940, %rd10938;
	mul.lo.s64 	%rd10942, %rd10941, 1099511628211;
	shr.u64 	%rd10943, %rd10915, 56;
	xor.b64  	%rd10944, %rd10943, %rd10942;
	mul.lo.s64 	%rd38476, %rd10944, 1099511628211;
	add.s64 	%rd38474, %rd38474, 2;
	and.b64  	%rd38477, %rd3820, -2;
	setp.ne.s64 	%p420, %rd38474, %rd38477;
	@%p420 bra 	$L__BB21_1755;
$L__BB21_1756:
	setp.eq.s64 	%p421, %rd2168, 0;
	@%p421 bra 	$L__BB21_1758;
	shl.b64 	%rd10945, %rd38477, 3;
	add.s64 	%rd10946, %rd38385, %rd10945;
	ld.u64 	%rd10947, [%rd10946];
	and.b64  	%rd10948, %rd10947, 255;
	xor.b64  	%rd10949, %rd10948, %rd38476;
	mul.lo.s64 	%rd10950, %rd10949, 1099511628211;
	shr.u64 	%rd10951, %rd10947, 8;
	and.b64  	%rd10952, %rd10951, 255;
	xor.b64  	%rd10953, %rd10952, %rd10950;
	mul.lo.s64 	%rd10954, %rd10953, 1099511628211;
	shr.u64 	%rd10955, %rd10947, 16;
	and.b64  	%rd10956, %rd10955, 255;
	xor.b64  	%rd10957, %rd10956, %rd10954;
	mul.lo.s64 	%rd10958, %rd10957, 1099511628211;
	shr.u64 	%rd10959, %rd10947, 24;
	and.b64  	%rd10960, %rd10959, 255;
	xor.b64  	%rd10961, %rd10960, %rd10958;
	mul.lo.s64 	%rd10962, %rd10961, 1099511628211;
	shr.u64 	%rd10963, %rd10947, 32;
	and.b64  	%rd10964, %rd10963, 255;
	xor.b64  	%rd10965, %rd10964, %rd10962;
	mul.lo.s64 	%rd10966, %rd10965, 1099511628211;
	shr.u64 	%rd10967, %rd10947, 40;
	and.b64  	%rd10968, %rd10967, 255;
	xor.b64  	%rd10969, %rd10968, %rd10966;
	mul.lo.s64 	%rd10970, %rd10969, 1099511628211;
	shr.u64 	%rd10971, %rd10947, 48;
	and.b64  	%rd10972, %rd10971, 255;
	xor.b64  	%rd10973, %rd10972, %rd10970;
	mul.lo.s64 	%rd10974, %rd10973, 1099511628211;
	shr.u64 	%rd10975, %rd10947, 56;
	xor.b64  	%rd10976, %rd10975, %rd10974;
	mul.lo.s64 	%rd38476, %rd10976, 1099511628211;
$L__BB21_1758:
	setp.eq.s64 	%p422, %rd38470, %rd38476;
	@%p422 bra 	$L__BB21_1771;
	setp.eq.s64 	%p423, %rd1785, 0;
	mov.b64 	%rd38482, -3750763034362895579;
	mov.b64 	%rd38483, 0;
	@%p423 bra 	$L__BB21_1762;
	mov.b64 	%rd38482, -3750763034362895579;
	mov.b64 	%rd38480, 0;
	and.b64  	%rd38483, %rd3820, -2;
$L__BB21_1761:
	shl.b64 	%rd10982, %rd38480, 3;
	add.s64 	%rd10983, %rd38304, %rd10982;
	ld.u64 	%rd10984, [%rd10983];
	and.b64  	%rd10985, %rd10984, 255;
	xor.b64  	%rd10986, %rd10985, %rd38482;
	mul.lo.s64 	%rd10987, %rd10986, 1099511628211;
	shr.u64 	%rd10988, %rd10984, 8;
	and.b64  	%rd10989, %rd10988, 255;
	xor.b64  	%rd10990, %rd10989, %rd10987;
	mul.lo.s64 	%rd10991, %rd10990, 1099511628211;
	shr.u64 	%rd10992, %rd10984, 16;
	and.b64  	%rd10993, %rd10992, 255;
	xor.b64  	%rd10994, %rd10993, %rd10991;
	mul.lo.s64 	%rd10995, %rd10994, 1099511628211;
	shr.u64 	%rd10996, %rd10984, 24;
	and.b64  	%rd10997, %rd10996, 255;
	xor.b64  	%rd10998, %rd10997, %rd10995;
	mul.lo.s64 	%rd10999, %rd10998, 1099511628211;
	shr.u64 	%rd11000, %rd10984, 32;
	and.b64  	%rd11001, %rd11000, 255;
	xor.b64  	%rd11002, %rd11001, %rd10999;
	mul.lo.s64 	%rd11003, %rd11002, 1099511628211;
	shr.u64 	%rd11004, %rd10984, 40;
	and.b64  	%rd11005, %rd11004, 255;
	xor.b64  	%rd11006, %rd11005, %rd11003;
	mul.lo.s64 	%rd11007, %rd11006, 1099511628211;
	shr.u64 	%rd11008, %rd10984, 48;
	and.b64  	%rd11009, %rd11008, 255;
	xor.b64  	%rd11010, %rd11009, %rd11007;
	mul.lo.s64 	%rd11011, %rd11010, 1099511628211;
	shr.u64 	%rd11012, %rd10984, 56;
	xor.b64  	%rd11013, %rd11012, %rd11011;
	mul.lo.s64 	%rd11014, %rd11013, 1099511628211;
	ld.u64 	%rd11015, [%rd10983+8];
	and.b64  	%rd11016, %rd11015, 255;
	xor.b64  	%rd11017, %rd11016, %rd11014;
	mul.lo.s64 	%rd11018, %rd11017, 1099511628211;
	shr.u64 	%rd11019, %rd11015, 8;
	and.b64  	%rd11020, %rd11019, 255;
	xor.b64  	%rd11021, %rd11020, %rd11018;
	mul.lo.s64 	%rd11022, %rd11021, 1099511628211;
	shr.u64 	%rd11023, %rd11015, 16;
	and.b64  	%rd11024, %rd11023, 255;
	xor.b64  	%rd11025, %rd11024, %rd11022;
	mul.lo.s64 	%rd11026, %rd11025, 1099511628211;
	shr.u64 	%rd11027, %rd11015, 24;
	and.b64  	%rd11028, %rd11027, 255;
	xor.b64  	%rd11029, %rd11028, %rd11026;
	mul.lo.s64 	%rd11030, %rd11029, 1099511628211;
	shr.u64 	%rd11031, %rd11015, 32;
	and.b64  	%rd11032, %rd11031, 255;
	xor.b64  	%rd11033, %rd11032, %rd11030;
	mul.lo.s64 	%rd11034, %rd11033, 1099511628211;
	shr.u64 	%rd11035, %rd11015, 40;
	and.b64  	%rd11036, %rd11035, 255;
	xor.b64  	%rd11037, %rd11036, %rd11034;
	mul.lo.s64 	%rd11038, %rd11037, 1099511628211;
	shr.u64 	%rd11039, %rd11015, 48;
	and.b64  	%rd11040, %rd11039, 255;
	xor.b64  	%rd11041, %rd11040, %rd11038;
	mul.lo.s64 	%rd11042, %rd11041, 1099511628211;
	shr.u64 	%rd11043, %rd11015, 56;
	xor.b64  	%rd11044, %rd11043, %rd11042;
	mul.lo.s64 	%rd38482, %rd11044, 1099511628211;
	add.s64 	%rd38480, %rd38480, 2;
	setp.ne.s64 	%p424, %rd38480, %rd38483;
	@%p424 bra 	$L__BB21_1761;
$L__BB21_1762:
	setp.eq.s64 	%p425, %rd2168, 0;
	@%p425 bra 	$L__BB21_1764;
	shl.b64 	%rd11045, %rd38483, 3;
	add.s64 	%rd11046, %rd38304, %rd11045;
	ld.u64 	%rd11047, [%rd11046];
	and.b64  	%rd11048, %rd11047, 255;
	xor.b64  	%rd11049, %rd11048, %rd38482;
	mul.lo.s64 	%rd11050, %rd11049, 1099511628211;
	shr.u64 	%rd11051, %rd11047, 8;
	and.b64  	%rd11052, %rd11051, 255;
	xor.b64  	%rd11053, %rd11052, %rd11050;
	mul.lo.s64 	%rd11054, %rd11053, 1099511628211;
	shr.u64 	%rd11055, %rd11047, 16;
	and.b64  	%rd11056, %rd11055, 255;
	xor.b64  	%rd11057, %rd11056, %rd11054;
	mul.lo.s64 	%rd11058, %rd11057, 1099511628211;
	shr.u64 	%rd11059, %rd11047, 24;
	and.b64  	%rd11060, %rd11059, 255;
	xor.b64  	%rd11061, %rd11060, %rd11058;
	mul.lo.s64 	%rd11062, %rd11061, 1099511628211;
	shr.u64 	%rd11063, %rd11047, 32;
	and.b64  	%rd11064, %rd11063, 255;
	xor.b64  	%rd11065, %rd11064, %rd11062;
	mul.lo.s64 	%rd11066, %rd11065, 1099511628211;
	shr.u64 	%rd11067, %rd11047, 40;
	and.b64  	%rd11068, %rd11067, 255;
	xor.b64  	%rd11069, %rd11068, %rd11066;
	mul.lo.s64 	%rd11070, %rd11069, 1099511628211;
	shr.u64 	%rd11071, %rd11047, 48;
	and.b64  	%rd11072, %rd11071, 255;
	xor.b64  	%rd11073, %rd11072, %rd11070;
	mul.lo.s64 	%rd11074, %rd11073, 1099511628211;
	shr.u64 	%rd11075, %rd11047, 56;
	xor.b64  	%rd11076, %rd11075, %rd11074;
	mul.lo.s64 	%rd38482, %rd11076, 1099511628211;
$L__BB21_1764:
	setp.eq.s64 	%p426, %rd1785, 0;
	mov.b64 	%rd38488, -3750763034362895579;
	mov.b64 	%rd38489, 0;
	@%p426 bra 	$L__BB21_1767;
	mov.b64 	%rd38488, -3750763034362895579;
	mov.b64 	%rd38486, 0;
$L__BB21_1766:
	shl.b64 	%rd11082, %rd38486, 3;
	add.s64 	%rd11083, %rd38385, %rd11082;
	ld.u64 	%rd11084, [%rd11083];
	and.b64  	%rd11085, %rd11084, 255;
	xor.b64  	%rd11086, %rd11085, %rd38488;
	mul.lo.s64 	%rd11087, %rd11086, 1099511628211;
	shr.u64 	%rd11088, %rd11084, 8;
	and.b64  	%rd11089, %rd11088, 255;
	xor.b64  	%rd11090, %rd11089, %rd11087;
	mul.lo.s64 	%rd11091, %rd11090, 1099511628211;
	shr.u64 	%rd11092, %rd11084, 16;
	and.b64  	%rd11093, %rd11092, 255;
	xor.b64  	%rd11094, %rd11093, %rd11091;
	mul.lo.s64 	%rd11095, %rd11094, 1099511628211;
	shr.u64 	%rd11096, %rd11084, 24;
	and.b64  	%rd11097, %rd11096, 255;
	xor.b64  	%rd11098, %rd11097, %rd11095;
	mul.lo.s64 	%rd11099, %rd11098, 1099511628211;
	shr.u64 	%rd11100, %rd11084, 32;
	and.b64  	%rd11101, %rd11100, 255;
	xor.b64  	%rd11102, %rd11101, %rd11099;
	mul.lo.s64 	%rd11103, %rd11102, 1099511628211;
	shr.u64 	%rd11104, %rd11084, 40;
	and.b64  	%rd11105, %rd11104, 255;
	xor.b64  	%rd11106, %rd11105, %rd11103;
	mul.lo.s64 	%rd11107, %rd11106, 1099511628211;
	shr.u64 	%rd11108, %rd11084, 48;
	and.b64  	%rd11109, %rd11108, 255;
	xor.b64  	%rd11110, %rd11109, %rd11107;
	mul.lo.s64 	%rd11111, %rd11110, 1099511628211;
	shr.u64 	%rd11112, %rd11084, 56;
	xor.b64  	%rd11113, %rd11112, %rd11111;
	mul.lo.s64 	%rd11114, %rd11113, 1099511628211;
	ld.u64 	%rd11115, [%rd11083+8];
	and.b64  	%rd11116, %rd11115, 255;
	xor.b64  	%rd11117, %rd11116, %rd11114;
	mul.lo.s64 	%rd11118, %rd11117, 1099511628211;
	shr.u64 	%rd11119, %rd11115, 8;
	and.b64  	%rd11120, %rd11119, 255;
	xor.b64  	%rd11121, %rd11120, %rd11118;
	mul.lo.s64 	%rd11122, %rd11121, 1099511628211;
	shr.u64 	%rd11123, %rd11115, 16;
	and.b64  	%rd11124, %rd11123, 255;
	xor.b64  	%rd11125, %rd11124, %rd11122;
	mul.lo.s64 	%rd11126, %rd11125, 1099511628211;
	shr.u64 	%rd11127, %rd11115, 24;
	and.b64  	%rd11128, %rd11127, 255;
	xor.b64  	%rd11129, %rd11128, %rd11126;
	mul.lo.s64 	%rd11130, %rd11129, 1099511628211;
	shr.u64 	%rd11131, %rd11115, 32;
	and.b64  	%rd11132, %rd11131, 255;
	xor.b64  	%rd11133, %rd11132, %rd11130;
	mul.lo.s64 	%rd11134, %rd11133, 1099511628211;
	shr.u64 	%rd11135, %rd11115, 40;
	and.b64  	%rd11136, %rd11135, 255;
	xor.b64  	%rd11137, %rd11136, %rd11134;
	mul.lo.s64 	%rd11138, %rd11137, 1099511628211;
	shr.u64 	%rd11139, %rd11115, 48;
	and.b64  	%rd11140, %rd11139, 255;
	xor.b64  	%rd11141, %rd11140, %rd11138;
	mul.lo.s64 	%rd11142, %rd11141, 1099511628211;
	shr.u64 	%rd11143, %rd11115, 56;
	xor.b64  	%rd11144, %rd11143, %rd11142;
	mul.lo.s64 	%rd38488, %rd11144, 1099511628211;
	add.s64 	%rd38486, %rd38486, 2;
	and.b64  	%rd38489, %rd3820, -2;
	setp.ne.s64 	%p427, %rd38486, %rd38489;
	@%p427 bra 	$L__BB21_1766;
$L__BB21_1767:
	setp.eq.s64 	%p428, %rd2168, 0;
	@%p428 bra 	$L__BB21_1769;
	shl.b64 	%rd11145, %rd38489, 3;
	add.s64 	%rd11146, %rd38385, %rd11145;
	ld.u64 	%rd11147, [%rd11146];
	and.b64  	%rd11148, %rd11147, 255;
	xor.b64  	%rd11149, %rd11148, %rd38488;
	mul.lo.s64 	%rd11150, %rd11149, 1099511628211;
	shr.u64 	%rd11151, %rd11147, 8;
	and.b64  	%rd11152, %rd11151, 255;
	xor.b64  	%rd11153, %rd11152, %rd11150;
	mul.lo.s64 	%rd11154, %rd11153, 1099511628211;
	shr.u64 	%rd11155, %rd11147, 16;
	and.b64  	%rd11156, %rd11155, 255;
	xor.b64  	%rd11157, %rd11156, %rd11154;
	mul.lo.s64 	%rd11158, %rd11157, 1099511628211;
	shr.u64 	%rd11159, %rd11147, 24;
	and.b64  	%rd11160, %rd11159, 255;
	xor.b64  	%rd11161, %rd11160, %rd11158;
	mul.lo.s64 	%rd11162, %rd11161, 1099511628211;
	shr.u64 	%rd11163, %rd11147, 32;
	and.b64  	%rd11164, %rd11163, 255;
	xor.b64  	%rd11165, %rd11164, %rd11162;
	mul.lo.s64 	%rd11166, %rd11165, 1099511628211;
	shr.u64 	%rd11167, %rd11147, 40;
	and.b64  	%rd11168, %rd11167, 255;
	xor.b64  	%rd11169, %rd11168, %rd11166;
	mul.lo.s64 	%rd11170, %rd11169, 1099511628211;
	shr.u64 	%rd11171, %rd11147, 48;
	and.b64  	%rd11172, %rd11171, 255;
	xor.b64  	%rd11173, %rd11172, %rd11170;
	mul.lo.s64 	%rd11174, %rd11173, 1099511628211;
	shr.u64 	%rd11175, %rd11147, 56;
	xor.b64  	%rd11176, %rd11175, %rd11174;
	mul.lo.s64 	%rd38488, %rd11176, 1099511628211;
$L__BB21_1769:
	setp.lt.u64 	%p429, %rd38482, %rd38488;
	mov.u64 	%rd38493, %rd38304;
	@%p429 bra 	$L__BB21_1770;
	bra.uni 	$L__BB21_1775;
$L__BB21_1770:
	mov.u64 	%rd38493, %rd38385;
	mov.u64 	%rd38385, %rd38304;
	bra.uni 	$L__BB21_1775;
$L__BB21_1771:
	setp.eq.s32 	%p430, %r120, 0;
	mov.u64 	%rd38493, %rd38304;
	@%p430 bra 	$L__BB21_1775;
	mov.b64 	%rd38492, 0;
$L__BB21_1773:
	shl.b64 	%rd11178, %rd38492, 3;
	add.s64 	%rd11179, %rd38304, %rd11178;
	ld.u64 	%rd11180, [%rd11179];
	add.s64 	%rd11181, %rd38385, %rd11178;
	ld.u64 	%rd11182, [%rd11181];
	setp.lt.u64 	%p431, %rd11180, %rd11182;
	@%p431 bra 	$L__BB21_1770;
	add.s64 	%rd38492, %rd38492, 1;
	setp.eq.s64 	%p432, %rd38492, %rd1784;
	mov.u64 	%rd38493, %rd38304;
	@%p432 bra 	$L__BB21_1775;
	bra.uni 	$L__BB21_1773;
$L__BB21_1775:
	setp.eq.s64 	%p433, %rd1785, 0;
	mov.b64 	%rd38497, -3750763034362895579;
	mov.b64 	%rd38498, 0;
	@%p433 bra 	$L__BB21_1778;
	mov.b64 	%rd38497, -3750763034362895579;
	mov.b64 	%rd38495, 0;
$L__BB21_1777:
	shl.b64 	%rd11188, %rd38495, 3;
	add.s64 	%rd11189, %rd38331, %rd11188;
	ld.u64 	%rd11190, [%rd11189];
	and.b64  	%rd11191, %rd11190, 255;
	xor.b64  	%rd11192, %rd11191, %rd38497;
	mul.lo.s64 	%rd11193, %rd11192, 1099511628211;
	shr.u64 	%rd11194, %rd11190, 8;
	and.b64  	%rd11195, %rd11194, 255;
	xor.b64  	%rd11196, %rd11195, %rd11193;
	mul.lo.s64 	%rd11197, %rd11196, 1099511628211;
	shr.u64 	%rd11198, %rd11190, 16;
	and.b64  	%rd11199, %rd11198, 255;
	xor.b64  	%rd11200, %rd11199, %rd11197;
	mul.lo.s64 	%rd11201, %rd11200, 1099511628211;
	shr.u64 	%rd11202, %rd11190, 24;
	and.b64  	%rd11203, %rd11202, 255;
	xor.b64  	%rd11204, %rd11203, %rd11201;
	mul.lo.s64 	%rd11205, %rd11204, 1099511628211;
	shr.u64 	%rd11206, %rd11190, 32;
	and.b64  	%rd11207, %rd11206, 255;
	xor.b64  	%rd11208, %rd11207, %rd11205;
	mul.lo.s64 	%rd11209, %rd11208, 1099511628211;
	shr.u64 	%rd11210, %rd11190, 40;
	and.b64  	%rd11211, %rd11210, 255;
	xor.b64  	%rd11212, %rd11211, %rd11209;
	mul.lo.s64 	%rd11213, %rd11212, 1099511628211;
	shr.u64 	%rd11214, %rd11190, 48;
	and.b64  	%rd11215, %rd11214, 255;
	xor.b64  	%rd11216, %rd11215, %rd11213;
	mul.lo.s64 	%rd11217, %rd11216, 1099511628211;
	shr.u64 	%rd11218, %rd11190, 56;
	xor.b64  	%rd11219, %rd11218, %rd11217;
	mul.lo.s64 	%rd11220, %rd11219, 1099511628211;
	ld.u64 	%rd11221, [%rd11189+8];
	and.b64  	%rd11222, %rd11221, 255;
	xor.b64  	%rd11223, %rd11222, %rd11220;
	mul.lo.s64 	%rd11224, %rd11223, 1099511628211;
	shr.u64 	%rd11225, %rd11221, 8;
	and.b64  	%rd11226, %rd11225, 255;
	xor.b64  	%rd11227, %rd11226, %rd11224;
	mul.lo.s64 	%rd11228, %rd11227, 1099511628211;
	shr.u64 	%rd11229, %rd11221, 16;
	and.b64  	%rd11230, %rd11229, 255;
	xor.b64  	%rd11231, %rd11230, %rd11228;
	mul.lo.s64 	%rd11232, %rd11231, 1099511628211;
	shr.u64 	%rd11233, %rd11221, 24;
	and.b64  	%rd11234, %rd11233, 255;
	xor.b64  	%rd11235, %rd11234, %rd11232;
	mul.lo.s64 	%rd11236, %rd11235, 1099511628211;
	shr.u64 	%rd11237, %rd11221, 32;
	and.b64  	%rd11238, %rd11237, 255;
	xor.b64  	%rd11239, %rd11238, %rd11236;
	mul.lo.s64 	%rd11240, %rd11239, 1099511628211;
	shr.u64 	%rd11241, %rd11221, 40;
	and.b64  	%rd11242, %rd11241, 255;
	xor.b64  	%rd11243, %rd11242, %rd11240;
	mul.lo.s64 	%rd11244, %rd11243, 1099511628211;
	shr.u64 	%rd11245, %rd11221, 48;
	and.b64  	%rd11246, %rd11245, 255;
	xor.b64  	%rd11247, %rd11246, %rd11244;
	mul.lo.s64 	%rd11248, %rd11247, 1099511628211;
	shr.u64 	%rd11249, %rd11221, 56;
	xor.b64  	%rd11250, %rd11249, %rd11248;
	mul.lo.s64 	%rd38497, %rd11250, 1099511628211;
	add.s64 	%rd38495, %rd38495, 2;
	and.b64  	%rd38498, %rd3820, -2;
	setp.ne.s64 	%p434, %rd38495, %rd38498;
	@%p434 bra 	$L__BB21_1777;
$L__BB21_1778:
	setp.eq.s64 	%p435, %rd2168, 0;
	@%p435 bra 	$L__BB21_1780;
	shl.b64 	%rd11251, %rd38498, 3;
	add.s64 	%rd11252, %rd38331, %rd11251;
	ld.u64 	%rd11253, [%rd11252];
	and.b64  	%rd11254, %rd11253, 255;
	xor.b64  	%rd11255, %rd11254, %rd38497;
	mul.lo.s64 	%rd11256, %rd11255, 1099511628211;
	shr.u64 	%rd11257, %rd11253, 8;
	and.b64  	%rd11258, %rd11257, 255;
	xor.b64  	%rd11259, %rd11258, %rd11256;
	mul.lo.s64 	%rd11260, %rd11259, 1099511628211;
	shr.u64 	%rd11261, %rd11253, 16;
	and.b64  	%rd11262, %rd11261, 255;
	xor.b64  	%rd11263, %rd11262, %rd11260;
	mul.lo.s64 	%rd11264, %rd11263, 1099511628211;
	shr.u64 	%rd11265, %rd11253, 24;
	and.b64  	%rd11266, %rd11265, 255;
	xor.b64  	%rd11267, %rd11266, %rd11264;
	mul.lo.s64 	%rd11268, %rd11267, 1099511628211;
	shr.u64 	%rd11269, %rd11253, 32;
	and.b64  	%rd11270, %rd11269, 255;
	xor.b64  	%rd11271, %rd11270, %rd11268;
	mul.lo.s64 	%rd11272, %rd11271, 1099511628211;
	shr.u64 	%rd11273, %rd11253, 40;
	and.b64  	%rd11274, %rd11273, 255;
	xor.b64  	%rd11275, %rd11274, %rd11272;
	mul.lo.s64 	%rd11276, %rd11275, 1099511628211;
	shr.u64 	%rd11277, %rd11253, 48;
	and.b64  	%rd11278, %rd11277, 255;
	xor.b64  	%rd11279, %rd11278, %rd11276;
	mul.lo.s64 	%rd11280, %rd11279, 1099511628211;
	shr.u64 	%rd11281, %rd11253, 56;
	xor.b64  	%rd11282, %rd11281, %rd11280;
	mul.lo.s64 	%rd38497, %rd11282, 1099511628211;
$L__BB21_1780:
	setp.eq.s64 	%p436, %rd1785, 0;
	mov.b64 	%rd38503, -3750763034362895579;
	mov.b64 	%rd38504, 0;
	@%p436 bra 	$L__BB21_1783;
	mov.b64 	%rd38503, -3750763034362895579;
	mov.b64 	%rd38501, 0;
$L__BB21_1782:
	shl.b64 	%rd11288, %rd38501, 3;
	add.s64 	%rd11289, %rd38412, %rd11288;
	ld.u64 	%rd11290, [%rd11289];
	and.b64  	%rd11291, %rd11290, 255;
	xor.b64  	%rd11292, %rd11291, %rd38503;
	mul.lo.s64 	%rd11293, %rd11292, 1099511628211;
	shr.u64 	%rd11294, %rd11290, 8;
	and.b64  	%rd11295, %rd11294, 255;
	xor.b64  	%rd11296, %rd11295, %rd11293;
	mul.lo.s64 	%rd11297, %rd11296, 1099511628211;
	shr.u64 	%rd11298, %rd11290, 16;
	and.b64  	%rd11299, %rd11298, 255;
	xor.b64  	%rd11300, %rd11299, %rd11297;
	mul.lo.s64 	%rd11301, %rd11300, 1099511628211;
	shr.u64 	%rd11302, %rd11290, 24;
	and.b64  	%rd11303, %rd11302, 255;
	xor.b64  	%rd11304, %rd11303, %rd11301;
	mul.lo.s64 	%rd11305, %rd11304, 1099511628211;
	shr.u64 	%rd11306, %rd11290, 32;
	and.b64  	%rd11307, %rd11306, 255;
	xor.b64  	%rd11308, %rd11307, %rd11305;
	mul.lo.s64 	%rd11309, %rd11308, 1099511628211;
	shr.u64 	%rd11310, %rd11290, 40;
	and.b64  	%rd11311, %rd11310, 255;
	xor.b64  	%rd11312, %rd11311, %rd11309;
	mul.lo.s64 	%rd11313, %rd11312, 1099511628211;
	shr.u64 	%rd11314, %rd11290, 48;
	and.b64  	%rd11315, %rd11314, 255;
	xor.b64  	%rd11316, %rd11315, %rd11313;
	mul.lo.s64 	%rd11317, %rd11316, 1099511628211;
	shr.u64 	%rd11318, %rd11290, 56;
	xor.b64  	%rd11319, %rd11318, %rd11317;
	mul.lo.s64 	%rd11320, %rd11319, 1099511628211;
	ld.u64 	%rd11321, [%rd11289+8];
	and.b64  	%rd11322, %rd11321, 255;
	xor.b64  	%rd11323, %rd11322, %rd11320;
	mul.lo.s64 	%rd11324, %rd11323, 1099511628211;
	shr.u64 	%rd11325, %rd11321, 8;
	and.b64  	%rd11326, %rd11325, 255;
	xor.b64  	%rd11327, %rd11326, %rd11324;
	mul.lo.s64 	%rd11328, %rd11327, 1099511628211;
	shr.u64 	%rd11329, %rd11321, 16;
	and.b64  	%rd11330, %rd11329, 255;
	xor.b64  	%rd11331, %rd11330, %rd11328;
	mul.lo.s64 	%rd11332, %rd11331, 1099511628211;
	shr.u64 	%rd11333, %rd11321, 24;
	and.b64  	%rd11334, %rd11333, 255;
	xor.b64  	%rd11335, %rd11334, %rd11332;
	mul.lo.s64 	%rd11336, %rd11335, 1099511628211;
	shr.u64 	%rd11337, %rd11321, 32;
	and.b64  	%rd11338, %rd11337, 255;
	xor.b64  	%rd11339, %rd11338, %rd11336;
	mul.lo.s64 	%rd11340, %rd11339, 1099511628211;
	shr.u64 	%rd11341, %rd11321, 40;
	and.b64  	%rd11342, %rd11341, 255;
	xor.b64  	%rd11343, %rd11342, %rd11340;
	mul.lo.s64 	%rd11344, %rd11343, 1099511628211;
	shr.u64 	%rd11345, %rd11321, 48;
	and.b64  	%rd11346, %rd11345, 255;
	xor.b64  	%rd11347, %rd11346, %rd11344;
	mul.lo.s64 	%rd11348, %rd11347, 1099511628211;
	shr.u64 	%rd11349, %rd11321, 56;
	xor.b64  	%rd11350, %rd11349, %rd11348;
	mul.lo.s64 	%rd38503, %rd11350, 1099511628211;
	add.s64 	%rd38501, %rd38501, 2;
	and.b64  	%rd38504, %rd3820, -2;
	setp.ne.s64 	%p437, %rd38501, %rd38504;
	@%p437 bra 	$L__BB21_1782;
$L__BB21_1783:
	setp.eq.s64 	%p438, %rd2168, 0;
	@%p438 bra 	$L__BB21_1785;
	shl.b64 	%rd11351, %rd38504, 3;
	add.s64 	%rd11352, %rd38412, %rd11351;
	ld.u64 	%rd11353, [%rd11352];
	and.b64  	%rd11354, %rd11353, 255;
	xor.b64  	%rd11355, %rd11354, %rd38503;
	mul.lo.s64 	%rd11356, %rd11355, 1099511628211;
	shr.u64 	%rd11357, %rd11353, 8;
	and.b64  	%rd11358, %rd11357, 255;
	xor.b64  	%rd11359, %rd11358, %rd11356;
	mul.lo.s64 	%rd11360, %rd11359, 1099511628211;
	shr.u64 	%rd11361, %rd11353, 16;
	and.b64  	%rd11362, %rd11361, 255;
	xor.b64  	%rd11363, %rd11362, %rd11360;
	mul.lo.s64 	%rd11364, %rd11363, 1099511628211;
	shr.u64 	%rd11365, %rd11353, 24;
	and.b64  	%rd11366, %rd11365, 255;
	xor.b64  	%rd11367, %rd11366, %rd11364;
	mul.lo.s64 	%rd11368, %rd11367, 1099511628211;
	shr.u64 	%rd11369, %rd11353, 32;
	and.b64  	%rd11370, %rd11369, 255;
	xor.b64  	%rd11371, %rd11370, %rd11368;
	mul.lo.s64 	%rd11372, %rd11371, 1099511628211;
	shr.u64 	%rd11373, %rd11353, 40;
	and.b64  	%rd11374, %rd11373, 255;
	xor.b64  	%rd11375, %rd11374, %rd11372;
	mul.lo.s64 	%rd11376, %rd11375, 1099511628211;
	shr.u64 	%rd11377, %rd11353, 48;
	and.b64  	%rd11378, %rd11377, 255;
	xor.b64  	%rd11379, %rd11378, %rd11376;
	mul.lo.s64 	%rd11380, %rd11379, 1099511628211;
	shr.u64 	%rd11381, %rd11353, 56;
	xor.b64  	%rd11382, %rd11381, %rd11380;
	mul.lo.s64 	%rd38503, %rd11382, 1099511628211;
$L__BB21_1785:
	setp.eq.s64 	%p439, %rd38497, %rd38503;
	@%p439 bra 	$L__BB21_1798;
	setp.eq.s64 	%p440, %rd1785, 0;
	mov.b64 	%rd38509, -3750763034362895579;
	mov.b64 	%rd38510, 0;
	@%p440 bra 	$L__BB21_1789;
	mov.b64 	%rd38509, -3750763034362895579;
	mov.b64 	%rd38507, 0;
	and.b64  	%rd38510, %rd3820, -2;
$L__BB21_1788:
	shl.b64 	%rd11388, %rd38507, 3;
	add.s64 	%rd11389, %rd38331, %rd11388;
	ld.u64 	%rd11390, [%rd11389];
	and.b64  	%rd11391, %rd11390, 255;
	xor.b64  	%rd11392, %rd11391, %rd38509;
	mul.lo.s64 	%rd11393, %rd11392, 1099511628211;
	shr.u64 	%rd11394, %rd11390, 8;
	and.b64  	%rd11395, %rd11394, 255;
	xor.b64  	%rd11396, %rd11395, %rd11393;
	mul.lo.s64 	%rd11397, %rd11396, 1099511628211;
	shr.u64 	%rd11398, %rd11390, 16;
	and.b64  	%rd11399, %rd11398, 255;
	xor.b64  	%rd11400, %rd11399, %rd11397;
	mul.lo.s64 	%rd11401, %rd11400, 1099511628211;
	shr.u64 	%rd11402, %rd11390, 24;
	and.b64  	%rd11403, %rd11402, 255;
	xor.b64  	%rd11404, %rd11403, %rd11401;
	mul.lo.s64 	%rd11405, %rd11404, 1099511628211;
	shr.u64 	%rd11406, %rd11390, 32;
	and.b64  	%rd11407, %rd11406, 255;
	xor.b64  	%rd11408, %rd11407, %rd11405;
	mul.lo.s64 	%rd11409, %rd11408, 1099511628211;
	shr.u64 	%rd11410, %rd11390, 40;
	and.b64  	%rd11411, %rd11410, 255;
	xor.b64  	%rd11412, %rd11411, %rd11409;
	mul.lo.s64 	%rd11413, %rd11412, 1099511628211;
	shr.u64 	%rd11414, %rd11390, 48;
	and.b64  	%rd11415, %rd11414, 255;
	xor.b64  	%rd11416, %rd11415, %rd11413;
	mul.lo.s64 	%rd11417, %rd11416, 1099511628211;
	shr.u64 	%rd11418, %rd11390, 56;
	xor.b64  	%rd11419, %rd11418, %rd11417;
	mul.lo.s64 	%rd11420, %rd11419, 1099511628211;
	ld.u64 	%rd11421, [%rd11389+8];
	and.b64  	%rd11422, %rd11421, 255;
	xor.b64  	%rd11423, %rd11422, %rd11420;
	mul.lo.s64 	%rd11424, %rd11423, 1099511628211;
	shr.u64 	%rd11425, %rd11421, 8;
	and.b64  	%rd11426, %rd11425, 255;
	xor.b64  	%rd11427, %rd11426, %rd11424;
	mul.lo.s64 	%rd11428, %rd11427, 1099511628211;
	shr.u64 	%rd11429, %rd11421, 16;
	and.b64  	%rd11430, %rd11429, 255;
	xor.b64  	%rd11431, %rd11430, %rd11428;
	mul.lo.s64 	%rd11432, %rd11431, 1099511628211;
	shr.u64 	%rd11433, %rd11421, 24;
	and.b64  	%rd11434, %rd11433, 255;
	xor.b64  	%rd11435, %rd11434, %rd11432;
	mul.lo.s64 	%rd11436, %rd11435, 1099511628211;
	shr.u64 	%rd11437, %rd11421, 32;
	and.b64  	%rd11438, %rd11437, 255;
	xor.b64  	%rd11439, %rd11438, %rd11436;
	mul.lo.s64 	%rd11440, %rd11439, 1099511628211;
	shr.u64 	%rd11441, %rd11421, 40;
	and.b64  	%rd11442, %rd11441, 255;
	xor.b64  	%rd11443, %rd11442, %rd11440;
	mul.lo.s64 	%rd11444, %rd11443, 1099511628211;
	shr.u64 	%rd11445, %rd11421, 48;
	and.b64  	%rd11446, %rd11445, 255;
	xor.b64  	%rd11447, %rd11446, %rd11444;
	mul.lo.s64 	%rd11448, %rd11447, 1099511628211;
	shr.u64 	%rd11449, %rd11421, 56;
	xor.b64  	%rd11450, %rd11449, %rd11448;
	mul.lo.s64 	%rd38509, %rd11450, 1099511628211;
	add.s64 	%rd38507, %rd38507, 2;
	setp.ne.s64 	%p441, %rd38507, %rd38510;
	@%p441 bra 	$L__BB21_1788;
$L__BB21_1789:
	setp.eq.s64 	%p442, %rd2168, 0;
	@%p442 bra 	$L__BB21_1791;
	shl.b64 	%rd11451, %rd38510, 3;
	add.s64 	%rd11452, %rd38331, %rd11451;
	ld.u64 	%rd11453, [%rd11452];
	and.b64  	%rd11454, %rd11453, 255;
	xor.b64  	%rd11455, %rd11454, %rd38509;
	mul.lo.s64 	%rd11456, %rd11455, 1099511628211;
	shr.u64 	%rd11457, %rd11453, 8;
	and.b64  	%rd11458, %rd11457, 255;
	xor.b64  	%rd11459, %rd11458, %rd11456;
	mul.lo.s64 	%rd11460, %rd11459, 1099511628211;
	shr.u64 	%rd11461, %rd11453, 16;
	and.b64  	%rd11462, %rd11461, 255;
	xor.b64  	%rd11463, %rd11462, %rd11460;
	mul.lo.s64 	%rd11464, %rd11463, 1099511628211;
	shr.u64 	%rd11465, %rd11453, 24;
	and.b64  	%rd11466, %rd11465, 255;
	xor.b64  	%rd11467, %rd11466, %rd11464;
	mul.lo.s64 	%rd11468, %rd11467, 1099511628211;
	shr.u64 	%rd11469, %rd11453, 32;
	and.b64  	%rd11470, %rd11469, 255;
	xor.b64  	%rd11471, %rd11470, %rd11468;
	mul.lo.s64 	%rd11472, %rd11471, 1099511628211;
	shr.u64 	%rd11473, %rd11453, 40;
	and.b64  	%rd11474, %rd11473, 255;
	xor.b64  	%rd11475, %rd11474, %rd11472;
	mul.lo.s64 	%rd11476, %rd11475, 1099511628211;
	shr.u64 	%rd11477, %rd11453, 48;
	and.b64  	%rd11478, %rd11477, 255;
	xor.b64  	%rd11479, %rd11478, %rd11476;
	mul.lo.s64 	%rd11480, %rd11479, 1099511628211;
	shr.u64 	%rd11481, %rd11453, 56;
	xor.b64  	%rd11482, %rd11481, %rd11480;
	mul.lo.s64 	%rd38509, %rd11482, 1099511628211;
$L__BB21_1791:
	setp.eq.s64 	%p443, %rd1785, 0;
	mov.b64 	%rd38515, -3750763034362895579;
	mov.b64 	%rd38516, 0;
	@%p443 bra 	$L__BB21_1794;
	mov.b64 	%rd38515, -3750763034362895579;
	mov.b64 	%rd38513, 0;
$L__BB21_1793:
	shl.b64 	%rd11488, %rd38513, 3;
	add.s64 	%rd11489, %rd38412, %rd11488;
	ld.u64 	%rd11490, [%rd11489];
	and.b64  	%rd11491, %rd11490, 255;
	xor.b64  	%rd11492, %rd11491, %rd38515;
	mul.lo.s64 	%rd11493, %rd11492, 1099511628211;
	shr.u64 	%rd11494, %rd11490, 8;
	and.b64  	%rd11495, %rd11494, 255;
	xor.b64  	%rd11496, %rd11495, %rd11493;
	mul.lo.s64 	%rd11497, %rd11496, 1099511628211;
	shr.u64 	%rd11498, %rd11490, 16;
	and.b64  	%rd11499, %rd11498, 255;
	xor.b64  	%rd11500, %rd11499, %rd11497;
	mul.lo.s64 	%rd11501, %rd11500, 1099511628211;
	shr.u64 	%rd11502, %rd11490, 24;
	and.b64  	%rd11503, %rd11502, 255;
	xor.b64  	%rd11504, %rd11503, %rd11501;
	mul.lo.s64 	%rd11505, %rd11504, 1099511628211;
	shr.u64 	%rd11506, %rd11490, 32;
	and.b64  	%rd11507, %rd11506, 255;
	xor.b64  	%rd11508, %rd11507, %rd11505;
	mul.lo.s64 	%rd11509, %rd11508, 1099511628211;
	shr.u64 	%rd11510, %rd11490, 40;
	and.b64  	%rd11511, %rd11510, 255;
	xor.b64  	%rd11512, %rd11511, %rd11509;
	mul.lo.s64 	%rd11513, %rd11512, 1099511628211;
	shr.u64 	%rd11514, %rd11490, 48;
	and.b64  	%rd11515, %rd11514, 255;
	xor.b64  	%rd11516, %rd11515, %rd11513;
	mul.lo.s64 	%rd11517, %rd11516, 1099511628211;
	shr.u64 	%rd11518, %rd11490, 56;
	xor.b64  	%rd11519, %rd11518, %rd11517;
	mul.lo.s64 	%rd11520, %rd11519, 1099511628211;
	ld.u64 	%rd11521, [%rd11489+8];
	and.b64  	%rd11522, %rd11521, 255;
	xor.b64  	%rd11523, %rd11522, %rd11520;
	mul.lo.s64 	%rd11524, %rd11523, 1099511628211;
	shr.u64 	%rd11525, %rd11521, 8;
	and.b64  	%rd11526, %rd11525, 255;
	xor.b64  	%rd11527, %rd11526, %rd11524;
	mul.lo.s64 	%rd11528, %rd11527, 1099511628211;
	shr.u64 	%rd11529, %rd11521, 16;
	and.b64  	%rd11530, %rd11529, 255;
	xor.b64  	%rd11531, %rd11530, %rd11528;
	mul.lo.s64 	%rd11532, %rd11531, 1099511628211;
	shr.u64 	%rd11533, %rd11521, 24;
	and.b64  	%rd11534, %rd11533, 255;
	xor.b64  	%rd11535, %rd11534, %rd11532;
	mul.lo.s64 	%rd11536, %rd11535, 1099511628211;
	shr.u64 	%rd11537, %rd11521, 32;
	and.b64  	%rd11538, %rd11537, 255;
	xor.b64  	%rd11539, %rd11538, %rd11536;
	mul.lo.s64 	%rd11540, %rd11539, 1099511628211;
	shr.u64 	%rd11541, %rd11521, 40;
	and.b64  	%rd11542, %rd11541, 255;
	xor.b64  	%rd11543, %rd11542, %rd11540;
	mul.lo.s64 	%rd11544, %rd11543, 1099511628211;
	shr.u64 	%rd11545, %rd11521, 48;
	and.b64  	%rd11546, %rd11545, 255;
	xor.b64  	%rd11547, %rd11546, %rd11544;
	mul.lo.s64 	%rd11548, %rd11547, 1099511628211;
	shr.u64 	%rd11549, %rd11521, 56;
	xor.b64  	%rd11550, %rd11549, %rd11548;
	mul.lo.s64 	%rd38515, %rd11550, 1099511628211;
	add.s64 	%rd38513, %rd38513, 2;
	and.b64  	%rd38516, %rd3820, -2;
	setp.ne.s64 	%p444, %rd38513, %rd38516;
	@%p444 bra 	$L__BB21_1793;
$L__BB21_1794:
	setp.eq.s64 	%p445, %rd2168, 0;
	@%p445 bra 	$L__BB21_1796;
	shl.b64 	%rd11551, %rd38516, 3;
	add.s64 	%rd11552, %rd38412, %rd11551;
	ld.u64 	%rd11553, [%rd11552];
	and.b64  	%rd11554, %rd11553, 255;
	xor.b64  	%rd11555, %rd11554, %rd38515;
	mul.lo.s64 	%rd11556, %rd11555, 1099511628211;
	shr.u64 	%rd11557, %rd11553, 8;
	and.b64  	%rd11558, %rd11557, 255;
	xor.b64  	%rd11559, %rd11558, %rd11556;
	mul.lo.s64 	%rd11560, %rd11559, 1099511628211;
	shr.u64 	%rd11561, %rd11553, 16;
	and.b64  	%rd11562, %rd11561, 255;
	xor.b64  	%rd11563, %rd11562, %rd11560;
	mul.lo.s64 	%rd11564, %rd11563, 1099511628211;
	shr.u64 	%rd11565, %rd11553, 24;
	and.b64  	%rd11566, %rd11565, 255;
	xor.b64  	%rd11567, %rd11566, %rd11564;
	mul.lo.s64 	%rd11568, %rd11567, 1099511628211;
	shr.u64 	%rd11569, %rd11553, 32;
	and.b64  	%rd11570, %rd11569, 255;
	xor.b64  	%rd11571, %rd11570, %rd11568;
	mul.lo.s64 	%rd11572, %rd11571, 1099511628211;
	shr.u64 	%rd11573, %rd11553, 40;
	and.b64  	%rd11574, %rd11573, 255;
	xor.b64  	%rd11575, %rd11574, %rd11572;
	mul.lo.s64 	%rd11576, %rd11575, 1099511628211;
	shr.u64 	%rd11577, %rd11553, 48;
	and.b64  	%rd11578, %rd11577, 255;
	xor.b64  	%rd11579, %rd11578, %rd11576;
	mul.lo.s64 	%rd11580, %rd11579, 1099511628211;
	shr.u64 	%rd11581, %rd11553, 56;
	xor.b64  	%rd11582, %rd11581, %rd11580;
	mul.lo.s64 	%rd38515, %rd11582, 1099511628211;
$L__BB21_1796:
	setp.lt.u64 	%p446, %rd38509, %rd38515;
	mov.u64 	%rd38520, %rd38331;
	@%p446 bra 	$L__BB21_1797;
	bra.uni 	$L__BB21_1802;
$L__BB21_1797:
	mov.u64 	%rd38520, %rd38412;
	mov.u64 	%rd38412, %rd38331;
	bra.uni 	$L__BB21_1802;
$L__BB21_1798:
	setp.eq.s32 	%p447, %r120, 0;
	mov.u64 	%rd38520, %rd38331;
	@%p447 bra 	$L__BB21_1802;
	mov.b64 	%rd38519, 0;
$L__BB21_1800:
	shl.b64 	%rd11584, %rd38519, 3;
	add.s64 	%rd11585, %rd38331, %rd11584;
	ld.u64 	%rd11586, [%rd11585];
	add.s64 	%rd11587, %rd38412, %rd11584;
	ld.u64 	%rd11588, [%rd11587];
	setp.lt.u64 	%p448, %rd11586, %rd11588;
	@%p448 bra 	$L__BB21_1797;
	add.s64 	%rd38519, %rd38519, 1;
	setp.eq.s64 	%p449, %rd38519, %rd1784;
	mov.u64 	%rd38520, %rd38331;
	@%p449 bra 	$L__BB21_1802;
	bra.uni 	$L__BB21_1800;
$L__BB21_1802:
	setp.eq.s64 	%p450, %rd1785, 0;
	mov.b64 	%rd38524, -3750763034362895579;
	mov.b64 	%rd38525, 0;
	@%p450 bra 	$L__BB21_1805;
	mov.b64 	%rd38524, -3750763034362895579;
	mov.b64 	%rd38522, 0;
$L__BB21_1804:
	shl.b64 	%rd11594, %rd38522, 3;
	add.s64 	%rd11595, %rd38358, %rd11594;
	ld.u64 	%rd11596, [%rd11595];
	and.b64  	%rd11597, %rd11596, 255;
	xor.b64  	%rd11598, %rd11597, %rd38524;
	mul.lo.s64 	%rd11599, %rd11598, 1099511628211;
	shr.u64 	%rd11600, %rd11596, 8;
	and.b64  	%rd11601, %rd11600, 255;
	xor.b64  	%rd11602, %rd11601, %rd11599;
	mul.lo.s64 	%rd11603, %rd11602, 1099511628211;
	shr.u64 	%rd11604, %rd11596, 16;
	and.b64  	%rd11605, %rd11604, 255;
	xor.b64  	%rd11606, %rd11605, %rd11603;
	mul.lo.s64 	%rd11607, %rd11606, 1099511628211;
	shr.u64 	%rd11608, %rd11596, 24;
	and.b64  	%rd11609, %rd11608, 255;
	xor.b64  	%rd11610, %rd11609, %rd11607;
	mul.lo.s64 	%rd11611, %rd11610, 1099511628211;
	shr.u64 	%rd11612, %rd11596, 32;
	and.b64  	%rd11613, %rd11612, 255;
	xor.b64  	%rd11614, %rd11613, %rd11611;
	mul.lo.s64 	%rd11615, %rd11614, 1099511628211;
	shr.u64 	%rd11616, %rd11596, 40;
	and.b64  	%rd11617, %rd11616, 255;
	xor.b64  	%rd11618, %rd11617, %rd11615;
	mul.lo.s64 	%rd11619, %rd11618, 1099511628211;
	shr.u64 	%rd11620, %rd11596, 48;
	and.b64  	%rd11621, %rd11620, 255;
	xor.b64  	%rd11622, %rd11621, %rd11619;
	mul.lo.s64 	%rd11623, %rd11622, 1099511628211;
	shr.u64 	%rd11624, %rd11596, 56;
	xor.b64  	%rd11625, %rd11624, %rd11623;
	mul.lo.s64 	%rd11626, %rd11625, 1099511628211;
	ld.u64 	%rd11627, [%rd11595+8];
	and.b64  	%rd11628, %rd11627, 255;
	xor.b64  	%rd11629, %rd11628, %rd11626;
	mul.lo.s64 	%rd11630, %rd11629, 1099511628211;
	shr.u64 	%rd11631, %rd11627, 8;
	and.b64  	%rd11632, %rd11631, 255;
	xor.b64  	%rd11633, %rd11632, %rd11630;
	mul.lo.s64 	%rd11634, %rd11633, 1099511628211;
	shr.u64 	%rd11635, %rd11627, 16;
	and.b64  	%rd11636, %rd11635, 255;
	xor.b64  	%rd11637, %rd11636, %rd11634;
	mul.lo.s64 	%rd11638, %rd11637, 1099511628211;
	shr.u64 	%rd11639, %rd11627, 24;
	and.b64  	%rd11640, %rd11639, 255;
	xor.b64  	%rd11641, %rd11640, %rd11638;
	mul.lo.s64 	%rd11642, %rd11641, 1099511628211;
	shr.u64 	%rd11643, %rd11627, 32;
	and.b64  	%rd11644, %rd11643, 255;
	xor.b64  	%rd11645, %rd11644, %rd11642;
	mul.lo.s64 	%rd11646, %rd11645, 1099511628211;
	shr.u64 	%rd11647, %rd11627, 40;
	and.b64  	%rd11648, %rd11647, 255;
	xor.b64  	%rd11649, %rd11648, %rd11646;
	mul.lo.s64 	%rd11650, %rd11649, 1099511628211;
	shr.u64 	%rd11651, %rd11627, 48;
	and.b64  	%rd11652, %rd11651, 255;
	xor.b64  	%rd11653, %rd11652, %rd11650;
	mul.lo.s64 	%rd11654, %rd11653, 1099511628211;
	shr.u64 	%rd11655, %rd11627, 56;
	xor.b64  	%rd11656, %rd11655, %rd11654;
	mul.lo.s64 	%rd38524, %rd11656, 1099511628211;
	add.s64 	%rd38522, %rd38522, 2;
	and.b64  	%rd38525, %rd3820, -2;
	setp.ne.s64 	%p451, %rd38522, %rd38525;
	@%p451 bra 	$L__BB21_1804;
$L__BB21_1805:
	setp.eq.s64 	%p452, %rd2168, 0;
	@%p452 bra 	$L__BB21_1807;
	shl.b64 	%rd11657, %rd38525, 3;
	add.s64 	%rd11658, %rd38358, %rd11657;
	ld.u64 	%rd11659, [%rd11658];
	and.b64  	%rd11660, %rd11659, 255;
	xor.b64  	%rd11661, %rd11660, %rd38524;
	mul.lo.s64 	%rd11662, %rd11661, 1099511628211;
	shr.u64 	%rd11663, %rd11659, 8;
	and.b64  	%rd11664, %rd11663, 255;
	xor.b64  	%rd11665, %rd11664, %rd11662;
	mul.lo.s64 	%rd11666, %rd11665, 1099511628211;
	shr.u64 	%rd11667, %rd11659, 16;
	and.b64  	%rd11668, %rd11667, 255;
	xor.b64  	%rd11669, %rd11668, %rd11666;
	mul.lo.s64 	%rd11670, %rd11669, 1099511628211;
	shr.u64 	%rd11671, %rd11659, 24;
	and.b64  	%rd11672, %rd11671, 255;
	xor.b64  	%rd11673, %rd11672, %rd11670;
	mul.lo.s64 	%rd11674, %rd11673, 1099511628211;
	shr.u64 	%rd11675, %rd11659, 32;
	and.b64  	%rd11676, %rd11675, 255;
	xor.b64  	%rd11677, %rd11676, %rd11674;
	mul.lo.s64 	%rd11678, %rd11677, 1099511628211;
	shr.u64 	%rd11679, %rd11659, 40;
	and.b64  	%rd11680, %rd11679, 255;
	xor.b64  	%rd11681, %rd11680, %rd11678;
	mul.lo.s64 	%rd11682, %rd11681, 1099511628211;
	shr.u64 	%rd11683, %rd11659, 48;
	and.b64  	%rd11684, %rd11683, 255;
	xor.b64  	%rd11685, %rd11684, %rd11682;
	mul.lo.s64 	%rd11686, %rd11685, 1099511628211;
	shr.u64 	%rd11687, %rd11659, 56;
	xor.b64  	%rd11688, %rd11687, %rd11686;
	mul.lo.s64 	%rd38524, %rd11688, 1099511628211;
$L__BB21_1807:
	setp.eq.s64 	%p453, %rd1785, 0;
	mov.b64 	%rd38530, -3750763034362895579;
	mov.b64 	%rd38531, 0;
	@%p453 bra 	$L__BB21_1810;
	mov.b64 	%rd38530, -3750763034362895579;
	mov.b64 	%rd38528, 0;
$L__BB21_1809:
	shl.b64 	%rd11694, %rd38528, 3;
	add.s64 	%rd11695, %rd38439, %rd11694;
	ld.u64 	%rd11696, [%rd11695];
	and.b64  	%rd11697, %rd11696, 255;
	xor.b64  	%rd11698, %rd11697, %rd38530;
	mul.lo.s64 	%rd11699, %rd11698, 1099511628211;
	shr.u64 	%rd11700, %rd11696, 8;
	and.b64  	%rd11701, %rd11700, 255;
	xor.b64  	%rd11702, %rd11701, %rd11699;
	mul.lo.s64 	%rd11703, %rd11702, 1099511628211;
	shr.u64 	%rd11704, %rd11696, 16;
	and.b64  	%rd11705, %rd11704, 255;
	xor.b64  	%rd11706, %rd11705, %rd11703;
	mul.lo.s64 	%rd11707, %rd11706, 1099511628211;
	shr.u64 	%rd11708, %rd11696, 24;
	and.b64  	%rd11709, %rd11708, 255;
	xor.b64  	%rd11710, %rd11709, %rd11707;
	mul.lo.s64 	%rd11711, %rd11710, 1099511628211;
	shr.u64 	%rd11712, %rd11696, 32;
	and.b64  	%rd11713, %rd11712, 255;
	xor.b64  	%rd11714, %rd11713, %rd11711;
	mul.lo.s64 	%rd11715, %rd11714, 1099511628211;
	shr.u64 	%rd11716, %rd11696, 40;
	and.b64  	%rd11717, %rd11716, 255;
	xor.b64  	%rd11718, %rd11717, %rd11715;
	mul.lo.s64 	%rd11719, %rd11718, 1099511628211;
	shr.u64 	%rd11720, %rd11696, 48;
	and.b64  	%rd11721, %rd11720, 255;
	xor.b64  	%rd11722, %rd11721, %rd11719;
	mul.lo.s64 	%rd11723, %rd11722, 1099511628211;
	shr.u64 	%rd11724, %rd11696, 56;
	xor.b64  	%rd11725, %rd11724, %rd11723;
	mul.lo.s64 	%rd11726, %rd11725, 1099511628211;
	ld.u64 	%rd11727, [%rd11695+8];
	and.b64  	%rd11728, %rd11727, 255;
	xor.b64  	%rd11729, %rd11728, %rd11726;
	mul.lo.s64 	%rd11730, %rd11729, 1099511628211;
	shr.u64 	%rd11731, %rd11727, 8;
	and.b64  	%rd11732, %rd11731, 255;
	xor.b64  	%rd11733, %rd11732, %rd11730;
	mul.lo.s64 	%rd11734, %rd11733, 1099511628211;
	shr.u64 	%rd11735, %rd11727, 16;
	and.b64  	%rd11736, %rd11735, 255;
	xor.b64  	%rd11737, %rd11736, %rd11734;
	mul.lo.s64 	%rd11738, %rd11737, 1099511628211;
	shr.u64 	%rd11739, %rd11727, 24;
	and.b64  	%rd11740, %rd11739, 255;
	xor.b64  	%rd11741, %rd11740, %rd11738;
	mul.lo.s64 	%rd11742, %rd11741, 1099511628211;
	shr.u64 	%rd11743, %rd11727, 32;
	and.b64  	%rd11744, %rd11743, 255;
	xor.b64  	%rd11745, %rd11744, %rd11742;
	mul.lo.s64 	%rd11746, %rd11745, 1099511628211;
	shr.u64 	%rd11747, %rd11727, 40;
	and.b64  	%rd11748, %rd11747, 255;
	xor.b64  	%rd11749, %rd11748, %rd11746;
	mul.lo.s64 	%rd11750, %rd11749, 1099511628211;
	shr.u64 	%rd11751, %rd11727, 48;
	and.b64  	%rd11752, %rd11751, 255;
	xor.b64  	%rd11753, %rd11752, %rd11750;
	mul.lo.s64 	%rd11754, %rd11753, 1099511628211;
	shr.u64 	%rd11755, %rd11727, 56;
	xor.b64  	%rd11756, %rd11755, %rd11754;
	mul.lo.s64 	%rd38530, %rd11756, 1099511628211;
	add.s64 	%rd38528, %rd38528, 2;
	and.b64  	%rd38531, %rd3820, -2;
	setp.ne.s64 	%p454, %rd38528, %rd38531;
	@%p454 bra 	$L__BB21_1809;
$L__BB21_1810:
	setp.eq.s64 	%p455, %rd2168, 0;
	@%p455 bra 	$L__BB21_1812;
	shl.b64 	%rd11757, %rd38531, 3;
	add.s64 	%rd11758, %rd38439, %rd11757;
	ld.u64 	%rd11759, [%rd11758];
	and.b64  	%rd11760, %rd11759, 255;
	xor.b64  	%rd11761, %rd11760, %rd38530;
	mul.lo.s64 	%rd11762, %rd11761, 1099511628211;
	shr.u64 	%rd11763, %rd11759, 8;
	and.b64  	%rd11764, %rd11763, 255;
	xor.b64  	%rd11765, %rd11764, %rd11762;
	mul.lo.s64 	%rd11766, %rd11765, 1099511628211;
	shr.u64 	%rd11767, %rd11759, 16;
	and.b64  	%rd11768, %rd11767, 255;
	xor.b64  	%rd11769, %rd11768, %rd11766;
	mul.lo.s64 	%rd11770, %rd11769, 1099511628211;
	shr.u64 	%rd11771, %rd11759, 24;
	and.b64  	%rd11772, %rd11771, 255;
	xor.b64  	%rd11773, %rd11772, %rd11770;
	mul.lo.s64 	%rd11774, %rd11773, 1099511628211;
	shr.u64 	%rd11775, %rd11759, 32;
	and.b64  	%rd11776, %rd11775, 255;
	xor.b64  	%rd11777, %rd11776, %rd11774;
	mul.lo.s64 	%rd11778, %rd11777, 1099511628211;
	shr.u64 	%rd11779, %rd11759, 40;
	and.b64  	%rd11780, %rd11779, 255;
	xor.b64  	%rd11781, %rd11780, %rd11778;
	mul.lo.s64 	%rd11782, %rd11781, 1099511628211;
	shr.u64 	%rd11783, %rd11759, 48;
	and.b64  	%rd11784, %rd11783, 255;
	xor.b64  	%rd11785, %rd11784, %rd11782;
	mul.lo.s64 	%rd11786, %rd11785, 1099511628211;
	shr.u64 	%rd11787, %rd11759, 56;
	xor.b64  	%rd11788, %rd11787, %rd11786;
	mul.lo.s64 	%rd38530, %rd11788, 1099511628211;
$L__BB21_1812:
	setp.eq.s64 	%p456, %rd38524, %rd38530;
	@%p456 bra 	$L__BB21_1825;
	setp.eq.s64 	%p457, %rd1785, 0;
	mov.b64 	%rd38536, -3750763034362895579;
	mov.b64 	%rd38537, 0;
	@%p457 bra 	$L__BB21_1816;
	mov.b64 	%rd38536, -3750763034362895579;
	mov.b64 	%rd38534, 0;
	and.b64  	%rd38537, %rd3820, -2;
$L__BB21_1815:
	shl.b64 	%rd11794, %rd38534, 3;
	add.s64 	%rd11795, %rd38358, %rd11794;
	ld.u64 	%rd11796, [%rd11795];
	and.b64  	%rd11797, %rd11796, 255;
	xor.b64  	%rd11798, %rd11797, %rd38536;
	mul.lo.s64 	%rd11799, %rd11798, 1099511628211;
	shr.u64 	%rd11800, %rd11796, 8;
	and.b64  	%rd11801, %rd11800, 255;
	xor.b64  	%rd11802, %rd11801, %rd11799;
	mul.lo.s64 	%rd11803, %rd11802, 1099511628211;
	shr.u64 	%rd11804, %rd11796, 16;
	and.b64  	%rd11805, %rd11804, 255;
	xor.b64  	%rd11806, %rd11805, %rd11803;
	mul.lo.s64 	%rd11807, %rd11806, 1099511628211;
	shr.u64 	%rd11808, %rd11796, 24;
	and.b64  	%rd11809, %rd11808, 255;
	xor.b64  	%rd11810, %rd11809, %rd11807;
	mul.lo.s64 	%rd11811, %rd11810, 1099511628211;
	shr.u64 	%rd11812, %rd11796, 32;
	and.b64  	%rd11813, %rd11812, 255;
	xor.b64  	%rd11814, %rd11813, %rd11811;
	mul.lo.s64 	%rd11815, %rd11814, 1099511628211;
	shr.u64 	%rd11816, %rd11796, 40;
	and.b64  	%rd11817, %rd11816, 255;
	xor.b64  	%rd11818, %rd11817, %rd11815;
	mul.lo.s64 	%rd11819, %rd11818, 1099511628211;
	shr.u64 	%rd11820, %rd11796, 48;
	and.b64  	%rd11821, %rd11820, 255;
	xor.b64  	%rd11822, %rd11821, %rd11819;
	mul.lo.s64 	%rd11823, %rd11822, 1099511628211;
	shr.u64 	%rd11824, %rd11796, 56;
	xor.b64  	%rd11825, %rd11824, %rd11823;
	mul.lo.s64 	%rd11826, %rd11825, 1099511628211;
	ld.u64 	%rd11827, [%rd11795+8];
	and.b64  	%rd11828, %rd11827, 255;
	xor.b64  	%rd11829, %rd11828, %rd11826;
	mul.lo.s64 	%rd11830, %rd11829, 1099511628211;
	shr.u64 	%rd11831, %rd11827, 8;
	and.b64  	%rd11832, %rd11831, 255;
	xor.b64  	%rd11833, %rd11832, %rd11830;
	mul.lo.s64 	%rd11834, %rd11833, 1099511628211;
	shr.u64 	%rd11835, %rd11827, 16;
	and.b64  	%rd11836, %rd11835, 255;
	xor.b64  	%rd11837, %rd11836, %rd11834;
	mul.lo.s64 	%rd11838, %rd11837, 1099511628211;
	shr.u64 	%rd11839, %rd11827, 24;
	and.b64  	%rd11840, %rd11839, 255;
	xor.b64  	%rd11841, %rd11840, %rd11838;
	mul.lo.s64 	%rd11842, %rd11841, 1099511628211;
	shr.u64 	%rd11843, %rd11827, 32;
	and.b64  	%rd11844, %rd11843, 255;
	xor.b64  	%rd11845, %rd11844, %rd11842;
	mul.lo.s64 	%rd11846, %rd11845, 1099511628211;
	shr.u64 	%rd11847, %rd11827, 40;
	and.b64  	%rd11848, %rd11847, 255;
	xor.b64  	%rd11849, %rd11848, %rd11846;
	mul.lo.s64 	%rd11850, %rd11849, 1099511628211;
	shr.u64 	%rd11851, %rd11827, 48;
	and.b64  	%rd11852, %rd11851, 255;
	xor.b64  	%rd11853, %rd11852, %rd11850;
	mul.lo.s64 	%rd11854, %rd11853, 1099511628211;
	shr.u64 	%rd11855, %rd11827, 56;
	xor.b64  	%rd11856, %rd11855, %rd11854;
	mul.lo.s64 	%rd38536, %rd11856, 1099511628211;
	add.s64 	%rd38534, %rd38534, 2;
	setp.ne.s64 	%p458, %rd38534, %rd38537;
	@%p458 bra 	$L__BB21_1815;
$L__BB21_1816:
	setp.eq.s64 	%p459, %rd2168, 0;
	@%p459 bra 	$L__BB21_1818;
	shl.b64 	%rd11857, %rd38537, 3;
	add.s64 	%rd11858, %rd38358, %rd11857;
	ld.u64 	%rd11859, [%rd11858];
	and.b64  	%rd11860, %rd11859, 255;
	xor.b64  	%rd11861, %rd11860, %rd38536;
	mul.lo.s64 	%rd11862, %rd11861, 1099511628211;
	shr.u64 	%rd11863, %rd11859, 8;
	and.b64  	%rd11864, %rd11863, 255;
	xor.b64  	%rd11865, %rd11864, %rd11862;
	mul.lo.s64 	%rd11866, %rd11865, 1099511628211;
	shr.u64 	%rd11867, %rd11859, 16;
	and.b64  	%rd11868, %rd11867, 255;
	xor.b64  	%rd11869, %rd11868, %rd11866;
	mul.lo.s64 	%rd11870, %rd11869, 1099511628211;
	shr.u64 	%rd11871, %rd11859, 24;
	and.b64  	%rd11872, %rd11871, 255;
	xor.b64  	%rd11873, %rd11872, %rd11870;
	mul.lo.s64 	%rd11874, %rd11873, 1099511628211;
	shr.u64 	%rd11875, %rd11859, 32;
	and.b64  	%rd11876, %rd11875, 255;
	xor.b64  	%rd11877, %rd11876, %rd11874;
	mul.lo.s64 	%rd11878, %rd11877, 1099511628211;
	shr.u64 	%rd11879, %rd11859, 40;
	and.b64  	%rd11880, %rd11879, 255;
	xor.b64  	%rd11881, %rd11880, %rd11878;
	mul.lo.s64 	%rd11882, %rd11881, 1099511628211;
	shr.u64 	%rd11883, %rd11859, 48;
	and.b64  	%rd11884, %rd11883, 255;
	xor.b64  	%rd11885, %rd11884, %rd11882;
	mul.lo.s64 	%rd11886, %rd11885, 1099511628211;
	shr.u64 	%rd11887, %rd11859, 56;
	xor.b64  	%rd11888, %rd11887, %rd11886;
	mul.lo.s64 	%rd38536, %rd11888, 1099511628211;
$L__BB21_1818:
	setp.eq.s64 	%p460, %rd1785, 0;
	mov.b64 	%rd38542, -3750763034362895579;
	mov.b64 	%rd38543, 0;
	@%p460 bra 	$L__BB21_1821;
	mov.b64 	%rd38542, -3750763034362895579;
	mov.b64 	%rd38540, 0;
$L__BB21_1820:
	shl.b64 	%rd11894, %rd38540, 3;
	add.s64 	%rd11895, %rd38439, %rd11894;
	ld.u64 	%rd11896, [%rd11895];
	and.b64  	%rd11897, %rd11896, 255;
	xor.b64  	%rd11898, %rd11897, %rd38542;
	mul.lo.s64 	%rd11899, %rd11898, 1099511628211;
	shr.u64 	%rd11900, %rd11896, 8;
	and.b64  	%rd11901, %rd11900, 255;
	xor.b64  	%rd11902, %rd11901, %rd11899;
	mul.lo.s64 	%rd11903, %rd11902, 1099511628211;
	shr.u64 	%rd11904, %rd11896, 16;
	and.b64  	%rd11905, %rd11904, 255;
	xor.b64  	%rd11906, %rd11905, %rd11903;
	mul.lo.s64 	%rd11907, %rd11906, 1099511628211;
	shr.u64 	%rd11908, %rd11896, 24;
	and.b64  	%rd11909, %rd11908, 255;
	xor.b64  	%rd11910, %rd11909, %rd11907;
	mul.lo.s64 	%rd11911, %rd11910, 1099511628211;
	shr.u64 	%rd11912, %rd11896, 32;
	and.b64  	%rd11913, %rd11912, 255;
	xor.b64  	%rd11914, %rd11913, %rd11911;
	mul.lo.s64 	%rd11915, %rd11914, 1099511628211;
	shr.u64 	%rd11916, %rd11896, 40;
	and.b64  	%rd11917, %rd11916, 255;
	xor.b64  	%rd11918, %rd11917, %rd11915;
	mul.lo.s64 	%rd11919, %rd11918, 1099511628211;
	shr.u64 	%rd11920, %rd11896, 48;
	and.b64  	%rd11921, %rd11920, 255;
	xor.b64  	%rd11922, %rd11921, %rd11919;
	mul.lo.s64 	%rd11923, %rd11922, 1099511628211;
	shr.u64 	%rd11924, %rd11896, 56;
	xor.b64  	%rd11925, %rd11924, %rd11923;
	mul.lo.s64 	%rd11926, %rd11925, 1099511628211;
	ld.u64 	%rd11927, [%rd11895+8];
	and.b64  	%rd11928, %rd11927, 255;
	xor.b64  	%rd11929, %rd11928, %rd11926;
	mul.lo.s64 	%rd11930, %rd11929, 1099511628211;
	shr.u64 	%rd11931, %rd11927, 8;
	and.b64  	%rd11932, %rd11931, 255;
	xor.b64  	%rd11933, %rd11932, %rd11930;
	mul.lo.s64 	%rd11934, %rd11933, 1099511628211;
	shr.u64 	%rd11935, %rd11927, 16;
	and.b64  	%rd11936, %rd11935, 255;
	xor.b64  	%rd11937, %rd11936, %rd11934;
	mul.lo.s64 	%rd11938, %rd11937, 1099511628211;
	shr.u64 	%rd11939, %rd11927, 24;
	and.b64  	%rd11940, %rd11939, 255;
	xor.b64  	%rd11941, %rd11940, %rd11938;
	mul.lo.s64 	%rd11942, %rd11941, 1099511628211;
	shr.u64 	%rd11943, %rd11927, 32;
	and.b64  	%rd11944, %rd11943, 255;
	xor.b64  	%rd11945, %rd11944, %rd11942;
	mul.lo.s64 	%rd11946, %rd11945, 1099511628211;
	shr.u64 	%rd11947, %rd11927, 40;
	and.b64  	%rd11948, %rd11947, 255;
	xor.b64  	%rd11949, %rd11948, %rd11946;
	mul.lo.s64 	%rd11950, %rd11949, 1099511628211;
	shr.u64 	%rd11951, %rd11927, 48;
	and.b64  	%rd11952, %rd11951, 255;
	xor.b64  	%rd11953, %rd11952, %rd11950;
	mul.lo.s64 	%rd11954, %rd11953, 1099511628211;
	shr.u64 	%rd11955, %rd11927, 56;
	xor.b64  	%rd11956, %rd11955, %rd11954;
	mul.lo.s64 	%rd38542, %rd11956, 1099511628211;
	add.s64 	%rd38540, %rd38540, 2;
	and.b64  	%rd38543, %rd3820, -2;
	setp.ne.s64 	%p461, %rd38540, %rd38543;
	@%p461 bra 	$L__BB21_1820;
$L__BB21_1821:
	setp.eq.s64 	%p462, %rd2168, 0;
	@%p462 bra 	$L__BB21_1823;
	shl.b64 	%rd11957, %rd38543, 3;
	add.s64 	%rd11958, %rd38439, %rd11957;
	ld.u64 	%rd11959, [%rd11958];
	and.b64  	%rd11960, %rd11959, 255;
	xor.b64  	%rd11961, %rd11960, %rd38542;
	mul.lo.s64 	%rd11962, %rd11961, 1099511628211;
	shr.u64 	%rd11963, %rd11959, 8;
	and.b64  	%rd11964, %rd11963, 255;
	xor.b64  	%rd11965, %rd11964, %rd11962;
	mul.lo.s64 	%rd11966, %rd11965, 1099511628211;
	shr.u64 	%rd11967, %rd11959, 16;
	and.b64  	%rd11968, %rd11967, 255;
	xor.b64  	%rd11969, %rd11968, %rd11966;
	mul.lo.s64 	%rd11970, %rd11969, 1099511628211;
	shr.u64 	%rd11971, %rd11959, 24;
	and.b64  	%rd11972, %rd11971, 255;
	xor.b64  	%rd11973, %rd11972, %rd11970;
	mul.lo.s64 	%rd11974, %rd11973, 1099511628211;
	shr.u64 	%rd11975, %rd11959, 32;
	and.b64  	%rd11976, %rd11975, 255;
	xor.b64  	%rd11977, %rd11976, %rd11974;
	mul.lo.s64 	%rd11978, %rd11977, 1099511628211;
	shr.u64 	%rd11979, %rd11959, 40;
	and.b64  	%rd11980, %rd11979, 255;
	xor.b64  	%rd11981, %rd11980, %rd11978;
	mul.lo.s64 	%rd11982, %rd11981, 1099511628211;
	shr.u64 	%rd11983, %rd11959, 48;
	and.b64  	%rd11984, %rd11983, 255;
	xor.b64  	%rd11985, %rd11984, %rd11982;
	mul.lo.s64 	%rd11986, %rd11985, 1099511628211;
	shr.u64 	%rd11987, %rd11959, 56;
	xor.b64  	%rd11988, %rd11987, %rd11986;
	mul.lo.s64 	%rd38542, %rd11988, 1099511628211;
$L__BB21_1823:
	setp.lt.u64 	%p463, %rd38536, %rd38542;
	mov.u64 	%rd38547, %rd38358;
	@%p463 bra 	$L__BB21_1824;
	bra.uni 	$L__BB21_1829;
$L__BB21_1824:
	mov.u64 	%rd38547, %rd38439;
	mov.u64 	%rd38439, %rd38358;
	bra.uni 	$L__BB21_1829;
$L__BB21_1825:
	setp.eq.s32 	%p464, %r120, 0;
	mov.u64 	%rd38547, %rd38358;
	@%p464 bra 	$L__BB21_1829;
	mov.b64 	%rd38546, 0;
$L__BB21_1827:
	shl.b64 	%rd11990, %rd38546, 3;
	add.s64 	%rd11991, %rd38358, %rd11990;
	ld.u64 	%rd11992, [%rd11991];
	add.s64 	%rd11993, %rd38439, %rd11990;
	ld.u64 	%rd11994, [%rd11993];
	setp.lt.u64 	%p465, %rd11992, %rd11994;
	@%p465 bra 	$L__BB21_1824;
	add.s64 	%rd38546, %rd38546, 1;
	setp.eq.s64 	%p466, %rd38546, %rd1784;
	mov.u64 	%rd38547, %rd38358;
	@%p466 bra 	$L__BB21_1829;
	bra.uni 	$L__BB21_1827;
$L__BB21_1829:
	setp.eq.s64 	%p467, %rd1785, 0;
	mov.b64 	%rd38551, -3750763034362895579;
	mov.b64 	%rd38552, 0;
	@%p467 bra 	$L__BB21_1832;
	mov.b64 	%rd38551, -3750763034362895579;
	mov.b64 	%rd38549, 0;
$L__BB21_1831:
	shl.b64 	%rd12000, %rd38549, 3;
	add.s64 	%rd12001, %rd38385, %rd12000;
	ld.u64 	%rd12002, [%rd12001];
	and.b64  	%rd12003, %rd12002, 255;
	xor.b64  	%rd12004, %rd12003, %rd38551;
	mul.lo.s64 	%rd12005, %rd12004, 1099511628211;
	shr.u64 	%rd12006, %rd12002, 8;
	and.b64  	%rd12007, %rd12006, 255;
	xor.b64  	%rd12008, %rd12007, %rd12005;
	mul.lo.s64 	%rd12009, %rd12008, 1099511628211;
	shr.u64 	%rd12010, %rd12002, 16;
	and.b64  	%rd12011, %rd12010, 255;
	xor.b64  	%rd12012, %rd12011, %rd12009;
	mul.lo.s64 	%rd12013, %rd12012, 1099511628211;
	shr.u64 	%rd12014, %rd12002, 24;
	and.b64  	%rd12015, %rd12014, 255;
	xor.b64  	%rd12016, %rd12015, %rd12013;
	mul.lo.s64 	%rd12017, %rd12016, 1099511628211;
	shr.u64 	%rd12018, %rd12002, 32;
	and.b64  	%rd12019, %rd12018, 255;
	xor.b64  	%rd12020, %rd12019, %rd12017;
	mul.lo.s64 	%rd12021, %rd12020, 1099511628211;
	shr.u64 	%rd12022, %rd12002, 40;
	and.b64  	%rd12023, %rd12022, 255;
	xor.b64  	%rd12024, %rd12023, %rd12021;
	mul.lo.s64 	%rd12025, %rd12024, 1099511628211;
	shr.u64 	%rd12026, %rd12002, 48;
	and.b64  	%rd12027, %rd12026, 255;
	xor.b64  	%rd12028, %rd12027, %rd12025;
	mul.lo.s64 	%rd12029, %rd12028, 1099511628211;
	shr.u64 	%rd12030, %rd12002, 56;
	xor.b64  	%rd12031, %rd12030, %rd12029;
	mul.lo.s64 	%rd12032, %rd12031, 1099511628211;
	ld.u64 	%rd12033, [%rd12001+8];
	and.b64  	%rd12034, %rd12033, 255;
	xor.b64  	%rd12035, %rd12034, %rd12032;
	mul.lo.s64 	%rd12036, %rd12035, 1099511628211;
	shr.u64 	%rd12037, %rd12033, 8;
	and.b64  	%rd12038, %rd12037, 255;
	xor.b64  	%rd12039, %rd12038, %rd12036;
	mul.lo.s64 	%rd12040, %rd12039, 1099511628211;
	shr.u64 	%rd12041, %rd12033, 16;
	and.b64  	%rd12042, %rd12041, 255;
	xor.b64  	%rd12043, %rd12042, %rd12040;
	mul.lo.s64 	%rd12044, %rd12043, 1099511628211;
	shr.u64 	%rd12045, %rd12033, 24;
	and.b64  	%rd12046, %rd12045, 255;
	xor.b64  	%rd12047, %rd12046, %rd12044;
	mul.lo.s64 	%rd12048, %rd12047, 1099511628211;
	shr.u64 	%rd12049, %rd12033, 32;
	and.b64  	%rd12050, %rd12049, 255;
	xor.b64  	%rd12051, %rd12050, %rd12048;
	mul.lo.s64 	%rd12052, %rd12051, 1099511628211;
	shr.u64 	%rd12053, %rd12033, 40;
	and.b64  	%rd12054, %rd12053, 255;
	xor.b64  	%rd12055, %rd12054, %rd12052;
	mul.lo.s64 	%rd12056, %rd12055, 1099511628211;
	shr.u64 	%rd12057, %rd12033, 48;
	and.b64  	%rd12058, %rd12057, 255;
	xor.b64  	%rd12059, %rd12058, %rd12056;
	mul.lo.s64 	%rd12060, %rd12059, 1099511628211;
	shr.u64 	%rd12061, %rd12033, 56;
	xor.b64  	%rd12062, %rd12061, %rd12060;
	mul.lo.s64 	%rd38551, %rd12062, 1099511628211;
	add.s64 	%rd38549, %rd38549, 2;
	and.b64  	%rd38552, %rd3820, -2;
	setp.ne.s64 	%p468, %rd38549, %rd38552;
	@%p468 bra 	$L__BB21_1831;
$L__BB21_1832:
	setp.eq.s64 	%p469, %rd2168, 0;
	@%p469 bra 	$L__BB21_1834;
	shl.b64 	%rd12063, %rd38552, 3;
	add.s64 	%rd12064, %rd38385, %rd12063;
	ld.u64 	%rd12065, [%rd12064];
	and.b64  	%rd12066, %rd12065, 255;
	xor.b64  	%rd12067, %rd12066, %rd38551;
	mul.lo.s64 	%rd12068, %rd12067, 1099511628211;
	shr.u64 	%rd12069, %rd12065, 8;
	and.b64  	%rd12070, %rd12069, 255;
	xor.b64  	%rd12071, %rd12070, %rd12068;
	mul.lo.s64 	%rd12072, %rd12071, 1099511628211;
	shr.u64 	%rd12073, %rd12065, 16;
	and.b64  	%rd12074, %rd12073, 255;
	xor.b64  	%rd12075, %rd12074, %rd12072;
	mul.lo.s64 	%rd12076, %rd12075, 1099511628211;
	shr.u64 	%rd12077, %rd12065, 24;
	and.b64  	%rd12078, %rd12077, 255;
	xor.b64  	%rd12079, %rd12078, %rd12076;
	mul.lo.s64 	%rd12080, %rd12079, 1099511628211;
	shr.u64 	%rd12081, %rd12065, 32;
	and.b64  	%rd12082, %rd12081, 255;
	xor.b64  	%rd12083, %rd12082, %rd12080;
	mul.lo.s64 	%rd12084, %rd12083, 1099511628211;
	shr.u64 	%rd12085, %rd12065, 40;
	and.b64  	%rd12086, %rd12085, 255;
	xor.b64  	%rd12087, %rd12086, %rd12084;
	mul.lo.s64 	%rd12088, %rd12087, 1099511628211;
	shr.u64 	%rd12089, %rd12065, 48;
	and.b64  	%rd12090, %rd12089, 255;
	xor.b64  	%rd12091, %rd12090, %rd12088;
	mul.lo.s64 	%rd12092, %rd12091, 1099511628211;
	shr.u64 	%rd12093, %rd12065, 56;
	xor.b64  	%rd12094, %rd12093, %rd12092;
	mul.lo.s64 	%rd38551, %rd12094, 1099511628211;
$L__BB21_1834:
	setp.eq.s64 	%p470, %rd1785, 0;
	mov.b64 	%rd38557, -3750763034362895579;
	mov.b64 	%rd38558, 0;
	@%p470 bra 	$L__BB21_1837;
	mov.b64 	%rd38557, -3750763034362895579;
	mov.b64 	%rd38555, 0;
$L__BB21_1836:
	shl.b64 	%rd12100, %rd38555, 3;
	add.s64 	%rd12101, %rd38197, %rd12100;
	ld.u64 	%rd12102, [%rd12101];
	and.b64  	%rd12103, %rd12102, 255;
	xor.b64  	%rd12104, %rd12103, %rd38557;
	mul.lo.s64 	%rd12105, %rd12104, 1099511628211;
	shr.u64 	%rd12106, %rd12102, 8;
	and.b64  	%rd12107, %rd12106, 255;
	xor.b64  	%rd12108, %rd12107, %rd12105;
	mul.lo.s64 	%rd12109, %rd12108, 1099511628211;
	shr.u64 	%rd12110, %rd12102, 16;
	and.b64  	%rd12111, %rd12110, 255;
	xor.b64  	%rd12112, %rd12111, %rd12109;
	mul.lo.s64 	%rd12113, %rd12112, 1099511628211;
	shr.u64 	%rd12114, %rd12102, 24;
	and.b64  	%rd12115, %rd12114, 255;
	xor.b64  	%rd12116, %rd12115, %rd12113;
	mul.lo.s64 	%rd12117, %rd12116, 1099511628211;
	shr.u64 	%rd12118, %rd12102, 32;
	and.b64  	%rd12119, %rd12118, 255;
	xor.b64  	%rd12120, %rd12119, %rd12117;
	mul.lo.s64 	%rd12121, %rd12120, 1099511628211;
	shr.u64 	%rd12122, %rd12102, 40;
	and.b64  	%rd12123, %rd12122, 255;
	xor.b64  	%rd12124, %rd12123, %rd12121;
	mul.lo.s64 	%rd12125, %rd12124, 1099511628211;
	shr.u64 	%rd12126, %rd12102, 48;
	and.b64  	%rd12127, %rd12126, 255;
	xor.b64  	%rd12128, %rd12127, %rd12125;
	mul.lo.s64 	%rd12129, %rd12128, 1099511628211;
	shr.u64 	%rd12130, %rd12102, 56;
	xor.b64  	%rd12131, %rd12130, %rd12129;
	mul.lo.s64 	%rd12132, %rd12131, 1099511628211;
	ld.u64 	%rd12133, [%rd12101+8];
	and.b64  	%rd12134, %rd12133, 255;
	xor.b64  	%rd12135, %rd12134, %rd12132;
	mul.lo.s64 	%rd12136, %rd12135, 1099511628211;
	shr.u64 	%rd12137, %rd12133, 8;
	and.b64  	%rd12138, %rd12137, 255;
	xor.b64  	%rd12139, %rd12138, %rd12136;
	mul.lo.s64 	%rd12140, %rd12139, 1099511628211;
	shr.u64 	%rd12141, %rd12133, 16;
	and.b64  	%rd12142, %rd12141, 255;
	xor.b64  	%rd12143, %rd12142, %rd12140;
	mul.lo.s64 	%rd12144, %rd12143, 1099511628211;
	shr.u64 	%rd12145, %rd12133, 24;
	and.b64  	%rd12146, %rd12145, 255;
	xor.b64  	%rd12147, %rd12146, %rd12144;
	mul.lo.s64 	%rd12148, %rd12147, 1099511628211;
	shr.u64 	%rd12149, %rd12133, 32;
	and.b64  	%rd12150, %rd12149, 255;
	xor.b64  	%rd12151, %rd12150, %rd12148;
	mul.lo.s64 	%rd12152, %rd12151, 1099511628211;
	shr.u64 	%rd12153, %rd12133, 40;
	and.b64  	%rd12154, %rd12153, 255;
	xor.b64  	%rd12155, %rd12154, %rd12152;
	mul.lo.s64 	%rd12156, %rd12155, 1099511628211;
	shr.u64 	%rd12157, %rd12133, 48;
	and.b64  	%rd12158, %rd12157, 255;
	xor.b64  	%rd12159, %rd12158, %rd12156;
	mul.lo.s64 	%rd12160, %rd12159, 1099511628211;
	shr.u64 	%rd12161, %rd12133, 56;
	xor.b64  	%rd12162, %rd12161, %rd12160;
	mul.lo.s64 	%rd38557, %rd12162, 1099511628211;
	add.s64 	%rd38555, %rd38555, 2;
	and.b64  	%rd38558, %rd3820, -2;
	setp.ne.s64 	%p471, %rd38555, %rd38558;
	@%p471 bra 	$L__BB21_1836;
$L__BB21_1837:
	setp.eq.s64 	%p472, %rd2168, 0;
	@%p472 bra 	$L__BB21_1839;
	shl.b64 	%rd12163, %rd38558, 3;
	add.s64 	%rd12164, %rd38197, %rd12163;
	ld.u64 	%rd12165, [%rd12164];
	and.b64  	%rd12166, %rd12165, 255;
	xor.b64  	%rd12167, %rd12166, %rd38557;
	mul.lo.s64 	%rd12168, %rd12167, 1099511628211;
	shr.u64 	%rd12169, %rd12165, 8;
	and.b64  	%rd12170, %rd12169, 255;
	xor.b64  	%rd12171, %rd12170, %rd12168;
	mul.lo.s64 	%rd12172, %rd12171, 1099511628211;
	shr.u64 	%rd12173, %rd12165, 16;
	and.b64  	%rd12174, %rd12173, 255;
	xor.b64  	%rd12175, %rd12174, %rd12172;
	mul.lo.s64 	%rd12176, %rd12175, 1099511628211;
	shr.u64 	%rd12177, %rd12165, 24;
	and.b64  	%rd12178, %rd12177, 255;
	xor.b64  	%rd12179, %rd12178, %rd12176;
	mul.lo.s64 	%rd12180, %rd12179, 1099511628211;
	shr.u64 	%rd12181, %rd12165, 32;
	and.b64  	%rd12182, %rd12181, 255;
	xor.b64  	%rd12183, %rd12182, %rd12180;
	mul.lo.s64 	%rd12184, %rd12183, 1099511628211;
	shr.u64 	%rd12185, %rd12165, 40;
	and.b64  	%rd12186, %rd12185, 255;
	xor.b64  	%rd12187, %rd12186, %rd12184;
	mul.lo.s64 	%rd12188, %rd12187, 1099511628211;
	shr.u64 	%rd12189, %rd12165, 48;
	and.b64  	%rd12190, %rd12189, 255;
	xor.b64  	%rd12191, %rd12190, %rd12188;
	mul.lo.s64 	%rd12192, %rd12191, 1099511628211;
	shr.u64 	%rd12193, %rd12165, 56;
	xor.b64  	%rd12194, %rd12193, %rd12192;
	mul.lo.s64 	%rd38557, %rd12194, 1099511628211;
$L__BB21_1839:
	setp.eq.s64 	%p473, %rd38551, %rd38557;
	@%p473 bra 	$L__BB21_1852;
	setp.eq.s64 	%p474, %rd1785, 0;
	mov.b64 	%rd38563, -3750763034362895579;
	mov.b64 	%rd38564, 0;
	@%p474 bra 	$L__BB21_1843;
	mov.b64 	%rd38563, -3750763034362895579;
	mov.b64 	%rd38561, 0;
	and.b64  	%rd38564, %rd3820, -2;
$L__BB21_1842:
	shl.b64 	%rd12200, %rd38561, 3;
	add.s64 	%rd12201, %rd38385, %rd12200;
	ld.u64 	%rd12202, [%rd12201];
	and.b64  	%rd12203, %rd12202, 255;
	xor.b64  	%rd12204, %rd12203, %rd38563;
	mul.lo.s64 	%rd12205, %rd12204, 1099511628211;
	shr.u64 	%rd12206, %rd12202, 8;
	and.b64  	%rd12207, %rd12206, 255;
	xor.b64  	%rd12208, %rd12207, %rd12205;
	mul.lo.s64 	%rd12209, %rd12208, 1099511628211;
	shr.u64 	%rd12210, %rd12202, 16;
	and.b64  	%rd12211, %rd12210, 255;
	xor.b64  	%rd12212, %rd12211, %rd12209;
	mul.lo.s64 	%rd12213, %rd12212, 1099511628211;
	shr.u64 	%rd12214, %rd12202, 24;
	and.b64  	%rd12215, %rd12214, 255;
	xor.b64  	%rd12216, %rd12215, %rd12213;
	mul.lo.s64 	%rd12217, %rd12216, 1099511628211;
	shr.u64 	%rd12218, %rd12202, 32;
	and.b64  	%rd12219, %rd12218, 255;
	xor.b64  	%rd12220, %rd12219, %rd12217;
	mul.lo.s64 	%rd12221, %rd12220, 1099511628211;
	shr.u64 	%rd12222, %rd12202, 40;
	and.b64  	%rd12223, %rd12222, 255;
	xor.b64  	%rd12224, %rd12223, %rd12221;
	mul.lo.s64 	%rd12225, %rd12224, 1099511628211;
	shr.u64 	%rd12226, %rd12202, 48;
	and.b64  	%rd12227, %rd12226, 255;
	xor.b64  	%rd12228, %rd12227, %rd12225;
	mul.lo.s64 	%rd12229, %rd12228, 1099511628211;
	shr.u64 	%rd12230, %rd12202, 56;
	xor.b64  	%rd12231, %rd12230, %rd12229;
	mul.lo.s64 	%rd12232, %rd12231, 1099511628211;
	ld.u64 	%rd12233, [%rd12201+8];
	and.b64  	%rd12234, %rd12233, 255;
	xor.b64  	%rd12235, %rd12234, %rd12232;
	mul.lo.s64 	%rd12236, %rd12235, 1099511628211;
	shr.u64 	%rd12237, %rd12233, 8;
	and.b64  	%rd12238, %rd12237, 255;
	xor.b64  	%rd12239, %rd12238, %rd12236;
	mul.lo.s64 	%rd12240, %rd12239, 1099511628211;
	shr.u64 	%rd12241, %rd12233, 16;
	and.b64  	%rd12242, %rd12241, 255;
	xor.b64  	%rd12243, %rd12242, %rd12240;
	mul.lo.s64 	%rd12244, %rd12243, 1099511628211;
	shr.u64 	%rd12245, %rd12233, 24;
	and.b64  	%rd12246, %rd12245, 255;
	xor.b64  	%rd12247, %rd12246, %rd12244;
	mul.lo.s64 	%rd12248, %rd12247, 1099511628211;
	shr.u64 	%rd12249, %rd12233, 32;
	and.b64  	%rd12250, %rd12249, 255;
	xor.b64  	%rd12251, %rd12250, %rd12248;
	mul.lo.s64 	%rd12252, %rd12251, 1099511628211;
	shr.u64 	%rd12253, %rd12233, 40;
	and.b64  	%rd12254, %rd12253, 255;
	xor.b64  	%rd12255, %rd12254, %rd12252;
	mul.lo.s64 	%rd12256, %rd12255, 1099511628211;
	shr.u64 	%rd12257, %rd12233, 48;
	and.b64  	%rd12258, %rd12257, 255;
	xor.b64  	%rd12259, %rd12258, %rd12256;
	mul.lo.s64 	%rd12260, %rd12259, 1099511628211;
	shr.u64 	%rd12261, %rd12233, 56;
	xor.b64  	%rd12262, %rd12261, %rd12260;
	mul.lo.s64 	%rd38563, %rd12262, 1099511628211;
	add.s64 	%rd38561, %rd38561, 2;
	setp.ne.s64 	%p475, %rd38561, %rd38564;
	@%p475 bra 	$L__BB21_1842;
$L__BB21_1843:
	setp.eq.s64 	%p476, %rd2168, 0;
	@%p476 bra 	$L__BB21_1845;
	shl.b64 	%rd12263, %rd38564, 3;
	add.s64 	%rd12264, %rd38385, %rd12263;
	ld.u64 	%rd12265, [%rd12264];
	and.b64  	%rd12266, %rd12265, 255;
	xor.b64  	%rd12267, %rd12266, %rd38563;
	mul.lo.s64 	%rd12268, %rd12267, 1099511628211;
	shr.u64 	%rd12269, %rd12265, 8;
	and.b64  	%rd12270, %rd12269, 255;
	xor.b64  	%rd12271, %rd12270, %rd12268;
	mul.lo.s64 	%rd12272, %rd12271, 1099511628211;
	shr.u64 	%rd12273, %rd12265, 16;
	and.b64  	%rd12274, %rd12273, 255;
	xor.b64  	%rd12275, %rd12274, %rd12272;
	mul.lo.s64 	%rd12276, %rd12275, 1099511628211;
	shr.u64 	%rd12277, %rd12265, 24;
	and.b64  	%rd12278, %rd12277, 255;
	xor.b64  	%rd12279, %rd12278, %rd12276;
	mul.lo.s64 	%rd12280, %rd12279, 1099511628211;
	shr.u64 	%rd12281, %rd12265, 32;
	and.b64  	%rd12282, %rd12281, 255;
	xor.b64  	%rd12283, %rd12282, %rd12280;
	mul.lo.s64 	%rd12284, %rd12283, 1099511628211;
	shr.u64 	%rd12285, %rd12265, 40;
	and.b64  	%rd12286, %rd12285, 255;
	xor.b64  	%rd12287, %rd12286, %rd12284;
	mul.lo.s64 	%rd12288, %rd12287, 1099511628211;
	shr.u64 	%rd12289, %rd12265, 48;
	and.b64  	%rd12290, %rd12289, 255;
	xor.b64  	%rd12291, %rd12290, %rd12288;
	mul.lo.s64 	%rd12292, %rd12291, 1099511628211;
	shr.u64 	%rd12293, %rd12265, 56;
	xor.b64  	%rd12294, %rd12293, %rd12292;
	mul.lo.s64 	%rd38563, %rd12294, 1099511628211;
$L__BB21_1845:
	setp.eq.s64 	%p477, %rd1785, 0;
	mov.b64 	%rd38569, -3750763034362895579;
	mov.b64 	%rd38570, 0;
	@%p477 bra 	$L__BB21_1848;
	mov.b64 	%rd38569, -3750763034362895579;
	mov.b64 	%rd38567, 0;
$L__BB21_1847:
	shl.b64 	%rd12300, %rd38567, 3;
	add.s64 	%rd12301, %rd38197, %rd12300;
	ld.u64 	%rd12302, [%rd12301];
	and.b64  	%rd12303, %rd12302, 255;
	xor.b64  	%rd12304, %rd12303, %rd38569;
	mul.lo.s64 	%rd12305, %rd12304, 1099511628211;
	shr.u64 	%rd12306, %rd12302, 8;
	and.b64  	%rd12307, %rd12306, 255;
	xor.b64  	%rd12308, %rd12307, %rd12305;
	mul.lo.s64 	%rd12309, %rd12308, 1099511628211;
	shr.u64 	%rd12310, %rd12302, 16;
	and.b64  	%rd12311, %rd12310, 255;
	xor.b64  	%rd12312, %rd12311, %rd12309;
	mul.lo.s64 	%rd12313, %rd12312, 1099511628211;
	shr.u64 	%rd12314, %rd12302, 24;
	and.b64  	%rd12315, %rd12314, 255;
	xor.b64  	%rd12316, %rd12315, %rd12313;
	mul.lo.s64 	%rd12317, %rd12316, 1099511628211;
	shr.u64 	%rd12318, %rd12302, 32;
	and.b64  	%rd12319, %rd12318, 255;
	xor.b64  	%rd12320, %rd12319, %rd12317;
	mul.lo.s64 	%rd12321, %rd12320, 1099511628211;
	shr.u64 	%rd12322, %rd12302, 40;
	and.b64  	%rd12323, %rd12322, 255;
	xor.b64  	%rd12324, %rd12323, %rd12321;
	mul.lo.s64 	%rd12325, %rd12324, 1099511628211;
	shr.u64 	%rd12326, %rd12302, 48;
	and.b64  	%rd12327, %rd12326, 255;
	xor.b64  	%rd12328, %rd12327, %rd12325;
	mul.lo.s64 	%rd12329, %rd12328, 1099511628211;
	shr.u64 	%rd12330, %rd12302, 56;
	xor.b64  	%rd12331, %rd12330, %rd12329;
	mul.lo.s64 	%rd12332, %rd12331, 1099511628211;
	ld.u64 	%rd12333, [%rd12301+8];
	and.b64  	%rd12334, %rd12333, 255;
	xor.b64  	%rd12335, %rd12334, %rd12332;
	mul.lo.s64 	%rd12336, %rd12335, 1099511628211;
	shr.u64 	%rd12337, %rd12333, 8;
	and.b64  	%rd12338, %rd12337, 255;
	xor.b64  	%rd12339, %rd12338, %rd12336;
	mul.lo.s64 	%rd12340, %rd12339, 1099511628211;
	shr.u64 	%rd12341, %rd12333, 16;
	and.b64  	%rd12342, %rd12341, 255;
	xor.b64  	%rd12343, %rd12342, %rd12340;
	mul.lo.s64 	%rd12344, %rd12343, 1099511628211;
	shr.u64 	%rd12345, %rd12333, 24;
	and.b64  	%rd12346, %rd12345, 255;
	xor.b64  	%rd12347, %rd12346, %rd12344;
	mul.lo.s64 	%rd12348, %rd12347, 1099511628211;
	shr.u64 	%rd12349, %rd12333, 32;
	and.b64  	%rd12350, %rd12349, 255;
	xor.b64  	%rd12351, %rd12350, %rd12348;
	mul.lo.s64 	%rd12352, %rd12351, 1099511628211;
	shr.u64 	%rd12353, %rd12333, 40;
	and.b64  	%rd12354, %rd12353, 255;
	xor.b64  	%rd12355, %rd12354, %rd12352;
	mul.lo.s64 	%rd12356, %rd12355, 1099511628211;
	shr.u64 	%rd12357, %rd12333, 48;
	and.b64  	%rd12358, %rd12357, 255;
	xor.b64  	%rd12359, %rd12358, %rd12356;
	mul.lo.s64 	%rd12360, %rd12359, 1099511628211;
	shr.u64 	%rd12361, %rd12333, 56;
	xor.b64  	%rd12362, %rd12361, %rd12360;
	mul.lo.s64 	%rd38569, %rd12362, 1099511628211;
	add.s64 	%rd38567, %rd38567, 2;
	and.b64  	%rd38570, %rd3820, -2;
	setp.ne.s64 	%p478, %rd38567, %rd38570;
	@%p478 bra 	$L__BB21_1847;
$L__BB21_1848:
	setp.eq.s64 	%p479, %rd2168, 0;
	@%p479 bra 	$L__BB21_1850;
	shl.b64 	%rd12363, %rd38570, 3;
	add.s64 	%rd12364, %rd38197, %rd12363;
	ld.u64 	%rd12365, [%rd12364];
	and.b64  	%rd12366, %rd12365, 255;
	xor.b64  	%rd12367, %rd12366, %rd38569;
	mul.lo.s64 	%rd12368, %rd12367, 1099511628211;
	shr.u64 	%rd12369, %rd12365, 8;
	and.b64  	%rd12370, %rd12369, 255;
	xor.b64  	%rd12371, %rd12370, %rd12368;
	mul.lo.s64 	%rd12372, %rd12371, 1099511628211;
	shr.u64 	%rd12373, %rd12365, 16;
	and.b64  	%rd12374, %rd12373, 255;
	xor.b64  	%rd12375, %rd12374, %rd12372;
	mul.lo.s64 	%rd12376, %rd12375, 1099511628211;
	shr.u64 	%rd12377, %rd12365, 24;
	and.b64  	%rd12378, %rd12377, 255;
	xor.b64  	%rd12379, %rd12378, %rd12376;
	mul.lo.s64 	%rd12380, %rd12379, 1099511628211;
	shr.u64 	%rd12381, %rd12365, 32;
	and.b64  	%rd12382, %rd12381, 255;
	xor.b64  	%rd12383, %rd12382, %rd12380;
	mul.lo.s64 	%rd12384, %rd12383, 1099511628211;
	shr.u64 	%rd12385, %rd12365, 40;
	and.b64  	%rd12386, %rd12385, 255;
	xor.b64  	%rd12387, %rd12386, %rd12384;
	mul.lo.s64 	%rd12388, %rd12387, 1099511628211;
	shr.u64 	%rd12389, %rd12365, 48;
	and.b64  	%rd12390, %rd12389, 255;
	xor.b64  	%rd12391, %rd12390, %rd12388;
	mul.lo.s64 	%rd12392, %rd12391, 1099511628211;
	shr.u64 	%rd12393, %rd12365, 56;
	xor.b64  	%rd12394, %rd12393, %rd12392;
	mul.lo.s64 	%rd38569, %rd12394, 1099511628211;
$L__BB21_1850:
	setp.lt.u64 	%p480, %rd38563, %rd38569;
	mov.u64 	%rd38574, %rd38385;
	@%p480 bra 	$L__BB21_1851;
	bra.uni 	$L__BB21_1856;
$L__BB21_1851:
	mov.u64 	%rd38574, %rd38197;
	mov.u64 	%rd38197, %rd38385;
	bra.uni 	$L__BB21_1856;
$L__BB21_1852:
	setp.eq.s32 	%p481, %r120, 0;
	mov.u64 	%rd38574, %rd38385;
	@%p481 bra 	$L__BB21_1856;
	mov.b64 	%rd38573, 0;
$L__BB21_1854:
	shl.b64 	%rd12396, %rd38573, 3;
	add.s64 	%rd12397, %rd38385, %rd12396;
	ld.u64 	%rd12398, [%rd12397];
	add.s64 	%rd12399, %rd38197, %rd12396;
	ld.u64 	%rd12400, [%rd12399];
	setp.lt.u64 	%p482, %rd12398, %rd12400;
	@%p482 bra 	$L__BB21_1851;
	add.s64 	%rd38573, %rd38573, 1;
	setp.eq.s64 	%p483, %rd38573, %rd1784;
	mov.u64 	%rd38574, %rd38385;
	@%p483 bra 	$L__BB21_1856;
	bra.uni 	$L__BB21_1854;
$L__BB21_1856:
	setp.eq.s64 	%p484, %rd1785, 0;
	mov.b64 	%rd38578, -3750763034362895579;
	mov.b64 	%rd38579, 0;
	@%p484 bra 	$L__BB21_1859;
	mov.b64 	%rd38578, -3750763034362895579;
	mov.b64 	%rd38576, 0;
$L__BB21_1858:
	shl.b64 	%rd12406, %rd38576, 3;
	add.s64 	%rd12407, %rd38412, %rd12406;
	ld.u64 	%rd12408, [%rd12407];
	and.b64  	%rd12409, %rd12408, 255;
	xor.b64  	%rd12410, %rd12409, %rd38578;
	mul.lo.s64 	%rd12411, %rd12410, 1099511628211;
	shr.u64 	%rd12412, %rd12408, 8;
	and.b64  	%rd12413, %rd12412, 255;
	xor.b64  	%rd12414, %rd12413, %rd12411;
	mul.lo.s64 	%rd12415, %rd12414, 1099511628211;
	shr.u64 	%rd12416, %rd12408, 16;
	and.b64  	%rd12417, %rd12416, 255;
	xor.b64  	%rd12418, %rd12417, %rd12415;
	mul.lo.s64 	%rd12419, %rd12418, 1099511628211;
	shr.u64 	%rd12420, %rd12408, 24;
	and.b64  	%rd12421, %rd12420, 255;
	xor.b64  	%rd12422, %rd12421, %rd12419;
	mul.lo.s64 	%rd12423, %rd12422, 1099511628211;
	shr.u64 	%rd12424, %rd12408, 32;
	and.b64  	%rd12425, %rd12424, 255;
	xor.b64  	%rd12426, %rd12425, %rd12423;
	mul.lo.s64 	%rd12427, %rd12426, 1099511628211;
	shr.u64 	%rd12428, %rd12408, 40;
	and.b64  	%rd12429, %rd12428, 255;
	xor.b64  	%rd12430, %rd12429, %rd12427;
	mul.lo.s64 	%rd12431, %rd12430, 1099511628211;
	shr.u64 	%rd12432, %rd12408, 48;
	and.b64  	%rd12433, %rd12432, 255;
	xor.b64  	%rd12434, %rd12433, %rd12431;
	mul.lo.s64 	%rd12435, %rd12434, 1099511628211;
	shr.u64 	%rd12436, %rd12408, 56;
	xor.b64  	%rd12437, %rd12436, %rd12435;
	mul.lo.s64 	%rd12438, %rd12437, 1099511628211;
	ld.u64 	%rd12439, [%rd12407+8];
	and.b64  	%rd12440, %rd12439, 255;
	xor.b64  	%rd12441, %rd12440, %rd12438;
	mul.lo.s64 	%rd12442, %rd12441, 1099511628211;
	shr.u64 	%rd12443, %rd12439, 8;
	and.b64  	%rd12444, %rd12443, 255;
	xor.b64  	%rd12445, %rd12444, %rd12442;
	mul.lo.s64 	%rd12446, %rd12445, 1099511628211;
	shr.u64 	%rd12447, %rd12439, 16;
	and.b64  	%rd12448, %rd12447, 255;
	xor.b64  	%rd12449, %rd12448, %rd12446;
	mul.lo.s64 	%rd12450, %rd12449, 1099511628211;
	shr.u64 	%rd12451, %rd12439, 24;
	and.b64  	%rd12452, %rd12451, 255;
	xor.b64  	%rd12453, %rd12452, %rd12450;
	mul.lo.s64 	%rd12454, %rd12453, 1099511628211;
	shr.u64 	%rd12455, %rd12439, 32;
	and.b64  	%rd12456, %rd12455, 255;
	xor.b64  	%rd12457, %rd12456, %rd12454;
	mul.lo.s64 	%rd12458, %rd12457, 1099511628211;
	shr.u64 	%rd12459, %rd12439, 40;
	and.b64  	%rd12460, %rd12459, 255;
	xor.b64  	%rd12461, %rd12460, %rd12458;
	mul.lo.s64 	%rd12462, %rd12461, 1099511628211;
	shr.u64 	%rd12463, %rd12439, 48;
	and.b64  	%rd12464, %rd12463, 255;
	xor.b64  	%rd12465, %rd12464, %rd12462;
	mul.lo.s64 	%rd12466, %rd12465, 1099511628211;
	shr.u64 	%rd12467, %rd12439, 56;
	xor.b64  	%rd12468, %rd12467, %rd12466;
	mul.lo.s64 	%rd38578, %rd12468, 1099511628211;
	add.s64 	%rd38576, %rd38576, 2;
	and.b64  	%rd38579, %rd3820, -2;
	setp.ne.s64 	%p485, %rd38576, %rd38579;
	@%p485 bra 	$L__BB21_1858;
$L__BB21_1859:
	setp.eq.s64 	%p486, %rd2168, 0;
	@%p486 bra 	$L__BB21_1861;
	shl.b64 	%rd12469, %rd38579, 3;
	add.s64 	%rd12470, %rd38412, %rd12469;
	ld.u64 	%rd12471, [%rd12470];
	and.b64  	%rd12472, %rd12471, 255;
	xor.b64  	%rd12473, %rd12472, %rd38578;
	mul.lo.s64 	%rd12474, %rd12473, 1099511628211;
	shr.u64 	%rd12475, %rd12471, 8;
	and.b64  	%rd12476, %rd12475, 255;
	xor.b64  	%rd12477, %rd12476, %rd12474;
	mul.lo.s64 	%rd12478, %rd12477, 1099511628211;
	shr.u64 	%rd12479, %rd12471, 16;
	and.b64  	%rd12480, %rd12479, 255;
	xor.b64  	%rd12481, %rd12480, %rd12478;
	mul.lo.s64 	%rd12482, %rd12481, 1099511628211;
	shr.u64 	%rd12483, %rd12471, 24;
	and.b64  	%rd12484, %rd12483, 255;
	xor.b64  	%rd12485, %rd12484, %rd12482;
	mul.lo.s64 	%rd12486, %rd12485, 1099511628211;
	shr.u64 	%rd12487, %rd12471, 32;
	and.b64  	%rd12488, %rd12487, 255;
	xor.b64  	%rd12489, %rd12488, %rd12486;
	mul.lo.s64 	%rd12490, %rd12489, 1099511628211;
	shr.u64 	%rd12491, %rd12471, 40;
	and.b64  	%rd12492, %rd12491, 255;
	xor.b64  	%rd12493, %rd12492, %rd12490;
	mul.lo.s64 	%rd12494, %rd12493, 1099511628211;
	shr.u64 	%rd12495, %rd12471, 48;
	and.b64  	%rd12496, %rd12495, 255;
	xor.b64  	%rd12497, %rd12496, %rd12494;
	mul.lo.s64 	%rd12498, %rd12497, 1099511628211;
	shr.u64 	%rd12499, %rd12471, 56;
	xor.b64  	%rd12500, %rd12499, %rd12498;
	mul.lo.s64 	%rd38578, %rd12500, 1099511628211;
$L__BB21_1861:
	setp.eq.s64 	%p487, %rd1785, 0;
	mov.b64 	%rd38584, -3750763034362895579;
	mov.b64 	%rd38585, 0;
	@%p487 bra 	$L__BB21_1864;
	mov.b64 	%rd38584, -3750763034362895579;
	mov.b64 	%rd38582, 0;
$L__BB21_1863:
	shl.b64 	%rd12506, %rd38582, 3;
	add.s64 	%rd12507, %rd38493, %rd12506;
	ld.u64 	%rd12508, [%rd12507];
	and.b64  	%rd12509, %rd12508, 255;
	xor.b64  	%rd12510, %rd12509, %rd38584;
	mul.lo.s64 	%rd12511, %rd12510, 1099511628211;
	shr.u64 	%rd12512, %rd12508, 8;
	and.b64  	%rd12513, %rd12512, 255;
	xor.b64  	%rd12514, %rd12513, %rd12511;
	mul.lo.s64 	%rd12515, %rd12514, 1099511628211;
	shr.u64 	%rd12516, %rd12508, 16;
	and.b64  	%rd12517, %rd12516, 255;
	xor.b64  	%rd12518, %rd12517, %rd12515;
	mul.lo.s64 	%rd12519, %rd12518, 1099511628211;
	shr.u64 	%rd12520, %rd12508, 24;
	and.b64  	%rd12521, %rd12520, 255;
	xor.b64  	%rd12522, %rd12521, %rd12519;
	mul.lo.s64 	%rd12523, %rd12522, 1099511628211;
	shr.u64 	%rd12524, %rd12508, 32;
	and.b64  	%rd12525, %rd12524, 255;
	xor.b64  	%rd12526, %rd12525, %rd12523;
	mul.lo.s64 	%rd12527, %rd12526, 1099511628211;
	shr.u64 	%rd12528, %rd12508, 40;
	and.b64  	%rd12529, %rd12528, 255;
	xor.b64  	%rd12530, %rd12529, %rd12527;
	mul.lo.s64 	%rd12531, %rd12530, 1099511628211;
	shr.u64 	%rd12532, %rd12508, 48;
	and.b64  	%rd12533, %rd12532, 255;
	xor.b64  	%rd12534, %rd12533, %rd12531;
	mul.lo.s64 	%rd12535, %rd12534, 1099511628211;
	shr.u64 	%rd12536, %rd12508, 56;
	xor.b64  	%rd12537, %rd12536, %rd12535;
	mul.lo.s64 	%rd12538, %rd12537, 1099511628211;
	ld.u64 	%rd12539, [%rd12507+8];
	and.b64  	%rd12540, %rd12539, 255;
	xor.b64  	%rd12541, %rd12540, %rd12538;
	mul.lo.s64 	%rd12542, %rd12541, 1099511628211;
	shr.u64 	%rd12543, %rd12539, 8;
	and.b64  	%rd12544, %rd12543, 255;
	xor.b64  	%rd12545, %rd12544, %rd12542;
	mul.lo.s64 	%rd12546, %rd12545, 1099511628211;
	shr.u64 	%rd12547, %rd12539, 16;
	and.b64  	%rd12548, %rd12547, 255;
	xor.b64  	%rd12549, %rd12548, %rd12546;
	mul.lo.s64 	%rd12550, %rd12549, 1099511628211;
	shr.u64 	%rd12551, %rd12539, 24;
	and.b64  	%rd12552, %rd12551, 255;
	xor.b64  	%rd12553, %rd12552, %rd12550;
	mul.lo.s64 	%rd12554, %rd12553, 1099511628211;
	shr.u64 	%rd12555, %rd12539, 32;
	and.b64  	%rd12556, %rd12555, 255;
	xor.b64  	%rd12557, %rd12556, %rd12554;
	mul.lo.s64 	%rd12558, %rd12557, 1099511628211;
	shr.u64 	%rd12559, %rd12539, 40;
	and.b64  	%rd12560, %rd12559, 255;
	xor.b64  	%rd12561, %rd12560, %rd12558;
	mul.lo.s64 	%rd12562, %rd12561, 1099511628211;
	shr.u64 	%rd12563, %rd12539, 48;
	and.b64  	%rd12564, %rd12563, 255;
	xor.b64  	%rd12565, %rd12564, %rd12562;
	mul.lo.s64 	%rd12566, %rd12565, 1099511628211;
	shr.u64 	%rd12567, %rd12539, 56;
	xor.b64  	%rd12568, %rd12567, %rd12566;
	mul.lo.s64 	%rd38584, %rd12568, 1099511628211;
	add.s64 	%rd38582, %rd38582, 2;
	and.b64  	%rd38585, %rd3820, -2;
	setp.ne.s64 	%p488, %rd38582, %rd38585;
	@%p488 bra 	$L__BB21_1863;
$L__BB21_1864:
	setp.eq.s64 	%p489, %rd2168, 0;
	@%p489 bra 	$L__BB21_1866;
	shl.b64 	%rd12569, %rd38585, 3;
	add.s64 	%rd12570, %rd38493, %rd12569;
	ld.u64 	%rd12571, [%rd12570];
	and.b64  	%rd12572, %rd12571, 255;
	xor.b64  	%rd12573, %rd12572, %rd38584;
	mul.lo.s64 	%rd12574, %rd12573, 1099511628211;
	shr.u64 	%rd12575, %rd12571, 8;
	and.b64  	%rd12576, %rd12575, 255;
	xor.b64  	%rd12577, %rd12576, %rd12574;
	mul.lo.s64 	%rd12578, %rd12577, 1099511628211;
	shr.u64 	%rd12579, %rd12571, 16;
	and.b64  	%rd12580, %rd12579, 255;
	xor.b64  	%rd12581, %rd12580, %rd12578;
	mul.lo.s64 	%rd12582, %rd12581, 1099511628211;
	shr.u64 	%rd12583, %rd12571, 24;
	and.b64  	%rd12584, %rd12583, 255;
	xor.b64  	%rd12585, %rd12584, %rd12582;
	mul.lo.s64 	%rd12586, %rd12585, 1099511628211;
	shr.u64 	%rd12587, %rd12571, 32;
	and.b64  	%rd12588, %rd12587, 255;
	xor.b64  	%rd12589, %rd12588, %rd12586;
	mul.lo.s64 	%rd12590, %rd12589, 1099511628211;
	shr.u64 	%rd12591, %rd12571, 40;
	and.b64  	%rd12592, %rd12591, 255;
	xor.b64  	%rd12593, %rd12592, %rd12590;
	mul.lo.s64 	%rd12594, %rd12593, 1099511628211;
	shr.u64 	%rd12595, %rd12571, 48;
	and.b64  	%rd12596, %rd12595, 255;
	xor.b64  	%rd12597, %rd12596, %rd12594;
	mul.lo.s64 	%rd12598, %rd12597, 1099511628211;
	shr.u64 	%rd12599, %rd12571, 56;
	xor.b64  	%rd12600, %rd12599, %rd12598;
	mul.lo.s64 	%rd38584, %rd12600, 1099511628211;
$L__BB21_1866:
	setp.eq.s64 	%p490, %rd38578, %rd38584;
	@%p490 bra 	$L__BB21_1879;
	setp.eq.s64 	%p491, %rd1785, 0;
	mov.b64 	%rd38590, -3750763034362895579;
	mov.b64 	%rd38591, 0;
	@%p491 bra 	$L__BB21_1870;
	mov.b64 	%rd38590, -3750763034362895579;
	mov.b64 	%rd38588, 0;
	and.b64  	%rd38591, %rd3820, -2;
$L__BB21_1869:
	shl.b64 	%rd12606, %rd38588, 3;
	add.s64 	%rd12607, %rd38412, %rd12606;
	ld.u64 	%rd12608, [%rd12607];
	and.b64  	%rd12609, %rd12608, 255;
	xor.b64  	%rd12610, %rd12609, %rd38590;
	mul.lo.s64 	%rd12611, %rd12610, 1099511628211;
	shr.u64 	%rd12612, %rd12608, 8;
	and.b64  	%rd12613, %rd12612, 255;
	xor.b64  	%rd12614, %rd12613, %rd12611;
	mul.lo.s64 	%rd12615, %rd12614, 1099511628211;
	shr.u64 	%rd12616, %rd12608, 16;
	and.b64  	%rd12617, %rd12616, 255;
	xor.b64  	%rd12618, %rd12617, %rd12615;
	mul.lo.s64 	%rd12619, %rd12618, 1099511628211;
	shr.u64 	%rd12620, %rd12608, 24;
	and.b64  	%rd12621, %rd12620, 255;
	xor.b64  	%rd12622, %rd12621, %rd12619;
	mul.lo.s64 	%rd12623, %rd12622, 1099511628211;
	shr.u64 	%rd12624, %rd12608, 32;
	and.b64  	%rd12625, %rd12624, 255;
	xor.b64  	%rd12626, %rd12625, %rd12623;
	mul.lo.s64 	%rd12627, %rd12626, 1099511628211;
	shr.u64 	%rd12628, %rd12608, 40;
	and.b64  	%rd12629, %rd12628, 255;
	xor.b64  	%rd12630, %rd12629, %rd12627;
	mul.lo.s64 	%rd12631, %rd12630, 1099511628211;
	shr.u64 	%rd12632, %rd12608, 48;
	and.b64  	%rd12633, %rd12632, 255;
	xor.b64  	%rd12634, %rd12633, %rd12631;
	mul.lo.s64 	%rd12635, %rd12634, 1099511628211;
	shr.u64 	%rd12636, %rd12608, 56;
	xor.b64  	%rd12637, %rd12636, %rd12635;
	mul.lo.s64 	%rd12638, %rd12637, 1099511628211;
	ld.u64 	%rd12639, [%rd12607+8];
	and.b64  	%rd12640, %rd12639, 255;
	xor.b64  	%rd12641, %rd12640, %rd12638;
	mul.lo.s64 	%rd12642, %rd12641, 1099511628211;
	shr.u64 	%rd12643, %rd12639, 8;
	and.b64  	%rd12644, %rd12643, 255;
	xor.b64  	%rd12645, %rd12644, %rd12642;
	mul.lo.s64 	%rd12646, %rd12645, 1099511628211;
	shr.u64 	%rd12647, %rd12639, 16;
	and.b64  	%rd12648, %rd12647, 255;
	xor.b64  	%rd12649, %rd12648, %rd12646;
	mul.lo.s64 	%rd12650, %rd12649, 1099511628211;
	shr.u64 	%rd12651, %rd12639, 24;
	and.b64  	%rd12652, %rd12651, 255;
	xor.b64  	%rd12653, %rd12652, %rd12650;
	mul.lo.s64 	%rd12654, %rd12653, 1099511628211;
	shr.u64 	%rd12655, %rd12639, 32;
	and.b64  	%rd12656, %rd12655, 255;
	xor.b64  	%rd12657, %rd12656, %rd12654;
	mul.lo.s64 	%rd12658, %rd12657, 1099511628211;
	shr.u64 	%rd12659, %rd12639, 40;
	and.b64  	%rd12660, %rd12659, 255;
	xor.b64  	%rd12661, %rd12660, %rd12658;
	mul.lo.s64 	%rd12662, %rd12661, 1099511628211;
	shr.u64 	%rd12663, %rd12639, 48;
	and.b64  	%rd12664, %rd12663, 255;
	xor.b64  	%rd12665, %rd12664, %rd12662;
	mul.lo.s64 	%rd12666, %rd12665, 1099511628211;
	shr.u64 	%rd12667, %rd12639, 56;
	xor.b64  	%rd12668, %rd12667, %rd12666;
	mul.lo.s64 	%rd38590, %rd12668, 1099511628211;
	add.s64 	%rd38588, %rd38588, 2;
	setp.ne.s64 	%p492, %rd38588, %rd38591;
	@%p492 bra 	$L__BB21_1869;
$L__BB21_1870:
	setp.eq.s64 	%p493, %rd2168, 0;
	@%p493 bra 	$L__BB21_1872;
	shl.b64 	%rd12669, %rd38591, 3;
	add.s64 	%rd12670, %rd38412, %rd12669;
	ld.u64 	%rd12671, [%rd12670];
	and.b64  	%rd12672, %rd12671, 255;
	xor.b64  	%rd12673, %rd12672, %rd38590;
	mul.lo.s64 	%rd12674, %rd12673, 1099511628211;
	shr.u64 	%rd12675, %rd12671, 8;
	and.b64  	%rd12676, %rd12675, 255;
	xor.b64  	%rd12677, %rd12676, %rd12674;
	mul.lo.s64 	%rd12678, %rd12677, 1099511628211;
	shr.u64 	%rd12679, %rd12671, 16;
	and.b64  	%rd12680, %rd12679, 255;
	xor.b64  	%rd12681, %rd12680, %rd12678;
	mul.lo.s64 	%rd12682, %rd12681, 1099511628211;
	shr.u64 	%rd12683, %rd12671, 24;
	and.b64  	%rd12684, %rd12683, 255;
	xor.b64  	%rd12685, %rd12684, %rd12682;
	mul.lo.s64 	%rd12686, %rd12685, 1099511628211;
	shr.u64 	%rd12687, %rd12671, 32;
	and.b64  	%rd12688, %rd12687, 255;
	xor.b64  	%rd12689, %rd12688, %rd12686;
	mul.lo.s64 	%rd12690, %rd12689, 1099511628211;
	shr.u64 	%rd12691, %rd12671, 40;
	and.b64  	%rd12692, %rd12691, 255;
	xor.b64  	%rd12693, %rd12692, %rd12690;
	mul.lo.s64 	%rd12694, %rd12693, 1099511628211;
	shr.u64 	%rd12695, %rd12671, 48;
	and.b64  	%rd12696, %rd12695, 255;
	xor.b64  	%rd12697, %rd12696, %rd12694;
	mul.lo.s64 	%rd12698, %rd12697, 1099511628211;
	shr.u64 	%rd12699, %rd12671, 56;
	xor.b64  	%rd12700, %rd12699, %rd12698;
	mul.lo.s64 	%rd38590, %rd12700, 1099511628211;
$L__BB21_1872:
	setp.eq.s64 	%p494, %rd1785, 0;
	mov.b64 	%rd38596, -3750763034362895579;
	mov.b64 	%rd38597, 0;
	@%p494 bra 	$L__BB21_1875;
	mov.b64 	%rd38596, -3750763034362895579;
	mov.b64 	%rd38594, 0;
$L__BB21_1874:
	shl.b64 	%rd12706, %rd38594, 3;
	add.s64 	%rd12707, %rd38493, %rd12706;
	ld.u64 	%rd12708, [%rd12707];
	and.b64  	%rd12709, %rd12708, 255;
	xor.b64  	%rd12710, %rd12709, %rd38596;
	mul.lo.s64 	%rd12711, %rd12710, 1099511628211;
	shr.u64 	%rd12712, %rd12708, 8;
	and.b64  	%rd12713, %rd12712, 255;
	xor.b64  	%rd12714, %rd12713, %rd12711;
	mul.lo.s64 	%rd12715, %rd12714, 1099511628211;
	shr.u64 	%rd12716, %rd12708, 16;
	and.b64  	%rd12717, %rd12716, 255;
	xor.b64  	%rd12718, %rd12717, %rd12715;
	mul.lo.s64 	%rd12719, %rd12718, 1099511628211;
	shr.u64 	%rd12720, %rd12708, 24;
	and.b64  	%rd12721, %rd12720, 255;
	xor.b64  	%rd12722, %rd12721, %rd12719;
	mul.lo.s64 	%rd12723, %rd12722, 1099511628211;
	shr.u64 	%rd12724, %rd12708, 32;
	and.b64  	%rd12725, %rd12724, 255;
	xor.b64  	%rd12726, %rd12725, %rd12723;
	mul.lo.s64 	%rd12727, %rd12726, 1099511628211;
	shr.u64 	%rd12728, %rd12708, 40;
	and.b64  	%rd12729, %rd12728, 255;
	xor.b64  	%rd12730, %rd12729, %rd12727;
	mul.lo.s64 	%rd12731, %rd12730, 1099511628211;
	shr.u64 	%rd12732, %rd12708, 48;
	and.b64  	%rd12733, %rd12732, 255;
	xor.b64  	%rd12734, %rd12733, %rd12731;
	mul.lo.s64 	%rd12735, %rd12734, 1099511628211;
	shr.u64 	%rd12736, %rd12708, 56;
	xor.b64  	%rd12737, %rd12736, %rd12735;
	mul.lo.s64 	%rd12738, %rd12737, 1099511628211;
	ld.u64 	%rd12739, [%rd12707+8];
	and.b64  	%rd12740, %rd12739, 255;
	xor.b64  	%rd12741, %rd12740, %rd12738;
	mul.lo.s64 	%rd12742, %rd12741, 1099511628211;
	shr.u64 	%rd12743, %rd12739, 8;
	and.b64  	%rd12744, %rd12743, 255;
	xor.b64  	%rd12745, %rd12744, %rd12742;
	mul.lo.s64 	%rd12746, %rd12745, 1099511628211;
	shr.u64 	%rd12747, %rd12739, 16;
	and.b64  	%rd12748, %rd12747, 255;
	xor.b64  	%rd12749, %rd12748, %rd12746;
	mul.lo.s64 	%rd12750, %rd12749, 1099511628211;
	shr.u64 	%rd12751, %rd12739, 24;
	and.b64  	%rd12752, %rd12751, 255;
	xor.b64  	%rd12753, %rd12752, %rd12750;
	mul.lo.s64 	%rd12754, %rd12753, 1099511628211;
	shr.u64 	%rd12755, %rd12739, 32;
	and.b64  	%rd12756, %rd12755, 255;
	xor.b64  	%rd12757, %rd12756, %rd12754;
	mul.lo.s64 	%rd12758, %rd12757, 1099511628211;
	shr.u64 	%rd12759, %rd12739, 40;
	and.b64  	%rd12760, %rd12759, 255;
	xor.b64  	%rd12761, %rd12760, %rd12758;
	mul.lo.s64 	%rd12762, %rd12761, 1099511628211;
	shr.u64 	%rd12763, %rd12739, 48;
	and.b64  	%rd12764, %rd12763, 255;
	xor.b64  	%rd12765, %rd12764, %rd12762;
	mul.lo.s64 	%rd12766, %rd12765, 1099511628211;
	shr.u64 	%rd12767, %rd12739, 56;
	xor.b64  	%rd12768, %rd12767, %rd12766;
	mul.lo.s64 	%rd38596, %rd12768, 1099511628211;
	add.s64 	%rd38594, %rd38594, 2;
	and.b64  	%rd38597, %rd3820, -2;
	setp.ne.s64 	%p495, %rd38594, %rd38597;
	@%p495 bra 	$L__BB21_1874;
$L__BB21_1875:
	setp.eq.s64 	%p496, %rd2168, 0;
	@%p496 bra 	$L__BB21_1877;
	shl.b64 	%rd12769, %rd38597, 3;
	add.s64 	%rd12770, %rd38493, %rd12769;
	ld.u64 	%rd12771, [%rd12770];
	and.b64  	%rd12772, %rd12771, 255;
	xor.b64  	%rd12773, %rd12772, %rd38596;
	mul.lo.s64 	%rd12774, %rd12773, 1099511628211;
	shr.u64 	%rd12775, %rd12771, 8;
	and.b64  	%rd12776, %rd12775, 255;
	xor.b64  	%rd12777, %rd12776, %rd12774;
	mul.lo.s64 	%rd12778, %rd12777, 1099511628211;
	shr.u64 	%rd12779, %rd12771, 16;
	and.b64  	%rd12780, %rd12779, 255;
	xor.b64  	%rd12781, %rd12780, %rd12778;
	mul.lo.s64 	%rd12782, %rd12781, 1099511628211;
	shr.u64 	%rd12783, %rd12771, 24;
	and.b64  	%rd12784, %rd12783, 255;
	xor.b64  	%rd12785, %rd12784, %rd12782;
	mul.lo.s64 	%rd12786, %rd12785, 1099511628211;
	shr.u64 	%rd12787, %rd12771, 32;
	and.b64  	%rd12788, %rd12787, 255;
	xor.b64  	%rd12789, %rd12788, %rd12786;
	mul.lo.s64 	%rd12790, %rd12789, 1099511628211;
	shr.u64 	%rd12791, %rd12771, 40;
	and.b64  	%rd12792, %rd12791, 255;
	xor.b64  	%rd12793, %rd12792, %rd12790;
	mul.lo.s64 	%rd12794, %rd12793, 1099511628211;
	shr.u64 	%rd12795, %rd12771, 48;
	and.b64  	%rd12796, %rd12795, 255;
	xor.b64  	%rd12797, %rd12796, %rd12794;
	mul.lo.s64 	%rd12798, %rd12797, 1099511628211;
	shr.u64 	%rd12799, %rd12771, 56;
	xor.b64  	%rd12800, %rd12799, %rd12798;
	mul.lo.s64 	%rd38596, %rd12800, 1099511628211;
$L__BB21_1877:
	setp.lt.u64 	%p497, %rd38590, %rd38596;
	mov.u64 	%rd38601, %rd38412;
	@%p497 bra 	$L__BB21_1878;
	bra.uni 	$L__BB21_1883;
$L__BB21_1878:
	mov.u64 	%rd38601, %rd38493;
	mov.u64 	%rd38493, %rd38412;
	bra.uni 	$L__BB21_1883;
$L__BB21_1879:
	setp.eq.s32 	%p498, %r120, 0;
	mov.u64 	%rd38601, %rd38412;
	@%p498 bra 	$L__BB21_1883;
	mov.b64 	%rd38600, 0;
$L__BB21_1881:
	shl.b64 	%rd12802, %rd38600, 3;
	add.s64 	%rd12803, %rd38412, %rd12802;
	ld.u64 	%rd12804, [%rd12803];
	add.s64 	%rd12805, %rd38493, %rd12802;
	ld.u64 	%rd12806, [%rd12805];
	setp.lt.u64 	%p499, %rd12804, %rd12806;
	@%p499 bra 	$L__BB21_1878;
	add.s64 	%rd38600, %rd38600, 1;
	setp.eq.s64 	%p500, %rd38600, %rd1784;
	mov.u64 	%rd38601, %rd38412;
	@%p500 bra 	$L__BB21_1883;
	bra.uni 	$L__BB21_1881;
$L__BB21_1883:
	setp.eq.s64 	%p501, %rd1785, 0;
	mov.b64 	%rd38605, -3750763034362895579;
	mov.b64 	%rd38606, 0;
	@%p501 bra 	$L__BB21_1886;
	mov.b64 	%rd38605, -3750763034362895579;
	mov.b64 	%rd38603, 0;
$L__BB21_1885:
	shl.b64 	%rd12812, %rd38603, 3;
	add.s64 	%rd12813, %rd38439, %rd12812;
	ld.u64 	%rd12814, [%rd12813];
	and.b64  	%rd12815, %rd12814, 255;
	xor.b64  	%rd12816, %rd12815, %rd38605;
	mul.lo.s64 	%rd12817, %rd12816, 1099511628211;
	shr.u64 	%rd12818, %rd12814, 8;
	and.b64  	%rd12819, %rd12818, 255;
	xor.b64  	%rd12820, %rd12819, %rd12817;
	mul.lo.s64 	%rd12821, %rd12820, 1099511628211;
	shr.u64 	%rd12822, %rd12814, 16;
	and.b64  	%rd12823, %rd12822, 255;
	xor.b64  	%rd12824, %rd12823, %rd12821;
	mul.lo.s64 	%rd12825, %rd12824, 1099511628211;
	shr.u64 	%rd12826, %rd12814, 24;
	and.b64  	%rd12827, %rd12826, 255;
	xor.b64  	%rd12828, %rd12827, %rd12825;
	mul.lo.s64 	%rd12829, %rd12828, 1099511628211;
	shr.u64 	%rd12830, %rd12814, 32;
	and.b64  	%rd12831, %rd12830, 255;
	xor.b64  	%rd12832, %rd12831, %rd12829;
	mul.lo.s64 	%rd12833, %rd12832, 1099511628211;
	shr.u64 	%rd12834, %rd12814, 40;
	and.b64  	%rd12835, %rd12834, 255;
	xor.b64  	%rd12836, %rd12835, %rd12833;
	mul.lo.s64 	%rd12837, %rd12836, 1099511628211;
	shr.u64 	%rd12838, %rd12814, 48;
	and.b64  	%rd12839, %rd12838, 255;
	xor.b64  	%rd12840, %rd12839, %rd12837;
	mul.lo.s64 	%rd12841, %rd12840, 1099511628211;
	shr.u64 	%rd12842, %rd12814, 56;
	xor.b64  	%rd12843, %rd12842, %rd12841;
	mul.lo.s64 	%rd12844, %rd12843, 1099511628211;
	ld.u64 	%rd12845, [%rd12813+8];
	and.b64  	%rd12846, %rd12845, 255;
	xor.b64  	%rd12847, %rd12846, %rd12844;
	mul.lo.s64 	%rd12848, %rd12847, 1099511628211;
	shr.u64 	%rd12849, %rd12845, 8;
	and.b64  	%rd12850, %rd12849, 255;
	xor.b64  	%rd12851, %rd12850, %rd12848;
	mul.lo.s64 	%rd12852, %rd12851, 1099511628211;
	shr.u64 	%rd12853, %rd12845, 16;
	and.b64  	%rd12854, %rd12853, 255;
	xor.b64  	%rd12855, %rd12854, %rd12852;
	mul.lo.s64 	%rd12856, %rd12855, 1099511628211;
	shr.u64 	%rd12857, %rd12845, 24;
	and.b64  	%rd12858, %rd12857, 255;
	xor.b64  	%rd12859, %rd12858, %rd12856;
	mul.lo.s64 	%rd12860, %rd12859, 1099511628211;
	shr.u64 	%rd12861, %rd12845, 32;
	and.b64  	%rd12862, %rd12861, 255;
	xor.b64  	%rd12863, %rd12862, %rd12860;
	mul.lo.s64 	%rd12864, %rd12863, 1099511628211;
	shr.u64 	%rd12865, %rd12845, 40;
	and.b64  	%rd12866, %rd12865, 255;
	xor.b64  	%rd12867, %rd12866, %rd12864;
	mul.lo.s64 	%rd12868, %rd12867, 1099511628211;
	shr.u64 	%rd12869, %rd12845, 48;
	and.b64  	%rd12870, %rd12869, 255;
	xor.b64  	%rd12871, %rd12870, %rd12868;
	mul.lo.s64 	%rd12872, %rd12871, 1099511628211;
	shr.u64 	%rd12873, %rd12845, 56;
	xor.b64  	%rd12874, %rd12873, %rd12872;
	mul.lo.s64 	%rd38605, %rd12874, 1099511628211;
	add.s64 	%rd38603, %rd38603, 2;
	and.b64  	%rd38606, %rd3820, -2;
	setp.ne.s64 	%p502, %rd38603, %rd38606;
	@%p502 bra 	$L__BB21_1885;
$L__BB21_1886:
	setp.eq.s64 	%p503, %rd2168, 0;
	@%p503 bra 	$L__BB21_1888;
	shl.b64 	%rd12875, %rd38606, 3;
	add.s64 	%rd12876, %rd38439, %rd12875;
	ld.u64 	%rd12877, [%rd12876];
	and.b64  	%rd12878, %rd12877, 255;
	xor.b64  	%rd12879, %rd12878, %rd38605;
	mul.lo.s64 	%rd12880, %rd12879, 1099511628211;
	shr.u64 	%rd12881, %rd12877, 8;
	and.b64  	%rd12882, %rd12881, 255;
	xor.b64  	%rd12883, %rd12882, %rd12880;
	mul.lo.s64 	%rd12884, %rd12883, 1099511628211;
	shr.u64 	%rd12885, %rd12877, 16;
	and.b64  	%rd12886, %rd12885, 255;
	xor.b64  	%rd12887, %rd12886, %rd12884;
	mul.lo.s64 	%rd12888, %rd12887, 1099511628211;
	shr.u64 	%rd12889, %rd12877, 24;
	and.b64  	%rd12890, %rd12889, 255;
	xor.b64  	%rd12891, %rd12890, %rd12888;
	mul.lo.s64 	%rd12892, %rd12891, 1099511628211;
	shr.u64 	%rd12893, %rd12877, 32;
	and.b64  	%rd12894, %rd12893, 255;
	xor.b64  	%rd12895, %rd12894, %rd12892;
	mul.lo.s64 	%rd12896, %rd12895, 1099511628211;
	shr.u64 	%rd12897, %rd12877, 40;
	and.b64  	%rd12898, %rd12897, 255;
	xor.b64  	%rd12899, %rd12898, %rd12896;
	mul.lo.s64 	%rd12900, %rd12899, 1099511628211;
	shr.u64 	%rd12901, %rd12877, 48;
	and.b64  	%rd12902, %rd12901, 255;
	xor.b64  	%rd12903, %rd12902, %rd12900;
	mul.lo.s64 	%rd12904, %rd12903, 1099511628211;
	shr.u64 	%rd12905, %rd12877, 56;
	xor.b64  	%rd12906, %rd12905, %rd12904;
	mul.lo.s64 	%rd38605, %rd12906, 1099511628211;
$L__BB21_1888:
	setp.eq.s64 	%p504, %rd1785, 0;
	mov.b64 	%rd38611, -3750763034362895579;
	mov.b64 	%rd38612, 0;
	@%p504 bra 	$L__BB21_1891;
	mov.b64 	%rd38611, -3750763034362895579;
	mov.b64 	%rd38609, 0;
$L__BB21_1890:
	shl.b64 	%rd12912, %rd38609, 3;
	add.s64 	%rd12913, %rd38520, %rd12912;
	ld.u64 	%rd12914, [%rd12913];
	and.b64  	%rd12915, %rd12914, 255;
	xor.b64  	%rd12916, %rd12915, %rd38611;
	mul.lo.s64 	%rd12917, %rd12916, 1099511628211;
	shr.u64 	%rd12918, %rd12914, 8;
	and.b64  	%rd12919, %rd12918, 255;
	xor.b64  	%rd12920, %rd12919, %rd12917;
	mul.lo.s64 	%rd12921, %rd12920, 1099511628211;
	shr.u64 	%rd12922, %rd12914, 16;
	and.b64  	%rd12923, %rd12922, 255;
	xor.b64  	%rd12924, %rd12923, %rd12921;
	mul.lo.s64 	%rd12925, %rd12924, 1099511628211;
	shr.u64 	%rd12926, %rd12914, 24;
	and.b64  	%rd12927, %rd12926, 255;
	xor.b64  	%rd12928, %rd12927, %rd12925;
	mul.lo.s64 	%rd12929, %rd12928, 1099511628211;
	shr.u64 	%rd12930, %rd12914, 32;
	and.b64  	%rd12931, %rd12930, 255;
	xor.b64  	%rd12932, %rd12931, %rd12929;
	mul.lo.s64 	%rd12933, %rd12932, 1099511628211;
	shr.u64 	%rd12934, %rd12914, 40;
	and.b64  	%rd12935, %rd12934, 255;
	xor.b64  	%rd12936, %rd12935, %rd12933;
	mul.lo.s64 	%rd12937, %rd12936, 1099511628211;
	shr.u64 	%rd12938, %rd12914, 48;
	and.b64  	%rd12939, %rd12938, 255;
	xor.b64  	%rd12940, %rd12939, %rd12937;
	mul.lo.s64 	%rd12941, %rd12940, 1099511628211;
	shr.u64 	%rd12942, %rd12914, 56;
	xor.b64  	%rd12943, %rd12942, %rd12941;
	mul.lo.s64 	%rd12944, %rd12943, 1099511628211;
	ld.u64 	%rd12945, [%rd12913+8];
	and.b64  	%rd12946, %rd12945, 255;
	xor.b64  	%rd12947, %rd12946, %rd12944;
	mul.lo.s64 	%rd12948, %rd12947, 1099511628211;
	shr.u64 	%rd12949, %rd12945, 8;
	and.b64  	%rd12950, %rd12949, 255;
	xor.b64  	%rd12951, %rd12950, %rd12948;
	mul.lo.s64 	%rd12952, %rd12951, 1099511628211;
	shr.u64 	%rd12953, %rd12945, 16;
	and.b64  	%rd12954, %rd12953, 255;
	xor.b64  	%rd12955, %rd12954, %rd12952;
	mul.lo.s64 	%rd12956, %rd12955, 1099511628211;
	shr.u64 	%rd12957, %rd12945, 24;
	and.b64  	%rd12958, %rd12957, 255;
	xor.b64  	%rd12959, %rd12958, %rd12956;
	mul.lo.s64 	%rd12960, %rd12959, 1099511628211;
	shr.u64 	%rd12961, %rd12945, 32;
	and.b64  	%rd12962, %rd12961, 255;
	xor.b64  	%rd12963, %rd12962, %rd12960;
	mul.lo.s64 	%rd12964, %rd12963, 1099511628211;
	shr.u64 	%rd12965, %rd12945, 40;
	and.b64  	%rd12966, %rd12965, 255;
	xor.b64  	%rd12967, %rd12966, %rd12964;
	mul.lo.s64 	%rd12968, %rd12967, 1099511628211;
	shr.u64 	%rd12969, %rd12945, 48;
	and.b64  	%rd12970, %rd12969, 255;
	xor.b64  	%rd12971, %rd12970, %rd12968;
	mul.lo.s64 	%rd12972, %rd12971, 1099511628211;
	shr.u64 	%rd12973, %rd12945, 56;
	xor.b64  	%rd12974, %rd12973, %rd12972;
	mul.lo.s64 	%rd38611, %rd12974, 1099511628211;
	add.s64 	%rd38609, %rd38609, 2;
	and.b64  	%rd38612, %rd3820, -2;
	setp.ne.s64 	%p505, %rd38609, %rd38612;
	@%p505 bra 	$L__BB21_1890;
$L__BB21_1891:
	setp.eq.s64 	%p506, %rd2168, 0;
	@%p506 bra 	$L__BB21_1893;
	shl.b64 	%rd12975, %rd38612, 3;
	add.s64 	%rd12976, %rd38520, %rd12975;
	ld.u64 	%rd12977, [%rd12976];
	and.b64  	%rd12978, %rd12977, 255;
	xor.b64  	%rd12979, %rd12978, %rd38611;
	mul.lo.s64 	%rd12980, %rd12979, 1099511628211;
	shr.u64 	%rd12981, %rd12977, 8;
	and.b64  	%rd12982, %rd12981, 255;
	xor.b64  	%rd12983, %rd12982, %rd12980;
	mul.lo.s64 	%rd12984, %rd12983, 1099511628211;
	shr.u64 	%rd12985, %rd12977, 16;
	and.b64  	%rd12986, %rd12985, 255;
	xor.b64  	%rd12987, %rd12986, %rd12984;
	mul.lo.s64 	%rd12988, %rd12987, 1099511628211;
	shr.u64 	%rd12989, %rd12977, 24;
	and.b64  	%rd12990, %rd12989, 255;
	xor.b64  	%rd12991, %rd12990, %rd12988;
	mul.lo.s64 	%rd12992, %rd12991, 1099511628211;
	shr.u64 	%rd12993, %rd12977, 32;
	and.b64  	%rd12994, %rd12993, 255;
	xor.b64  	%rd12995, %rd12994, %rd12992;
	mul.lo.s64 	%rd12996, %rd12995, 1099511628211;
	shr.u64 	%rd12997, %rd12977, 40;
	and.b64  	%rd12998, %rd12997, 255;
	xor.b64  	%rd12999, %rd12998, %rd12996;
	mul.lo.s64 	%rd13000, %rd12999, 1099511628211;
	shr.u64 	%rd13001, %rd12977, 48;
	and.b64  	%rd13002, %rd13001, 255;
	xor.b64  	%rd13003, %rd13002, %rd13000;
	mul.lo.s64 	%rd13004, %rd13003, 1099511628211;
	shr.u64 	%rd13005, %rd12977, 56;
	xor.b64  	%rd13006, %rd13005, %rd13004;
	mul.lo.s64 	%rd38611, %rd13006, 1099511628211;
$L__BB21_1893:
	setp.eq.s64 	%p507, %rd38605, %rd38611;
	@%p507 bra 	$L__BB21_1906;
	setp.eq.s64 	%p508, %rd1785, 0;
	mov.b64 	%rd38617, -3750763034362895579;
	mov.b64 	%rd38618, 0;
	@%p508 bra 	$L__BB21_1897;
	mov.b64 	%rd38617, -3750763034362895579;
	mov.b64 	%rd38615, 0;
	and.b64  	%rd38618, %rd3820, -2;
$L__BB21_1896:
	shl.b64 	%rd13012, %rd38615, 3;
	add.s64 	%rd13013, %rd38439, %rd13012;
	ld.u64 	%rd13014, [%rd13013];
	and.b64  	%rd13015, %rd13014, 255;
	xor.b64  	%rd13016, %rd13015, %rd38617;
	mul.lo.s64 	%rd13017, %rd13016, 1099511628211;
	shr.u64 	%rd13018, %rd13014, 8;
	and.b64  	%rd13019, %rd13018, 255;
	xor.b64  	%rd13020, %rd13019, %rd13017;
	mul.lo.s64 	%rd13021, %rd13020, 1099511628211;
	shr.u64 	%rd13022, %rd13014, 16;
	and.b64  	%rd13023, %rd13022, 255;
	xor.b64  	%rd13024, %rd13023, %rd13021;
	mul.lo.s64 	%rd13025, %rd13024, 1099511628211;
	shr.u64 	%rd13026, %rd13014, 24;
	and.b64  	%rd13027, %rd13026, 255;
	xor.b64  	%rd13028, %rd13027, %rd13025;
	mul.lo.s64 	%rd13029, %rd13028, 1099511628211;
	shr.u64 	%rd13030, %rd13014, 32;
	and.b64  	%rd13031, %rd13030, 255;
	xor.b64  	%rd13032, %rd13031, %rd13029;
	mul.lo.s64 	%rd13033, %rd13032, 1099511628211;
	shr.u64 	%rd13034, %rd13014, 40;
	and.b64  	%rd13035, %rd13034, 255;
	xor.b64  	%rd13036, %rd13035, %rd13033;
	mul.lo.s64 	%rd13037, %rd13036, 1099511628211;
	shr.u64 	%rd13038, %rd13014, 48;
	and.b64  	%rd13039, %rd13038, 255;
	xor.b64  	%rd13040, %rd13039, %rd13037;
	mul.lo.s64 	%rd13041, %rd13040, 1099511628211;
	shr.u64 	%rd13042, %rd13014, 56;
	xor.b64  	%rd13043, %rd13042, %rd13041;
	mul.lo.s64 	%rd13044, %rd13043, 1099511628211;
	ld.u64 	%rd13045, [%rd13013+8];
	and.b64  	%rd13046, %rd13045, 255;
	xor.b64  	%rd13047, %rd13046, %rd13044;
	mul.lo.s64 	%rd13048, %rd13047, 1099511628211;
	shr.u64 	%rd13049, %rd13045, 8;
	and.b64  	%rd13050, %rd13049, 255;
	xor.b64  	%rd13051, %rd13050, %rd13048;
	mul.lo.s64 	%rd13052, %rd13051, 1099511628211;
	shr.u64 	%rd13053, %rd13045, 16;
	and.b64  	%rd13054, %rd13053, 255;
	xor.b64  	%rd13055, %rd13054, %rd13052;
	mul.lo.s64 	%rd13056, %rd13055, 1099511628211;
	shr.u64 	%rd13057, %rd13045, 24;
	and.b64  	%rd13058, %rd13057, 255;
	xor.b64  	%rd13059, %rd13058, %rd13056;
	mul.lo.s64 	%rd13060, %rd13059, 1099511628211;
	shr.u64 	%rd13061, %rd13045, 32;
	and.b64  	%rd13062, %rd13061, 255;
	xor.b64  	%rd13063, %rd13062, %rd13060;
	mul.lo.s64 	%rd13064, %rd13063, 1099511628211;
	shr.u64 	%rd13065, %rd13045, 40;
	and.b64  	%rd13066, %rd13065, 255;
	xor.b64  	%rd13067, %rd13066, %rd13064;
	mul.lo.s64 	%rd13068, %rd13067, 1099511628211;
	shr.u64 	%rd13069, %rd13045, 48;
	and.b64  	%rd13070, %rd13069, 255;
	xor.b64  	%rd13071, %rd13070, %rd13068;
	mul.lo.s64 	%rd13072, %rd13071, 1099511628211;
	shr.u64 	%rd13073, %rd13045, 56;
	xor.b64  	%rd13074, %rd13073, %rd13072;
	mul.lo.s64 	%rd38617, %rd13074, 1099511628211;
	add.s64 	%rd38615, %rd38615, 2;
	setp.ne.s64 	%p509, %rd38615, %rd38618;
	@%p509 bra 	$L__BB21_1896;
$L__BB21_1897:
	setp.eq.s64 	%p510, %rd2168, 0;
	@%p510 bra 	$L__BB21_1899;
	shl.b64 	%rd13075, %rd38618, 3;
	add.s64 	%rd13076, %rd38439, %rd13075;
	ld.u64 	%rd13077, [%rd13076];
	and.b64  	%rd13078, %rd13077, 255;
	xor.b64  	%rd13079, %rd13078, %rd38617;
	mul.lo.s64 	%rd13080, %rd13079, 1099511628211;
	shr.u64 	%rd13081, %rd13077, 8;
	and.b64  	%rd13082, %rd13081, 255;
	xor.b64  	%rd13083, %rd13082, %rd13080;
	mul.lo.s64 	%rd13084, %rd13083, 1099511628211;
	shr.u64 	%rd13085, %rd13077, 16;
	and.b64  	%rd13086, %rd13085, 255;
	xor.b64  	%rd13087, %rd13086, %rd13084;
	mul.lo.s64 	%rd13088, %rd13087, 1099511628211;
	shr.u64 	%rd13089, %rd13077, 24;
	and.b64  	%rd13090, %rd13089, 255;
	xor.b64  	%rd13091, %rd13090, %rd13088;
	mul.lo.s64 	%rd13092, %rd13091, 1099511628211;
	shr.u64 	%rd13093, %rd13077, 32;
	and.b64  	%rd13094, %rd13093, 255;
	xor.b64  	%rd13095, %rd13094, %rd13092;
	mul.lo.s64 	%rd13096, %rd13095, 1099511628211;
	shr.u64 	%rd13097, %rd13077, 40;
	and.b64  	%rd13098, %rd13097, 255;
	xor.b64  	%rd13099, %rd13098, %rd13096;
	mul.lo.s64 	%rd13100, %rd13099, 1099511628211;
	shr.u64 	%rd13101, %rd13077, 48;
	and.b64  	%rd13102, %rd13101, 255;
	xor.b64  	%rd13103, %rd13102, %rd13100;
	mul.lo.s64 	%rd13104, %rd13103, 1099511628211;
	shr.u64 	%rd13105, %rd13077, 56;
	xor.b64  	%rd13106, %rd13105, %rd13104;
	mul.lo.s64 	%rd38617, %rd13106, 1099511628211;
$L__BB21_1899:
	setp.eq.s64 	%p511, %rd1785, 0;
	mov.b64 	%rd38623, -3750763034362895579;
	mov.b64 	%rd38624, 0;
	@%p511 bra 	$L__BB21_1902;
	mov.b64 	%rd38623, -3750763034362895579;
	mov.b64 	%rd38621, 0;
$L__BB21_1901:
	shl.b64 	%rd13112, %rd38621, 3;
	add.s64 	%rd13113, %rd38520, %rd13112;
	ld.u64 	%rd13114, [%rd13113];
	and.b64  	%rd13115, %rd13114, 255;
	xor.b64  	%rd13116, %rd13115, %rd38623;
	mul.lo.s64 	%rd13117, %rd13116, 1099511628211;
	shr.u64 	%rd13118, %rd13114, 8;
	and.b64  	%rd13119, %rd13118, 255;
	xor.b64  	%rd13120, %rd13119, %rd13117;
	mul.lo.s64 	%rd13121, %rd13120, 1099511628211;
	shr.u64 	%rd13122, %rd13114, 16;
	and.b64  	%rd13123, %rd13122, 255;
	xor.b64  	%rd13124, %rd13123, %rd13121;
	mul.lo.s64 	%rd13125, %rd13124, 1099511628211;
	shr.u64 	%rd13126, %rd13114, 24;
	and.b64  	%rd13127, %rd13126, 255;
	xor.b64  	%rd13128, %rd13127, %rd13125;
	mul.lo.s64 	%rd13129, %rd13128, 1099511628211;
	shr.u64 	%rd13130, %rd13114, 32;
	and.b64  	%rd13131, %rd13130, 255;
	xor.b64  	%rd13132, %rd13131, %rd13129;
	mul.lo.s64 	%rd13133, %rd13132, 1099511628211;
	shr.u64 	%rd13134, %rd13114, 40;
	and.b64  	%rd13135, %rd13134, 255;
	xor.b64  	%rd13136, %rd13135, %rd13133;
	mul.lo.s64 	%rd13137, %rd13136, 1099511628211;
	shr.u64 	%rd13138, %rd13114, 48;
	and.b64  	%rd13139, %rd13138, 255;
	xor.b64  	%rd13140, %rd13139, %rd13137;
	mul.lo.s64 	%rd13141, %rd13140, 1099511628211;
	shr.u64 	%rd13142, %rd13114, 56;
	xor.b64  	%rd13143, %rd13142, %rd13141;
	mul.lo.s64 	%rd13144, %rd13143, 1099511628211;
	ld.u64 	%rd13145, [%rd13113+8];
	and.b64  	%rd13146, %rd13145, 255;
	xor.b64  	%rd13147, %rd13146, %rd13144;
	mul.lo.s64 	%rd13148, %rd13147, 1099511628211;
	shr.u64 	%rd13149, %rd13145, 8;
	and.b64  	%rd13150, %rd13149, 255;
	xor.b64  	%rd13151, %rd13150, %rd13148;
	mul.lo.s64 	%rd13152, %rd13151, 1099511628211;
	shr.u64 	%rd13153, %rd13145, 16;
	and.b64  	%rd13154, %rd13153, 255;
	xor.b64  	%rd13155, %rd13154, %rd13152;
	mul.lo.s64 	%rd13156, %rd13155, 1099511628211;
	shr.u64 	%rd13157, %rd13145, 24;
	and.b64  	%rd13158, %rd13157, 255;
	xor.b64  	%rd13159, %rd13158, %rd13156;
	mul.lo.s64 	%rd13160, %rd13159, 1099511628211;
	shr.u64 	%rd13161, %rd13145, 32;
	and.b64  	%rd13162, %rd13161, 255;
	xor.b64  	%rd13163, %rd13162, %rd13160;
	mul.lo.s64 	%rd13164, %rd13163, 1099511628211;
	shr.u64 	%rd13165, %rd13145, 40;
	and.b64  	%rd13166, %rd13165, 255;
	xor.b64  	%rd13167, %rd13166, %rd13164;
	mul.lo.s64 	%rd13168, %rd13167, 1099511628211;
	shr.u64 	%rd13169, %rd13145, 48;
	and.b64  	%rd13170, %rd13169, 255;
	xor.b64  	%rd13171, %rd13170, %rd13168;
	mul.lo.s64 	%rd13172, %rd13171, 1099511628211;
	shr.u64 	%rd13173, %rd13145, 56;
	xor.b64  	%rd13174, %rd13173, %rd13172;
	mul.lo.s64 	%rd38623, %rd13174, 1099511628211;
	add.s64 	%rd38621, %rd38621, 2;
	and.b64  	%rd38624, %rd3820, -2;
	setp.ne.s64 	%p512, %rd38621, %rd38624;
	@%p512 bra 	$L__BB21_1901;
$L__BB21_1902:
	setp.eq.s64 	%p513, %rd2168, 0;
	@%p513 bra 	$L__BB21_1904;
	shl.b64 	%rd13175, %rd38624, 3;
	add.s64 	%rd13176, %rd38520, %rd13175;
	ld.u64 	%rd13177, [%rd13176];
	and.b64  	%rd13178, %rd13177, 255;
	xor.b64  	%rd13179, %rd13178, %rd38623;
	mul.lo.s64 	%rd13180, %rd13179, 1099511628211;
	shr.u64 	%rd13181, %rd13177, 8;
	and.b64  	%rd13182, %rd13181, 255;
	xor.b64  	%rd13183, %rd13182, %rd13180;
	mul.lo.s64 	%rd13184, %rd13183, 1099511628211;
	shr.u64 	%rd13185, %rd13177, 16;
	and.b64  	%rd13186, %rd13185, 255;
	xor.b64  	%rd13187, %rd13186, %rd13184;
	mul.lo.s64 	%rd13188, %rd13187, 1099511628211;
	shr.u64 	%rd13189, %rd13177, 24;
	and.b64  	%rd13190, %rd13189, 255;
	xor.b64  	%rd13191, %rd13190, %rd13188;
	mul.lo.s64 	%rd13192, %rd13191, 1099511628211;
	shr.u64 	%rd13193, %rd13177, 32;
	and.b64  	%rd13194, %rd13193, 255;
	xor.b64  	%rd13195, %rd13194, %rd13192;
	mul.lo.s64 	%rd13196, %rd13195, 1099511628211;
	shr.u64 	%rd13197, %rd13177, 40;
	and.b64  	%rd13198, %rd13197, 255;
	xor.b64  	%rd13199, %rd13198, %rd13196;
	mul.lo.s64 	%rd13200, %rd13199, 1099511628211;
	shr.u64 	%rd13201, %rd13177, 48;
	and.b64  	%rd13202, %rd13201, 255;
	xor.b64  	%rd13203, %rd13202, %rd13200;
	mul.lo.s64 	%rd13204, %rd13203, 1099511628211;
	shr.u64 	%rd13205, %rd13177, 56;
	xor.b64  	%rd13206, %rd13205, %rd13204;
	mul.lo.s64 	%rd38623, %rd13206, 1099511628211;
$L__BB21_1904:
	setp.lt.u64 	%p514, %rd38617, %rd38623;
	mov.u64 	%rd38628, %rd38439;
	@%p514 bra 	$L__BB21_1905;
	bra.uni 	$L__BB21_1910;
$L__BB21_1905:
	mov.u64 	%rd38628, %rd38520;
	mov.u64 	%rd38520, %rd38439;
	bra.uni 	$L__BB21_1910;
$L__BB21_1906:
	setp.eq.s32 	%p515, %r120, 0;
	mov.u64 	%rd38628, %rd38439;
	@%p515 bra 	$L__BB21_1910;
	mov.b64 	%rd38627, 0;
$L__BB21_1908:
	shl.b64 	%rd13208, %rd38627, 3;
	add.s64 	%rd13209, %rd38439, %rd13208;
	ld.u64 	%rd13210, [%rd13209];
	add.s64 	%rd13211, %rd38520, %rd13208;
	ld.u64 	%rd13212, [%rd13211];
	setp.lt.u64 	%p516, %rd13210, %rd13212;
	@%p516 bra 	$L__BB21_1905;
	add.s64 	%rd38627, %rd38627, 1;
	setp.eq.s64 	%p517, %rd38627, %rd1784;
	mov.u64 	%rd38628, %rd38439;
	@%p517 bra 	$L__BB21_1910;
	bra.uni 	$L__BB21_1908;
$L__BB21_1910:
	setp.eq.s64 	%p518, %rd1785, 0;
	mov.b64 	%rd38632, -3750763034362895579;
	mov.b64 	%rd38633, 0;
	@%p518 bra 	$L__BB21_1913;
	mov.b64 	%rd38632, -3750763034362895579;
	mov.b64 	%rd38630, 0;
$L__BB21_1912:
	shl.b64 	%rd13218, %rd38630, 3;
	add.s64 	%rd13219, %rd38466, %rd13218;
	ld.u64 	%rd13220, [%rd13219];
	and.b64  	%rd13221, %rd13220, 255;
	xor.b64  	%rd13222, %rd13221, %rd38632;
	mul.lo.s64 	%rd13223, %rd13222, 1099511628211;
	shr.u64 	%rd13224, %rd13220, 8;
	and.b64  	%rd13225, %rd13224, 255;
	xor.b64  	%rd13226, %rd13225, %rd13223;
	mul.lo.s64 	%rd13227, %rd13226, 1099511628211;
	shr.u64 	%rd13228, %rd13220, 16;
	and.b64  	%rd13229, %rd13228, 255;
	xor.b64  	%rd13230, %rd13229, %rd13227;
	mul.lo.s64 	%rd13231, %rd13230, 1099511628211;
	shr.u64 	%rd13232, %rd13220, 24;
	and.b64  	%rd13233, %rd13232, 255;
	xor.b64  	%rd13234, %rd13233, %rd13231;
	mul.lo.s64 	%rd13235, %rd13234, 1099511628211;
	shr.u64 	%rd13236, %rd13220, 32;
	and.b64  	%rd13237, %rd13236, 255;
	xor.b64  	%rd13238, %rd13237, %rd13235;
	mul.lo.s64 	%rd13239, %rd13238, 1099511628211;
	shr.u64 	%rd13240, %rd13220, 40;
	and.b64  	%rd13241, %rd13240, 255;
	xor.b64  	%rd13242, %rd13241, %rd13239;
	mul.lo.s64 	%rd13243, %rd13242, 1099511628211;
	shr.u64 	%rd13244, %rd13220, 48;
	and.b64  	%rd13245, %rd13244, 255;
	xor.b64  	%rd13246, %rd13245, %rd13243;
	mul.lo.s64 	%rd13247, %rd13246, 1099511628211;
	shr.u64 	%rd13248, %rd13220, 56;
	xor.b64  	%rd13249, %rd13248, %rd13247;
	mul.lo.s64 	%rd13250, %rd13249, 1099511628211;
	ld.u64 	%rd13251, [%rd13219+8];
	and.b64  	%rd13252, %rd13251, 255;
	xor.b64  	%rd13253, %rd13252, %rd13250;
	mul.lo.s64 	%rd13254, %rd13253, 1099511628211;
	shr.u64 	%rd13255, %rd13251, 8;
	and.b64  	%rd13256, %rd13255, 255;
	xor.b64  	%rd13257, %rd13256, %rd13254;
	mul.lo.s64 	%rd13258, %rd13257, 1099511628211;
	shr.u64 	%rd13259, %rd13251, 16;
	and.b64  	%rd13260, %rd13259, 255;
	xor.b64  	%rd13261, %rd13260, %rd13258;
	mul.lo.s64 	%rd13262, %rd13261, 1099511628211;
	shr.u64 	%rd13263, %rd13251, 24;
	and.b64  	%rd13264, %rd13263, 255;
	xor.b64  	%rd13265, %rd13264, %rd13262;
	mul.lo.s64 	%rd13266, %rd13265, 1099511628211;
	shr.u64 	%rd13267, %rd13251, 32;
	and.b64  	%rd13268, %rd13267, 255;
	xor.b64  	%rd13269, %rd13268, %rd13266;
	mul.lo.s64 	%rd13270, %rd13269, 1099511628211;
	shr.u64 	%rd13271, %rd13251, 40;
	and.b64  	%rd13272, %rd13271, 255;
	xor.b64  	%rd13273, %rd13272, %rd13270;
	mul.lo.s64 	%rd13274, %rd13273, 1099511628211;
	shr.u64 	%rd13275, %rd13251, 48;
	and.b64  	%rd13276, %rd13275, 255;
	xor.b64  	%rd13277, %rd13276, %rd13274;
	mul.lo.s64 	%rd13278, %rd13277, 1099511628211;
	shr.u64 	%rd13279, %rd13251, 56;
	xor.b64  	%rd13280, %rd13279, %rd13278;
	mul.lo.s64 	%rd38632, %rd13280, 1099511628211;
	add.s64 	%rd38630, %rd38630, 2;
	and.b64  	%rd38633, %rd3820, -2;
	setp.ne.s64 	%p519, %rd38630, %rd38633;
	@%p519 bra 	$L__BB21_1912;
$L__BB21_1913:
	setp.eq.s64 	%p520, %rd2168, 0;
	@%p520 bra 	$L__BB21_1915;
	shl.b64 	%rd13281, %rd38633, 3;
	add.s64 	%rd13282, %rd38466, %rd13281;
	ld.u64 	%rd13283, [%rd13282];
	and.b64  	%rd13284, %rd13283, 255;
	xor.b64  	%rd13285, %rd13284, %rd38632;
	mul.lo.s64 	%rd13286, %rd13285, 1099511628211;
	shr.u64 	%rd13287, %rd13283, 8;
	and.b64  	%rd13288, %rd13287, 255;
	xor.b64  	%rd13289, %rd13288, %rd13286;
	mul.lo.s64 	%rd13290, %rd13289, 1099511628211;
	shr.u64 	%rd13291, %rd13283, 16;
	and.b64  	%rd13292, %rd13291, 255;
	xor.b64  	%rd13293, %rd13292, %rd13290;
	mul.lo.s64 	%rd13294, %rd13293, 1099511628211;
	shr.u64 	%rd13295, %rd13283, 24;
	and.b64  	%rd13296, %rd13295, 255;
	xor.b64  	%rd13297, %rd13296, %rd13294;
	mul.lo.s64 	%rd13298, %rd13297, 1099511628211;
	shr.u64 	%rd13299, %rd13283, 32;
	and.b64  	%rd13300, %rd13299, 255;
	xor.b64  	%rd13301, %rd13300, %rd13298;
	mul.lo.s64 	%rd13302, %rd13301, 1099511628211;
	shr.u64 	%rd13303, %rd13283, 40;
	and.b64  	%rd13304, %rd13303, 255;
	xor.b64  	%rd13305, %rd13304, %rd13302;
	mul.lo.s64 	%rd13306, %rd13305, 1099511628211;
	shr.u64 	%rd13307, %rd13283, 48;
	and.b64  	%rd13308, %rd13307, 255;
	xor.b64  	%rd13309, %rd13308, %rd13306;
	mul.lo.s64 	%rd13310, %rd13309, 1099511628211;
	shr.u64 	%rd13311, %rd13283, 56;
	xor.b64  	%rd13312, %rd13311, %rd13310;
	mul.lo.s64 	%rd38632, %rd13312, 1099511628211;
$L__BB21_1915:
	setp.eq.s64 	%p521, %rd1785, 0;
	mov.b64 	%rd38638, -3750763034362895579;
	mov.b64 	%rd38639, 0;
	@%p521 bra 	$L__BB21_1918;
	mov.b64 	%rd38638, -3750763034362895579;
	mov.b64 	%rd38636, 0;
$L__BB21_1917:
	shl.b64 	%rd13318, %rd38636, 3;
	add.s64 	%rd13319, %rd38547, %rd13318;
	ld.u64 	%rd13320, [%rd13319];
	and.b64  	%rd13321, %rd13320, 255;
	xor.b64  	%rd13322, %rd13321, %rd38638;
	mul.lo.s64 	%rd13323, %rd13322, 1099511628211;
	shr.u64 	%rd13324, %rd13320, 8;
	and.b64  	%rd13325, %rd13324, 255;
	xor.b64  	%rd13326, %rd13325, %rd13323;
	mul.lo.s64 	%rd13327, %rd13326, 1099511628211;
	shr.u64 	%rd13328, %rd13320, 16;
	and.b64  	%rd13329, %rd13328, 255;
	xor.b64  	%rd13330, %rd13329, %rd13327;
	mul.lo.s64 	%rd13331, %rd13330, 1099511628211;
	shr.u64 	%rd13332, %rd13320, 24;
	and.b64  	%rd13333, %rd13332, 255;
	xor.b64  	%rd13334, %rd13333, %rd13331;
	mul.lo.s64 	%rd13335, %rd13334, 1099511628211;
	shr.u64 	%rd13336, %rd13320, 32;
	and.b64  	%rd13337, %rd13336, 255;
	xor.b64  	%rd13338, %rd13337, %rd13335;
	mul.lo.s64 	%rd13339, %rd13338, 1099511628211;
	shr.u64 	%rd13340, %rd13320, 40;
	and.b64  	%rd13341, %rd13340, 255;
	xor.b64  	%rd13342, %rd13341, %rd13339;
	mul.lo.s64 	%rd13343, %rd13342, 1099511628211;
	shr.u64 	%rd13344, %rd13320, 48;
	and.b64  	%rd13345, %rd13344, 255;
	xor.b64  	%rd13346, %rd13345, %rd13343;
	mul.lo.s64 	%rd13347, %rd13346, 1099511628211;
	shr.u64 	%rd13348, %rd13320, 56;
	xor.b64  	%rd13349, %rd13348, %rd13347;
	mul.lo.s64 	%rd13350, %rd13349, 1099511628211;
	ld.u64 	%rd13351, [%rd13319+8];
	and.b64  	%rd13352, %rd13351, 255;
	xor.b64  	%rd13353, %rd13352, %rd13350;
	mul.lo.s64 	%rd13354, %rd13353, 1099511628211;
	shr.u64 	%rd13355, %rd13351, 8;
	and.b64  	%rd13356, %rd13355, 255;
	xor.b64  	%rd13357, %rd13356, %rd13354;
	mul.lo.s64 	%rd13358, %rd13357, 1099511628211;
	shr.u64 	%rd13359, %rd13351, 16;
	and.b64  	%rd13360, %rd13359, 255;
	xor.b64  	%rd13361, %rd13360, %rd13358;
	mul.lo.s64 	%rd13362, %rd13361, 1099511628211;
	shr.u64 	%rd13363, %rd13351, 24;
	and.b64  	%rd13364, %rd13363, 255;
	xor.b64  	%rd13365, %rd13364, %rd13362;
	mul.lo.s64 	%rd13366, %rd13365, 1099511628211;
	shr.u64 	%rd13367, %rd13351, 32;
	and.b64  	%rd13368, %rd13367, 255;
	xor.b64  	%rd13369, %rd13368, %rd13366;
	mul.lo.s64 	%rd13370, %rd13369, 1099511628211;
	shr.u64 	%rd13371, %rd13351, 40;
	and.b64  	%rd13372, %rd13371, 255;
	xor.b64  	%rd13373, %rd13372, %rd13370;
	mul.lo.s64 	%rd13374, %rd13373, 1099511628211;
	shr.u64 	%rd13375, %rd13351, 48;
	and.b64  	%rd13376, %rd13375, 255;
	xor.b64  	%rd13377, %rd13376, %rd13374;
	mul.lo.s64 	%rd13378, %rd13377, 1099511628211;
	shr.u64 	%rd13379, %rd13351, 56;
	xor.b64  	%rd13380, %rd13379, %rd13378;
	mul.lo.s64 	%rd38638, %rd13380, 1099511628211;
	add.s64 	%rd38636, %rd38636, 2;
	and.b64  	%rd38639, %rd3820, -2;
	setp.ne.s64 	%p522, %rd38636, %rd38639;
	@%p522 bra 	$L__BB21_1917;
$L__BB21_1918:
	setp.eq.s64 	%p523, %rd2168, 0;
	@%p523 bra 	$L__BB21_1920;
	shl.b64 	%rd13381, %rd38639, 3;
	add.s64 	%rd13382, %rd38547, %rd13381;
	ld.u64 	%rd13383, [%rd13382];
	and.b64  	%rd13384, %rd13383, 255;
	xor.b64  	%rd13385, %rd13384, %rd38638;
	mul.lo.s64 	%rd13386, %rd13385, 1099511628211;
	shr.u64 	%rd13387, %rd13383, 8;
	and.b64  	%rd13388, %rd13387, 255;
	xor.b64  	%rd13389, %rd13388, %rd13386;
	mul.lo.s64 	%rd13390, %rd13389, 1099511628211;
	shr.u64 	%rd13391, %rd13383, 16;
	and.b64  	%rd13392, %rd13391, 255;
	xor.b64  	%rd13393, %rd13392, %rd13390;
	mul.lo.s64 	%rd13394, %rd13393, 1099511628211;
	shr.u64 	%rd13395, %rd13383, 24;
	and.b64  	%rd13396, %rd13395, 255;
	xor.b64  	%rd13397, %rd13396, %rd13394;
	mul.lo.s64 	%rd13398, %rd13397, 1099511628211;
	shr.u64 	%rd13399, %rd13383, 32;
	and.b64  	%rd13400, %rd13399, 255;
	xor.b64  	%rd13401, %rd13400, %rd13398;
	mul.lo.s64 	%rd13402, %rd13401, 1099511628211;
	shr.u64 	%rd13403, %rd13383, 40;
	and.b64  	%rd13404, %rd13403, 255;
	xor.b64  	%rd13405, %rd13404, %rd13402;
	mul.lo.s64 	%rd13406, %rd13405, 1099511628211;
	shr.u64 	%rd13407, %rd13383, 48;
	and.b64  	%rd13408, %rd13407, 255;
	xor.b64  	%rd13409, %rd13408, %rd13406;
	mul.lo.s64 	%rd13410, %rd13409, 1099511628211;
	shr.u64 	%rd13411, %rd13383, 56;
	xor.b64  	%rd13412, %rd13411, %rd13410;
	mul.lo.s64 	%rd38638, %rd13412, 1099511628211;
$L__BB21_1920:
	setp.eq.s64 	%p524, %rd38632, %rd38638;
	@%p524 bra 	$L__BB21_1933;
	setp.eq.s64 	%p525, %rd1785, 0;
	mov.b64 	%rd38644, -3750763034362895579;
	mov.b64 	%rd38645, 0;
	@%p525 bra 	$L__BB21_1924;
	mov.b64 	%rd38644, -3750763034362895579;
	mov.b64 	%rd38642, 0;
	and.b64  	%rd38645, %rd3820, -2;
$L__BB21_1923:
	shl.b64 	%rd13418, %rd38642, 3;
	add.s64 	%rd13419, %rd38466, %rd13418;
	ld.u64 	%rd13420, [%rd13419];
	and.b64  	%rd13421, %rd13420, 255;
	xor.b64  	%rd13422, %rd13421, %rd38644;
	mul.lo.s64 	%rd13423, %rd13422, 1099511628211;
	shr.u64 	%rd13424, %rd13420, 8;
	and.b64  	%rd13425, %rd13424, 255;
	xor.b64  	%rd13426, %rd13425, %rd13423;
	mul.lo.s64 	%rd13427, %rd13426, 1099511628211;
	shr.u64 	%rd13428, %rd13420, 16;
	and.b64  	%rd13429, %rd13428, 255;
	xor.b64  	%rd13430, %rd13429, %rd13427;
	mul.lo.s64 	%rd13431, %rd13430, 1099511628211;
	shr.u64 	%rd13432, %rd13420, 24;
	and.b64  	%rd13433, %rd13432, 255;
	xor.b64  	%rd13434, %rd13433, %rd13431;
	mul.lo.s64 	%rd13435, %rd13434, 1099511628211;
	shr.u64 	%rd13436, %rd13420, 32;
	and.b64  	%rd13437, %rd13436, 255;
	xor.b64  	%rd13438, %rd13437, %rd13435;
	mul.lo.s64 	%rd13439, %rd13438, 1099511628211;
	shr.u64 	%rd13440, %rd13420, 40;
	and.b64  	%rd13441, %rd13440, 255;
	xor.b64  	%rd13442, %rd13441, %rd13439;
	mul.lo.s64 	%rd13443, %rd13442, 1099511628211;
	shr.u64 	%rd13444, %rd13420, 48;
	and.b64  	%rd13445, %rd13444, 255;
	xor.b64  	%rd13446, %rd13445, %rd13443;
	mul.lo.s64 	%rd13447, %rd13446, 1099511628211;
	shr.u64 	%rd13448, %rd13420, 56;
	xor.b64  	%rd13449, %rd13448, %rd13447;
	mul.lo.s64 	%rd13450, %rd13449, 1099511628211;
	ld.u64 	%rd13451, [%rd13419+8];
	and.b64  	%rd13452, %rd13451, 255;
	xor.b64  	%rd13453, %rd13452, %rd13450;
	mul.lo.s64 	%rd13454, %rd13453, 1099511628211;
	shr.u64 	%rd13455, %rd13451, 8;
	and.b64  	%rd13456, %rd13455, 255;
	xor.b64  	%rd13457, %rd13456, %rd13454;
	mul.lo.s64 	%rd13458, %rd13457, 1099511628211;
	shr.u64 	%rd13459, %rd13451, 16;
	and.b64  	%rd13460, %rd13459, 255;
	xor.b64  	%rd13461, %rd13460, %rd13458;
	mul.lo.s64 	%rd13462, %rd13461, 1099511628211;
	shr.u64 	%rd13463, %rd13451, 24;
	and.b64  	%rd13464, %rd13463, 255;
	xor.b64  	%rd13465, %rd13464, %rd13462;
	mul.lo.s64 	%rd13466, %rd13465, 1099511628211;
	shr.u64 	%rd13467, %rd13451, 32;
	and.b64  	%rd13468, %rd13467, 255;
	xor.b64  	%rd13469, %rd13468, %rd13466;
	mul.lo.s64 	%rd13470, %rd13469, 1099511628211;
	shr.u64 	%rd13471, %rd13451, 40;
	and.b64  	%rd13472, %rd13471, 255;
	xor.b64  	%rd13473, %rd13472, %rd13470;
	mul.lo.s64 	%rd13474, %rd13473, 1099511628211;
	shr.u64 	%rd13475, %rd13451, 48;
	and.b64  	%rd13476, %rd13475, 255;
	xor.b64  	%rd13477, %rd13476, %rd13474;
	mul.lo.s64 	%rd13478, %rd13477, 1099511628211;
	shr.u64 	%rd13479, %rd13451, 56;
	xor.b64  	%rd13480, %rd13479, %rd13478;
	mul.lo.s64 	%rd38644, %rd13480, 1099511628211;
	add.s64 	%rd38642, %rd38642, 2;
	setp.ne.s64 	%p526, %rd38642, %rd38645;
	@%p526 bra 	$L__BB21_1923;
$L__BB21_1924:
	setp.eq.s64 	%p527, %rd2168, 0;
	@%p527 bra 	$L__BB21_1926;
	shl.b64 	%rd13481, %rd38645, 3;
	add.s64 	%rd13482, %rd38466, %rd13481;
	ld.u64 	%rd13483, [%rd13482];
	and.b64  	%rd13484, %rd13483, 255;
	xor.b64  	%rd13485, %rd13484, %rd38644;
	mul.lo.s64 	%rd13486, %rd13485, 1099511628211;
	shr.u64 	%rd13487, %rd13483, 8;
	and.b64  	%rd13488, %rd13487, 255;
	xor.b64  	%rd13489, %rd13488, %rd13486;
	mul.lo.s64 	%rd13490, %rd13489, 1099511628211;
	shr.u64 	%rd13491, %rd13483, 16;
	and.b64  	%rd13492, %rd13491, 255;
	xor.b64  	%rd13493, %rd13492, %rd13490;
	mul.lo.s64 	%rd13494, %rd13493, 1099511628211;
	shr.u64 	%rd13495, %rd13483, 24;
	and.b64  	%rd13496, %rd13495, 255;
	xor.b64  	%rd13497, %rd13496, %rd13494;
	mul.lo.s64 	%rd13498, %rd13497, 1099511628211;
	shr.u64 	%rd13499, %rd13483, 32;
	and.b64  	%rd13500, %rd13499, 255;
	xor.b64  	%rd13501, %rd13500, %rd13498;
	mul.lo.s64 	%rd13502, %rd13501, 1099511628211;
	shr.u64 	%rd13503, %rd13483, 40;
	and.b64  	%rd13504, %rd13503, 255;
	xor.b64  	%rd13505, %rd13504, %rd13502;
	mul.lo.s64 	%rd13506, %rd13505, 1099511628211;
	shr.u64 	%rd13507, %rd13483, 48;
	and.b64  	%rd13508, %rd13507, 255;
	xor.b64  	%rd13509, %rd13508, %rd13506;
	mul.lo.s64 	%rd13510, %rd13509, 1099511628211;
	shr.u64 	%rd13511, %rd13483, 56;
	xor.b64  	%rd13512, %rd13511, %rd13510;
	mul.lo.s64 	%rd38644, %rd13512, 1099511628211;
$L__BB21_1926:
	setp.eq.s64 	%p528, %rd1785, 0;
	mov.b64 	%rd38650, -3750763034362895579;
	mov.b64 	%rd38651, 0;
	@%p528 bra 	$L__BB21_1929;
	mov.b64 	%rd38650, -3750763034362895579;
	mov.b64 	%rd38648, 0;
$L__BB21_1928:
	shl.b64 	%rd13518, %rd38648, 3;
	add.s64 	%rd13519, %rd38547, %rd13518;
	ld.u64 	%rd13520, [%rd13519];
	and.b64  	%rd13521, %rd13520, 255;
	xor.b64  	%rd13522, %rd13521, %rd38650;
	mul.lo.s64 	%rd13523, %rd13522, 1099511628211;
	shr.u64 	%rd13524, %rd13520, 8;
	and.b64  	%rd13525, %rd13524, 255;
	xor.b64  	%rd13526, %rd13525, %rd13523;
	mul.lo.s64 	%rd13527, %rd13526, 1099511628211;
	shr.u64 	%rd13528, %rd13520, 16;
	and.b64  	%rd13529, %rd13528, 255;
	xor.b64  	%rd13530, %rd13529, %rd13527;
	mul.lo.s64 	%rd13531, %rd13530, 1099511628211;
	shr.u64 	%rd13532, %rd13520, 24;
	and.b64  	%rd13533, %rd13532, 255;
	xor.b64  	%rd13534, %rd13533, %rd13531;
	mul.lo.s64 	%rd13535, %rd13534, 1099511628211;
	shr.u64 	%rd13536, %rd13520, 32;
	and.b64  	%rd13537, %rd13536, 255;
	xor.b64  	%rd13538, %rd13537, %rd13535;
	mul.lo.s64 	%rd13539, %rd13538, 1099511628211;
	shr.u64 	%rd13540, %rd13520, 40;
	and.b64  	%rd13541, %rd13540, 255;
	xor.b64  	%rd13542, %rd13541, %rd13539;
	mul.lo.s64 	%rd13543, %rd13542, 1099511628211;
	shr.u64 	%rd13544, %rd13520, 48;
	and.b64  	%rd13545, %rd13544, 255;
	xor.b64  	%rd13546, %rd13545, %rd13543;
	mul.lo.s64 	%rd13547, %rd13546, 1099511628211;
	shr.u64 	%rd13548, %rd13520, 56;
	xor.b64  	%rd13549, %rd13548, %rd13547;
	mul.lo.s64 	%rd13550, %rd13549, 1099511628211;
	ld.u64 	%rd13551, [%rd13519+8];
	and.b64  	%rd13552, %rd13551, 255;
	xor.b64  	%rd13553, %rd13552, %rd13550;
	mul.lo.s64 	%rd13554, %rd13553, 1099511628211;
	shr.u64 	%rd13555, %rd13551, 8;
	and.b64  	%rd13556, %rd13555, 255;
	xor.b64  	%rd13557, %rd13556, %rd13554;
	mul.lo.s64 	%rd13558, %rd13557, 1099511628211;
	shr.u64 	%rd13559, %rd13551, 16;
	and.b64  	%rd13560, %rd13559, 255;
	xor.b64  	%rd13561, %rd13560, %rd13558;
	mul.lo.s64 	%rd13562, %rd13561, 1099511628211;
	shr.u64 	%rd13563, %rd13551, 24;
	and.b64  	%rd13564, %rd13563, 255;
	xor.b64  	%rd13565, %rd13564, %rd13562;
	mul.lo.s64 	%rd13566, %rd13565, 1099511628211;
	shr.u64 	%rd13567, %rd13551, 32;
	and.b64  	%rd13568, %rd13567, 255;
	xor.b64  	%rd13569, %rd13568, %rd13566;
	mul.lo.s64 	%rd13570, %rd13569, 1099511628211;
	shr.u64 	%rd13571, %rd13551, 40;
	and.b64  	%rd13572, %rd13571, 255;
	xor.b64  	%rd13573, %rd13572, %rd13570;
	mul.lo.s64 	%rd13574, %rd13573, 1099511628211;
	shr.u64 	%rd13575, %rd13551, 48;
	and.b64  	%rd13576, %rd13575, 255;
	xor.b64  	%rd13577, %rd13576, %rd13574;
	mul.lo.s64 	%rd13578, %rd13577, 1099511628211;
	shr.u64 	%rd13579, %rd13551, 56;
	xor.b64  	%rd13580, %rd13579, %rd13578;
	mul.lo.s64 	%rd38650, %rd13580, 1099511628211;
	add.s64 	%rd38648, %rd38648, 2;
	and.b64  	%rd38651, %rd3820, -2;
	setp.ne.s64 	%p529, %rd38648, %rd38651;
	@%p529 bra 	$L__BB21_1928;
$L__BB21_1929:
	setp.eq.s64 	%p530, %rd2168, 0;
	@%p530 bra 	$L__BB21_1931;
	shl.b64 	%rd13581, %rd38651, 3;
	add.s64 	%rd13582, %rd38547, %rd13581;
	ld.u64 	%rd13583, [%rd13582];
	and.b64  	%rd13584, %rd13583, 255;
	xor.b64  	%rd13585, %rd13584, %rd38650;
	mul.lo.s64 	%rd13586, %rd13585, 1099511628211;
	shr.u64 	%rd13587, %rd13583, 8;
	and.b64  	%rd13588, %rd13587, 255;
	xor.b64  	%rd13589, %rd13588, %rd13586;
	mul.lo.s64 	%rd13590, %rd13589, 1099511628211;
	shr.u64 	%rd13591, %rd13583, 16;
	and.b64  	%rd13592, %rd13591, 255;
	xor.b64  	%rd13593, %rd13592, %rd13590;
	mul.lo.s64 	%rd13594, %rd13593, 1099511628211;
	shr.u64 	%rd13595, %rd13583, 24;
	and.b64  	%rd13596, %rd13595, 255;
	xor.b64  	%rd13597, %rd13596, %rd13594;
	mul.lo.s64 	%rd13598, %rd13597, 1099511628211;
	shr.u64 	%rd13599, %rd13583, 32;
	and.b64  	%rd13600, %rd13599, 255;
	xor.b64  	%rd13601, %rd13600, %rd13598;
	mul.lo.s64 	%rd13602, %rd13601, 1099511628211;
	shr.u64 	%rd13603, %rd13583, 40;
	and.b64  	%rd13604, %rd13603, 255;
	xor.b64  	%rd13605, %rd13604, %rd13602;
	mul.lo.s64 	%rd13606, %rd13605, 1099511628211;
	shr.u64 	%rd13607, %rd13583, 48;
	and.b64  	%rd13608, %rd13607, 255;
	xor.b64  	%rd13609, %rd13608, %rd13606;
	mul.lo.s64 	%rd13610, %rd13609, 1099511628211;
	shr.u64 	%rd13611, %rd13583, 56;
	xor.b64  	%rd13612, %rd13611, %rd13610;
	mul.lo.s64 	%rd38650, %rd13612, 1099511628211;
$L__BB21_1931:
	setp.lt.u64 	%p531, %rd38644, %rd38650;
	mov.u64 	%rd38655, %rd38466;
	@%p531 bra 	$L__BB21_1932;
	bra.uni 	$L__BB21_1937;
$L__BB21_1932:
	mov.u64 	%rd38655, %rd38547;
	mov.u64 	%rd38547, %rd38466;
	bra.uni 	$L__BB21_1937;
$L__BB21_1933:
	setp.eq.s32 	%p532, %r120, 0;
	mov.u64 	%rd38655, %rd38466;
	@%p532 bra 	$L__BB21_1937;
	mov.b64 	%rd38654, 0;
$L__BB21_1935:
	shl.b64 	%rd13614, %rd38654, 3;
	add.s64 	%rd13615, %rd38466, %rd13614;
	ld.u64 	%rd13616, [%rd13615];
	add.s64 	%rd13617, %rd38547, %rd13614;
	ld.u64 	%rd13618, [%rd13617];
	setp.lt.u64 	%p533, %rd13616, %rd13618;
	@%p533 bra 	$L__BB21_1932;
	add.s64 	%rd38654, %rd38654, 1;
	setp.eq.s64 	%p534, %rd38654, %rd1784;
	mov.u64 	%rd38655, %rd38466;
	@%p534 bra 	$L__BB21_1937;
	bra.uni 	$L__BB21_1935;
$L__BB21_1937:
	setp.eq.s64 	%p535, %rd1785, 0;
	mov.b64 	%rd38659, -3750763034362895579;
	mov.b64 	%rd38660, 0;
	@%p535 bra 	$L__BB21_1940;
	mov.b64 	%rd38659, -3750763034362895579;
	mov.b64 	%rd38657, 0;
$L__BB21_1939:
	shl.b64 	%rd13624, %rd38657, 3;
	add.s64 	%rd13625, %rd38493, %rd13624;
	ld.u64 	%rd13626, [%rd13625];
	and.b64  	%rd13627, %rd13626, 255;
	xor.b64  	%rd13628, %rd13627, %rd38659;
	mul.lo.s64 	%rd13629, %rd13628, 1099511628211;
	shr.u64 	%rd13630, %rd13626, 8;
	and.b64  	%rd13631, %rd13630, 255;
	xor.b64  	%rd13632, %rd13631, %rd13629;
	mul.lo.s64 	%rd13633, %rd13632, 1099511628211;
	shr.u64 	%rd13634, %rd13626, 16;
	and.b64  	%rd13635, %rd13634, 255;
	xor.b64  	%rd13636, %rd13635, %rd13633;
	mul.lo.s64 	%rd13637, %rd13636, 1099511628211;
	shr.u64 	%rd13638, %rd13626, 24;
	and.b64  	%rd13639, %rd13638, 255;
	xor.b64  	%rd13640, %rd13639, %rd13637;
	mul.lo.s64 	%rd13641, %rd13640, 1099511628211;
	shr.u64 	%rd13642, %rd13626, 32;
	and.b64  	%rd13643, %rd13642, 255;
	xor.b64  	%rd13644, %rd13643, %rd13641;
	mul.lo.s64 	%rd13645, %rd13644, 1099511628211;
	shr.u64 	%rd13646, %rd13626, 40;
	and.b64  	%rd13647, %rd13646, 255;
	xor.b64  	%rd13648, %rd13647, %rd13645;
	mul.lo.s64 	%rd13649, %rd13648, 1099511628211;
	shr.u64 	%rd13650, %rd13626, 48;
	and.b64  	%rd13651, %rd13650, 255;
	xor.b64  	%rd13652, %rd13651, %rd13649;
	mul.lo.s64 	%rd13653, %rd13652, 1099511628211;
	shr.u64 	%rd13654, %rd13626, 56;
	xor.b64  	%rd13655, %rd13654, %rd13653;
	mul.lo.s64 	%rd13656, %rd13655, 1099511628211;
	ld.u64 	%rd13657, [%rd13625+8];
	and.b64  	%rd13658, %rd13657, 255;
	xor.b64  	%rd13659, %rd13658, %rd13656;
	mul.lo.s64 	%rd13660, %rd13659, 1099511628211;
	shr.u64 	%rd13661, %rd13657, 8;
	and.b64  	%rd13662, %rd13661, 255;
	xor.b64  	%rd13663, %rd13662, %rd13660;
	mul.lo.s64 	%rd13664, %rd13663, 1099511628211;
	shr.u64 	%rd13665, %rd13657, 16;
	and.b64  	%rd13666, %rd13665, 255;
	xor.b64  	%rd13667, %rd13666, %rd13664;
	mul.lo.s64 	%rd13668, %rd13667, 1099511628211;
	shr.u64 	%rd13669, %rd13657, 24;
	and.b64  	%rd13670, %rd13669, 255;
	xor.b64  	%rd13671, %rd13670, %rd13668;
	mul.lo.s64 	%rd13672, %rd13671, 1099511628211;
	shr.u64 	%rd13673, %rd13657, 32;
	and.b64  	%rd13674, %rd13673, 255;
	xor.b64  	%rd13675, %rd13674, %rd13672;
	mul.lo.s64 	%rd13676, %rd13675, 1099511628211;
	shr.u64 	%rd13677, %rd13657, 40;
	and.b64  	%rd13678, %rd13677, 255;
	xor.b64  	%rd13679, %rd13678, %rd13676;
	mul.lo.s64 	%rd13680, %rd13679, 1099511628211;
	shr.u64 	%rd13681, %rd13657, 48;
	and.b64  	%rd13682, %rd13681, 255;
	xor.b64  	%rd13683, %rd13682, %rd13680;
	mul.lo.s64 	%rd13684, %rd13683, 1099511628211;
	shr.u64 	%rd13685, %rd13657, 56;
	xor.b64  	%rd13686, %rd13685, %rd13684;
	mul.lo.s64 	%rd38659, %rd13686, 1099511628211;
	add.s64 	%rd38657, %rd38657, 2;
	and.b64  	%rd38660, %rd3820, -2;
	setp.ne.s64 	%p536, %rd38657, %rd38660;
	@%p536 bra 	$L__BB21_1939;
$L__BB21_1940:
	setp.eq.s64 	%p537, %rd2168, 0;
	@%p537 bra 	$L__BB21_1942;
	shl.b64 	%rd13687, %rd38660, 3;
	add.s64 	%rd13688, %rd38493, %rd13687;
	ld.u64 	%rd13689, [%rd13688];
	and.b64  	%rd13690, %rd13689, 255;
	xor.b64  	%rd13691, %rd13690, %rd38659;
	mul.lo.s64 	%rd13692, %rd13691, 1099511628211;
	shr.u64 	%rd13693, %rd13689, 8;
	and.b64  	%rd13694, %rd13693, 255;
	xor.b64  	%rd13695, %rd13694, %rd13692;
	mul.lo.s64 	%rd13696, %rd13695, 1099511628211;
	shr.u64 	%rd13697, %rd13689, 16;
	and.b64  	%rd13698, %rd13697, 255;
	xor.b64  	%rd13699, %rd13698, %rd13696;
	mul.lo.s64 	%rd13700, %rd13699, 1099511628211;
	shr.u64 	%rd13701, %rd13689, 24;
	and.b64  	%rd13702, %rd13701, 255;
	xor.b64  	%rd13703, %rd13702, %rd13700;
	mul.lo.s64 	%rd13704, %rd13703, 1099511628211;
	shr.u64 	%rd13705, %rd13689, 32;
	and.b64  	%rd13706, %rd13705, 255;
	xor.b64  	%rd13707, %rd13706, %rd13704;
	mul.lo.s64 	%rd13708, %rd13707, 1099511628211;
	shr.u64 	%rd13709, %rd13689, 40;
	and.b64  	%rd13710, %rd13709, 255;
	xor.b64  	%rd13711, %rd13710, %rd13708;
	mul.lo.s64 	%rd13712, %rd13711, 1099511628211;
	shr.u64 	%rd13713, %rd13689, 48;
	and.b64  	%rd13714, %rd13713, 255;
	xor.b64  	%rd13715, %rd13714, %rd13712;
	mul.lo.s64 	%rd13716, %rd13715, 1099511628211;
	shr.u64 	%rd13717, %rd13689, 56;
	xor.b64  	%rd13718, %rd13717, %rd13716;
	mul.lo.s64 	%rd38659, %rd13718, 1099511628211;
$L__BB21_1942:
	setp.eq.s64 	%p538, %rd1785, 0;
	mov.b64 	%rd38665, -3750763034362895579;
	mov.b64 	%rd38666, 0;
	@%p538 bra 	$L__BB21_1945;
	mov.b64 	%rd38665, -3750763034362895579;
	mov.b64 	%rd38663, 0;
$L__BB21_1944:
	shl.b64 	%rd13724, %rd38663, 3;
	add.s64 	%rd13725, %rd38574, %rd13724;
	ld.u64 	%rd13726, [%rd13725];
	and.b64  	%rd13727, %rd13726, 255;
	xor.b64  	%rd13728, %rd13727, %rd38665;
	mul.lo.s64 	%rd13729, %rd13728, 1099511628211;
	shr.u64 	%rd13730, %rd13726, 8;
	and.b64  	%rd13731, %rd13730, 255;
	xor.b64  	%rd13732, %rd13731, %rd13729;
	mul.lo.s64 	%rd13733, %rd13732, 1099511628211;
	shr.u64 	%rd13734, %rd13726, 16;
	and.b64  	%rd13735, %rd13734, 255;
	xor.b64  	%rd13736, %rd13735, %rd13733;
	mul.lo.s64 	%rd13737, %rd13736, 1099511628211;
	shr.u64 	%rd13738, %rd13726, 24;
	and.b64  	%rd13739, %rd13738, 255;
	xor.b64  	%rd13740, %rd13739, %rd13737;
	mul.lo.s64 	%rd13741, %rd13740, 1099511628211;
	shr.u64 	%rd13742, %rd13726, 32;
	and.b64  	%rd13743, %rd13742, 255;
	xor.b64  	%rd13744, %rd13743, %rd13741;
	mul.lo.s64 	%rd13745, %rd13744, 1099511628211;
	shr.u64 	%rd13746, %rd13726, 40;
	and.b64  	%rd13747, %rd13746, 255;
	xor.b64  	%rd13748, %rd13747, %rd13745;
	mul.lo.s64 	%rd13749, %rd13748, 1099511628211;
	shr.u64 	%rd13750, %rd13726, 48;
	and.b64  	%rd13751, %rd13750, 255;
	xor.b64  	%rd13752, %rd13751, %rd13749;
	mul.lo.s64 	%rd13753, %rd13752, 1099511628211;
	shr.u64 	%rd13754, %rd13726, 56;
	xor.b64  	%rd13755, %rd13754, %rd13753;
	mul.lo.s64 	%rd13756, %rd13755, 1099511628211;
	ld.u64 	%rd13757, [%rd13725+8];
	and.b64  	%rd13758, %rd13757, 255;
	xor.b64  	%rd13759, %rd13758, %rd13756;
	mul.lo.s64 	%rd13760, %rd13759, 1099511628211;
	shr.u64 	%rd13761, %rd13757, 8;
	and.b64  	%rd13762, %rd13761, 255;
	xor.b64  	%rd13763, %rd13762, %rd13760;
	mul.lo.s64 	%rd13764, %rd13763, 1099511628211;
	shr.u64 	%rd13765, %rd13757, 16;
	and.b64  	%rd13766, %rd13765, 255;
	xor.b64  	%rd13767, %rd13766, %rd13764;
	mul.lo.s64 	%rd13768, %rd13767, 1099511628211;
	shr.u64 	%rd13769, %rd13757, 24;
	and.b64  	%rd13770, %rd13769, 255;
	xor.b64  	%rd13771, %rd13770, %rd13768;
	mul.lo.s64 	%rd13772, %rd13771, 1099511628211;
	shr.u64 	%rd13773, %rd13757, 32;
	and.b64  	%rd13774, %rd13773, 255;
	xor.b64  	%rd13775, %rd13774, %rd13772;
	mul.lo.s64 	%rd13776, %rd13775, 1099511628211;
	shr.u64 	%rd13777, %rd13757, 40;
	and.b64  	%rd13778, %rd13777, 255;
	xor.b64  	%rd13779, %rd13778, %rd13776;
	mul.lo.s64 	%rd13780, %rd13779, 1099511628211;
	shr.u64 	%rd13781, %rd13757, 48;
	and.b64  	%rd13782, %rd13781, 255;
	xor.b64  	%rd13783, %rd13782, %rd13780;
	mul.lo.s64 	%rd13784, %rd13783, 1099511628211;
	shr.u64 	%rd13785, %rd13757, 56;
	xor.b64  	%rd13786, %rd13785, %rd13784;
	mul.lo.s64 	%rd38665, %rd13786, 1099511628211;
	add.s64 	%rd38663, %rd38663, 2;
	and.b64  	%rd38666, %rd3820, -2;
	setp.ne.s64 	%p539, %rd38663, %rd38666;
	@%p539 bra 	$L__BB21_1944;
$L__BB21_1945:
	setp.eq.s64 	%p540, %rd2168, 0;
	@%p540 bra 	$L__BB21_1947;
	shl.b64 	%rd13787, %rd38666, 3;
	add.s64 	%rd13788, %rd38574, %rd13787;
	ld.u64 	%rd13789, [%rd13788];
	and.b64  	%rd13790, %rd13789, 255;
	xor.b64  	%rd13791, %rd13790, %rd38665;
	mul.lo.s64 	%rd13792, %rd13791, 1099511628211;
	shr.u64 	%rd13793, %rd13789, 8;
	and.b64  	%rd13794, %rd13793, 255;
	xor.b64  	%rd13795, %rd13794, %rd13792;
	mul.lo.s64 	%rd13796, %rd13795, 1099511628211;
	shr.u64 	%rd13797, %rd13789, 16;
	and.b64  	%rd13798, %rd13797, 255;
	xor.b64  	%rd13799, %rd13798, %rd13796;
	mul.lo.s64 	%rd13800, %rd13799, 1099511628211;
	shr.u64 	%rd13801, %rd13789, 24;
	and.b64  	%rd13802, %rd13801, 255;
	xor.b64  	%rd13803, %rd13802, %rd13800;
	mul.lo.s64 	%rd13804, %rd13803, 1099511628211;
	shr.u64 	%rd13805, %rd13789, 32;
	and.b64  	%rd13806, %rd13805, 255;
	xor.b64  	%rd13807, %rd13806, %rd13804;
	mul.lo.s64 	%rd13808, %rd13807, 1099511628211;
	shr.u64 	%rd13809, %rd13789, 40;
	and.b64  	%rd13810, %rd13809, 255;
	xor.b64  	%rd13811, %rd13810, %rd13808;
	mul.lo.s64 	%rd13812, %rd13811, 1099511628211;
	shr.u64 	%rd13813, %rd13789, 48;
	and.b64  	%rd13814, %rd13813, 255;
	xor.b64  	%rd13815, %rd13814, %rd13812;
	mul.lo.s64 	%rd13816, %rd13815, 1099511628211;
	shr.u64 	%rd13817, %rd13789, 56;
	xor.b64  	%rd13818, %rd13817, %rd13816;
	mul.lo.s64 	%rd38665, %rd13818, 1099511628211;
$L__BB21_1947:
	setp.eq.s64 	%p541, %rd38659, %rd38665;
	@%p541 bra 	$L__BB21_1960;
	setp.eq.s64 	%p542, %rd1785, 0;
	mov.b64 	%rd38671, -3750763034362895579;
	mov.b64 	%rd38672, 0;
	@%p542 bra 	$L__BB21_1951;
	mov.b64 	%rd38671, -3750763034362895579;
	mov.b64 	%rd38669, 0;
	and.b64  	%rd38672, %rd3820, -2;
$L__BB21_1950:
	shl.b64 	%rd13824, %rd38669, 3;
	add.s64 	%rd13825, %rd38493, %rd13824;
	ld.u64 	%rd13826, [%rd13825];
	and.b64  	%rd13827, %rd13826, 255;
	xor.b64  	%rd13828, %rd13827, %rd38671;
	mul.lo.s64 	%rd13829, %rd13828, 1099511628211;
	shr.u64 	%rd13830, %rd13826, 8;
	and.b64  	%rd13831, %rd13830, 255;
	xor.b64  	%rd13832, %rd13831, %rd13829;
	mul.lo.s64 	%rd13833, %rd13832, 1099511628211;
	shr.u64 	%rd13834, %rd13826, 16;
	and.b64  	%rd13835, %rd13834, 255;
	xor.b64  	%rd13836, %rd13835, %rd13833;
	mul.lo.s64 	%rd13837, %rd13836, 1099511628211;
	shr.u64 	%rd13838, %rd13826, 24;
	and.b64  	%rd13839, %rd13838, 255;
	xor.b64  	%rd13840, %rd13839, %rd13837;
	mul.lo.s64 	%rd13841, %rd13840, 1099511628211;
	shr.u64 	%rd13842, %rd13826, 32;
	and.b64  	%rd13843, %rd13842, 255;
	xor.b64  	%rd13844, %rd13843, %rd13841;
	mul.lo.s64 	%rd13845, %rd13844, 1099511628211;
	shr.u64 	%rd13846, %rd13826, 40;
	and.b64  	%rd13847, %rd13846, 255;
	xor.b64  	%rd13848, %rd13847, %rd13845;
	mul.lo.s64 	%rd13849, %rd13848, 1099511628211;
	shr.u64 	%rd13850, %rd13826, 48;
	and.b64  	%rd13851, %rd13850, 255;
	xor.b64  	%rd13852, %rd13851, %rd13849;
	mul.lo.s64 	%rd13853, %rd13852, 1099511628211;
	shr.u64 	%rd13854, %rd13826, 56;
	xor.b64  	%rd13855, %rd13854, %rd13853;
	mul.lo.s64 	%rd13856, %rd13855, 1099511628211;
	ld.u64 	%rd13857, [%rd13825+8];
	and.b64  	%rd13858, %rd13857, 255;
	xor.b64  	%rd13859, %rd13858, %rd13856;
	mul.lo.s64 	%rd13860, %rd13859, 1099511628211;
	shr.u64 	%rd13861, %rd13857, 8;
	and.b64  	%rd13862, %rd13861, 255;
	xor.b64  	%rd13863, %rd13862, %rd13860;
	mul.lo.s64 	%rd13864, %rd13863, 1099511628211;
	shr.u64 	%rd13865, %rd13857, 16;
	and.b64  	%rd13866, %rd13865, 255;
	xor.b64  	%rd13867, %rd13866, %rd13864;
	mul.lo.s64 	%rd13868, %rd13867, 1099511628211;
	shr.u64 	%rd13869, %rd13857, 24;
	and.b64  	%rd13870, %rd13869, 255;
	xor.b64  	%rd13871, %rd13870, %rd13868;
	mul.lo.s64 	%rd13872, %rd13871, 1099511628211;
	shr.u64 	%rd13873, %rd13857, 32;
	and.b64  	%rd13874, %rd13873, 255;
	xor.b64  	%rd13875, %rd13874, %rd13872;
	mul.lo.s64 	%rd13876, %rd13875, 1099511628211;
	shr.u64 	%rd13877, %rd13857, 40;
	and.b64  	%rd13878, %rd13877, 255;
	xor.b64  	%rd13879, %rd13878, %rd13876;
	mul.lo.s64 	%rd13880, %rd13879, 1099511628211;
	shr.u64 	%rd13881, %rd13857, 48;
	and.b64  	%rd13882, %rd13881, 255;
	xor.b64  	%rd13883, %rd13882, %rd13880;
	mul.lo.s64 	%rd13884, %rd13883, 1099511628211;
	shr.u64 	%rd13885, %rd13857, 56;
	xor.b64  	%rd13886, %rd13885, %rd13884;
	mul.lo.s64 	%rd38671, %rd13886, 1099511628211;
	add.s64 	%rd38669, %rd38669, 2;
	setp.ne.s64 	%p543, %rd38669, %rd38672;
	@%p543 bra 	$L__BB21_1950;
$L__BB21_1951:
	setp.eq.s64 	%p544, %rd2168, 0;
	@%p544 bra 	$L__BB21_1953;
	shl.b64 	%rd13887, %rd38672, 3;
	add.s64 	%rd13888, %rd38493, %rd13887;
	ld.u64 	%rd13889, [%rd13888];
	and.b64  	%rd13890, %rd13889, 255;
	xor.b64  	%rd13891, %rd13890, %rd38671;
	mul.lo.s64 	%rd13892, %rd13891, 1099511628211;
	shr.u64 	%rd13893, %rd13889, 8;
	and.b64  	%rd13894, %rd13893, 255;
	xor.b64  	%rd13895, %rd13894, %rd13892;
	mul.lo.s64 	%rd13896, %rd13895, 1099511628211;
	shr.u64 	%rd13897, %rd13889, 16;
	and.b64  	%rd13898, %rd13897, 255;
	xor.b64  	%rd13899, %rd13898, %rd13896;
	mul.lo.s64 	%rd13900, %rd13899, 1099511628211;
	shr.u64 	%rd13901, %rd13889, 24;
	and.b64  	%rd13902, %rd13901, 255;
	xor.b64  	%rd13903, %rd13902, %rd13900;
	mul.lo.s64 	%rd13904, %rd13903, 1099511628211;
	shr.u64 	%rd13905, %rd13889, 32;
	and.b64  	%rd13906, %rd13905, 255;
	xor.b64  	%rd13907, %rd13906, %rd13904;
	mul.lo.s64 	%rd13908, %rd13907, 1099511628211;
	shr.u64 	%rd13909, %rd13889, 40;
	and.b64  	%rd13910, %rd13909, 255;
	xor.b64  	%rd13911, %rd13910, %rd13908;
	mul.lo.s64 	%rd13912, %rd13911, 1099511628211;
	shr.u64 	%rd13913, %rd13889, 48;
	and.b64  	%rd13914, %rd13913, 255;
	xor.b64  	%rd13915, %rd13914, %rd13912;
	mul.lo.s64 	%rd13916, %rd13915, 1099511628211;
	shr.u64 	%rd13917, %rd13889, 56;
	xor.b64  	%rd13918, %rd13917, %rd13916;
	mul.lo.s64 	%rd38671, %rd13918, 1099511628211;
$L__BB21_1953:
	setp.eq.s64 	%p545, %rd1785, 0;
	mov.b64 	%rd38677, -3750763034362895579;
	mov.b64 	%rd38678, 0;
	@%p545 bra 	$L__BB21_1956;
	mov.b64 	%rd38677, -3750763034362895579;
	mov.b64 	%rd38675, 0;
$L__BB21_1955:
	shl.b64 	%rd13924, %rd38675, 3;
	add.s64 	%rd13925, %rd38574, %rd13924;
	ld.u64 	%rd13926, [%rd13925];
	and.b64  	%rd13927, %rd13926, 255;
	xor.b64  	%rd13928, %rd13927, %rd38677;
	mul.lo.s64 	%rd13929, %rd13928, 1099511628211;
	shr.u64 	%rd13930, %rd13926, 8;
	and.b64  	%rd13931, %rd13930, 255;
	xor.b64  	%rd13932, %rd13931, %rd13929;
	mul.lo.s64 	%rd13933, %rd13932, 1099511628211;
	shr.u64 	%rd13934, %rd13926, 16;
	and.b64  	%rd13935, %rd13934, 255;
	xor.b64  	%rd13936, %rd13935, %rd13933;
	mul.lo.s64 	%rd13937, %rd13936, 1099511628211;
	shr.u64 	%rd13938, %rd13926, 24;
	and.b64  	%rd13939, %rd13938, 255;
	xor.b64  	%rd13940, %rd13939, %rd13937;
	mul.lo.s64 	%rd13941, %rd13940, 1099511628211;
	shr.u64 	%rd13942, %rd13926, 32;
	and.b64  	%rd13943, %rd13942, 255;
	xor.b64  	%rd13944, %rd13943, %rd13941;
	mul.lo.s64 	%rd13945, %rd13944, 1099511628211;
	shr.u64 	%rd13946, %rd13926, 40;
	and.b64  	%rd13947, %rd13946, 255;
	xor.b64  	%rd13948, %rd13947, %rd13945;
	mul.lo.s64 	%rd13949, %rd13948, 1099511628211;
	shr.u64 	%rd13950, %rd13926, 48;
	and.b64  	%rd13951, %rd13950, 255;
	xor.b64  	%rd13952, %rd13951, %rd13949;
	mul.lo.s64 	%rd13953, %rd13952, 1099511628211;
	shr.u64 	%rd13954, %rd13926, 56;
	xor.b64  	%rd13955, %rd13954, %rd13953;
	mul.lo.s64 	%rd13956, %rd13955, 1099511628211;
	ld.u64 	%rd13957, [%rd13925+8];
	and.b64  	%rd13958, %rd13957, 255;
	xor.b64  	%rd13959, %rd13958, %rd13956;
	mul.lo.s64 	%rd13960, %rd13959, 1099511628211;
	shr.u64 	%rd13961, %rd13957, 8;
	and.b64  	%rd13962, %rd13961, 255;
	xor.b64  	%rd13963, %rd13962, %rd13960;
	mul.lo.s64 	%rd13964, %rd13963, 1099511628211;
	shr.u64 	%rd13965, %rd13957, 16;
	and.b64  	%rd13966, %rd13965, 255;
	xor.b64  	%rd13967, %rd13966, %rd13964;
	mul.lo.s64 	%rd13968, %rd13967, 1099511628211;
	shr.u64 	%rd13969, %rd13957, 24;
	and.b64  	%rd13970, %rd13969, 255;
	xor.b64  	%rd13971, %rd13970, %rd13968;
	mul.lo.s64 	%rd13972, %rd13971, 1099511628211;
	shr.u64 	%rd13973, %rd13957, 32;
	and.b64  	%rd13974, %rd13973, 255;
	xor.b64  	%rd13975, %rd13974, %rd13972;
	mul.lo.s64 	%rd13976, %rd13975, 1099511628211;
	shr.u64 	%rd13977, %rd13957, 40;
	and.b64  	%rd13978, %rd13977, 255;
	xor.b64  	%rd13979, %rd13978, %rd13976;
	mul.lo.s64 	%rd13980, %rd13979, 1099511628211;
	shr.u64 	%rd13981, %rd13957, 48;
	and.b64  	%rd13982, %rd13981, 255;
	xor.b64  	%rd13983, %rd13982, %rd13980;
	mul.lo.s64 	%rd13984, %rd13983, 1099511628211;
	shr.u64 	%rd13985, %rd13957, 56;
	xor.b64  	%rd13986, %rd13985, %rd13984;
	mul.lo.s64 	%rd38677, %rd13986, 1099511628211;
	add.s64 	%rd38675, %rd38675, 2;
	and.b64  	%rd38678, %rd3820, -2;
	setp.ne.s64 	%p546, %rd38675, %rd38678;
	@%p546 bra 	$L__BB21_1955;
$L__BB21_1956:
	setp.eq.s64 	%p547, %rd2168, 0;
	@%p547 bra 	$L__BB21_1958;
	shl.b64 	%rd13987, %rd38678, 3;
	add.s64 	%rd13988, %rd38574, %rd13987;
	ld.u64 	%rd13989, [%rd13988];
	and.b64  	%rd13990, %rd13989, 255;
	xor.b64  	%rd13991, %rd13990, %rd38677;
	mul.lo.s64 	%rd13992, %rd13991, 1099511628211;
	shr.u64 	%rd13993, %rd13989, 8;
	and.b64  	%rd13994, %rd13993, 255;
	xor.b64  	%rd13995, %rd13994, %rd13992;
	mul.lo.s64 	%rd13996, %rd13995, 1099511628211;
	shr.u64 	%rd13997, %rd13989, 16;
	and.b64  	%rd13998, %rd13997, 255;
	xor.b64  	%rd13999, %rd13998, %rd13996;
	mul.lo.s64 	%rd14000, %rd13999, 1099511628211;
	shr.u64 	%rd14001, %rd13989, 24;
	and.b64  	%rd14002, %rd14001, 255;
	xor.b64  	%rd14003, %rd14002, %rd14000;
	mul.lo.s64 	%rd14004, %rd14003, 1099511628211;
	shr.u64 	%rd14005, %rd13989, 32;
	and.b64  	%rd14006, %rd14005, 255;
	xor.b64  	%rd14007, %rd14006, %rd14004;
	mul.lo.s64 	%rd14008, %rd14007, 1099511628211;
	shr.u64 	%rd14009, %rd13989, 40;
	and.b64  	%rd14010, %rd14009, 255;
	xor.b64  	%rd14011, %rd14010, %rd14008;
	mul.lo.s64 	%rd14012, %rd14011, 1099511628211;
	shr.u64 	%rd14013, %rd13989, 48;
	and.b64  	%rd14014, %rd14013, 255;
	xor.b64  	%rd14015, %rd14014, %rd14012;
	mul.lo.s64 	%rd14016, %rd14015, 1099511628211;
	shr.u64 	%rd14017, %rd13989, 56;
	xor.b64  	%rd14018, %rd14017, %rd14016;
	mul.lo.s64 	%rd38677, %rd14018, 1099511628211;
$L__BB21_1958:
	setp.lt.u64 	%p548, %rd38671, %rd38677;
	mov.u64 	%rd38682, %rd38493;
	@%p548 bra 	$L__BB21_1959;
	bra.uni 	$L__BB21_1964;
$L__BB21_1959:
	mov.u64 	%rd38682, %rd38574;
	mov.u64 	%rd38574, %rd38493;
	bra.uni 	$L__BB21_1964;
$L__BB21_1960:
	setp.eq.s32 	%p549, %r120, 0;
	mov.u64 	%rd38682, %rd38493;
	@%p549 bra 	$L__BB21_1964;
	mov.b64 	%rd38681, 0;
$L__BB21_1962:
	shl.b64 	%rd14020, %rd38681, 3;
	add.s64 	%rd14021, %rd38493, %rd14020;
	ld.u64 	%rd14022, [%rd14021];
	add.s64 	%rd14023, %rd38574, %rd14020;
	ld.u64 	%rd14024, [%rd14023];
	setp.lt.u64 	%p550, %rd14022, %rd14024;
	@%p550 bra 	$L__BB21_1959;
	add.s64 	%rd38681, %rd38681, 1;
	setp.eq.s64 	%p551, %rd38681, %rd1784;
	mov.u64 	%rd38682, %rd38493;
	@%p551 bra 	$L__BB21_1964;
	bra.uni 	$L__BB21_1962;
$L__BB21_1964:
	setp.eq.s64 	%p552, %rd1785, 0;
	mov.b64 	%rd38686, -3750763034362895579;
	mov.b64 	%rd38687, 0;
	@%p552 bra 	$L__BB21_1967;
	mov.b64 	%rd38686, -3750763034362895579;
	mov.b64 	%rd38684, 0;
$L__BB21_1966:
	shl.b64 	%rd14030, %rd38684, 3;
	add.s64 	%rd14031, %rd38520, %rd14030;
	ld.u64 	%rd14032, [%rd14031];
	and.b64  	%rd14033, %rd14032, 255;
	xor.b64  	%rd14034, %rd14033, %rd38686;
	mul.lo.s64 	%rd14035, %rd14034, 1099511628211;
	shr.u64 	%rd14036, %rd14032, 8;
	and.b64  	%rd14037, %rd14036, 255;
	xor.b64  	%rd14038, %rd14037, %rd14035;
	mul.lo.s64 	%rd14039, %rd14038, 1099511628211;
	shr.u64 	%rd14040, %rd14032, 16;
	and.b64  	%rd14041, %rd14040, 255;
	xor.b64  	%rd14042, %rd14041, %rd14039;
	mul.lo.s64 	%rd14043, %rd14042, 1099511628211;
	shr.u64 	%rd14044, %rd14032, 24;
	and.b64  	%rd14045, %rd14044, 255;
	xor.b64  	%rd14046, %rd14045, %rd14043;
	mul.lo.s64 	%rd14047, %rd14046, 1099511628211;
	shr.u64 	%rd14048, %rd14032, 32;
	and.b64  	%rd14049, %rd14048, 255;
	xor.b64  	%rd14050, %rd14049, %rd14047;
	mul.lo.s64 	%rd14051, %rd14050, 1099511628211;
	shr.u64 	%rd14052, %rd14032, 40;
	and.b64  	%rd14053, %rd14052, 255;
	xor.b64  	%rd14054, %rd14053, %rd14051;
	mul.lo.s64 	%rd14055, %rd14054, 1099511628211;
	shr.u64 	%rd14056, %rd14032, 48;
	and.b64  	%rd14057, %rd14056, 255;
	xor.b64  	%rd14058, %rd14057, %rd14055;
	mul.lo.s64 	%rd14059, %rd14058, 1099511628211;
	shr.u64 	%rd14060, %rd14032, 56;
	xor.b64  	%rd14061, %rd14060, %rd14059;
	mul.lo.s64 	%rd14062, %rd14061, 1099511628211;
	ld.u64 	%rd14063, [%rd14031+8];
	and.b64  	%rd14064, %rd14063, 255;
	xor.b64  	%rd14065, %rd14064, %rd14062;
	mul.lo.s64 	%rd14066, %rd14065, 1099511628211;
	shr.u64 	%rd14067, %rd14063, 8;
	and.b64  	%rd14068, %rd14067, 255;
	xor.b64  	%rd14069, %rd14068, %rd14066;
	mul.lo.s64 	%rd14070, %rd14069, 1099511628211;
	shr.u64 	%rd14071, %rd14063, 16;
	and.b64  	%rd14072, %rd14071, 255;
	xor.b64  	%rd14073, %rd14072, %rd14070;
	mul.lo.s64 	%rd14074, %rd14073, 1099511628211;
	shr.u64 	%rd14075, %rd14063, 24;
	and.b64  	%rd14076, %rd14075, 255;
	xor.b64  	%rd14077, %rd14076, %rd14074;
	mul.lo.s64 	%rd14078, %rd14077, 1099511628211;
	shr.u64 	%rd14079, %rd14063, 32;
	and.b64  	%rd14080, %rd14079, 255;
	xor.b64  	%rd14081, %rd14080, %rd14078;
	mul.lo.s64 	%rd14082, %rd14081, 1099511628211;
	shr.u64 	%rd14083, %rd14063, 40;
	and.b64  	%rd14084, %rd14083, 255;
	xor.b64  	%rd14085, %rd14084, %rd14082;
	mul.lo.s64 	%rd14086, %rd14085, 1099511628211;
	shr.u64 	%rd14087, %rd14063, 48;
	and.b64  	%rd14088, %rd14087, 255;
	xor.b64  	%rd14089, %rd14088, %rd14086;
	mul.lo.s64 	%rd14090, %rd14089, 1099511628211;
	shr.u64 	%rd14091, %rd14063, 56;
	xor.b64  	%rd14092, %rd14091, %rd14090;
	mul.lo.s64 	%rd38686, %rd14092, 1099511628211;
	add.s64 	%rd38684, %rd38684, 2;
	and.b64  	%rd38687, %rd3820, -2;
	setp.ne.s64 	%p553, %rd38684, %rd38687;
	@%p553 bra 	$L__BB21_1966;
$L__BB21_1967:
	setp.eq.s64 	%p554, %rd2168, 0;
	@%p554 bra 	$L__BB21_1969;
	shl.b64 	%rd14093, %rd38687, 3;
	add.s64 	%rd14094, %rd38520, %rd14093;
	ld.u64 	%rd14095, [%rd14094];
	and.b64  	%rd14096, %rd14095, 255;
	xor.b64  	%rd14097, %rd14096, %rd38686;
	mul.lo.s64 	%rd14098, %rd14097, 1099511628211;
	shr.u64 	%rd14099, %rd14095, 8;
	and.b64  	%rd14100, %rd14099, 255;
	xor.b64  	%rd14101, %rd14100, %rd14098;
	mul.lo.s64 	%rd14102, %rd14101, 1099511628211;
	shr.u64 	%rd14103, %rd14095, 16;
	and.b64  	%rd14104, %rd14103, 255;
	xor.b64  	%rd14105, %rd14104, %rd14102;
	mul.lo.s64 	%rd14106, %rd14105, 1099511628211;
	shr.u64 	%rd14107, %rd14095, 24;
	and.b64  	%rd14108, %rd14107, 255;
	xor.b64  	%rd14109, %rd14108, %rd14106;
	mul.lo.s64 	%rd14110, %rd14109, 1099511628211;
	shr.u64 	%rd14111, %rd14095, 32;
	and.b64  	%rd14112, %rd14111, 255;
	xor.b64  	%rd14113, %rd14112, %rd14110;
	mul.lo.s64 	%rd14114, %rd14113, 1099511628211;
	shr.u64 	%rd14115, %rd14095, 40;
	and.b64  	%rd14116, %rd14115, 255;
	xor.b64  	%rd14117, %rd14116, %rd14114;
	mul.lo.s64 	%rd14118, %rd14117, 1099511628211;
	shr.u64 	%rd14119, %rd14095, 48;
	and.b64  	%rd14120, %rd14119, 255;
	xor.b64  	%rd14121, %rd14120, %rd14118;
	mul.lo.s64 	%rd14122, %rd14121, 1099511628211;
	shr.u64 	%rd14123, %rd14095, 56;
	xor.b64  	%rd14124, %rd14123, %rd14122;
	mul.lo.s64 	%rd38686, %rd14124, 1099511628211;
$L__BB21_1969:
	setp.eq.s64 	%p555, %rd1785, 0;
	mov.b64 	%rd38692, -3750763034362895579;
	mov.b64 	%rd38693, 0;
	@%p555 bra 	$L__BB21_1972;
	mov.b64 	%rd38692, -3750763034362895579;
	mov.b64 	%rd38690, 0;
$L__BB21_1971:
	shl.b64 	%rd14130, %rd38690, 3;
	add.s64 	%rd14131, %rd38601, %rd14130;
	ld.u64 	%rd14132, [%rd14131];
	and.b64  	%rd14133, %rd14132, 255;
	xor.b64  	%rd14134, %rd14133, %rd38692;
	mul.lo.s64 	%rd14135, %rd14134, 1099511628211;
	shr.u64 	%rd14136, %rd14132, 8;
	and.b64  	%rd14137, %rd14136, 255;
	xor.b64  	%rd14138, %rd14137, %rd14135;
	mul.lo.s64 	%rd14139, %rd14138, 1099511628211;
	shr.u64 	%rd14140, %rd14132, 16;
	and.b64  	%rd14141, %rd14140, 255;
	xor.b64  	%rd14142, %rd14141, %rd14139;
	mul.lo.s64 	%rd14143, %rd14142, 1099511628211;
	shr.u64 	%rd14144, %rd14132, 24;
	and.b64  	%rd14145, %rd14144, 255;
	xor.b64  	%rd14146, %rd14145, %rd14143;
	mul.lo.s64 	%rd14147, %rd14146, 1099511628211;
	shr.u64 	%rd14148, %rd14132, 32;
	and.b64  	%rd14149, %rd14148, 255;
	xor.b64  	%rd14150, %rd14149, %rd14147;
	mul.lo.s64 	%rd14151, %rd14150, 1099511628211;
	shr.u64 	%rd14152, %rd14132, 40;
	and.b64  	%rd14153, %rd14152, 255;
	xor.b64  	%rd14154, %rd14153, %rd14151;
	mul.lo.s64 	%rd14155, %rd14154, 1099511628211;
	shr.u64 	%rd14156, %rd14132, 48;
	and.b64  	%rd14157, %rd14156, 255;
	xor.b64  	%rd14158, %rd14157, %rd14155;
	mul.lo.s64 	%rd14159, %rd14158, 1099511628211;
	shr.u64 	%rd14160, %rd14132, 56;
	xor.b64  	%rd14161, %rd14160, %rd14159;
	mul.lo.s64 	%rd14162, %rd14161, 1099511628211;
	ld.u64 	%rd14163, [%rd14131+8];
	and.b64  	%rd14164, %rd14163, 255;
	xor.b64  	%rd14165, %rd14164, %rd14162;
	mul.lo.s64 	%rd14166, %rd14165, 1099511628211;
	shr.u64 	%rd14167, %rd14163, 8;
	and.b64  	%rd14168, %rd14167, 255;
	xor.b64  	%rd14169, %rd14168, %rd14166;
	mul.lo.s64 	%rd14170, %rd14169, 1099511628211;
	shr.u64 	%rd14171, %rd14163, 16;
	and.b64  	%rd14172, %rd14171, 255;
	xor.b64  	%rd14173, %rd14172, %rd14170;
	mul.lo.s64 	%rd14174, %rd14173, 1099511628211;
	shr.u64 	%rd14175, %rd14163, 24;
	and.b64  	%rd14176, %rd14175, 255;
	xor.b64  	%rd14177, %rd14176, %rd14174;
	mul.lo.s64 	%rd14178, %rd14177, 1099511628211;
	shr.u64 	%rd14179, %rd14163, 32;
	and.b64  	%rd14180, %rd14179, 255;
	xor.b64  	%rd14181, %rd14180, %rd14178;
	mul.lo.s64 	%rd14182, %rd14181, 1099511628211;
	shr.u64 	%rd14183, %rd14163, 40;
	and.b64  	%rd14184, %rd14183, 255;
	xor.b64  	%rd14185, %rd14184, %rd14182;
	mul.lo.s64 	%rd14186, %rd14185, 1099511628211;
	shr.u64 	%rd14187, %rd14163, 48;
	and.b64  	%rd14188, %rd14187, 255;
	xor.b64  	%rd14189, %rd14188, %rd14186;
	mul.lo.s64 	%rd14190, %rd14189, 1099511628211;
	shr.u64 	%rd14191, %rd14163, 56;
	xor.b64  	%rd14192, %rd14191, %rd14190;
	mul.lo.s64 	%rd38692, %rd14192, 1099511628211;
	add.s64 	%rd38690, %rd38690, 2;
	and.b64  	%rd38693, %rd3820, -2;
	setp.ne.s64 	%p556, %rd38690, %rd38693;
	@%p556 bra 	$L__BB21_1971;
$L__BB21_1972:
	setp.eq.s64 	%p557, %rd2168, 0;
	@%p557 bra 	$L__BB21_1974;
	shl.b64 	%rd14193, %rd38693, 3;
	add.s64 	%rd14194, %rd38601, %rd14193;
	ld.u64 	%rd14195, [%rd14194];
	and.b64  	%rd14196, %rd14195, 255;
	xor.b64  	%rd14197, %rd14196, %rd38692;
	mul.lo.s64 	%rd14198, %rd14197, 1099511628211;
	shr.u64 	%rd14199, %rd14195, 8;
	and.b64  	%rd14200, %rd14199, 255;
	xor.b64  	%rd14201, %rd14200, %rd14198;
	mul.lo.s64 	%rd14202, %rd14201, 1099511628211;
	shr.u64 	%rd14203, %rd14195, 16;
	and.b64  	%rd14204, %rd14203, 255;
	xor.b64  	%rd14205, %rd14204, %rd14202;
	mul.lo.s64 	%rd14206, %rd14205, 1099511628211;
	shr.u64 	%rd14207, %rd14195, 24;
	and.b64  	%rd14208, %rd14207, 255;
	xor.b64  	%rd14209, %rd14208, %rd14206;
	mul.lo.s64 	%rd14210, %rd14209, 1099511628211;
	shr.u64 	%rd14211, %rd14195, 32;
	and.b64  	%rd14212, %rd14211, 255;
	xor.b64  	%rd14213, %rd14212, %rd14210;
	mul.lo.s64 	%rd14214, %rd14213, 1099511628211;
	shr.u64 	%rd14215, %rd14195, 40;
	and.b64  	%rd14216, %rd14215, 255;
	xor.b64  	%rd14217, %rd14216, %rd14214;
	mul.lo.s64 	%rd14218, %rd14217, 1099511628211;
	shr.u64 	%rd14219, %rd14195, 48;
	and.b64  	%rd14220, %rd14219, 255;
	xor.b64  	%rd14221, %rd14220, %rd14218;
	mul.lo.s64 	%rd14222, %rd14221, 1099511628211;
	shr.u64 	%rd14223, %rd14195, 56;
	xor.b64  	%rd14224, %rd14223, %rd14222;
	mul.lo.s64 	%rd38692, %rd14224, 1099511628211;
$L__BB21_1974:
	setp.eq.s64 	%p558, %rd38686, %rd38692;
	@%p558 bra 	$L__BB21_1987;
	setp.eq.s64 	%p559, %rd1785, 0;
	mov.b64 	%rd38698, -3750763034362895579;
	mov.b64 	%rd38699, 0;
	@%p559 bra 	$L__BB21_1978;
	mov.b64 	%rd38698, -3750763034362895579;
	mov.b64 	%rd38696, 0;
	and.b64  	%rd38699, %rd3820, -2;
$L__BB21_1977:
	shl.b64 	%rd14230, %rd38696, 3;
	add.s64 	%rd14231, %rd38520, %rd14230;
	ld.u64 	%rd14232, [%rd14231];
	and.b64  	%rd14233, %rd14232, 255;
	xor.b64  	%rd14234, %rd14233, %rd38698;
	mul.lo.s64 	%rd14235, %rd14234, 1099511628211;
	shr.u64 	%rd14236, %rd14232, 8;
	and.b64  	%rd14237, %rd14236, 255;
	xor.b64  	%rd14238, %rd14237, %rd14235;
	mul.lo.s64 	%rd14239, %rd14238, 1099511628211;
	shr.u64 	%rd14240, %rd14232, 16;
	and.b64  	%rd14241, %rd14240, 255;
	xor.b64  	%rd14242, %rd14241, %rd14239;
	mul.lo.s64 	%rd14243, %rd14242, 1099511628211;
	shr.u64 	%rd14244, %rd14232, 24;
	and.b64  	%rd14245, %rd14244, 255;
	xor.b64  	%rd14246, %rd14245, %rd14243;
	mul.lo.s64 	%rd14247, %rd14246, 1099511628211;
	shr.u64 	%rd14248, %rd14232, 32;
	and.b64  	%rd14249, %rd14248, 255;
	xor.b64  	%rd14250, %rd14249, %rd14247;
	mul.lo.s64 	%rd14251, %rd14250, 1099511628211;
	shr.u64 	%rd14252, %rd14232, 40;
	and.b64  	%rd14253, %rd14252, 255;
	xor.b64  	%rd14254, %rd14253, %rd14251;
	mul.lo.s64 	%rd14255, %rd14254, 1099511628211;
	shr.u64 	%rd14256, %rd14232, 48;
	and.b64  	%rd14257, %rd14256, 255;
	xor.b64  	%rd14258, %rd14257, %rd14255;
	mul.lo.s64 	%rd14259, %rd14258, 1099511628211;
	shr.u64 	%rd14260, %rd14232, 56;
	xor.b64  	%rd14261, %rd14260, %rd14259;
	mul.lo.s64 	%rd14262, %rd14261, 1099511628211;
	ld.u64 	%rd14263, [%rd14231+8];
	and.b64  	%rd14264, %rd14263, 255;
	xor.b64  	%rd14265, %rd14264, %rd14262;
	mul.lo.s64 	%rd14266, %rd14265, 1099511628211;
	shr.u64 	%rd14267, %rd14263, 8;
	and.b64  	%rd14268, %rd14267, 255;
	xor.b64  	%rd14269, %rd14268, %rd14266;
	mul.lo.s64 	%rd14270, %rd14269, 1099511628211;
	shr.u64 	%rd14271, %rd14263, 16;
	and.b64  	%rd14272, %rd14271, 255;
	xor.b64  	%rd14273, %rd14272, %rd14270;
	mul.lo.s64 	%rd14274, %rd14273, 1099511628211;
	shr.u64 	%rd14275, %rd14263, 24;
	and.b64  	%rd14276, %rd14275, 255;
	xor.b64  	%rd14277, %rd14276, %rd14274;
	mul.lo.s64 	%rd14278, %rd14277, 1099511628211;
	shr.u64 	%rd14279, %rd14263, 32;
	and.b64  	%rd14280, %rd14279, 255;
	xor.b64  	%rd14281, %rd14280, %rd14278;
	mul.lo.s64 	%rd14282, %rd14281, 1099511628211;
	shr.u64 	%rd14283, %rd14263, 40;
	and.b64  	%rd14284, %rd14283, 255;
	xor.b64  	%rd14285, %rd14284, %rd14282;
	mul.lo.s64 	%rd14286, %rd14285, 1099511628211;
	shr.u64 	%rd14287, %rd14263, 48;
	and.b64  	%rd14288, %rd14287, 255;
	xor.b64  	%rd14289, %rd14288, %rd14286;
	mul.lo.s64 	%rd14290, %rd14289, 1099511628211;
	shr.u64 	%rd14291, %rd14263, 56;
	xor.b64  	%rd14292, %rd14291, %rd14290;
	mul.lo.s64 	%rd38698, %rd14292, 1099511628211;
	add.s64 	%rd38696, %rd38696, 2;
	setp.ne.s64 	%p560, %rd38696, %rd38699;
	@%p560 bra 	$L__BB21_1977;
$L__BB21_1978:
	setp.eq.s64 	%p561, %rd2168, 0;
	@%p561 bra 	$L__BB21_1980;
	shl.b64 	%rd14293, %rd38699, 3;
	add.s64 	%rd14294, %rd38520, %rd14293;
	ld.u64 	%rd14295, [%rd14294];
	and.b64  	%rd14296, %rd14295, 255;
	xor.b64  	%rd14297, %rd14296, %rd38698;
	mul.lo.s64 	%rd14298, %rd14297, 1099511628211;
	shr.u64 	%rd14299, %rd14295, 8;
	and.b64  	%rd14300, %rd14299, 255;
	xor.b64  	%rd14301, %rd14300, %rd14298;
	mul.lo.s64 	%rd14302, %rd14301, 1099511628211;
	shr.u64 	%rd14303, %rd14295, 16;
	and.b64  	%rd14304, %rd14303, 255;
	xor.b64  	%rd14305, %rd14304, %rd14302;
	mul.lo.s64 	%rd14306, %rd14305, 1099511628211;
	shr.u64 	%rd14307, %rd14295, 24;
	and.b64  	%rd14308, %rd14307, 255;
	xor.b64  	%rd14309, %rd14308, %rd14306;
	mul.lo.s64 	%rd14310, %rd14309, 1099511628211;
	shr.u64 	%rd14311, %rd14295, 32;
	and.b64  	%rd14312, %rd14311, 255;
	xor.b64  	%rd14313, %rd14312, %rd14310;
	mul.lo.s64 	%rd14314, %rd14313, 1099511628211;
	shr.u64 	%rd14315, %rd14295, 40;
	and.b64  	%rd14316, %rd14315, 255;
	xor.b64  	%rd14317, %rd14316, %rd14314;
	mul.lo.s64 	%rd14318, %rd14317, 1099511628211;
	shr.u64 	%rd14319, %rd14295, 48;
	and.b64  	%rd14320, %rd14319, 255;
	xor.b64  	%rd14321, %rd14320, %rd14318;
	mul.lo.s64 	%rd14322, %rd14321, 1099511628211;
	shr.u64 	%rd14323, %rd14295, 56;
	xor.b64  	%rd14324, %rd14323, %rd14322;
	mul.lo.s64 	%rd38698, %rd14324, 1099511628211;
$L__BB21_1980:
	setp.eq.s64 	%p562, %rd1785, 0;
	mov.b64 	%rd38704, -3750763034362895579;
	mov.b64 	%rd38705, 0;
	@%p562 bra 	$L__BB21_1983;
	mov.b64 	%rd38704, -3750763034362895579;
	mov.b64 	%rd38702, 0;
$L__BB21_1982:
	shl.b64 	%rd14330, %rd38702, 3;
	add.s64 	%rd14331, %rd38601, %rd14330;
	ld.u64 	%rd14332, [%rd14331];
	and.b64  	%rd14333, %rd14332, 255;
	xor.b64  	%rd14334, %rd14333, %rd38704;
	mul.lo.s64 	%rd14335, %rd14334, 1099511628211;
	shr.u64 	%rd14336, %rd14332, 8;
	and.b64  	%rd14337, %rd14336, 255;
	xor.b64  	%rd14338, %rd14337, %rd14335;
	mul.lo.s64 	%rd14339, %rd14338, 1099511628211;
	shr.u64 	%rd14340, %rd14332, 16;
	and.b64  	%rd14341, %rd14340, 255;
	xor.b64  	%rd14342, %rd14341, %rd14339;
	mul.lo.s64 	%rd14343, %rd14342, 1099511628211;
	shr.u64 	%rd14344, %rd14332, 24;
	and.b64  	%rd14345, %rd14344, 255;
	xor.b64  	%rd14346, %rd14345, %rd14343;
	mul.lo.s64 	%rd14347, %rd14346, 1099511628211;
	shr.u64 	%rd14348, %rd14332, 32;
	and.b64  	%rd14349, %rd14348, 255;
	xor.b64  	%rd14350, %rd14349, %rd14347;
	mul.lo.s64 	%rd14351, %rd14350, 1099511628211;
	shr.u64 	%rd14352, %rd14332, 40;
	and.b64  	%rd14353, %rd14352, 255;
	xor.b64  	%rd14354, %rd14353, %rd14351;
	mul.lo.s64 	%rd14355, %rd14354, 1099511628211;
	shr.u64 	%rd14356, %rd14332, 48;
	and.b64  	%rd14357, %rd14356, 255;
	xor.b64  	%rd14358, %rd14357, %rd14355;
	mul.lo.s64 	%rd14359, %rd14358, 1099511628211;
	shr.u64 	%rd14360, %rd14332, 56;
	xor.b64  	%rd14361, %rd14360, %rd14359;
	mul.lo.s64 	%rd14362, %rd14361, 1099511628211;
	ld.u64 	%rd14363, [%rd14331+8];
	and.b64  	%rd14364, %rd14363, 255;
	xor.b64  	%rd14365, %rd14364, %rd14362;
	mul.lo.s64 	%rd14366, %rd14365, 1099511628211;
	shr.u64 	%rd14367, %rd14363, 8;
	and.b64  	%rd14368, %rd14367, 255;
	xor.b64  	%rd14369, %rd14368, %rd14366;
	mul.lo.s64 	%rd14370, %rd14369, 1099511628211;
	shr.u64 	%rd14371, %rd14363, 16;
	and.b64  	%rd14372, %rd14371, 255;
	xor.b64  	%rd14373, %rd14372, %rd14370;
	mul.lo.s64 	%rd14374, %rd14373, 1099511628211;
	shr.u64 	%rd14375, %rd14363, 24;
	and.b64  	%rd14376, %rd14375, 255;
	xor.b64  	%rd14377, %rd14376, %rd14374;
	mul.lo.s64 	%rd14378, %rd14377, 1099511628211;
	shr.u64 	%rd14379, %rd14363, 32;
	and.b64  	%rd14380, %rd14379, 255;
	xor.b64  	%rd14381, %rd14380, %rd14378;
	mul.lo.s64 	%rd14382, %rd14381, 1099511628211;
	shr.u64 	%rd14383, %rd14363, 40;
	and.b64  	%rd14384, %rd14383, 255;
	xor.b64  	%rd14385, %rd14384, %rd14382;
	mul.lo.s64 	%rd14386, %rd14385, 1099511628211;
	shr.u64 	%rd14387, %rd14363, 48;
	and.b64  	%rd14388, %rd14387, 255;
	xor.b64  	%rd14389, %rd14388, %rd14386;
	mul.lo.s64 	%rd14390, %rd14389, 1099511628211;
	shr.u64 	%rd14391, %rd14363, 56;
	xor.b64  	%rd14392, %rd14391, %rd14390;
	mul.lo.s64 	%rd38704, %rd14392, 1099511628211;
	add.s64 	%rd38702, %rd38702, 2;
	and.b64  	%rd38705, %rd3820, -2;
	setp.ne.s64 	%p563, %rd38702, %rd38705;
	@%p563 bra 	$L__BB21_1982;
$L__BB21_1983:
	setp.eq.s64 	%p564, %rd2168, 0;
	@%p564 bra 	$L__BB21_1985;
	shl.b64 	%rd14393, %rd38705, 3;
	add.s64 	%rd14394, %rd38601, %rd14393;
	ld.u64 	%rd14395, [%rd14394];
	and.b64  	%rd14396, %rd14395, 255;
	xor.b64  	%rd14397, %rd14396, %rd38704;
	mul.lo.s64 	%rd14398, %rd14397, 1099511628211;
	shr.u64 	%rd14399, %rd14395, 8;
	and.b64  	%rd14400, %rd14399, 255;
	xor.b64  	%rd14401, %rd14400, %rd14398;
	mul.lo.s64 	%rd14402, %rd14401, 1099511628211;
	shr.u64 	%rd14403, %rd14395, 16;
	and.b64  	%rd14404, %rd14403, 255;
	xor.b64  	%rd14405, %rd14404, %rd14402;
	mul.lo.s64 	%rd14406, %rd14405, 1099511628211;
	shr.u64 	%rd14407, %rd14395, 24;
	and.b64  	%rd14408, %rd14407, 255;
	xor.b64  	%rd14409, %rd14408, %rd14406;
	mul.lo.s64 	%rd14410, %rd14409, 1099511628211;
	shr.u64 	%rd14411, %rd14395, 32;
	and.b64  	%rd14412, %rd14411, 255;
	xor.b64  	%rd14413, %rd14412, %rd14410;
	mul.lo.s64 	%rd14414, %rd14413, 1099511628211;
	shr.u64 	%rd14415, %rd14395, 40;
	and.b64  	%rd14416, %rd14415, 255;
	xor.b64  	%rd14417, %rd14416, %rd14414;
	mul.lo.s64 	%rd14418, %rd14417, 1099511628211;
	shr.u64 	%rd14419, %rd14395, 48;
	and.b64  	%rd14420, %rd14419, 255;
	xor.b64  	%rd14421, %rd14420, %rd14418;
	mul.lo.s64 	%rd14422, %rd14421, 1099511628211;
	shr.u64 	%rd14423, %rd14395, 56;
	xor.b64  	%rd14424, %rd14423, %rd14422;
	mul.lo.s64 	%rd38704, %rd14424, 1099511628211;
$L__BB21_1985:
	setp.lt.u64 	%p565, %rd38698, %rd38704;
	mov.u64 	%rd38709, %rd38520;
	@%p565 bra 	$L__BB21_1986;
	bra.uni 	$L__BB21_1991;
$L__BB21_1986:
	mov.u64 	%rd38709, %rd38601;
	mov.u64 	%rd38601, %rd38520;
	bra.uni 	$L__BB21_1991;
$L__BB21_1987:
	setp.eq.s32 	%p566, %r120, 0;
	mov.u64 	%rd38709, %rd38520;
	@%p566 bra 	$L__BB21_1991;
	mov.b64 	%rd38708, 0;
$L__BB21_1989:
	shl.b64 	%rd14426, %rd38708, 3;
	add.s64 	%rd14427, %rd38520, %rd14426;
	ld.u64 	%rd14428, [%rd14427];
	add.s64 	%rd14429, %rd38601, %rd14426;
	ld.u64 	%rd14430, [%rd14429];
	setp.lt.u64 	%p567, %rd14428, %rd14430;
	@%p567 bra 	$L__BB21_1986;
	add.s64 	%rd38708, %rd38708, 1;
	setp.eq.s64 	%p568, %rd38708, %rd1784;
	mov.u64 	%rd38709, %rd38520;
	@%p568 bra 	$L__BB21_1991;
	bra.uni 	$L__BB21_1989;
$L__BB21_1991:
	setp.eq.s64 	%p569, %rd1785, 0;
	mov.b64 	%rd38713, -3750763034362895579;
	mov.b64 	%rd38714, 0;
	@%p569 bra 	$L__BB21_1994;
	mov.b64 	%rd38713, -3750763034362895579;
	mov.b64 	%rd38711, 0;
$L__BB21_1993:
	shl.b64 	%rd14436, %rd38711, 3;
	add.s64 	%rd14437, %rd38547, %rd14436;
	ld.u64 	%rd14438, [%rd14437];
	and.b64  	%rd14439, %rd14438, 255;
	xor.b64  	%rd14440, %rd14439, %rd38713;
	mul.lo.s64 	%rd14441, %rd14440, 1099511628211;
	shr.u64 	%rd14442, %rd14438, 8;
	and.b64  	%rd14443, %rd14442, 255;
	xor.b64  	%rd14444, %rd14443, %rd14441;
	mul.lo.s64 	%rd14445, %rd14444, 1099511628211;
	shr.u64 	%rd14446, %rd14438, 16;
	and.b64  	%rd14447, %rd14446, 255;
	xor.b64  	%rd14448, %rd14447, %rd14445;
	mul.lo.s64 	%rd14449, %rd14448, 1099511628211;
	shr.u64 	%rd14450, %rd14438, 24;
	and.b64  	%rd14451, %rd14450, 255;
	xor.b64  	%rd14452, %rd14451, %rd14449;
	mul.lo.s64 	%rd14453, %rd14452, 1099511628211;
	shr.u64 	%rd14454, %rd14438, 32;
	and.b64  	%rd14455, %rd14454, 255;
	xor.b64  	%rd14456, %rd14455, %rd14453;
	mul.lo.s64 	%rd14457, %rd14456, 1099511628211;
	shr.u64 	%rd14458, %rd14438, 40;
	and.b64  	%rd14459, %rd14458, 255;
	xor.b64  	%rd14460, %rd14459, %rd14457;
	mul.lo.s64 	%rd14461, %rd14460, 1099511628211;
	shr.u64 	%rd14462, %rd14438, 48;
	and.b64  	%rd14463, %rd14462, 255;
	xor.b64  	%rd14464, %rd14463, %rd14461;
	mul.lo.s64 	%rd14465, %rd14464, 1099511628211;
	shr.u64 	%rd14466, %rd14438, 56;
	xor.b64  	%rd14467, %rd14466, %rd14465;
	mul.lo.s64 	%rd14468, %rd14467, 1099511628211;
	ld.u64 	%rd14469, [%rd14437+8];
	and.b64  	%rd14470, %rd14469, 255;
	xor.b64  	%rd14471, %rd14470, %rd14468;
	mul.lo.s64 	%rd14472, %rd14471, 1099511628211;
	shr.u64 	%rd14473, %rd14469, 8;
	and.b64  	%rd14474, %rd14473, 255;
	xor.b64  	%rd14475, %rd14474, %rd14472;
	mul.lo.s64 	%rd14476, %rd14475, 1099511628211;
	shr.u64 	%rd14477, %rd14469, 16;
	and.b64  	%rd14478, %rd14477, 255;
	xor.b64  	%rd14479, %rd14478, %rd14476;
	mul.lo.s64 	%rd14480, %rd14479, 1099511628211;
	shr.u64 	%rd14481, %rd14469, 24;
	and.b64  	%rd14482, %rd14481, 255;
	xor.b64  	%rd14483, %rd14482, %rd14480;
	mul.lo.s64 	%rd14484, %rd14483, 1099511628211;
	shr.u64 	%rd14485, %rd14469, 32;
	and.b64  	%rd14486, %rd14485, 255;
	xor.b64  	%rd14487, %rd14486, %rd14484;
	mul.lo.s64 	%rd14488, %rd14487, 1099511628211;
	shr.u64 	%rd14489, %rd14469, 40;
	and.b64  	%rd14490, %rd14489, 255;
	xor.b64  	%rd14491, %rd14490, %rd14488;
	mul.lo.s64 	%rd14492, %rd14491, 1099511628211;
	shr.u64 	%rd14493, %rd14469, 48;
	and.b64  	%rd14494, %rd14493, 255;
	xor.b64  	%rd14495, %rd14494, %rd14492;
	mul.lo.s64 	%rd14496, %rd14495, 1099511628211;
	shr.u64 	%rd14497, %rd14469, 56;
	xor.b64  	%rd14498, %rd14497, %rd14496;
	mul.lo.s64 	%rd38713, %rd14498, 1099511628211;
	add.s64 	%rd38711, %rd38711, 2;
	and.b64  	%rd38714, %rd3820, -2;
	setp.ne.s64 	%p570, %rd38711, %rd38714;
	@%p570 bra 	$L__BB21_1993;
$L__BB21_1994:
	setp.eq.s64 	%p571, %rd2168, 0;
	@%p571 bra 	$L__BB21_1996;
	shl.b64 	%rd14499, %rd38714, 3;
	add.s64 	%rd14500, %rd38547, %rd14499;
	ld.u64 	%rd14501, [%rd14500];
	and.b64  	%rd14502, %rd14501, 255;
	xor.b64  	%rd14503, %rd14502, %rd38713;
	mul.lo.s64 	%rd14504, %rd14503, 1099511628211;
	shr.u64 	%rd14505, %rd14501, 8;
	and.b64  	%rd14506, %rd14505, 255;
	xor.b64  	%rd14507, %rd14506, %rd14504;
	mul.lo.s64 	%rd14508, %rd14507, 1099511628211;
	shr.u64 	%rd14509, %rd14501, 16;
	and.b64  	%rd14510, %rd14509, 255;
	xor.b64  	%rd14511, %rd14510, %rd14508;
	mul.lo.s64 	%rd14512, %rd14511, 1099511628211;
	shr.u64 	%rd14513, %rd14501, 24;
	and.b64  	%rd14514, %rd14513, 255;
	xor.b64  	%rd14515, %rd14514, %rd14512;
	mul.lo.s64 	%rd14516, %rd14515, 1099511628211;
	shr.u64 	%rd14517, %rd14501, 32;
	and.b64  	%rd14518, %rd14517, 255;
	xor.b64  	%rd14519, %rd14518, %rd14516;
	mul.lo.s64 	%rd14520, %rd14519, 1099511628211;
	shr.u64 	%rd14521, %rd14501, 40;
	and.b64  	%rd14522, %rd14521, 255;
	xor.b64  	%rd14523, %rd14522, %rd14520;
	mul.lo.s64 	%rd14524, %rd14523, 1099511628211;
	shr.u64 	%rd14525, %rd14501, 48;
	and.b64  	%rd14526, %rd14525, 255;
	xor.b64  	%rd14527, %rd14526, %rd14524;
	mul.lo.s64 	%rd14528, %rd14527, 1099511628211;
	shr.u64 	%rd14529, %rd14501, 56;
	xor.b64  	%rd14530, %rd14529, %rd14528;
	mul.lo.s64 	%rd38713, %rd14530, 1099511628211;
$L__BB21_1996:
	setp.eq.s64 	%p572, %rd1785, 0;
	mov.b64 	%rd38719, -3750763034362895579;
	mov.b64 	%rd38720, 0;
	@%p572 bra 	$L__BB21_1999;
	mov.b64 	%rd38719, -3750763034362895579;
	mov.b64 	%rd38717, 0;
$L__BB21_1998:
	shl.b64 	%rd14536, %rd38717, 3;
	add.s64 	%rd14537, %rd38628, %rd14536;
	ld.u64 	%rd14538, [%rd14537];
	and.b64  	%rd14539, %rd14538, 255;
	xor.b64  	%rd14540, %rd14539, %rd38719;
	mul.lo.s64 	%rd14541, %rd14540, 1099511628211;
	shr.u64 	%rd14542, %rd14538, 8;
	and.b64  	%rd14543, %rd14542, 255;
	xor.b64  	%rd14544, %rd14543, %rd14541;
	mul.lo.s64 	%rd14545, %rd14544, 1099511628211;
	shr.u64 	%rd14546, %rd14538, 16;
	and.b64  	%rd14547, %rd14546, 255;
	xor.b64  	%rd14548, %rd14547, %rd14545;
	mul.lo.s64 	%rd14549, %rd14548, 1099511628211;
	shr.u64 	%rd14550, %rd14538, 24;
	and.b64  	%rd14551, %rd14550, 255;
	xor.b64  	%rd14552, %rd14551, %rd14549;
	mul.lo.s64 	%rd14553, %rd14552, 1099511628211;
	shr.u64 	%rd14554, %rd14538, 32;
	and.b64  	%rd14555, %rd14554, 255;
	xor.b64  	%rd14556, %rd14555, %rd14553;
	mul.lo.s64 	%rd14557, %rd14556, 1099511628211;
	shr.u64 	%rd14558, %rd14538, 40;
	and.b64  	%rd14559, %rd14558, 255;
	xor.b64  	%rd14560, %rd14559, %rd14557;
	mul.lo.s64 	%rd14561, %rd14560, 1099511628211;
	shr.u64 	%rd14562, %rd14538, 48;
	and.b64  	%rd14563, %rd14562, 255;
	xor.b64  	%rd14564, %rd14563, %rd14561;
	mul.lo.s64 	%rd14565, %rd14564, 1099511628211;
	shr.u64 	%rd14566, %rd14538, 56;
	xor.b64  	%rd14567, %rd14566, %rd14565;
	mul.lo.s64 	%rd14568, %rd14567, 1099511628211;
	ld.u64 	%rd14569, [%rd14537+8];
	and.b64  	%rd14570, %rd14569, 255;
	xor.b64  	%rd14571, %rd14570, %rd14568;
	mul.lo.s64 	%rd14572, %rd14571, 1099511628211;
	shr.u64 	%rd14573, %rd14569, 8;
	and.b64  	%rd14574, %rd14573, 255;
	xor.b64  	%rd14575, %rd14574, %rd14572;
	mul.lo.s64 	%rd14576, %rd14575, 1099511628211;
	shr.u64 	%rd14577, %rd14569, 16;
	and.b64  	%rd14578, %rd14577, 255;
	xor.b64  	%rd14579, %rd14578, %rd14576;
	mul.lo.s64 	%rd14580, %rd14579, 1099511628211;
	shr.u64 	%rd14581, %rd14569, 24;
	and.b64  	%rd14582, %rd14581, 255;
	xor.b64  	%rd14583, %rd14582, %rd14580;
	mul.lo.s64 	%rd14584, %rd14583, 1099511628211;
	shr.u64 	%rd14585, %rd14569, 32;
	and.b64  	%rd14586, %rd14585, 255;
	xor.b64  	%rd14587, %rd14586, %rd14584;
	mul.lo.s64 	%rd14588, %rd14587, 1099511628211;
	shr.u64 	%rd14589, %rd14569, 40;
	and.b64  	%rd14590, %rd14589, 255;
	xor.b64  	%rd14591, %rd14590, %rd14588;
	mul.lo.s64 	%rd14592, %rd14591, 1099511628211;
	shr.u64 	%rd14593, %rd14569, 48;
	and.b64  	%rd14594, %rd14593, 255;
	xor.b64  	%rd14595, %rd14594, %rd14592;
	mul.lo.s64 	%rd14596, %rd14595, 1099511628211;
	shr.u64 	%rd14597, %rd14569, 56;
	xor.b64  	%rd14598, %rd14597, %rd14596;
	mul.lo.s64 	%rd38719, %rd14598, 1099511628211;
	add.s64 	%rd38717, %rd38717, 2;
	and.b64  	%rd38720, %rd3820, -2;
	setp.ne.s64 	%p573, %rd38717, %rd38720;
	@%p573 bra 	$L__BB21_1998;
$L__BB21_1999:
	setp.eq.s64 	%p574, %rd2168, 0;
	@%p574 bra 	$L__BB21_2001;
	shl.b64 	%rd14599, %rd38720, 3;
	add.s64 	%rd14600, %rd38628, %rd14599;
	ld.u64 	%rd14601, [%rd14600];
	and.b64  	%rd14602, %rd14601, 255;
	xor.b64  	%rd14603, %rd14602, %rd38719;
	mul.lo.s64 	%rd14604, %rd14603, 1099511628211;
	shr.u64 	%rd14605, %rd14601, 8;
	and.b64  	%rd14606, %rd14605, 255;
	xor.b64  	%rd14607, %rd14606, %rd14604;
	mul.lo.s64 	%rd14608, %rd14607, 1099511628211;
	shr.u64 	%rd14609, %rd14601, 16;
	and.b64  	%rd14610, %rd14609, 255;
	xor.b64  	%rd14611, %rd14610, %rd14608;
	mul.lo.s64 	%rd14612, %rd14611, 1099511628211;
	shr.u64 	%rd14613, %rd14601, 24;
	and.b64  	%rd14614, %rd14613, 255;
	xor.b64  	%rd14615, %rd14614, %rd14612;
	mul.lo.s64 	%rd14616, %rd14615, 1099511628211;
	shr.u64 	%rd14617, %rd14601, 32;
	and.b64  	%rd14618, %rd14617, 255;
	xor.b64  	%rd14619, %rd14618, %rd14616;
	mul.lo.s64 	%rd14620, %rd14619, 1099511628211;
	shr.u64 	%rd14621, %rd14601, 40;
	and.b64  	%rd14622, %rd14621, 255;
	xor.b64  	%rd14623, %rd14622, %rd14620;
	mul.lo.s64 	%rd14624, %rd14623, 1099511628211;
	shr.u64 	%rd14625, %rd14601, 48;
	and.b64  	%rd14626, %rd14625, 255;
	xor.b64  	%rd14627, %rd14626, %rd14624;
	mul.lo.s64 	%rd14628, %rd14627, 1099511628211;
	shr.u64 	%rd14629, %rd14601, 56;
	xor.b64  	%rd14630, %rd14629, %rd14628;
	mul.lo.s64 	%rd38719, %rd14630, 1099511628211;
$L__BB21_2001:
	setp.eq.s64 	%p575, %rd38713, %rd38719;
	@%p575 bra 	$L__BB21_2014;
	setp.eq.s64 	%p576, %rd1785, 0;
	mov.b64 	%rd38725, -3750763034362895579;
	mov.b64 	%rd38726, 0;
	@%p576 bra 	$L__BB21_2005;
	mov.b64 	%rd38725, -3750763034362895579;
	mov.b64 	%rd38723, 0;
	and.b64  	%rd38726, %rd3820, -2;
$L__BB21_2004:
	shl.b64 	%rd14636, %rd38723, 3;
	add.s64 	%rd14637, %rd38547, %rd14636;
	ld.u64 	%rd14638, [%rd14637];
	and.b64  	%rd14639, %rd14638, 255;
	xor.b64  	%rd14640, %rd14639, %rd38725;
	mul.lo.s64 	%rd14641, %rd14640, 1099511628211;
	shr.u64 	%rd14642, %rd14638, 8;
	and.b64  	%rd14643, %rd14642, 255;
	xor.b64  	%rd14644, %rd14643, %rd14641;
	mul.lo.s64 	%rd14645, %rd14644, 1099511628211;
	shr.u64 	%rd14646, %rd14638, 16;
	and.b64  	%rd14647, %rd14646, 255;
	xor.b64  	%rd14648, %rd14647, %rd14645;
	mul.lo.s64 	%rd14649, %rd14648, 1099511628211;
	shr.u64 	%rd14650, %rd14638, 24;
	and.b64  	%rd14651, %rd14650, 255;
	xor.b64  	%rd14652, %rd14651, %rd14649;
	mul.lo.s64 	%rd14653, %rd14652, 1099511628211;
	shr.u64 	%rd14654, %rd14638, 32;
	and.b64  	%rd14655, %rd14654, 255;
	xor.b64  	%rd14656, %rd14655, %rd14653;
	mul.lo.s64 	%rd14657, %rd14656, 1099511628211;
	shr.u64 	%rd14658, %rd14638, 40;
	and.b64  	%rd14659, %rd14658, 255;
	xor.b64  	%rd14660, %rd14659, %rd14657;
	mul.lo.s64 	%rd14661, %rd14660, 1099511628211;
	shr.u64 	%rd14662, %rd14638, 48;
	and.b64  	%rd14663, %rd14662, 255;
	xor.b64  	%rd14664, %rd14663, %rd14661;
	mul.lo.s64 	%rd14665, %rd14664, 1099511628211;
	shr.u64 	%rd14666, %rd14638, 56;
	xor.b64  	%rd14667, %rd14666, %rd14665;
	mul.lo.s64 	%rd14668, %rd14667, 1099511628211;
	ld.u64 	%rd14669, [%rd14637+8];
	and.b64  	%rd14670, %rd14669, 255;
	xor.b64  	%rd14671, %rd14670, %rd14668;
	mul.lo.s64 	%rd14672, %rd14671, 1099511628211;
	shr.u64 	%rd14673, %rd14669, 8;
	and.b64  	%rd14674, %rd14673, 255;
	xor.b64  	%rd14675, %rd14674, %rd14672;
	mul.lo.s64 	%rd14676, %rd14675, 1099511628211;
	shr.u64 	%rd14677, %rd14669, 16;
	and.b64  	%rd14678, %rd14677, 255;
	xor.b64  	%rd14679, %rd14678, %rd14676;
	mul.lo.s64 	%rd14680, %rd14679, 1099511628211;
	shr.u64 	%rd14681, %rd14669, 24;
	and.b64  	%rd14682, %rd14681, 255;
	xor.b64  	%rd14683, %rd14682, %rd14680;
	mul.lo.s64 	%rd14684, %rd14683, 1099511628211;
	shr.u64 	%rd14685, %rd14669, 32;
	and.b64  	%rd14686, %rd14685, 255;
	xor.b64  	%rd14687, %rd14686, %rd14684;
	mul.lo.s64 	%rd14688, %rd14687, 1099511628211;
	shr.u64 	%rd14689, %rd14669, 40;
	and.b64  	%rd14690, %rd14689, 255;
	xor.b64  	%rd14691, %rd14690, %rd14688;
	mul.lo.s64 	%rd14692, %rd14691, 1099511628211;
	shr.u64 	%rd14693, %rd14669, 48;
	and.b64  	%rd14694, %rd14693, 255;
	xor.b64  	%rd14695, %rd14694, %rd14692;
	mul.lo.s64 	%rd14696, %rd14695, 1099511628211;
	shr.u64 	%rd14697, %rd14669, 56;
	xor.b64  	%rd14698, %rd14697, %rd14696;
	mul.lo.s64 	%rd38725, %rd14698, 1099511628211;
	add.s64 	%rd38723, %rd38723, 2;
	setp.ne.s64 	%p577, %rd38723, %rd38726;
	@%p577 bra 	$L__BB21_2004;
$L__BB21_2005:
	setp.eq.s64 	%p578, %rd2168, 0;
	@%p578 bra 	$L__BB21_2007;
	shl.b64 	%rd14699, %rd38726, 3;
	add.s64 	%rd14700, %rd38547, %rd14699;
	ld.u64 	%rd14701, [%rd14700];
	and.b64  	%rd14702, %rd14701, 255;
	xor.b64  	%rd14703, %rd14702, %rd38725;
	mul.lo.s64 	%rd14704, %rd14703, 1099511628211;
	shr.u64 	%rd14705, %rd14701, 8;
	and.b64  	%rd14706, %rd14705, 255;
	xor.b64  	%rd14707, %rd14706, %rd14704;
	mul.lo.s64 	%rd14708, %rd14707, 1099511628211;
	shr.u64 	%rd14709, %rd14701, 16;
	and.b64  	%rd14710, %rd14709, 255;
	xor.b64  	%rd14711, %rd14710, %rd14708;
	mul.lo.s64 	%rd14712, %rd14711, 1099511628211;
	shr.u64 	%rd14713, %rd14701, 24;
	and.b64  	%rd14714, %rd14713, 255;
	xor.b64  	%rd14715, %rd14714, %rd14712;
	mul.lo.s64 	%rd14716, %rd14715, 1099511628211;
	shr.u64 	%rd14717, %rd14701, 32;
	and.b64  	%rd14718, %rd14717, 255;
	xor.b64  	%rd14719, %rd14718, %rd14716;
	mul.lo.s64 	%rd14720, %rd14719, 1099511628211;
	shr.u64 	%rd14721, %rd14701, 40;
	and.b64  	%rd14722, %rd14721, 255;
	xor.b64  	%rd14723, %rd14722, %rd14720;
	mul.lo.s64 	%rd14724, %rd14723, 1099511628211;
	shr.u64 	%rd14725, %rd14701, 48;
	and.b64  	%rd14726, %rd14725, 255;
	xor.b64  	%rd14727, %rd14726, %rd14724;
	mul.lo.s64 	%rd14728, %rd14727, 1099511628211;
	shr.u64 	%rd14729, %rd14701, 56;
	xor.b64  	%rd14730, %rd14729, %rd14728;
	mul.lo.s64 	%rd38725, %rd14730, 1099511628211;
$L__BB21_2007:
	setp.eq.s64 	%p579, %rd1785, 0;
	mov.b64 	%rd38731, -3750763034362895579;
	mov.b64 	%rd38732, 0;
	@%p579 bra 	$L__BB21_2010;
	mov.b64 	%rd38731, -3750763034362895579;
	mov.b64 	%rd38729, 0;
$L__BB21_2009:
	shl.b64 	%rd14736, %rd38729, 3;
	add.s64 	%rd14737, %rd38628, %rd14736;
	ld.u64 	%rd14738, [%rd14737];
	and.b64  	%rd14739, %rd14738, 255;
	xor.b64  	%rd14740, %rd14739, %rd38731;
	mul.lo.s64 	%rd14741, %rd14740, 1099511628211;
	shr.u64 	%rd14742, %rd14738, 8;
	and.b64  	%rd14743, %rd14742, 255;
	xor.b64  	%rd14744, %rd14743, %rd14741;
	mul.lo.s64 	%rd14745, %rd14744, 1099511628211;
	shr.u64 	%rd14746, %rd14738, 16;
	and.b64  	%rd14747, %rd14746, 255;
	xor.b64  	%rd14748, %rd14747, %rd14745;
	mul.lo.s64 	%rd14749, %rd14748, 1099511628211;
	shr.u64 	%rd14750, %rd14738, 24;
	and.b64  	%rd14751, %rd14750, 255;
	xor.b64  	%rd14752, %rd14751, %rd14749;
	mul.lo.s64 	%rd14753, %rd14752, 1099511628211;
	shr.u64 	%rd14754, %rd14738, 32;
	and.b64  	%rd14755, %rd14754, 255;
	xor.b64  	%rd14756, %rd14755, %rd14753;
	mul.lo.s64 	%rd14757, %rd14756, 1099511628211;
	shr.u64 	%rd14758, %rd14738, 40;
	and.b64  	%rd14759, %rd14758, 255;
	xor.b64  	%rd14760, %rd14759, %rd14757;
	mul.lo.s64 	%rd14761, %rd14760, 1099511628211;
	shr.u64 	%rd14762, %rd14738, 48;
	and.b64  	%rd14763, %rd14762, 255;
	xor.b64  	%rd14764, %rd14763, %rd14761;
	mul.lo.s64 	%rd14765, %rd14764, 1099511628211;
	shr.u64 	%rd14766, %rd14738, 56;
	xor.b64  	%rd14767, %rd14766, %rd14765;
	mul.lo.s64 	%rd14768, %rd14767, 1099511628211;
	ld.u64 	%rd14769, [%rd14737+8];
	and.b64  	%rd14770, %rd14769, 255;
	xor.b64  	%rd14771, %rd14770, %rd14768;
	mul.lo.s64 	%rd14772, %rd14771, 1099511628211;
	shr.u64 	%rd14773, %rd14769, 8;
	and.b64  	%rd14774, %rd14773, 255;
	xor.b64  	%rd14775, %rd14774, %rd14772;
	mul.lo.s64 	%rd14776, %rd14775, 1099511628211;
	shr.u64 	%rd14777, %rd14769, 16;
	and.b64  	%rd14778, %rd14777, 255;
	xor.b64  	%rd14779, %rd14778, %rd14776;
	mul.lo.s64 	%rd14780, %rd14779, 1099511628211;
	shr.u64 	%rd14781, %rd14769, 24;
	and.b64  	%rd14782, %rd14781, 255;
	xor.b64  	%rd14783, %rd14782, %rd14780;
	mul.lo.s64 	%rd14784, %rd14783, 1099511628211;
	shr.u64 	%rd14785, %rd14769, 32;
	and.b64  	%rd14786, %rd14785, 255;
	xor.b64  	%rd14787, %rd14786, %rd14784;
	mul.lo.s64 	%rd14788, %rd14787, 1099511628211;
	shr.u64 	%rd14789, %rd14769, 40;
	and.b64  	%rd14790, %rd14789, 255;
	xor.b64  	%rd14791, %rd14790, %rd14788;
	mul.lo.s64 	%rd14792, %rd14791, 1099511628211;
	shr.u64 	%rd14793, %rd14769, 48;
	and.b64  	%rd14794, %rd14793, 255;
	xor.b64  	%rd14795, %rd14794, %rd14792;
	mul.lo.s64 	%rd14796, %rd14795, 1099511628211;
	shr.u64 	%rd14797, %rd14769, 56;
	xor.b64  	%rd14798, %rd14797, %rd14796;
	mul.lo.s64 	%rd38731, %rd14798, 1099511628211;
	add.s64 	%rd38729, %rd38729, 2;
	and.b64  	%rd38732, %rd3820, -2;
	setp.ne.s64 	%p580, %rd38729, %rd38732;
	@%p580 bra 	$L__BB21_2009;
$L__BB21_2010:
	setp.eq.s64 	%p581, %rd2168, 0;
	@%p581 bra 	$L__BB21_2012;
	shl.b64 	%rd14799, %rd38732, 3;
	add.s64 	%rd14800, %rd38628, %rd14799;
	ld.u64 	%rd14801, [%rd14800];
	and.b64  	%rd14802, %rd14801, 255;
	xor.b64  	%rd14803, %rd14802, %rd38731;
	mul.lo.s64 	%rd14804, %rd14803, 1099511628211;
	shr.u64 	%rd14805, %rd14801, 8;
	and.b64  	%rd14806, %rd14805, 255;
	xor.b64  	%rd14807, %rd14806, %rd14804;
	mul.lo.s64 	%rd14808, %rd14807, 1099511628211;
	shr.u64 	%rd14809, %rd14801, 16;
	and.b64  	%rd14810, %rd14809, 255;
	xor.b64  	%rd14811, %rd14810, %rd14808;
	mul.lo.s64 	%rd14812, %rd14811, 1099511628211;
	shr.u64 	%rd14813, %rd14801, 24;
	and.b64  	%rd14814, %rd14813, 255;
	xor.b64  	%rd14815, %rd14814, %rd14812;
	mul.lo.s64 	%rd14816, %rd14815, 1099511628211;
	shr.u64 	%rd14817, %rd14801, 32;
	and.b64  	%rd14818, %rd14817, 255;
	xor.b64  	%rd14819, %rd14818, %rd14816;
	mul.lo.s64 	%rd14820, %rd14819, 1099511628211;
	shr.u64 	%rd14821, %rd14801, 40;
	and.b64  	%rd14822, %rd14821, 255;
	xor.b64  	%rd14823, %rd14822, %rd14820;
	mul.lo.s64 	%rd14824, %rd14823, 1099511628211;
	shr.u64 	%rd14825, %rd14801, 48;
	and.b64  	%rd14826, %rd14825, 255;
	xor.b64  	%rd14827, %rd14826, %rd14824;
	mul.lo.s64 	%rd14828, %rd14827, 1099511628211;
	shr.u64 	%rd14829, %rd14801, 56;
	xor.b64  	%rd14830, %rd14829, %rd14828;
	mul.lo.s64 	%rd38731, %rd14830, 1099511628211;
$L__BB21_2012:
	setp.lt.u64 	%p582, %rd38725, %rd38731;
	mov.u64 	%rd38736, %rd38547;
	@%p582 bra 	$L__BB21_2013;
	bra.uni 	$L__BB21_2018;
$L__BB21_2013:
	mov.u64 	%rd38736, %rd38628;
	mov.u64 	%rd38628, %rd38547;
	bra.uni 	$L__BB21_2018;
$L__BB21_2014:
	setp.eq.s32 	%p583, %r120, 0;
	mov.u64 	%rd38736, %rd38547;
	@%p583 bra 	$L__BB21_2018;
	mov.b64 	%rd38735, 0;
$L__BB21_2016:
	shl.b64 	%rd14832, %rd38735, 3;
	add.s64 	%rd14833, %rd38547, %rd14832;
	ld.u64 	%rd14834, [%rd14833];
	add.s64 	%rd14835, %rd38628, %rd14832;
	ld.u64 	%rd14836, [%rd14835];
	setp.lt.u64 	%p584, %rd14834, %rd14836;
	@%p584 bra 	$L__BB21_2013;
	add.s64 	%rd38735, %rd38735, 1;
	setp.eq.s64 	%p585, %rd38735, %rd1784;
	mov.u64 	%rd38736, %rd38547;
	@%p585 bra 	$L__BB21_2018;
	bra.uni 	$L__BB21_2016;
$L__BB21_2018:
	setp.eq.s64 	%p586, %rd1785, 0;
	mov.b64 	%rd38740, -3750763034362895579;
	mov.b64 	%rd38741, 0;
	@%p586 bra 	$L__BB21_2021;
	mov.b64 	%rd38740, -3750763034362895579;
	mov.b64 	%rd38738, 0;
$L__BB21_2020:
	shl.b64 	%rd14842, %rd38738, 3;
	add.s64 	%rd14843, %rd38574, %rd14842;
	ld.u64 	%rd14844, [%rd14843];
	and.b64  	%rd14845, %rd14844, 255;
	xor.b64  	%rd14846, %rd14845, %rd38740;
	mul.lo.s64 	%rd14847, %rd14846, 1099511628211;
	shr.u64 	%rd14848, %rd14844, 8;
	and.b64  	%rd14849, %rd14848, 255;
	xor.b64  	%rd14850, %rd14849, %rd14847;
	mul.lo.s64 	%rd14851, %rd14850, 1099511628211;
	shr.u64 	%rd14852, %rd14844, 16;
	and.b64  	%rd14853, %rd14852, 255;
	xor.b64  	%rd14854, %rd14853, %rd14851;
	mul.lo.s64 	%rd14855, %rd14854, 1099511628211;
	shr.u64 	%rd14856, %rd14844, 24;
	and.b64  	%rd14857, %rd14856, 255;
	xor.b64  	%rd14858, %rd14857, %rd14855;
	mul.lo.s64 	%rd14859, %rd14858, 1099511628211;
	shr.u64 	%rd14860, %rd14844, 32;
	and.b64  	%rd14861, %rd14860, 255;
	xor.b64  	%rd14862, %rd14861, %rd14859;
	mul.lo.s64 	%rd14863, %rd14862, 1099511628211;
	shr.u64 	%rd14864, %rd14844, 40;
	and.b64  	%rd14865, %rd14864, 255;
	xor.b64  	%rd14866, %rd14865, %rd14863;
	mul.lo.s64 	%rd14867, %rd14866, 1099511628211;
	shr.u64 	%rd14868, %rd14844, 48;
	and.b64  	%rd14869, %rd14868, 255;
	xor.b64  	%rd14870, %rd14869, %rd14867;
	mul.lo.s64 	%rd14871, %rd14870, 1099511628211;
	shr.u64 	%rd14872, %rd14844, 56;
	xor.b64  	%rd14873, %rd14872, %rd14871;
	mul.lo.s64 	%rd14874, %rd14873, 1099511628211;
	ld.u64 	%rd14875, [%rd14843+8];
	and.b64  	%rd14876, %rd14875, 255;
	xor.b64  	%rd14877, %rd14876, %rd14874;
	mul.lo.s64 	%rd14878, %rd14877, 1099511628211;
	shr.u64 	%rd14879, %rd14875, 8;
	and.b64  	%rd14880, %rd14879, 255;
	xor.b64  	%rd14881, %rd14880, %rd14878;
	mul.lo.s64 	%rd14882, %rd14881, 1099511628211;
	shr.u64 	%rd14883, %rd14875, 16;
	and.b64  	%rd14884, %rd14883, 255;
	xor.b64  	%rd14885, %rd14884, %rd14882;
	mul.lo.s64 	%rd14886, %rd14885, 1099511628211;
	shr.u64 	%rd14887, %rd14875, 24;
	and.b64  	%rd14888, %rd14887, 255;
	xor.b64  	%rd14889, %rd14888, %rd14886;
	mul.lo.s64 	%rd14890, %rd14889, 1099511628211;
	shr.u64 	%rd14891, %rd14875, 32;
	and.b64  	%rd14892, %rd14891, 255;
	xor.b64  	%rd14893, %rd14892, %rd14890;
	mul.lo.s64 	%rd14894, %rd14893, 1099511628211;
	shr.u64 	%rd14895, %rd14875, 40;
	and.b64  	%rd14896, %rd14895, 255;
	xor.b64  	%rd14897, %rd14896, %rd14894;
	mul.lo.s64 	%rd14898, %rd14897, 1099511628211;
	shr.u64 	%rd14899, %rd14875, 48;
	and.b64  	%rd14900, %rd14899, 255;
	xor.b64  	%rd14901, %rd14900, %rd14898;
	mul.lo.s64 	%rd14902, %rd14901, 1099511628211;
	shr.u64 	%rd14903, %rd14875, 56;
	xor.b64  	%rd14904, %rd14903, %rd14902;
	mul.lo.s64 	%rd38740, %rd14904, 1099511628211;
	add.s64 	%rd38738, %rd38738, 2;
	and.b64  	%rd38741, %rd3820, -2;
	setp.ne.s64 	%p587, %rd38738, %rd38741;
	@%p587 bra 	$L__BB21_2020;
$L__BB21_2021:
	setp.eq.s64 	%p588, %rd2168, 0;
	@%p588 bra 	$L__BB21_2023;
	shl.b64 	%rd14905, %rd38741, 3;
	add.s64 	%rd14906, %rd38574, %rd14905;
	ld.u64 	%rd14907, [%rd14906];
	and.b64  	%rd14908, %rd14907, 255;
	xor.b64  	%rd14909, %rd14908, %rd38740;
	mul.lo.s64 	%rd14910, %rd14909, 1099511628211;
	shr.u64 	%rd14911, %rd14907, 8;
	and.b64  	%rd14912, %rd14911, 255;
	xor.b64  	%rd14913, %rd14912, %rd14910;
	mul.lo.s64 	%rd14914, %rd14913, 1099511628211;
	shr.u64 	%rd14915, %rd14907, 16;
	and.b64  	%rd14916, %rd14915, 255;
	xor.b64  	%rd14917, %rd14916, %rd14914;
	mul.lo.s64 	%rd14918, %rd14917, 1099511628211;
	shr.u64 	%rd14919, %rd14907, 24;
	and.b64  	%rd14920, %rd14919, 255;
	xor.b64  	%rd14921, %rd14920, %rd14918;
	mul.lo.s64 	%rd14922, %rd14921, 1099511628211;
	shr.u64 	%rd14923, %rd14907, 32;
	and.b64  	%rd14924, %rd14923, 255;
	xor.b64  	%rd14925, %rd14924, %rd14922;
	mul.lo.s64 	%rd14926, %rd14925, 1099511628211;
	shr.u64 	%rd14927, %rd14907, 40;
	and.b64  	%rd14928, %rd14927, 255;
	xor.b64  	%rd14929, %rd14928, %rd14926;
	mul.lo.s64 	%rd14930, %rd14929, 1099511628211;
	shr.u64 	%rd14931, %rd14907, 48;
	and.b64  	%rd14932, %rd14931, 255;
	xor.b64  	%rd14933, %rd14932, %rd14930;
	mul.lo.s64 	%rd14934, %rd14933, 1099511628211;
	shr.u64 	%rd14935, %rd14907, 56;
	xor.b64  	%rd14936, %rd14935, %rd14934;
	mul.lo.s64 	%rd38740, %rd14936, 1099511628211;
$L__BB21_2023:
	setp.eq.s64 	%p589, %rd1785, 0;
	mov.b64 	%rd38746, -3750763034362895579;
	mov.b64 	%rd38747, 0;
	@%p589 bra 	$L__BB21_2026;
	mov.b64 	%rd38746, -3750763034362895579;
	mov.b64 	%rd38744, 0;
$L__BB21_2025:
	shl.b64 	%rd14942, %rd38744, 3;
	add.s64 	%rd14943, %rd38197, %rd14942;
	ld.u64 	%rd14944, [%rd14943];
	and.b64  	%rd14945, %rd14944, 255;
	xor.b64  	%rd14946, %rd14945, %rd38746;
	mul.lo.s64 	%rd14947, %rd14946, 1099511628211;
	shr.u64 	%rd14948, %rd14944, 8;
	and.b64  	%rd14949, %rd14948, 255;
	xor.b64  	%rd14950, %rd14949, %rd14947;
	mul.lo.s64 	%rd14951, %rd14950, 1099511628211;
	shr.u64 	%rd14952, %rd14944, 16;
	and.b64  	%rd14953, %rd14952, 255;
	xor.b64  	%rd14954, %rd14953, %rd14951;
	mul.lo.s64 	%rd14955, %rd14954, 1099511628211;
	shr.u64 	%rd14956, %rd14944, 24;
	and.b64  	%rd14957, %rd14956, 255;
	xor.b64  	%rd14958, %rd14957, %rd14955;
	mul.lo.s64 	%rd14959, %rd14958, 1099511628211;
	shr.u64 	%rd14960, %rd14944, 32;
	and.b64  	%rd14961, %rd14960, 255;
	xor.b64  	%rd14962, %rd14961, %rd14959;
	mul.lo.s64 	%rd14963, %rd14962, 1099511628211;
	shr.u64 	%rd14964, %rd14944, 40;
	and.b64  	%rd14965, %rd14964, 255;
	xor.b64  	%rd14966, %rd14965, %rd14963;
	mul.lo.s64 	%rd14967, %rd14966, 1099511628211;
	shr.u64 	%rd14968, %rd14944, 48;
	and.b64  	%rd14969, %rd14968, 255;
	xor.b64  	%rd14970, %rd14969, %rd14967;
	mul.lo.s64 	%rd14971, %rd14970, 1099511628211;
	shr.u64 	%rd14972, %rd14944, 56;
	xor.b64  	%rd14973, %rd14972, %rd14971;
	mul.lo.s64 	%rd14974, %rd14973, 1099511628211;
	ld.u64 	%rd14975, [%rd14943+8];
	and.b64  	%rd14976, %rd14975, 255;
	xor.b64  	%rd14977, %rd14976, %rd14974;
	mul.lo.s64 	%rd14978, %rd14977, 1099511628211;
	shr.u64 	%rd14979, %rd14975, 8;
	and.b64  	%rd14980, %rd14979, 255;
	xor.b64  	%rd14981, %rd14980, %rd14978;
	mul.lo.s64 	%rd14982, %rd14981, 1099511628211;
	shr.u64 	%rd14983, %rd14975, 16;
	and.b64  	%rd14984, %rd14983, 255;
	xor.b64  	%rd14985, %rd14984, %rd14982;
	mul.lo.s64 	%rd14986, %rd14985, 1099511628211;
	shr.u64 	%rd14987, %rd14975, 24;
	and.b64  	%rd14988, %rd14987, 255;
	xor.b64  	%rd14989, %rd14988, %rd14986;
	mul.lo.s64 	%rd14990, %rd14989, 1099511628211;
	shr.u64 	%rd14991, %rd14975, 32;
	and.b64  	%rd14992, %rd14991, 255;
	xor.b64  	%rd14993, %rd14992, %rd14990;
	mul.lo.s64 	%rd14994, %rd14993, 1099511628211;
	shr.u64 	%rd14995, %rd14975, 40;
	and.b64  	%rd14996, %rd14995, 255;
	xor.b64  	%rd14997, %rd14996, %rd14994;
	mul.lo.s64 	%rd14998, %rd14997, 1099511628211;
	shr.u64 	%rd14999, %rd14975, 48;
	and.b64  	%rd15000, %rd14999, 255;
	xor.b64  	%rd15001, %rd15000, %rd14998;
	mul.lo.s64 	%rd15002, %rd15001, 1099511628211;
	shr.u64 	%rd15003, %rd14975, 56;
	xor.b64  	%rd15004, %rd15003, %rd15002;
	mul.lo.s64 	%rd38746, %rd15004, 1099511628211;
	add.s64 	%rd38744, %rd38744, 2;
	and.b64  	%rd38747, %rd3820, -2;
	setp.ne.s64 	%p590, %rd38744, %rd38747;
	@%p590 bra 	$L__BB21_2025;
$L__BB21_2026:
	setp.eq.s64 	%p591, %rd2168, 0;
	@%p591 bra 	$L__BB21_2028;
	shl.b64 	%rd15005, %rd38747, 3;
	add.s64 	%rd15006, %rd38197, %rd15005;
	ld.u64 	%rd15007, [%rd15006];
	and.b64  	%rd15008, %rd15007, 255;
	xor.b64  	%rd15009, %rd15008, %rd38746;
	mul.lo.s64 	%rd15010, %rd15009, 1099511628211;
	shr.u64 	%rd15011, %rd15007, 8;
	and.b64  	%rd15012, %rd15011, 255;
	xor.b64  	%rd15013, %rd15012, %rd15010;
	mul.lo.s64 	%rd15014, %rd15013, 1099511628211;
	shr.u64 	%rd15015, %rd15007, 16;
	and.b64  	%rd15016, %rd15015, 255;
	xor.b64  	%rd15017, %rd15016, %rd15014;
	mul.lo.s64 	%rd15018, %rd15017, 1099511628211;
	shr.u64 	%rd15019, %rd15007, 24;
	and.b64  	%rd15020, %rd15019, 255;
	xor.b64  	%rd15021, %rd15020, %rd15018;
	mul.lo.s64 	%rd15022, %rd15021, 1099511628211;
	shr.u64 	%rd15023, %rd15007, 32;
	and.b64  	%rd15024, %rd15023, 255;
	xor.b64  	%rd15025, %rd15024, %rd15022;
	mul.lo.s64 	%rd15026, %rd15025, 1099511628211;
	shr.u64 	%rd15027, %rd15007, 40;
	and.b64  	%rd15028, %rd15027, 255;
	xor.b64  	%rd15029, %rd15028, %rd15026;
	mul.lo.s64 	%rd15030, %rd15029, 1099511628211;
	shr.u64 	%rd15031, %rd15007, 48;
	and.b64  	%rd15032, %rd15031, 255;
	xor.b64  	%rd15033, %rd15032, %rd15030;
	mul.lo.s64 	%rd15034, %rd15033, 1099511628211;
	shr.u64 	%rd15035, %rd15007, 56;
	xor.b64  	%rd15036, %rd15035, %rd15034;
	mul.lo.s64 	%rd38746, %rd15036, 1099511628211;
$L__BB21_2028:
	setp.eq.s64 	%p592, %rd38740, %rd38746;
	@%p592 bra 	$L__BB21_2041;
	setp.eq.s64 	%p593, %rd1785, 0;
	mov.b64 	%rd38752, -3750763034362895579;
	mov.b64 	%rd38753, 0;
	@%p593 bra 	$L__BB21_2032;
	mov.b64 	%rd38752, -3750763034362895579;
	mov.b64 	%rd38750, 0;
	and.b64  	%rd38753, %rd3820, -2;
$L__BB21_2031:
	shl.b64 	%rd15042, %rd38750, 3;
	add.s64 	%rd15043, %rd38574, %rd15042;
	ld.u64 	%rd15044, [%rd15043];
	and.b64  	%rd15045, %rd15044, 255;
	xor.b64  	%rd15046, %rd15045, %rd38752;
	mul.lo.s64 	%rd15047, %rd15046, 1099511628211;
	shr.u64 	%rd15048, %rd15044, 8;
	and.b64  	%rd15049, %rd15048, 255;
	xor.b64  	%rd15050, %rd15049, %rd15047;
	mul.lo.s64 	%rd15051, %rd15050, 1099511628211;
	shr.u64 	%rd15052, %rd15044, 16;
	and.b64  	%rd15053, %rd15052, 255;
	xor.b64  	%rd15054, %rd15053, %rd15051;
	mul.lo.s64 	%rd15055, %rd15054, 1099511628211;
	shr.u64 	%rd15056, %rd15044, 24;
	and.b64  	%rd15057, %rd15056, 255;
	xor.b64  	%rd15058, %rd15057, %rd15055;
	mul.lo.s64 	%rd15059, %rd15058, 1099511628211;
	shr.u64 	%rd15060, %rd15044, 32;
	and.b64  	%rd15061, %rd15060, 255;
	xor.b64  	%rd15062, %rd15061, %rd15059;
	mul.lo.s64 	%rd15063, %rd15062, 1099511628211;
	shr.u64 	%rd15064, %rd15044, 40;
	and.b64  	%rd15065, %rd15064, 255;
	xor.b64  	%rd15066, %rd15065, %rd15063;
	mul.lo.s64 	%rd15067, %rd15066, 1099511628211;
	shr.u64 	%rd15068, %rd15044, 48;
	and.b64  	%rd15069, %rd15068, 255;
	xor.b64  	%rd15070, %rd15069, %rd15067;
	mul.lo.s64 	%rd15071, %rd15070, 1099511628211;
	shr.u64 	%rd15072, %rd15044, 56;
	xor.b64  	%rd15073, %rd15072, %rd15071;
	mul.lo.s64 	%rd15074, %rd15073, 1099511628211;
	ld.u64 	%rd15075, [%rd15043+8];
	and.b64  	%rd15076, %rd15075, 255;
	xor.b64  	%rd15077, %rd15076, %rd15074;
	mul.lo.s64 	%rd15078, %rd15077, 1099511628211;
	shr.u64 	%rd15079, %rd15075, 8;
	and.b64  	%rd15080, %rd15079, 255;
	xor.b64  	%rd15081, %rd15080, %rd15078;
	mul.lo.s64 	%rd15082, %rd15081, 1099511628211;
	shr.u64 	%rd15083, %rd15075, 16;
	and.b64  	%rd15084, %rd15083, 255;
	xor.b64  	%rd15085, %rd15084, %rd15082;
	mul.lo.s64 	%rd15086, %rd15085, 1099511628211;
	shr.u64 	%rd15087, %rd15075, 24;
	and.b64  	%rd15088, %rd15087, 255;
	xor.b64  	%rd15089, %rd15088, %rd15086;
	mul.lo.s64 	%rd15090, %rd15089, 1099511628211;
	shr.u64 	%rd15091, %rd15075, 32;
	and.b64  	%rd15092, %rd15091, 255;
	xor.b64  	%rd15093, %rd15092, %rd15090;
	mul.lo.s64 	%rd15094, %rd15093, 1099511628211;
	shr.u64 	%rd15095, %rd15075, 40;
	and.b64  	%rd15096, %rd15095, 255;
	xor.b64  	%rd15097, %rd15096, %rd15094;
	mul.lo.s64 	%rd15098, %rd15097, 1099511628211;
	shr.u64 	%rd15099, %rd15075, 48;
	and.b64  	%rd15100, %rd15099, 255;
	xor.b64  	%rd15101, %rd15100, %rd15098;
	mul.lo.s64 	%rd15102, %rd15101, 1099511628211;
	shr.u64 	%rd15103, %rd15075, 56;
	xor.b64  	%rd15104, %rd15103, %rd15102;
	mul.lo.s64 	%rd38752, %rd15104, 1099511628211;
	add.s64 	%rd38750, %rd38750, 2;
	setp.ne.s64 	%p594, %rd38750, %rd38753;
	@%p594 bra 	$L__BB21_2031;
$L__BB21_2032:
	setp.eq.s64 	%p595, %rd2168, 0;
	@%p595 bra 	$L__BB21_2034;
	shl.b64 	%rd15105, %rd38753, 3;
	add.s64 	%rd15106, %rd38574, %rd15105;
	ld.u64 	%rd15107, [%rd15106];
	and.b64  	%rd15108, %rd15107, 255;
	xor.b64  	%rd15109, %rd15108, %rd38752;
	mul.lo.s64 	%rd15110, %rd15109, 1099511628211;
	shr.u64 	%rd15111, %rd15107, 8;
	and.b64  	%rd15112, %rd15111, 255;
	xor.b64  	%rd15113, %rd15112, %rd15110;
	mul.lo.s64 	%rd15114, %rd15113, 1099511628211;
	shr.u64 	%rd15115, %rd15107, 16;
	and.b64  	%rd15116, %rd15115, 255;
	xor.b64  	%rd15117, %rd15116, %rd15114;
	mul.lo.s64 	%rd15118, %rd15117, 1099511628211;
	shr.u64 	%rd15119, %rd15107, 24;
	and.b64  	%rd15120, %rd15119, 255;
	xor.b64  	%rd15121, %rd15120, %rd15118;
	mul.lo.s64 	%rd15122, %rd15121, 1099511628211;
	shr.u64 	%rd15123, %rd15107, 32;
	and.b64  	%rd15124, %rd15123, 255;
	xor.b64  	%rd15125, %rd15124, %rd15122;
	mul.lo.s64 	%rd15126, %rd15125, 1099511628211;
	shr.u64 	%rd15127, %rd15107, 40;
	and.b64  	%rd15128, %rd15127, 255;
	xor.b64  	%rd15129, %rd15128, %rd15126;
	mul.lo.s64 	%rd15130, %rd15129, 1099511628211;
	shr.u64 	%rd15131, %rd15107, 48;
	and.b64  	%rd15132, %rd15131, 255;
	xor.b64  	%rd15133, %rd15132, %rd15130;
	mul.lo.s64 	%rd15134, %rd15133, 1099511628211;
	shr.u64 	%rd15135, %rd15107, 56;
	xor.b64  	%rd15136, %rd15135, %rd15134;
	mul.lo.s64 	%rd38752, %rd15136, 1099511628211;
$L__BB21_2034:
	setp.eq.s64 	%p596, %rd1785, 0;
	mov.b64 	%rd38758, -3750763034362895579;
	mov.b64 	%rd38759, 0;
	@%p596 bra 	$L__BB21_2037;
	mov.b64 	%rd38758, -3750763034362895579;
	mov.b64 	%rd38756, 0;
$L__BB21_2036:
	shl.b64 	%rd15142, %rd38756, 3;
	add.s64 	%rd15143, %rd38197, %rd15142;
	ld.u64 	%rd15144, [%rd15143];
	and.b64  	%rd15145, %rd15144, 255;
	xor.b64  	%rd15146, %rd15145, %rd38758;
	mul.lo.s64 	%rd15147, %rd15146, 1099511628211;
	shr.u64 	%rd15148, %rd15144, 8;
	and.b64  	%rd15149, %rd15148, 255;
	xor.b64  	%rd15150, %rd15149, %rd15147;
	mul.lo.s64 	%rd15151, %rd15150, 1099511628211;
	shr.u64 	%rd15152, %rd15144, 16;
	and.b64  	%rd15153, %rd15152, 255;
	xor.b64  	%rd15154, %rd15153, %rd15151;
	mul.lo.s64 	%rd15155, %rd15154, 1099511628211;
	shr.u64 	%rd15156, %rd15144, 24;
	and.b64  	%rd15157, %rd15156, 255;
	xor.b64  	%rd15158, %rd15157, %rd15155;
	mul.lo.s64 	%rd15159, %rd15158, 1099511628211;
	shr.u64 	%rd15160, %rd15144, 32;
	and.b64  	%rd15161, %rd15160, 255;
	xor.b64  	%rd15162, %rd15161, %rd15159;
	mul.lo.s64 	%rd15163, %rd15162, 1099511628211;
	shr.u64 	%rd15164, %rd15144, 40;
	and.b64  	%rd15165, %rd15164, 255;
	xor.b64  	%rd15166, %rd15165, %rd15163;
	mul.lo.s64 	%rd15167, %rd15166, 1099511628211;
	shr.u64 	%rd15168, %rd15144, 48;
	and.b64  	%rd15169, %rd15168, 255;
	xor.b64  	%rd15170, %rd15169, %rd15167;
	mul.lo.s64 	%rd15171, %rd15170, 1099511628211;
	shr.u64 	%rd15172, %rd15144, 56;
	xor.b64  	%rd15173, %rd15172, %rd15171;
	mul.lo.s64 	%rd15174, %rd15173, 1099511628211;
	ld.u64 	%rd15175, [%rd15143+8];
	and.b64  	%rd15176, %rd15175, 255;
	xor.b64  	%rd15177, %rd15176, %rd15174;
	mul.lo.s64 	%rd15178, %rd15177, 1099511628211;
	shr.u64 	%rd15179, %rd15175, 8;
	and.b64  	%rd15180, %rd15179, 255;
	xor.b64  	%rd15181, %rd15180, %rd15178;
	mul.lo.s64 	%rd15182, %rd15181, 1099511628211;
	shr.u64 	%rd15183, %rd15175, 16;
	and.b64  	%rd15184, %rd15183, 255;
	xor.b64  	%rd15185, %rd15184, %rd15182;
	mul.lo.s64 	%rd15186, %rd15185, 1099511628211;
	shr.u64 	%rd15187, %rd15175, 24;
	and.b64  	%rd15188, %rd15187, 255;
	xor.b64  	%rd15189, %rd15188, %rd15186;
	mul.lo.s64 	%rd15190, %rd15189, 1099511628211;
	shr.u64 	%rd15191, %rd15175, 32;
	and.b64  	%rd15192, %rd15191, 255;
	xor.b64  	%rd15193, %rd15192, %rd15190;
	mul.lo.s64 	%rd15194, %rd15193, 1099511628211;
	shr.u64 	%rd15195, %rd15175, 40;
	and.b64  	%rd15196, %rd15195, 255;
	xor.b64  	%rd15197, %rd15196, %rd15194;
	mul.lo.s64 	%rd15198, %rd15197, 1099511628211;
	shr.u64 	%rd15199, %rd15175, 48;
	and.b64  	%rd15200, %rd15199, 255;
	xor.b64  	%rd15201, %rd15200, %rd15198;
	mul.lo.s64 	%rd15202, %rd15201, 1099511628211;
	shr.u64 	%rd15203, %rd15175, 56;
	xor.b64  	%rd15204, %rd15203, %rd15202;
	mul.lo.s64 	%rd38758, %rd15204, 1099511628211;
	add.s64 	%rd38756, %rd38756, 2;
	and.b64  	%rd38759, %rd3820, -2;
	setp.ne.s64 	%p597, %rd38756, %rd38759;
	@%p597 bra 	$L__BB21_2036;
$L__BB21_2037:
	setp.eq.s64 	%p598, %rd2168, 0;
	@%p598 bra 	$L__BB21_2039;
	shl.b64 	%rd15205, %rd38759, 3;
	add.s64 	%rd15206, %rd38197, %rd15205;
	ld.u64 	%rd15207, [%rd15206];
	and.b64  	%rd15208, %rd15207, 255;
	xor.b64  	%rd15209, %rd15208, %rd38758;
	mul.lo.s64 	%rd15210, %rd15209, 1099511628211;
	shr.u64 	%rd15211, %rd15207, 8;
	and.b64  	%rd15212, %rd15211, 255;
	xor.b64  	%rd15213, %rd15212, %rd15210;
	mul.lo.s64 	%rd15214, %rd15213, 1099511628211;
	shr.u64 	%rd15215, %rd15207, 16;
	and.b64  	%rd15216, %rd15215, 255;
	xor.b64  	%rd15217, %rd15216, %rd15214;
	mul.lo.s64 	%rd15218, %rd15217, 1099511628211;
	shr.u64 	%rd15219, %rd15207, 24;
	and.b64  	%rd15220, %rd15219, 255;
	xor.b64  	%rd15221, %rd15220, %rd15218;
	mul.lo.s64 	%rd15222, %rd15221, 1099511628211;
	shr.u64 	%rd15223, %rd15207, 32;
	and.b64  	%rd15224, %rd15223, 255;
	xor.b64  	%rd15225, %rd15224, %rd15222;
	mul.lo.s64 	%rd15226, %rd15225, 1099511628211;
	shr.u64 	%rd15227, %rd15207, 40;
	and.b64  	%rd15228, %rd15227, 255;
	xor.b64  	%rd15229, %rd15228, %rd15226;
	mul.lo.s64 	%rd15230, %rd15229, 1099511628211;
	shr.u64 	%rd15231, %rd15207, 48;
	and.b64  	%rd15232, %rd15231, 255;
	xor.b64  	%rd15233, %rd15232, %rd15230;
	mul.lo.s64 	%rd15234, %rd15233, 1099511628211;
	shr.u64 	%rd15235, %rd15207, 56;
	xor.b64  	%rd15236, %rd15235, %rd15234;
	mul.lo.s64 	%rd38758, %rd15236, 1099511628211;
$L__BB21_2039:
	setp.lt.u64 	%p599, %rd38752, %rd38758;
	mov.u64 	%rd38931, %rd38574;
	@%p599 bra 	$L__BB21_2040;
	bra.uni 	$L__BB21_2045;
$L__BB21_2040:
	mov.u64 	%rd38931, %rd38197;
	mov.u64 	%rd38197, %rd38574;
	bra.uni 	$L__BB21_2045;
$L__BB21_2041:
	setp.eq.s32 	%p600, %r120, 0;
	mov.u64 	%rd38931, %rd38574;
	@%p600 bra 	$L__BB21_2045;
	mov.b64 	%rd38762, 0;
$L__BB21_2043:
	shl.b64 	%rd15238, %rd38762, 3;
	add.s64 	%rd15239, %rd38574, %rd15238;
	ld.u64 	%rd15240, [%rd15239];
	add.s64 	%rd15241, %rd38197, %rd15238;
	ld.u64 	%rd15242, [%rd15241];
	setp.lt.u64 	%p601, %rd15240, %rd15242;
	@%p601 bra 	$L__BB21_2040;
	add.s64 	%rd38762, %rd38762, 1;
	setp.eq.s64 	%p602, %rd38762, %rd1784;
	mov.u64 	%rd38931, %rd38574;
	@%p602 bra 	$L__BB21_2045;
	bra.uni 	$L__BB21_2043;
$L__BB21_2045:
	setp.eq.s64 	%p603, %rd1785, 0;
	mov.b64 	%rd38767, -3750763034362895579;
	mov.b64 	%rd38768, 0;
	@%p603 bra 	$L__BB21_2048;
	mov.b64 	%rd38767, -3750763034362895579;
	mov.b64 	%rd38765, 0;
$L__BB21_2047:
	shl.b64 	%rd15248, %rd38765, 3;
	add.s64 	%rd15249, %rd38601, %rd15248;
	ld.u64 	%rd15250, [%rd15249];
	and.b64  	%rd15251, %rd15250, 255;
	xor.b64  	%rd15252, %rd15251, %rd38767;
	mul.lo.s64 	%rd15253, %rd15252, 1099511628211;
	shr.u64 	%rd15254, %rd15250, 8;
	and.b64  	%rd15255, %rd15254, 255;
	xor.b64  	%rd15256, %rd15255, %rd15253;
	mul.lo.s64 	%rd15257, %rd15256, 1099511628211;
	shr.u64 	%rd15258, %rd15250, 16;
	and.b64  	%rd15259, %rd15258, 255;
	xor.b64  	%rd15260, %rd15259, %rd15257;
	mul.lo.s64 	%rd15261, %rd15260, 1099511628211;
	shr.u64 	%rd15262, %rd15250, 24;
	and.b64  	%rd15263, %rd15262, 255;
	xor.b64  	%rd15264, %rd15263, %rd15261;
	mul.lo.s64 	%rd15265, %rd15264, 1099511628211;
	shr.u64 	%rd15266, %rd15250, 32;
	and.b64  	%rd15267, %rd15266, 255;
	xor.b64  	%rd15268, %rd15267, %rd15265;
	mul.lo.s64 	%rd15269, %rd15268, 1099511628211;
	shr.u64 	%rd15270, %rd15250, 40;
	and.b64  	%rd15271, %rd15270, 255;
	xor.b64  	%rd15272, %rd15271, %rd15269;
	mul.lo.s64 	%rd15273, %rd15272, 1099511628211;
	shr.u64 	%rd15274, %rd15250, 48;
	and.b64  	%rd15275, %rd15274, 255;
	xor.b64  	%rd15276, %rd15275, %rd15273;
	mul.lo.s64 	%rd15277, %rd15276, 1099511628211;
	shr.u64 	%rd15278, %rd15250, 56;
	xor.b64  	%rd15279, %rd15278, %rd15277;
	mul.lo.s64 	%rd15280, %rd15279, 1099511628211;
	ld.u64 	%rd15281, [%rd15249+8];
	and.b64  	%rd15282, %rd15281, 255;
	xor.b64  	%rd15283, %rd15282, %rd15280;
	mul.lo.s64 	%rd15284, %rd15283, 1099511628211;
	shr.u64 	%rd15285, %rd15281, 8;
	and.b64  	%rd15286, %rd15285, 255;
	xor.b64  	%rd15287, %rd15286, %rd15284;
	mul.lo.s64 	%rd15288, %rd15287, 1099511628211;
	shr.u64 	%rd15289, %rd15281, 16;
	and.b64  	%rd15290, %rd15289, 255;
	xor.b64  	%rd15291, %rd15290, %rd15288;
	mul.lo.s64 	%rd15292, %rd15291, 1099511628211;
	shr.u64 	%rd15293, %rd15281, 24;
	and.b64  	%rd15294, %rd15293, 255;
	xor.b64  	%rd15295, %rd15294, %rd15292;
	mul.lo.s64 	%rd15296, %rd15295, 1099511628211;
	shr.u64 	%rd15297, %rd15281, 32;
	and.b64  	%rd15298, %rd15297, 255;
	xor.b64  	%rd15299, %rd15298, %rd15296;
	mul.lo.s64 	%rd15300, %rd15299, 1099511628211;
	shr.u64 	%rd15301, %rd15281, 40;
	and.b64  	%rd15302, %rd15301, 255;
	xor.b64  	%rd15303, %rd15302, %rd15300;
	mul.lo.s64 	%rd15304, %rd15303, 1099511628211;
	shr.u64 	%rd15305, %rd15281, 48;
	and.b64  	%rd15306, %rd15305, 255;
	xor.b64  	%rd15307, %rd15306, %rd15304;
	mul.lo.s64 	%rd15308, %rd15307, 1099511628211;
	shr.u64 	%rd15309, %rd15281, 56;
	xor.b64  	%rd15310, %rd15309, %rd15308;
	mul.lo.s64 	%rd38767, %rd15310, 1099511628211;
	add.s64 	%rd38765, %rd38765, 2;
	and.b64  	%rd38768, %rd3820, -2;
	setp.ne.s64 	%p604, %rd38765, %rd38768;
	@%p604 bra 	$L__BB21_2047;
$L__BB21_2048:
	setp.eq.s64 	%p605, %rd2168, 0;
	@%p605 bra 	$L__BB21_2050;
	shl.b64 	%rd15311, %rd38768, 3;
	add.s64 	%rd15312, %rd38601, %rd15311;
	ld.u64 	%rd15313, [%rd15312];
	and.b64  	%rd15314, %rd15313, 255;
	xor.b64  	%rd15315, %rd15314, %rd38767;
	mul.lo.s64 	%rd15316, %rd15315, 1099511628211;
	shr.u64 	%rd15317, %rd15313, 8;
	and.b64  	%rd15318, %rd15317, 255;
	xor.b64  	%rd15319, %rd15318, %rd15316;
	mul.lo.s64 	%rd15320, %rd15319, 1099511628211;
	shr.u64 	%rd15321, %rd15313, 16;
	and.b64  	%rd15322, %rd15321, 255;
	xor.b64  	%rd15323, %rd15322, %rd15320;
	mul.lo.s64 	%rd15324, %rd15323, 1099511628211;
	shr.u64 	%rd15325, %rd15313, 24;
	and.b64  	%rd15326, %rd15325, 255;
	xor.b64  	%rd15327, %rd15326, %rd15324;
	mul.lo.s64 	%rd15328, %rd15327, 1099511628211;
	shr.u64 	%rd15329, %rd15313, 32;
	and.b64  	%rd15330, %rd15329, 255;
	xor.b64  	%rd15331, %rd15330, %rd15328;
	mul.lo.s64 	%rd15332, %rd15331, 1099511628211;
	shr.u64 	%rd15333, %rd15313, 40;
	and.b64  	%rd15334, %rd15333, 255;
	xor.b64  	%rd15335, %rd15334, %rd15332;
	mul.lo.s64 	%rd15336, %rd15335, 1099511628211;
	shr.u64 	%rd15337, %rd15313, 48;
	and.b64  	%rd15338, %rd15337, 255;
	xor.b64  	%rd15339, %rd15338, %rd15336;
	mul.lo.s64 	%rd15340, %rd15339, 1099511628211;
	shr.u64 	%rd15341, %rd15313, 56;
	xor.b64  	%rd15342, %rd15341, %rd15340;
	mul.lo.s64 	%rd38767, %rd15342, 1099511628211;
$L__BB21_2050:
	setp.eq.s64 	%p606, %rd1785, 0;
	mov.b64 	%rd38773, -3750763034362895579;
	mov.b64 	%rd38774, 0;
	@%p606 bra 	$L__BB21_2053;
	mov.b64 	%rd38773, -3750763034362895579;
	mov.b64 	%rd38771, 0;
$L__BB21_2052:
	shl.b64 	%rd15348, %rd38771, 3;
	add.s64 	%rd15349, %rd38682, %rd15348;
	ld.u64 	%rd15350, [%rd15349];
	and.b64  	%rd15351, %rd15350, 255;
	xor.b64  	%rd15352, %rd15351, %rd38773;
	mul.lo.s64 	%rd15353, %rd15352, 1099511628211;
	shr.u64 	%rd15354, %rd15350, 8;
	and.b64  	%rd15355, %rd15354, 255;
	xor.b64  	%rd15356, %rd15355, %rd15353;
	mul.lo.s64 	%rd15357, %rd15356, 1099511628211;
	shr.u64 	%rd15358, %rd15350, 16;
	and.b64  	%rd15359, %rd15358, 255;
	xor.b64  	%rd15360, %rd15359, %rd15357;
	mul.lo.s64 	%rd15361, %rd15360, 1099511628211;
	shr.u64 	%rd15362, %rd15350, 24;
	and.b64  	%rd15363, %rd15362, 255;
	xor.b64  	%rd15364, %rd15363, %rd15361;
	mul.lo.s64 	%rd15365, %rd15364, 1099511628211;
	shr.u64 	%rd15366, %rd15350, 32;
	and.b64  	%rd15367, %rd15366, 255;
	xor.b64  	%rd15368, %rd15367, %rd15365;
	mul.lo.s64 	%rd15369, %rd15368, 1099511628211;
	shr.u64 	%rd15370, %rd15350, 40;
	and.b64  	%rd15371, %rd15370, 255;
	xor.b64  	%rd15372, %rd15371, %rd15369;
	mul.lo.s64 	%rd15373, %rd15372, 1099511628211;
	shr.u64 	%rd15374, %rd15350, 48;
	and.b64  	%rd15375, %rd15374, 255;
	xor.b64  	%rd15376, %rd15375, %rd15373;
	mul.lo.s64 	%rd15377, %rd15376, 1099511628211;
	shr.u64 	%rd15378, %rd15350, 56;
	xor.b64  	%rd15379, %rd15378, %rd15377;
	mul.lo.s64 	%rd15380, %rd15379, 1099511628211;
	ld.u64 	%rd15381, [%rd15349+8];
	and.b64  	%rd15382, %rd15381, 255;
	xor.b64  	%rd15383, %rd15382, %rd15380;
	mul.lo.s64 	%rd15384, %rd15383, 1099511628211;
	shr.u64 	%rd15385, %rd15381, 8;
	and.b64  	%rd15386, %rd15385, 255;
	xor.b64  	%rd15387, %rd15386, %rd15384;
	mul.lo.s64 	%rd15388, %rd15387, 1099511628211;
	shr.u64 	%rd15389, %rd15381, 16;
	and.b64  	%rd15390, %rd15389, 255;
	xor.b64  	%rd15391, %rd15390, %rd15388;
	mul.lo.s64 	%rd15392, %rd15391, 1099511628211;
	shr.u64 	%rd15393, %rd15381, 24;
	and.b64  	%rd15394, %rd15393, 255;
	xor.b64  	%rd15395, %rd15394, %rd15392;
	mul.lo.s64 	%rd15396, %rd15395, 1099511628211;
	shr.u64 	%rd15397, %rd15381, 32;
	and.b64  	%rd15398, %rd15397, 255;
	xor.b64  	%rd15399, %rd15398, %rd15396;
	mul.lo.s64 	%rd15400, %rd15399, 1099511628211;
	shr.u64 	%rd15401, %rd15381, 40;
	and.b64  	%rd15402, %rd15401, 255;
	xor.b64  	%rd15403, %rd15402, %rd15400;
	mul.lo.s64 	%rd15404, %rd15403, 1099511628211;
	shr.u64 	%rd15405, %rd15381, 48;
	and.b64  	%rd15406, %rd15405, 255;
	xor.b64  	%rd15407, %rd15406, %rd15404;
	mul.lo.s64 	%rd15408, %rd15407, 1099511628211;
	shr.u64 	%rd15409, %rd15381, 56;
	xor.b64  	%rd15410, %rd15409, %rd15408;
	mul.lo.s64 	%rd38773, %rd15410, 1099511628211;
	add.s64 	%rd38771, %rd38771, 2;
	and.b64  	%rd38774, %rd3820, -2;
	setp.ne.s64 	%p607, %rd38771, %rd38774;
	@%p607 bra 	$L__BB21_2052;
$L__BB21_2053:
	setp.eq.s64 	%p608, %rd2168, 0;
	@%p608 bra 	$L__BB21_2055;
	shl.b64 	%rd15411, %rd38774, 3;
	add.s64 	%rd15412, %rd38682, %rd15411;
	ld.u64 	%rd15413, [%rd15412];
	and.b64  	%rd15414, %rd15413, 255;
	xor.b64  	%rd15415, %rd15414, %rd38773;
	mul.lo.s64 	%rd15416, %rd15415, 1099511628211;
	shr.u64 	%rd15417, %rd15413, 8;
	and.b64  	%rd15418, %rd15417, 255;
	xor.b64  	%rd15419, %rd15418, %rd15416;
	mul.lo.s64 	%rd15420, %rd15419, 1099511628211;
	shr.u64 	%rd15421, %rd15413, 16;
	and.b64  	%rd15422, %rd15421, 255;
	xor.b64  	%rd15423, %rd15422, %rd15420;
	mul.lo.s64 	%rd15424, %rd15423, 1099511628211;
	shr.u64 	%rd15425, %rd15413, 24;
	and.b64  	%rd15426, %rd15425, 255;
	xor.b64  	%rd15427, %rd15426, %rd15424;
	mul.lo.s64 	%rd15428, %rd15427, 1099511628211;
	shr.u64 	%rd15429, %rd15413, 32;
	and.b64  	%rd15430, %rd15429, 255;
	xor.b64  	%rd15431, %rd15430, %rd15428;
	mul.lo.s64 	%rd15432, %rd15431, 1099511628211;
	shr.u64 	%rd15433, %rd15413, 40;
	and.b64  	%rd15434, %rd15433, 255;
	xor.b64  	%rd15435, %rd15434, %rd15432;
	mul.lo.s64 	%rd15436, %rd15435, 1099511628211;
	shr.u64 	%rd15437, %rd15413, 48;
	and.b64  	%rd15438, %rd15437, 255;
	xor.b64  	%rd15439, %rd15438, %rd15436;
	mul.lo.s64 	%rd15440, %rd15439, 1099511628211;
	shr.u64 	%rd15441, %rd15413, 56;
	xor.b64  	%rd15442, %rd15441, %rd15440;
	mul.lo.s64 	%rd38773, %rd15442, 1099511628211;
$L__BB21_2055:
	setp.eq.s64 	%p609, %rd38767, %rd38773;
	@%p609 bra 	$L__BB21_2068;
	setp.eq.s64 	%p610, %rd1785, 0;
	mov.b64 	%rd38779, -3750763034362895579;
	mov.b64 	%rd38780, 0;
	@%p610 bra 	$L__BB21_2059;
	mov.b64 	%rd38779, -3750763034362895579;
	mov.b64 	%rd38777, 0;
	and.b64  	%rd38780, %rd3820, -2;
$L__BB21_2058:
	shl.b64 	%rd15448, %rd38777, 3;
	add.s64 	%rd15449, %rd38601, %rd15448;
	ld.u64 	%rd15450, [%rd15449];
	and.b64  	%rd15451, %rd15450, 255;
	xor.b64  	%rd15452, %rd15451, %rd38779;
	mul.lo.s64 	%rd15453, %rd15452, 1099511628211;
	shr.u64 	%rd15454, %rd15450, 8;
	and.b64  	%rd15455, %rd15454, 255;
	xor.b64  	%rd15456, %rd15455, %rd15453;
	mul.lo.s64 	%rd15457, %rd15456, 1099511628211;
	shr.u64 	%rd15458, %rd15450, 16;
	and.b64  	%rd15459, %rd15458, 255;
	xor.b64  	%rd15460, %rd15459, %rd15457;
	mul.lo.s64 	%rd15461, %rd15460, 1099511628211;
	shr.u64 	%rd15462, %rd15450, 24;
	and.b64  	%rd15463, %rd15462, 255;
	xor.b64  	%rd15464, %rd15463, %rd15461;
	mul.lo.s64 	%rd15465, %rd15464, 1099511628211;
	shr.u64 	%rd15466, %rd15450, 32;
	and.b64  	%rd15467, %rd15466, 255;
	xor.b64  	%rd15468, %rd15467, %rd15465;
	mul.lo.s64 	%rd15469, %rd15468, 1099511628211;
	shr.u64 	%rd15470, %rd15450, 40;
	and.b64  	%rd15471, %rd15470, 255;
	xor.b64  	%rd15472, %rd15471, %rd15469;
	mul.lo.s64 	%rd15473, %rd15472, 1099511628211;
	shr.u64 	%rd15474, %rd15450, 48;
	and.b64  	%rd15475, %rd15474, 255;
	xor.b64  	%rd15476, %rd15475, %rd15473;
	mul.lo.s64 	%rd15477, %rd15476, 1099511628211;
	shr.u64 	%rd15478, %rd15450, 56;
	xor.b64  	%rd15479, %rd15478, %rd15477;
	mul.lo.s64 	%rd15480, %rd15479, 1099511628211;
	ld.u64 	%rd15481, [%rd15449+8];
	and.b64  	%rd15482, %rd15481, 255;
	xor.b64  	%rd15483, %rd15482, %rd15480;
	mul.lo.s64 	%rd15484, %rd15483, 1099511628211;
	shr.u64 	%rd15485, %rd15481, 8;
	and.b64  	%rd15486, %rd15485, 255;
	xor.b64  	%rd15487, %rd15486, %rd15484;
	mul.lo.s64 	%rd15488, %rd15487, 1099511628211;
	shr.u64 	%rd15489, %rd15481, 16;
	and.b64  	%rd15490, %rd15489, 255;
	xor.b64  	%rd15491, %rd15490, %rd15488;
	mul.lo.s64 	%rd15492, %rd15491, 1099511628211;
	shr.u64 	%rd15493, %rd15481, 24;
	and.b64  	%rd15494, %rd15493, 255;
	xor.b64  	%rd15495, %rd15494, %rd15492;
	mul.lo.s64 	%rd15496, %rd15495, 1099511628211;
	shr.u64 	%rd15497, %rd15481, 32;
	and.b64  	%rd15498, %rd15497, 255;
	xor.b64  	%rd15499, %rd15498, %rd15496;
	mul.lo.s64 	%rd15500, %rd15499, 1099511628211;
	shr.u64 	%rd15501, %rd15481, 40;
	and.b64  	%rd15502, %rd15501, 255;
	xor.b64  	%rd15503, %rd15502, %rd15500;
	mul.lo.s64 	%rd15504, %rd15503, 1099511628211;
	shr.u64 	%rd15505, %rd15481, 48;
	and.b64  	%rd15506, %rd15505, 255;
	xor.b64  	%rd15507, %rd15506, %rd15504;
	mul.lo.s64 	%rd15508, %rd15507, 1099511628211;
	shr.u64 	%rd15509, %rd15481, 56;
	xor.b64  	%rd15510, %rd15509, %rd15508;
	mul.lo.s64 	%rd38779, %rd15510, 1099511628211;
	add.s64 	%rd38777, %rd38777, 2;
	setp.ne.s64 	%p611, %rd38777, %rd38780;
	@%p611 bra 	$L__BB21_2058;
$L__BB21_2059:
	setp.eq.s64 	%p612, %rd2168, 0;
	@%p612 bra 	$L__BB21_2061;
	shl.b64 	%rd15511, %rd38780, 3;
	add.s64 	%rd15512, %rd38601, %rd15511;
	ld.u64 	%rd15513, [%rd15512];
	and.b64  	%rd15514, %rd15513, 255;
	xor.b64  	%rd15515, %rd15514, %rd38779;
	mul.lo.s64 	%rd15516, %rd15515, 1099511628211;
	shr.u64 	%rd15517, %rd15513, 8;
	and.b64  	%rd15518, %rd15517, 255;
	xor.b64  	%rd15519, %rd15518, %rd15516;
	mul.lo.s64 	%rd15520, %rd15519, 1099511628211;
	shr.u64 	%rd15521, %rd15513, 16;
	and.b64  	%rd15522, %rd15521, 255;
	xor.b64  	%rd15523, %rd15522, %rd15520;
	mul.lo.s64 	%rd15524, %rd15523, 1099511628211;
	shr.u64 	%rd15525, %rd15513, 24;
	and.b64  	%rd15526, %rd15525, 255;
	xor.b64  	%rd15527, %rd15526, %rd15524;
	mul.lo.s64 	%rd15528, %rd15527, 1099511628211;
	shr.u64 	%rd15529, %rd15513, 32;
	and.b64  	%rd15530, %rd15529, 255;
	xor.b64  	%rd15531, %rd15530, %rd15528;
	mul.lo.s64 	%rd15532, %rd15531, 1099511628211;
	shr.u64 	%rd15533, %rd15513, 40;
	and.b64  	%rd15534, %rd15533, 255;
	xor.b64  	%rd15535, %rd15534, %rd15532;
	mul.lo.s64 	%rd15536, %rd15535, 1099511628211;
	shr.u64 	%rd15537, %rd15513, 48;
	and.b64  	%rd15538, %rd15537, 255;
	xor.b64  	%rd15539, %rd15538, %rd15536;
	mul.lo.s64 	%rd15540, %rd15539, 1099511628211;
	shr.u64 	%rd15541, %rd15513, 56;
	xor.b64  	%rd15542, %rd15541, %rd15540;
	mul.lo.s64 	%rd38779, %rd15542, 1099511628211;
$L__BB21_2061:
	setp.eq.s64 	%p613, %rd1785, 0;
	mov.b64 	%rd38785, -3750763034362895579;
	mov.b64 	%rd38786, 0;
	@%p613 bra 	$L__BB21_2064;
	mov.b64 	%rd38785, -3750763034362895579;
	mov.b64 	%rd38783, 0;
$L__BB21_2063:
	shl.b64 	%rd15548, %rd38783, 3;
	add.s64 	%rd15549, %rd38682, %rd15548;
	ld.u64 	%rd15550, [%rd15549];
	and.b64  	%rd15551, %rd15550, 255;
	xor.b64  	%rd15552, %rd15551, %rd38785;
	mul.lo.s64 	%rd15553, %rd15552, 1099511628211;
	shr.u64 	%rd15554, %rd15550, 8;
	and.b64  	%rd15555, %rd15554, 255;
	xor.b64  	%rd15556, %rd15555, %rd15553;
	mul.lo.s64 	%rd15557, %rd15556, 1099511628211;
	shr.u64 	%rd15558, %rd15550, 16;
	and.b64  	%rd15559, %rd15558, 255;
	xor.b64  	%rd15560, %rd15559, %rd15557;
	mul.lo.s64 	%rd15561, %rd15560, 1099511628211;
	shr.u64 	%rd15562, %rd15550, 24;
	and.b64  	%rd15563, %rd15562, 255;
	xor.b64  	%rd15564, %rd15563, %rd15561;
	mul.lo.s64 	%rd15565, %rd15564, 1099511628211;
	shr.u64 	%rd15566, %rd15550, 32;
	and.b64  	%rd15567, %rd15566, 255;
	xor.b64  	%rd15568, %rd15567, %rd15565;
	mul.lo.s64 	%rd15569, %rd15568, 1099511628211;
	shr.u64 	%rd15570, %rd15550, 40;
	and.b64  	%rd15571, %rd15570, 255;
	xor.b64  	%rd15572, %rd15571, %rd15569;
	mul.lo.s64 	%rd15573, %rd15572, 1099511628211;
	shr.u64 	%rd15574, %rd15550, 48;
	and.b64  	%rd15575, %rd15574, 255;
	xor.b64  	%rd15576, %rd15575, %rd15573;
	mul.lo.s64 	%rd15577, %rd15576, 1099511628211;
	shr.u64 	%rd15578, %rd15550, 56;
	xor.b64  	%rd15579, %rd15578, %rd15577;
	mul.lo.s64 	%rd15580, %rd15579, 1099511628211;
	ld.u64 	%rd15581, [%rd15549+8];
	and.b64  	%rd15582, %rd15581, 255;
	xor.b64  	%rd15583, %rd15582, %rd15580;
	mul.lo.s64 	%rd15584, %rd15583, 1099511628211;
	shr.u64 	%rd15585, %rd15581, 8;
	and.b64  	%rd15586, %rd15585, 255;
	xor.b64  	%rd15587, %rd15586, %rd15584;
	mul.lo.s64 	%rd15588, %rd15587, 1099511628211;
	shr.u64 	%rd15589, %rd15581, 16;
	and.b64  	%rd15590, %rd15589, 255;
	xor.b64  	%rd15591, %rd15590, %rd15588;
	mul.lo.s64 	%rd15592, %rd15591, 1099511628211;
	shr.u64 	%rd15593, %rd15581, 24;
	and.b64  	%rd15594, %rd15593, 255;
	xor.b64  	%rd15595, %rd15594, %rd15592;
	mul.lo.s64 	%rd15596, %rd15595, 1099511628211;
	shr.u64 	%rd15597, %rd15581, 32;
	and.b64  	%rd15598, %rd15597, 255;
	xor.b64  	%rd15599, %rd15598, %rd15596;
	mul.lo.s64 	%rd15600, %rd15599, 1099511628211;
	shr.u64 	%rd15601, %rd15581, 40;
	and.b64  	%rd15602, %rd15601, 255;
	xor.b64  	%rd15603, %rd15602, %rd15600;
	mul.lo.s64 	%rd15604, %rd15603, 1099511628211;
	shr.u64 	%rd15605, %rd15581, 48;
	and.b64  	%rd15606, %rd15605, 255;
	xor.b64  	%rd15607, %rd15606, %rd15604;
	mul.lo.s64 	%rd15608, %rd15607, 1099511628211;
	shr.u64 	%rd15609, %rd15581, 56;
	xor.b64  	%rd15610, %rd15609, %rd15608;
	mul.lo.s64 	%rd38785, %rd15610, 1099511628211;
	add.s64 	%rd38783, %rd38783, 2;
	and.b64  	%rd38786, %rd3820, -2;
	setp.ne.s64 	%p614, %rd38783, %rd38786;
	@%p614 bra 	$L__BB21_2063;
$L__BB21_2064:
	setp.eq.s64 	%p615, %rd2168, 0;
	@%p615 bra 	$L__BB21_2066;
	shl.b64 	%rd15611, %rd38786, 3;
	add.s64 	%rd15612, %rd38682, %rd15611;
	ld.u64 	%rd15613, [%rd15612];
	and.b64  	%rd15614, %rd15613, 255;
	xor.b64  	%rd15615, %rd15614, %rd38785;
	mul.lo.s64 	%rd15616, %rd15615, 1099511628211;
	shr.u64 	%rd15617, %rd15613, 8;
	and.b64  	%rd15618, %rd15617, 255;
	xor.b64  	%rd15619, %rd15618, %rd15616;
	mul.lo.s64 	%rd15620, %rd15619, 1099511628211;
	shr.u64 	%rd15621, %rd15613, 16;
	and.b64  	%rd15622, %rd15621, 255;
	xor.b64  	%rd15623, %rd15622, %rd15620;
	mul.lo.s64 	%rd15624, %rd15623, 1099511628211;
	shr.u64 	%rd15625, %rd15613, 24;
	and.b64  	%rd15626, %rd15625, 255;
	xor.b64  	%rd15627, %rd15626, %rd15624;
	mul.lo.s64 	%rd15628, %rd15627, 1099511628211;
	shr.u64 	%rd15629, %rd15613, 32;
	and.b64  	%rd15630, %rd15629, 255;
	xor.b64  	%rd15631, %rd15630, %rd15628;
	mul.lo.s64 	%rd15632, %rd15631, 1099511628211;
	shr.u64 	%rd15633, %rd15613, 40;
	and.b64  	%rd15634, %rd15633, 255;
	xor.b64  	%rd15635, %rd15634, %rd15632;
	mul.lo.s64 	%rd15636, %rd15635, 1099511628211;
	shr.u64 	%rd15637, %rd15613, 48;
	and.b64  	%rd15638, %rd15637, 255;
	xor.b64  	%rd15639, %rd15638, %rd15636;
	mul.lo.s64 	%rd15640, %rd15639, 1099511628211;
	shr.u64 	%rd15641, %rd15613, 56;
	xor.b64  	%rd15642, %rd15641, %rd15640;
	mul.lo.s64 	%rd38785, %rd15642, 1099511628211;
$L__BB21_2066:
	setp.lt.u64 	%p616, %rd38779, %rd38785;
	mov.u64 	%rd38929, %rd38601;
	@%p616 bra 	$L__BB21_2067;
	bra.uni 	$L__BB21_2072;
$L__BB21_2067:
	mov.u64 	%rd38929, %rd38682;
	mov.u64 	%rd38682, %rd38601;
	bra.uni 	$L__BB21_2072;
$L__BB21_2068:
	setp.eq.s32 	%p617, %r120, 0;
	mov.u64 	%rd38929, %rd38601;
	@%p617 bra 	$L__BB21_2072;
	mov.b64 	%rd38789, 0;
$L__BB21_2070:
	shl.b64 	%rd15644, %rd38789, 3;
	add.s64 	%rd15645, %rd38601, %rd15644;
	ld.u64 	%rd15646, [%rd15645];
	add.s64 	%rd15647, %rd38682, %rd15644;
	ld.u64 	%rd15648, [%rd15647];
	setp.lt.u64 	%p618, %rd15646, %rd15648;
	@%p618 bra 	$L__BB21_2067;
	add.s64 	%rd38789, %rd38789, 1;
	setp.eq.s64 	%p619, %rd38789, %rd1784;
	mov.u64 	%rd38929, %rd38601;
	@%p619 bra 	$L__BB21_2072;
	bra.uni 	$L__BB21_2070;
$L__BB21_2072:
	setp.eq.s64 	%p620, %rd1785, 0;
	mov.b64 	%rd38794, -3750763034362895579;
	mov.b64 	%rd38795, 0;
	@%p620 bra 	$L__BB21_2075;
	mov.b64 	%rd38794, -3750763034362895579;
	mov.b64 	%rd38792, 0;
$L__BB21_2074:
	shl.b64 	%rd15654, %rd38792, 3;
	add.s64 	%rd15655, %rd38628, %rd15654;
	ld.u64 	%rd15656, [%rd15655];
	and.b64  	%rd15657, %rd15656, 255;
	xor.b64  	%rd15658, %rd15657, %rd38794;
	mul.lo.s64 	%rd15659, %rd15658, 1099511628211;
	shr.u64 	%rd15660, %rd15656, 8;
	and.b64  	%rd15661, %rd15660, 255;
	xor.b64  	%rd15662, %rd15661, %rd15659;
	mul.lo.s64 	%rd15663, %rd15662, 1099511628211;
	shr.u64 	%rd15664, %rd15656, 16;
	and.b64  	%rd15665, %rd15664, 255;
	xor.b64  	%rd15666, %rd15665, %rd15663;
	mul.lo.s64 	%rd15667, %rd15666, 1099511628211;
	shr.u64 	%rd15668, %rd15656, 24;
	and.b64  	%rd15669, %rd15668, 255;
	xor.b64  	%rd15670, %rd15669, %rd15667;
	mul.lo.s64 	%rd15671, %rd15670, 1099511628211;
	shr.u64 	%rd15672, %rd15656, 32;
	and.b64  	%rd15673, %rd15672, 255;
	xor.b64  	%rd15674, %rd15673, %rd15671;
	mul.lo.s64 	%rd15675, %rd15674, 1099511628211;
	shr.u64 	%rd15676, %rd15656, 40;
	and.b64  	%rd15677, %rd15676, 255;
	xor.b64  	%rd15678, %rd15677, %rd15675;
	mul.lo.s64 	%rd15679, %rd15678, 1099511628211;
	shr.u64 	%rd15680, %rd15656, 48;
	and.b64  	%rd15681, %rd15680, 255;
	xor.b64  	%rd15682, %rd15681, %rd15679;
	mul.lo.s64 	%rd15683, %rd15682, 1099511628211;
	shr.u64 	%rd15684, %rd15656, 56;
	xor.b64  	%rd15685, %rd15684, %rd15683;
	mul.lo.s64 	%rd15686, %rd15685, 1099511628211;
	ld.u64 	%rd15687, [%rd15655+8];
	and.b64  	%rd15688, %rd15687, 255;
	xor.b64  	%rd15689, %rd15688, %rd15686;
	mul.lo.s64 	%rd15690, %rd15689, 1099511628211;
	shr.u64 	%rd15691, %rd15687, 8;
	and.b64  	%rd15692, %rd15691, 255;
	xor.b64  	%rd15693, %rd15692, %rd15690;
	mul.lo.s64 	%rd15694, %rd15693, 1099511628211;
	shr.u64 	%rd15695, %rd15687, 16;
	and.b64  	%rd15696, %rd15695, 255;
	xor.b64  	%rd15697, %rd15696, %rd15694;
	mul.lo.s64 	%rd15698, %rd15697, 1099511628211;
	shr.u64 	%rd15699, %rd15687, 24;
	and.b64  	%rd15700, %rd15699, 255;
	xor.b64  	%rd15701, %rd15700, %rd15698;
	mul.lo.s64 	%rd15702, %rd15701, 1099511628211;
	shr.u64 	%rd15703, %rd15687, 32;
	and.b64  	%rd15704, %rd15703, 255;
	xor.b64  	%rd15705, %rd15704, %rd15702;
	mul.lo.s64 	%rd15706, %rd15705, 1099511628211;
	shr.u64 	%rd15707, %rd15687, 40;
	and.b64  	%rd15708, %rd15707, 255;
	xor.b64  	%rd15709, %rd15708, %rd15706;
	mul.lo.s64 	%rd15710, %rd15709, 1099511628211;
	shr.u64 	%rd15711, %rd15687, 48;
	and.b64  	%rd15712, %rd15711, 255;
	xor.b64  	%rd15713, %rd15712, %rd15710;
	mul.lo.s64 	%rd15714, %rd15713, 1099511628211;
	shr.u64 	%rd15715, %rd15687, 56;
	xor.b64  	%rd15716, %rd15715, %rd15714;
	mul.lo.s64 	%rd38794, %rd15716, 1099511628211;
	add.s64 	%rd38792, %rd38792, 2;
	and.b64  	%rd38795, %rd3820, -2;
	setp.ne.s64 	%p621, %rd38792, %rd38795;
	@%p621 bra 	$L__BB21_2074;
$L__BB21_2075:
	setp.eq.s64 	%p622, %rd2168, 0;
	@%p622 bra 	$L__BB21_2077;
	shl.b64 	%rd15717, %rd38795, 3;
	add.s64 	%rd15718, %rd38628, %rd15717;
	ld.u64 	%rd15719, [%rd15718];
	and.b64  	%rd15720, %rd15719, 255;
	xor.b64  	%rd15721, %rd15720, %rd38794;
	mul.lo.s64 	%rd15722, %rd15721, 1099511628211;
	shr.u64 	%rd15723, %rd15719, 8;
	and.b64  	%rd15724, %rd15723, 255;
	xor.b64  	%rd15725, %rd15724, %rd15722;
	mul.lo.s64 	%rd15726, %rd15725, 1099511628211;
	shr.u64 	%rd15727, %rd15719, 16;
	and.b64  	%rd15728, %rd15727, 255;
	xor.b64  	%rd15729, %rd15728, %rd15726;
	mul.lo.s64 	%rd15730, %rd15729, 1099511628211;
	shr.u64 	%rd15731, %rd15719, 24;
	and.b64  	%rd15732, %rd15731, 255;
	xor.b64  	%rd15733, %rd15732, %rd15730;
	mul.lo.s64 	%rd15734, %rd15733, 1099511628211;
	shr.u64 	%rd15735, %rd15719, 32;
	and.b64  	%rd15736, %rd15735, 255;
	xor.b64  	%rd15737, %rd15736, %rd15734;
	mul.lo.s64 	%rd15738, %rd15737, 1099511628211;
	shr.u64 	%rd15739, %rd15719, 40;
	and.b64  	%rd15740, %rd15739, 255;
	xor.b64  	%rd15741, %rd15740, %rd15738;
	mul.lo.s64 	%rd15742, %rd15741, 1099511628211;
	shr.u64 	%rd15743, %rd15719, 48;
	and.b64  	%rd15744, %rd15743, 255;
	xor.b64  	%rd15745, %rd15744, %rd15742;
	mul.lo.s64 	%rd15746, %rd15745, 1099511628211;
	shr.u64 	%rd15747, %rd15719, 56;
	xor.b64  	%rd15748, %rd15747, %rd15746;
	mul.lo.s64 	%rd38794, %rd15748, 1099511628211;
$L__BB21_2077:
	setp.eq.s64 	%p623, %rd1785, 0;
	mov.b64 	%rd38800, -3750763034362895579;
	mov.b64 	%rd38801, 0;
	@%p623 bra 	$L__BB21_2080;
	mov.b64 	%rd38800, -3750763034362895579;
	mov.b64 	%rd38798, 0;
$L__BB21_2079:
	shl.b64 	%rd15754, %rd38798, 3;
	add.s64 	%rd15755, %rd38709, %rd15754;
	ld.u64 	%rd15756, [%rd15755];
	and.b64  	%rd15757, %rd15756, 255;
	xor.b64  	%rd15758, %rd15757, %rd38800;
	mul.lo.s64 	%rd15759, %rd15758, 1099511628211;
	shr.u64 	%rd15760, %rd15756, 8;
	and.b64  	%rd15761, %rd15760, 255;
	xor.b64  	%rd15762, %rd15761, %rd15759;
	mul.lo.s64 	%rd15763, %rd15762, 1099511628211;
	shr.u64 	%rd15764, %rd15756, 16;
	and.b64  	%rd15765, %rd15764, 255;
	xor.b64  	%rd15766, %rd15765, %rd15763;
	mul.lo.s64 	%rd15767, %rd15766, 1099511628211;
	shr.u64 	%rd15768, %rd15756, 24;
	and.b64  	%rd15769, %rd15768, 255;
	xor.b64  	%rd15770, %rd15769, %rd15767;
	mul.lo.s64 	%rd15771, %rd15770, 1099511628211;
	shr.u64 	%rd15772, %rd15756, 32;
	and.b64  	%rd15773, %rd15772, 255;
	xor.b64  	%rd15774, %rd15773, %rd15771;
	mul.lo.s64 	%rd15775, %rd15774, 1099511628211;
	shr.u64 	%rd15776, %rd15756, 40;
	and.b64  	%rd15777, %rd15776, 255;
	xor.b64  	%rd15778, %rd15777, %rd15775;
	mul.lo.s64 	%rd15779, %rd15778, 1099511628211;
	shr.u64 	%rd15780, %rd15756, 48;
	and.b64  	%rd15781, %rd15780, 255;
	xor.b64  	%rd15782, %rd15781, %rd15779;
	mul.lo.s64 	%rd15783, %rd15782, 1099511628211;
	shr.u64 	%rd15784, %rd15756, 56;
	xor.b64  	%rd15785, %rd15784, %rd15783;
	mul.lo.s64 	%rd15786, %rd15785, 1099511628211;
	ld.u64 	%rd15787, [%rd15755+8];
	and.b64  	%rd15788, %rd15787, 255;
	xor.b64  	%rd15789, %rd15788, %rd15786;
	mul.lo.s64 	%rd15790, %rd15789, 1099511628211;
	shr.u64 	%rd15791, %rd15787, 8;
	and.b64  	%rd15792, %rd15791, 255;
	xor.b64  	%rd15793, %rd15792, %rd15790;
	mul.lo.s64 	%rd15794, %rd15793, 1099511628211;
	shr.u64 	%rd15795, %rd15787, 16;
	and.b64  	%rd15796, %rd15795, 255;
	xor.b64  	%rd15797, %rd15796, %rd15794;
	mul.lo.s64 	%rd15798, %rd15797, 1099511628211;
	shr.u64 	%rd15799, %rd15787, 24;
	and.b64  	%rd15800, %rd15799, 255;
	xor.b64  	%rd15801, %rd15800, %rd15798;
	mul.lo.s64 	%rd15802, %rd15801, 1099511628211;
	shr.u64 	%rd15803, %rd15787, 32;
	and.b64  	%rd15804, %rd15803, 255;
	xor.b64  	%rd15805, %rd15804, %rd15802;
	mul.lo.s64 	%rd15806, %rd15805, 1099511628211;
	shr.u64 	%rd15807, %rd15787, 40;
	and.b64  	%rd15808, %rd15807, 255;
	xor.b64  	%rd15809, %rd15808, %rd15806;
	mul.lo.s64 	%rd15810, %rd15809, 1099511628211;
	shr.u64 	%rd15811, %rd15787, 48;
	and.b64  	%rd15812, %rd15811, 255;
	xor.b64  	%rd15813, %rd15812, %rd15810;
	mul.lo.s64 	%rd15814, %rd15813, 1099511628211;
	shr.u64 	%rd15815, %rd15787, 56;
	xor.b64  	%rd15816, %rd15815, %rd15814;
	mul.lo.s64 	%rd38800, %rd15816, 1099511628211;
	add.s64 	%rd38798, %rd38798, 2;
	and.b64  	%rd38801, %rd3820, -2;
	setp.ne.s64 	%p624, %rd38798, %rd38801;
	@%p624 bra 	$L__BB21_2079;
$L__BB21_2080:
	setp.eq.s64 	%p625, %rd2168, 0;
	@%p625 bra 	$L__BB21_2082;
	shl.b64 	%rd15817, %rd38801, 3;
	add.s64 	%rd15818, %rd38709, %rd15817;
	ld.u64 	%rd15819, [%rd15818];
	and.b64  	%rd15820, %rd15819, 255;
	xor.b64  	%rd15821, %rd15820, %rd38800;
	mul.lo.s64 	%rd15822, %rd15821, 1099511628211;
	shr.u64 	%rd15823, %rd15819, 8;
	and.b64  	%rd15824, %rd15823, 255;
	xor.b64  	%rd15825, %rd15824, %rd15822;
	mul.lo.s64 	%rd15826, %rd15825, 1099511628211;
	shr.u64 	%rd15827, %rd15819, 16;
	and.b64  	%rd15828, %rd15827, 255;
	xor.b64  	%rd15829, %rd15828, %rd15826;
	mul.lo.s64 	%rd15830, %rd15829, 1099511628211;
	shr.u64 	%rd15831, %rd15819, 24;
	and.b64  	%rd15832, %rd15831, 255;
	xor.b64  	%rd15833, %rd15832, %rd15830;
	mul.lo.s64 	%rd15834, %rd15833, 1099511628211;
	shr.u64 	%rd15835, %rd15819, 32;
	and.b64  	%rd15836, %rd15835, 255;
	xor.b64  	%rd15837, %rd15836, %rd15834;
	mul.lo.s64 	%rd15838, %rd15837, 1099511628211;
	shr.u64 	%rd15839, %rd15819, 40;
	and.b64  	%rd15840, %rd15839, 255;
	xor.b64  	%rd15841, %rd15840, %rd15838;
	mul.lo.s64 	%rd15842, %rd15841, 1099511628211;
	shr.u64 	%rd15843, %rd15819, 48;
	and.b64  	%rd15844, %rd15843, 255;
	xor.b64  	%rd15845, %rd15844, %rd15842;
	mul.lo.s64 	%rd15846, %rd15845, 1099511628211;
	shr.u64 	%rd15847, %rd15819, 56;
	xor.b64  	%rd15848, %rd15847, %rd15846;
	mul.lo.s64 	%rd38800, %rd15848, 1099511628211;
$L__BB21_2082:
	setp.eq.s64 	%p626, %rd38794, %rd38800;
	@%p626 bra 	$L__BB21_2095;
	setp.eq.s64 	%p627, %rd1785, 0;
	mov.b64 	%rd38806, -3750763034362895579;
	mov.b64 	%rd38807, 0;
	@%p627 bra 	$L__BB21_2086;
	mov.b64 	%rd38806, -3750763034362895579;
	mov.b64 	%rd38804, 0;
	and.b64  	%rd38807, %rd3820, -2;
$L__BB21_2085:
	shl.b64 	%rd15854, %rd38804, 3;
	add.s64 	%rd15855, %rd38628, %rd15854;
	ld.u64 	%rd15856, [%rd15855];
	and.b64  	%rd15857, %rd15856, 255;
	xor.b64  	%rd15858, %rd15857, %rd38806;
	mul.lo.s64 	%rd15859, %rd15858, 1099511628211;
	shr.u64 	%rd15860, %rd15856, 8;
	and.b64  	%rd15861, %rd15860, 255;
	xor.b64  	%rd15862, %rd15861, %rd15859;
	mul.lo.s64 	%rd15863, %rd15862, 1099511628211;
	shr.u64 	%rd15864, %rd15856, 16;
	and.b64  	%rd15865, %rd15864, 255;
	xor.b64  	%rd15866, %rd15865, %rd15863;
	mul.lo.s64 	%rd15867, %rd15866, 1099511628211;
	shr.u64 	%rd15868, %rd15856, 24;
	and.b64  	%rd15869, %rd15868, 255;
	xor.b64  	%rd15870, %rd15869, %rd15867;
	mul.lo.s64 	%rd15871, %rd15870, 1099511628211;
	shr.u64 	%rd15872, %rd15856, 32;
	and.b64  	%rd15873, %rd15872, 255;
	xor.b64  	%rd15874, %rd15873, %rd15871;
	mul.lo.s64 	%rd15875, %rd15874, 1099511628211;
	shr.u64 	%rd15876, %rd15856, 40;
	and.b64  	%rd15877, %rd15876, 255;
	xor.b64  	%rd15878, %rd15877, %rd15875;
	mul.lo.s64 	%rd15879, %rd15878, 1099511628211;
	shr.u64 	%rd15880, %rd15856, 48;
	and.b64  	%rd15881, %rd15880, 255;
	xor.b64  	%rd15882, %rd15881, %rd15879;
	mul.lo.s64 	%rd15883, %rd15882, 1099511628211;
	shr.u64 	%rd15884, %rd15856, 56;
	xor.b64  	%rd15885, %rd15884, %rd15883;
	mul.lo.s64 	%rd15886, %rd15885, 1099511628211;
	ld.u64 	%rd15887, [%rd15855+8];
	and.b64  	%rd15888, %rd15887, 255;
	xor.b64  	%rd15889, %rd15888, %rd15886;
	mul.lo.s64 	%rd15890, %rd15889, 1099511628211;
	shr.u64 	%rd15891, %rd15887, 8;
	and.b64  	%rd15892, %rd15891, 255;
	xor.b64  	%rd15893, %rd15892, %rd15890;
	mul.lo.s64 	%rd15894, %rd15893, 1099511628211;
	shr.u64 	%rd15895, %rd15887, 16;
	and.b64  	%rd15896, %rd15895, 255;
	xor.b64  	%rd15897, %rd15896, %rd15894;
	mul.lo.s64 	%rd15898, %rd15897, 1099511628211;
	shr.u64 	%rd15899, %rd15887, 24;
	and.b64  	%rd15900, %rd15899, 255;
	xor.b64  	%rd15901, %rd15900, %rd15898;
	mul.lo.s64 	%rd15902, %rd15901, 1099511628211;
	shr.u64 	%rd15903, %rd15887, 32;
	and.b64  	%rd15904, %rd15903, 255;
	xor.b64  	%rd15905, %rd15904, %rd15902;
	mul.lo.s64 	%rd15906, %rd15905, 1099511628211;
	shr.u64 	%rd15907, %rd15887, 40;
	and.b64  	%rd15908, %rd15907, 255;
	xor.b64  	%rd15909, %rd15908, %rd15906;
	mul.lo.s64 	%rd15910, %rd15909, 1099511628211;
	shr.u64 	%rd15911, %rd15887, 48;
	and.b64  	%rd15912, %rd15911, 255;
	xor.b64  	%rd15913, %rd15912, %rd15910;
	mul.lo.s64 	%rd15914, %rd15913, 1099511628211;
	shr.u64 	%rd15915, %rd15887, 56;
	xor.b64  	%rd15916, %rd15915, %rd15914;
	mul.lo.s64 	%rd38806, %rd15916, 1099511628211;
	add.s64 	%rd38804, %rd38804, 2;
	setp.ne.s64 	%p628, %rd38804, %rd38807;
	@%p628 bra 	$L__BB21_2085;
$L__BB21_2086:
	setp.eq.s64 	%p629, %rd2168, 0;
	@%p629 bra 	$L__BB21_2088;
	shl.b64 	%rd15917, %rd38807, 3;
	add.s64 	%rd15918, %rd38628, %rd15917;
	ld.u64 	%rd15919, [%rd15918];
	and.b64  	%rd15920, %rd15919, 255;
	xor.b64  	%rd15921, %rd15920, %rd38806;
	mul.lo.s64 	%rd15922, %rd15921, 1099511628211;
	shr.u64 	%rd15923, %rd15919, 8;
	and.b64  	%rd15924, %rd15923, 255;
	xor.b64  	%rd15925, %rd15924, %rd15922;
	mul.lo.s64 	%rd15926, %rd15925, 1099511628211;
	shr.u64 	%rd15927, %rd15919, 16;
	and.b64  	%rd15928, %rd15927, 255;
	xor.b64  	%rd15929, %rd15928, %rd15926;
	mul.lo.s64 	%rd15930, %rd15929, 1099511628211;
	shr.u64 	%rd15931, %rd15919, 24;
	and.b64  	%rd15932, %rd15931, 255;
	xor.b64  	%rd15933, %rd15932, %rd15930;
	mul.lo.s64 	%rd15934, %rd15933, 1099511628211;
	shr.u64 	%rd15935, %rd15919, 32;
	and.b64  	%rd15936, %rd15935, 255;
	xor.b64  	%rd15937, %rd15936, %rd15934;
	mul.lo.s64 	%rd15938, %rd15937, 1099511628211;
	shr.u64 	%rd15939, %rd15919, 40;
	and.b64  	%rd15940, %rd15939, 255;
	xor.b64  	%rd15941, %rd15940, %rd15938;
	mul.lo.s64 	%rd15942, %rd15941, 1099511628211;
	shr.u64 	%rd15943, %rd15919, 48;
	and.b64  	%rd15944, %rd15943, 255;
	xor.b64  	%rd15945, %rd15944, %rd15942;
	mul.lo.s64 	%rd15946, %rd15945, 1099511628211;
	shr.u64 	%rd15947, %rd15919, 56;
	xor.b64  	%rd15948, %rd15947, %rd15946;
	mul.lo.s64 	%rd38806, %rd15948, 1099511628211;
$L__BB21_2088:
	setp.eq.s64 	%p630, %rd1785, 0;
	mov.b64 	%rd38812, -3750763034362895579;
	mov.b64 	%rd38813, 0;
	@%p630 bra 	$L__BB21_2091;
	mov.b64 	%rd38812, -3750763034362895579;
	mov.b64 	%rd38810, 0;
$L__BB21_2090:
	shl.b64 	%rd15954, %rd38810, 3;
	add.s64 	%rd15955, %rd38709, %rd15954;
	ld.u64 	%rd15956, [%rd15955];
	and.b64  	%rd15957, %rd15956, 255;
	xor.b64  	%rd15958, %rd15957, %rd38812;
	mul.lo.s64 	%rd15959, %rd15958, 1099511628211;
	shr.u64 	%rd15960, %rd15956, 8;
	and.b64  	%rd15961, %rd15960, 255;
	xor.b64  	%rd15962, %rd15961, %rd15959;
	mul.lo.s64 	%rd15963, %rd15962, 1099511628211;
	shr.u64 	%rd15964, %rd15956, 16;
	and.b64  	%rd15965, %rd15964, 255;
	xor.b64  	%rd15966, %rd15965, %rd15963;
	mul.lo.s64 	%rd15967, %rd15966, 1099511628211;
	shr.u64 	%rd15968, %rd15956, 24;
	and.b64  	%rd15969, %rd15968, 255;
	xor.b64  	%rd15970, %rd15969, %rd15967;
	mul.lo.s64 	%rd15971, %rd15970, 1099511628211;
	shr.u64 	%rd15972, %rd15956, 32;
	and.b64  	%rd15973, %rd15972, 255;
	xor.b64  	%rd15974, %rd15973, %rd15971;
	mul.lo.s64 	%rd15975, %rd15974, 1099511628211;
	shr.u64 	%rd15976, %rd15956, 40;
	and.b64  	%rd15977, %rd15976, 255;
	xor.b64  	%rd15978, %rd15977, %rd15975;
	mul.lo.s64 	%rd15979, %rd15978, 1099511628211;
	shr.u64 	%rd15980, %rd15956, 48;
	and.b64  	%rd15981, %rd15980, 255;
	xor.b64  	%rd15982, %rd15981, %rd15979;
	mul.lo.s64 	%rd15983, %rd15982, 1099511628211;
	shr.u64 	%rd15984, %rd15956, 56;
	xor.b64  	%rd15985, %rd15984, %rd15983;
	mul.lo.s64 	%rd15986, %rd15985, 1099511628211;
	ld.u64 	%rd15987, [%rd15955+8];
	and.b64  	%rd15988, %rd15987, 255;
	xor.b64  	%rd15989, %rd15988, %rd15986;
	mul.lo.s64 	%rd15990, %rd15989, 1099511628211;
	shr.u64 	%rd15991, %rd15987, 8;
	and.b64  	%rd15992, %rd15991, 255;
	xor.b64  	%rd15993, %rd15992, %rd15990;
	mul.lo.s64 	%rd15994, %rd15993, 1099511628211;
	shr.u64 	%rd15995, %rd15987, 16;
	and.b64  	%rd15996, %rd15995, 255;
	xor.b64  	%rd15997, %rd15996, %rd15994;
	mul.lo.s64 	%rd15998, %rd15997, 1099511628211;
	shr.u64 	%rd15999, %rd15987, 24;
	and.b64  	%rd16000, %rd15999, 255;
	xor.b64  	%rd16001, %rd16000, %rd15998;
	mul.lo.s64 	%rd16002, %rd16001, 1099511628211;
	shr.u64 	%rd16003, %rd15987, 32;
	and.b64  	%rd16004, %rd16003, 255;
	xor.b64  	%rd16005, %rd16004, %rd16002;
	mul.lo.s64 	%rd16006, %rd16005, 1099511628211;
	shr.u64 	%rd16007, %rd15987, 40;
	and.b64  	%rd16008, %rd16007, 255;
	xor.b64  	%rd16009, %rd16008, %rd16006;
	mul.lo.s64 	%rd16010, %rd16009, 1099511628211;
	shr.u64 	%rd16011, %rd15987, 48;
	and.b64  	%rd16012, %rd16011, 255;
	xor.b64  	%rd16013, %rd16012, %rd16010;
	mul.lo.s64 	%rd16014, %rd16013, 1099511628211;
	shr.u64 	%rd16015, %rd15987, 56;
	xor.b64  	%rd16016, %rd16015, %rd16014;
	mul.lo.s64 	%rd38812, %rd16016, 1099511628211;
	add.s64 	%rd38810, %rd38810, 2;
	and.b64  	%rd38813, %rd3820, -2;
	setp.ne.s64 	%p631, %rd38810, %rd38813;
	@%p631 bra 	$L__BB21_2090;
$L__BB21_2091:
	setp.eq.s64 	%p632, %rd2168, 0;
	@%p632 bra 	$L__BB21_2093;
	shl.b64 	%rd16017, %rd38813, 3;
	add.s64 	%rd16018, %rd38709, %rd16017;
	ld.u64 	%rd16019, [%rd16018];
	and.b64  	%rd16020, %rd16019, 255;
	xor.b64  	%rd16021, %rd16020, %rd38812;
	mul.lo.s64 	%rd16022, %rd16021, 1099511628211;
	shr.u64 	%rd16023, %rd16019, 8;
	and.b64  	%rd16024, %rd16023, 255;
	xor.b64  	%rd16025, %rd16024, %rd16022;
	mul.lo.s64 	%rd16026, %rd16025, 1099511628211;
	shr.u64 	%rd16027, %rd16019, 16;
	and.b64  	%rd16028, %rd16027, 255;
	xor.b64  	%rd16029, %rd16028, %rd16026;
	mul.lo.s64 	%rd16030, %rd16029, 1099511628211;
	shr.u64 	%rd16031, %rd16019, 24;
	and.b64  	%rd16032, %rd16031, 255;
	xor.b64  	%rd16033, %rd16032, %rd16030;
	mul.lo.s64 	%rd16034, %rd16033, 1099511628211;
	shr.u64 	%rd16035, %rd16019, 32;
	and.b64  	%rd16036, %rd16035, 255;
	xor.b64  	%rd16037, %rd16036, %rd16034;
	mul.lo.s64 	%rd16038, %rd16037, 1099511628211;
	shr.u64 	%rd16039, %rd16019, 40;
	and.b64  	%rd16040, %rd16039, 255;
	xor.b64  	%rd16041, %rd16040, %rd16038;
	mul.lo.s64 	%rd16042, %rd16041, 1099511628211;
	shr.u64 	%rd16043, %rd16019, 48;
	and.b64  	%rd16044, %rd16043, 255;
	xor.b64  	%rd16045, %rd16044, %rd16042;
	mul.lo.s64 	%rd16046, %rd16045, 1099511628211;
	shr.u64 	%rd16047, %rd16019, 56;
	xor.b64  	%rd16048, %rd16047, %rd16046;
	mul.lo.s64 	%rd38812, %rd16048, 1099511628211;
$L__BB21_2093:
	setp.lt.u64 	%p633, %rd38806, %rd38812;
	mov.u64 	%rd38927, %rd38628;
	@%p633 bra 	$L__BB21_2094;
	bra.uni 	$L__BB21_2099;
$L__BB21_2094:
	mov.u64 	%rd38927, %rd38709;
	mov.u64 	%rd38709, %rd38628;
	bra.uni 	$L__BB21_2099;
$L__BB21_2095:
	setp.eq.s32 	%p634, %r120, 0;
	mov.u64 	%rd38927, %rd38628;
	@%p634 bra 	$L__BB21_2099;
	mov.b64 	%rd38816, 0;
$L__BB21_2097:
	shl.b64 	%rd16050, %rd38816, 3;
	add.s64 	%rd16051, %rd38628, %rd16050;
	ld.u64 	%rd16052, [%rd16051];
	add.s64 	%rd16053, %rd38709, %rd16050;
	ld.u64 	%rd16054, [%rd16053];
	setp.lt.u64 	%p635, %rd16052, %rd16054;
	@%p635 bra 	$L__BB21_2094;
	add.s64 	%rd38816, %rd38816, 1;
	setp.eq.s64 	%p636, %rd38816, %rd1784;
	mov.u64 	%rd38927, %rd38628;
	@%p636 bra 	$L__BB21_2099;
	bra.uni 	$L__BB21_2097;
$L__BB21_2099:
	setp.eq.s64 	%p637, %rd1785, 0;
	mov.b64 	%rd38821, -3750763034362895579;
	mov.b64 	%rd38822, 0;
	@%p637 bra 	$L__BB21_2102;
	mov.b64 	%rd38821, -3750763034362895579;
	mov.b64 	%rd38819, 0;
$L__BB21_2101:
	shl.b64 	%rd16060, %rd38819, 3;
	add.s64 	%rd16061, %rd38655, %rd16060;
	ld.u64 	%rd16062, [%rd16061];
	and.b64  	%rd16063, %rd16062, 255;
	xor.b64  	%rd16064, %rd16063, %rd38821;
	mul.lo.s64 	%rd16065, %rd16064, 1099511628211;
	shr.u64 	%rd16066, %rd16062, 8;
	and.b64  	%rd16067, %rd16066, 255;
	xor.b64  	%rd16068, %rd16067, %rd16065;
	mul.lo.s64 	%rd16069, %rd16068, 1099511628211;
	shr.u64 	%rd16070, %rd16062, 16;
	and.b64  	%rd16071, %rd16070, 255;
	xor.b64  	%rd16072, %rd16071, %rd16069;
	mul.lo.s64 	%rd16073, %rd16072, 1099511628211;
	shr.u64 	%rd16074, %rd16062, 24;
	and.b64  	%rd16075, %rd16074, 255;
	xor.b64  	%rd16076, %rd16075, %rd16073;
	mul.lo.s64 	%rd16077, %rd16076, 1099511628211;
	shr.u64 	%rd16078, %rd16062, 32;
	and.b64  	%rd16079, %rd16078, 255;
	xor.b64  	%rd16080, %rd16079, %rd16077;
	mul.lo.s64 	%rd16081, %rd16080, 1099511628211;
	shr.u64 	%rd16082, %rd16062, 40;
	and.b64  	%rd16083, %rd16082, 255;
	xor.b64  	%rd16084, %rd16083, %rd16081;
	mul.lo.s64 	%rd16085, %rd16084, 1099511628211;
	shr.u64 	%rd16086, %rd16062, 48;
	and.b64  	%rd16087, %rd16086, 255;
	xor.b64  	%rd16088, %rd16087, %rd16085;
	mul.lo.s64 	%rd16089, %rd16088, 1099511628211;
	shr.u64 	%rd16090, %rd16062, 56;
	xor.b64  	%rd16091, %rd16090, %rd16089;
	mul.lo.s64 	%rd16092, %rd16091, 1099511628211;
	ld.u64 	%rd16093, [%rd16061+8];
	and.b64  	%rd16094, %rd16093, 255;
	xor.b64  	%rd16095, %rd16094, %rd16092;
	mul.lo.s64 	%rd16096, %rd16095, 1099511628211;
	shr.u64 	%rd16097, %rd16093, 8;
	and.b64  	%rd16098, %rd16097, 255;
	xor.b64  	%rd16099, %rd16098, %rd16096;
	mul.lo.s64 	%rd16100, %rd16099, 1099511628211;
	shr.u64 	%rd16101, %rd16093, 16;
	and.b64  	%rd16102, %rd16101, 255;
	xor.b64  	%rd16103, %rd16102, %rd16100;
	mul.lo.s64 	%rd16104, %rd16103, 1099511628211;
	shr.u64 	%rd16105, %rd16093, 24;
	and.b64  	%rd16106, %rd16105, 255;
	xor.b64  	%rd16107, %rd16106, %rd16104;
	mul.lo.s64 	%rd16108, %rd16107, 1099511628211;
	shr.u64 	%rd16109, %rd16093, 32;
	and.b64  	%rd16110, %rd16109, 255;
	xor.b64  	%rd16111, %rd16110, %rd16108;
	mul.lo.s64 	%rd16112, %rd16111, 1099511628211;
	shr.u64 	%rd16113, %rd16093, 40;
	and.b64  	%rd16114, %rd16113, 255;
	xor.b64  	%rd16115, %rd16114, %rd16112;
	mul.lo.s64 	%rd16116, %rd16115, 1099511628211;
	shr.u64 	%rd16117, %rd16093, 48;
	and.b64  	%rd16118, %rd16117, 255;
	xor.b64  	%rd16119, %rd16118, %rd16116;
	mul.lo.s64 	%rd16120, %rd16119, 1099511628211;
	shr.u64 	%rd16121, %rd16093, 56;
	xor.b64  	%rd16122, %rd16121, %rd16120;
	mul.lo.s64 	%rd38821, %rd16122, 1099511628211;
	add.s64 	%rd38819, %rd38819, 2;
	and.b64  	%rd38822, %rd3820, -2;
	setp.ne.s64 	%p638, %rd38819, %rd38822;
	@%p638 bra 	$L__BB21_2101;
$L__BB21_2102:
	setp.eq.s64 	%p639, %rd2168, 0;
	@%p639 bra 	$L__BB21_2104;
	shl.b64 	%rd16123, %rd38822, 3;
	add.s64 	%rd16124, %rd38655, %rd16123;
	ld.u64 	%rd16125, [%rd16124];
	and.b64  	%rd16126, %rd16125, 255;
	xor.b64  	%rd16127, %rd16126, %rd38821;
	mul.lo.s64 	%rd16128, %rd16127, 1099511628211;
	shr.u64 	%rd16129, %rd16125, 8;
	and.b64  	%rd16130, %rd16129, 255;
	xor.b64  	%rd16131, %rd16130, %rd16128;
	mul.lo.s64 	%rd16132, %rd16131, 1099511628211;
	shr.u64 	%rd16133, %rd16125, 16;
	and.b64  	%rd16134, %rd16133, 255;
	xor.b64  	%rd16135, %rd16134, %rd16132;
	mul.lo.s64 	%rd16136, %rd16135, 1099511628211;
	shr.u64 	%rd16137, %rd16125, 24;
	and.b64  	%rd16138, %rd16137, 255;
	xor.b64  	%rd16139, %rd16138, %rd16136;
	mul.lo.s64 	%rd16140, %rd16139, 1099511628211;
	shr.u64 	%rd16141, %rd16125, 32;
	and.b64  	%rd16142, %rd16141, 255;
	xor.b64  	%rd16143, %rd16142, %rd16140;
	mul.lo.s64 	%rd16144, %rd16143, 1099511628211;
	shr.u64 	%rd16145, %rd16125, 40;
	and.b64  	%rd16146, %rd16145, 255;
	xor.b64  	%rd16147, %rd16146, %rd16144;
	mul.lo.s64 	%rd16148, %rd16147, 1099511628211;
	shr.u64 	%rd16149, %rd16125, 48;
	and.b64  	%rd16150, %rd16149, 255;
	xor.b64  	%rd16151, %rd16150, %rd16148;
	mul.lo.s64 	%rd16152, %rd16151, 1099511628211;
	shr.u64 	%rd16153, %rd16125, 56;
	xor.b64  	%rd16154, %rd16153, %rd16152;
	mul.lo.s64 	%rd38821, %rd16154, 1099511628211;
$L__BB21_2104:
	setp.eq.s64 	%p640, %rd1785, 0;
	mov.b64 	%rd38827, -3750763034362895579;
	mov.b64 	%rd38828, 0;
	@%p640 bra 	$L__BB21_2107;
	mov.b64 	%rd38827, -3750763034362895579;
	mov.b64 	%rd38825, 0;
$L__BB21_2106:
	shl.b64 	%rd16160, %rd38825, 3;
	add.s64 	%rd16161, %rd38736, %rd16160;
	ld.u64 	%rd16162, [%rd16161];
	and.b64  	%rd16163, %rd16162, 255;
	xor.b64  	%rd16164, %rd16163, %rd38827;
	mul.lo.s64 	%rd16165, %rd16164, 1099511628211;
	shr.u64 	%rd16166, %rd16162, 8;
	and.b64  	%rd16167, %rd16166, 255;
	xor.b64  	%rd16168, %rd16167, %rd16165;
	mul.lo.s64 	%rd16169, %rd16168, 1099511628211;
	shr.u64 	%rd16170, %rd16162, 16;
	and.b64  	%rd16171, %rd16170, 255;
	xor.b64  	%rd16172, %rd16171, %rd16169;
	mul.lo.s64 	%rd16173, %rd16172, 1099511628211;
	shr.u64 	%rd16174, %rd16162, 24;
	and.b64  	%rd16175, %rd16174, 255;
	xor.b64  	%rd16176, %rd16175, %rd16173;
	mul.lo.s64 	%rd16177, %rd16176, 1099511628211;
	shr.u64 	%rd16178, %rd16162, 32;
	and.b64  	%rd16179, %rd16178, 255;
	xor.b64  	%rd16180, %rd16179, %rd16177;
	mul.lo.s64 	%rd16181, %rd16180, 1099511628211;
	shr.u64 	%rd16182, %rd16162, 40;
	and.b64  	%rd16183, %rd16182, 255;
	xor.b64  	%rd16184, %rd16183, %rd16181;
	mul.lo.s64 	%rd16185, %rd16184, 1099511628211;
	shr.u64 	%rd16186, %rd16162, 48;
	and.b64  	%rd16187, %rd16186, 255;
	xor.b64  	%rd16188, %rd16187, %rd16185;
	mul.lo.s64 	%rd16189, %rd16188, 1099511628211;
	shr.u64 	%rd16190, %rd16162, 56;
	xor.b64  	%rd16191, %rd16190, %rd16189;
	mul.lo.s64 	%rd16192, %rd16191, 1099511628211;
	ld.u64 	%rd16193, [%rd16161+8];
	and.b64  	%rd16194, %rd16193, 255;
	xor.b64  	%rd16195, %rd16194, %rd16192;
	mul.lo.s64 	%rd16196, %rd16195, 1099511628211;
	shr.u64 	%rd16197, %rd16193, 8;
	and.b64  	%rd16198, %rd16197, 255;
	xor.b64  	%rd16199, %rd16198, %rd16196;
	mul.lo.s64 	%rd16200, %rd16199, 1099511628211;
	shr.u64 	%rd16201, %rd16193, 16;
	and.b64  	%rd16202, %rd16201, 255;
	xor.b64  	%rd16203, %rd16202, %rd16200;
	mul.lo.s64 	%rd16204, %rd16203, 1099511628211;
	shr.u64 	%rd16205, %rd16193, 24;
	and.b64  	%rd16206, %rd16205, 255;
	xor.b64  	%rd16207, %rd16206, %rd16204;
	mul.lo.s64 	%rd16208, %rd16207, 1099511628211;
	shr.u64 	%rd16209, %rd16193, 32;
	and.b64  	%rd16210, %rd16209, 255;
	xor.b64  	%rd16211, %rd16210, %rd16208;
	mul.lo.s64 	%rd16212, %rd16211, 1099511628211;
	shr.u64 	%rd16213, %rd16193, 40;
	and.b64  	%rd16214, %rd16213, 255;
	xor.b64  	%rd16215, %rd16214, %rd16212;
	mul.lo.s64 	%rd16216, %rd16215, 1099511628211;
	shr.u64 	%rd16217, %rd16193, 48;
	and.b64  	%rd16218, %rd16217, 255;
	xor.b64  	%rd16219, %rd16218, %rd16216;
	mul.lo.s64 	%rd16220, %rd16219, 1099511628211;
	shr.u64 	%rd16221, %rd16193, 56;
	xor.b64  	%rd16222, %rd16221, %rd16220;
	mul.lo.s64 	%rd38827, %rd16222, 1099511628211;
	add.s64 	%rd38825, %rd38825, 2;
	and.b64  	%rd38828, %rd3820, -2;
	setp.ne.s64 	%p641, %rd38825, %rd38828;
	@%p641 bra 	$L__BB21_2106;
$L__BB21_2107:
	setp.eq.s64 	%p642, %rd2168, 0;
	@%p642 bra 	$L__BB21_2109;
	shl.b64 	%rd16223, %rd38828, 3;
	add.s64 	%rd16224, %rd38736, %rd16223;
	ld.u64 	%rd16225, [%rd16224];
	and.b64  	%rd16226, %rd16225, 255;
	xor.b64  	%rd16227, %rd16226, %rd38827;
	mul.lo.s64 	%rd16228, %rd16227, 1099511628211;
	shr.u64 	%rd16229, %rd16225, 8;
	and.b64  	%rd16230, %rd16229, 255;
	xor.b64  	%rd16231, %rd16230, %rd16228;
	mul.lo.s64 	%rd16232, %rd16231, 1099511628211;
	shr.u64 	%rd16233, %rd16225, 16;
	and.b64  	%rd16234, %rd16233, 255;
	xor.b64  	%rd16235, %rd16234, %rd16232;
	mul.lo.s64 	%rd16236, %rd16235, 1099511628211;
	shr.u64 	%rd16237, %rd16225, 24;
	and.b64  	%rd16238, %rd16237, 255;
	xor.b64  	%rd16239, %rd16238, %rd16236;
	mul.lo.s64 	%rd16240, %rd16239, 1099511628211;
	shr.u64 	%rd16241, %rd16225, 32;
	and.b64  	%rd16242, %rd16241, 255;
	xor.b64  	%rd16243, %rd16242, %rd16240;
	mul.lo.s64 	%rd16244, %rd16243, 1099511628211;
	shr.u64 	%rd16245, %rd16225, 40;
	and.b64  	%rd16246, %rd16245, 255;
	xor.b64  	%rd16247, %rd16246, %rd16244;
	mul.lo.s64 	%rd16248, %rd16247, 1099511628211;
	shr.u64 	%rd16249, %rd16225, 48;
	and.b64  	%rd16250, %rd16249, 255;
	xor.b64  	%rd16251, %rd16250, %rd16248;
	mul.lo.s64 	%rd16252, %rd16251, 1099511628211;
	shr.u64 	%rd16253, %rd16225, 56;
	xor.b64  	%rd16254, %rd16253, %rd16252;
	mul.lo.s64 	%rd38827, %rd16254, 1099511628211;
$L__BB21_2109:
	setp.eq.s64 	%p643, %rd38821, %rd38827;
	@%p643 bra 	$L__BB21_2122;
	setp.eq.s64 	%p644, %rd1785, 0;
	mov.b64 	%rd38833, -3750763034362895579;
	mov.b64 	%rd38834, 0;
	@%p644 bra 	$L__BB21_2113;
	mov.b64 	%rd38833, -3750763034362895579;
	mov.b64 	%rd38831, 0;
	and.b64  	%rd38834, %rd3820, -2;
$L__BB21_2112:
	shl.b64 	%rd16260, %rd38831, 3;
	add.s64 	%rd16261, %rd38655, %rd16260;
	ld.u64 	%rd16262, [%rd16261];
	and.b64  	%rd16263, %rd16262, 255;
	xor.b64  	%rd16264, %rd16263, %rd38833;
	mul.lo.s64 	%rd16265, %rd16264, 1099511628211;
	shr.u64 	%rd16266, %rd16262, 8;
	and.b64  	%rd16267, %rd16266, 255;
	xor.b64  	%rd16268, %rd16267, %rd16265;
	mul.lo.s64 	%rd16269, %rd16268, 1099511628211;
	shr.u64 	%rd16270, %rd16262, 16;
	and.b64  	%rd16271, %rd16270, 255;
	xor.b64  	%rd16272, %rd16271, %rd16269;
	mul.lo.s64 	%rd16273, %rd16272, 1099511628211;
	shr.u64 	%rd16274, %rd16262, 24;
	and.b64  	%rd16275, %rd16274, 255;
	xor.b64  	%rd16276, %rd16275, %rd16273;
	mul.lo.s64 	%rd16277, %rd16276, 1099511628211;
	shr.u64 	%rd16278, %rd16262, 32;
	and.b64  	%rd16279, %rd16278, 255;
	xor.b64  	%rd16280, %rd16279, %rd16277;
	mul.lo.s64 	%rd16281, %rd16280, 1099511628211;
	shr.u64 	%rd16282, %rd16262, 40;
	and.b64  	%rd16283, %rd16282, 255;
	xor.b64  	%rd16284, %rd16283, %rd16281;
	mul.lo.s64 	%rd16285, %rd16284, 1099511628211;
	shr.u64 	%rd16286, %rd16262, 48;
	and.b64  	%rd16287, %rd16286, 255;
	xor.b64  	%rd16288, %rd16287, %rd16285;
	mul.lo.s64 	%rd16289, %rd16288, 1099511628211;
	shr.u64 	%rd16290, %rd16262, 56;
	xor.b64  	%rd16291, %rd16290, %rd16289;
	mul.lo.s64 	%rd16292, %rd16291, 1099511628211;
	ld.u64 	%rd16293, [%rd16261+8];
	and.b64  	%rd16294, %rd16293, 255;
	xor.b64  	%rd16295, %rd16294, %rd16292;
	mul.lo.s64 	%rd16296, %rd16295, 1099511628211;
	shr.u64 	%rd16297, %rd16293, 8;
	and.b64  	%rd16298, %rd16297, 255;
	xor.b64  	%rd16299, %rd16298, %rd16296;
	mul.lo.s64 	%rd16300, %rd16299, 1099511628211;
	shr.u64 	%rd16301, %rd16293, 16;
	and.b64  	%rd16302, %rd16301, 255;
	xor.b64  	%rd16303, %rd16302, %rd16300;
	mul.lo.s64 	%rd16304, %rd16303, 1099511628211;
	shr.u64 	%rd16305, %rd16293, 24;
	and.b64  	%rd16306, %rd16305, 255;
	xor.b64  	%rd16307, %rd16306, %rd16304;
	mul.lo.s64 	%rd16308, %rd16307, 1099511628211;
	shr.u64 	%rd16309, %rd16293, 32;
	and.b64  	%rd16310, %rd16309, 255;
	xor.b64  	%rd16311, %rd16310, %rd16308;
	mul.lo.s64 	%rd16312, %rd16311, 1099511628211;
	shr.u64 	%rd16313, %rd16293, 40;
	and.b64  	%rd16314, %rd16313, 255;
	xor.b64  	%rd16315, %rd16314, %rd16312;
	mul.lo.s64 	%rd16316, %rd16315, 1099511628211;
	shr.u64 	%rd16317, %rd16293, 48;
	and.b64  	%rd16318, %rd16317, 255;
	xor.b64  	%rd16319, %rd16318, %rd16316;
	mul.lo.s64 	%rd16320, %rd16319, 1099511628211;
	shr.u64 	%rd16321, %rd16293, 56;
	xor.b64  	%rd16322, %rd16321, %rd16320;
	mul.lo.s64 	%rd38833, %rd16322, 1099511628211;
	add.s64 	%rd38831, %rd38831, 2;
	setp.ne.s64 	%p645, %rd38831, %rd38834;
	@%p645 bra 	$L__BB21_2112;
$L__BB21_2113:
	setp.eq.s64 	%p646, %rd2168, 0;
	@%p646 bra 	$L__BB21_2115;
	shl.b64 	%rd16323, %rd38834, 3;
	add.s64 	%rd16324, %rd38655, %rd16323;
	ld.u64 	%rd16325, [%rd16324];
	and.b64  	%rd16326, %rd16325, 255;
	xor.b64  	%rd16327, %rd16326, %rd38833;
	mul.lo.s64 	%rd16328, %rd16327, 1099511628211;
	shr.u64 	%rd16329, %rd16325, 8;
	and.b64  	%rd16330, %rd16329, 255;
	xor.b64  	%rd16331, %rd16330, %rd16328;
	mul.lo.s64 	%rd16332, %rd16331, 1099511628211;
	shr.u64 	%rd16333, %rd16325, 16;
	and.b64  	%rd16334, %rd16333, 255;
	xor.b64  	%rd16335, %rd16334, %rd16332;
	mul.lo.s64 	%rd16336, %rd16335, 1099511628211;
	shr.u64 	%rd16337, %rd16325, 24;
	and.b64  	%rd16338, %rd16337, 255;
	xor.b64  	%rd16339, %rd16338, %rd16336;
	mul.lo.s64 	%rd16340, %rd16339, 1099511628211;
	shr.u64 	%rd16341, %rd16325, 32;
	and.b64  	%rd16342, %rd16341, 255;
	xor.b64  	%rd16343, %rd16342, %rd16340;
	mul.lo.s64 	%rd16344, %rd16343, 1099511628211;
	shr.u64 	%rd16345, %rd16325, 40;
	and.b64  	%rd16346, %rd16345, 255;
	xor.b64  	%rd16347, %rd16346, %rd16344;
	mul.lo.s64 	%rd16348, %rd16347, 1099511628211;
	shr.u64 	%rd16349, %rd16325, 48;
	and.b64  	%rd16350, %rd16349, 255;
	xor.b64  	%rd16351, %rd16350, %rd16348;
	mul.lo.s64 	%rd16352, %rd16351, 1099511628211;
	shr.u64 	%rd16353, %rd16325, 56;
	xor.b64  	%rd16354, %rd16353, %rd16352;
	mul.lo.s64 	%rd38833, %rd16354, 1099511628211;
$L__BB21_2115:
	setp.eq.s64 	%p647, %rd1785, 0;
	mov.b64 	%rd38839, -3750763034362895579;
	mov.b64 	%rd38840, 0;
	@%p647 bra 	$L__BB21_2118;
	mov.b64 	%rd38839, -3750763034362895579;
	mov.b64 	%rd38837, 0;
$L__BB21_2117:
	shl.b64 	%rd16360, %rd38837, 3;
	add.s64 	%rd16361, %rd38736, %rd16360;
	ld.u64 	%rd16362, [%rd16361];
	and.b64  	%rd16363, %rd16362, 255;
	xor.b64  	%rd16364, %rd16363, %rd38839;
	mul.lo.s64 	%rd16365, %rd16364, 1099511628211;
	shr.u64 	%rd16366, %rd16362, 8;
	and.b64  	%rd16367, %rd16366, 255;
	xor.b64  	%rd16368, %rd16367, %rd16365;
	mul.lo.s64 	%rd16369, %rd16368, 1099511628211;
	shr.u64 	%rd16370, %rd16362, 16;
	and.b64  	%rd16371, %rd16370, 255;
	xor.b64  	%rd16372, %rd16371, %rd16369;
	mul.lo.s64 	%rd16373, %rd16372, 1099511628211;
	shr.u64 	%rd16374, %rd16362, 24;
	and.b64  	%rd16375, %rd16374, 255;
	xor.b64  	%rd16376, %rd16375, %rd16373;
	mul.lo.s64 	%rd16377, %rd16376, 1099511628211;
	shr.u64 	%rd16378, %rd16362, 32;
	and.b64  	%rd16379, %rd16378, 255;
	xor.b64  	%rd16380, %rd16379, %rd16377;
	mul.lo.s64 	%rd16381, %rd16380, 1099511628211;
	shr.u64 	%rd16382, %rd16362, 40;
	and.b64  	%rd16383, %rd16382, 255;
	xor.b64  	%rd16384, %rd16383, %rd16381;
	mul.lo.s64 	%rd16385, %rd16384, 1099511628211;
	shr.u64 	%rd16386, %rd16362, 48;
	and.b64  	%rd16387, %rd16386, 255;
	xor.b64  	%rd16388, %rd16387, %rd16385;
	mul.lo.s64 	%rd16389, %rd16388, 1099511628211;
	shr.u64 	%rd16390, %rd16362, 56;
	xor.b64  	%rd16391, %rd16390, %rd16389;
	mul.lo.s64 	%rd16392, %rd16391, 1099511628211;
	ld.u64 	%rd16393, [%rd16361+8];
	and.b64  	%rd16394, %rd16393, 255;
	xor.b64  	%rd16395, %rd16394, %rd16392;
	mul.lo.s64 	%rd16396, %rd16395, 1099511628211;
	shr.u64 	%rd16397, %rd16393, 8;
	and.b64  	%rd16398, %rd16397, 255;
	xor.b64  	%rd16399, %rd16398, %rd16396;
	mul.lo.s64 	%rd16400, %rd16399, 1099511628211;
	shr.u64 	%rd16401, %rd16393, 16;
	and.b64  	%rd16402, %rd16401, 255;
	xor.b64  	%rd16403, %rd16402, %rd16400;
	mul.lo.s64 	%rd16404, %rd16403, 1099511628211;
	shr.u64 	%rd16405, %rd16393, 24;
	and.b64  	%rd16406, %rd16405, 255;
	xor.b64  	%rd16407, %rd16406, %rd16404;
	mul.lo.s64 	%rd16408, %rd16407, 1099511628211;
	shr.u64 	%rd16409, %rd16393, 32;
	and.b64  	%rd16410, %rd16409, 255;
	xor.b64  	%rd16411, %rd16410, %rd16408;
	mul.lo.s64 	%rd16412, %rd16411, 1099511628211;
	shr.u64 	%rd16413, %rd16393, 40;
	and.b64  	%rd16414, %rd16413, 255;
	xor.b64  	%rd16415, %rd16414, %rd16412;
	mul.lo.s64 	%rd16416, %rd16415, 1099511628211;
	shr.u64 	%rd16417, %rd16393, 48;
	and.b64  	%rd16418, %rd16417, 255;
	xor.b64  	%rd16419, %rd16418, %rd16416;
	mul.lo.s64 	%rd16420, %rd16419, 1099511628211;
	shr.u64 	%rd16421, %rd16393, 56;
	xor.b64  	%rd16422, %rd16421, %rd16420;
	mul.lo.s64 	%rd38839, %rd16422, 1099511628211;
	add.s64 	%rd38837, %rd38837, 2;
	and.b64  	%rd38840, %rd3820, -2;
	setp.ne.s64 	%p648, %rd38837, %rd38840;
	@%p648 bra 	$L__BB21_2117;
$L__BB21_2118:
	setp.eq.s64 	%p649, %rd2168, 0;
	@%p649 bra 	$L__BB21_2120;
	shl.b64 	%rd16423, %rd38840, 3;
	add.s64 	%rd16424, %rd38736, %rd16423;
	ld.u64 	%rd16425, [%rd16424];
	and.b64  	%rd16426, %rd16425, 255;
	xor.b64  	%rd16427, %rd16426, %rd38839;
	mul.lo.s64 	%rd16428, %rd16427, 1099511628211;
	shr.u64 	%rd16429, %rd16425, 8;
	and.b64  	%rd16430, %rd16429, 255;
	xor.b64  	%rd16431, %rd16430, %rd16428;
	mul.lo.s64 	%rd16432, %rd16431, 1099511628211;
	shr.u64 	%rd16433, %rd16425, 16;
	and.b64  	%rd16434, %rd16433, 255;
	xor.b64  	%rd16435, %rd16434, %rd16432;
	mul.lo.s64 	%rd16436, %rd16435, 1099511628211;
	shr.u64 	%rd16437, %rd16425, 24;
	and.b64  	%rd16438, %rd16437, 255;
	xor.b64  	%rd16439, %rd16438, %rd16436;
	mul.lo.s64 	%rd16440, %rd16439, 1099511628211;
	shr.u64 	%rd16441, %rd16425, 32;
	and.b64  	%rd16442, %rd16441, 255;
	xor.b64  	%rd16443, %rd16442, %rd16440;
	mul.lo.s64 	%rd16444, %rd16443, 1099511628211;
	shr.u64 	%rd16445, %rd16425, 40;
	and.b64  	%rd16446, %rd16445, 255;
	xor.b64  	%rd16447, %rd16446, %rd16444;
	mul.lo.s64 	%rd16448, %rd16447, 1099511628211;
	shr.u64 	%rd16449, %rd16425, 48;
	and.b64  	%rd16450, %rd16449, 255;
	xor.b64  	%rd16451, %rd16450, %rd16448;
	mul.lo.s64 	%rd16452, %rd16451, 1099511628211;
	shr.u64 	%rd16453, %rd16425, 56;
	xor.b64  	%rd16454, %rd16453, %rd16452;
	mul.lo.s64 	%rd38839, %rd16454, 1099511628211;
$L__BB21_2120:
	setp.lt.u64 	%p650, %rd38833, %rd38839;
	mov.u64 	%rd38925, %rd38655;
	@%p650 bra 	$L__BB21_2121;
	bra.uni 	$L__BB21_2126;
$L__BB21_2121:
	mov.u64 	%rd38925, %rd38736;
	mov.u64 	%rd38736, %rd38655;
	bra.uni 	$L__BB21_2126;
$L__BB21_2122:
	setp.eq.s32 	%p651, %r120, 0;
	mov.u64 	%rd38925, %rd38655;
	@%p651 bra 	$L__BB21_2126;
	mov.b64 	%rd38843, 0;
$L__BB21_2124:
	shl.b64 	%rd16456, %rd38843, 3;
	add.s64 	%rd16457, %rd38655, %rd16456;
	ld.u64 	%rd16458, [%rd16457];
	add.s64 	%rd16459, %rd38736, %rd16456;
	ld.u64 	%rd16460, [%rd16459];
	setp.lt.u64 	%p652, %rd16458, %rd16460;
	@%p652 bra 	$L__BB21_2121;
	add.s64 	%rd38843, %rd38843, 1;
	setp.eq.s64 	%p653, %rd38843, %rd1784;
	mov.u64 	%rd38925, %rd38655;
	@%p653 bra 	$L__BB21_2126;
	bra.uni 	$L__BB21_2124;
$L__BB21_2126:
	setp.eq.s64 	%p654, %rd1785, 0;
	mov.b64 	%rd38848, -3750763034362895579;
	mov.b64 	%rd38849, 0;
	@%p654 bra 	$L__BB21_2129;
	mov.b64 	%rd38848, -3750763034362895579;
	mov.b64 	%rd38846, 0;
$L__BB21_2128:
	shl.b64 	%rd16466, %rd38846, 3;
	add.s64 	%rd16467, %rd38682, %rd16466;
	ld.u64 	%rd16468, [%rd16467];
	and.b64  	%rd16469, %rd16468, 255;
	xor.b64  	%rd16470, %rd16469, %rd38848;
	mul.lo.s64 	%rd16471, %rd16470, 1099511628211;
	shr.u64 	%rd16472, %rd16468, 8;
	and.b64  	%rd16473, %rd16472, 255;
	xor.b64  	%rd16474, %rd16473, %rd16471;
	mul.lo.s64 	%rd16475, %rd16474, 1099511628211;
	shr.u64 	%rd16476, %rd16468, 16;
	and.b64  	%rd16477, %rd16476, 255;
	xor.b64  	%rd16478, %rd16477, %rd16475;
	mul.lo.s64 	%rd16479, %rd16478, 1099511628211;
	shr.u64 	%rd16480, %rd16468, 24;
	and.b64  	%rd16481, %rd16480, 255;
	xor.b64  	%rd16482, %rd16481, %rd16479;
	mul.lo.s64 	%rd16483, %rd16482, 1099511628211;
	shr.u64 	%rd16484, %rd16468, 32;
	and.b64  	%rd16485, %rd16484, 255;
	xor.b64  	%rd16486, %rd16485, %rd16483;
	mul.lo.s64 	%rd16487, %rd16486, 1099511628211;
	shr.u64 	%rd16488, %rd16468, 40;
	and.b64  	%rd16489, %rd16488, 255;
	xor.b64  	%rd16490, %rd16489, %rd16487;
	mul.lo.s64 	%rd16491, %rd16490, 1099511628211;
	shr.u64 	%rd16492, %rd16468, 48;
	and.b64  	%rd16493, %rd16492, 255;
	xor.b64  	%rd16494, %rd16493, %rd16491;
	mul.lo.s64 	%rd16495, %rd16494, 1099511628211;
	shr.u64 	%rd16496, %rd16468, 56;
	xor.b64  	%rd16497, %rd16496, %rd16495;
	mul.lo.s64 	%rd16498, %rd16497, 1099511628211;
	ld.u64 	%rd16499, [%rd16467+8];
	and.b64  	%rd16500, %rd16499, 255;
	xor.b64  	%rd16501, %rd16500, %rd16498;
	mul.lo.s64 	%rd16502, %rd16501, 1099511628211;
	shr.u64 	%rd16503, %rd16499, 8;
	and.b64  	%rd16504, %rd16503, 255;
	xor.b64  	%rd16505, %rd16504, %rd16502;
	mul.lo.s64 	%rd16506, %rd16505, 1099511628211;
	shr.u64 	%rd16507, %rd16499, 16;
	and.b64  	%rd16508, %rd16507, 255;
	xor.b64  	%rd16509, %rd16508, %rd16506;
	mul.lo.s64 	%rd16510, %rd16509, 1099511628211;
	shr.u64 	%rd16511, %rd16499, 24;
	and.b64  	%rd16512, %rd16511, 255;
	xor.b64  	%rd16513, %rd16512, %rd16510;
	mul.lo.s64 	%rd16514, %rd16513, 1099511628211;
	shr.u64 	%rd16515, %rd16499, 32;
	and.b64  	%rd16516, %rd16515, 255;
	xor.b64  	%rd16517, %rd16516, %rd16514;
	mul.lo.s64 	%rd16518, %rd16517, 1099511628211;
	shr.u64 	%rd16519, %rd16499, 40;
	and.b64  	%rd16520, %rd16519, 255;
	xor.b64  	%rd16521, %rd16520, %rd16518;
	mul.lo.s64 	%rd16522, %rd16521, 1099511628211;
	shr.u64 	%rd16523, %rd16499, 48;
	and.b64  	%rd16524, %rd16523, 255;
	xor.b64  	%rd16525, %rd16524, %rd16522;
	mul.lo.s64 	%rd16526, %rd16525, 1099511628211;
	shr.u64 	%rd16527, %rd16499, 56;
	xor.b64  	%rd16528, %rd16527, %rd16526;
	mul.lo.s64 	%rd38848, %rd16528, 1099511628211;
	add.s64 	%rd38846, %rd38846, 2;
	and.b64  	%rd38849, %rd3820, -2;
	setp.ne.s64 	%p655, %rd38846, %rd38849;
	@%p655 bra 	$L__BB21_2128;
$L__BB21_2129:
	setp.eq.s64 	%p656, %rd2168, 0;
	@%p656 bra 	$L__BB21_2131;
	shl.b64 	%rd16529, %rd38849, 3;
	add.s64 	%rd16530, %rd38682, %rd16529;
	ld.u64 	%rd16531, [%rd16530];
	and.b64  	%rd16532, %rd16531, 255;
	xor.b64  	%rd16533, %rd16532, %rd38848;
	mul.lo.s64 	%rd16534, %rd16533, 1099511628211;
	shr.u64 	%rd16535, %rd16531, 8;
	and.b64  	%rd16536, %rd16535, 255;
	xor.b64  	%rd16537, %rd16536, %rd16534;
	mul.lo.s64 	%rd16538, %rd16537, 1099511628211;
	shr.u64 	%rd16539, %rd16531, 16;
	and.b64  	%rd16540, %rd16539, 255;
	xor.b64  	%rd16541, %rd16540, %rd16538;
	mul.lo.s64 	%rd16542, %rd16541, 1099511628211;
	shr.u64 	%rd16543, %rd16531, 24;
	and.b64  	%rd16544, %rd16543, 255;
	xor.b64  	%rd16545, %rd16544, %rd16542;
	mul.lo.s64 	%rd16546, %rd16545, 1099511628211;
	shr.u64 	%rd16547, %rd16531, 32;
	and.b64  	%rd16548, %rd16547, 255;
	xor.b64  	%rd16549, %rd16548, %rd16546;
	mul.lo.s64 	%rd16550, %rd16549, 1099511628211;
	shr.u64 	%rd16551, %rd16531, 40;
	and.b64  	%rd16552, %rd16551, 255;
	xor.b64  	%rd16553, %rd16552, %rd16550;
	mul.lo.s64 	%rd16554, %rd16553, 1099511628211;
	shr.u64 	%rd16555, %rd16531, 48;
	and.b64  	%rd16556, %rd16555, 255;
	xor.b64  	%rd16557, %rd16556, %rd16554;
	mul.lo.s64 	%rd16558, %rd16557, 1099511628211;
	shr.u64 	%rd16559, %rd16531, 56;
	xor.b64  	%rd16560, %rd16559, %rd16558;
	mul.lo.s64 	%rd38848, %rd16560, 1099511628211;
$L__BB21_2131:
	setp.eq.s64 	%p657, %rd1785, 0;
	mov.b64 	%rd38854, -3750763034362895579;
	mov.b64 	%rd38855, 0;
	@%p657 bra 	$L__BB21_2134;
	mov.b64 	%rd38854, -3750763034362895579;
	mov.b64 	%rd38852, 0;
$L__BB21_2133:
	shl.b64 	%rd16566, %rd38852, 3;
	add.s64 	%rd16567, %rd38931, %rd16566;
	ld.u64 	%rd16568, [%rd16567];
	and.b64  	%rd16569, %rd16568, 255;
	xor.b64  	%rd16570, %rd16569, %rd38854;
	mul.lo.s64 	%rd16571, %rd16570, 1099511628211;
	shr.u64 	%rd16572, %rd16568, 8;
	and.b64  	%rd16573, %rd16572, 255;
	xor.b64  	%rd16574, %rd16573, %rd16571;
	mul.lo.s64 	%rd16575, %rd16574, 1099511628211;
	shr.u64 	%rd16576, %rd16568, 16;
	and.b64  	%rd16577, %rd16576, 255;
	xor.b64  	%rd16578, %rd16577, %rd16575;
	mul.lo.s64 	%rd16579, %rd16578, 1099511628211;
	shr.u64 	%rd16580, %rd16568, 24;
	and.b64  	%rd16581, %rd16580, 255;
	xor.b64  	%rd16582, %rd16581, %rd16579;
	mul.lo.s64 	%rd16583, %rd16582, 1099511628211;
	shr.u64 	%rd16584, %rd16568, 32;
	and.b64  	%rd16585, %rd16584, 255;
	xor.b64  	%rd16586, %rd16585, %rd16583;
	mul.lo.s64 	%rd16587, %rd16586, 1099511628211;
	shr.u64 	%rd16588, %rd16568, 40;
	and.b64  	%rd16589, %rd16588, 255;
	xor.b64  	%rd16590, %rd16589, %rd16587;
	mul.lo.s64 	%rd16591, %rd16590, 1099511628211;
	shr.u64 	%rd16592, %rd16568, 48;
	and.b64  	%rd16593, %rd16592, 255;
	xor.b64  	%rd16594, %rd16593, %rd16591;
	mul.lo.s64 	%rd16595, %rd16594, 1099511628211;
	shr.u64 	%rd16596, %rd16568, 56;
	xor.b64  	%rd16597, %rd16596, %rd16595;
	mul.lo.s64 	%rd16598, %rd16597, 1099511628211;
	ld.u64 	%rd16599, [%rd16567+8];
	and.b64  	%rd16600, %rd16599, 255;
	xor.b64  	%rd16601, %rd16600, %rd16598;
	mul.lo.s64 	%rd16602, %rd16601, 1099511628211;
	shr.u64 	%rd16603, %rd16599, 8;
	and.b64  	%rd16604, %rd16603, 255;
	xor.b64  	%rd16605, %rd16604, %rd16602;
	mul.lo.s64 	%rd16606, %rd16605, 1099511628211;
	shr.u64 	%rd16607, %rd16599, 16;
	and.b64  	%rd16608, %rd16607, 255;
	xor.b64  	%rd16609, %rd16608, %rd16606;
	mul.lo.s64 	%rd16610, %rd16609, 1099511628211;
	shr.u64 	%rd16611, %rd16599, 24;
	and.b64  	%rd16612, %rd16611, 255;
	xor.b64  	%rd16613, %rd16612, %rd16610;
	mul.lo.s64 	%rd16614, %rd16613, 1099511628211;
	shr.u64 	%rd16615, %rd16599, 32;
	and.b64  	%rd16616, %rd16615, 255;
	xor.b64  	%rd16617, %rd16616, %rd16614;
	mul.lo.s64 	%rd16618, %rd16617, 1099511628211;
	shr.u64 	%rd16619, %rd16599, 40;
	and.b64  	%rd16620, %rd16619, 255;
	xor.b64  	%rd16621, %rd16620, %rd16618;
	mul.lo.s64 	%rd16622, %rd16621, 1099511628211;
	shr.u64 	%rd16623, %rd16599, 48;
	and.b64  	%rd16624, %rd16623, 255;
	xor.b64  	%rd16625, %rd16624, %rd16622;
	mul.lo.s64 	%rd16626, %rd16625, 1099511628211;
	shr.u64 	%rd16627, %rd16599, 56;
	xor.b64  	%rd16628, %rd16627, %rd16626;
	mul.lo.s64 	%rd38854, %rd16628, 1099511628211;
	add.s64 	%rd38852, %rd38852, 2;
	and.b64  	%rd38855, %rd3820, -2;
	setp.ne.s64 	%p658, %rd38852, %rd38855;
	@%p658 bra 	$L__BB21_2133;
$L__BB21_2134:
	setp.eq.s64 	%p659, %rd2168, 0;
	@%p659 bra 	$L__BB21_2136;
	shl.b64 	%rd16629, %rd38855, 3;
	add.s64 	%rd16630, %rd38931, %rd16629;
	ld.u64 	%rd16631, [%rd16630];
	and.b64  	%rd16632, %rd16631, 255;
	xor.b64  	%rd16633, %rd16632, %rd38854;
	mul.lo.s64 	%rd16634, %rd16633, 1099511628211;
	shr.u64 	%rd16635, %rd16631, 8;
	and.b64  	%rd16636, %rd16635, 255;
	xor.b64  	%rd16637, %rd16636, %rd16634;
	mul.lo.s64 	%rd16638, %rd16637, 1099511628211;
	shr.u64 	%rd16639, %rd16631, 16;
	and.b64  	%rd16640, %rd16639, 255;
	xor.b64  	%rd16641, %rd16640, %rd16638;
	mul.lo.s64 	%rd16642, %rd16641, 1099511628211;
	shr.u64 	%rd16643, %rd16631, 24;
	and.b64  	%rd16644, %rd16643, 255;
	xor.b64  	%rd16645, %rd16644, %rd16642;
	mul.lo.s64 	%rd16646, %rd16645, 1099511628211;
	shr.u64 	%rd16647, %rd16631, 32;
	and.b64  	%rd16648, %rd16647, 255;
	xor.b64  	%rd16649, %rd16648, %rd16646;
	mul.lo.s64 	%rd16650, %rd16649, 1099511628211;
	shr.u64 	%rd16651, %rd16631, 40;
	and.b64  	%rd16652, %rd16651, 255;
	xor.b64  	%rd16653, %rd16652, %rd16650;
	mul.lo.s64 	%rd16654, %rd16653, 1099511628211;
	shr.u64 	%rd16655, %rd16631, 48;
	and.b64  	%rd16656, %rd16655, 255;
	xor.b64  	%rd16657, %rd16656, %rd16654;
	mul.lo.s64 	%rd16658, %rd16657, 1099511628211;
	shr.u64 	%rd16659, %rd16631, 56;
	xor.b64  	%rd16660, %rd16659, %rd16658;
	mul.lo.s64 	%rd38854, %rd16660, 1099511628211;
$L__BB21_2136:
	setp.eq.s64 	%p660, %rd38848, %rd38854;
	@%p660 bra 	$L__BB21_2149;
	setp.eq.s64 	%p661, %rd1785, 0;
	mov.b64 	%rd38860, -3750763034362895579;
	mov.b64 	%rd38861, 0;
	@%p661 bra 	$L__BB21_2140;
	mov.b64 	%rd38860, -3750763034362895579;
	mov.b64 	%rd38858, 0;
	and.b64  	%rd38861, %rd3820, -2;
$L__BB21_2139:
	shl.b64 	%rd16666, %rd38858, 3;
	add.s64 	%rd16667, %rd38682, %rd16666;
	ld.u64 	%rd16668, [%rd16667];
	and.b64  	%rd16669, %rd16668, 255;
	xor.b64  	%rd16670, %rd16669, %rd38860;
	mul.lo.s64 	%rd16671, %rd16670, 1099511628211;
	shr.u64 	%rd16672, %rd16668, 8;
	and.b64  	%rd16673, %rd16672, 255;
	xor.b64  	%rd16674, %rd16673, %rd16671;
	mul.lo.s64 	%rd16675, %rd16674, 1099511628211;
	shr.u64 	%rd16676, %rd16668, 16;
	and.b64  	%rd16677, %rd16676, 255;
	xor.b64  	%rd16678, %rd16677, %rd16675;
	mul.lo.s64 	%rd16679, %rd16678, 1099511628211;
	shr.u64 	%rd16680, %rd16668, 24;
	and.b64  	%rd16681, %rd16680, 255;
	xor.b64  	%rd16682, %rd16681, %rd16679;
	mul.lo.s64 	%rd16683, %rd16682, 1099511628211;
	shr.u64 	%rd16684, %rd16668, 32;
	and.b64  	%rd16685, %rd16684, 255;
	xor.b64  	%rd16686, %rd16685, %rd16683;
	mul.lo.s64 	%rd16687, %rd16686, 1099511628211;
	shr.u64 	%rd16688, %rd16668, 40;
	and.b64  	%rd16689, %rd16688, 255;
	xor.b64  	%rd16690, %rd16689, %rd16687;
	mul.lo.s64 	%rd16691, %rd16690, 1099511628211;
	shr.u64 	%rd16692, %rd16668, 48;
	and.b64  	%rd16693, %rd16692, 255;
	xor.b64  	%rd16694, %rd16693, %rd16691;
	mul.lo.s64 	%rd16695, %rd16694, 1099511628211;
	shr.u64 	%rd16696, %rd16668, 56;
	xor.b64  	%rd16697, %rd16696, %rd16695;
	mul.lo.s64 	%rd16698, %rd16697, 1099511628211;
	ld.u64 	%rd16699, [%rd16667+8];
	and.b64  	%rd16700, %rd16699, 255;
	xor.b64  	%rd16701, %rd16700, %rd16698;
	mul.lo.s64 	%rd16702, %rd16701, 1099511628211;
	shr.u64 	%rd16703, %rd16699, 8;
	and.b64  	%rd16704, %rd16703, 255;
	xor.b64  	%rd16705, %rd16704, %rd16702;
	mul.lo.s64 	%rd16706, %rd16705, 1099511628211;
	shr.u64 	%rd16707, %rd16699, 16;
	and.b64  	%rd16708, %rd16707, 255;
	xor.b64  	%rd16709, %rd16708, %rd16706;
	mul.lo.s64 	%rd16710, %rd16709, 1099511628211;
	shr.u64 	%rd16711, %rd16699, 24;
	and.b64  	%rd16712, %rd16711, 255;
	xor.b64  	%rd16713, %rd16712, %rd16710;
	mul.lo.s64 	%rd16714, %rd16713, 1099511628211;
	shr.u64 	%rd16715, %rd16699, 32;
	and.b64  	%rd16716, %rd16715, 255;
	xor.b64  	%rd16717, %rd16716, %rd16714;
	mul.lo.s64 	%rd16718, %rd16717, 1099511628211;
	shr.u64 	%rd16719, %rd16699, 40;
	and.b64  	%rd16720, %rd16719, 255;
	xor.b64  	%rd16721, %rd16720, %rd16718;
	mul.lo.s64 	%rd16722, %rd16721, 1099511628211;
	shr.u64 	%rd16723, %rd16699, 48;
	and.b64  	%rd16724, %rd16723, 255;
	xor.b64  	%rd16725, %rd16724, %rd16722;
	mul.lo.s64 	%rd16726, %rd16725, 1099511628211;
	shr.u64 	%rd16727, %rd16699, 56;
	xor.b64  	%rd16728, %rd16727, %rd16726;
	mul.lo.s64 	%rd38860, %rd16728, 1099511628211;
	add.s64 	%rd38858, %rd38858, 2;
	setp.ne.s64 	%p662, %rd38858, %rd38861;
	@%p662 bra 	$L__BB21_2139;
$L__BB21_2140:
	setp.eq.s64 	%p663, %rd2168, 0;
	@%p663 bra 	$L__BB21_2142;
	shl.b64 	%rd16729, %rd38861, 3;
	add.s64 	%rd16730, %rd38682, %rd16729;
	ld.u64 	%rd16731, [%rd16730];
	and.b64  	%rd16732, %rd16731, 255;
	xor.b64  	%rd16733, %rd16732, %rd38860;
	mul.lo.s64 	%rd16734, %rd16733, 1099511628211;
	shr.u64 	%rd16735, %rd16731, 8;
	and.b64  	%rd16736, %rd16735, 255;
	xor.b64  	%rd16737, %rd16736, %rd16734;
	mul.lo.s64 	%rd16738, %rd16737, 1099511628211;
	shr.u64 	%rd16739, %rd16731, 16;
	and.b64  	%rd16740, %rd16739, 255;
	xor.b64  	%rd16741, %rd16740, %rd16738;
	mul.lo.s64 	%rd16742, %rd16741, 1099511628211;
	shr.u64 	%rd16743, %rd16731, 24;
	and.b64  	%rd16744, %rd16743, 255;
	xor.b64  	%rd16745, %rd16744, %rd16742;
	mul.lo.s64 	%rd16746, %rd16745, 1099511628211;
	shr.u64 	%rd16747, %rd16731, 32;
	and.b64  	%rd16748, %rd16747, 255;
	xor.b64  	%rd16749, %rd16748, %rd16746;
	mul.lo.s64 	%rd16750, %rd16749, 1099511628211;
	shr.u64 	%rd16751, %rd16731, 40;
	and.b64  	%rd16752, %rd16751, 255;
	xor.b64  	%rd16753, %rd16752, %rd16750;
	mul.lo.s64 	%rd16754, %rd16753, 1099511628211;
	shr.u64 	%rd16755, %rd16731, 48;
	and.b64  	%rd16756, %rd16755, 255;
	xor.b64  	%rd16757, %rd16756, %rd16754;
	mul.lo.s64 	%rd16758, %rd16757, 1099511628211;
	shr.u64 	%rd16759, %rd16731, 56;
	xor.b64  	%rd16760, %rd16759, %rd16758;
	mul.lo.s64 	%rd38860, %rd16760, 1099511628211;
$L__BB21_2142:
	setp.eq.s64 	%p664, %rd1785, 0;
	mov.b64 	%rd38866, -3750763034362895579;
	mov.b64 	%rd38867, 0;
	@%p664 bra 	$L__BB21_2145;
	mov.b64 	%rd38866, -3750763034362895579;
	mov.b64 	%rd38864, 0;
$L__BB21_2144:
	shl.b64 	%rd16766, %rd38864, 3;
	add.s64 	%rd16767, %rd38931, %rd16766;
	ld.u64 	%rd16768, [%rd16767];
	and.b64  	%rd16769, %rd16768, 255;
	xor.b64  	%rd16770, %rd16769, %rd38866;
	mul.lo.s64 	%rd16771, %rd16770, 1099511628211;
	shr.u64 	%rd16772, %rd16768, 8;
	and.b64  	%rd16773, %rd16772, 255;
	xor.b64  	%rd16774, %rd16773, %rd16771;
	mul.lo.s64 	%rd16775, %rd16774, 1099511628211;
	shr.u64 	%rd16776, %rd16768, 16;
	and.b64  	%rd16777, %rd16776, 255;
	xor.b64  	%rd16778, %rd16777, %rd16775;
	mul.lo.s64 	%rd16779, %rd16778, 1099511628211;
	shr.u64 	%rd16780, %rd16768, 24;
	and.b64  	%rd16781, %rd16780, 255;
	xor.b64  	%rd16782, %rd16781, %rd16779;
	mul.lo.s64 	%rd16783, %rd16782, 1099511628211;
	shr.u64 	%rd16784, %rd16768, 32;
	and.b64  	%rd16785, %rd16784, 255;
	xor.b64  	%rd16786, %rd16785, %rd16783;
	mul.lo.s64 	%rd16787, %rd16786, 1099511628211;
	shr.u64 	%rd16788, %rd16768, 40;
	and.b64  	%rd16789, %rd16788, 255;
	xor.b64  	%rd16790, %rd16789, %rd16787;
	mul.lo.s64 	%rd16791, %rd16790, 1099511628211;
	shr.u64 	%rd16792, %rd16768, 48;
	and.b64  	%rd16793, %rd16792, 255;
	xor.b64  	%rd16794, %rd16793, %rd16791;
	mul.lo.s64 	%rd16795, %rd16794, 1099511628211;
	shr.u64 	%rd16796, %rd16768, 56;
	xor.b64  	%rd16797, %rd16796, %rd16795;
	mul.lo.s64 	%rd16798, %rd16797, 1099511628211;
	ld.u64 	%rd16799, [%rd16767+8];
	and.b64  	%rd16800, %rd16799, 255;
	xor.b64  	%rd16801, %rd16800, %rd16798;
	mul.lo.s64 	%rd16802, %rd16801, 1099511628211;
	shr.u64 	%rd16803, %rd16799, 8;
	and.b64  	%rd16804, %rd16803, 255;
	xor.b64  	%rd16805, %rd16804, %rd16802;
	mul.lo.s64 	%rd16806, %rd16805, 1099511628211;
	shr.u64 	%rd16807, %rd16799, 16;
	and.b64  	%rd16808, %rd16807, 255;
	xor.b64  	%rd16809, %rd16808, %rd16806;
	mul.lo.s64 	%rd16810, %rd16809, 1099511628211;
	shr.u64 	%rd16811, %rd16799, 24;
	and.b64  	%rd16812, %rd16811, 255;
	xor.b64  	%rd16813, %rd16812, %rd16810;
	mul.lo.s64 	%rd16814, %rd16813, 1099511628211;
	shr.u64 	%rd16815, %rd16799, 32;
	and.b64  	%rd16816, %rd16815, 255;
	xor.b64  	%rd16817, %rd16816, %rd16814;
	mul.lo.s64 	%rd16818, %rd16817, 1099511628211;
	shr.u64 	%rd16819, %rd16799, 40;
	and.b64  	%rd16820, %rd16819, 255;
	xor.b64  	%rd16821, %rd16820, %rd16818;
	mul.lo.s64 	%rd16822, %rd16821, 1099511628211;
	shr.u64 	%rd16823, %rd16799, 48;
	and.b64  	%rd16824, %rd16823, 255;
	xor.b64  	%rd16825, %rd16824, %rd16822;
	mul.lo.s64 	%rd16826, %rd16825, 1099511628211;
	shr.u64 	%rd16827, %rd16799, 56;
	xor.b64  	%rd16828, %rd16827, %rd16826;
	mul.lo.s64 	%rd38866, %rd16828, 1099511628211;
	add.s64 	%rd38864, %rd38864, 2;
	and.b64  	%rd38867, %rd3820, -2;
	setp.ne.s64 	%p665, %rd38864, %rd38867;
	@%p665 bra 	$L__BB21_2144;
$L__BB21_2145:
	setp.eq.s64 	%p666, %rd2168, 0;
	@%p666 bra 	$L__BB21_2147;
	shl.b64 	%rd16829, %rd38867, 3;
	add.s64 	%rd16830, %rd38931, %rd16829;
	ld.u64 	%rd16831, [%rd16830];
	and.b64  	%rd16832, %rd16831, 255;
	xor.b64  	%rd16833, %rd16832, %rd38866;
	mul.lo.s64 	%rd16834, %rd16833, 1099511628211;
	shr.u64 	%rd16835, %rd16831, 8;
	and.b64  	%rd16836, %rd16835, 255;
	xor.b64  	%rd16837, %rd16836, %rd16834;
	mul.lo.s64 	%rd16838, %rd16837, 1099511628211;
	shr.u64 	%rd16839, %rd16831, 16;
	and.b64  	%rd16840, %rd16839, 255;
	xor.b64  	%rd16841, %rd16840, %rd16838;
	mul.lo.s64 	%rd16842, %rd16841, 1099511628211;
	shr.u64 	%rd16843, %rd16831, 24;
	and.b64  	%rd16844, %rd16843, 255;
	xor.b64  	%rd16845, %rd16844, %rd16842;
	mul.lo.s64 	%rd16846, %rd16845, 1099511628211;
	shr.u64 	%rd16847, %rd16831, 32;
	and.b64  	%rd16848, %rd16847, 255;
	xor.b64  	%rd16849, %rd16848, %rd16846;
	mul.lo.s64 	%rd16850, %rd16849, 1099511628211;
	shr.u64 	%rd16851, %rd16831, 40;
	and.b64  	%rd16852, %rd16851, 255;
	xor.b64  	%rd16853, %rd16852, %rd16850;
	mul.lo.s64 	%rd16854, %rd16853, 1099511628211;
	shr.u64 	%rd16855, %rd16831, 48;
	and.b64  	%rd16856, %rd16855, 255;
	xor.b64  	%rd16857, %rd16856, %rd16854;
	mul.lo.s64 	%rd16858, %rd16857, 1099511628211;
	shr.u64 	%rd16859, %rd16831, 56;
	xor.b64  	%rd16860, %rd16859, %rd16858;
	mul.lo.s64 	%rd38866, %rd16860, 1099511628211;
$L__BB21_2147:
	setp.lt.u64 	%p667, %rd38860, %rd38866;
	mov.u64 	%rd38930, %rd38682;
	@%p667 bra 	$L__BB21_2148;
	bra.uni 	$L__BB21_2153;
$L__BB21_2148:
	mov.u64 	%rd38930, %rd38931;
	mov.u64 	%rd38931, %rd38682;
	bra.uni 	$L__BB21_2153;
$L__BB21_2149:
	setp.eq.s32 	%p668, %r120, 0;
	mov.u64 	%rd38930, %rd38682;
	@%p668 bra 	$L__BB21_2153;
	mov.b64 	%rd38870, 0;
$L__BB21_2151:
	shl.b64 	%rd16862, %rd38870, 3;
	add.s64 	%rd16863, %rd38682, %rd16862;
	ld.u64 	%rd16864, [%rd16863];
	add.s64 	%rd16865, %rd38931, %rd16862;
	ld.u64 	%rd16866, [%rd16865];
	setp.lt.u64 	%p669, %rd16864, %rd16866;
	@%p669 bra 	$L__BB21_2148;
	add.s64 	%rd38870, %rd38870, 1;
	setp.eq.s64 	%p670, %rd38870, %rd1784;
	mov.u64 	%rd38930, %rd38682;
	@%p670 bra 	$L__BB21_2153;
	bra.uni 	$L__BB21_2151;
$L__BB21_2153:
	setp.eq.s64 	%p671, %rd1785, 0;
	mov.b64 	%rd38875, -3750763034362895579;
	mov.b64 	%rd38876, 0;
	@%p671 bra 	$L__BB21_2156;
	mov.b64 	%rd38875, -3750763034362895579;
	mov.b64 	%rd38873, 0;
$L__BB21_2155:
	shl.b64 	%rd16872, %rd38873, 3;
	add.s64 	%rd16873, %rd38709, %rd16872;
	ld.u64 	%rd16874, [%rd16873];
	and.b64  	%rd16875, %rd16874, 255;
	xor.b64  	%rd16876, %rd16875, %rd38875;
	mul.lo.s64 	%rd16877, %rd16876, 1099511628211;
	shr.u64 	%rd16878, %rd16874, 8;
	and.b64  	%rd16879, %rd16878, 255;
	xor.b64  	%rd16880, %rd16879, %rd16877;
	mul.lo.s64 	%rd16881, %rd16880, 1099511628211;
	shr.u64 	%rd16882, %rd16874, 16;
	and.b64  	%rd16883, %rd16882, 255;
	xor.b64  	%rd16884, %rd16883, %rd16881;
	mul.lo.s64 	%rd16885, %rd16884, 1099511628211;
	shr.u64 	%rd16886, %rd16874, 24;
	and.b64  	%rd16887, %rd16886, 255;
	xor.b64  	%rd16888, %rd16887, %rd16885;
	mul.lo.s64 	%rd16889, %rd16888, 1099511628211;
	shr.u64 	%rd16890, %rd16874, 32;
	and.b64  	%rd16891, %rd16890, 255;
	xor.b64  	%rd16892, %rd16891, %rd16889;
	mul.lo.s64 	%rd16893, %rd16892, 1099511628211;
	shr.u64 	%rd16894, %rd16874, 40;
	and.b64  	%rd16895, %rd16894, 255;
	xor.b64  	%rd16896, %rd16895, %rd16893;
	mul.lo.s64 	%rd16897, %rd16896, 1099511628211;
	shr.u64 	%rd16898, %rd16874, 48;
	and.b64  	%rd16899, %rd16898, 255;
	xor.b64  	%rd16900, %rd16899, %rd16897;
	mul.lo.s64 	%rd16901, %rd16900, 1099511628211;
	shr.u64 	%rd16902, %rd16874, 56;
	xor.b64  	%rd16903, %rd16902, %rd16901;
	mul.lo.s64 	%rd16904, %rd16903, 1099511628211;
	ld.u64 	%rd16905, [%rd16873+8];
	and.b64  	%rd16906, %rd16905, 255;
	xor.b64  	%rd16907, %rd16906, %rd16904;
	mul.lo.s64 	%rd16908, %rd16907, 1099511628211;
	shr.u64 	%rd16909, %rd16905, 8;
	and.b64  	%rd16910, %rd16909, 255;
	xor.b64  	%rd16911, %rd16910, %rd16908;
	mul.lo.s64 	%rd16912, %rd16911, 1099511628211;
	shr.u64 	%rd16913, %rd16905, 16;
	and.b64  	%rd16914, %rd16913, 255;
	xor.b64  	%rd16915, %rd16914, %rd16912;
	mul.lo.s64 	%rd16916, %rd16915, 1099511628211;
	shr.u64 	%rd16917, %rd16905, 24;
	and.b64  	%rd16918, %rd16917, 255;
	xor.b64  	%rd16919, %rd16918, %rd16916;
	mul.lo.s64 	%rd16920, %rd16919, 1099511628211;
	shr.u64 	%rd16921, %rd16905, 32;
	and.b64  	%rd16922, %rd16921, 255;
	xor.b64  	%rd16923, %rd16922, %rd16920;
	mul.lo.s64 	%rd16924, %rd16923, 1099511628211;
	shr.u64 	%rd16925, %rd16905, 40;
	and.b64  	%rd16926, %rd16925, 255;
	xor.b64  	%rd16927, %rd16926, %rd16924;
	mul.lo.s64 	%rd16928, %rd16927, 1099511628211;
	shr.u64 	%rd16929, %rd16905, 48;
	and.b64  	%rd16930, %rd16929, 255;
	xor.b64  	%rd16931, %rd16930, %rd16928;
	mul.lo.s64 	%rd16932, %rd16931, 1099511628211;
	shr.u64 	%rd16933, %rd16905, 56;
	xor.b64  	%rd16934, %rd16933, %rd16932;
	mul.lo.s64 	%rd38875, %rd16934, 1099511628211;
	add.s64 	%rd38873, %rd38873, 2;
	and.b64  	%rd38876, %rd3820, -2;
	setp.ne.s64 	%p672, %rd38873, %rd38876;
	@%p672 bra 	$L__BB21_2155;
$L__BB21_2156:
	setp.eq.s64 	%p673, %rd2168, 0;
	@%p673 bra 	$L__BB21_2158;
	shl.b64 	%rd16935, %rd38876, 3;
	add.s64 	%rd16936, %rd38709, %rd16935;
	ld.u64 	%rd16937, [%rd16936];
	and.b64  	%rd16938, %rd16937, 255;
	xor.b64  	%rd16939, %rd16938, %rd38875;
	mul.lo.s64 	%rd16940, %rd16939, 1099511628211;
	shr.u64 	%rd16941, %rd16937, 8;
	and.b64  	%rd16942, %rd16941, 255;
	xor.b64  	%rd16943, %rd16942, %rd16940;
	mul.lo.s64 	%rd16944, %rd16943, 1099511628211;
	shr.u64 	%rd16945, %rd16937, 16;
	and.b64  	%rd16946, %rd16945, 255;
	xor.b64  	%rd16947, %rd16946, %rd16944;
	mul.lo.s64 	%rd16948, %rd16947, 1099511628211;
	shr.u64 	%rd16949, %rd16937, 24;
	and.b64  	%rd16950, %rd16949, 255;
	xor.b64  	%rd16951, %rd16950, %rd16948;
	mul.lo.s64 	%rd16952, %rd16951, 1099511628211;
	shr.u64 	%rd16953, %rd16937, 32;
	and.b64  	%rd16954, %rd16953, 255;
	xor.b64  	%rd16955, %rd16954, %rd16952;
	mul.lo.s64 	%rd16956, %rd16955, 1099511628211;
	shr.u64 	%rd16957, %rd16937, 40;
	and.b64  	%rd16958, %rd16957, 255;
	xor.b64  	%rd16959, %rd16958, %rd16956;
	mul.lo.s64 	%rd16960, %rd16959, 1099511628211;
	shr.u64 	%rd16961, %rd16937, 48;
	and.b64  	%rd16962, %rd16961, 255;
	xor.b64  	%rd16963, %rd16962, %rd16960;
	mul.lo.s64 	%rd16964, %rd16963, 1099511628211;
	shr.u64 	%rd16965, %rd16937, 56;
	xor.b64  	%rd16966, %rd16965, %rd16964;
	mul.lo.s64 	%rd38875, %rd16966, 1099511628211;
$L__BB21_2158:
	setp.eq.s64 	%p674, %rd1785, 0;
	mov.b64 	%rd38881, -3750763034362895579;
	mov.b64 	%rd38882, 0;
	@%p674 bra 	$L__BB21_2161;
	mov.b64 	%rd38881, -3750763034362895579;
	mov.b64 	%rd38879, 0;
$L__BB21_2160:
	shl.b64 	%rd16972, %rd38879, 3;
	add.s64 	%rd16973, %rd38929, %rd16972;
	ld.u64 	%rd16974, [%rd16973];
	and.b64  	%rd16975, %rd16974, 255;
	xor.b64  	%rd16976, %rd16975, %rd38881;
	mul.lo.s64 	%rd16977, %rd16976, 1099511628211;
	shr.u64 	%rd16978, %rd16974, 8;
	and.b64  	%rd16979, %rd16978, 255;
	xor.b64  	%rd16980, %rd16979, %rd16977;
	mul.lo.s64 	%rd16981, %rd16980, 1099511628211;
	shr.u64 	%rd16982, %rd16974, 16;
	and.b64  	%rd16983, %rd16982, 255;
	xor.b64  	%rd16984, %rd16983, %rd16981;
	mul.lo.s64 	%rd16985, %rd16984, 1099511628211;
	shr.u64 	%rd16986, %rd16974, 24;
	and.b64  	%rd16987, %rd16986, 255;
	xor.b64  	%rd16988, %rd16987, %rd16985;
	mul.lo.s64 	%rd16989, %rd16988, 1099511628211;
	shr.u64 	%rd16990, %rd16974, 32;
	and.b64  	%rd16991, %rd16990, 255;
	xor.b64  	%rd16992, %rd16991, %rd16989;
	mul.lo.s64 	%rd16993, %rd16992, 1099511628211;
	shr.u64 	%rd16994, %rd16974, 40;
	and.b64  	%rd16995, %rd16994, 255;
	xor.b64  	%rd16996, %rd16995, %rd16993;
	mul.lo.s64 	%rd16997, %rd16996, 1099511628211;
	shr.u64 	%rd16998, %rd16974, 48;
	and.b64  	%rd16999, %rd16998, 255;
	xor.b64  	%rd17000, %rd16999, %rd16997;
	mul.lo.s64 	%rd17001, %rd17000, 1099511628211;
	shr.u64 	%rd17002, %rd16974, 56;
	xor.b64  	%rd17003, %rd17002, %rd17001;
	mul.lo.s64 	%rd17004, %rd17003, 1099511628211;
	ld.u64 	%rd17005, [%rd16973+8];
	and.b64  	%rd17006, %rd17005, 255;
	xor.b64  	%rd17007, %rd17006, %rd17004;
	mul.lo.s64 	%rd17008, %rd17007, 1099511628211;
	shr.u64 	%rd17009, %rd17005, 8;
	and.b64  	%rd17010, %rd17009, 255;
	xor.b64  	%rd17011, %rd17010, %rd17008;
	mul.lo.s64 	%rd17012, %rd17011, 1099511628211;
	shr.u64 	%rd17013, %rd17005, 16;
	and.b64  	%rd17014, %rd17013, 255;
	xor.b64  	%rd17015, %rd17014, %rd17012;
	mul.lo.s64 	%rd17016, %rd17015, 1099511628211;
	shr.u64 	%rd17017, %rd17005, 24;
	and.b64  	%rd17018, %rd17017, 255;
	xor.b64  	%rd17019, %rd17018, %rd17016;
	mul.lo.s64 	%rd17020, %rd17019, 1099511628211;
	shr.u64 	%rd17021, %rd17005, 32;
	and.b64  	%rd17022, %rd17021, 255;
	xor.b64  	%rd17023, %rd17022, %rd17020;
	mul.lo.s64 	%rd17024, %rd17023, 1099511628211;
	shr.u64 	%rd17025, %rd17005, 40;
	and.b64  	%rd17026, %rd17025, 255;
	xor.b64  	%rd17027, %rd17026, %rd17024;
	mul.lo.s64 	%rd17028, %rd17027, 1099511628211;
	shr.u64 	%rd17029, %rd17005, 48;
	and.b64  	%rd17030, %rd17029, 255;
	xor.b64  	%rd17031, %rd17030, %rd17028;
	mul.lo.s64 	%rd17032, %rd17031, 1099511628211;
	shr.u64 	%rd17033, %rd17005, 56;
	xor.b64  	%rd17034, %rd17033, %rd17032;
	mul.lo.s64 	%rd38881, %rd17034, 1099511628211;
	add.s64 	%rd38879, %rd38879, 2;
	and.b64  	%rd38882, %rd3820, -2;
	setp.ne.s64 	%p675, %rd38879, %rd38882;
	@%p675 bra 	$L__BB21_2160;
$L__BB21_2161:
	setp.eq.s64 	%p676, %rd2168, 0;
	@%p676 bra 	$L__BB21_2163;
	shl.b64 	%rd17035, %rd38882, 3;
	add.s64 	%rd17036, %rd38929, %rd17035;
	ld.u64 	%rd17037, [%rd17036];
	and.b64  	%rd17038, %rd17037, 255;
	xor.b64  	%rd17039, %rd17038, %rd38881;
	mul.lo.s64 	%rd17040, %rd17039, 1099511628211;
	shr.u64 	%rd17041, %rd17037, 8;
	and.b64  	%rd17042, %rd17041, 255;
	xor.b64  	%rd17043, %rd17042, %rd17040;
	mul.lo.s64 	%rd17044, %rd17043, 1099511628211;
	shr.u64 	%rd17045, %rd17037, 16;
	and.b64  	%rd17046, %rd17045, 255;
	xor.b64  	%rd17047, %rd17046, %rd17044;
	mul.lo.s64 	%rd17048, %rd17047, 1099511628211;
	shr.u64 	%rd17049, %rd17037, 24;
	and.b64  	%rd17050, %rd17049, 255;
	xor.b64  	%rd17051, %rd17050, %rd17048;
	mul.lo.s64 	%rd17052, %rd17051, 1099511628211;
	shr.u64 	%rd17053, %rd17037, 32;
	and.b64  	%rd17054, %rd17053, 255;
	xor.b64  	%rd17055, %rd17054, %rd17052;
	mul.lo.s64 	%rd17056, %rd17055, 1099511628211;
	shr.u64 	%rd17057, %rd17037, 40;
	and.b64  	%rd17058, %rd17057, 255;
	xor.b64  	%rd17059, %rd17058, %rd17056;
	mul.lo.s64 	%rd17060, %rd17059, 1099511628211;
	shr.u64 	%rd17061, %rd17037, 48;
	and.b64  	%rd17062, %rd17061, 255;
	xor.b64  	%rd17063, %rd17062, %rd17060;
	mul.lo.s64 	%rd17064, %rd17063, 1099511628211;
	shr.u64 	%rd17065, %rd17037, 56;
	xor.b64  	%rd17066, %rd17065, %rd17064;
	mul.lo.s64 	%rd38881, %rd17066, 1099511628211;
$L__BB21_2163:
	setp.eq.s64 	%p677, %rd38875, %rd38881;
	@%p677 bra 	$L__BB21_2176;
	setp.eq.s64 	%p678, %rd1785, 0;
	mov.b64 	%rd38887, -3750763034362895579;
	mov.b64 	%rd38888, 0;
	@%p678 bra 	$L__BB21_2167;
	mov.b64 	%rd38887, -3750763034362895579;
	mov.b64 	%rd38885, 0;
	and.b64  	%rd38888, %rd3820, -2;
$L__BB21_2166:
	shl.b64 	%rd17072, %rd38885, 3;
	add.s64 	%rd17073, %rd38709, %rd17072;
	ld.u64 	%rd17074, [%rd17073];
	and.b64  	%rd17075, %rd17074, 255;
	xor.b64  	%rd17076, %rd17075, %rd38887;
	mul.lo.s64 	%rd17077, %rd17076, 1099511628211;
	shr.u64 	%rd17078, %rd17074, 8;
	and.b64  	%rd17079, %rd17078, 255;
	xor.b64  	%rd17080, %rd17079, %rd17077;
	mul.lo.s64 	%rd17081, %rd17080, 1099511628211;
	shr.u64 	%rd17082, %rd17074, 16;
	and.b64  	%rd17083, %rd17082, 255;
	xor.b64  	%rd17084, %rd17083, %rd17081;
	mul.lo.s64 	%rd17085, %rd17084, 1099511628211;
	shr.u64 	%rd17086, %rd17074, 24;
	and.b64  	%rd17087, %rd17086, 255;
	xor.b64  	%rd17088, %rd17087, %rd17085;
	mul.lo.s64 	%rd17089, %rd17088, 1099511628211;
	shr.u64 	%rd17090, %rd17074, 32;
	and.b64  	%rd17091, %rd17090, 255;
	xor.b64  	%rd17092, %rd17091, %rd17089;
	mul.lo.s64 	%rd17093, %rd17092, 1099511628211;
	shr.u64 	%rd17094, %rd17074, 40;
	and.b64  	%rd17095, %rd17094, 255;
	xor.b64  	%rd17096, %rd17095, %rd17093;
	mul.lo.s64 	%rd17097, %rd17096, 1099511628211;
	shr.u64 	%rd17098, %rd17074, 48;
	and.b64  	%rd17099, %rd17098, 255;
	xor.b64  	%rd17100, %rd17099, %rd17097;
	mul.lo.s64 	%rd17101, %rd17100, 1099511628211;
	shr.u64 	%rd17102, %rd17074, 56;
	xor.b64  	%rd17103, %rd17102, %rd17101;
	mul.lo.s64 	%rd17104, %rd17103, 1099511628211;
	ld.u64 	%rd17105, [%rd17073+8];
	and.b64  	%rd17106, %rd17105, 255;
	xor.b64  	%rd17107, %rd17106, %rd17104;
	mul.lo.s64 	%rd17108, %rd17107, 1099511628211;
	shr.u64 	%rd17109, %rd17105, 8;
	and.b64  	%rd17110, %rd17109, 255;
	xor.b64  	%rd17111, %rd17110, %rd17108;
	mul.lo.s64 	%rd17112, %rd17111, 1099511628211;
	shr.u64 	%rd17113, %rd17105, 16;
	and.b64  	%rd17114, %rd17113, 255;
	xor.b64  	%rd17115, %rd17114, %rd17112;
	mul.lo.s64 	%rd17116, %rd17115, 1099511628211;
	shr.u64 	%rd17117, %rd17105, 24;
	and.b64  	%rd17118, %rd17117, 255;
	xor.b64  	%rd17119, %rd17118, %rd17116;
	mul.lo.s64 	%rd17120, %rd17119, 1099511628211;
	shr.u64 	%rd17121, %rd17105, 32;
	and.b64  	%rd17122, %rd17121, 255;
	xor.b64  	%rd17123, %rd17122, %rd17120;
	mul.lo.s64 	%rd17124, %rd17123, 1099511628211;
	shr.u64 	%rd17125, %rd17105, 40;
	and.b64  	%rd17126, %rd17125, 255;
	xor.b64  	%rd17127, %rd17126, %rd17124;
	mul.lo.s64 	%rd17128, %rd17127, 1099511628211;
	shr.u64 	%rd17129, %rd17105, 48;
	and.b64  	%rd17130, %rd17129, 255;
	xor.b64  	%rd17131, %rd17130, %rd17128;
	mul.lo.s64 	%rd17132, %rd17131, 1099511628211;
	shr.u64 	%rd17133, %rd17105, 56;
	xor.b64  	%rd17134, %rd17133, %rd17132;
	mul.lo.s64 	%rd38887, %rd17134, 1099511628211;
	add.s64 	%rd38885, %rd38885, 2;
	setp.ne.s64 	%p679, %rd38885, %rd38888;
	@%p679 bra 	$L__BB21_2166;
$L__BB21_2167:
	setp.eq.s64 	%p680, %rd2168, 0;
	@%p680 bra 	$L__BB21_2169;
	shl.b64 	%rd17135, %rd38888, 3;
	add.s64 	%rd17136, %rd38709, %rd17135;
	ld.u64 	%rd17137, [%rd17136];
	and.b64  	%rd17138, %rd17137, 255;
	xor.b64  	%rd17139, %rd17138, %rd38887;
	mul.lo.s64 	%rd17140, %rd17139, 1099511628211;
	shr.u64 	%rd17141, %rd17137, 8;
	and.b64  	%rd17142, %rd17141, 255;
	xor.b64  	%rd17143, %rd17142, %rd17140;
	mul.lo.s64 	%rd17144, %rd17143, 1099511628211;
	shr.u64 	%rd17145, %rd17137, 16;
	and.b64  	%rd17146, %rd17145, 255;
	xor.b64  	%rd17147, %rd17146, %rd17144;
	mul.lo.s64 	%rd17148, %rd17147, 1099511628211;
	shr.u64 	%rd17149, %rd17137, 24;
	and.b64  	%rd17150, %rd17149, 255;
	xor.b64  	%rd17151, %rd17150, %rd17148;
	mul.lo.s64 	%rd17152, %rd17151, 1099511628211;
	shr.u64 	%rd17153, %rd17137, 32;
	and.b64  	%rd17154, %rd17153, 255;
	xor.b64  	%rd17155, %rd17154, %rd17152;
	mul.lo.s64 	%rd17156, %rd17155, 1099511628211;
	shr.u64 	%rd17157, %rd17137, 40;
	and.b64  	%rd17158, %rd17157, 255;
	xor.b64  	%rd17159, %rd17158, %rd17156;
	mul.lo.s64 	%rd17160, %rd17159, 1099511628211;
	shr.u64 	%rd17161, %rd17137, 48;
	and.b64  	%rd17162, %rd17161, 255;
	xor.b64  	%rd17163, %rd17162, %rd17160;
	mul.lo.s64 	%rd17164, %rd17163, 1099511628211;
	shr.u64 	%rd17165, %rd17137, 56;
	xor.b64  	%rd17166, %rd17165, %rd17164;
	mul.lo.s64 	%rd38887, %rd17166, 1099511628211;
$L__BB21_2169:
	setp.eq.s64 	%p681, %rd1785, 0;
	mov.b64 	%rd38893, -3750763034362895579;
	mov.b64 	%rd38894, 0;
	@%p681 bra 	$L__BB21_2172;
	mov.b64 	%rd38893, -3750763034362895579;
	mov.b64 	%rd38891, 0;
$L__BB21_2171:
	shl.b64 	%rd17172, %rd38891, 3;
	add.s64 	%rd17173, %rd38929, %rd17172;
	ld.u64 	%rd17174, [%rd17173];
	and.b64  	%rd17175, %rd17174, 255;
	xor.b64  	%rd17176, %rd17175, %rd38893;
	mul.lo.s64 	%rd17177, %rd17176, 1099511628211;
	shr.u64 	%rd17178, %rd17174, 8;
	and.b64  	%rd17179, %rd17178, 255;
	xor.b64  	%rd17180, %rd17179, %rd17177;
	mul.lo.s64 	%rd17181, %rd17180, 1099511628211;
	shr.u64 	%rd17182, %rd17174, 16;
	and.b64  	%rd17183, %rd17182, 255;
	xor.b64  	%rd17184, %rd17183, %rd17181;
	mul.lo.s64 	%rd17185, %rd17184, 1099511628211;
	shr.u64 	%rd17186, %rd17174, 24;
	and.b64  	%rd17187, %rd17186, 255;
	xor.b64  	%rd17188, %rd17187, %rd17185;
	mul.lo.s64 	%rd17189, %rd17188, 1099511628211;
	shr.u64 	%rd17190, %rd17174, 32;
	and.b64  	%rd17191, %rd17190, 255;
	xor.b64  	%rd17192, %rd17191, %rd17189;
	mul.lo.s64 	%rd17193, %rd17192, 1099511628211;
	shr.u64 	%rd17194, %rd17174, 40;
	and.b64  	%rd17195, %rd17194, 255;
	xor.b64  	%rd17196, %rd17195, %rd17193;
	mul.lo.s64 	%rd17197, %rd17196, 1099511628211;
	shr.u64 	%rd17198, %rd17174, 48;
	and.b64  	%rd17199, %rd17198, 255;
	xor.b64  	%rd17200, %rd17199, %rd17197;
	mul.lo.s64 	%rd17201, %rd17200, 1099511628211;
	shr.u64 	%rd17202, %rd17174, 56;
	xor.b64  	%rd17203, %rd17202, %rd17201;
	mul.lo.s64 	%rd17204, %rd17203, 1099511628211;
	ld.u64 	%rd17205, [%rd17173+8];
	and.b64  	%rd17206, %rd17205, 255;
	xor.b64  	%rd17207, %rd17206, %rd17204;
	mul.lo.s64 	%rd17208, %rd17207, 1099511628211;
	shr.u64 	%rd17209, %rd17205, 8;
	and.b64  	%rd17210, %rd17209, 255;
	xor.b64  	%rd17211, %rd17210, %rd17208;
	mul.lo.s64 	%rd17212, %rd17211, 1099511628211;
	shr.u64 	%rd17213, %rd17205, 16;
	and.b64  	%rd17214, %rd17213, 255;
	xor.b64  	%rd17215, %rd17214, %rd17212;
	mul.lo.s64 	%rd17216, %rd17215, 1099511628211;
	shr.u64 	%rd17217, %rd17205, 24;
	and.b64  	%rd17218, %rd17217, 255;
	xor.b64  	%rd17219, %rd17218, %rd17216;
	mul.lo.s64 	%rd17220, %rd17219, 1099511628211;
	shr.u64 	%rd17221, %rd17205, 32;
	and.b64  	%rd17222, %rd17221, 255;
	xor.b64  	%rd17223, %rd17222, %rd17220;
	mul.lo.s64 	%rd17224, %rd17223, 1099511628211;
	shr.u64 	%rd17225, %rd17205, 40;
	and.b64  	%rd17226, %rd17225, 255;
	xor.b64  	%rd17227, %rd17226, %rd17224;
	mul.lo.s64 	%rd17228, %rd17227, 1099511628211;
	shr.u64 	%rd17229, %rd17205, 48;
	and.b64  	%rd17230, %rd17229, 255;
	xor.b64  	%rd17231, %rd17230, %rd17228;
	mul.lo.s64 	%rd17232, %rd17231, 1099511628211;
	shr.u64 	%rd17233, %rd17205, 56;
	xor.b64  	%rd17234, %rd17233, %rd17232;
	mul.lo.s64 	%rd38893, %rd17234, 1099511628211;
	add.s64 	%rd38891, %rd38891, 2;
	and.b64  	%rd38894, %rd3820, -2;
	setp.ne.s64 	%p682, %rd38891, %rd38894;
	@%p682 bra 	$L__BB21_2171;
$L__BB21_2172:
	setp.eq.s64 	%p683, %rd2168, 0;
	@%p683 bra 	$L__BB21_2174;
	shl.b64 	%rd17235, %rd38894, 3;
	add.s64 	%rd17236, %rd38929, %rd17235;
	ld.u64 	%rd17237, [%rd17236];
	and.b64  	%rd17238, %rd17237, 255;
	xor.b64  	%rd17239, %rd17238, %rd38893;
	mul.lo.s64 	%rd17240, %rd17239, 1099511628211;
	shr.u64 	%rd17241, %rd17237, 8;
	and.b64  	%rd17242, %rd17241, 255;
	xor.b64  	%rd17243, %rd17242, %rd17240;
	mul.lo.s64 	%rd17244, %rd17243, 1099511628211;
	shr.u64 	%rd17245, %rd17237, 16;
	and.b64  	%rd17246, %rd17245, 255;
	xor.b64  	%rd17247, %rd17246, %rd17244;
	mul.lo.s64 	%rd17248, %rd17247, 1099511628211;
	shr.u64 	%rd17249, %rd17237, 24;
	and.b64  	%rd17250, %rd17249, 255;
	xor.b64  	%rd17251, %rd17250, %rd17248;
	mul.lo.s64 	%rd17252, %rd17251, 1099511628211;
	shr.u64 	%rd17253, %rd17237, 32;
	and.b64  	%rd17254, %rd17253, 255;
	xor.b64  	%rd17255, %rd17254, %rd17252;
	mul.lo.s64 	%rd17256, %rd17255, 1099511628211;
	shr.u64 	%rd17257, %rd17237, 40;
	and.b64  	%rd17258, %rd17257, 255;
	xor.b64  	%rd17259, %rd17258, %rd17256;
	mul.lo.s64 	%rd17260, %rd17259, 1099511628211;
	shr.u64 	%rd17261, %rd17237, 48;
	and.b64  	%rd17262, %rd17261, 255;
	xor.b64  	%rd17263, %rd17262, %rd17260;
	mul.lo.s64 	%rd17264, %rd17263, 1099511628211;
	shr.u64 	%rd17265, %rd17237, 56;
	xor.b64  	%rd17266, %rd17265, %rd17264;
	mul.lo.s64 	%rd38893, %rd17266, 1099511628211;
$L__BB21_2174:
	setp.lt.u64 	%p684, %rd38887, %rd38893;
	mov.u64 	%rd38928, %rd38709;
	@%p684 bra 	$L__BB21_2175;
	bra.uni 	$L__BB21_2180;
$L__BB21_2175:
	mov.u64 	%rd38928, %rd38929;
	mov.u64 	%rd38929, %rd38709;
	bra.uni 	$L__BB21_2180;
$L__BB21_2176:
	setp.eq.s32 	%p685, %r120, 0;
	mov.u64 	%rd38928, %rd38709;
	@%p685 bra 	$L__BB21_2180;
	mov.b64 	%rd38897, 0;
$L__BB21_2178:
	shl.b64 	%rd17268, %rd38897, 3;
	add.s64 	%rd17269, %rd38709, %rd17268;
	ld.u64 	%rd17270, [%rd17269];
	add.s64 	%rd17271, %rd38929, %rd17268;
	ld.u64 	%rd17272, [%rd17271];
	setp.lt.u64 	%p686, %rd17270, %rd17272;
	@%p686 bra 	$L__BB21_2175;
	add.s64 	%rd38897, %rd38897, 1;
	setp.eq.s64 	%p687, %rd38897, %rd1784;
	mov.u64 	%rd38928, %rd38709;
	@%p687 bra 	$L__BB21_2180;
	bra.uni 	$L__BB21_2178;
$L__BB21_2180:
	setp.eq.s64 	%p688, %rd1785, 0;
	mov.b64 	%rd38902, -3750763034362895579;
	mov.b64 	%rd38903, 0;
	@%p688 bra 	$L__BB21_2183;
	mov.b64 	%rd38902, -3750763034362895579;
	mov.b64 	%rd38900, 0;
$L__BB21_2182:
	shl.b64 	%rd17278, %rd38900, 3;
	add.s64 	%rd17279, %rd38736, %rd17278;
	ld.u64 	%rd17280, [%rd17279];
	and.b64  	%rd17281, %rd17280, 255;
	xor.b64  	%rd17282, %rd17281, %rd38902;
	mul.lo.s64 	%rd17283, %rd17282, 1099511628211;
	shr.u64 	%rd17284, %rd17280, 8;
	and.b64  	%rd17285, %rd17284, 255;
	xor.b64  	%rd17286, %rd17285, %rd17283;
	mul.lo.s64 	%rd17287, %rd17286, 1099511628211;
	shr.u64 	%rd17288, %rd17280, 16;
	and.b64  	%rd17289, %rd17288, 255;
	xor.b64  	%rd17290, %rd17289, %rd17287;
	mul.lo.s64 	%rd17291, %rd17290, 1099511628211;
	shr.u64 	%rd17292, %rd17280, 24;
	and.b64  	%rd17293, %rd17292, 255;
	xor.b64  	%rd17294, %rd17293, %rd17291;
	mul.lo.s64 	%rd17295, %rd17294, 1099511628211;
	shr.u64 	%rd17296, %rd17280, 32;
	and.b64  	%rd17297, %rd17296, 255;
	xor.b64  	%rd17298, %rd17297, %rd17295;
	mul.lo.s64 	%rd17299, %rd17298, 1099511628211;
	shr.u64 	%rd17300, %rd17280, 40;
	and.b64  	%rd17301, %rd17300, 255;
	xor.b64  	%rd17302, %rd17301, %rd17299;
	mul.lo.s64 	%rd17303, %rd17302, 1099511628211;
	shr.u64 	%rd17304, %rd17280, 48;
	and.b64  	%rd17305, %rd17304, 255;
	xor.b64  	%rd17306, %rd17305, %rd17303;
	mul.lo.s64 	%rd17307, %rd17306, 1099511628211;
	shr.u64 	%rd17308, %rd17280, 56;
	xor.b64  	%rd17309, %rd17308, %rd17307;
	mul.lo.s64 	%rd17310, %rd17309, 1099511628211;
	ld.u64 	%rd17311, [%rd17279+8];
	and.b64  	%rd17312, %rd17311, 255;
	xor.b64  	%rd17313, %rd17312, %rd17310;
	mul.lo.s64 	%rd17314, %rd17313, 1099511628211;
	shr.u64 	%rd17315, %rd17311, 8;
	and.b64  	%rd17316, %rd17315, 255;
	xor.b64  	%rd17317, %rd17316, %rd17314;
	mul.lo.s64 	%rd17318, %rd17317, 1099511628211;
	shr.u64 	%rd17319, %rd17311, 16;
	and.b64  	%rd17320, %rd17319, 255;
	xor.b64  	%rd17321, %rd17320, %rd17318;
	mul.lo.s64 	%rd17322, %rd17321, 1099511628211;
	shr.u64 	%rd17323, %rd17311, 24;
	and.b64  	%rd17324, %rd17323, 255;
	xor.b64  	%rd17325, %rd17324, %rd17322;
	mul.lo.s64 	%rd17326, %rd17325, 1099511628211;
	shr.u64 	%rd17327, %rd17311, 32;
	and.b64  	%rd17328, %rd17327, 255;
	xor.b64  	%rd17329, %rd17328, %rd17326;
	mul.lo.s64 	%rd17330, %rd17329, 1099511628211;
	shr.u64 	%rd17331, %rd17311, 40;
	and.b64  	%rd17332, %rd17331, 255;
	xor.b64  	%rd17333, %rd17332, %rd17330;
	mul.lo.s64 	%rd17334, %rd17333, 1099511628211;
	shr.u64 	%rd17335, %rd17311, 48;
	and.b64  	%rd17336, %rd17335, 255;
	xor.b64  	%rd17337, %rd17336, %rd17334;
	mul.lo.s64 	%rd17338, %rd17337, 1099511628211;
	shr.u64 	%rd17339, %rd17311, 56;
	xor.b64  	%rd17340, %rd17339, %rd17338;
	mul.lo.s64 	%rd38902, %rd17340, 1099511628211;
	add.s64 	%rd38900, %rd38900, 2;
	and.b64  	%rd38903, %rd3820, -2;
	setp.ne.s64 	%p689, %rd38900, %rd38903;
	@%p689 bra 	$L__BB21_2182;
$L__BB21_2183:
	setp.eq.s64 	%p690, %rd2168, 0;
	@%p690 bra 	$L__BB21_2185;
	shl.b64 	%rd17341, %rd38903, 3;
	add.s64 	%rd17342, %rd38736, %rd17341;
	ld.u64 	%rd17343, [%rd17342];
	and.b64  	%rd17344, %rd17343, 255;
	xor.b64  	%rd17345, %rd17344, %rd38902;
	mul.lo.s64 	%rd17346, %rd17345, 1099511628211;
	shr.u64 	%rd17347, %rd17343, 8;
	and.b64  	%rd17348, %rd17347, 255;
	xor.b64  	%rd17349, %rd17348, %rd17346;
	mul.lo.s64 	%rd17350, %rd17349, 1099511628211;
	shr.u64 	%rd17351, %rd17343, 16;
	and.b64  	%rd17352, %rd17351, 255;
	xor.b64  	%rd17353, %rd17352, %rd17350;
	mul.lo.s64 	%rd17354, %rd17353, 1099511628211;
	shr.u64 	%rd17355, %rd17343, 24;
	and.b64  	%rd17356, %rd17355, 255;
	xor.b64  	%rd17357, %rd17356, %rd17354;
	mul.lo.s64 	%rd17358, %rd17357, 1099511628211;
	shr.u64 	%rd17359, %rd17343, 32;
	and.b64  	%rd17360, %rd17359, 255;
	xor.b64  	%rd17361, %rd17360, %rd17358;
	mul.lo.s64 	%rd17362, %rd17361, 1099511628211;
	shr.u64 	%rd17363, %rd17343, 40;
	and.b64  	%rd17364, %rd17363, 255;
	xor.b64  	%rd17365, %rd17364, %rd17362;
	mul.lo.s64 	%rd17366, %rd17365, 1099511628211;
	shr.u64 	%rd17367, %rd17343, 48;
	and.b64  	%rd17368, %rd17367, 255;
	xor.b64  	%rd17369, %rd17368, %rd17366;
	mul.lo.s64 	%rd17370, %rd17369, 1099511628211;
	shr.u64 	%rd17371, %rd17343, 56;
	xor.b64  	%rd17372, %rd17371, %rd17370;
	mul.lo.s64 	%rd38902, %rd17372, 1099511628211;
$L__BB21_2185:
	setp.eq.s64 	%p691, %rd1785, 0;
	mov.b64 	%rd38908, -3750763034362895579;
	mov.b64 	%rd38909, 0;
	@%p691 bra 	$L__BB21_2188;
	mov.b64 	%rd38908, -3750763034362895579;
	mov.b64 	%rd38906, 0;
$L__BB21_2187:
	shl.b64 	%rd17378, %rd38906, 3;
	add.s64 	%rd17379, %rd38927, %rd17378;
	ld.u64 	%rd17380, [%rd17379];
	and.b64  	%rd17381, %rd17380, 255;
	xor.b64  	%rd17382, %rd17381, %rd38908;
	mul.lo.s64 	%rd17383, %rd17382, 1099511628211;
	shr.u64 	%rd17384, %rd17380, 8;
	and.b64  	%rd17385, %rd17384, 255;
	xor.b64  	%rd17386, %rd17385, %rd17383;
	mul.lo.s64 	%rd17387, %rd17386, 1099511628211;
	shr.u64 	%rd17388, %rd17380, 16;
	and.b64  	%rd17389, %rd17388, 255;
	xor.b64  	%rd17390, %rd17389, %rd17387;
	mul.lo.s64 	%rd17391, %rd17390, 1099511628211;
	shr.u64 	%rd17392, %rd17380, 24;
	and.b64  	%rd17393, %rd17392, 255;
	xor.b64  	%rd17394, %rd17393, %rd17391;
	mul.lo.s64 	%rd17395, %rd17394, 1099511628211;
	shr.u64 	%rd17396, %rd17380, 32;
	and.b64  	%rd17397, %rd17396, 255;
	xor.b64  	%rd17398, %rd17397, %rd17395;
	mul.lo.s64 	%rd17399, %rd17398, 1099511628211;
	shr.u64 	%rd17400, %rd17380, 40;
	and.b64  	%rd17401, %rd17400, 255;
	xor.b64  	%rd17402, %rd17401, %rd17399;
	mul.lo.s64 	%rd17403, %rd17402, 1099511628211;
	shr.u64 	%rd17404, %rd17380, 48;
	and.b64  	%rd17405, %rd17404, 255;
	xor.b64  	%rd17406, %rd17405, %rd17403;
	mul.lo.s64 	%rd17407, %rd17406, 1099511628211;
	shr.u64 	%rd17408, %rd17380, 56;
	xor.b64  	%rd17409, %rd17408, %rd17407;
	mul.lo.s64 	%rd17410, %rd17409, 1099511628211;
	ld.u64 	%rd17411, [%rd17379+8];
	and.b64  	%rd17412, %rd17411, 255;
	xor.b64  	%rd17413, %rd17412, %rd17410;
	mul.lo.s64 	%rd17414, %rd17413, 1099511628211;
	shr.u64 	%rd17415, %rd17411, 8;
	and.b64  	%rd17416, %rd17415, 255;
	xor.b64  	%rd17417, %rd17416, %rd17414;
	mul.lo.s64 	%rd17418, %rd17417, 1099511628211;
	shr.u64 	%rd17419, %rd17411, 16;
	and.b64  	%rd17420, %rd17419, 255;
	xor.b64  	%rd17421, %rd17420, %rd17418;
	mul.lo.s64 	%rd17422, %rd17421, 1099511628211;
	shr.u64 	%rd17423, %rd17411, 24;
	and.b64  	%rd17424, %rd17423, 255;
	xor.b64  	%rd17425, %rd17424, %rd17422;
	mul.lo.s64 	%rd17426, %rd17425, 1099511628211;
	shr.u64 	%rd17427, %rd17411, 32;
	and.b64  	%rd17428, %rd17427, 255;
	xor.b64  	%rd17429, %rd17428, %rd17426;
	mul.lo.s64 	%rd17430, %rd17429, 1099511628211;
	shr.u64 	%rd17431, %rd17411, 40;
	and.b64  	%rd17432, %rd17431, 255;
	xor.b64  	%rd17433, %rd17432, %rd17430;
	mul.lo.s64 	%rd17434, %rd17433, 1099511628211;
	shr.u64 	%rd17435, %rd17411, 48;
	and.b64  	%rd17436, %rd17435, 255;
	xor.b64  	%rd17437, %rd17436, %rd17434;
	mul.lo.s64 	%rd17438, %rd17437, 1099511628211;
	shr.u64 	%rd17439, %rd17411, 56;
	xor.b64  	%rd17440, %rd17439, %rd17438;
	mul.lo.s64 	%rd38908, %rd17440, 1099511628211;
	add.s64 	%rd38906, %rd38906, 2;
	and.b64  	%rd38909, %rd3820, -2;
	setp.ne.s64 	%p692, %rd38906, %rd38909;
	@%p692 bra 	$L__BB21_2187;
$L__BB21_2188:
	setp.eq.s64 	%p693, %rd2168, 0;
	@%p693 bra 	$L__BB21_2190;
	shl.b64 	%rd17441, %rd38909, 3;
	add.s64 	%rd17442, %rd38927, %rd17441;
	ld.u64 	%rd17443, [%rd17442];
	and.b64  	%rd17444, %rd17443, 255;
	xor.b64  	%rd17445, %rd17444, %rd38908;
	mul.lo.s64 	%rd17446, %rd17445, 1099511628211;
	shr.u64 	%rd17447, %rd17443, 8;
	and.b64  	%rd17448, %rd17447, 255;
	xor.b64  	%rd17449, %rd17448, %rd17446;
	mul.lo.s64 	%rd17450, %rd17449, 1099511628211;
	shr.u64 	%rd17451, %rd17443, 16;
	and.b64  	%rd17452, %rd17451, 255;
	xor.b64  	%rd17453, %rd17452, %rd17450;
	mul.lo.s64 	%rd17454, %rd17453, 1099511628211;
	shr.u64 	%rd17455, %rd17443, 24;
	and.b64  	%rd17456, %rd17455, 255;
	xor.b64  	%rd17457, %rd17456, %rd17454;
	mul.lo.s64 	%rd17458, %rd17457, 1099511628211;
	shr.u64 	%rd17459, %rd17443, 32;
	and.b64  	%rd17460, %rd17459, 255;
	xor.b64  	%rd17461, %rd17460, %rd17458;
	mul.lo.s64 	%rd17462, %rd17461, 1099511628211;
	shr.u64 	%rd17463, %rd17443, 40;
	and.b64  	%rd17464, %rd17463, 255;
	xor.b64  	%rd17465, %rd17464, %rd17462;
	mul.lo.s64 	%rd17466, %rd17465, 1099511628211;
	shr.u64 	%rd17467, %rd17443, 48;
	and.b64  	%rd17468, %rd17467, 255;
	xor.b64  	%rd17469, %rd17468, %rd17466;
	mul.lo.s64 	%rd17470, %rd17469, 1099511628211;
	shr.u64 	%rd17471, %rd17443, 56;
	xor.b64  	%rd17472, %rd17471, %rd17470;
	mul.lo.s64 	%rd38908, %rd17472, 1099511628211;
$L__BB21_2190:
	setp.eq.s64 	%p694, %rd38902, %rd38908;
	@%p694 bra 	$L__BB21_2203;
	setp.eq.s64 	%p695, %rd1785, 0;
	mov.b64 	%rd38914, -3750763034362895579;
	mov.b64 	%rd38915, 0;
	@%p695 bra 	$L__BB21_2194;
	mov.b64 	%rd38914, -3750763034362895579;
	mov.b64 	%rd38912, 0;
	and.b64  	%rd38915, %rd3820, -2;
$L__BB21_2193:
	shl.b64 	%rd17478, %rd38912, 3;
	add.s64 	%rd17479, %rd38736, %rd17478;
	ld.u64 	%rd17480, [%rd17479];
	and.b64  	%rd17481, %rd17480, 255;
	xor.b64  	%rd17482, %rd17481, %rd38914;
	mul.lo.s64 	%rd17483, %rd17482, 1099511628211;
	shr.u64 	%rd17484, %rd17480, 8;
	and.b64  	%rd17485, %rd17484, 255;
	xor.b64  	%rd17486, %rd17485, %rd17483;
	mul.lo.s64 	%rd17487, %rd17486, 1099511628211;
	shr.u64 	%rd17488, %rd17480, 16;
	and.b64  	%rd17489, %rd17488, 255;
	xor.b64  	%rd17490, %rd17489, %rd17487;
	mul.lo.s64 	%rd17491, %rd17490, 1099511628211;
	shr.u64 	%rd17492, %rd17480, 24;
	and.b64  	%rd17493, %rd17492, 255;
	xor.b64  	%rd17494, %rd17493, %rd17491;
	mul.lo.s64 	%rd17495, %rd17494, 1099511628211;
	shr.u64 	%rd17496, %rd17480, 32;
	and.b64  	%rd17497, %rd17496, 255;
	xor.b64  	%rd17498, %rd17497, %rd17495;
	mul.lo.s64 	%rd17499, %rd17498, 1099511628211;
	shr.u64 	%rd17500, %rd17480, 40;
	and.b64  	%rd17501, %rd17500, 255;
	xor.b64  	%rd17502, %rd17501, %rd17499;
	mul.lo.s64 	%rd17503, %rd17502, 1099511628211;
	shr.u64 	%rd17504, %rd17480, 48;
	and.b64  	%rd17505, %rd17504, 255;
	xor.b64  	%rd17506, %rd17505, %rd17503;
	mul.lo.s64 	%rd17507, %rd17506, 1099511628211;
	shr.u64 	%rd17508, %rd17480, 56;
	xor.b64  	%rd17509, %rd17508, %rd17507;
	mul.lo.s64 	%rd17510, %rd17509, 1099511628211;
	ld.u64 	%rd17511, [%rd17479+8];
	and.b64  	%rd17512, %rd17511, 255;
	xor.b64  	%rd17513, %rd17512, %rd17510;
	mul.lo.s64 	%rd17514, %rd17513, 1099511628211;
	shr.u64 	%rd17515, %rd17511, 8;
	and.b64  	%rd17516, %rd17515, 255;
	xor.b64  	%rd17517, %rd17516, %rd17514;
	mul.lo.s64 	%rd17518, %rd17517, 1099511628211;
	shr.u64 	%rd17519, %rd17511, 16;
	and.b64  	%rd17520, %rd17519, 255;
	xor.b64  	%rd17521, %rd17520, %rd17518;
	mul.lo.s64 	%rd17522, %rd17521, 1099511628211;
	shr.u64 	%rd17523, %rd17511, 24;
	and.b64  	%rd17524, %rd17523, 255;
	xor.b64  	%rd17525, %rd17524, %rd17522;
	mul.lo.s64 	%rd17526, %rd17525, 1099511628211;
	shr.u64 	%rd17527, %rd17511, 32;
	and.b64  	%rd17528, %rd17527, 255;
	xor.b64  	%rd17529, %rd17528, %rd17526;
	mul.lo.s64 	%rd17530, %rd17529, 1099511628211;
	shr.u64 	%rd17531, %rd17511, 40;
	and.b64  	%rd17532, %rd17531, 255;
	xor.b64  	%rd17533, %rd17532, %rd17530;
	mul.lo.s64 	%rd17534, %rd17533, 1099511628211;
	shr.u64 	%rd17535, %rd17511, 48;
	and.b64  	%rd17536, %rd17535, 255;
	xor.b64  	%rd17537, %rd17536, %rd17534;
	mul.lo.s64 	%rd17538, %rd17537, 1099511628211;
	shr.u64 	%rd17539, %rd17511, 56;
	xor.b64  	%rd17540, %rd17539, %rd17538;
	mul.lo.s64 	%rd38914, %rd17540, 1099511628211;
	add.s64 	%rd38912, %rd38912, 2;
	setp.ne.s64 	%p696, %rd38912, %rd38915;
	@%p696 bra 	$L__BB21_2193;
$L__BB21_2194:
	setp.eq.s64 	%p697, %rd2168, 0;
	@%p697 bra 	$L__BB21_2196;
	shl.b64 	%rd17541, %rd38915, 3;
	add.s64 	%rd17542, %rd38736, %rd17541;
	ld.u64 	%rd17543, [%rd17542];
	and.b64  	%rd17544, %rd17543, 255;
	xor.b64  	%rd17545, %rd17544, %rd38914;
	mul.lo.s64 	%rd17546, %rd17545, 1099511628211;
	shr.u64 	%rd17547, %rd17543, 8;
	and.b64  	%rd17548, %rd17547, 255;
	xor.b64  	%rd17549, %rd17548, %rd17546;
	mul.lo.s64 	%rd17550, %rd17549, 1099511628211;
	shr.u64 	%rd17551, %rd17543, 16;
	and.b64  	%rd17552, %rd17551, 255;
	xor.b64  	%rd17553, %rd17552, %rd17550;
	mul.lo.s64 	%rd17554, %rd17553, 1099511628211;
	shr.u64 	%rd17555, %rd17543, 24;
	and.b64  	%rd17556, %rd17555, 255;
	xor.b64  	%rd17557, %rd17556, %rd17554;
	mul.lo.s64 	%rd17558, %rd17557, 1099511628211;
	shr.u64 	%rd17559, %rd17543, 32;
	and.b64  	%rd17560, %rd17559, 255;
	xor.b64  	%rd17561, %rd17560, %rd17558;
	mul.lo.s64 	%rd17562, %rd17561, 1099511628211;
	shr.u64 	%rd17563, %rd17543, 40;
	and.b64  	%rd17564, %rd17563, 255;
	xor.b64  	%rd17565, %rd17564, %rd17562;
	mul.lo.s64 	%rd17566, %rd17565, 1099511628211;
	shr.u64 	%rd17567, %rd17543, 48;
	and.b64  	%rd17568, %rd17567, 255;
	xor.b64  	%rd17569, %rd17568, %rd17566;
	mul.lo.s64 	%rd17570, %rd17569, 1099511628211;
	shr.u64 	%rd17571, %rd17543, 56;
	xor.b64  	%rd17572, %rd17571, %rd17570;
	mul.lo.s64 	%rd38914, %rd17572, 1099511628211;
$L__BB21_2196:
	setp.eq.s64 	%p698, %rd1785, 0;
	mov.b64 	%rd38920, -3750763034362895579;
	mov.b64 	%rd38921, 0;
	@%p698 bra 	$L__BB21_2199;
	mov.b64 	%rd38920, -3750763034362895579;
	mov.b64 	%rd38918, 0;
$L__BB21_2198:
	shl.b64 	%rd17578, %rd38918, 3;
	add.s64 	%rd17579, %rd38927, %rd17578;
	ld.u64 	%rd17580, [%rd17579];
	and.b64  	%rd17581, %rd17580, 255;
	xor.b64  	%rd17582, %rd17581, %rd38920;
	mul.lo.s64 	%rd17583, %rd17582, 1099511628211;
	shr.u64 	%rd17584, %rd17580, 8;
	and.b64  	%rd17585, %rd17584, 255;
	xor.b64  	%rd17586, %rd17585, %rd17583;
	mul.lo.s64 	%rd17587, %rd17586, 1099511628211;
	shr.u64 	%rd17588, %rd17580, 16;
	and.b64  	%rd17589, %rd17588, 255;
	xor.b64  	%rd17590, %rd17589, %rd17587;
	mul.lo.s64 	%rd17591, %rd17590, 1099511628211;
	shr.u64 	%rd17592, %rd17580, 24;
	and.b64  	%rd17593, %rd17592, 255;
	xor.b64  	%rd17594, %rd17593, %rd17591;
	mul.lo.s64 	%rd17595, %rd17594, 1099511628211;
	shr.u64 	%rd17596, %rd17580, 32;
	and.b64  	%rd17597, %rd17596, 255;
	xor.b64  	%rd17598, %rd17597, %rd17595;
	mul.lo.s64 	%rd17599, %rd17598, 1099511628211;
	shr.u64 	%rd17600, %rd17580, 40;
	and.b64  	%rd17601, %rd17600, 255;
	xor.b64  	%rd17602, %rd17601, %rd17599;
	mul.lo.s64 	%rd17603, %rd17602, 1099511628211;
	shr.u64 	%rd17604, %rd17580, 48;
	and.b64  	%rd17605, %rd17604, 255;
	xor.b64  	%rd17606, %rd17605, %rd17603;
	mul.lo.s64 	%rd17607, %rd17606, 1099511628211;
	shr.u64 	%rd17608, %rd17580, 56;
	xor.b64  	%rd17609, %rd17608, %rd17607;
	mul.lo.s64 	%rd17610, %rd17609, 1099511628211;
	ld.u64 	%rd17611, [%rd17579+8];
	and.b64  	%rd17612, %rd17611, 255;
	xor.b64  	%rd17613, %rd17612, %rd17610;
	mul.lo.s64 	%rd17614, %rd17613, 1099511628211;
	shr.u64 	%rd17615, %rd17611, 8;
	and.b64  	%rd17616, %rd17615, 255;
	xor.b64  	%rd17617, %rd17616, %rd17614;
	mul.lo.s64 	%rd17618, %rd17617, 1099511628211;
	shr.u64 	%rd17619, %rd17611, 16;
	and.b64  	%rd17620, %rd17619, 255;
	xor.b64  	%rd17621, %rd17620, %rd17618;
	mul.lo.s64 	%rd17622, %rd17621, 1099511628211;
	shr.u64 	%rd17623, %rd17611, 24;
	and.b64  	%rd17624, %rd17623, 255;
	xor.b64  	%rd17625, %rd17624, %rd17622;
	mul.lo.s64 	%rd17626, %rd17625, 1099511628211;
	shr.u64 	%rd17627, %rd17611, 32;
	and.b64  	%rd17628, %rd17627, 255;
	xor.b64  	%rd17629, %rd17628, %rd17626;
	mul.lo.s64 	%rd17630, %rd17629, 1099511628211;
	shr.u64 	%rd17631, %rd17611, 40;
	and.b64  	%rd17632, %rd17631, 255;
	xor.b64  	%rd17633, %rd17632, %rd17630;
	mul.lo.s64 	%rd17634, %rd17633, 1099511628211;
	shr.u64 	%rd17635, %rd17611, 48;
	and.b64  	%rd17636, %rd17635, 255;
	xor.b64  	%rd17637, %rd17636, %rd17634;
	mul.lo.s64 	%rd17638, %rd17637, 1099511628211;
	shr.u64 	%rd17639, %rd17611, 56;
	xor.b64  	%rd17640, %rd17639, %rd17638;
	mul.lo.s64 	%rd38920, %rd17640, 1099511628211;
	add.s64 	%rd38918, %rd38918, 2;
	and.b64  	%rd38921, %rd3820, -2;
	setp.ne.s64 	%p699, %rd38918, %rd38921;
	@%p699 bra 	$L__BB21_2198;
$L__BB21_2199:
	setp.eq.s64 	%p700, %rd2168, 0;
	@%p700 bra 	$L__BB21_2201;
	shl.b64 	%rd17641, %rd38921, 3;
	add.s64 	%rd17642, %rd38927, %rd17641;
	ld.u64 	%rd17643, [%rd17642];
	and.b64  	%rd17644, %rd17643, 255;
	xor.b64  	%rd17645, %rd17644, %rd38920;
	mul.lo.s64 	%rd17646, %rd17645, 1099511628211;
	shr.u64 	%rd17647, %rd17643, 8;
	and.b64  	%rd17648, %rd17647, 255;
	xor.b64  	%rd17649, %rd17648, %rd17646;
	mul.lo.s64 	%rd17650, %rd17649, 1099511628211;
	shr.u64 	%rd17651, %rd17643, 16;
	and.b64  	%rd17652, %rd17651, 255;
	xor.b64  	%rd17653, %rd17652, %rd17650;
	mul.lo.s64 	%rd17654, %rd17653, 1099511628211;
	shr.u64 	%rd17655, %rd17643, 24;
	and.b64  	%rd17656, %rd17655, 255;
	xor.b64  	%rd17657, %rd17656, %rd17654;
	mul.lo.s64 	%rd17658, %rd17657, 1099511628211;
	shr.u64 	%rd17659, %rd17643, 32;
	and.b64  	%rd17660, %rd17659, 255;
	xor.b64  	%rd17661, %rd17660, %rd17658;
	mul.lo.s64 	%rd17662, %rd17661, 1099511628211;
	shr.u64 	%rd17663, %rd17643, 40;
	and.b64  	%rd17664, %rd17663, 255;
	xor.b64  	%rd17665, %rd17664, %rd17662;
	mul.lo.s64 	%rd17666, %rd17665, 1099511628211;
	shr.u64 	%rd17667, %rd17643, 48;
	and.b64  	%rd17668, %rd17667, 255;
	xor.b64  	%rd17669, %rd17668, %rd17666;
	mul.lo.s64 	%rd17670, %rd17669, 1099511628211;
	shr.u64 	%rd17671, %rd17643, 56;
	xor.b64  	%rd17672, %rd17671, %rd17670;
	mul.lo.s64 	%rd38920, %rd17672, 1099511628211;
$L__BB21_2201:
	setp.lt.u64 	%p701, %rd38914, %rd38920;
	mov.u64 	%rd38926, %rd38736;
	@%p701 bra 	$L__BB21_2202;
	bra.uni 	$L__BB21_2207;
$L__BB21_2202:
	mov.u64 	%rd38926, %rd38927;
	mov.u64 	%rd38927, %rd38736;
	bra.uni 	$L__BB21_2207;
$L__BB21_2203:
	setp.eq.s32 	%p702, %r120, 0;
	mov.u64 	%rd38926, %rd38736;
	@%p702 bra 	$L__BB21_2207;
	mov.b64 	%rd38924, 0;
$L__BB21_2205:
	shl.b64 	%rd17674, %rd38924, 3;
	add.s64 	%rd17675, %rd38736, %rd17674;
	ld.u64 	%rd17676, [%rd17675];
	add.s64 	%rd17677, %rd38927, %rd17674;
	ld.u64 	%rd17678, [%rd17677];
	setp.lt.u64 	%p703, %rd17676, %rd17678;
	@%p703 bra 	$L__BB21_2202;
	add.s64 	%rd38924, %rd38924, 1;
	setp.eq.s64 	%p704, %rd38924, %rd1784;
	mov.u64 	%rd38926, %rd38736;
	@%p704 bra 	$L__BB21_2207;
	bra.uni 	$L__BB21_2205;
$L__BB21_2207:
	and.b64  	%rd3407, %rd3820, 1;
	and.b64  	%rd3408, %rd3820, -2;
	mov.b32 	%r472, 2;
	shl.b32 	%r229, %r55, 6;
	add.s32 	%r231, %r148, %r229;
$L__BB21_2208:
	mov.u32 	%r74, %r472;
	bar.sync 	0;
	add.s32 	%r227, %r74, -1;
	st.shared.v2.u64 	[%r231], {%rd38197, %rd38931};
	st.shared.v2.u64 	[%r231+16], {%rd38930, %rd38929};
	st.shared.v2.u64 	[%r231+32], {%rd38928, %rd38927};
	st.shared.v2.u64 	[%r231+48], {%rd38926, %rd38925};
	bar.sync 	0;
	neg.s32 	%r232, %r74;
	and.b32  	%r233, %r55, %r232;
	shl.b32 	%r234, %r233, 3;
	shl.b32 	%r235, %r74, 2;
	and.b32  	%r236, %r227, %r55;
	shl.b32 	%r237, %r236, 3;
	min.s32 	%r76, %r237, %r54;
	min.s32 	%r77, %r234, %r54;
	add.s32 	%r238, %r77, %r235;
	min.s32 	%r78, %r238, %r54;
	add.s32 	%r239, %r78, %r235;
	min.s32 	%r79, %r239, %r54;
	sub.s32 	%r240, %r78, %r77;
	sub.s32 	%r241, %r79, %r78;
	setp.lt.s32 	%p762, %r76, %r241;
	sub.s32 	%r242, %r76, %r241;
	selp.b32 	%r475, 0, %r242, %p762;
	min.s32 	%r473, %r240, %r76;
	setp.ge.s32 	%p763, %r475, %r473;
	@%p763 bra 	$L__BB21_2240;
	add.s32 	%r82, %r78, %r76;
$L__BB21_2210:
	setp.eq.s64 	%p764, %rd3820, 0;
	sub.s32 	%r243, %r473, %r475;
	shr.u32 	%r244, %r243, 31;
	add.s32 	%r245, %r243, %r244;
	shr.s32 	%r246, %r245, 1;
	add.s32 	%r85, %r246, %r475;
	add.s32 	%r247, %r85, %r77;
	shl.b32 	%r248, %r247, 3;
	mov.u32 	%r249, _ZZN3cub18CUB_300001_SM_10006detail10merge_sort30DeviceMergeSortBlockSortKernelINS2_10policy_hubIPPyE9Policy600ES6_PNS0_8NullTypeES6_SA_j10tuple_lessS5_S9_EEvbT0_T1_T2_T3_T4_PT6_PT7_T5_NS1_7vsmem_tEE19static_temp_storage;
	add.s32 	%r250, %r249, %r248;
	ld.shared.u64 	%rd3417, [%r250];
	not.b32 	%r251, %r85;
	add.s32 	%r252, %r82, %r251;
	shl.b32 	%r253, %r252, 3;
	add.s32 	%r254, %r249, %r253;
	ld.shared.u64 	%rd3418, [%r254];
	mov.b64 	%rd38944, -3750763034362895579;
	@%p764 bra 	$L__BB21_2216;
	setp.eq.s64 	%p765, %rd1785, 0;
	mov.b64 	%rd38944, -3750763034362895579;
	mov.b64 	%rd38942, 0;
	@%p765 bra 	$L__BB21_2214;
	mov.b64 	%rd38944, -3750763034362895579;
	mov.b64 	%rd38945, 0;
$L__BB21_2213:
	shl.b64 	%rd17853, %rd38945, 3;
	add.s64 	%rd17854, %rd3418, %rd17853;
	ld.u64 	%rd17855, [%rd17854];
	and.b64  	%rd17856, %rd17855, 255;
	xor.b64  	%rd17857, %rd17856, %rd38944;
	mul.lo.s64 	%rd17858, %rd17857, 1099511628211;
	shr.u64 	%rd17859, %rd17855, 8;
	and.b64  	%rd17860, %rd17859, 255;
	xor.b64  	%rd17861, %rd17860, %rd17858;
	mul.lo.s64 	%rd17862, %rd17861, 1099511628211;
	shr.u64 	%rd17863, %rd17855, 16;
	and.b64  	%rd17864, %rd17863, 255;
	xor.b64  	%rd17865, %rd17864, %rd17862;
	mul.lo.s64 	%rd17866, %rd17865, 1099511628211;
	shr.u64 	%rd17867, %rd17855, 24;
	and.b64  	%rd17868, %rd17867, 255;
	xor.b64  	%rd17869, %rd17868, %rd17866;
	mul.lo.s64 	%rd17870, %rd17869, 1099511628211;
	shr.u64 	%rd17871, %rd17855, 32;
	and.b64  	%rd17872, %rd17871, 255;
	xor.b64  	%rd17873, %rd17872, %rd17870;
	mul.lo.s64 	%rd17874, %rd17873, 1099511628211;
	shr.u64 	%rd17875, %rd17855, 40;
	and.b64  	%rd17876, %rd17875, 255;
	xor.b64  	%rd17877, %rd17876, %rd17874;
	mul.lo.s64 	%rd17878, %rd17877, 1099511628211;
	shr.u64 	%rd17879, %rd17855, 48;
	and.b64  	%rd17880, %rd17879, 255;
	xor.b64  	%rd17881, %rd17880, %rd17878;
	mul.lo.s64 	%rd17882, %rd17881, 1099511628211;
	shr.u64 	%rd17883, %rd17855, 56;
	xor.b64  	%rd17884, %rd17883, %rd17882;
	mul.lo.s64 	%rd17885, %rd17884, 1099511628211;
	ld.u64 	%rd17886, [%rd17854+8];
	and.b64  	%rd17887, %rd17886, 255;
	xor.b64  	%rd17888, %rd17887, %rd17885;
	mul.lo.s64 	%rd17889, %rd17888, 1099511628211;
	shr.u64 	%rd17890, %rd17886, 8;
	and.b64  	%rd17891, %rd17890, 255;
	xor.b64  	%rd17892, %rd17891, %rd17889;
	mul.lo.s64 	%rd17893, %rd17892, 1099511628211;
	shr.u64 	%rd17894, %rd17886, 16;
	and.b64  	%rd17895, %rd17894, 255;
	xor.b64  	%rd17896, %rd17895, %rd17893;
	mul.lo.s64 	%rd17897, %rd17896, 1099511628211;
	shr.u64 	%rd17898, %rd17886, 24;
	and.b64  	%rd17899, %rd17898, 255;
	xor.b64  	%rd17900, %rd17899, %rd17897;
	mul.lo.s64 	%rd17901, %rd17900, 1099511628211;
	shr.u64 	%rd17902, %rd17886, 32;
	and.b64  	%rd17903, %rd17902, 255;
	xor.b64  	%rd17904, %rd17903, %rd17901;
	mul.lo.s64 	%rd17905, %rd17904, 1099511628211;
	shr.u64 	%rd17906, %rd17886, 40;
	and.b64  	%rd17907, %rd17906, 255;
	xor.b64  	%rd17908, %rd17907, %rd17905;
	mul.lo.s64 	%rd17909, %rd17908, 1099511628211;
	shr.u64 	%rd17910, %rd17886, 48;
	and.b64  	%rd17911, %rd17910, 255;
	xor.b64  	%rd17912, %rd17911, %rd17909;
	mul.lo.s64 	%rd17913, %rd17912, 1099511628211;
	shr.u64 	%rd17914, %rd17886, 56;
	xor.b64  	%rd17915, %rd17914, %rd17913;
	mul.lo.s64 	%rd38944, %rd17915, 1099511628211;
	add.s64 	%rd38945, %rd38945, 2;
	setp.eq.s64 	%p766, %rd38945, %rd3408;
	mov.u64 	%rd38942, %rd3408;
	@%p766 bra 	$L__BB21_2214;
	bra.uni 	$L__BB21_2213;
$L__BB21_2214:
	setp.eq.s64 	%p767, %rd3407, 0;
	@%p767 bra 	$L__BB21_2216;
	shl.b64 	%rd17916, %rd38942, 3;
	add.s64 	%rd17917, %rd3418, %rd17916;
	ld.u64 	%rd17918, [%rd17917];
	and.b64  	%rd17919, %rd17918, 255;
	xor.b64  	%rd17920, %rd17919, %rd38944;
	mul.lo.s64 	%rd17921, %rd17920, 1099511628211;
	shr.u64 	%rd17922, %rd17918, 8;
	and.b64  	%rd17923, %rd17922, 255;
	xor.b64  	%rd17924, %rd17923, %rd17921;
	mul.lo.s64 	%rd17925, %rd17924, 1099511628211;
	shr.u64 	%rd17926, %rd17918, 16;
	and.b64  	%rd17927, %rd17926, 255;
	xor.b64  	%rd17928, %rd17927, %rd17925;
	mul.lo.s64 	%rd17929, %rd17928, 1099511628211;
	shr.u64 	%rd17930, %rd17918, 24;
	and.b64  	%rd17931, %rd17930, 255;
	xor.b64  	%rd17932, %rd17931, %rd17929;
	mul.lo.s64 	%rd17933, %rd17932, 1099511628211;
	shr.u64 	%rd17934, %rd17918, 32;
	and.b64  	%rd17935, %rd17934, 255;
	xor.b64  	%rd17936, %rd17935, %rd17933;
	mul.lo.s64 	%rd17937, %rd17936, 1099511628211;
	shr.u64 	%rd17938, %rd17918, 40;
	and.b64  	%rd17939, %rd17938, 255;
	xor.b64  	%rd17940, %rd17939, %rd17937;
	mul.lo.s64 	%rd17941, %rd17940, 1099511628211;
	shr.u64 	%rd17942, %rd17918, 48;
	and.b64  	%rd17943, %rd17942, 255;
	xor.b64  	%rd17944, %rd17943, %rd17941;
	mul.lo.s64 	%rd17945, %rd17944, 1099511628211;
	shr.u64 	%rd17946, %rd17918, 56;
	xor.b64  	%rd17947, %rd17946, %rd17945;
	mul.lo.s64 	%rd38944, %rd17947, 1099511628211;
$L__BB21_2216:
	setp.eq.s64 	%p768, %rd3820, 0;
	mov.b64 	%rd38949, -3750763034362895579;
	@%p768 bra 	$L__BB21_2222;
	setp.eq.s64 	%p769, %rd1785, 0;
	mov.b64 	%rd38949, -3750763034362895579;
	mov.b64 	%rd38950, 0;
	@%p769 bra 	$L__BB21_2220;
	mov.b64 	%rd38949, -3750763034362895579;
	mov.b64 	%rd38947, 0;
$L__BB21_2219:
	shl.b64 	%rd17954, %rd38947, 3;
	add.s64 	%rd17955, %rd3417, %rd17954;
	ld.u64 	%rd17956, [%rd17955];
	and.b64  	%rd17957, %rd17956, 255;
	xor.b64  	%rd17958, %rd17957, %rd38949;
	mul.lo.s64 	%rd17959, %rd17958, 1099511628211;
	shr.u64 	%rd17960, %rd17956, 8;
	and.b64  	%rd17961, %rd17960, 255;
	xor.b64  	%rd17962, %rd17961, %rd17959;
	mul.lo.s64 	%rd17963, %rd17962, 1099511628211;
	shr.u64 	%rd17964, %rd17956, 16;
	and.b64  	%rd17965, %rd17964, 255;
	xor.b64  	%rd17966, %rd17965, %rd17963;
	mul.lo.s64 	%rd17967, %rd17966, 1099511628211;
	shr.u64 	%rd17968, %rd17956, 24;
	and.b64  	%rd17969, %rd17968, 255;
	xor.b64  	%rd17970, %rd17969, %rd17967;
	mul.lo.s64 	%rd17971, %rd17970, 1099511628211;
	shr.u64 	%rd17972, %rd17956, 32;
	and.b64  	%rd17973, %rd17972, 255;
	xor.b64  	%rd17974, %rd17973, %rd17971;
	mul.lo.s64 	%rd17975, %rd17974, 1099511628211;
	shr.u64 	%rd17976, %rd17956, 40;
	and.b64  	%rd17977, %rd17976, 255;
	xor.b64  	%rd17978, %rd17977, %rd17975;
	mul.lo.s64 	%rd17979, %rd17978, 1099511628211;
	shr.u64 	%rd17980, %rd17956, 48;
	and.b64  	%rd17981, %rd17980, 255;
	xor.b64  	%rd17982, %rd17981, %rd17979;
	mul.lo.s64 	%rd17983, %rd17982, 1099511628211;
	shr.u64 	%rd17984, %rd17956, 56;
	xor.b64  	%rd17985, %rd17984, %rd17983;
	mul.lo.s64 	%rd17986, %rd17985, 1099511628211;
	ld.u64 	%rd17987, [%rd17955+8];
	and.b64  	%rd17988, %rd17987, 255;
	xor.b64  	%rd17989, %rd17988, %rd17986;
	mul.lo.s64 	%rd17990, %rd17989, 1099511628211;
	shr.u64 	%rd17991, %rd17987, 8;
	and.b64  	%rd17992, %rd17991, 255;
	xor.b64  	%rd17993, %rd17992, %rd17990;
	mul.lo.s64 	%rd17994, %rd17993, 1099511628211;
	shr.u64 	%rd17995, %rd17987, 16;
	and.b64  	%rd17996, %rd17995, 255;
	xor.b64  	%rd17997, %rd17996, %rd17994;
	mul.lo.s64 	%rd17998, %rd17997, 1099511628211;
	shr.u64 	%rd17999, %rd17987, 24;
	and.b64  	%rd18000, %rd17999, 255;
	xor.b64  	%rd18001, %rd18000, %rd17998;
	mul.lo.s64 	%rd18002, %rd18001, 1099511628211;
	shr.u64 	%rd18003, %rd17987, 32;
	and.b64  	%rd18004, %rd18003, 255;
	xor.b64  	%rd18005, %rd18004, %rd18002;
	mul.lo.s64 	%rd18006, %rd18005, 1099511628211;
	shr.u64 	%rd18007, %rd17987, 40;
	and.b64  	%rd18008, %rd18007, 255;
	xor.b64  	%rd18009, %rd18008, %rd18006;
	mul.lo.s64 	%rd18010, %rd18009, 1099511628211;
	shr.u64 	%rd18011, %rd17987, 48;
	and.b64  	%rd18012, %rd18011, 255;
	xor.b64  	%rd18013, %rd18012, %rd18010;
	mul.lo.s64 	%rd18014, %rd18013, 1099511628211;
	shr.u64 	%rd18015, %rd17987, 56;
	xor.b64  	%rd18016, %rd18015, %rd18014;
	mul.lo.s64 	%rd38949, %rd18016, 1099511628211;
	add.s64 	%rd38947, %rd38947, 2;
	setp.ne.s64 	%p770, %rd38947, %rd3408;
	mov.u64 	%rd38950, %rd3408;
	@%p770 bra 	$L__BB21_2219;
$L__BB21_2220:
	setp.eq.s64 	%p771, %rd3407, 0;
	@%p771 bra 	$L__BB21_2222;
	shl.b64 	%rd18017, %rd38950, 3;
	add.s64 	%rd18018, %rd3417, %rd18017;
	ld.u64 	%rd18019, [%rd18018];
	and.b64  	%rd18020, %rd18019, 255;
	xor.b64  	%rd18021, %rd18020, %rd38949;
	mul.lo.s64 	%rd18022, %rd18021, 1099511628211;
	shr.u64 	%rd18023, %rd18019, 8;
	and.b64  	%rd18024, %rd18023, 255;
	xor.b64  	%rd18025, %rd18024, %rd18022;
	mul.lo.s64 	%rd18026, %rd18025, 1099511628211;
	shr.u64 	%rd18027, %rd18019, 16;
	and.b64  	%rd18028, %rd18027, 255;
	xor.b64  	%rd18029, %rd18028, %rd18026;
	mul.lo.s64 	%rd18030, %rd18029, 1099511628211;
	shr.u64 	%rd18031, %rd18019, 24;
	and.b64  	%rd18032, %rd18031, 255;
	xor.b64  	%rd18033, %rd18032, %rd18030;
	mul.lo.s64 	%rd18034, %rd18033, 1099511628211;
	shr.u64 	%rd18035, %rd18019, 32;
	and.b64  	%rd18036, %rd18035, 255;
	xor.b64  	%rd18037, %rd18036, %rd18034;
	mul.lo.s64 	%rd18038, %rd18037, 1099511628211;
	shr.u64 	%rd18039, %rd18019, 40;
	and.b64  	%rd18040, %rd18039, 255;
	xor.b64  	%rd18041, %rd18040, %rd18038;
	mul.lo.s64 	%rd18042, %rd18041, 1099511628211;
	shr.u64 	%rd18043, %rd18019, 48;
	and.b64  	%rd18044, %rd18043, 255;
	xor.b64  	%rd18045, %rd18044, %rd18042;
	mul.lo.s64 	%rd18046, %rd18045, 1099511628211;
	shr.u64 	%rd18047, %rd18019, 56;
	xor.b64  	%rd18048, %rd18047, %rd18046;
	mul.lo.s64 	%rd38949, %rd18048, 1099511628211;
$L__BB21_2222:
	setp.eq.s64 	%p772, %rd38944, %rd38949;
	@%p772 bra 	$L__BB21_2236;
	setp.eq.s64 	%p773, %rd3820, 0;
	mov.b64 	%rd38957, -3750763034362895579;
	@%p773 bra 	$L__BB21_2229;
	setp.eq.s64 	%p774, %rd1785, 0;
	mov.b64 	%rd38957, -3750763034362895579;
	mov.b64 	%rd38955, 0;
	@%p774 bra 	$L__BB21_2227;
	mov.b64 	%rd38957, -3750763034362895579;
	mov.b64 	%rd38958, 0;
$L__BB21_2226:
	shl.b64 	%rd18055, %rd38958, 3;
	add.s64 	%rd18056, %rd3418, %rd18055;
	ld.u64 	%rd18057, [%rd18056];
	and.b64  	%rd18058, %rd18057, 255;
	xor.b64  	%rd18059, %rd18058, %rd38957;
	mul.lo.s64 	%rd18060, %rd18059, 1099511628211;
	shr.u64 	%rd18061, %rd18057, 8;
	and.b64  	%rd18062, %rd18061, 255;
	xor.b64  	%rd18063, %rd18062, %rd18060;
	mul.lo.s64 	%rd18064, %rd18063, 1099511628211;
	shr.u64 	%rd18065, %rd18057, 16;
	and.b64  	%rd18066, %rd18065, 255;
	xor.b64  	%rd18067, %rd18066, %rd18064;
	mul.lo.s64 	%rd18068, %rd18067, 1099511628211;
	shr.u64 	%rd18069, %rd18057, 24;
	and.b64  	%rd18070, %rd18069, 255;
	xor.b64  	%rd18071, %rd18070, %rd18068;
	mul.lo.s64 	%rd18072, %rd18071, 1099511628211;
	shr.u64 	%rd18073, %rd18057, 32;
	and.b64  	%rd18074, %rd18073, 255;
	xor.b64  	%rd18075, %rd18074, %rd18072;
	mul.lo.s64 	%rd18076, %rd18075, 1099511628211;
	shr.u64 	%rd18077, %rd18057, 40;
	and.b64  	%rd18078, %rd18077, 255;
	xor.b64  	%rd18079, %rd18078, %rd18076;
	mul.lo.s64 	%rd18080, %rd18079, 1099511628211;
	shr.u64 	%rd18081, %rd18057, 48;
	and.b64  	%rd18082, %rd18081, 255;
	xor.b64  	%rd18083, %rd18082, %rd18080;
	mul.lo.s64 	%rd18084, %rd18083, 1099511628211;
	shr.u64 	%rd18085, %rd18057, 56;
	xor.b64  	%rd18086, %rd18085, %rd18084;
	mul.lo.s64 	%rd18087, %rd18086, 1099511628211;
	ld.u64 	%rd18088, [%rd18056+8];
	and.b64  	%rd18089, %rd18088, 255;
	xor.b64  	%rd18090, %rd18089, %rd18087;
	mul.lo.s64 	%rd18091, %rd18090, 1099511628211;
	shr.u64 	%rd18092, %rd18088, 8;
	and.b64  	%rd18093, %rd18092, 255;
	xor.b64  	%rd18094, %rd18093, %rd18091;
	mul.lo.s64 	%rd18095, %rd18094, 1099511628211;
	shr.u64 	%rd18096, %rd18088, 16;
	and.b64  	%rd18097, %rd18096, 255;
	xor.b64  	%rd18098, %rd18097, %rd18095;
	mul.lo.s64 	%rd18099, %rd18098, 1099511628211;
	shr.u64 	%rd18100, %rd18088, 24;
	and.b64  	%rd18101, %rd18100, 255;
	xor.b64  	%rd18102, %rd18101, %rd18099;
	mul.lo.s64 	%rd18103, %rd18102, 1099511628211;
	shr.u64 	%rd18104, %rd18088, 32;
	and.b64  	%rd18105, %rd18104, 255;
	xor.b64  	%rd18106, %rd18105, %rd18103;
	mul.lo.s64 	%rd18107, %rd18106, 1099511628211;
	shr.u64 	%rd18108, %rd18088, 40;
	and.b64  	%rd18109, %rd18108, 255;
	xor.b64  	%rd18110, %rd18109, %rd18107;
	mul.lo.s64 	%rd18111, %rd18110, 1099511628211;
	shr.u64 	%rd18112, %rd18088, 48;
	and.b64  	%rd18113, %rd18112, 255;
	xor.b64  	%rd18114, %rd18113, %rd18111;
	mul.lo.s64 	%rd18115, %rd18114, 1099511628211;
	shr.u64 	%rd18116, %rd18088, 56;
	xor.b64  	%rd18117, %rd18116, %rd18115;
	mul.lo.s64 	%rd38957, %rd18117, 1099511628211;
	add.s64 	%rd38958, %rd38958, 2;
	setp.eq.s64 	%p775, %rd38958, %rd3408;
	mov.u64 	%rd38955, %rd3408;
	@%p775 bra 	$L__BB21_2227;
	bra.uni 	$L__BB21_2226;
$L__BB21_2227:
	setp.eq.s64 	%p776, %rd3407, 0;
	@%p776 bra 	$L__BB21_2229;
	shl.b64 	%rd18118, %rd38955, 3;
	add.s64 	%rd18119, %rd3418, %rd18118;
	ld.u64 	%rd18120, [%rd18119];
	and.b64  	%rd18121, %rd18120, 255;
	xor.b64  	%rd18122, %rd18121, %rd38957;
	mul.lo.s64 	%rd18123, %rd18122, 1099511628211;
	shr.u64 	%rd18124, %rd18120, 8;
	and.b64  	%rd18125, %rd18124, 255;
	xor.b64  	%rd18126, %rd18125, %rd18123;
	mul.lo.s64 	%rd18127, %rd18126, 1099511628211;
	shr.u64 	%rd18128, %rd18120, 16;
	and.b64  	%rd18129, %rd18128, 255;
	xor.b64  	%rd18130, %rd18129, %rd18127;
	mul.lo.s64 	%rd18131, %rd18130, 1099511628211;
	shr.u64 	%rd18132, %rd18120, 24;
	and.b64  	%rd18133, %rd18132, 255;
	xor.b64  	%rd18134, %rd18133, %rd18131;
	mul.lo.s64 	%rd18135, %rd18134, 1099511628211;
	shr.u64 	%rd18136, %rd18120, 32;
	and.b64  	%rd18137, %rd18136, 255;
	xor.b64  	%rd18138, %rd18137, %rd18135;
	mul.lo.s64 	%rd18139, %rd18138, 1099511628211;
	shr.u64 	%rd18140, %rd18120, 40;
	and.b64  	%rd18141, %rd18140, 255;
	xor.b64  	%rd18142, %rd18141, %rd18139;
	mul.lo.s64 	%rd18143, %rd18142, 1099511628211;
	shr.u64 	%rd18144, %rd18120, 48;
	and.b64  	%rd18145, %rd18144, 255;
	xor.b64  	%rd18146, %rd18145, %rd18143;
	mul.lo.s64 	%rd18147, %rd18146, 1099511628211;
	shr.u64 	%rd18148, %rd18120, 56;
	xor.b64  	%rd18149, %rd18148, %rd18147;
	mul.lo.s64 	%rd38957, %rd18149, 1099511628211;
$L__BB21_2229:
	setp.eq.s64 	%p777, %rd3820, 0;
	mov.b64 	%rd38962, -3750763034362895579;
	@%p777 bra 	$L__BB21_2235;
	setp.eq.s64 	%p778, %rd1785, 0;
	mov.b64 	%rd38962, -3750763034362895579;
	mov.b64 	%rd38963, 0;
	@%p778 bra 	$L__BB21_2233;
	mov.b64 	%rd38962, -3750763034362895579;
	mov.b64 	%rd38960, 0;
$L__BB21_2232:
	shl.b64 	%rd18156, %rd38960, 3;
	add.s64 	%rd18157, %rd3417, %rd18156;
	ld.u64 	%rd18158, [%rd18157];
	and.b64  	%rd18159, %rd18158, 255;
	xor.b64  	%rd18160, %rd18159, %rd38962;
	mul.lo.s64 	%rd18161, %rd18160, 1099511628211;
	shr.u64 	%rd18162, %rd18158, 8;
	and.b64  	%rd18163, %rd18162, 255;
	xor.b64  	%rd18164, %rd18163, %rd18161;
	mul.lo.s64 	%rd18165, %rd18164, 1099511628211;
	shr.u64 	%rd18166, %rd18158, 16;
	and.b64  	%rd18167, %rd18166, 255;
	xor.b64  	%rd18168, %rd18167, %rd18165;
	mul.lo.s64 	%rd18169, %rd18168, 1099511628211;
	shr.u64 	%rd18170, %rd18158, 24;
	and.b64  	%rd18171, %rd18170, 255;
	xor.b64  	%rd18172, %rd18171, %rd18169;
	mul.lo.s64 	%rd18173, %rd18172, 1099511628211;
	shr.u64 	%rd18174, %rd18158, 32;
	and.b64  	%rd18175, %rd18174, 255;
	xor.b64  	%rd18176, %rd18175, %rd18173;
	mul.lo.s64 	%rd18177, %rd18176, 1099511628211;
	shr.u64 	%rd18178, %rd18158, 40;
	and.b64  	%rd18179, %rd18178, 255;
	xor.b64  	%rd18180, %rd18179, %rd18177;
	mul.lo.s64 	%rd18181, %rd18180, 1099511628211;
	shr.u64 	%rd18182, %rd18158, 48;
	and.b64  	%rd18183, %rd18182, 255;
	xor.b64  	%rd18184, %rd18183, %rd18181;
	mul.lo.s64 	%rd18185, %rd18184, 1099511628211;
	shr.u64 	%rd18186, %rd18158, 56;
	xor.b64  	%rd18187, %rd18186, %rd18185;
	mul.lo.s64 	%rd18188, %rd18187, 1099511628211;
	ld.u64 	%rd18189, [%rd18157+8];
	and.b64  	%rd18190, %rd18189, 255;
	xor.b64  	%rd18191, %rd18190, %rd18188;
	mul.lo.s64 	%rd18192, %rd18191, 1099511628211;
	shr.u64 	%rd18193, %rd18189, 8;
	and.b64  	%rd18194, %rd18193, 255;
	xor.b64  	%rd18195, %rd18194, %rd18192;
	mul.lo.s64 	%rd18196, %rd18195, 1099511628211;
	shr.u64 	%rd18197, %rd18189, 16;
	and.b64  	%rd18198, %rd18197, 255;
	xor.b64  	%rd18199, %rd18198, %rd18196;
	mul.lo.s64 	%rd18200, %rd18199, 1099511628211;
	shr.u64 	%rd18201, %rd18189, 24;
	and.b64  	%rd18202, %rd18201, 255;
	xor.b64  	%rd18203, %rd18202, %rd18200;
	mul.lo.s64 	%rd18204, %rd18203, 1099511628211;
	shr.u64 	%rd18205, %rd18189, 32;
	and.b64  	%rd18206, %rd18205, 255;
	xor.b64  	%rd18207, %rd18206, %rd18204;
	mul.lo.s64 	%rd18208, %rd18207, 1099511628211;
	shr.u64 	%rd18209, %rd18189, 40;
	and.b64  	%rd18210, %rd18209, 255;
	xor.b64  	%rd18211, %rd18210, %rd18208;
	mul.lo.s64 	%rd18212, %rd18211, 1099511628211;
	shr.u64 	%rd18213, %rd18189, 48;
	and.b64  	%rd18214, %rd18213, 255;
	xor.b64  	%rd18215, %rd18214, %rd18212;
	mul.lo.s64 	%rd18216, %rd18215, 1099511628211;
	shr.u64 	%rd18217, %rd18189, 56;
	xor.b64  	%rd18218, %rd18217, %rd18216;
	mul.lo.s64 	%rd38962, %rd18218, 1099511628211;
	add.s64 	%rd38960, %rd38960, 2;
	setp.ne.s64 	%p779, %rd38960, %rd3408;
	mov.u64 	%rd38963, %rd3408;
	@%p779 bra 	$L__BB21_2232;
$L__BB21_2233:
	setp.eq.s64 	%p780, %rd3407, 0;
	@%p780 bra 	$L__BB21_2235;
	shl.b64 	%rd18219, %rd38963, 3;
	add.s64 	%rd18220, %rd3417, %rd18219;
	ld.u64 	%rd18221, [%rd18220];
	and.b64  	%rd18222, %rd18221, 255;
	xor.b64  	%rd18223, %rd18222, %rd38962;
	mul.lo.s64 	%rd18224, %rd18223, 1099511628211;
	shr.u64 	%rd18225, %rd18221, 8;
	and.b64  	%rd18226, %rd18225, 255;
	xor.b64  	%rd18227, %rd18226, %rd18224;
	mul.lo.s64 	%rd18228, %rd18227, 1099511628211;
	shr.u64 	%rd18229, %rd18221, 16;
	and.b64  	%rd18230, %rd18229, 255;
	xor.b64  	%rd18231, %rd18230, %rd18228;
	mul.lo.s64 	%rd18232, %rd18231, 1099511628211;
	shr.u64 	%rd18233, %rd18221, 24;
	and.b64  	%rd18234, %rd18233, 255;
	xor.b64  	%rd18235, %rd18234, %rd18232;
	mul.lo.s64 	%rd18236, %rd18235, 1099511628211;
	shr.u64 	%rd18237, %rd18221, 32;
	and.b64  	%rd18238, %rd18237, 255;
	xor.b64  	%rd18239, %rd18238, %rd18236;
	mul.lo.s64 	%rd18240, %rd18239, 1099511628211;
	shr.u64 	%rd18241, %rd18221, 40;
	and.b64  	%rd18242, %rd18241, 255;
	xor.b64  	%rd18243, %rd18242, %rd18240;
	mul.lo.s64 	%rd18244, %rd18243, 1099511628211;
	shr.u64 	%rd18245, %rd18221, 48;
	and.b64  	%rd18246, %rd18245, 255;
	xor.b64  	%rd18247, %rd18246, %rd18244;
	mul.lo.s64 	%rd18248, %rd18247, 1099511628211;
	shr.u64 	%rd18249, %rd18221, 56;
	xor.b64  	%rd18250, %rd18249, %rd18248;
	mul.lo.s64 	%rd38962, %rd18250, 1099511628211;
$L__BB21_2235:
	setp.ge.u64 	%p1803, %rd38957, %rd38962;
	bra.uni 	$L__BB21_2239;
$L__BB21_2236:
	setp.eq.s32 	%p782, %r120, 0;
	mov.pred 	%p1803, -1;
	@%p782 bra 	$L__BB21_2239;
	mov.b64 	%rd38953, 0;
$L__BB21_2238:
	shl.b64 	%rd18252, %rd38953, 3;
	add.s64 	%rd18253, %rd3418, %rd18252;
	ld.u64 	%rd18254, [%rd18253];
	add.s64 	%rd18255, %rd3417, %rd18252;
	ld.u64 	%rd18256, [%rd18255];
	setp.ge.u64 	%p1803, %rd18254, %rd18256;
	add.s64 	%rd38953, %rd38953, 1;
	setp.ne.s64 	%p783, %rd38953, %rd1784;
	and.pred  	%p784, %p1803, %p783;
	@%p784 bra 	$L__BB21_2238;
$L__BB21_2239:
	add.s32 	%r255, %r85, 1;
	selp.b32 	%r475, %r255, %r475, %p1803;
	selp.b32 	%r473, %r473, %r85, %p1803;
	setp.lt.s32 	%p785, %r475, %r473;
	@%p785 bra 	$L__BB21_2210;
$L__BB21_2240:
	add.s32 	%r89, %r475, %r77;
	add.s32 	%r256, %r78, %r76;
	sub.s32 	%r90, %r256, %r475;
	shl.b32 	%r257, %r89, 3;
	mov.u32 	%r258, _ZZN3cub18CUB_300001_SM_10006detail10merge_sort30DeviceMergeSortBlockSortKernelINS2_10policy_hubIPPyE9Policy600ES6_PNS0_8NullTypeES6_SA_j10tuple_lessS5_S9_EEvbT0_T1_T2_T3_T4_PT6_PT7_T5_NS1_7vsmem_tEE19static_temp_storage;
	add.s32 	%r91, %r258, %r257;
	ld.shared.u64 	%rd39019, [%r91];
	shl.b32 	%r259, %r90, 3;
	add.s32 	%r92, %r258, %r259;
	ld.shared.u64 	%rd38991, [%r92];
	setp.ge.s32 	%p787, %r90, %r79;
	mov.pred 	%p786, 0;
	mov.pred 	%p1804, %p786;
	@%p787 bra 	$L__BB21_2271;
	setp.ge.s32 	%p789, %r89, %r78;
	mov.pred 	%p1804, -1;
	@%p789 bra 	$L__BB21_2271;
	setp.eq.s64 	%p790, %rd3820, 0;
	mov.b64 	%rd38969, -3750763034362895579;
	@%p790 bra 	$L__BB21_2248;
	setp.eq.s64 	%p791, %rd1785, 0;
	mov.b64 	%rd38969, -3750763034362895579;
	mov.b64 	%rd38967, 0;
	@%p791 bra 	$L__BB21_2246;
	mov.b64 	%rd38969, -3750763034362895579;
	mov.b64 	%rd38970, 0;
$L__BB21_2245:
	shl.b64 	%rd18264, %rd38970, 3;
	add.s64 	%rd18265, %rd38991, %rd18264;
	ld.u64 	%rd18266, [%rd18265];
	and.b64  	%rd18267, %rd18266, 255;
	xor.b64  	%rd18268, %rd18267, %rd38969;
	mul.lo.s64 	%rd18269, %rd18268, 1099511628211;
	shr.u64 	%rd18270, %rd18266, 8;
	and.b64  	%rd18271, %rd18270, 255;
	xor.b64  	%rd18272, %rd18271, %rd18269;
	mul.lo.s64 	%rd18273, %rd18272, 1099511628211;
	shr.u64 	%rd18274, %rd18266, 16;
	and.b64  	%rd18275, %rd18274, 255;
	xor.b64  	%rd18276, %rd18275, %rd18273;
	mul.lo.s64 	%rd18277, %rd18276, 1099511628211;
	shr.u64 	%rd18278, %rd18266, 24;
	and.b64  	%rd18279, %rd18278, 255;
	xor.b64  	%rd18280, %rd18279, %rd18277;
	mul.lo.s64 	%rd18281, %rd18280, 1099511628211;
	shr.u64 	%rd18282, %rd18266, 32;
	and.b64  	%rd18283, %rd18282, 255;
	xor.b64  	%rd18284, %rd18283, %rd18281;
	mul.lo.s64 	%rd18285, %rd18284, 1099511628211;
	shr.u64 	%rd18286, %rd18266, 40;
	and.b64  	%rd18287, %rd18286, 255;
	xor.b64  	%rd18288, %rd18287, %rd18285;
	mul.lo.s64 	%rd18289, %rd18288, 1099511628211;
	shr.u64 	%rd18290, %rd18266, 48;
	and.b64  	%rd18291, %rd18290, 255;
	xor.b64  	%rd18292, %rd18291, %rd18289;
	mul.lo.s64 	%rd18293, %rd18292, 1099511628211;
	shr.u64 	%rd18294, %rd18266, 56;
	xor.b64  	%rd18295, %rd18294, %rd18293;
	mul.lo.s64 	%rd18296, %rd18295, 1099511628211;
	ld.u64 	%rd18297, [%rd18265+8];
	and.b64  	%rd18298, %rd18297, 255;
	xor.b64  	%rd18299, %rd18298, %rd18296;
	mul.lo.s64 	%rd18300, %rd18299, 1099511628211;
	shr.u64 	%rd18301, %rd18297, 8;
	and.b64  	%rd18302, %rd18301, 255;
	xor.b64  	%rd18303, %rd18302, %rd18300;
	mul.lo.s64 	%rd18304, %rd18303, 1099511628211;
	shr.u64 	%rd18305, %rd18297, 16;
	and.b64  	%rd18306, %rd18305, 255;
	xor.b64  	%rd18307, %rd18306, %rd18304;
	mul.lo.s64 	%rd18308, %rd18307, 1099511628211;
	shr.u64 	%rd18309, %rd18297, 24;
	and.b64  	%rd18310, %rd18309, 255;
	xor.b64  	%rd18311, %rd18310, %rd18308;
	mul.lo.s64 	%rd18312, %rd18311, 1099511628211;
	shr.u64 	%rd18313, %rd18297, 32;
	and.b64  	%rd18314, %rd18313, 255;
	xor.b64  	%rd18315, %rd18314, %rd18312;
	mul.lo.s64 	%rd18316, %rd18315, 1099511628211;
	shr.u64 	%rd18317, %rd18297, 40;
	and.b64  	%rd18318, %rd18317, 255;
	xor.b64  	%rd18319, %rd18318, %rd18316;
	mul.lo.s64 	%rd18320, %rd18319, 1099511628211;
	shr.u64 	%rd18321, %rd18297, 48;
	and.b64  	%rd18322, %rd18321, 255;
	xor.b64  	%rd18323, %rd18322, %rd18320;
	mul.lo.s64 	%rd18324, %rd18323, 1099511628211;
	shr.u64 	%rd18325, %rd18297, 56;
	xor.b64  	%rd18326, %rd18325, %rd18324;
	mul.lo.s64 	%rd38969, %rd18326, 1099511628211;
	add.s64 	%rd38970, %rd38970, 2;
	setp.eq.s64 	%p792, %rd38970, %rd3408;
	mov.u64 	%rd38967, %rd3408;
	@%p792 bra 	$L__BB21_2246;
	bra.uni 	$L__BB21_2245;
$L__BB21_2246:
	setp.eq.s64 	%p793, %rd3407, 0;
	@%p793 bra 	$L__BB21_2248;
	shl.b64 	%rd18327, %rd38967, 3;
	add.s64 	%rd18328, %rd38991, %rd18327;
	ld.u64 	%rd18329, [%rd18328];
	and.b64  	%rd18330, %rd18329, 255;
	xor.b64  	%rd18331, %rd18330, %rd38969;
	mul.lo.s64 	%rd18332, %rd18331, 1099511628211;
	shr.u64 	%rd18333, %rd18329, 8;
	and.b64  	%rd18334, %rd18333, 255;
	xor.b64  	%rd18335, %rd18334, %rd18332;
	mul.lo.s64 	%rd18336, %rd18335, 1099511628211;
	shr.u64 	%rd18337, %rd18329, 16;
	and.b64  	%rd18338, %rd18337, 255;
	xor.b64  	%rd18339, %rd18338, %rd18336;
	mul.lo.s64 	%rd18340, %rd18339, 1099511628211;
	shr.u64 	%rd18341, %rd18329, 24;
	and.b64  	%rd18342, %rd18341, 255;
	xor.b64  	%rd18343, %rd18342, %rd18340;
	mul.lo.s64 	%rd18344, %rd18343, 1099511628211;
	shr.u64 	%rd18345, %rd18329, 32;
	and.b64  	%rd18346, %rd18345, 255;
	xor.b64  	%rd18347, %rd18346, %rd18344;
	mul.lo.s64 	%rd18348, %rd18347, 1099511628211;
	shr.u64 	%rd18349, %rd18329, 40;
	and.b64  	%rd18350, %rd18349, 255;
	xor.b64  	%rd18351, %rd18350, %rd18348;
	mul.lo.s64 	%rd18352, %rd18351, 1099511628211;
	shr.u64 	%rd18353, %rd18329, 48;
	and.b64  	%rd18354, %rd18353, 255;
	xor.b64  	%rd18355, %rd18354, %rd18352;
	mul.lo.s64 	%rd18356, %rd18355, 1099511628211;
	shr.u64 	%rd18357, %rd18329, 56;
	xor.b64  	%rd18358, %rd18357, %rd18356;
	mul.lo.s64 	%rd38969, %rd18358, 1099511628211;
$L__BB21_2248:
	setp.eq.s64 	%p794, %rd3820, 0;
	mov.b64 	%rd38974, -3750763034362895579;
	@%p794 bra 	$L__BB21_2254;
	setp.eq.s64 	%p795, %rd1785, 0;
	mov.b64 	%rd38974, -3750763034362895579;
	mov.b64 	%rd38975, 0;
	@%p795 bra 	$L__BB21_2252;
	mov.b64 	%rd38974, -3750763034362895579;
	mov.b64 	%rd38972, 0;
$L__BB21_2251:
	shl.b64 	%rd18365, %rd38972, 3;
	add.s64 	%rd18366, %rd39019, %rd18365;
	ld.u64 	%rd18367, [%rd18366];
	and.b64  	%rd18368, %rd18367, 255;
	xor.b64  	%rd18369, %rd18368, %rd38974;
	mul.lo.s64 	%rd18370, %rd18369, 1099511628211;
	shr.u64 	%rd18371, %rd18367, 8;
	and.b64  	%rd18372, %rd18371, 255;
	xor.b64  	%rd18373, %rd18372, %rd18370;
	mul.lo.s64 	%rd18374, %rd18373, 1099511628211;
	shr.u64 	%rd18375, %rd18367, 16;
	and.b64  	%rd18376, %rd18375, 255;
	xor.b64  	%rd18377, %rd18376, %rd18374;
	mul.lo.s64 	%rd18378, %rd18377, 1099511628211;
	shr.u64 	%rd18379, %rd18367, 24;
	and.b64  	%rd18380, %rd18379, 255;
	xor.b64  	%rd18381, %rd18380, %rd18378;
	mul.lo.s64 	%rd18382, %rd18381, 1099511628211;
	shr.u64 	%rd18383, %rd18367, 32;
	and.b64  	%rd18384, %rd18383, 255;
	xor.b64  	%rd18385, %rd18384, %rd18382;
	mul.lo.s64 	%rd18386, %rd18385, 1099511628211;
	shr.u64 	%rd18387, %rd18367, 40;
	and.b64  	%rd18388, %rd18387, 255;
	xor.b64  	%rd18389, %rd18388, %rd18386;
	mul.lo.s64 	%rd18390, %rd18389, 1099511628211;
	shr.u64 	%rd18391, %rd18367, 48;
	and.b64  	%rd18392, %rd18391, 255;
	xor.b64  	%rd18393, %rd18392, %rd18390;
	mul.lo.s64 	%rd18394, %rd18393, 1099511628211;
	shr.u64 	%rd18395, %rd18367, 56;
	xor.b64  	%rd18396, %rd18395, %rd18394;
	mul.lo.s64 	%rd18397, %rd18396, 1099511628211;
	ld.u64 	%rd18398, [%rd18366+8];
	and.b64  	%rd18399, %rd18398, 255;
	xor.b64  	%rd18400, %rd18399, %rd18397;
	mul.lo.s64 	%rd18401, %rd18400, 1099511628211;
	shr.u64 	%rd18402, %rd18398, 8;
	and.b64  	%rd18403, %rd18402, 255;
	xor.b64  	%rd18404, %rd18403, %rd18401;
	mul.lo.s64 	%rd18405, %rd18404, 1099511628211;
	shr.u64 	%rd18406, %rd18398, 16;
	and.b64  	%rd18407, %rd18406, 255;
	xor.b64  	%rd18408, %rd18407, %rd18405;
	mul.lo.s64 	%rd18409, %rd18408, 1099511628211;
	shr.u64 	%rd18410, %rd18398, 24;
	and.b64  	%rd18411, %rd18410, 255;
	xor.b64  	%rd18412, %rd18411, %rd18409;
	mul.lo.s64 	%rd18413, %rd18412, 1099511628211;
	shr.u64 	%rd18414, %rd18398, 32;
	and.b64  	%rd18415, %rd18414, 255;
	xor.b64  	%rd18416, %rd18415, %rd18413;
	mul.lo.s64 	%rd18417, %rd18416, 1099511628211;
	shr.u64 	%rd18418, %rd18398, 40;
	and.b64  	%rd18419, %rd18418, 255;
	xor.b64  	%rd18420, %rd18419, %rd18417;
	mul.lo.s64 	%rd18421, %rd18420, 1099511628211;
	shr.u64 	%rd18422, %rd18398, 48;
	and.b64  	%rd18423, %rd18422, 255;
	xor.b64  	%rd18424, %rd18423, %rd18421;
	mul.lo.s64 	%rd18425, %rd18424, 1099511628211;
	shr.u64 	%rd18426, %rd18398, 56;
	xor.b64  	%rd18427, %rd18426, %rd18425;
	mul.lo.s64 	%rd38974, %rd18427, 1099511628211;
	add.s64 	%rd38972, %rd38972, 2;
	setp.ne.s64 	%p796, %rd38972, %rd3408;
	mov.u64 	%rd38975, %rd3408;
	@%p796 bra 	$L__BB21_2251;
$L__BB21_2252:
	setp.eq.s64 	%p797, %rd3407, 0;
	@%p797 bra 	$L__BB21_2254;
	shl.b64 	%rd18428, %rd38975, 3;
	add.s64 	%rd18429, %rd39019, %rd18428;
	ld.u64 	%rd18430, [%rd18429];
	and.b64  	%rd18431, %rd18430, 255;
	xor.b64  	%rd18432, %rd18431, %rd38974;
	mul.lo.s64 	%rd18433, %rd18432, 1099511628211;
	shr.u64 	%rd18434, %rd18430, 8;
	and.b64  	%rd18435, %rd18434, 255;
	xor.b64  	%rd18436, %rd18435, %rd18433;
	mul.lo.s64 	%rd18437, %rd18436, 1099511628211;
	shr.u64 	%rd18438, %rd18430, 16;
	and.b64  	%rd18439, %rd18438, 255;
	xor.b64  	%rd18440, %rd18439, %rd18437;
	mul.lo.s64 	%rd18441, %rd18440, 1099511628211;
	shr.u64 	%rd18442, %rd18430, 24;
	and.b64  	%rd18443, %rd18442, 255;
	xor.b64  	%rd18444, %rd18443, %rd18441;
	mul.lo.s64 	%rd18445, %rd18444, 1099511628211;
	shr.u64 	%rd18446, %rd18430, 32;
	and.b64  	%rd18447, %rd18446, 255;
	xor.b64  	%rd18448, %rd18447, %rd18445;
	mul.lo.s64 	%rd18449, %rd18448, 1099511628211;
	shr.u64 	%rd18450, %rd18430, 40;
	and.b64  	%rd18451, %rd18450, 255;
	xor.b64  	%rd18452, %rd18451, %rd18449;
	mul.lo.s64 	%rd18453, %rd18452, 1099511628211;
	shr.u64 	%rd18454, %rd18430, 48;
	and.b64  	%rd18455, %rd18454, 255;
	xor.b64  	%rd18456, %rd18455, %rd18453;
	mul.lo.s64 	%rd18457, %rd18456, 1099511628211;
	shr.u64 	%rd18458, %rd18430, 56;
	xor.b64  	%rd18459, %rd18458, %rd18457;
	mul.lo.s64 	%rd38974, %rd18459, 1099511628211;
$L__BB21_2254:
	setp.eq.s64 	%p798, %rd38969, %rd38974;
	@%p798 bra 	$L__BB21_2268;
	setp.eq.s64 	%p799, %rd3820, 0;
	mov.b64 	%rd38982, -3750763034362895579;
	@%p799 bra 	$L__BB21_2261;
	setp.eq.s64 	%p800, %rd1785, 0;
	mov.b64 	%rd38982, -3750763034362895579;
	mov.b64 	%rd38980, 0;
	@%p800 bra 	$L__BB21_2259;
	mov.b64 	%rd38982, -3750763034362895579;
	mov.b64 	%rd38983, 0;
$L__BB21_2258:
	shl.b64 	%rd18466, %rd38983, 3;
	add.s64 	%rd18467, %rd38991, %rd18466;
	ld.u64 	%rd18468, [%rd18467];
	and.b64  	%rd18469, %rd18468, 255;
	xor.b64  	%rd18470, %rd18469, %rd38982;
	mul.lo.s64 	%rd18471, %rd18470, 1099511628211;
	shr.u64 	%rd18472, %rd18468, 8;
	and.b64  	%rd18473, %rd18472, 255;
	xor.b64  	%rd18474, %rd18473, %rd18471;
	mul.lo.s64 	%rd18475, %rd18474, 1099511628211;
	shr.u64 	%rd18476, %rd18468, 16;
	and.b64  	%rd18477, %rd18476, 255;
	xor.b64  	%rd18478, %rd18477, %rd18475;
	mul.lo.s64 	%rd18479, %rd18478, 1099511628211;
	shr.u64 	%rd18480, %rd18468, 24;
	and.b64  	%rd18481, %rd18480, 255;
	xor.b64  	%rd18482, %rd18481, %rd18479;
	mul.lo.s64 	%rd18483, %rd18482, 1099511628211;
	shr.u64 	%rd18484, %rd18468, 32;
	and.b64  	%rd18485, %rd18484, 255;
	xor.b64  	%rd18486, %rd18485, %rd18483;
	mul.lo.s64 	%rd18487, %rd18486, 1099511628211;
	shr.u64 	%rd18488, %rd18468, 40;
	and.b64  	%rd18489, %rd18488, 255;
	xor.b64  	%rd18490, %rd18489, %rd18487;
	mul.lo.s64 	%rd18491, %rd18490, 1099511628211;
	shr.u64 	%rd18492, %rd18468, 48;
	and.b64  	%rd18493, %rd18492, 255;
	xor.b64  	%rd18494, %rd18493, %rd18491;
	mul.lo.s64 	%rd18495, %rd18494, 1099511628211;
	shr.u64 	%rd18496, %rd18468, 56;
	xor.b64  	%rd18497, %rd18496, %rd18495;
	mul.lo.s64 	%rd18498, %rd18497, 1099511628211;
	ld.u64 	%rd18499, [%rd18467+8];
	and.b64  	%rd18500, %rd18499, 255;
	xor.b64  	%rd18501, %rd18500, %rd18498;
	mul.lo.s64 	%rd18502, %rd18501, 1099511628211;
	shr.u64 	%rd18503, %rd18499, 8;
	and.b64  	%rd18504, %rd18503, 255;
	xor.b64  	%rd18505, %rd18504, %rd18502;
	mul.lo.s64 	%rd18506, %rd18505, 1099511628211;
	shr.u64 	%rd18507, %rd18499, 16;
	and.b64  	%rd18508, %rd18507, 255;
	xor.b64  	%rd18509, %rd18508, %rd18506;
	mul.lo.s64 	%rd18510, %rd18509, 1099511628211;
	shr.u64 	%rd18511, %rd18499, 24;
	and.b64  	%rd18512, %rd18511, 255;
	xor.b64  	%rd18513, %rd18512, %rd18510;
	mul.lo.s64 	%rd18514, %rd18513, 1099511628211;
	shr.u64 	%rd18515, %rd18499, 32;
	and.b64  	%rd18516, %rd18515, 255;
	xor.b64  	%rd18517, %rd18516, %rd18514;
	mul.lo.s64 	%rd18518, %rd18517, 1099511628211;
	shr.u64 	%rd18519, %rd18499, 40;
	and.b64  	%rd18520, %rd18519, 255;
	xor.b64  	%rd18521, %rd18520, %rd18518;
	mul.lo.s64 	%rd18522, %rd18521, 1099511628211;
	shr.u64 	%rd18523, %rd18499, 48;
	and.b64  	%rd18524, %rd18523, 255;
	xor.b64  	%rd18525, %rd18524, %rd18522;
	mul.lo.s64 	%rd18526, %rd18525, 1099511628211;
	shr.u64 	%rd18527, %rd18499, 56;
	xor.b64  	%rd18528, %rd18527, %rd18526;
	mul.lo.s64 	%rd38982, %rd18528, 1099511628211;
	add.s64 	%rd38983, %rd38983, 2;
	setp.eq.s64 	%p801, %rd38983, %rd3408;
	mov.u64 	%rd38980, %rd3408;
	@%p801 bra 	$L__BB21_2259;
	bra.uni 	$L__BB21_2258;
$L__BB21_2259:
	setp.eq.s64 	%p802, %rd3407, 0;
	@%p802 bra 	$L__BB21_2261;
	shl.b64 	%rd18529, %rd38980, 3;
	add.s64 	%rd18530, %rd38991, %rd18529;
	ld.u64 	%rd18531, [%rd18530];
	and.b64  	%rd18532, %rd18531, 255;
	xor.b64  	%rd18533, %rd18532, %rd38982;
	mul.lo.s64 	%rd18534, %rd18533, 1099511628211;
	shr.u64 	%rd18535, %rd18531, 8;
	and.b64  	%rd18536, %rd18535, 255;
	xor.b64  	%rd18537, %rd18536, %rd18534;
	mul.lo.s64 	%rd18538, %rd18537, 1099511628211;
	shr.u64 	%rd18539, %rd18531, 16;
	and.b64  	%rd18540, %rd18539, 255;
	xor.b64  	%rd18541, %rd18540, %rd18538;
	mul.lo.s64 	%rd18542, %rd18541, 1099511628211;
	shr.u64 	%rd18543, %rd18531, 24;
	and.b64  	%rd18544, %rd18543, 255;
	xor.b64  	%rd18545, %rd18544, %rd18542;
	mul.lo.s64 	%rd18546, %rd18545, 1099511628211;
	shr.u64 	%rd18547, %rd18531, 32;
	and.b64  	%rd18548, %rd18547, 255;
	xor.b64  	%rd18549, %rd18548, %rd18546;
	mul.lo.s64 	%rd18550, %rd18549, 1099511628211;
	shr.u64 	%rd18551, %rd18531, 40;
	and.b64  	%rd18552, %rd18551, 255;
	xor.b64  	%rd18553, %rd18552, %rd18550;
	mul.lo.s64 	%rd18554, %rd18553, 1099511628211;
	shr.u64 	%rd18555, %rd18531, 48;
	and.b64  	%rd18556, %rd18555, 255;
	xor.b64  	%rd18557, %rd18556, %rd18554;
	mul.lo.s64 	%rd18558, %rd18557, 1099511628211;
	shr.u64 	%rd18559, %rd18531, 56;
	xor.b64  	%rd18560, %rd18559, %rd18558;
	mul.lo.s64 	%rd38982, %rd18560, 1099511628211;
$L__BB21_2261:
	setp.eq.s64 	%p803, %rd3820, 0;
	mov.b64 	%rd38987, -3750763034362895579;
	@%p803 bra 	$L__BB21_2267;
	setp.eq.s64 	%p804, %rd1785, 0;
	mov.b64 	%rd38987, -3750763034362895579;
	mov.b64 	%rd38988, 0;
	@%p804 bra 	$L__BB21_2265;
	mov.b64 	%rd38987, -3750763034362895579;
	mov.b64 	%rd38985, 0;
$L__BB21_2264:
	shl.b64 	%rd18567, %rd38985, 3;
	add.s64 	%rd18568, %rd39019, %rd18567;
	ld.u64 	%rd18569, [%rd18568];
	and.b64  	%rd18570, %rd18569, 255;
	xor.b64  	%rd18571, %rd18570, %rd38987;
	mul.lo.s64 	%rd18572, %rd18571, 1099511628211;
	shr.u64 	%rd18573, %rd18569, 8;
	and.b64  	%rd18574, %rd18573, 255;
	xor.b64  	%rd18575, %rd18574, %rd18572;
	mul.lo.s64 	%rd18576, %rd18575, 1099511628211;
	shr.u64 	%rd18577, %rd18569, 16;
	and.b64  	%rd18578, %rd18577, 255;
	xor.b64  	%rd18579, %rd18578, %rd18576;
	mul.lo.s64 	%rd18580, %rd18579, 1099511628211;
	shr.u64 	%rd18581, %rd18569, 24;
	and.b64  	%rd18582, %rd18581, 255;
	xor.b64  	%rd18583, %rd18582, %rd18580;
	mul.lo.s64 	%rd18584, %rd18583, 1099511628211;
	shr.u64 	%rd18585, %rd18569, 32;
	and.b64  	%rd18586, %rd18585, 255;
	xor.b64  	%rd18587, %rd18586, %rd18584;
	mul.lo.s64 	%rd18588, %rd18587, 1099511628211;
	shr.u64 	%rd18589, %rd18569, 40;
	and.b64  	%rd18590, %rd18589, 255;
	xor.b64  	%rd18591, %rd18590, %rd18588;
	mul.lo.s64 	%rd18592, %rd18591, 1099511628211;
	shr.u64 	%rd18593, %rd18569, 48;
	and.b64  	%rd18594, %rd18593, 255;
	xor.b64  	%rd18595, %rd18594, %rd18592;
	mul.lo.s64 	%rd18596, %rd18595, 1099511628211;
	shr.u64 	%rd18597, %rd18569, 56;
	xor.b64  	%rd18598, %rd18597, %rd18596;
	mul.lo.s64 	%rd18599, %rd18598, 1099511628211;
	ld.u64 	%rd18600, [%rd18568+8];
	and.b64  	%rd18601, %rd18600, 255;
	xor.b64  	%rd18602, %rd18601, %rd18599;
	mul.lo.s64 	%rd18603, %rd18602, 1099511628211;
	shr.u64 	%rd18604, %rd18600, 8;
	and.b64  	%rd18605, %rd18604, 255;
	xor.b64  	%rd18606, %rd18605, %rd18603;
	mul.lo.s64 	%rd18607, %rd18606, 1099511628211;
	shr.u64 	%rd18608, %rd18600, 16;
	and.b64  	%rd18609, %rd18608, 255;
	xor.b64  	%rd18610, %rd18609, %rd18607;
	mul.lo.s64 	%rd18611, %rd18610, 1099511628211;
	shr.u64 	%rd18612, %rd18600, 24;
	and.b64  	%rd18613, %rd18612, 255;
	xor.b64  	%rd18614, %rd18613, %rd18611;
	mul.lo.s64 	%rd18615, %rd18614, 1099511628211;
	shr.u64 	%rd18616, %rd18600, 32;
	and.b64  	%rd18617, %rd18616, 255;
	xor.b64  	%rd18618, %rd18617, %rd18615;
	mul.lo.s64 	%rd18619, %rd18618, 1099511628211;
	shr.u64 	%rd18620, %rd18600, 40;
	and.b64  	%rd18621, %rd18620, 255;
	xor.b64  	%rd18622, %rd18621, %rd18619;
	mul.lo.s64 	%rd18623, %rd18622, 1099511628211;
	shr.u64 	%rd18624, %rd18600, 48;
	and.b64  	%rd18625, %rd18624, 255;
	xor.b64  	%rd18626, %rd18625, %rd18623;
	mul.lo.s64 	%rd18627, %rd18626, 1099511628211;
	shr.u64 	%rd18628, %rd18600, 56;
	xor.b64  	%rd18629, %rd18628, %rd18627;
	mul.lo.s64 	%rd38987, %rd18629, 1099511628211;
	add.s64 	%rd38985, %rd38985, 2;
	setp.ne.s64 	%p805, %rd38985, %rd3408;
	mov.u64 	%rd38988, %rd3408;
	@%p805 bra 	$L__BB21_2264;
$L__BB21_2265:
	setp.eq.s64 	%p806, %rd3407, 0;
	@%p806 bra 	$L__BB21_2267;
	shl.b64 	%rd18630, %rd38988, 3;
	add.s64 	%rd18631, %rd39019, %rd18630;
	ld.u64 	%rd18632, [%rd18631];
	and.b64  	%rd18633, %rd18632, 255;
	xor.b64  	%rd18634, %rd18633, %rd38987;
	mul.lo.s64 	%rd18635, %rd18634, 1099511628211;
	shr.u64 	%rd18636, %rd18632, 8;
	and.b64  	%rd18637, %rd18636, 255;
	xor.b64  	%rd18638, %rd18637, %rd18635;
	mul.lo.s64 	%rd18639, %rd18638, 1099511628211;
	shr.u64 	%rd18640, %rd18632, 16;
	and.b64  	%rd18641, %rd18640, 255;
	xor.b64  	%rd18642, %rd18641, %rd18639;
	mul.lo.s64 	%rd18643, %rd18642, 1099511628211;
	shr.u64 	%rd18644, %rd18632, 24;
	and.b64  	%rd18645, %rd18644, 255;
	xor.b64  	%rd18646, %rd18645, %rd18643;
	mul.lo.s64 	%rd18647, %rd18646, 1099511628211;
	shr.u64 	%rd18648, %rd18632, 32;
	and.b64  	%rd18649, %rd18648, 255;
	xor.b64  	%rd18650, %rd18649, %rd18647;
	mul.lo.s64 	%rd18651, %rd18650, 1099511628211;
	shr.u64 	%rd18652, %rd18632, 40;
	and.b64  	%rd18653, %rd18652, 255;
	xor.b64  	%rd18654, %rd18653, %rd18651;
	mul.lo.s64 	%rd18655, %rd18654, 1099511628211;
	shr.u64 	%rd18656, %rd18632, 48;
	and.b64  	%rd18657, %rd18656, 255;
	xor.b64  	%rd18658, %rd18657, %rd18655;
	mul.lo.s64 	%rd18659, %rd18658, 1099511628211;
	shr.u64 	%rd18660, %rd18632, 56;
	xor.b64  	%rd18661, %rd18660, %rd18659;
	mul.lo.s64 	%rd38987, %rd18661, 1099511628211;
$L__BB21_2267:
	setp.lt.u64 	%p1804, %rd38982, %rd38987;
	bra.uni 	$L__BB21_2271;
$L__BB21_2268:
	setp.eq.s32 	%p808, %r120, 0;
	mov.pred 	%p1804, %p786;
	@%p808 bra 	$L__BB21_2271;
	mov.b64 	%rd38978, 0;
$L__BB21_2270:
	shl.b64 	%rd18663, %rd38978, 3;
	add.s64 	%rd18664, %rd38991, %rd18663;
	ld.u64 	%rd18665, [%rd18664];
	add.s64 	%rd18666, %rd39019, %rd18663;
	ld.u64 	%rd18667, [%rd18666];
	setp.lt.u64 	%p1804, %rd18665, %rd18667;
	add.s64 	%rd38978, %rd38978, 1;
	setp.eq.s64 	%p809, %rd38978, %rd1784;
	or.pred  	%p810, %p1804, %p809;
	@%p810 bra 	$L__BB21_2271;
	bra.uni 	$L__BB21_2270;
$L__BB21_2271:
	selp.b64 	%rd38197, %rd38991, %rd39019, %p1804;
	selp.u32 	%r260, 1, 0, %p1804;
	add.s32 	%r93, %r90, %r260;
	not.pred 	%p811, %p1804;
	selp.u32 	%r261, 1, 0, %p811;
	add.s32 	%r94, %r89, %r261;
	@%p811 bra 	$L__BB21_2273;
	ld.shared.u64 	%rd38991, [%r92+8];
	bra.uni 	$L__BB21_2274;
$L__BB21_2273:
	ld.shared.u64 	%rd39019, [%r91+8];
$L__BB21_2274:
	setp.ge.s32 	%p813, %r93, %r79;
	mov.pred 	%p812, 0;
	mov.pred 	%p1805, %p812;
	@%p813 bra 	$L__BB21_2305;
	setp.ge.s32 	%p815, %r94, %r78;
	mov.pred 	%p1805, -1;
	@%p815 bra 	$L__BB21_2305;
	setp.eq.s64 	%p816, %rd3820, 0;
	mov.b64 	%rd38995, -3750763034362895579;
	@%p816 bra 	$L__BB21_2282;
	setp.eq.s64 	%p817, %rd1785, 0;
	mov.b64 	%rd38995, -3750763034362895579;
	mov.b64 	%rd38996, 0;
	@%p817 bra 	$L__BB21_2280;
	mov.b64 	%rd38995, -3750763034362895579;
	mov.b64 	%rd38993, 0;
$L__BB21_2279:
	shl.b64 	%rd18675, %rd38993, 3;
	add.s64 	%rd18676, %rd38991, %rd18675;
	ld.u64 	%rd18677, [%rd18676];
	and.b64  	%rd18678, %rd18677, 255;
	xor.b64  	%rd18679, %rd18678, %rd38995;
	mul.lo.s64 	%rd18680, %rd18679, 1099511628211;
	shr.u64 	%rd18681, %rd18677, 8;
	and.b64  	%rd18682, %rd18681, 255;
	xor.b64  	%rd18683, %rd18682, %rd18680;
	mul.lo.s64 	%rd18684, %rd18683, 1099511628211;
	shr.u64 	%rd18685, %rd18677, 16;
	and.b64  	%rd18686, %rd18685, 255;
	xor.b64  	%rd18687, %rd18686, %rd18684;
	mul.lo.s64 	%rd18688, %rd18687, 1099511628211;
	shr.u64 	%rd18689, %rd18677, 24;
	and.b64  	%rd18690, %rd18689, 255;
	xor.b64  	%rd18691, %rd18690, %rd18688;
	mul.lo.s64 	%rd18692, %rd18691, 1099511628211;
	shr.u64 	%rd18693, %rd18677, 32;
	and.b64  	%rd18694, %rd18693, 255;
	xor.b64  	%rd18695, %rd18694, %rd18692;
	mul.lo.s64 	%rd18696, %rd18695, 1099511628211;
	shr.u64 	%rd18697, %rd18677, 40;
	and.b64  	%rd18698, %rd18697, 255;
	xor.b64  	%rd18699, %rd18698, %rd18696;
	mul.lo.s64 	%rd18700, %rd18699, 1099511628211;
	shr.u64 	%rd18701, %rd18677, 48;
	and.b64  	%rd18702, %rd18701, 255;
	xor.b64  	%rd18703, %rd18702, %rd18700;
	mul.lo.s64 	%rd18704, %rd18703, 1099511628211;
	shr.u64 	%rd18705, %rd18677, 56;
	xor.b64  	%rd18706, %rd18705, %rd18704;
	mul.lo.s64 	%rd18707, %rd18706, 1099511628211;
	ld.u64 	%rd18708, [%rd18676+8];
	and.b64  	%rd18709, %rd18708, 255;
	xor.b64  	%rd18710, %rd18709, %rd18707;
	mul.lo.s64 	%rd18711, %rd18710, 1099511628211;
	shr.u64 	%rd18712, %rd18708, 8;
	and.b64  	%rd18713, %rd18712, 255;
	xor.b64  	%rd18714, %rd18713, %rd18711;
	mul.lo.s64 	%rd18715, %rd18714, 1099511628211;
	shr.u64 	%rd18716, %rd18708, 16;
	and.b64  	%rd18717, %rd18716, 255;
	xor.b64  	%rd18718, %rd18717, %rd18715;
	mul.lo.s64 	%rd18719, %rd18718, 1099511628211;
	shr.u64 	%rd18720, %rd18708, 24;
	and.b64  	%rd18721, %rd18720, 255;
	xor.b64  	%rd18722, %rd18721, %rd18719;
	mul.lo.s64 	%rd18723, %rd18722, 1099511628211;
	shr.u64 	%rd18724, %rd18708, 32;
	and.b64  	%rd18725, %rd18724, 255;
	xor.b64  	%rd18726, %rd18725, %rd18723;
	mul.lo.s64 	%rd18727, %rd18726, 1099511628211;
	shr.u64 	%rd18728, %rd18708, 40;
	and.b64  	%rd18729, %rd18728, 255;
	xor.b64  	%rd18730, %rd18729, %rd18727;
	mul.lo.s64 	%rd18731, %rd18730, 1099511628211;
	shr.u64 	%rd18732, %rd18708, 48;
	and.b64  	%rd18733, %rd18732, 255;
	xor.b64  	%rd18734, %rd18733, %rd18731;
	mul.lo.s64 	%rd18735, %rd18734, 1099511628211;
	shr.u64 	%rd18736, %rd18708, 56;
	xor.b64  	%rd18737, %rd18736, %rd18735;
	mul.lo.s64 	%rd38995, %rd18737, 1099511628211;
	add.s64 	%rd38993, %rd38993, 2;
	setp.ne.s64 	%p818, %rd38993, %rd3408;
	mov.u64 	%rd38996, %rd3408;
	@%p818 bra 	$L__BB21_2279;
$L__BB21_2280:
	setp.eq.s64 	%p819, %rd3407, 0;
	@%p819 bra 	$L__BB21_2282;
	shl.b64 	%rd18738, %rd38996, 3;
	add.s64 	%rd18739, %rd38991, %rd18738;
	ld.u64 	%rd18740, [%rd18739];
	and.b64  	%rd18741, %rd18740, 255;
	xor.b64  	%rd18742, %rd18741, %rd38995;
	mul.lo.s64 	%rd18743, %rd18742, 1099511628211;
	shr.u64 	%rd18744, %rd18740, 8;
	and.b64  	%rd18745, %rd18744, 255;
	xor.b64  	%rd18746, %rd18745, %rd18743;
	mul.lo.s64 	%rd18747, %rd18746, 1099511628211;
	shr.u64 	%rd18748, %rd18740, 16;
	and.b64  	%rd18749, %rd18748, 255;
	xor.b64  	%rd18750, %rd18749, %rd18747;
	mul.lo.s64 	%rd18751, %rd18750, 1099511628211;
	shr.u64 	%rd18752, %rd18740, 24;
	and.b64  	%rd18753, %rd18752, 255;
	xor.b64  	%rd18754, %rd18753, %rd18751;
	mul.lo.s64 	%rd18755, %rd18754, 1099511628211;
	shr.u64 	%rd18756, %rd18740, 32;
	and.b64  	%rd18757, %rd18756, 255;
	xor.b64  	%rd18758, %rd18757, %rd18755;
	mul.lo.s64 	%rd18759, %rd18758, 1099511628211;
	shr.u64 	%rd18760, %rd18740, 40;
	and.b64  	%rd18761, %rd18760, 255;
	xor.b64  	%rd18762, %rd18761, %rd18759;
	mul.lo.s64 	%rd18763, %rd18762, 1099511628211;
	shr.u64 	%rd18764, %rd18740, 48;
	and.b64  	%rd18765, %rd18764, 255;
	xor.b64  	%rd18766, %rd18765, %rd18763;
	mul.lo.s64 	%rd18767, %rd18766, 1099511628211;
	shr.u64 	%rd18768, %rd18740, 56;
	xor.b64  	%rd18769, %rd18768, %rd18767;
	mul.lo.s64 	%rd38995, %rd18769, 1099511628211;
$L__BB21_2282:
	setp.eq.s64 	%p820, %rd3820, 0;
	mov.b64 	%rd39001, -3750763034362895579;
	@%p820 bra 	$L__BB21_2288;
	setp.eq.s64 	%p821, %rd1785, 0;
	mov.b64 	%rd39001, -3750763034362895579;
	mov.b64 	%rd39002, 0;
	@%p821 bra 	$L__BB21_2286;
	mov.b64 	%rd39001, -3750763034362895579;
	mov.b64 	%rd38999, 0;
$L__BB21_2285:
	shl.b64 	%rd18776, %rd38999, 3;
	add.s64 	%rd18777, %rd39019, %rd18776;
	ld.u64 	%rd18778, [%rd18777];
	and.b64  	%rd18779, %rd18778, 255;
	xor.b64  	%rd18780, %rd18779, %rd39001;
	mul.lo.s64 	%rd18781, %rd18780, 1099511628211;
	shr.u64 	%rd18782, %rd18778, 8;
	and.b64  	%rd18783, %rd18782, 255;
	xor.b64  	%rd18784, %rd18783, %rd18781;
	mul.lo.s64 	%rd18785, %rd18784, 1099511628211;
	shr.u64 	%rd18786, %rd18778, 16;
	and.b64  	%rd18787, %rd18786, 255;
	xor.b64  	%rd18788, %rd18787, %rd18785;
	mul.lo.s64 	%rd18789, %rd18788, 1099511628211;
	shr.u64 	%rd18790, %rd18778, 24;
	and.b64  	%rd18791, %rd18790, 255;
	xor.b64  	%rd18792, %rd18791, %rd18789;
	mul.lo.s64 	%rd18793, %rd18792, 1099511628211;
	shr.u64 	%rd18794, %rd18778, 32;
	and.b64  	%rd18795, %rd18794, 255;
	xor.b64  	%rd18796, %rd18795, %rd18793;
	mul.lo.s64 	%rd18797, %rd18796, 1099511628211;
	shr.u64 	%rd18798, %rd18778, 40;
	and.b64  	%rd18799, %rd18798, 255;
	xor.b64  	%rd18800, %rd18799, %rd18797;
	mul.lo.s64 	%rd18801, %rd18800, 1099511628211;
	shr.u64 	%rd18802, %rd18778, 48;
	and.b64  	%rd18803, %rd18802, 255;
	xor.b64  	%rd18804, %rd18803, %rd18801;
	mul.lo.s64 	%rd18805, %rd18804, 1099511628211;
	shr.u64 	%rd18806, %rd18778, 56;
	xor.b64  	%rd18807, %rd18806, %rd18805;
	mul.lo.s64 	%rd18808, %rd18807, 1099511628211;
	ld.u64 	%rd18809, [%rd18777+8];
	and.b64  	%rd18810, %rd18809, 255;
	xor.b64  	%rd18811, %rd18810, %rd18808;
	mul.lo.s64 	%rd18812, %rd18811, 1099511628211;
	shr.u64 	%rd18813, %rd18809, 8;
	and.b64  	%rd18814, %rd18813, 255;
	xor.b64  	%rd18815, %rd18814, %rd18812;
	mul.lo.s64 	%rd18816, %rd18815, 1099511628211;
	shr.u64 	%rd18817, %rd18809, 16;
	and.b64  	%rd18818, %rd18817, 255;
	xor.b64  	%rd18819, %rd18818, %rd18816;
	mul.lo.s64 	%rd18820, %rd18819, 1099511628211;
	shr.u64 	%rd18821, %rd18809, 24;
	and.b64  	%rd18822, %rd18821, 255;
	xor.b64  	%rd18823, %rd18822, %rd18820;
	mul.lo.s64 	%rd18824, %rd18823, 1099511628211;
	shr.u64 	%rd18825, %rd18809, 32;
	and.b64  	%rd18826, %rd18825, 255;
	xor.b64  	%rd18827, %rd18826, %rd18824;
	mul.lo.s64 	%rd18828, %rd18827, 1099511628211;
	shr.u64 	%rd18829, %rd18809, 40;
	and.b64  	%rd18830, %rd18829, 255;
	xor.b64  	%rd18831, %rd18830, %rd18828;
	mul.lo.s64 	%rd18832, %rd18831, 1099511628211;
	shr.u64 	%rd18833, %rd18809, 48;
	and.b64  	%rd18834, %rd18833, 255;
	xor.b64  	%rd18835, %rd18834, %rd18832;
	mul.lo.s64 	%rd18836, %rd18835, 1099511628211;
	shr.u64 	%rd18837, %rd18809, 56;
	xor.b64  	%rd18838, %rd18837, %rd18836;
	mul.lo.s64 	%rd39001, %rd18838, 1099511628211;
	add.s64 	%rd38999, %rd38999, 2;
	setp.ne.s64 	%p822, %rd38999, %rd3408;
	mov.u64 	%rd39002, %rd3408;
	@%p822 bra 	$L__BB21_2285;
$L__BB21_2286:
	setp.eq.s64 	%p823, %rd3407, 0;
	@%p823 bra 	$L__BB21_2288;
	shl.b64 	%rd18839, %rd39002, 3;
	add.s64 	%rd18840, %rd39019, %rd18839;
	ld.u64 	%rd18841, [%rd18840];
	and.b64  	%rd18842, %rd18841, 255;
	xor.b64  	%rd18843, %rd18842, %rd39001;
	mul.lo.s64 	%rd18844, %rd18843, 1099511628211;
	shr.u64 	%rd18845, %rd18841, 8;
	and.b64  	%rd18846, %rd18845, 255;
	xor.b64  	%rd18847, %rd18846, %rd18844;
	mul.lo.s64 	%rd18848, %rd18847, 1099511628211;
	shr.u64 	%rd18849, %rd18841, 16;
	and.b64  	%rd18850, %rd18849, 255;
	xor.b64  	%rd18851, %rd18850, %rd18848;
	mul.lo.s64 	%rd18852, %rd18851, 1099511628211;
	shr.u64 	%rd18853, %rd18841, 24;
	and.b64  	%rd18854, %rd18853, 255;
	xor.b64  	%rd18855, %rd18854, %rd18852;
	mul.lo.s64 	%rd18856, %rd18855, 1099511628211;
	shr.u64 	%rd18857, %rd18841, 32;
	and.b64  	%rd18858, %rd18857, 255;
	xor.b64  	%rd18859, %rd18858, %rd18856;
	mul.lo.s64 	%rd18860, %rd18859, 1099511628211;
	shr.u64 	%rd18861, %rd18841, 40;
	and.b64  	%rd18862, %rd18861, 255;
	xor.b64  	%rd18863, %rd18862, %rd18860;
	mul.lo.s64 	%rd18864, %rd18863, 1099511628211;
	shr.u64 	%rd18865, %rd18841, 48;
	and.b64  	%rd18866, %rd18865, 255;
	xor.b64  	%rd18867, %rd18866, %rd18864;
	mul.lo.s64 	%rd18868, %rd18867, 1099511628211;
	shr.u64 	%rd18869, %rd18841, 56;
	xor.b64  	%rd18870, %rd18869, %rd18868;
	mul.lo.s64 	%rd39001, %rd18870, 1099511628211;
$L__BB21_2288:
	setp.eq.s64 	%p824, %rd38995, %rd39001;
	@%p824 bra 	$L__BB21_2302;
	setp.eq.s64 	%p825, %rd3820, 0;
	mov.b64 	%rd39007, -3750763034362895579;
	@%p825 bra 	$L__BB21_2295;
	setp.eq.s64 	%p826, %rd1785, 0;
	mov.b64 	%rd39007, -3750763034362895579;
	mov.b64 	%rd39008, 0;
	@%p826 bra 	$L__BB21_2293;
	mov.b64 	%rd39007, -3750763034362895579;
	mov.b64 	%rd39005, 0;
$L__BB21_2292:
	shl.b64 	%rd18877, %rd39005, 3;
	add.s64 	%rd18878, %rd38991, %rd18877;
	ld.u64 	%rd18879, [%rd18878];
	and.b64  	%rd18880, %rd18879, 255;
	xor.b64  	%rd18881, %rd18880, %rd39007;
	mul.lo.s64 	%rd18882, %rd18881, 1099511628211;
	shr.u64 	%rd18883, %rd18879, 8;
	and.b64  	%rd18884, %rd18883, 255;
	xor.b64  	%rd18885, %rd18884, %rd18882;
	mul.lo.s64 	%rd18886, %rd18885, 1099511628211;
	shr.u64 	%rd18887, %rd18879, 16;
	and.b64  	%rd18888, %rd18887, 255;
	xor.b64  	%rd18889, %rd18888, %rd18886;
	mul.lo.s64 	%rd18890, %rd18889, 1099511628211;
	shr.u64 	%rd18891, %rd18879, 24;
	and.b64  	%rd18892, %rd18891, 255;
	xor.b64  	%rd18893, %rd18892, %rd18890;
	mul.lo.s64 	%rd18894, %rd18893, 1099511628211;
	shr.u64 	%rd18895, %rd18879, 32;
	and.b64  	%rd18896, %rd18895, 255;
	xor.b64  	%rd18897, %rd18896, %rd18894;
	mul.lo.s64 	%rd18898, %rd18897, 1099511628211;
	shr.u64 	%rd18899, %rd18879, 40;
	and.b64  	%rd18900, %rd18899, 255;
	xor.b64  	%rd18901, %rd18900, %rd18898;
	mul.lo.s64 	%rd18902, %rd18901, 1099511628211;
	shr.u64 	%rd18903, %rd18879, 48;
	and.b64  	%rd18904, %rd18903, 255;
	xor.b64  	%rd18905, %rd18904, %rd18902;
	mul.lo.s64 	%rd18906, %rd18905, 1099511628211;
	shr.u64 	%rd18907, %rd18879, 56;
	xor.b64  	%rd18908, %rd18907, %rd18906;
	mul.lo.s64 	%rd18909, %rd18908, 1099511628211;
	ld.u64 	%rd18910, [%rd18878+8];
	and.b64  	%rd18911, %rd18910, 255;
	xor.b64  	%rd18912, %rd18911, %rd18909;
	mul.lo.s64 	%rd18913, %rd18912, 1099511628211;
	shr.u64 	%rd18914, %rd18910, 8;
	and.b64  	%rd18915, %rd18914, 255;
	xor.b64  	%rd18916, %rd18915, %rd18913;
	mul.lo.s64 	%rd18917, %rd18916, 1099511628211;
	shr.u64 	%rd18918, %rd18910, 16;
	and.b64  	%rd18919, %rd18918, 255;
	xor.b64  	%rd18920, %rd18919, %rd18917;
	mul.lo.s64 	%rd18921, %rd18920, 1099511628211;
	shr.u64 	%rd18922, %rd18910, 24;
	and.b64  	%rd18923, %rd18922, 255;
	xor.b64  	%rd18924, %rd18923, %rd18921;
	mul.lo.s64 	%rd18925, %rd18924, 1099511628211;
	shr.u64 	%rd18926, %rd18910, 32;
	and.b64  	%rd18927, %rd18926, 255;
	xor.b64  	%rd18928, %rd18927, %rd18925;
	mul.lo.s64 	%rd18929, %rd18928, 1099511628211;
	shr.u64 	%rd18930, %rd18910, 40;
	and.b64  	%rd18931, %rd18930, 255;
	xor.b64  	%rd18932, %rd18931, %rd18929;
	mul.lo.s64 	%rd18933, %rd18932, 1099511628211;
	shr.u64 	%rd18934, %rd18910, 48;
	and.b64  	%rd18935, %rd18934, 255;
	xor.b64  	%rd18936, %rd18935, %rd18933;
	mul.lo.s64 	%rd18937, %rd18936, 1099511628211;
	shr.u64 	%rd18938, %rd18910, 56;
	xor.b64  	%rd18939, %rd18938, %rd18937;
	mul.lo.s64 	%rd39007, %rd18939, 1099511628211;
	add.s64 	%rd39005, %rd39005, 2;
	setp.ne.s64 	%p827, %rd39005, %rd3408;
	mov.u64 	%rd39008, %rd3408;
	@%p827 bra 	$L__BB21_2292;
$L__BB21_2293:
	setp.eq.s64 	%p828, %rd3407, 0;
	@%p828 bra 	$L__BB21_2295;
	shl.b64 	%rd18940, %rd39008, 3;
	add.s64 	%rd18941, %rd38991, %rd18940;
	ld.u64 	%rd18942, [%rd18941];
	and.b64  	%rd18943, %rd18942, 255;
	xor.b64  	%rd18944, %rd18943, %rd39007;
	mul.lo.s64 	%rd18945, %rd18944, 1099511628211;
	shr.u64 	%rd18946, %rd18942, 8;
	and.b64  	%rd18947, %rd18946, 255;
	xor.b64  	%rd18948, %rd18947, %rd18945;
	mul.lo.s64 	%rd18949, %rd18948, 1099511628211;
	shr.u64 	%rd18950, %rd18942, 16;
	and.b64  	%rd18951, %rd18950, 255;
	xor.b64  	%rd18952, %rd18951, %rd18949;
	mul.lo.s64 	%rd18953, %rd18952, 1099511628211;
	shr.u64 	%rd18954, %rd18942, 24;
	and.b64  	%rd18955, %rd18954, 255;
	xor.b64  	%rd18956, %rd18955, %rd18953;
	mul.lo.s64 	%rd18957, %rd18956, 1099511628211;
	shr.u64 	%rd18958, %rd18942, 32;
	and.b64  	%rd18959, %rd18958, 255;
	xor.b64  	%rd18960, %rd18959, %rd18957;
	mul.lo.s64 	%rd18961, %rd18960, 1099511628211;
	shr.u64 	%rd18962, %rd18942, 40;
	and.b64  	%rd18963, %rd18962, 255;
	xor.b64  	%rd18964, %rd18963, %rd18961;
	mul.lo.s64 	%rd18965, %rd18964, 1099511628211;
	shr.u64 	%rd18966, %rd18942, 48;
	and.b64  	%rd18967, %rd18966, 255;
	xor.b64  	%rd18968, %rd18967, %rd18965;
	mul.lo.s64 	%rd18969, %rd18968, 1099511628211;
	shr.u64 	%rd18970, %rd18942, 56;
	xor.b64  	%rd18971, %rd18970, %rd18969;
	mul.lo.s64 	%rd39007, %rd18971, 1099511628211;
$L__BB21_2295:
	setp.eq.s64 	%p829, %rd3820, 0;
	mov.b64 	%rd39013, -3750763034362895579;
	@%p829 bra 	$L__BB21_2301;
	setp.eq.s64 	%p830, %rd1785, 0;
	mov.b64 	%rd39013, -3750763034362895579;
	mov.b64 	%rd39014, 0;
	@%p830 bra 	$L__BB21_2299;
	mov.b64 	%rd39013, -3750763034362895579;
	mov.b64 	%rd39011, 0;
$L__BB21_2298:
	shl.b64 	%rd18978, %rd39011, 3;
	add.s64 	%rd18979, %rd39019, %rd18978;
	ld.u64 	%rd18980, [%rd18979];
	and.b64  	%rd18981, %rd18980, 255;
	xor.b64  	%rd18982, %rd18981, %rd39013;
	mul.lo.s64 	%rd18983, %rd18982, 1099511628211;
	shr.u64 	%rd18984, %rd18980, 8;
	and.b64  	%rd18985, %rd18984, 255;
	xor.b64  	%rd18986, %rd18985, %rd18983;
	mul.lo.s64 	%rd18987, %rd18986, 1099511628211;
	shr.u64 	%rd18988, %rd18980, 16;
	and.b64  	%rd18989, %rd18988, 255;
	xor.b64  	%rd18990, %rd18989, %rd18987;
	mul.lo.s64 	%rd18991, %rd18990, 1099511628211;
	shr.u64 	%rd18992, %rd18980, 24;
	and.b64  	%rd18993, %rd18992, 255;
	xor.b64  	%rd18994, %rd18993, %rd18991;
	mul.lo.s64 	%rd18995, %rd18994, 1099511628211;
	shr.u64 	%rd18996, %rd18980, 32;
	and.b64  	%rd18997, %rd18996, 255;
	xor.b64  	%rd18998, %rd18997, %rd18995;
	mul.lo.s64 	%rd18999, %rd18998, 1099511628211;
	shr.u64 	%rd19000, %rd18980, 40;
	and.b64  	%rd19001, %rd19000, 255;
	xor.b64  	%rd19002, %rd19001, %rd18999;
	mul.lo.s64 	%rd19003, %rd19002, 1099511628211;
	shr.u64 	%rd19004, %rd18980, 48;
	and.b64  	%rd19005, %rd19004, 255;
	xor.b64  	%rd19006, %rd19005, %rd19003;
	mul.lo.s64 	%rd19007, %rd19006, 1099511628211;
	shr.u64 	%rd19008, %rd18980, 56;
	xor.b64  	%rd19009, %rd19008, %rd19007;
	mul.lo.s64 	%rd19010, %rd19009, 1099511628211;
	ld.u64 	%rd19011, [%rd18979+8];
	and.b64  	%rd19012, %rd19011, 255;
	xor.b64  	%rd19013, %rd19012, %rd19010;
	mul.lo.s64 	%rd19014, %rd19013, 1099511628211;
	shr.u64 	%rd19015, %rd19011, 8;
	and.b64  	%rd19016, %rd19015, 255;
	xor.b64  	%rd19017, %rd19016, %rd19014;
	mul.lo.s64 	%rd19018, %rd19017, 1099511628211;
	shr.u64 	%rd19019, %rd19011, 16;
	and.b64  	%rd19020, %rd19019, 255;
	xor.b64  	%rd19021, %rd19020, %rd19018;
	mul.lo.s64 	%rd19022, %rd19021, 1099511628211;
	shr.u64 	%rd19023, %rd19011, 24;
	and.b64  	%rd19024, %rd19023, 255;
	xor.b64  	%rd19025, %rd19024, %rd19022;
	mul.lo.s64 	%rd19026, %rd19025, 1099511628211;
	shr.u64 	%rd19027, %rd19011, 32;
	and.b64  	%rd19028, %rd19027, 255;
	xor.b64  	%rd19029, %rd19028, %rd19026;
	mul.lo.s64 	%rd19030, %rd19029, 1099511628211;
	shr.u64 	%rd19031, %rd19011, 40;
	and.b64  	%rd19032, %rd19031, 255;
	xor.b64  	%rd19033, %rd19032, %rd19030;
	mul.lo.s64 	%rd19034, %rd19033, 1099511628211;
	shr.u64 	%rd19035, %rd19011, 48;
	and.b64  	%rd19036, %rd19035, 255;
	xor.b64  	%rd19037, %rd19036, %rd19034;
	mul.lo.s64 	%rd19038, %rd19037, 1099511628211;
	shr.u64 	%rd19039, %rd19011, 56;
	xor.b64  	%rd19040, %rd19039, %rd19038;
	mul.lo.s64 	%rd39013, %rd19040, 1099511628211;
	add.s64 	%rd39011, %rd39011, 2;
	setp.ne.s64 	%p831, %rd39011, %rd3408;
	mov.u64 	%rd39014, %rd3408;
	@%p831 bra 	$L__BB21_2298;
$L__BB21_2299:
	setp.eq.s64 	%p832, %rd3407, 0;
	@%p832 bra 	$L__BB21_2301;
	shl.b64 	%rd19041, %rd39014, 3;
	add.s64 	%rd19042, %rd39019, %rd19041;
	ld.u64 	%rd19043, [%rd19042];
	and.b64  	%rd19044, %rd19043, 255;
	xor.b64  	%rd19045, %rd19044, %rd39013;
	mul.lo.s64 	%rd19046, %rd19045, 1099511628211;
	shr.u64 	%rd19047, %rd19043, 8;
	and.b64  	%rd19048, %rd19047, 255;
	xor.b64  	%rd19049, %rd19048, %rd19046;
	mul.lo.s64 	%rd19050, %rd19049, 1099511628211;
	shr.u64 	%rd19051, %rd19043, 16;
	and.b64  	%rd19052, %rd19051, 255;
	xor.b64  	%rd19053, %rd19052, %rd19050;
	mul.lo.s64 	%rd19054, %rd19053, 1099511628211;
	shr.u64 	%rd19055, %rd19043, 24;
	and.b64  	%rd19056, %rd19055, 255;
	xor.b64  	%rd19057, %rd19056, %rd19054;
	mul.lo.s64 	%rd19058, %rd19057, 1099511628211;
	shr.u64 	%rd19059, %rd19043, 32;
	and.b64  	%rd19060, %rd19059, 255;
	xor.b64  	%rd19061, %rd19060, %rd19058;
	mul.lo.s64 	%rd19062, %rd19061, 1099511628211;
	shr.u64 	%rd19063, %rd19043, 40;
	and.b64  	%rd19064, %rd19063, 255;
	xor.b64  	%rd19065, %rd19064, %rd19062;
	mul.lo.s64 	%rd19066, %rd19065, 1099511628211;
	shr.u64 	%rd19067, %rd19043, 48;
	and.b64  	%rd19068, %rd19067, 255;
	xor.b64  	%rd19069, %rd19068, %rd19066;
	mul.lo.s64 	%rd19070, %rd19069, 1099511628211;
	shr.u64 	%rd19071, %rd19043, 56;
	xor.b64  	%rd19072, %rd19071, %rd19070;
	mul.lo.s64 	%rd39013, %rd19072, 1099511628211;
$L__BB21_2301:
	setp.lt.u64 	%p1805, %rd39007, %rd39013;
	bra.uni 	$L__BB21_2305;
$L__BB21_2302:
	setp.eq.s32 	%p834, %r120, 0;
	mov.pred 	%p1805, %p812;
	@%p834 bra 	$L__BB21_2305;
	mov.b64 	%rd39017, 0;
$L__BB21_2304:
	shl.b64 	%rd19074, %rd39017, 3;
	add.s64 	%rd19075, %rd38991, %rd19074;
	ld.u64 	%rd19076, [%rd19075];
	add.s64 	%rd19077, %rd39019, %rd19074;
	ld.u64 	%rd19078, [%rd19077];
	setp.lt.u64 	%p1805, %rd19076, %rd19078;
	setp.ge.u64 	%p835, %rd19076, %rd19078;
	add.s64 	%rd39017, %rd39017, 1;
	setp.ne.s64 	%p836, %rd39017, %rd1784;
	and.pred  	%p837, %p835, %p836;
	@%p837 bra 	$L__BB21_2304;
$L__BB21_2305:
	selp.b64 	%rd38931, %rd38991, %rd39019, %p1805;
	selp.u32 	%r262, 1, 0, %p1805;
	add.s32 	%r95, %r93, %r262;
	not.pred 	%p838, %p1805;
	selp.u32 	%r263, 1, 0, %p838;
	add.s32 	%r96, %r94, %r263;
	@%p1805 bra 	$L__BB21_2307;
	shl.b32 	%r264, %r96, 3;
	add.s32 	%r266, %r258, %r264;
	ld.shared.u64 	%rd39019, [%r266];
	bra.uni 	$L__BB21_2308;
$L__BB21_2307:
	shl.b32 	%r267, %r95, 3;
	add.s32 	%r269, %r258, %r267;
	ld.shared.u64 	%rd38991, [%r269];
$L__BB21_2308:
	setp.ge.s32 	%p840, %r95, %r79;
	mov.pred 	%p839, 0;
	mov.pred 	%p1806, %p839;
	@%p840 bra 	$L__BB21_2339;
	setp.ge.s32 	%p842, %r96, %r78;
	mov.pred 	%p1806, -1;
	@%p842 bra 	$L__BB21_2339;
	setp.eq.s64 	%p843, %rd3820, 0;
	mov.b64 	%rd39022, -3750763034362895579;
	@%p843 bra 	$L__BB21_2316;
	setp.eq.s64 	%p844, %rd1785, 0;
	mov.b64 	%rd39022, -3750763034362895579;
	mov.b64 	%rd39023, 0;
	@%p844 bra 	$L__BB21_2314;
	mov.b64 	%rd39022, -3750763034362895579;
	mov.b64 	%rd39020, 0;
$L__BB21_2313:
	shl.b64 	%rd19086, %rd39020, 3;
	add.s64 	%rd19087, %rd38991, %rd19086;
	ld.u64 	%rd19088, [%rd19087];
	and.b64  	%rd19089, %rd19088, 255;
	xor.b64  	%rd19090, %rd19089, %rd39022;
	mul.lo.s64 	%rd19091, %rd19090, 1099511628211;
	shr.u64 	%rd19092, %rd19088, 8;
	and.b64  	%rd19093, %rd19092, 255;
	xor.b64  	%rd19094, %rd19093, %rd19091;
	mul.lo.s64 	%rd19095, %rd19094, 1099511628211;
	shr.u64 	%rd19096, %rd19088, 16;
	and.b64  	%rd19097, %rd19096, 255;
	xor.b64  	%rd19098, %rd19097, %rd19095;
	mul.lo.s64 	%rd19099, %rd19098, 1099511628211;
	shr.u64 	%rd19100, %rd19088, 24;
	and.b64  	%rd19101, %rd19100, 255;
	xor.b64  	%rd19102, %rd19101, %rd19099;
	mul.lo.s64 	%rd19103, %rd19102, 1099511628211;
	shr.u64 	%rd19104, %rd19088, 32;
	and.b64  	%rd19105, %rd19104, 255;
	xor.b64  	%rd19106, %rd19105, %rd19103;
	mul.lo.s64 	%rd19107, %rd19106, 1099511628211;
	shr.u64 	%rd19108, %rd19088, 40;
	and.b64  	%rd19109, %rd19108, 255;
	xor.b64  	%rd19110, %rd19109, %rd19107;
	mul.lo.s64 	%rd19111, %rd19110, 1099511628211;
	shr.u64 	%rd19112, %rd19088, 48;
	and.b64  	%rd19113, %rd19112, 255;
	xor.b64  	%rd19114, %rd19113, %rd19111;
	mul.lo.s64 	%rd19115, %rd19114, 1099511628211;
	shr.u64 	%rd19116, %rd19088, 56;
	xor.b64  	%rd19117, %rd19116, %rd19115;
	mul.lo.s64 	%rd19118, %rd19117, 1099511628211;
	ld.u64 	%rd19119, [%rd19087+8];
	and.b64  	%rd19120, %rd19119, 255;
	xor.b64  	%rd19121, %rd19120, %rd19118;
	mul.lo.s64 	%rd19122, %rd19121, 1099511628211;
	shr.u64 	%rd19123, %rd19119, 8;
	and.b64  	%rd19124, %rd19123, 255;
	xor.b64  	%rd19125, %rd19124, %rd19122;
	mul.lo.s64 	%rd19126, %rd19125, 1099511628211;
	shr.u64 	%rd19127, %rd19119, 16;
	and.b64  	%rd19128, %rd19127, 255;
	xor.b64  	%rd19129, %rd19128, %rd19126;
	mul.lo.s64 	%rd19130, %rd19129, 1099511628211;
	shr.u64 	%rd19131, %rd19119, 24;
	and.b64  	%rd19132, %rd19131, 255;
	xor.b64  	%rd19133, %rd19132, %rd19130;
	mul.lo.s64 	%rd19134, %rd19133, 1099511628211;
	shr.u64 	%rd19135, %rd19119, 32;
	and.b64  	%rd19136, %rd19135, 255;
	xor.b64  	%rd19137, %rd19136, %rd19134;
	mul.lo.s64 	%rd19138, %rd19137, 1099511628211;
	shr.u64 	%rd19139, %rd19119, 40;
	and.b64  	%rd19140, %rd19139, 255;
	xor.b64  	%rd19141, %rd19140, %rd19138;
	mul.lo.s64 	%rd19142, %rd19141, 1099511628211;
	shr.u64 	%rd19143, %rd19119, 48;
	and.b64  	%rd19144, %rd19143, 255;
	xor.b64  	%rd19145, %rd19144, %rd19142;
	mul.lo.s64 	%rd19146, %rd19145, 1099511628211;
	shr.u64 	%rd19147, %rd19119, 56;
	xor.b64  	%rd19148, %rd19147, %rd19146;
	mul.lo.s64 	%rd39022, %rd19148, 1099511628211;
	add.s64 	%rd39020, %rd39020, 2;
	setp.ne.s64 	%p845, %rd39020, %rd3408;
	mov.u64 	%rd39023, %rd3408;
	@%p845 bra 	$L__BB21_2313;
$L__BB21_2314:
	setp.eq.s64 	%p846, %rd3407, 0;
	@%p846 bra 	$L__BB21_2316;
	shl.b64 	%rd19149, %rd39023, 3;
	add.s64 	%rd19150, %rd38991, %rd19149;
	ld.u64 	%rd19151, [%rd19150];
	and.b64  	%rd19152, %rd19151, 255;
	xor.b64  	%rd19153, %rd19152, %rd39022;
	mul.lo.s64 	%rd19154, %rd19153, 1099511628211;
	shr.u64 	%rd19155, %rd19151, 8;
	and.b64  	%rd19156, %rd19155, 255;
	xor.b64  	%rd19157, %rd19156, %rd19154;
	mul.lo.s64 	%rd19158, %rd19157, 1099511628211;
	shr.u64 	%rd19159, %rd19151, 16;
	and.b64  	%rd19160, %rd19159, 255;
	xor.b64  	%rd19161, %rd19160, %rd19158;
	mul.lo.s64 	%rd19162, %rd19161, 1099511628211;
	shr.u64 	%rd19163, %rd19151, 24;
	and.b64  	%rd19164, %rd19163, 255;
	xor.b64  	%rd19165, %rd19164, %rd19162;
	mul.lo.s64 	%rd19166, %rd19165, 1099511628211;
	shr.u64 	%rd19167, %rd19151, 32;
	and.b64  	%rd19168, %rd19167, 255;
	xor.b64  	%rd19169, %rd19168, %rd19166;
	mul.lo.s64 	%rd19170, %rd19169, 1099511628211;
	shr.u64 	%rd19171, %rd19151, 40;
	and.b64  	%rd19172, %rd19171, 255;
	xor.b64  	%rd19173, %rd19172, %rd19170;
	mul.lo.s64 	%rd19174, %rd19173, 1099511628211;
	shr.u64 	%rd19175, %rd19151, 48;
	and.b64  	%rd19176, %rd19175, 255;
	xor.b64  	%rd19177, %rd19176, %rd19174;
	mul.lo.s64 	%rd19178, %rd19177, 1099511628211;
	shr.u64 	%rd19179, %rd19151, 56;
	xor.b64  	%rd19180, %rd19179, %rd19178;
	mul.lo.s64 	%rd39022, %rd19180, 1099511628211;
$L__BB21_2316:
	setp.eq.s64 	%p847, %rd3820, 0;
	mov.b64 	%rd39028, -3750763034362895579;
	@%p847 bra 	$L__BB21_2322;
	setp.eq.s64 	%p848, %rd1785, 0;
	mov.b64 	%rd39028, -3750763034362895579;
	mov.b64 	%rd39029, 0;
	@%p848 bra 	$L__BB21_2320;
	mov.b64 	%rd39028, -3750763034362895579;
	mov.b64 	%rd39026, 0;
$L__BB21_2319:
	shl.b64 	%rd19187, %rd39026, 3;
	add.s64 	%rd19188, %rd39019, %rd19187;
	ld.u64 	%rd19189, [%rd19188];
	and.b64  	%rd19190, %rd19189, 255;
	xor.b64  	%rd19191, %rd19190, %rd39028;
	mul.lo.s64 	%rd19192, %rd19191, 1099511628211;
	shr.u64 	%rd19193, %rd19189, 8;
	and.b64  	%rd19194, %rd19193, 255;
	xor.b64  	%rd19195, %rd19194, %rd19192;
	mul.lo.s64 	%rd19196, %rd19195, 1099511628211;
	shr.u64 	%rd19197, %rd19189, 16;
	and.b64  	%rd19198, %rd19197, 255;
	xor.b64  	%rd19199, %rd19198, %rd19196;
	mul.lo.s64 	%rd19200, %rd19199, 1099511628211;
	shr.u64 	%rd19201, %rd19189, 24;
	and.b64  	%rd19202, %rd19201, 255;
	xor.b64  	%rd19203, %rd19202, %rd19200;
	mul.lo.s64 	%rd19204, %rd19203, 1099511628211;
	shr.u64 	%rd19205, %rd19189, 32;
	and.b64  	%rd19206, %rd19205, 255;
	xor.b64  	%rd19207, %rd19206, %rd19204;
	mul.lo.s64 	%rd19208, %rd19207, 1099511628211;
	shr.u64 	%rd19209, %rd19189, 40;
	and.b64  	%rd19210, %rd19209, 255;
	xor.b64  	%rd19211, %rd19210, %rd19208;
	mul.lo.s64 	%rd19212, %rd19211, 1099511628211;
	shr.u64 	%rd19213, %rd19189, 48;
	and.b64  	%rd19214, %rd19213, 255;
	xor.b64  	%rd19215, %rd19214, %rd19212;
	mul.lo.s64 	%rd19216, %rd19215, 1099511628211;
	shr.u64 	%rd19217, %rd19189, 56;
	xor.b64  	%rd19218, %rd19217, %rd19216;
	mul.lo.s64 	%rd19219, %rd19218, 1099511628211;
	ld.u64 	%rd19220, [%rd19188+8];
	and.b64  	%rd19221, %rd19220, 255;
	xor.b64  	%rd19222, %rd19221, %rd19219;
	mul.lo.s64 	%rd19223, %rd19222, 1099511628211;
	shr.u64 	%rd19224, %rd19220, 8;
	and.b64  	%rd19225, %rd19224, 255;
	xor.b64  	%rd19226, %rd19225, %rd19223;
	mul.lo.s64 	%rd19227, %rd19226, 1099511628211;
	shr.u64 	%rd19228, %rd19220, 16;
	and.b64  	%rd19229, %rd19228, 255;
	xor.b64  	%rd19230, %rd19229, %rd19227;
	mul.lo.s64 	%rd19231, %rd19230, 1099511628211;
	shr.u64 	%rd19232, %rd19220, 24;
	and.b64  	%rd19233, %rd19232, 255;
	xor.b64  	%rd19234, %rd19233, %rd19231;
	mul.lo.s64 	%rd19235, %rd19234, 1099511628211;
	shr.u64 	%rd19236, %rd19220, 32;
	and.b64  	%rd19237, %rd19236, 255;
	xor.b64  	%rd19238, %rd19237, %rd19235;
	mul.lo.s64 	%rd19239, %rd19238, 1099511628211;
	shr.u64 	%rd19240, %rd19220, 40;
	and.b64  	%rd19241, %rd19240, 255;
	xor.b64  	%rd19242, %rd19241, %rd19239;
	mul.lo.s64 	%rd19243, %rd19242, 1099511628211;
	shr.u64 	%rd19244, %rd19220, 48;
	and.b64  	%rd19245, %rd19244, 255;
	xor.b64  	%rd19246, %rd19245, %rd19243;
	mul.lo.s64 	%rd19247, %rd19246, 1099511628211;
	shr.u64 	%rd19248, %rd19220, 56;
	xor.b64  	%rd19249, %rd19248, %rd19247;
	mul.lo.s64 	%rd39028, %rd19249, 1099511628211;
	add.s64 	%rd39026, %rd39026, 2;
	setp.ne.s64 	%p849, %rd39026, %rd3408;
	mov.u64 	%rd39029, %rd3408;
	@%p849 bra 	$L__BB21_2319;
$L__BB21_2320:
	setp.eq.s64 	%p850, %rd3407, 0;
	@%p850 bra 	$L__BB21_2322;
	shl.b64 	%rd19250, %rd39029, 3;
	add.s64 	%rd19251, %rd39019, %rd19250;
	ld.u64 	%rd19252, [%rd19251];
	and.b64  	%rd19253, %rd19252, 255;
	xor.b64  	%rd19254, %rd19253, %rd39028;
	mul.lo.s64 	%rd19255, %rd19254, 1099511628211;
	shr.u64 	%rd19256, %rd19252, 8;
	and.b64  	%rd19257, %rd19256, 255;
	xor.b64  	%rd19258, %rd19257, %rd19255;
	mul.lo.s64 	%rd19259, %rd19258, 1099511628211;
	shr.u64 	%rd19260, %rd19252, 16;
	and.b64  	%rd19261, %rd19260, 255;
	xor.b64  	%rd19262, %rd19261, %rd19259;
	mul.lo.s64 	%rd19263, %rd19262, 1099511628211;
	shr.u64 	%rd19264, %rd19252, 24;
	and.b64  	%rd19265, %rd19264, 255;
	xor.b64  	%rd19266, %rd19265, %rd19263;
	mul.lo.s64 	%rd19267, %rd19266, 1099511628211;
	shr.u64 	%rd19268, %rd19252, 32;
	and.b64  	%rd19269, %rd19268, 255;
	xor.b64  	%rd19270, %rd19269, %rd19267;
	mul.lo.s64 	%rd19271, %rd19270, 1099511628211;
	shr.u64 	%rd19272, %rd19252, 40;
	and.b64  	%rd19273, %rd19272, 255;
	xor.b64  	%rd19274, %rd19273, %rd19271;
	mul.lo.s64 	%rd19275, %rd19274, 1099511628211;
	shr.u64 	%rd19276, %rd19252, 48;
	and.b64  	%rd19277, %rd19276, 255;
	xor.b64  	%rd19278, %rd19277, %rd19275;
	mul.lo.s64 	%rd19279, %rd19278, 1099511628211;
	shr.u64 	%rd19280, %rd19252, 56;
	xor.b64  	%rd19281, %rd19280, %rd19279;
	mul.lo.s64 	%rd39028, %rd19281, 1099511628211;
$L__BB21_2322:
	setp.eq.s64 	%p851, %rd39022, %rd39028;
	@%p851 bra 	$L__BB21_2336;
	setp.eq.s64 	%p852, %rd3820, 0;
	mov.b64 	%rd39034, -3750763034362895579;
	@%p852 bra 	$L__BB21_2329;
	setp.eq.s64 	%p853, %rd1785, 0;
	mov.b64 	%rd39034, -3750763034362895579;
	mov.b64 	%rd39035, 0;
	@%p853 bra 	$L__BB21_2327;
	mov.b64 	%rd39034, -3750763034362895579;
	mov.b64 	%rd39032, 0;
$L__BB21_2326:
	shl.b64 	%rd19288, %rd39032, 3;
	add.s64 	%rd19289, %rd38991, %rd19288;
	ld.u64 	%rd19290, [%rd19289];
	and.b64  	%rd19291, %rd19290, 255;
	xor.b64  	%rd19292, %rd19291, %rd39034;
	mul.lo.s64 	%rd19293, %rd19292, 1099511628211;
	shr.u64 	%rd19294, %rd19290, 8;
	and.b64  	%rd19295, %rd19294, 255;
	xor.b64  	%rd19296, %rd19295, %rd19293;
	mul.lo.s64 	%rd19297, %rd19296, 1099511628211;
	shr.u64 	%rd19298, %rd19290, 16;
	and.b64  	%rd19299, %rd19298, 255;
	xor.b64  	%rd19300, %rd19299, %rd19297;
	mul.lo.s64 	%rd19301, %rd19300, 1099511628211;
	shr.u64 	%rd19302, %rd19290, 24;
	and.b64  	%rd19303, %rd19302, 255;
	xor.b64  	%rd19304, %rd19303, %rd19301;
	mul.lo.s64 	%rd19305, %rd19304, 1099511628211;
	shr.u64 	%rd19306, %rd19290, 32;
	and.b64  	%rd19307, %rd19306, 255;
	xor.b64  	%rd19308, %rd19307, %rd19305;
	mul.lo.s64 	%rd19309, %rd19308, 1099511628211;
	shr.u64 	%rd19310, %rd19290, 40;
	and.b64  	%rd19311, %rd19310, 255;
	xor.b64  	%rd19312, %rd19311, %rd19309;
	mul.lo.s64 	%rd19313, %rd19312, 1099511628211;
	shr.u64 	%rd19314, %rd19290, 48;
	and.b64  	%rd19315, %rd19314, 255;
	xor.b64  	%rd19316, %rd19315, %rd19313;
	mul.lo.s64 	%rd19317, %rd19316, 1099511628211;
	shr.u64 	%rd19318, %rd19290, 56;
	xor.b64  	%rd19319, %rd19318, %rd19317;
	mul.lo.s64 	%rd19320, %rd19319, 1099511628211;
	ld.u64 	%rd19321, [%rd19289+8];
	and.b64  	%rd19322, %rd19321, 255;
	xor.b64  	%rd19323, %rd19322, %rd19320;
	mul.lo.s64 	%rd19324, %rd19323, 1099511628211;
	shr.u64 	%rd19325, %rd19321, 8;
	and.b64  	%rd19326, %rd19325, 255;
	xor.b64  	%rd19327, %rd19326, %rd19324;
	mul.lo.s64 	%rd19328, %rd19327, 1099511628211;
	shr.u64 	%rd19329, %rd19321, 16;
	and.b64  	%rd19330, %rd19329, 255;
	xor.b64  	%rd19331, %rd19330, %rd19328;
	mul.lo.s64 	%rd19332, %rd19331, 1099511628211;
	shr.u64 	%rd19333, %rd19321, 24;
	and.b64  	%rd19334, %rd19333, 255;
	xor.b64  	%rd19335, %rd19334, %rd19332;
	mul.lo.s64 	%rd19336, %rd19335, 1099511628211;
	shr.u64 	%rd19337, %rd19321, 32;
	and.b64  	%rd19338, %rd19337, 255;
	xor.b64  	%rd19339, %rd19338, %rd19336;
	mul.lo.s64 	%rd19340, %rd19339, 1099511628211;
	shr.u64 	%rd19341, %rd19321, 40;
	and.b64  	%rd19342, %rd19341, 255;
	xor.b64  	%rd19343, %rd19342, %rd19340;
	mul.lo.s64 	%rd19344, %rd19343, 1099511628211;
	shr.u64 	%rd19345, %rd19321, 48;
	and.b64  	%rd19346, %rd19345, 255;
	xor.b64  	%rd19347, %rd19346, %rd19344;
	mul.lo.s64 	%rd19348, %rd19347, 1099511628211;
	shr.u64 	%rd19349, %rd19321, 56;
	xor.b64  	%rd19350, %rd19349, %rd19348;
	mul.lo.s64 	%rd39034, %rd19350, 1099511628211;
	add.s64 	%rd39032, %rd39032, 2;
	setp.ne.s64 	%p854, %rd39032, %rd3408;
	mov.u64 	%rd39035, %rd3408;
	@%p854 bra 	$L__BB21_2326;
$L__BB21_2327:
	setp.eq.s64 	%p855, %rd3407, 0;
	@%p855 bra 	$L__BB21_2329;
	shl.b64 	%rd19351, %rd39035, 3;
	add.s64 	%rd19352, %rd38991, %rd19351;
	ld.u64 	%rd19353, [%rd19352];
	and.b64  	%rd19354, %rd19353, 255;
	xor.b64  	%rd19355, %rd19354, %rd39034;
	mul.lo.s64 	%rd19356, %rd19355, 1099511628211;
	shr.u64 	%rd19357, %rd19353, 8;
	and.b64  	%rd19358, %rd19357, 255;
	xor.b64  	%rd19359, %rd19358, %rd19356;
	mul.lo.s64 	%rd19360, %rd19359, 1099511628211;
	shr.u64 	%rd19361, %rd19353, 16;
	and.b64  	%rd19362, %rd19361, 255;
	xor.b64  	%rd19363, %rd19362, %rd19360;
	mul.lo.s64 	%rd19364, %rd19363, 1099511628211;
	shr.u64 	%rd19365, %rd19353, 24;
	and.b64  	%rd19366, %rd19365, 255;
	xor.b64  	%rd19367, %rd19366, %rd19364;
	mul.lo.s64 	%rd19368, %rd19367, 1099511628211;
	shr.u64 	%rd19369, %rd19353, 32;
	and.b64  	%rd19370, %rd19369, 255;
	xor.b64  	%rd19371, %rd19370, %rd19368;
	mul.lo.s64 	%rd19372, %rd19371, 1099511628211;
	shr.u64 	%rd19373, %rd19353, 40;
	and.b64  	%rd19374, %rd19373, 255;
	xor.b64  	%rd19375, %rd19374, %rd19372;
	mul.lo.s64 	%rd19376, %rd19375, 1099511628211;
	shr.u64 	%rd19377, %rd19353, 48;
	and.b64  	%rd19378, %rd19377, 255;
	xor.b64  	%rd19379, %rd19378, %rd19376;
	mul.lo.s64 	%rd19380, %rd19379, 1099511628211;
	shr.u64 	%rd19381, %rd19353, 56;
	xor.b64  	%rd19382, %rd19381, %rd19380;
	mul.lo.s64 	%rd39034, %rd19382, 1099511628211;
$L__BB21_2329:
	setp.eq.s64 	%p856, %rd3820, 0;
	mov.b64 	%rd39040, -3750763034362895579;
	@%p856 bra 	$L__BB21_2335;
	setp.eq.s64 	%p857, %rd1785, 0;
	mov.b64 	%rd39040, -3750763034362895579;
	mov.b64 	%rd39041, 0;
	@%p857 bra 	$L__BB21_2333;
	mov.b64 	%rd39040, -3750763034362895579;
	mov.b64 	%rd39038, 0;
$L__BB21_2332:
	shl.b64 	%rd19389, %rd39038, 3;
	add.s64 	%rd19390, %rd39019, %rd19389;
	ld.u64 	%rd19391, [%rd19390];
	and.b64  	%rd19392, %rd19391, 255;
	xor.b64  	%rd19393, %rd19392, %rd39040;
	mul.lo.s64 	%rd19394, %rd19393, 1099511628211;
	shr.u64 	%rd19395, %rd19391, 8;
	and.b64  	%rd19396, %rd19395, 255;
	xor.b64  	%rd19397, %rd19396, %rd19394;
	mul.lo.s64 	%rd19398, %rd19397, 1099511628211;
	shr.u64 	%rd19399, %rd19391, 16;
	and.b64  	%rd19400, %rd19399, 255;
	xor.b64  	%rd19401, %rd19400, %rd19398;
	mul.lo.s64 	%rd19402, %rd19401, 1099511628211;
	shr.u64 	%rd19403, %rd19391, 24;
	and.b64  	%rd19404, %rd19403, 255;
	xor.b64  	%rd19405, %rd19404, %rd19402;
	mul.lo.s64 	%rd19406, %rd19405, 1099511628211;
	shr.u64 	%rd19407, %rd19391, 32;
	and.b64  	%rd19408, %rd19407, 255;
	xor.b64  	%rd19409, %rd19408, %rd19406;
	mul.lo.s64 	%rd19410, %rd19409, 1099511628211;
	shr.u64 	%rd19411, %rd19391, 40;
	and.b64  	%rd19412, %rd19411, 255;
	xor.b64  	%rd19413, %rd19412, %rd19410;
	mul.lo.s64 	%rd19414, %rd19413, 1099511628211;
	shr.u64 	%rd19415, %rd19391, 48;
	and.b64  	%rd19416, %rd19415, 255;
	xor.b64  	%rd19417, %rd19416, %rd19414;
	mul.lo.s64 	%rd19418, %rd19417, 1099511628211;
	shr.u64 	%rd19419, %rd19391, 56;
	xor.b64  	%rd19420, %rd19419, %rd19418;
	mul.lo.s64 	%rd19421, %rd19420, 1099511628211;
	ld.u64 	%rd19422, [%rd19390+8];
	and.b64  	%rd19423, %rd19422, 255;
	xor.b64  	%rd19424, %rd19423, %rd19421;
	mul.lo.s64 	%rd19425, %rd19424, 1099511628211;
	shr.u64 	%rd19426, %rd19422, 8;
	and.b64  	%rd19427, %rd19426, 255;
	xor.b64  	%rd19428, %rd19427, %rd19425;
	mul.lo.s64 	%rd19429, %rd19428, 1099511628211;
	shr.u64 	%rd19430, %rd19422, 16;
	and.b64  	%rd19431, %rd19430, 255;
	xor.b64  	%rd19432, %rd19431, %rd19429;
	mul.lo.s64 	%rd19433, %rd19432, 1099511628211;
	shr.u64 	%rd19434, %rd19422, 24;
	and.b64  	%rd19435, %rd19434, 255;
	xor.b64  	%rd19436, %rd19435, %rd19433;
	mul.lo.s64 	%rd19437, %rd19436, 1099511628211;
	shr.u64 	%rd19438, %rd19422, 32;
	and.b64  	%rd19439, %rd19438, 255;
	xor.b64  	%rd19440, %rd19439, %rd19437;
	mul.lo.s64 	%rd19441, %rd19440, 1099511628211;
	shr.u64 	%rd19442, %rd19422, 40;
	and.b64  	%rd19443, %rd19442, 255;
	xor.b64  	%rd19444, %rd19443, %rd19441;
	mul.lo.s64 	%rd19445, %rd19444, 1099511628211;
	shr.u64 	%rd19446, %rd19422, 48;
	and.b64  	%rd19447, %rd19446, 255;
	xor.b64  	%rd19448, %rd19447, %rd19445;
	mul.lo.s64 	%rd19449, %rd19448, 1099511628211;
	shr.u64 	%rd19450, %rd19422, 56;
	xor.b64  	%rd19451, %rd19450, %rd19449;
	mul.lo.s64 	%rd39040, %rd19451, 1099511628211;
	add.s64 	%rd39038, %rd39038, 2;
	setp.ne.s64 	%p858, %rd39038, %rd3408;
	mov.u64 	%rd39041, %rd3408;
	@%p858 bra 	$L__BB21_2332;
$L__BB21_2333:
	setp.eq.s64 	%p859, %rd3407, 0;
	@%p859 bra 	$L__BB21_2335;
	shl.b64 	%rd19452, %rd39041, 3;
	add.s64 	%rd19453, %rd39019, %rd19452;
	ld.u64 	%rd19454, [%rd19453];
	and.b64  	%rd19455, %rd19454, 255;
	xor.b64  	%rd19456, %rd19455, %rd39040;
	mul.lo.s64 	%rd19457, %rd19456, 1099511628211;
	shr.u64 	%rd19458, %rd19454, 8;
	and.b64  	%rd19459, %rd19458, 255;
	xor.b64  	%rd19460, %rd19459, %rd19457;
	mul.lo.s64 	%rd19461, %rd19460, 1099511628211;
	shr.u64 	%rd19462, %rd19454, 16;
	and.b64  	%rd19463, %rd19462, 255;
	xor.b64  	%rd19464, %rd19463, %rd19461;
	mul.lo.s64 	%rd19465, %rd19464, 1099511628211;
	shr.u64 	%rd19466, %rd19454, 24;
	and.b64  	%rd19467, %rd19466, 255;
	xor.b64  	%rd19468, %rd19467, %rd19465;
	mul.lo.s64 	%rd19469, %rd19468, 1099511628211;
	shr.u64 	%rd19470, %rd19454, 32;
	and.b64  	%rd19471, %rd19470, 255;
	xor.b64  	%rd19472, %rd19471, %rd19469;
	mul.lo.s64 	%rd19473, %rd19472, 1099511628211;
	shr.u64 	%rd19474, %rd19454, 40;
	and.b64  	%rd19475, %rd19474, 255;
	xor.b64  	%rd19476, %rd19475, %rd19473;
	mul.lo.s64 	%rd19477, %rd19476, 1099511628211;
	shr.u64 	%rd19478, %rd19454, 48;
	and.b64  	%rd19479, %rd19478, 255;
	xor.b64  	%rd19480, %rd19479, %rd19477;
	mul.lo.s64 	%rd19481, %rd19480, 1099511628211;
	shr.u64 	%rd19482, %rd19454, 56;
	xor.b64  	%rd19483, %rd19482, %rd19481;
	mul.lo.s64 	%rd39040, %rd19483, 1099511628211;
$L__BB21_2335:
	setp.lt.u64 	%p1806, %rd39034, %rd39040;
	bra.uni 	$L__BB21_2339;
$L__BB21_2336:
	setp.eq.s32 	%p861, %r120, 0;
	mov.pred 	%p1806, %p839;
	@%p861 bra 	$L__BB21_2339;
	mov.b64 	%rd39044, 0;
$L__BB21_2338:
	shl.b64 	%rd19485, %rd39044, 3;
	add.s64 	%rd19486, %rd38991, %rd19485;
	ld.u64 	%rd19487, [%rd19486];
	add.s64 	%rd19488, %rd39019, %rd19485;
	ld.u64 	%rd19489, [%rd19488];
	setp.lt.u64 	%p1806, %rd19487, %rd19489;
	setp.ge.u64 	%p862, %rd19487, %rd19489;
	add.s64 	%rd39044, %rd39044, 1;
	setp.ne.s64 	%p863, %rd39044, %rd1784;
	and.pred  	%p864, %p862, %p863;
	@%p864 bra 	$L__BB21_2338;
$L__BB21_2339:
	selp.b64 	%rd38930, %rd38991, %rd39019, %p1806;
	selp.u32 	%r270, 1, 0, %p1806;
	add.s32 	%r97, %r95, %r270;
	not.pred 	%p865, %p1806;
	selp.u32 	%r271, 1, 0, %p865;
	add.s32 	%r98, %r96, %r271;
	@%p1806 bra 	$L__BB21_2341;
	shl.b32 	%r272, %r98, 3;
	add.s32 	%r274, %r258, %r272;
	ld.shared.u64 	%rd39019, [%r274];
	bra.uni 	$L__BB21_2342;
$L__BB21_2341:
	shl.b32 	%r275, %r97, 3;
	add.s32 	%r277, %r258, %r275;
	ld.shared.u64 	%rd38991, [%r277];
$L__BB21_2342:
	setp.ge.s32 	%p867, %r97, %r79;
	mov.pred 	%p866, 0;
	mov.pred 	%p1807, %p866;
	@%p867 bra 	$L__BB21_2373;
	setp.ge.s32 	%p869, %r98, %r78;
	mov.pred 	%p1807, -1;
	@%p869 bra 	$L__BB21_2373;
	setp.eq.s64 	%p870, %rd3820, 0;
	mov.b64 	%rd39049, -3750763034362895579;
	@%p870 bra 	$L__BB21_2350;
	setp.eq.s64 	%p871, %rd1785, 0;
	mov.b64 	%rd39049, -3750763034362895579;
	mov.b64 	%rd39050, 0;
	@%p871 bra 	$L__BB21_2348;
	mov.b64 	%rd39049, -3750763034362895579;
	mov.b64 	%rd39047, 0;
$L__BB21_2347:
	shl.b64 	%rd19497, %rd39047, 3;
	add.s64 	%rd19498, %rd38991, %rd19497;
	ld.u64 	%rd19499, [%rd19498];
	and.b64  	%rd19500, %rd19499, 255;
	xor.b64  	%rd19501, %rd19500, %rd39049;
	mul.lo.s64 	%rd19502, %rd19501, 1099511628211;
	shr.u64 	%rd19503, %rd19499, 8;
	and.b64  	%rd19504, %rd19503, 255;
	xor.b64  	%rd19505, %rd19504, %rd19502;
	mul.lo.s64 	%rd19506, %rd19505, 1099511628211;
	shr.u64 	%rd19507, %rd19499, 16;
	and.b64  	%rd19508, %rd19507, 255;
	xor.b64  	%rd19509, %rd19508, %rd19506;
	mul.lo.s64 	%rd19510, %rd19509, 1099511628211;
	shr.u64 	%rd19511, %rd19499, 24;
	and.b64  	%rd19512, %rd19511, 255;
	xor.b64  	%rd19513, %rd19512, %rd19510;
	mul.lo.s64 	%rd19514, %rd19513, 1099511628211;
	shr.u64 	%rd19515, %rd19499, 32;
	and.b64  	%rd19516, %rd19515, 255;
	xor.b64  	%rd19517, %rd19516, %rd19514;
	mul.lo.s64 	%rd19518, %rd19517, 1099511628211;
	shr.u64 	%rd19519, %rd19499, 40;
	and.b64  	%rd19520, %rd19519, 255;
	xor.b64  	%rd19521, %rd19520, %rd19518;
	mul.lo.s64 	%rd19522, %rd19521, 1099511628211;
	shr.u64 	%rd19523, %rd19499, 48;
	and.b64  	%rd19524, %rd19523, 255;
	xor.b64  	%rd19525, %rd19524, %rd19522;
	mul.lo.s64 	%rd19526, %rd19525, 1099511628211;
	shr.u64 	%rd19527, %rd19499, 56;
	xor.b64  	%rd19528, %rd19527, %rd19526;
	mul.lo.s64 	%rd19529, %rd19528, 1099511628211;
	ld.u64 	%rd19530, [%rd19498+8];
	and.b64  	%rd19531, %rd19530, 255;
	xor.b64  	%rd19532, %rd19531, %rd19529;
	mul.lo.s64 	%rd19533, %rd19532, 1099511628211;
	shr.u64 	%rd19534, %rd19530, 8;
	and.b64  	%rd19535, %rd19534, 255;
	xor.b64  	%rd19536, %rd19535, %rd19533;
	mul.lo.s64 	%rd19537, %rd19536, 1099511628211;
	shr.u64 	%rd19538, %rd19530, 16;
	and.b64  	%rd19539, %rd19538, 255;
	xor.b64  	%rd19540, %rd19539, %rd19537;
	mul.lo.s64 	%rd19541, %rd19540, 1099511628211;
	shr.u64 	%rd19542, %rd19530, 24;
	and.b64  	%rd19543, %rd19542, 255;
	xor.b64  	%rd19544, %rd19543, %rd19541;
	mul.lo.s64 	%rd19545, %rd19544, 1099511628211;
	shr.u64 	%rd19546, %rd19530, 32;
	and.b64  	%rd19547, %rd19546, 255;
	xor.b64  	%rd19548, %rd19547, %rd19545;
	mul.lo.s64 	%rd19549, %rd19548, 1099511628211;
	shr.u64 	%rd19550, %rd19530, 40;
	and.b64  	%rd19551, %rd19550, 255;
	xor.b64  	%rd19552, %rd19551, %rd19549;
	mul.lo.s64 	%rd19553, %rd19552, 1099511628211;
	shr.u64 	%rd19554, %rd19530, 48;
	and.b64  	%rd19555, %rd19554, 255;
	xor.b64  	%rd19556, %rd19555, %rd19553;
	mul.lo.s64 	%rd19557, %rd19556, 1099511628211;
	shr.u64 	%rd19558, %rd19530, 56;
	xor.b64  	%rd19559, %rd19558, %rd19557;
	mul.lo.s64 	%rd39049, %rd19559, 1099511628211;
	add.s64 	%rd39047, %rd39047, 2;
	setp.ne.s64 	%p872, %rd39047, %rd3408;
	mov.u64 	%rd39050, %rd3408;
	@%p872 bra 	$L__BB21_2347;
$L__BB21_2348:
	setp.eq.s64 	%p873, %rd3407, 0;
	@%p873 bra 	$L__BB21_2350;
	shl.b64 	%rd19560, %rd39050, 3;
	add.s64 	%rd19561, %rd38991, %rd19560;
	ld.u64 	%rd19562, [%rd19561];
	and.b64  	%rd19563, %rd19562, 255;
	xor.b64  	%rd19564, %rd19563, %rd39049;
	mul.lo.s64 	%rd19565, %rd19564, 1099511628211;
	shr.u64 	%rd19566, %rd19562, 8;
	and.b64  	%rd19567, %rd19566, 255;
	xor.b64  	%rd19568, %rd19567, %rd19565;
	mul.lo.s64 	%rd19569, %rd19568, 1099511628211;
	shr.u64 	%rd19570, %rd19562, 16;
	and.b64  	%rd19571, %rd19570, 255;
	xor.b64  	%rd19572, %rd19571, %rd19569;
	mul.lo.s64 	%rd19573, %rd19572, 1099511628211;
	shr.u64 	%rd19574, %rd19562, 24;
	and.b64  	%rd19575, %rd19574, 255;
	xor.b64  	%rd19576, %rd19575, %rd19573;
	mul.lo.s64 	%rd19577, %rd19576, 1099511628211;
	shr.u64 	%rd19578, %rd19562, 32;
	and.b64  	%rd19579, %rd19578, 255;
	xor.b64  	%rd19580, %rd19579, %rd19577;
	mul.lo.s64 	%rd19581, %rd19580, 1099511628211;
	shr.u64 	%rd19582, %rd19562, 40;
	and.b64  	%rd19583, %rd19582, 255;
	xor.b64  	%rd19584, %rd19583, %rd19581;
	mul.lo.s64 	%rd19585, %rd19584, 1099511628211;
	shr.u64 	%rd19586, %rd19562, 48;
	and.b64  	%rd19587, %rd19586, 255;
	xor.b64  	%rd19588, %rd19587, %rd19585;
	mul.lo.s64 	%rd19589, %rd19588, 1099511628211;
	shr.u64 	%rd19590, %rd19562, 56;
	xor.b64  	%rd19591, %rd19590, %rd19589;
	mul.lo.s64 	%rd39049, %rd19591, 1099511628211;
$L__BB21_2350:
	setp.eq.s64 	%p874, %rd3820, 0;
	mov.b64 	%rd39055, -3750763034362895579;
	@%p874 bra 	$L__BB21_2356;
	setp.eq.s64 	%p875, %rd1785, 0;
	mov.b64 	%rd39055, -3750763034362895579;
	mov.b64 	%rd39056, 0;
	@%p875 bra 	$L__BB21_2354;
	mov.b64 	%rd39055, -3750763034362895579;
	mov.b64 	%rd39053, 0;
$L__BB21_2353:
	shl.b64 	%rd19598, %rd39053, 3;
	add.s64 	%rd19599, %rd39019, %rd19598;
	ld.u64 	%rd19600, [%rd19599];
	and.b64  	%rd19601, %rd19600, 255;
	xor.b64  	%rd19602, %rd19601, %rd39055;
	mul.lo.s64 	%rd19603, %rd19602, 1099511628211;
	shr.u64 	%rd19604, %rd19600, 8;
	and.b64  	%rd19605, %rd19604, 255;
	xor.b64  	%rd19606, %rd19605, %rd19603;
	mul.lo.s64 	%rd19607, %rd19606, 1099511628211;
	shr.u64 	%rd19608, %rd19600, 16;
	and.b64  	%rd19609, %rd19608, 255;
	xor.b64  	%rd19610, %rd19609, %rd19607;
	mul.lo.s64 	%rd19611, %rd19610, 1099511628211;
	shr.u64 	%rd19612, %rd19600, 24;
	and.b64  	%rd19613, %rd19612, 255;
	xor.b64  	%rd19614, %rd19613, %rd19611;
	mul.lo.s64 	%rd19615, %rd19614, 1099511628211;
	shr.u64 	%rd19616, %rd19600, 32;
	and.b64  	%rd19617, %rd19616, 255;
	xor.b64  	%rd19618, %rd19617, %rd19615;
	mul.lo.s64 	%rd19619, %rd19618, 1099511628211;
	shr.u64 	%rd19620, %rd19600, 40;
	and.b64  	%rd19621, %rd19620, 255;
	xor.b64  	%rd19622, %rd19621, %rd19619;
	mul.lo.s64 	%rd19623, %rd19622, 1099511628211;
	shr.u64 	%rd19624, %rd19600, 48;
	and.b64  	%rd19625, %rd19624, 255;
	xor.b64  	%rd19626, %rd19625, %rd19623;
	mul.lo.s64 	%rd19627, %rd19626, 1099511628211;
	shr.u64 	%rd19628, %rd19600, 56;
	xor.b64  	%rd19629, %rd19628, %rd19627;
	mul.lo.s64 	%rd19630, %rd19629, 1099511628211;
	ld.u64 	%rd19631, [%rd19599+8];
	and.b64  	%rd19632, %rd19631, 255;
	xor.b64  	%rd19633, %rd19632, %rd19630;
	mul.lo.s64 	%rd19634, %rd19633, 1099511628211;
	shr.u64 	%rd19635, %rd19631, 8;
	and.b64  	%rd19636, %rd19635, 255;
	xor.b64  	%rd19637, %rd19636, %rd19634;
	mul.lo.s64 	%rd19638, %rd19637, 1099511628211;
	shr.u64 	%rd19639, %rd19631, 16;
	and.b64  	%rd19640, %rd19639, 255;
	xor.b64  	%rd19641, %rd19640, %rd19638;
	mul.lo.s64 	%rd19642, %rd19641, 1099511628211;
	shr.u64 	%rd19643, %rd19631, 24;
	and.b64  	%rd19644, %rd19643, 255;
	xor.b64  	%rd19645, %rd19644, %rd19642;
	mul.lo.s64 	%rd19646, %rd19645, 1099511628211;
	shr.u64 	%rd19647, %rd19631, 32;
	and.b64  	%rd19648, %rd19647, 255;
	xor.b64  	%rd19649, %rd19648, %rd19646;
	mul.lo.s64 	%rd19650, %rd19649, 1099511628211;
	shr.u64 	%rd19651, %rd19631, 40;
	and.b64  	%rd19652, %rd19651, 255;
	xor.b64  	%rd19653, %rd19652, %rd19650;
	mul.lo.s64 	%rd19654, %rd19653, 1099511628211;
	shr.u64 	%rd19655, %rd19631, 48;
	and.b64  	%rd19656, %rd19655, 255;
	xor.b64  	%rd19657, %rd19656, %rd19654;
	mul.lo.s64 	%rd19658, %rd19657, 1099511628211;
	shr.u64 	%rd19659, %rd19631, 56;
	xor.b64  	%rd19660, %rd19659, %rd19658;
	mul.lo.s64 	%rd39055, %rd19660, 1099511628211;
	add.s64 	%rd39053, %rd39053, 2;
	setp.ne.s64 	%p876, %rd39053, %rd3408;
	mov.u64 	%rd39056, %rd3408;
	@%p876 bra 	$L__BB21_2353;
$L__BB21_2354:
	setp.eq.s64 	%p877, %rd3407, 0;
	@%p877 bra 	$L__BB21_2356;
	shl.b64 	%rd19661, %rd39056, 3;
	add.s64 	%rd19662, %rd39019, %rd19661;
	ld.u64 	%rd19663, [%rd19662];
	and.b64  	%rd19664, %rd19663, 255;
	xor.b64  	%rd19665, %rd19664, %rd39055;
	mul.lo.s64 	%rd19666, %rd19665, 1099511628211;
	shr.u64 	%rd19667, %rd19663, 8;
	and.b64  	%rd19668, %rd19667, 255;
	xor.b64  	%rd19669, %rd19668, %rd19666;
	mul.lo.s64 	%rd19670, %rd19669, 1099511628211;
	shr.u64 	%rd19671, %rd19663, 16;
	and.b64  	%rd19672, %rd19671, 255;
	xor.b64  	%rd19673, %rd19672, %rd19670;
	mul.lo.s64 	%rd19674, %rd19673, 1099511628211;
	shr.u64 	%rd19675, %rd19663, 24;
	and.b64  	%rd19676, %rd19675, 255;
	xor.b64  	%rd19677, %rd19676, %rd19674;
	mul.lo.s64 	%rd19678, %rd19677, 1099511628211;
	shr.u64 	%rd19679, %rd19663, 32;
	and.b64  	%rd19680, %rd19679, 255;
	xor.b64  	%rd19681, %rd19680, %rd19678;
	mul.lo.s64 	%rd19682, %rd19681, 1099511628211;
	shr.u64 	%rd19683, %rd19663, 40;
	and.b64  	%rd19684, %rd19683, 255;
	xor.b64  	%rd19685, %rd19684, %rd19682;
	mul.lo.s64 	%rd19686, %rd19685, 1099511628211;
	shr.u64 	%rd19687, %rd19663, 48;
	and.b64  	%rd19688, %rd19687, 255;
	xor.b64  	%rd19689, %rd19688, %rd19686;
	mul.lo.s64 	%rd19690, %rd19689, 1099511628211;
	shr.u64 	%rd19691, %rd19663, 56;
	xor.b64  	%rd19692, %rd19691, %rd19690;
	mul.lo.s64 	%rd39055, %rd19692, 1099511628211;
$L__BB21_2356:
	setp.eq.s64 	%p878, %rd39049, %rd39055;
	@%p878 bra 	$L__BB21_2370;
	setp.eq.s64 	%p879, %rd3820, 0;
	mov.b64 	%rd39061, -3750763034362895579;
	@%p879 bra 	$L__BB21_2363;
	setp.eq.s64 	%p880, %rd1785, 0;
	mov.b64 	%rd39061, -3750763034362895579;
	mov.b64 	%rd39062, 0;
	@%p880 bra 	$L__BB21_2361;
	mov.b64 	%rd39061, -3750763034362895579;
	mov.b64 	%rd39059, 0;
$L__BB21_2360:
	shl.b64 	%rd19699, %rd39059, 3;
	add.s64 	%rd19700, %rd38991, %rd19699;
	ld.u64 	%rd19701, [%rd19700];
	and.b64  	%rd19702, %rd19701, 255;
	xor.b64  	%rd19703, %rd19702, %rd39061;
	mul.lo.s64 	%rd19704, %rd19703, 1099511628211;
	shr.u64 	%rd19705, %rd19701, 8;
	and.b64  	%rd19706, %rd19705, 255;
	xor.b64  	%rd19707, %rd19706, %rd19704;
	mul.lo.s64 	%rd19708, %rd19707, 1099511628211;
	shr.u64 	%rd19709, %rd19701, 16;
	and.b64  	%rd19710, %rd19709, 255;
	xor.b64  	%rd19711, %rd19710, %rd19708;
	mul.lo.s64 	%rd19712, %rd19711, 1099511628211;
	shr.u64 	%rd19713, %rd19701, 24;
	and.b64  	%rd19714, %rd19713, 255;
	xor.b64  	%rd19715, %rd19714, %rd19712;
	mul.lo.s64 	%rd19716, %rd19715, 1099511628211;
	shr.u64 	%rd19717, %rd19701, 32;
	and.b64  	%rd19718, %rd19717, 255;
	xor.b64  	%rd19719, %rd19718, %rd19716;
	mul.lo.s64 	%rd19720, %rd19719, 1099511628211;
	shr.u64 	%rd19721, %rd19701, 40;
	and.b64  	%rd19722, %rd19721, 255;
	xor.b64  	%rd19723, %rd19722, %rd19720;
	mul.lo.s64 	%rd19724, %rd19723, 1099511628211;
	shr.u64 	%rd19725, %rd19701, 48;
	and.b64  	%rd19726, %rd19725, 255;
	xor.b64  	%rd19727, %rd19726, %rd19724;
	mul.lo.s64 	%rd19728, %rd19727, 1099511628211;
	shr.u64 	%rd19729, %rd19701, 56;
	xor.b64  	%rd19730, %rd19729, %rd19728;
	mul.lo.s64 	%rd19731, %rd19730, 1099511628211;
	ld.u64 	%rd19732, [%rd19700+8];
	and.b64  	%rd19733, %rd19732, 255;
	xor.b64  	%rd19734, %rd19733, %rd19731;
	mul.lo.s64 	%rd19735, %rd19734, 1099511628211;
	shr.u64 	%rd19736, %rd19732, 8;
	and.b64  	%rd19737, %rd19736, 255;
	xor.b64  	%rd19738, %rd19737, %rd19735;
	mul.lo.s64 	%rd19739, %rd19738, 1099511628211;
	shr.u64 	%rd19740, %rd19732, 16;
	and.b64  	%rd19741, %rd19740, 255;
	xor.b64  	%rd19742, %rd19741, %rd19739;
	mul.lo.s64 	%rd19743, %rd19742, 1099511628211;
	shr.u64 	%rd19744, %rd19732, 24;
	and.b64  	%rd19745, %rd19744, 255;
	xor.b64  	%rd19746, %rd19745, %rd19743;
	mul.lo.s64 	%rd19747, %rd19746, 1099511628211;
	shr.u64 	%rd19748, %rd19732, 32;
	and.b64  	%rd19749, %rd19748, 255;
	xor.b64  	%rd19750, %rd19749, %rd19747;
	mul.lo.s64 	%rd19751, %rd19750, 1099511628211;
	shr.u64 	%rd19752, %rd19732, 40;
	and.b64  	%rd19753, %rd19752, 255;
	xor.b64  	%rd19754, %rd19753, %rd19751;
	mul.lo.s64 	%rd19755, %rd19754, 1099511628211;
	shr.u64 	%rd19756, %rd19732, 48;
	and.b64  	%rd19757, %rd19756, 255;
	xor.b64  	%rd19758, %rd19757, %rd19755;
	mul.lo.s64 	%rd19759, %rd19758, 1099511628211;
	shr.u64 	%rd19760, %rd19732, 56;
	xor.b64  	%rd19761, %rd19760, %rd19759;
	mul.lo.s64 	%rd39061, %rd19761, 1099511628211;
	add.s64 	%rd39059, %rd39059, 2;
	setp.ne.s64 	%p881, %rd39059, %rd3408;
	mov.u64 	%rd39062, %rd3408;
	@%p881 bra 	$L__BB21_2360;
$L__BB21_2361:
	setp.eq.s64 	%p882, %rd3407, 0;
	@%p882 bra 	$L__BB21_2363;
	shl.b64 	%rd19762, %rd39062, 3;
	add.s64 	%rd19763, %rd38991, %rd19762;
	ld.u64 	%rd19764, [%rd19763];
	and.b64  	%rd19765, %rd19764, 255;
	xor.b64  	%rd19766, %rd19765, %rd39061;
	mul.lo.s64 	%rd19767, %rd19766, 1099511628211;
	shr.u64 	%rd19768, %rd19764, 8;
	and.b64  	%rd19769, %rd19768, 255;
	xor.b64  	%rd19770, %rd19769, %rd19767;
	mul.lo.s64 	%rd19771, %rd19770, 1099511628211;
	shr.u64 	%rd19772, %rd19764, 16;
	and.b64  	%rd19773, %rd19772, 255;
	xor.b64  	%rd19774, %rd19773, %rd19771;
	mul.lo.s64 	%rd19775, %rd19774, 1099511628211;
	shr.u64 	%rd19776, %rd19764, 24;
	and.b64  	%rd19777, %rd19776, 255;
	xor.b64  	%rd19778, %rd19777, %rd19775;
	mul.lo.s64 	%rd19779, %rd19778, 1099511628211;
	shr.u64 	%rd19780, %rd19764, 32;
	and.b64  	%rd19781, %rd19780, 255;
	xor.b64  	%rd19782, %rd19781, %rd19779;
	mul.lo.s64 	%rd19783, %rd19782, 1099511628211;
	shr.u64 	%rd19784, %rd19764, 40;
	and.b64  	%rd19785, %rd19784, 255;
	xor.b64  	%rd19786, %rd19785, %rd19783;
	mul.lo.s64 	%rd19787, %rd19786, 1099511628211;
	shr.u64 	%rd19788, %rd19764, 48;
	and.b64  	%rd19789, %rd19788, 255;
	xor.b64  	%rd19790, %rd19789, %rd19787;
	mul.lo.s64 	%rd19791, %rd19790, 1099511628211;
	shr.u64 	%rd19792, %rd19764, 56;
	xor.b64  	%rd19793, %rd19792, %rd19791;
	mul.lo.s64 	%rd39061, %rd19793, 1099511628211;
$L__BB21_2363:
	setp.eq.s64 	%p883, %rd3820, 0;
	mov.b64 	%rd39067, -3750763034362895579;
	@%p883 bra 	$L__BB21_2369;
	setp.eq.s64 	%p884, %rd1785, 0;
	mov.b64 	%rd39067, -3750763034362895579;
	mov.b64 	%rd39068, 0;
	@%p884 bra 	$L__BB21_2367;
	mov.b64 	%rd39067, -3750763034362895579;
	mov.b64 	%rd39065, 0;
$L__BB21_2366:
	shl.b64 	%rd19800, %rd39065, 3;
	add.s64 	%rd19801, %rd39019, %rd19800;
	ld.u64 	%rd19802, [%rd19801];
	and.b64  	%rd19803, %rd19802, 255;
	xor.b64  	%rd19804, %rd19803, %rd39067;
	mul.lo.s64 	%rd19805, %rd19804, 1099511628211;
	shr.u64 	%rd19806, %rd19802, 8;
	and.b64  	%rd19807, %rd19806, 255;
	xor.b64  	%rd19808, %rd19807, %rd19805;
	mul.lo.s64 	%rd19809, %rd19808, 1099511628211;
	shr.u64 	%rd19810, %rd19802, 16;
	and.b64  	%rd19811, %rd19810, 255;
	xor.b64  	%rd19812, %rd19811, %rd19809;
	mul.lo.s64 	%rd19813, %rd19812, 1099511628211;
	shr.u64 	%rd19814, %rd19802, 24;
	and.b64  	%rd19815, %rd19814, 255;
	xor.b64  	%rd19816, %rd19815, %rd19813;
	mul.lo.s64 	%rd19817, %rd19816, 1099511628211;
	shr.u64 	%rd19818, %rd19802, 32;
	and.b64  	%rd19819, %rd19818, 255;
	xor.b64  	%rd19820, %rd19819, %rd19817;
	mul.lo.s64 	%rd19821, %rd19820, 1099511628211;
	shr.u64 	%rd19822, %rd19802, 40;
	and.b64  	%rd19823, %rd19822, 255;
	xor.b64  	%rd19824, %rd19823, %rd19821;
	mul.lo.s64 	%rd19825, %rd19824, 1099511628211;
	shr.u64 	%rd19826, %rd19802, 48;
	and.b64  	%rd19827, %rd19826, 255;
	xor.b64  	%rd19828, %rd19827, %rd19825;
	mul.lo.s64 	%rd19829, %rd19828, 1099511628211;
	shr.u64 	%rd19830, %rd19802, 56;
	xor.b64  	%rd19831, %rd19830, %rd19829;
	mul.lo.s64 	%rd19832, %rd19831, 1099511628211;
	ld.u64 	%rd19833, [%rd19801+8];
	and.b64  	%rd19834, %rd19833, 255;
	xor.b64  	%rd19835, %rd19834, %rd19832;
	mul.lo.s64 	%rd19836, %rd19835, 1099511628211;
	shr.u64 	%rd19837, %rd19833, 8;
	and.b64  	%rd19838, %rd19837, 255;
	xor.b64  	%rd19839, %rd19838, %rd19836;
	mul.lo.s64 	%rd19840, %rd19839, 1099511628211;
	shr.u64 	%rd19841, %rd19833, 16;
	and.b64  	%rd19842, %rd19841, 255;
	xor.b64  	%rd19843, %rd19842, %rd19840;
	mul.lo.s64 	%rd19844, %rd19843, 1099511628211;
	shr.u64 	%rd19845, %rd19833, 24;
	and.b64  	%rd19846, %rd19845, 255;
	xor.b64  	%rd19847, %rd19846, %rd19844;
	mul.lo.s64 	%rd19848, %rd19847, 1099511628211;
	shr.u64 	%rd19849, %rd19833, 32;
	and.b64  	%rd19850, %rd19849, 255;
	xor.b64  	%rd19851, %rd19850, %rd19848;
	mul.lo.s64 	%rd19852, %rd19851, 1099511628211;
	shr.u64 	%rd19853, %rd19833, 40;
	and.b64  	%rd19854, %rd19853, 255;
	xor.b64  	%rd19855, %rd19854, %rd19852;
	mul.lo.s64 	%rd19856, %rd19855, 1099511628211;
	shr.u64 	%rd19857, %rd19833, 48;
	and.b64  	%rd19858, %rd19857, 255;
	xor.b64  	%rd19859, %rd19858, %rd19856;
	mul.lo.s64 	%rd19860, %rd19859, 1099511628211;
	shr.u64 	%rd19861, %rd19833, 56;
	xor.b64  	%rd19862, %rd19861, %rd19860;
	mul.lo.s64 	%rd39067, %rd19862, 1099511628211;
	add.s64 	%rd39065, %rd39065, 2;
	setp.ne.s64 	%p885, %rd39065, %rd3408;
	mov.u64 	%rd39068, %rd3408;
	@%p885 bra 	$L__BB21_2366;
$L__BB21_2367:
	setp.eq.s64 	%p886, %rd3407, 0;
	@%p886 bra 	$L__BB21_2369;
	shl.b64 	%rd19863, %rd39068, 3;
	add.s64 	%rd19864, %rd39019, %rd19863;
	ld.u64 	%rd19865, [%rd19864];
	and.b64  	%rd19866, %rd19865, 255;
	xor.b64  	%rd19867, %rd19866, %rd39067;
	mul.lo.s64 	%rd19868, %rd19867, 1099511628211;
	shr.u64 	%rd19869, %rd19865, 8;
	and.b64  	%rd19870, %rd19869, 255;
	xor.b64  	%rd19871, %rd19870, %rd19868;
	mul.lo.s64 	%rd19872, %rd19871, 1099511628211;
	shr.u64 	%rd19873, %rd19865, 16;
	and.b64  	%rd19874, %rd19873, 255;
	xor.b64  	%rd19875, %rd19874, %rd19872;
	mul.lo.s64 	%rd19876, %rd19875, 1099511628211;
	shr.u64 	%rd19877, %rd19865, 24;
	and.b64  	%rd19878, %rd19877, 255;
	xor.b64  	%rd19879, %rd19878, %rd19876;
	mul.lo.s64 	%rd19880, %rd19879, 1099511628211;
	shr.u64 	%rd19881, %rd19865, 32;
	and.b64  	%rd19882, %rd19881, 255;
	xor.b64  	%rd19883, %rd19882, %rd19880;
	mul.lo.s64 	%rd19884, %rd19883, 1099511628211;
	shr.u64 	%rd19885, %rd19865, 40;
	and.b64  	%rd19886, %rd19885, 255;
	xor.b64  	%rd19887, %rd19886, %rd19884;
	mul.lo.s64 	%rd19888, %rd19887, 1099511628211;
	shr.u64 	%rd19889, %rd19865, 48;
	and.b64  	%rd19890, %rd19889, 255;
	xor.b64  	%rd19891, %rd19890, %rd19888;
	mul.lo.s64 	%rd19892, %rd19891, 1099511628211;
	shr.u64 	%rd19893, %rd19865, 56;
	xor.b64  	%rd19894, %rd19893, %rd19892;
	mul.lo.s64 	%rd39067, %rd19894, 1099511628211;
$L__BB21_2369:
	setp.lt.u64 	%p1807, %rd39061, %rd39067;
	bra.uni 	$L__BB21_2373;
$L__BB21_2370:
	setp.eq.s32 	%p888, %r120, 0;
	mov.pred 	%p1807, %p866;
	@%p888 bra 	$L__BB21_2373;
	mov.b64 	%rd39071, 0;
$L__BB21_2372:
	shl.b64 	%rd19896, %rd39071, 3;
	add.s64 	%rd19897, %rd38991, %rd19896;
	ld.u64 	%rd19898, [%rd19897];
	add.s64 	%rd19899, %rd39019, %rd19896;
	ld.u64 	%rd19900, [%rd19899];
	setp.lt.u64 	%p1807, %rd19898, %rd19900;
	setp.ge.u64 	%p889, %rd19898, %rd19900;
	add.s64 	%rd39071, %rd39071, 1;
	setp.ne.s64 	%p890, %rd39071, %rd1784;
	and.pred  	%p891, %p889, %p890;
	@%p891 bra 	$L__BB21_2372;
$L__BB21_2373:
	selp.b64 	%rd38929, %rd38991, %rd39019, %p1807;
	selp.u32 	%r278, 1, 0, %p1807;
	add.s32 	%r99, %r97, %r278;
	not.pred 	%p892, %p1807;
	selp.u32 	%r279, 1, 0, %p892;
	add.s32 	%r100, %r98, %r279;
	@%p1807 bra 	$L__BB21_2375;
	shl.b32 	%r280, %r100, 3;
	add.s32 	%r282, %r258, %r280;
	ld.shared.u64 	%rd39019, [%r282];
	bra.uni 	$L__BB21_2376;
$L__BB21_2375:
	shl.b32 	%r283, %r99, 3;
	add.s32 	%r285, %r258, %r283;
	ld.shared.u64 	%rd38991, [%r285];
$L__BB21_2376:
	setp.ge.s32 	%p894, %r99, %r79;
	mov.pred 	%p893, 0;
	mov.pred 	%p1808, %p893;
	@%p894 bra 	$L__BB21_2407;
	setp.ge.s32 	%p896, %r100, %r78;
	mov.pred 	%p1808, -1;
	@%p896 bra 	$L__BB21_2407;
	setp.eq.s64 	%p897, %rd3820, 0;
	mov.b64 	%rd39076, -3750763034362895579;
	@%p897 bra 	$L__BB21_2384;
	setp.eq.s64 	%p898, %rd1785, 0;
	mov.b64 	%rd39076, -3750763034362895579;
	mov.b64 	%rd39077, 0;
	@%p898 bra 	$L__BB21_2382;
	mov.b64 	%rd39076, -3750763034362895579;
	mov.b64 	%rd39074, 0;
$L__BB21_2381:
	shl.b64 	%rd19908, %rd39074, 3;
	add.s64 	%rd19909, %rd38991, %rd19908;
	ld.u64 	%rd19910, [%rd19909];
	and.b64  	%rd19911, %rd19910, 255;
	xor.b64  	%rd19912, %rd19911, %rd39076;
	mul.lo.s64 	%rd19913, %rd19912, 1099511628211;
	shr.u64 	%rd19914, %rd19910, 8;
	and.b64  	%rd19915, %rd19914, 255;
	xor.b64  	%rd19916, %rd19915, %rd19913;
	mul.lo.s64 	%rd19917, %rd19916, 1099511628211;
	shr.u64 	%rd19918, %rd19910, 16;
	and.b64  	%rd19919, %rd19918, 255;
	xor.b64  	%rd19920, %rd19919, %rd19917;
	mul.lo.s64 	%rd19921, %rd19920, 1099511628211;
	shr.u64 	%rd19922, %rd19910, 24;
	and.b64  	%rd19923, %rd19922, 255;
	xor.b64  	%rd19924, %rd19923, %rd19921;
	mul.lo.s64 	%rd19925, %rd19924, 1099511628211;
	shr.u64 	%rd19926, %rd19910, 32;
	and.b64  	%rd19927, %rd19926, 255;
	xor.b64  	%rd19928, %rd19927, %rd19925;
	mul.lo.s64 	%rd19929, %rd19928, 1099511628211;
	shr.u64 	%rd19930, %rd19910, 40;
	and.b64  	%rd19931, %rd19930, 255;
	xor.b64  	%rd19932, %rd19931, %rd19929;
	mul.lo.s64 	%rd19933, %rd19932, 1099511628211;
	shr.u64 	%rd19934, %rd19910, 48;
	and.b64  	%rd19935, %rd19934, 255;
	xor.b64  	%rd19936, %rd19935, %rd19933;
	mul.lo.s64 	%rd19937, %rd19936, 1099511628211;
	shr.u64 	%rd19938, %rd19910, 56;
	xor.b64  	%rd19939, %rd19938, %rd19937;
	mul.lo.s64 	%rd19940, %rd19939, 1099511628211;
	ld.u64 	%rd19941, [%rd19909+8];
	and.b64  	%rd19942, %rd19941, 255;
	xor.b64  	%rd19943, %rd19942, %rd19940;
	mul.lo.s64 	%rd19944, %rd19943, 1099511628211;
	shr.u64 	%rd19945, %rd19941, 8;
	and.b64  	%rd19946, %rd19945, 255;
	xor.b64  	%rd19947, %rd19946, %rd19944;
	mul.lo.s64 	%rd19948, %rd19947, 1099511628211;
	shr.u64 	%rd19949, %rd19941, 16;
	and.b64  	%rd19950, %rd19949, 255;
	xor.b64  	%rd19951, %rd19950, %rd19948;
	mul.lo.s64 	%rd19952, %rd19951, 1099511628211;
	shr.u64 	%rd19953, %rd19941, 24;
	and.b64  	%rd19954, %rd19953, 255;
	xor.b64  	%rd19955, %rd19954, %rd19952;
	mul.lo.s64 	%rd19956, %rd19955, 1099511628211;
	shr.u64 	%rd19957, %rd19941, 32;
	and.b64  	%rd19958, %rd19957, 255;
	xor.b64  	%rd19959, %rd19958, %rd19956;
	mul.lo.s64 	%rd19960, %rd19959, 1099511628211;
	shr.u64 	%rd19961, %rd19941, 40;
	and.b64  	%rd19962, %rd19961, 255;
	xor.b64  	%rd19963, %rd19962, %rd19960;
	mul.lo.s64 	%rd19964, %rd19963, 1099511628211;
	shr.u64 	%rd19965, %rd19941, 48;
	and.b64  	%rd19966, %rd19965, 255;
	xor.b64  	%rd19967, %rd19966, %rd19964;
	mul.lo.s64 	%rd19968, %rd19967, 1099511628211;
	shr.u64 	%rd19969, %rd19941, 56;
	xor.b64  	%rd19970, %rd19969, %rd19968;
	mul.lo.s64 	%rd39076, %rd19970, 1099511628211;
	add.s64 	%rd39074, %rd39074, 2;
	setp.ne.s64 	%p899, %rd39074, %rd3408;
	mov.u64 	%rd39077, %rd3408;
	@%p899 bra 	$L__BB21_2381;
$L__BB21_2382:
	setp.eq.s64 	%p900, %rd3407, 0;
	@%p900 bra 	$L__BB21_2384;
	shl.b64 	%rd19971, %rd39077, 3;
	add.s64 	%rd19972, %rd38991, %rd19971;
	ld.u64 	%rd19973, [%rd19972];
	and.b64  	%rd19974, %rd19973, 255;
	xor.b64  	%rd19975, %rd19974, %rd39076;
	mul.lo.s64 	%rd19976, %rd19975, 1099511628211;
	shr.u64 	%rd19977, %rd19973, 8;
	and.b64  	%rd19978, %rd19977, 255;
	xor.b64  	%rd19979, %rd19978, %rd19976;
	mul.lo.s64 	%rd19980, %rd19979, 1099511628211;
	shr.u64 	%rd19981, %rd19973, 16;
	and.b64  	%rd19982, %rd19981, 255;
	xor.b64  	%rd19983, %rd19982, %rd19980;
	mul.lo.s64 	%rd19984, %rd19983, 1099511628211;
	shr.u64 	%rd19985, %rd19973, 24;
	and.b64  	%rd19986, %rd19985, 255;
	xor.b64  	%rd19987, %rd19986, %rd19984;
	mul.lo.s64 	%rd19988, %rd19987, 1099511628211;
	shr.u64 	%rd19989, %rd19973, 32;
	and.b64  	%rd19990, %rd19989, 255;
	xor.b64  	%rd19991, %rd19990, %rd19988;
	mul.lo.s64 	%rd19992, %rd19991, 1099511628211;
	shr.u64 	%rd19993, %rd19973, 40;
	and.b64  	%rd19994, %rd19993, 255;
	xor.b64  	%rd19995, %rd19994, %rd19992;
	mul.lo.s64 	%rd19996, %rd19995, 1099511628211;
	shr.u64 	%rd19997, %rd19973, 48;
	and.b64  	%rd19998, %rd19997, 255;
	xor.b64  	%rd19999, %rd19998, %rd19996;
	mul.lo.s64 	%rd20000, %rd19999, 1099511628211;
	shr.u64 	%rd20001, %rd19973, 56;
	xor.b64  	%rd20002, %rd20001, %rd20000;
	mul.lo.s64 	%rd39076, %rd20002, 1099511628211;
$L__BB21_2384:
	mov.b64 	%rd39082, -3750763034362895579;
	@%p897 bra 	$L__BB21_2390;
	setp.eq.s64 	%p902, %rd1785, 0;
	mov.b64 	%rd39082, -3750763034362895579;
	mov.b64 	%rd39083, 0;
	@%p902 bra 	$L__BB21_2388;
	mov.b64 	%rd39082, -3750763034362895579;
	mov.b64 	%rd39080, 0;
$L__BB21_2387:
	shl.b64 	%rd20009, %rd39080, 3;
	add.s64 	%rd20010, %rd39019, %rd20009;
	ld.u64 	%rd20011, [%rd20010];
	and.b64  	%rd20012, %rd20011, 255;
	xor.b64  	%rd20013, %rd20012, %rd39082;
	mul.lo.s64 	%rd20014, %rd20013, 1099511628211;
	shr.u64 	%rd20015, %rd20011, 8;
	and.b64  	%rd20016, %rd20015, 255;
	xor.b64  	%rd20017, %rd20016, %rd20014;
	mul.lo.s64 	%rd20018, %rd20017, 1099511628211;
	shr.u64 	%rd20019, %rd20011, 16;
	and.b64  	%rd20020, %rd20019, 255;
	xor.b64  	%rd20021, %rd20020, %rd20018;
	mul.lo.s64 	%rd20022, %rd20021, 1099511628211;
	shr.u64 	%rd20023, %rd20011, 24;
	and.b64  	%rd20024, %rd20023, 255;
	xor.b64  	%rd20025, %rd20024, %rd20022;
	mul.lo.s64 	%rd20026, %rd20025, 1099511628211;
	shr.u64 	%rd20027, %rd20011, 32;
	and.b64  	%rd20028, %rd20027, 255;
	xor.b64  	%rd20029, %rd20028, %rd20026;
	mul.lo.s64 	%rd20030, %rd20029, 1099511628211;
	shr.u64 	%rd20031, %rd20011, 40;
	and.b64  	%rd20032, %rd20031, 255;
	xor.b64  	%rd20033, %rd20032, %rd20030;
	mul.lo.s64 	%rd20034, %rd20033, 1099511628211;
	shr.u64 	%rd20035, %rd20011, 48;
	and.b64  	%rd20036, %rd20035, 255;
	xor.b64  	%rd20037, %rd20036, %rd20034;
	mul.lo.s64 	%rd20038, %rd20037, 1099511628211;
	shr.u64 	%rd20039, %rd20011, 56;
	xor.b64  	%rd20040, %rd20039, %rd20038;
	mul.lo.s64 	%rd20041, %rd20040, 1099511628211;
	ld.u64 	%rd20042, [%rd20010+8];
	and.b64  	%rd20043, %rd20042, 255;
	xor.b64  	%rd20044, %rd20043, %rd20041;
	mul.lo.s64 	%rd20045, %rd20044, 1099511628211;
	shr.u64 	%rd20046, %rd20042, 8;
	and.b64  	%rd20047, %rd20046, 255;
	xor.b64  	%rd20048, %rd20047, %rd20045;
	mul.lo.s64 	%rd20049, %rd20048, 1099511628211;
	shr.u64 	%rd20050, %rd20042, 16;
	and.b64  	%rd20051, %rd20050, 255;
	xor.b64  	%rd20052, %rd20051, %rd20049;
	mul.lo.s64 	%rd20053, %rd20052, 1099511628211;
	shr.u64 	%rd20054, %rd20042, 24;
	and.b64  	%rd20055, %rd20054, 255;
	xor.b64  	%rd20056, %rd20055, %rd20053;
	mul.lo.s64 	%rd20057, %rd20056, 1099511628211;
	shr.u64 	%rd20058, %rd20042, 32;
	and.b64  	%rd20059, %rd20058, 255;
	xor.b64  	%rd20060, %rd20059, %rd20057;
	mul.lo.s64 	%rd20061, %rd20060, 1099511628211;
	shr.u64 	%rd20062, %rd20042, 40;
	and.b64  	%rd20063, %rd20062, 255;
	xor.b64  	%rd20064, %rd20063, %rd20061;
	mul.lo.s64 	%rd20065, %rd20064, 1099511628211;
	shr.u64 	%rd20066, %rd20042, 48;
	and.b64  	%rd20067, %rd20066, 255;
	xor.b64  	%rd20068, %rd20067, %rd20065;
	mul.lo.s64 	%rd20069, %rd20068, 1099511628211;
	shr.u64 	%rd20070, %rd20042, 56;
	xor.b64  	%rd20071, %rd20070, %rd20069;
	mul.lo.s64 	%rd39082, %rd20071, 1099511628211;
	add.s64 	%rd39080, %rd39080, 2;
	setp.ne.s64 	%p903, %rd39080, %rd3408;
	mov.u64 	%rd39083, %rd3408;
	@%p903 bra 	$L__BB21_2387;
$L__BB21_2388:
	setp.eq.s64 	%p904, %rd3407, 0;
	@%p904 bra 	$L__BB21_2390;
	shl.b64 	%rd20072, %rd39083, 3;
	add.s64 	%rd20073, %rd39019, %rd20072;
	ld.u64 	%rd20074, [%rd20073];
	and.b64  	%rd20075, %rd20074, 255;
	xor.b64  	%rd20076, %rd20075, %rd39082;
	mul.lo.s64 	%rd20077, %rd20076, 1099511628211;
	shr.u64 	%rd20078, %rd20074, 8;
	and.b64  	%rd20079, %rd20078, 255;
	xor.b64  	%rd20080, %rd20079, %rd20077;
	mul.lo.s64 	%rd20081, %rd20080, 1099511628211;
	shr.u64 	%rd20082, %rd20074, 16;
	and.b64  	%rd20083, %rd20082, 255;
	xor.b64  	%rd20084, %rd20083, %rd20081;
	mul.lo.s64 	%rd20085, %rd20084, 1099511628211;
	shr.u64 	%rd20086, %rd20074, 24;
	and.b64  	%rd20087, %rd20086, 255;
	xor.b64  	%rd20088, %rd20087, %rd20085;
	mul.lo.s64 	%rd20089, %rd20088, 1099511628211;
	shr.u64 	%rd20090, %rd20074, 32;
	and.b64  	%rd20091, %rd20090, 255;
	xor.b64  	%rd20092, %rd20091, %rd20089;
	mul.lo.s64 	%rd20093, %rd20092, 1099511628211;
	shr.u64 	%rd20094, %rd20074, 40;
	and.b64  	%rd20095, %rd20094, 255;
	xor.b64  	%rd20096, %rd20095, %rd20093;
	mul.lo.s64 	%rd20097, %rd20096, 1099511628211;
	shr.u64 	%rd20098, %rd20074, 48;
	and.b64  	%rd20099, %rd20098, 255;
	xor.b64  	%rd20100, %rd20099, %rd20097;
	mul.lo.s64 	%rd20101, %rd20100, 1099511628211;
	shr.u64 	%rd20102, %rd20074, 56;
	xor.b64  	%rd20103, %rd20102, %rd20101;
	mul.lo.s64 	%rd39082, %rd20103, 1099511628211;
$L__BB21_2390:
	setp.eq.s64 	%p905, %rd39076, %rd39082;
	@%p905 bra 	$L__BB21_2404;
	setp.eq.s64 	%p906, %rd3820, 0;
	mov.b64 	%rd39088, -3750763034362895579;
	@%p906 bra 	$L__BB21_2397;
	setp.eq.s64 	%p907, %rd1785, 0;
	mov.b64 	%rd39088, -3750763034362895579;
	mov.b64 	%rd39089, 0;
	@%p907 bra 	$L__BB21_2395;
	mov.b64 	%rd39088, -3750763034362895579;
	mov.b64 	%rd39086, 0;
$L__BB21_2394:
	shl.b64 	%rd20110, %rd39086, 3;
	add.s64 	%rd20111, %rd38991, %rd20110;
	ld.u64 	%rd20112, [%rd20111];
	and.b64  	%rd20113, %rd20112, 255;
	xor.b64  	%rd20114, %rd20113, %rd39088;
	mul.lo.s64 	%rd20115, %rd20114, 1099511628211;
	shr.u64 	%rd20116, %rd20112, 8;
	and.b64  	%rd20117, %rd20116, 255;
	xor.b64  	%rd20118, %rd20117, %rd20115;
	mul.lo.s64 	%rd20119, %rd20118, 1099511628211;
	shr.u64 	%rd20120, %rd20112, 16;
	and.b64  	%rd20121, %rd20120, 255;
	xor.b64  	%rd20122, %rd20121, %rd20119;
	mul.lo.s64 	%rd20123, %rd20122, 1099511628211;
	shr.u64 	%rd20124, %rd20112, 24;
	and.b64  	%rd20125, %rd20124, 255;
	xor.b64  	%rd20126, %rd20125, %rd20123;
	mul.lo.s64 	%rd20127, %rd20126, 1099511628211;
	shr.u64 	%rd20128, %rd20112, 32;
	and.b64  	%rd20129, %rd20128, 255;
	xor.b64  	%rd20130, %rd20129, %rd20127;
	mul.lo.s64 	%rd20131, %rd20130, 1099511628211;
	shr.u64 	%rd20132, %rd20112, 40;
	and.b64  	%rd20133, %rd20132, 255;
	xor.b64  	%rd20134, %rd20133, %rd20131;
	mul.lo.s64 	%rd20135, %rd20134, 1099511628211;
	shr.u64 	%rd20136, %rd20112, 48;
	and.b64  	%rd20137, %rd20136, 255;
	xor.b64  	%rd20138, %rd20137, %rd20135;
	mul.lo.s64 	%rd20139, %rd20138, 1099511628211;
	shr.u64 	%rd20140, %rd20112, 56;
	xor.b64  	%rd20141, %rd20140, %rd20139;
	mul.lo.s64 	%rd20142, %rd20141, 1099511628211;
	ld.u64 	%rd20143, [%rd20111+8];
	and.b64  	%rd20144, %rd20143, 255;
	xor.b64  	%rd20145, %rd20144, %rd20142;
	mul.lo.s64 	%rd20146, %rd20145, 1099511628211;
	shr.u64 	%rd20147, %rd20143, 8;
	and.b64  	%rd20148, %rd20147, 255;
	xor.b64  	%rd20149, %rd20148, %rd20146;
	mul.lo.s64 	%rd20150, %rd20149, 1099511628211;
	shr.u64 	%rd20151, %rd20143, 16;
	and.b64  	%rd20152, %rd20151, 255;
	xor.b64  	%rd20153, %rd20152, %rd20150;
	mul.lo.s64 	%rd20154, %rd20153, 1099511628211;
	shr.u64 	%rd20155, %rd20143, 24;
	and.b64  	%rd20156, %rd20155, 255;
	xor.b64  	%rd20157, %rd20156, %rd20154;
	mul.lo.s64 	%rd20158, %rd20157, 1099511628211;
	shr.u64 	%rd20159, %rd20143, 32;
	and.b64  	%rd20160, %rd20159, 255;
	xor.b64  	%rd20161, %rd20160, %rd20158;
	mul.lo.s64 	%rd20162, %rd20161, 1099511628211;
	shr.u64 	%rd20163, %rd20143, 40;
	and.b64  	%rd20164, %rd20163, 255;
	xor.b64  	%rd20165, %rd20164, %rd20162;
	mul.lo.s64 	%rd20166, %rd20165, 1099511628211;
	shr.u64 	%rd20167, %rd20143, 48;
	and.b64  	%rd20168, %rd20167, 255;
	xor.b64  	%rd20169, %rd20168, %rd20166;
	mul.lo.s64 	%rd20170, %rd20169, 1099511628211;
	shr.u64 	%rd20171, %rd20143, 56;
	xor.b64  	%rd20172, %rd20171, %rd20170;
	mul.lo.s64 	%rd39088, %rd20172, 1099511628211;
	add.s64 	%rd39086, %rd39086, 2;
	setp.ne.s64 	%p908, %rd39086, %rd3408;
	mov.u64 	%rd39089, %rd3408;
	@%p908 bra 	$L__BB21_2394;
$L__BB21_2395:
	setp.eq.s64 	%p909, %rd3407, 0;
	@%p909 bra 	$L__BB21_2397;
	shl.b64 	%rd20173, %rd39089, 3;
	add.s64 	%rd20174, %rd38991, %rd20173;
	ld.u64 	%rd20175, [%rd20174];
	and.b64  	%rd20176, %rd20175, 255;
	xor.b64  	%rd20177, %rd20176, %rd39088;
	mul.lo.s64 	%rd20178, %rd20177, 1099511628211;
	shr.u64 	%rd20179, %rd20175, 8;
	and.b64  	%rd20180, %rd20179, 255;
	xor.b64  	%rd20181, %rd20180, %rd20178;
	mul.lo.s64 	%rd20182, %rd20181, 1099511628211;
	shr.u64 	%rd20183, %rd20175, 16;
	and.b64  	%rd20184, %rd20183, 255;
	xor.b64  	%rd20185, %rd20184, %rd20182;
	mul.lo.s64 	%rd20186, %rd20185, 1099511628211;
	shr.u64 	%rd20187, %rd20175, 24;
	and.b64  	%rd20188, %rd20187, 255;
	xor.b64  	%rd20189, %rd20188, %rd20186;
	mul.lo.s64 	%rd20190, %rd20189, 1099511628211;
	shr.u64 	%rd20191, %rd20175, 32;
	and.b64  	%rd20192, %rd20191, 255;
	xor.b64  	%rd20193, %rd20192, %rd20190;
	mul.lo.s64 	%rd20194, %rd20193, 1099511628211;
	shr.u64 	%rd20195, %rd20175, 40;
	and.b64  	%rd20196, %rd20195, 255;
	xor.b64  	%rd20197, %rd20196, %rd20194;
	mul.lo.s64 	%rd20198, %rd20197, 1099511628211;
	shr.u64 	%rd20199, %rd20175, 48;
	and.b64  	%rd20200, %rd20199, 255;
	xor.b64  	%rd20201, %rd20200, %rd20198;
	mul.lo.s64 	%rd20202, %rd20201, 1099511628211;
	shr.u64 	%rd20203, %rd20175, 56;
	xor.b64  	%rd20204, %rd20203, %rd20202;
	mul.lo.s64 	%rd39088, %rd20204, 1099511628211;
$L__BB21_2397:
	mov.b64 	%rd39094, -3750763034362895579;
	@%p906 bra 	$L__BB21_2403;
	setp.eq.s64 	%p911, %rd1785, 0;
	mov.b64 	%rd39094, -3750763034362895579;
	mov.b64 	%rd39095, 0;
	@%p911 bra 	$L__BB21_2401;
	mov.b64 	%rd39094, -3750763034362895579;
	mov.b64 	%rd39092, 0;
$L__BB21_2400:
	shl.b64 	%rd20211, %rd39092, 3;
	add.s64 	%rd20212, %rd39019, %rd20211;
	ld.u64 	%rd20213, [%rd20212];
	and.b64  	%rd20214, %rd20213, 255;
	xor.b64  	%rd20215, %rd20214, %rd39094;
	mul.lo.s64 	%rd20216, %rd20215, 1099511628211;
	shr.u64 	%rd20217, %rd20213, 8;
	and.b64  	%rd20218, %rd20217, 255;
	xor.b64  	%rd20219, %rd20218, %rd20216;
	mul.lo.s64 	%rd20220, %rd20219, 1099511628211;
	shr.u64 	%rd20221, %rd20213, 16;
	and.b64  	%rd20222, %rd20221, 255;
	xor.b64  	%rd20223, %rd20222, %rd20220;
	mul.lo.s64 	%rd20224, %rd20223, 1099511628211;
	shr.u64 	%rd20225, %rd20213, 24;
	and.b64  	%rd20226, %rd20225, 255;
	xor.b64  	%rd20227, %rd20226, %rd20224;
	mul.lo.s64 	%rd20228, %rd20227, 1099511628211;
	shr.u64 	%rd20229, %rd20213, 32;
	and.b64  	%rd20230, %rd20229, 255;
	xor.b64  	%rd20231, %rd20230, %rd20228;
	mul.lo.s64 	%rd20232, %rd20231, 1099511628211;
	shr.u64 	%rd20233, %rd20213, 40;
	and.b64  	%rd20234, %rd20233, 255;
	xor.b64  	%rd20235, %rd20234, %rd20232;
	mul.lo.s64 	%rd20236, %rd20235, 1099511628211;
	shr.u64 	%rd20237, %rd20213, 48;
	and.b64  	%rd20238, %rd20237, 255;
	xor.b64  	%rd20239, %rd20238, %rd20236;
	mul.lo.s64 	%rd20240, %rd20239, 1099511628211;
	shr.u64 	%rd20241, %rd20213, 56;
	xor.b64  	%rd20242, %rd20241, %rd20240;
	mul.lo.s64 	%rd20243, %rd20242, 1099511628211;
	ld.u64 	%rd20244, [%rd20212+8];
	and.b64  	%rd20245, %rd20244, 255;
	xor.b64  	%rd20246, %rd20245, %rd20243;
	mul.lo.s64 	%rd20247, %rd20246, 1099511628211;
	shr.u64 	%rd20248, %rd20244, 8;
	and.b64  	%rd20249, %rd20248, 255;
	xor.b64  	%rd20250, %rd20249, %rd20247;
	mul.lo.s64 	%rd20251, %rd20250, 1099511628211;
	shr.u64 	%rd20252, %rd20244, 16;
	and.b64  	%rd20253, %rd20252, 255;
	xor.b64  	%rd20254, %rd20253, %rd20251;
	mul.lo.s64 	%rd20255, %rd20254, 1099511628211;
	shr.u64 	%rd20256, %rd20244, 24;
	and.b64  	%rd20257, %rd20256, 255;
	xor.b64  	%rd20258, %rd20257, %rd20255;
	mul.lo.s64 	%rd20259, %rd20258, 1099511628211;
	shr.u64 	%rd20260, %rd20244, 32;
	and.b64  	%rd20261, %rd20260, 255;
	xor.b64  	%rd20262, %rd20261, %rd20259;
	mul.lo.s64 	%rd20263, %rd20262, 1099511628211;
	shr.u64 	%rd20264, %rd20244, 40;
	and.b64  	%rd20265, %rd20264, 255;
	xor.b64  	%rd20266, %rd20265, %rd20263;
	mul.lo.s64 	%rd20267, %rd20266, 1099511628211;
	shr.u64 	%rd20268, %rd20244, 48;
	and.b64  	%rd20269, %rd20268, 255;
	xor.b64  	%rd20270, %rd20269, %rd20267;
	mul.lo.s64 	%rd20271, %rd20270, 1099511628211;
	shr.u64 	%rd20272, %rd20244, 56;
	xor.b64  	%rd20273, %rd20272, %rd20271;
	mul.lo.s64 	%rd39094, %rd20273, 1099511628211;
	add.s64 	%rd39092, %rd39092, 2;
	setp.ne.s64 	%p912, %rd39092, %rd3408;
	mov.u64 	%rd39095, %rd3408;
	@%p912 bra 	$L__BB21_2400;
$L__BB21_2401:
	setp.eq.s64 	%p913, %rd3407, 0;
	@%p913 bra 	$L__BB21_2403;
	shl.b64 	%rd20274, %rd39095, 3;
	add.s64 	%rd20275, %rd39019, %rd20274;
	ld.u64 	%rd20276, [%rd20275];
	and.b64  	%rd20277, %rd20276, 255;
	xor.b64  	%rd20278, %rd20277, %rd39094;
	mul.lo.s64 	%rd20279, %rd20278, 1099511628211;
	shr.u64 	%rd20280, %rd20276, 8;
	and.b64  	%rd20281, %rd20280, 255;
	xor.b64  	%rd20282, %rd20281, %rd20279;
	mul.lo.s64 	%rd20283, %rd20282, 1099511628211;
	shr.u64 	%rd20284, %rd20276, 16;
	and.b64  	%rd20285, %rd20284, 255;
	xor.b64  	%rd20286, %rd20285, %rd20283;
	mul.lo.s64 	%rd20287, %rd20286, 1099511628211;
	shr.u64 	%rd20288, %rd20276, 24;
	and.b64  	%rd20289, %rd20288, 255;
	xor.b64  	%rd20290, %rd20289, %rd20287;
	mul.lo.s64 	%rd20291, %rd20290, 1099511628211;
	shr.u64 	%rd20292, %rd20276, 32;
	and.b64  	%rd20293, %rd20292, 255;
	xor.b64  	%rd20294, %rd20293, %rd20291;
	mul.lo.s64 	%rd20295, %rd20294, 1099511628211;
	shr.u64 	%rd20296, %rd20276, 40;
	and.b64  	%rd20297, %rd20296, 255;
	xor.b64  	%rd20298, %rd20297, %rd20295;
	mul.lo.s64 	%rd20299, %rd20298, 1099511628211;
	shr.u64 	%rd20300, %rd20276, 48;
	and.b64  	%rd20301, %rd20300, 255;
	xor.b64  	%rd20302, %rd20301, %rd20299;
	mul.lo.s64 	%rd20303, %rd20302, 1099511628211;
	shr.u64 	%rd20304, %rd20276, 56;
	xor.b64  	%rd20305, %rd20304, %rd20303;
	mul.lo.s64 	%rd39094, %rd20305, 1099511628211;
$L__BB21_2403:
	setp.lt.u64 	%p1808, %rd39088, %rd39094;
	bra.uni 	$L__BB21_2407;
$L__BB21_2404:
	setp.eq.s32 	%p915, %r120, 0;
	mov.pred 	%p1808, %p893;
	@%p915 bra 	$L__BB21_2407;
	mov.b64 	%rd39098, 0;
$L__BB21_2406:
	shl.b64 	%rd20307, %rd39098, 3;
	add.s64 	%rd20308, %rd38991, %rd20307;
	ld.u64 	%rd20309, [%rd20308];
	add.s64 	%rd20310, %rd39019, %rd20307;
	ld.u64 	%rd20311, [%rd20310];
	setp.lt.u64 	%p1808, %rd20309, %rd20311;
	setp.ge.u64 	%p916, %rd20309, %rd20311;
	add.s64 	%rd39098, %rd39098, 1;
	setp.ne.s64 	%p917, %rd39098, %rd1784;
	and.pred  	%p918, %p916, %p917;
	@%p918 bra 	$L__BB21_2406;
$L__BB21_2407:
	selp.b64 	%rd38928, %rd38991, %rd39019, %p1808;
	selp.u32 	%r286, 1, 0, %p1808;
	add.s32 	%r101, %r99, %r286;
	not.pred 	%p919, %p1808;
	selp.u32 	%r287, 1, 0, %p919;
	add.s32 	%r102, %r100, %r287;
	@%p1808 bra 	$L__BB21_2409;
	shl.b32 	%r288, %r102, 3;
	add.s32 	%r290, %r258, %r288;
	ld.shared.u64 	%rd39019, [%r290];
	bra.uni 	$L__BB21_2410;
$L__BB21_2409:
	shl.b32 	%r291, %r101, 3;
	add.s32 	%r293, %r258, %r291;
	ld.shared.u64 	%rd38991, [%r293];
$L__BB21_2410:
	setp.ge.s32 	%p921, %r101, %r79;
	mov.pred 	%p920, 0;
	mov.pred 	%p1809, %p920;
	@%p921 bra 	$L__BB21_2441;
	setp.ge.s32 	%p923, %r102, %r78;
	mov.pred 	%p1809, -1;
	@%p923 bra 	$L__BB21_2441;
	setp.eq.s64 	%p924, %rd3820, 0;
	mov.b64 	%rd39103, -3750763034362895579;
	@%p924 bra 	$L__BB21_2418;
	setp.eq.s64 	%p925, %rd1785, 0;
	mov.b64 	%rd39103, -3750763034362895579;
	mov.b64 	%rd39104, 0;
	@%p925 bra 	$L__BB21_2416;
	mov.b64 	%rd39103, -3750763034362895579;
	mov.b64 	%rd39101, 0;
$L__BB21_2415:
	shl.b64 	%rd20319, %rd39101, 3;
	add.s64 	%rd20320, %rd38991, %rd20319;
	ld.u64 	%rd20321, [%rd20320];
	and.b64  	%rd20322, %rd20321, 255;
	xor.b64  	%rd20323, %rd20322, %rd39103;
	mul.lo.s64 	%rd20324, %rd20323, 1099511628211;
	shr.u64 	%rd20325, %rd20321, 8;
	and.b64  	%rd20326, %rd20325, 255;
	xor.b64  	%rd20327, %rd20326, %rd20324;
	mul.lo.s64 	%rd20328, %rd20327, 1099511628211;
	shr.u64 	%rd20329, %rd20321, 16;
	and.b64  	%rd20330, %rd20329, 255;
	xor.b64  	%rd20331, %rd20330, %rd20328;
	mul.lo.s64 	%rd20332, %rd20331, 1099511628211;
	shr.u64 	%rd20333, %rd20321, 24;
	and.b64  	%rd20334, %rd20333, 255;
	xor.b64  	%rd20335, %rd20334, %rd20332;
	mul.lo.s64 	%rd20336, %rd20335, 1099511628211;
	shr.u64 	%rd20337, %rd20321, 32;
	and.b64  	%rd20338, %rd20337, 255;
	xor.b64  	%rd20339, %rd20338, %rd20336;
	mul.lo.s64 	%rd20340, %rd20339, 1099511628211;
	shr.u64 	%rd20341, %rd20321, 40;
	and.b64  	%rd20342, %rd20341, 255;
	xor.b64  	%rd20343, %rd20342, %rd20340;
	mul.lo.s64 	%rd20344, %rd20343, 1099511628211;
	shr.u64 	%rd20345, %rd20321, 48;
	and.b64  	%rd20346, %rd20345, 255;
	xor.b64  	%rd20347, %rd20346, %rd20344;
	mul.lo.s64 	%rd20348, %rd20347, 1099511628211;
	shr.u64 	%rd20349, %rd20321, 56;
	xor.b64  	%rd20350, %rd20349, %rd20348;
	mul.lo.s64 	%rd20351, %rd20350, 1099511628211;
	ld.u64 	%rd20352, [%rd20320+8];
	and.b64  	%rd20353, %rd20352, 255;
	xor.b64  	%rd20354, %rd20353, %rd20351;
	mul.lo.s64 	%rd20355, %rd20354, 1099511628211;
	shr.u64 	%rd20356, %rd20352, 8;
	and.b64  	%rd20357, %rd20356, 255;
	xor.b64  	%rd20358, %rd20357, %rd20355;
	mul.lo.s64 	%rd20359, %rd20358, 1099511628211;
	shr.u64 	%rd20360, %rd20352, 16;
	and.b64  	%rd20361, %rd20360, 255;
	xor.b64  	%rd20362, %rd20361, %rd20359;
	mul.lo.s64 	%rd20363, %rd20362, 1099511628211;
	shr.u64 	%rd20364, %rd20352, 24;
	and.b64  	%rd20365, %rd20364, 255;
	xor.b64  	%rd20366, %rd20365, %rd20363;
	mul.lo.s64 	%rd20367, %rd20366, 1099511628211;
	shr.u64 	%rd20368, %rd20352, 32;
	and.b64  	%rd20369, %rd20368, 255;
	xor.b64  	%rd20370, %rd20369, %rd20367;
	mul.lo.s64 	%rd20371, %rd20370, 1099511628211;
	shr.u64 	%rd20372, %rd20352, 40;
	and.b64  	%rd20373, %rd20372, 255;
	xor.b64  	%rd20374, %rd20373, %rd20371;
	mul.lo.s64 	%rd20375, %rd20374, 1099511628211;
	shr.u64 	%rd20376, %rd20352, 48;
	and.b64  	%rd20377, %rd20376, 255;
	xor.b64  	%rd20378, %rd20377, %rd20375;
	mul.lo.s64 	%rd20379, %rd20378, 1099511628211;
	shr.u64 	%rd20380, %rd20352, 56;
	xor.b64  	%rd20381, %rd20380, %rd20379;
	mul.lo.s64 	%rd39103, %rd20381, 1099511628211;
	add.s64 	%rd39101, %rd39101, 2;
	setp.ne.s64 	%p926, %rd39101, %rd3408;
	mov.u64 	%rd39104, %rd3408;
	@%p926 bra 	$L__BB21_2415;
$L__BB21_2416:
	setp.eq.s64 	%p927, %rd3407, 0;
	@%p927 bra 	$L__BB21_2418;
	shl.b64 	%rd20382, %rd39104, 3;
	add.s64 	%rd20383, %rd38991, %rd20382;
	ld.u64 	%rd20384, [%rd20383];
	and.b64  	%rd20385, %rd20384, 255;
	xor.b64  	%rd20386, %rd20385, %rd39103;
	mul.lo.s64 	%rd20387, %rd20386, 1099511628211;
	shr.u64 	%rd20388, %rd20384, 8;
	and.b64  	%rd20389, %rd20388, 255;
	xor.b64  	%rd20390, %rd20389, %rd20387;
	mul.lo.s64 	%rd20391, %rd20390, 1099511628211;
	shr.u64 	%rd20392, %rd20384, 16;
	and.b64  	%rd20393, %rd20392, 255;
	xor.b64  	%rd20394, %rd20393, %rd20391;
	mul.lo.s64 	%rd20395, %rd20394, 1099511628211;
	shr.u64 	%rd20396, %rd20384, 24;
	and.b64  	%rd20397, %rd20396, 255;
	xor.b64  	%rd20398, %rd20397, %rd20395;
	mul.lo.s64 	%rd20399, %rd20398, 1099511628211;
	shr.u64 	%rd20400, %rd20384, 32;
	and.b64  	%rd20401, %rd20400, 255;
	xor.b64  	%rd20402, %rd20401, %rd20399;
	mul.lo.s64 	%rd20403, %rd20402, 1099511628211;
	shr.u64 	%rd20404, %rd20384, 40;
	and.b64  	%rd20405, %rd20404, 255;
	xor.b64  	%rd20406, %rd20405, %rd20403;
	mul.lo.s64 	%rd20407, %rd20406, 1099511628211;
	shr.u64 	%rd20408, %rd20384, 48;
	and.b64  	%rd20409, %rd20408, 255;
	xor.b64  	%rd20410, %rd20409, %rd20407;
	mul.lo.s64 	%rd20411, %rd20410, 1099511628211;
	shr.u64 	%rd20412, %rd20384, 56;
	xor.b64  	%rd20413, %rd20412, %rd20411;
	mul.lo.s64 	%rd39103, %rd20413, 1099511628211;
$L__BB21_2418:
	mov.b64 	%rd39109, -3750763034362895579;
	@%p924 bra 	$L__BB21_2424;
	setp.eq.s64 	%p929, %rd1785, 0;
	mov.b64 	%rd39109, -3750763034362895579;
	mov.b64 	%rd39110, 0;
	@%p929 bra 	$L__BB21_2422;
	mov.b64 	%rd39109, -3750763034362895579;
	mov.b64 	%rd39107, 0;
$L__BB21_2421:
	shl.b64 	%rd20420, %rd39107, 3;
	add.s64 	%rd20421, %rd39019, %rd20420;
	ld.u64 	%rd20422, [%rd20421];
	and.b64  	%rd20423, %rd20422, 255;
	xor.b64  	%rd20424, %rd20423, %rd39109;
	mul.lo.s64 	%rd20425, %rd20424, 1099511628211;
	shr.u64 	%rd20426, %rd20422, 8;
	and.b64  	%rd20427, %rd20426, 255;
	xor.b64  	%rd20428, %rd20427, %rd20425;
	mul.lo.s64 	%rd20429, %rd20428, 1099511628211;
	shr.u64 	%rd20430, %rd20422, 16;
	and.b64  	%rd20431, %rd20430, 255;
	xor.b64  	%rd20432, %rd20431, %rd20429;
	mul.lo.s64 	%rd20433, %rd20432, 1099511628211;
	shr.u64 	%rd20434, %rd20422, 24;
	and.b64  	%rd20435, %rd20434, 255;
	xor.b64  	%rd20436, %rd20435, %rd20433;
	mul.lo.s64 	%rd20437, %rd20436, 1099511628211;
	shr.u64 	%rd20438, %rd20422, 32;
	and.b64  	%rd20439, %rd20438, 255;
	xor.b64  	%rd20440, %rd20439, %rd20437;
	mul.lo.s64 	%rd20441, %rd20440, 1099511628211;
	shr.u64 	%rd20442, %rd20422, 40;
	and.b64  	%rd20443, %rd20442, 255;
	xor.b64  	%rd20444, %rd20443, %rd20441;
	mul.lo.s64 	%rd20445, %rd20444, 1099511628211;
	shr.u64 	%rd20446, %rd20422, 48;
	and.b64  	%rd20447, %rd20446, 255;
	xor.b64  	%rd20448, %rd20447, %rd20445;
	mul.lo.s64 	%rd20449, %rd20448, 1099511628211;
	shr.u64 	%rd20450, %rd20422, 56;
	xor.b64  	%rd20451, %rd20450, %rd20449;
	mul.lo.s64 	%rd20452, %rd20451, 1099511628211;
	ld.u64 	%rd20453, [%rd20421+8];
	and.b64  	%rd20454, %rd20453, 255;
	xor.b64  	%rd20455, %rd20454, %rd20452;
	mul.lo.s64 	%rd20456, %rd20455, 1099511628211;
	shr.u64 	%rd20457, %rd20453, 8;
	and.b64  	%rd20458, %rd20457, 255;
	xor.b64  	%rd20459, %rd20458, %rd20456;
	mul.lo.s64 	%rd20460, %rd20459, 1099511628211;
	shr.u64 	%rd20461, %rd20453, 16;
	and.b64  	%rd20462, %rd20461, 255;
	xor.b64  	%rd20463, %rd20462, %rd20460;
	mul.lo.s64 	%rd20464, %rd20463, 1099511628211;
	shr.u64 	%rd20465, %rd20453, 24;
	and.b64  	%rd20466, %rd20465, 255;
	xor.b64  	%rd20467, %rd20466, %rd20464;
	mul.lo.s64 	%rd20468, %rd20467, 1099511628211;
	shr.u64 	%rd20469, %rd20453, 32;
	and.b64  	%rd20470, %rd20469, 255;
	xor.b64  	%rd20471, %rd20470, %rd20468;
	mul.lo.s64 	%rd20472, %rd20471, 1099511628211;
	shr.u64 	%rd20473, %rd20453, 40;
	and.b64  	%rd20474, %rd20473, 255;
	xor.b64  	%rd20475, %rd20474, %rd20472;
	mul.lo.s64 	%rd20476, %rd20475, 1099511628211;
	shr.u64 	%rd20477, %rd20453, 48;
	and.b64  	%rd20478, %rd20477, 255;
	xor.b64  	%rd20479, %rd20478, %rd20476;
	mul.lo.s64 	%rd20480, %rd20479, 1099511628211;
	shr.u64 	%rd20481, %rd20453, 56;
	xor.b64  	%rd20482, %rd20481, %rd20480;
	mul.lo.s64 	%rd39109, %rd20482, 1099511628211;
	add.s64 	%rd39107, %rd39107, 2;
	setp.ne.s64 	%p930, %rd39107, %rd3408;
	mov.u64 	%rd39110, %rd3408;
	@%p930 bra 	$L__BB21_2421;
$L__BB21_2422:
	setp.eq.s64 	%p931, %rd3407, 0;
	@%p931 bra 	$L__BB21_2424;
	shl.b64 	%rd20483, %rd39110, 3;
	add.s64 	%rd20484, %rd39019, %rd20483;
	ld.u64 	%rd20485, [%rd20484];
	and.b64  	%rd20486, %rd20485, 255;
	xor.b64  	%rd20487, %rd20486, %rd39109;
	mul.lo.s64 	%rd20488, %rd20487, 1099511628211;
	shr.u64 	%rd20489, %rd20485, 8;
	and.b64  	%rd20490, %rd20489, 255;
	xor.b64  	%rd20491, %rd20490, %rd20488;
	mul.lo.s64 	%rd20492, %rd20491, 1099511628211;
	shr.u64 	%rd20493, %rd20485, 16;
	and.b64  	%rd20494, %rd20493, 255;
	xor.b64  	%rd20495, %rd20494, %rd20492;
	mul.lo.s64 	%rd20496, %rd20495, 1099511628211;
	shr.u64 	%rd20497, %rd20485, 24;
	and.b64  	%rd20498, %rd20497, 255;
	xor.b64  	%rd20499, %rd20498, %rd20496;
	mul.lo.s64 	%rd20500, %rd20499, 1099511628211;
	shr.u64 	%rd20501, %rd20485, 32;
	and.b64  	%rd20502, %rd20501, 255;
	xor.b64  	%rd20503, %rd20502, %rd20500;
	mul.lo.s64 	%rd20504, %rd20503, 1099511628211;
	shr.u64 	%rd20505, %rd20485, 40;
	and.b64  	%rd20506, %rd20505, 255;
	xor.b64  	%rd20507, %rd20506, %rd20504;
	mul.lo.s64 	%rd20508, %rd20507, 1099511628211;
	shr.u64 	%rd20509, %rd20485, 48;
	and.b64  	%rd20510, %rd20509, 255;
	xor.b64  	%rd20511, %rd20510, %rd20508;
	mul.lo.s64 	%rd20512, %rd20511, 1099511628211;
	shr.u64 	%rd20513, %rd20485, 56;
	xor.b64  	%rd20514, %rd20513, %rd20512;
	mul.lo.s64 	%rd39109, %rd20514, 1099511628211;
$L__BB21_2424:
	setp.eq.s64 	%p932, %rd39103, %rd39109;
	@%p932 bra 	$L__BB21_2438;
	mov.b64 	%rd39115, -3750763034362895579;
	@%p924 bra 	$L__BB21_2431;
	setp.eq.s64 	%p934, %rd1785, 0;
	mov.b64 	%rd39115, -3750763034362895579;
	mov.b64 	%rd39116, 0;
	@%p934 bra 	$L__BB21_2429;
	mov.b64 	%rd39115, -3750763034362895579;
	mov.b64 	%rd39113, 0;
$L__BB21_2428:
	shl.b64 	%rd20521, %rd39113, 3;
	add.s64 	%rd20522, %rd38991, %rd20521;
	ld.u64 	%rd20523, [%rd20522];
	and.b64  	%rd20524, %rd20523, 255;
	xor.b64  	%rd20525, %rd20524, %rd39115;
	mul.lo.s64 	%rd20526, %rd20525, 1099511628211;
	shr.u64 	%rd20527, %rd20523, 8;
	and.b64  	%rd20528, %rd20527, 255;
	xor.b64  	%rd20529, %rd20528, %rd20526;
	mul.lo.s64 	%rd20530, %rd20529, 1099511628211;
	shr.u64 	%rd20531, %rd20523, 16;
	and.b64  	%rd20532, %rd20531, 255;
	xor.b64  	%rd20533, %rd20532, %rd20530;
	mul.lo.s64 	%rd20534, %rd20533, 1099511628211;
	shr.u64 	%rd20535, %rd20523, 24;
	and.b64  	%rd20536, %rd20535, 255;
	xor.b64  	%rd20537, %rd20536, %rd20534;
	mul.lo.s64 	%rd20538, %rd20537, 1099511628211;
	shr.u64 	%rd20539, %rd20523, 32;
	and.b64  	%rd20540, %rd20539, 255;
	xor.b64  	%rd20541, %rd20540, %rd20538;
	mul.lo.s64 	%rd20542, %rd20541, 1099511628211;
	shr.u64 	%rd20543, %rd20523, 40;
	and.b64  	%rd20544, %rd20543, 255;
	xor.b64  	%rd20545, %rd20544, %rd20542;
	mul.lo.s64 	%rd20546, %rd20545, 1099511628211;
	shr.u64 	%rd20547, %rd20523, 48;
	and.b64  	%rd20548, %rd20547, 255;
	xor.b64  	%rd20549, %rd20548, %rd20546;
	mul.lo.s64 	%rd20550, %rd20549, 1099511628211;
	shr.u64 	%rd20551, %rd20523, 56;
	xor.b64  	%rd20552, %rd20551, %rd20550;
	mul.lo.s64 	%rd20553, %rd20552, 1099511628211;
	ld.u64 	%rd20554, [%rd20522+8];
	and.b64  	%rd20555, %rd20554, 255;
	xor.b64  	%rd20556, %rd20555, %rd20553;
	mul.lo.s64 	%rd20557, %rd20556, 1099511628211;
	shr.u64 	%rd20558, %rd20554, 8;
	and.b64  	%rd20559, %rd20558, 255;
	xor.b64  	%rd20560, %rd20559, %rd20557;
	mul.lo.s64 	%rd20561, %rd20560, 1099511628211;
	shr.u64 	%rd20562, %rd20554, 16;
	and.b64  	%rd20563, %rd20562, 255;
	xor.b64  	%rd20564, %rd20563, %rd20561;
	mul.lo.s64 	%rd20565, %rd20564, 1099511628211;
	shr.u64 	%rd20566, %rd20554, 24;
	and.b64  	%rd20567, %rd20566, 255;
	xor.b64  	%rd20568, %rd20567, %rd20565;
	mul.lo.s64 	%rd20569, %rd20568, 1099511628211;
	shr.u64 	%rd20570, %rd20554, 32;
	and.b64  	%rd20571, %rd20570, 255;
	xor.b64  	%rd20572, %rd20571, %rd20569;
	mul.lo.s64 	%rd20573, %rd20572, 1099511628211;
	shr.u64 	%rd20574, %rd20554, 40;
	and.b64  	%rd20575, %rd20574, 255;
	xor.b64  	%rd20576, %rd20575, %rd20573;
	mul.lo.s64 	%rd20577, %rd20576, 1099511628211;
	shr.u64 	%rd20578, %rd20554, 48;
	and.b64  	%rd20579, %rd20578, 255;
	xor.b64  	%rd20580, %rd20579, %rd20577;
	mul.lo.s64 	%rd20581, %rd20580, 1099511628211;
	shr.u64 	%rd20582, %rd20554, 56;
	xor.b64  	%rd20583, %rd20582, %rd20581;
	mul.lo.s64 	%rd39115, %rd20583, 1099511628211;
	add.s64 	%rd39113, %rd39113, 2;
	setp.ne.s64 	%p935, %rd39113, %rd3408;
	mov.u64 	%rd39116, %rd3408;
	@%p935 bra 	$L__BB21_2428;
$L__BB21_2429:
	setp.eq.s64 	%p936, %rd3407, 0;
	@%p936 bra 	$L__BB21_2431;
	shl.b64 	%rd20584, %rd39116, 3;
	add.s64 	%rd20585, %rd38991, %rd20584;
	ld.u64 	%rd20586, [%rd20585];
	and.b64  	%rd20587, %rd20586, 255;
	xor.b64  	%rd20588, %rd20587, %rd39115;
	mul.lo.s64 	%rd20589, %rd20588, 1099511628211;
	shr.u64 	%rd20590, %rd20586, 8;
	and.b64  	%rd20591, %rd20590, 255;
	xor.b64  	%rd20592, %rd20591, %rd20589;
	mul.lo.s64 	%rd20593, %rd20592, 1099511628211;
	shr.u64 	%rd20594, %rd20586, 16;
	and.b64  	%rd20595, %rd20594, 255;
	xor.b64  	%rd20596, %rd20595, %rd20593;
	mul.lo.s64 	%rd20597, %rd20596, 1099511628211;
	shr.u64 	%rd20598, %rd20586, 24;
	and.b64  	%rd20599, %rd20598, 255;
	xor.b64  	%rd20600, %rd20599, %rd20597;
	mul.lo.s64 	%rd20601, %rd20600, 1099511628211;
	shr.u64 	%rd20602, %rd20586, 32;
	and.b64  	%rd20603, %rd20602, 255;
	xor.b64  	%rd20604, %rd20603, %rd20601;
	mul.lo.s64 	%rd20605, %rd20604, 1099511628211;
	shr.u64 	%rd20606, %rd20586, 40;
	and.b64  	%rd20607, %rd20606, 255;
	xor.b64  	%rd20608, %rd20607, %rd20605;
	mul.lo.s64 	%rd20609, %rd20608, 1099511628211;
	shr.u64 	%rd20610, %rd20586, 48;
	and.b64  	%rd20611, %rd20610, 255;
	xor.b64  	%rd20612, %rd20611, %rd20609;
	mul.lo.s64 	%rd20613, %rd20612, 1099511628211;
	shr.u64 	%rd20614, %rd20586, 56;
	xor.b64  	%rd20615, %rd20614, %rd20613;
	mul.lo.s64 	%rd39115, %rd20615, 1099511628211;
$L__BB21_2431:
	mov.b64 	%rd39121, -3750763034362895579;
	@%p924 bra 	$L__BB21_2437;
	setp.eq.s64 	%p938, %rd1785, 0;
	mov.b64 	%rd39121, -3750763034362895579;
	mov.b64 	%rd39122, 0;
	@%p938 bra 	$L__BB21_2435;
	mov.b64 	%rd39121, -3750763034362895579;
	mov.b64 	%rd39119, 0;
$L__BB21_2434:
	shl.b64 	%rd20622, %rd39119, 3;
	add.s64 	%rd20623, %rd39019, %rd20622;
	ld.u64 	%rd20624, [%rd20623];
	and.b64  	%rd20625, %rd20624, 255;
	xor.b64  	%rd20626, %rd20625, %rd39121;
	mul.lo.s64 	%rd20627, %rd20626, 1099511628211;
	shr.u64 	%rd20628, %rd20624, 8;
	and.b64  	%rd20629, %rd20628, 255;
	xor.b64  	%rd20630, %rd20629, %rd20627;
	mul.lo.s64 	%rd20631, %rd20630, 1099511628211;
	shr.u64 	%rd20632, %rd20624, 16;
	and.b64  	%rd20633, %rd20632, 255;
	xor.b64  	%rd20634, %rd20633, %rd20631;
	mul.lo.s64 	%rd20635, %rd20634, 1099511628211;
	shr.u64 	%rd20636, %rd20624, 24;
	and.b64  	%rd20637, %rd20636, 255;
	xor.b64  	%rd20638, %rd20637, %rd20635;
	mul.lo.s64 	%rd20639, %rd20638, 1099511628211;
	shr.u64 	%rd20640, %rd20624, 32;
	and.b64  	%rd20641, %rd20640, 255;
	xor.b64  	%rd20642, %rd20641, %rd20639;
	mul.lo.s64 	%rd20643, %rd20642, 1099511628211;
	shr.u64 	%rd20644, %rd20624, 40;
	and.b64  	%rd20645, %rd20644, 255;
	xor.b64  	%rd20646, %rd20645, %rd20643;
	mul.lo.s64 	%rd20647, %rd20646, 1099511628211;
	shr.u64 	%rd20648, %rd20624, 48;
	and.b64  	%rd20649, %rd20648, 255;
	xor.b64  	%rd20650, %rd20649, %rd20647;
	mul.lo.s64 	%rd20651, %rd20650, 1099511628211;
	shr.u64 	%rd20652, %rd20624, 56;
	xor.b64  	%rd20653, %rd20652, %rd20651;
	mul.lo.s64 	%rd20654, %rd20653, 1099511628211;
	ld.u64 	%rd20655, [%rd20623+8];
	and.b64  	%rd20656, %rd20655, 255;
	xor.b64  	%rd20657, %rd20656, %rd20654;
	mul.lo.s64 	%rd20658, %rd20657, 1099511628211;
	shr.u64 	%rd20659, %rd20655, 8;
	and.b64  	%rd20660, %rd20659, 255;
	xor.b64  	%rd20661, %rd20660, %rd20658;
	mul.lo.s64 	%rd20662, %rd20661, 1099511628211;
	shr.u64 	%rd20663, %rd20655, 16;
	and.b64  	%rd20664, %rd20663, 255;
	xor.b64  	%rd20665, %rd20664, %rd20662;
	mul.lo.s64 	%rd20666, %rd20665, 1099511628211;
	shr.u64 	%rd20667, %rd20655, 24;
	and.b64  	%rd20668, %rd20667, 255;
	xor.b64  	%rd20669, %rd20668, %rd20666;
	mul.lo.s64 	%rd20670, %rd20669, 1099511628211;
	shr.u64 	%rd20671, %rd20655, 32;
	and.b64  	%rd20672, %rd20671, 255;
	xor.b64  	%rd20673, %rd20672, %rd20670;
	mul.lo.s64 	%rd20674, %rd20673, 1099511628211;
	shr.u64 	%rd20675, %rd20655, 40;
	and.b64  	%rd20676, %rd20675, 255;
	xor.b64  	%rd20677, %rd20676, %rd20674;
	mul.lo.s64 	%rd20678, %rd20677, 1099511628211;
	shr.u64 	%rd20679, %rd20655, 48;
	and.b64  	%rd20680, %rd20679, 255;
	xor.b64  	%rd20681, %rd20680, %rd20678;
	mul.lo.s64 	%rd20682, %rd20681, 1099511628211;
	shr.u64 	%rd20683, %rd20655, 56;
	xor.b64  	%rd20684, %rd20683, %rd20682;
	mul.lo.s64 	%rd39121, %rd20684, 1099511628211;
	add.s64 	%rd39119, %rd39119, 2;
	setp.ne.s64 	%p939, %rd39119, %rd3408;
	mov.u64 	%rd39122, %rd3408;
	@%p939 bra 	$L__BB21_2434;
$L__BB21_2435:
	setp.eq.s64 	%p940, %rd3407, 0;
	@%p940 bra 	$L__BB21_2437;
	shl.b64 	%rd20685, %rd39122, 3;
	add.s64 	%rd20686, %rd39019, %rd20685;
	ld.u64 	%rd20687, [%rd20686];
	and.b64  	%rd20688, %rd20687, 255;
	xor.b64  	%rd20689, %rd20688, %rd39121;
	mul.lo.s64 	%rd20690, %rd20689, 1099511628211;
	shr.u64 	%rd20691, %rd20687, 8;
	and.b64  	%rd20692, %rd20691, 255;
	xor.b64  	%rd20693, %rd20692, %rd20690;
	mul.lo.s64 	%rd20694, %rd20693, 1099511628211;
	shr.u64 	%rd20695, %rd20687, 16;
	and.b64  	%rd20696, %rd20695, 255;
	xor.b64  	%rd20697, %rd20696, %rd20694;
	mul.lo.s64 	%rd20698, %rd20697, 1099511628211;
	shr.u64 	%rd20699, %rd20687, 24;
	and.b64  	%rd20700, %rd20699, 255;
	xor.b64  	%rd20701, %rd20700, %rd20698;
	mul.lo.s64 	%rd20702, %rd20701, 1099511628211;
	shr.u64 	%rd20703, %rd20687, 32;
	and.b64  	%rd20704, %rd20703, 255;
	xor.b64  	%rd20705, %rd20704, %rd20702;
	mul.lo.s64 	%rd20706, %rd20705, 1099511628211;
	shr.u64 	%rd20707, %rd20687, 40;
	and.b64  	%rd20708, %rd20707, 255;
	xor.b64  	%rd20709, %rd20708, %rd20706;
	mul.lo.s64 	%rd20710, %rd20709, 1099511628211;
	shr.u64 	%rd20711, %rd20687, 48;
	and.b64  	%rd20712, %rd20711, 255;
	xor.b64  	%rd20713, %rd20712, %rd20710;
	mul.lo.s64 	%rd20714, %rd20713, 1099511628211;
	shr.u64 	%rd20715, %rd20687, 56;
	xor.b64  	%rd20716, %rd20715, %rd20714;
	mul.lo.s64 	%rd39121, %rd20716, 1099511628211;
$L__BB21_2437:
	setp.lt.u64 	%p1809, %rd39115, %rd39121;
	bra.uni 	$L__BB21_2441;
$L__BB21_2438:
	setp.eq.s32 	%p942, %r120, 0;
	mov.pred 	%p1809, %p920;
	@%p942 bra 	$L__BB21_2441;
	mov.b64 	%rd39125, 0;
$L__BB21_2440:
	shl.b64 	%rd20718, %rd39125, 3;
	add.s64 	%rd20719, %rd38991, %rd20718;
	ld.u64 	%rd20720, [%rd20719];
	add.s64 	%rd20721, %rd39019, %rd20718;
	ld.u64 	%rd20722, [%rd20721];
	setp.lt.u64 	%p1809, %rd20720, %rd20722;
	setp.ge.u64 	%p943, %rd20720, %rd20722;
	add.s64 	%rd39125, %rd39125, 1;
	setp.ne.s64 	%p944, %rd39125, %rd1784;
	and.pred  	%p945, %p943, %p944;
	@%p945 bra 	$L__BB21_2440;
$L__BB21_2441:
	selp.b64 	%rd38927, %rd38991, %rd39019, %p1809;
	selp.u32 	%r294, 1, 0, %p1809;
	add.s32 	%r103, %r101, %r294;
	not.pred 	%p946, %p1809;
	selp.u32 	%r295, 1, 0, %p946;
	add.s32 	%r104, %r102, %r295;
	@%p1809 bra 	$L__BB21_2443;
	shl.b32 	%r296, %r104, 3;
	add.s32 	%r298, %r258, %r296;
	ld.shared.u64 	%rd39019, [%r298];
	bra.uni 	$L__BB21_2444;
$L__BB21_2443:
	shl.b32 	%r299, %r103, 3;
	add.s32 	%r301, %r258, %r299;
	ld.shared.u64 	%rd38991, [%r301];
$L__BB21_2444:
	setp.ge.s32 	%p948, %r103, %r79;
	mov.pred 	%p947, 0;
	mov.pred 	%p1810, %p947;
	@%p948 bra 	$L__BB21_2475;
	setp.ge.s32 	%p950, %r104, %r78;
	mov.pred 	%p1810, -1;
	@%p950 bra 	$L__BB21_2475;
	setp.eq.s64 	%p951, %rd3820, 0;
	mov.b64 	%rd39130, -3750763034362895579;
	@%p951 bra 	$L__BB21_2452;
	setp.eq.s64 	%p952, %rd1785, 0;
	mov.b64 	%rd39130, -3750763034362895579;
	mov.b64 	%rd39131, 0;
	@%p952 bra 	$L__BB21_2450;
	mov.b64 	%rd39130, -3750763034362895579;
	mov.b64 	%rd39128, 0;
$L__BB21_2449:
	shl.b64 	%rd20730, %rd39128, 3;
	add.s64 	%rd20731, %rd38991, %rd20730;
	ld.u64 	%rd20732, [%rd20731];
	and.b64  	%rd20733, %rd20732, 255;
	xor.b64  	%rd20734, %rd20733, %rd39130;
	mul.lo.s64 	%rd20735, %rd20734, 1099511628211;
	shr.u64 	%rd20736, %rd20732, 8;
	and.b64  	%rd20737, %rd20736, 255;
	xor.b64  	%rd20738, %rd20737, %rd20735;
	mul.lo.s64 	%rd20739, %rd20738, 1099511628211;
	shr.u64 	%rd20740, %rd20732, 16;
	and.b64  	%rd20741, %rd20740, 255;
	xor.b64  	%rd20742, %rd20741, %rd20739;
	mul.lo.s64 	%rd20743, %rd20742, 1099511628211;
	shr.u64 	%rd20744, %rd20732, 24;
	and.b64  	%rd20745, %rd20744, 255;
	xor.b64  	%rd20746, %rd20745, %rd20743;
	mul.lo.s64 	%rd20747, %rd20746, 1099511628211;
	shr.u64 	%rd20748, %rd20732, 32;
	and.b64  	%rd20749, %rd20748, 255;
	xor.b64  	%rd20750, %rd20749, %rd20747;
	mul.lo.s64 	%rd20751, %rd20750, 1099511628211;
	shr.u64 	%rd20752, %rd20732, 40;
	and.b64  	%rd20753, %rd20752, 255;
	xor.b64  	%rd20754, %rd20753, %rd20751;
	mul.lo.s64 	%rd20755, %rd20754, 1099511628211;
	shr.u64 	%rd20756, %rd20732, 48;
	and.b64  	%rd20757, %rd20756, 255;
	xor.b64  	%rd20758, %rd20757, %rd20755;
	mul.lo.s64 	%rd20759, %rd20758, 1099511628211;
	shr.u64 	%rd20760, %rd20732, 56;
	xor.b64  	%rd20761, %rd20760, %rd20759;
	mul.lo.s64 	%rd20762, %rd20761, 1099511628211;
	ld.u64 	%rd20763, [%rd20731+8];
	and.b64  	%rd20764, %rd20763, 255;
	xor.b64  	%rd20765, %rd20764, %rd20762;
	mul.lo.s64 	%rd20766, %rd20765, 1099511628211;
	shr.u64 	%rd20767, %rd20763, 8;
	and.b64  	%rd20768, %rd20767, 255;
	xor.b64  	%rd20769, %rd20768, %rd20766;
	mul.lo.s64 	%rd20770, %rd20769, 1099511628211;
	shr.u64 	%rd20771, %rd20763, 16;
	and.b64  	%rd20772, %rd20771, 255;
	xor.b64  	%rd20773, %rd20772, %rd20770;
	mul.lo.s64 	%rd20774, %rd20773, 1099511628211;
	shr.u64 	%rd20775, %rd20763, 24;
	and.b64  	%rd20776, %rd20775, 255;
	xor.b64  	%rd20777, %rd20776, %rd20774;
	mul.lo.s64 	%rd20778, %rd20777, 1099511628211;
	shr.u64 	%rd20779, %rd20763, 32;
	and.b64  	%rd20780, %rd20779, 255;
	xor.b64  	%rd20781, %rd20780, %rd20778;
	mul.lo.s64 	%rd20782, %rd20781, 1099511628211;
	shr.u64 	%rd20783, %rd20763, 40;
	and.b64  	%rd20784, %rd20783, 255;
	xor.b64  	%rd20785, %rd20784, %rd20782;
	mul.lo.s64 	%rd20786, %rd20785, 1099511628211;
	shr.u64 	%rd20787, %rd20763, 48;
	and.b64  	%rd20788, %rd20787, 255;
	xor.b64  	%rd20789, %rd20788, %rd20786;
	mul.lo.s64 	%rd20790, %rd20789, 1099511628211;
	shr.u64 	%rd20791, %rd20763, 56;
	xor.b64  	%rd20792, %rd20791, %rd20790;
	mul.lo.s64 	%rd39130, %rd20792, 1099511628211;
	add.s64 	%rd39128, %rd39128, 2;
	setp.ne.s64 	%p953, %rd39128, %rd3408;
	mov.u64 	%rd39131, %rd3408;
	@%p953 bra 	$L__BB21_2449;
$L__BB21_2450:
	setp.eq.s64 	%p954, %rd3407, 0;
	@%p954 bra 	$L__BB21_2452;
	shl.b64 	%rd20793, %rd39131, 3;
	add.s64 	%rd20794, %rd38991, %rd20793;
	ld.u64 	%rd20795, [%rd20794];
	and.b64  	%rd20796, %rd20795, 255;
	xor.b64  	%rd20797, %rd20796, %rd39130;
	mul.lo.s64 	%rd20798, %rd20797, 1099511628211;
	shr.u64 	%rd20799, %rd20795, 8;
	and.b64  	%rd20800, %rd20799, 255;
	xor.b64  	%rd20801, %rd20800, %rd20798;
	mul.lo.s64 	%rd20802, %rd20801, 1099511628211;
	shr.u64 	%rd20803, %rd20795, 16;
	and.b64  	%rd20804, %rd20803, 255;
	xor.b64  	%rd20805, %rd20804, %rd20802;
	mul.lo.s64 	%rd20806, %rd20805, 1099511628211;
	shr.u64 	%rd20807, %rd20795, 24;
	and.b64  	%rd20808, %rd20807, 255;
	xor.b64  	%rd20809, %rd20808, %rd20806;
	mul.lo.s64 	%rd20810, %rd20809, 1099511628211;
	shr.u64 	%rd20811, %rd20795, 32;
	and.b64  	%rd20812, %rd20811, 255;
	xor.b64  	%rd20813, %rd20812, %rd20810;
	mul.lo.s64 	%rd20814, %rd20813, 1099511628211;
	shr.u64 	%rd20815, %rd20795, 40;
	and.b64  	%rd20816, %rd20815, 255;
	xor.b64  	%rd20817, %rd20816, %rd20814;
	mul.lo.s64 	%rd20818, %rd20817, 1099511628211;
	shr.u64 	%rd20819, %rd20795, 48;
	and.b64  	%rd20820, %rd20819, 255;
	xor.b64  	%rd20821, %rd20820, %rd20818;
	mul.lo.s64 	%rd20822, %rd20821, 1099511628211;
	shr.u64 	%rd20823, %rd20795, 56;
	xor.b64  	%rd20824, %rd20823, %rd20822;
	mul.lo.s64 	%rd39130, %rd20824, 1099511628211;
$L__BB21_2452:
	mov.b64 	%rd39136, -3750763034362895579;
	@%p951 bra 	$L__BB21_2458;
	setp.eq.s64 	%p956, %rd1785, 0;
	mov.b64 	%rd39136, -3750763034362895579;
	mov.b64 	%rd39137, 0;
	@%p956 bra 	$L__BB21_2456;
	mov.b64 	%rd39136, -3750763034362895579;
	mov.b64 	%rd39134, 0;
$L__BB21_2455:
	shl.b64 	%rd20831, %rd39134, 3;
	add.s64 	%rd20832, %rd39019, %rd20831;
	ld.u64 	%rd20833, [%rd20832];
	and.b64  	%rd20834, %rd20833, 255;
	xor.b64  	%rd20835, %rd20834, %rd39136;
	mul.lo.s64 	%rd20836, %rd20835, 1099511628211;
	shr.u64 	%rd20837, %rd20833, 8;
	and.b64  	%rd20838, %rd20837, 255;
	xor.b64  	%rd20839, %rd20838, %rd20836;
	mul.lo.s64 	%rd20840, %rd20839, 1099511628211;
	shr.u64 	%rd20841, %rd20833, 16;
	and.b64  	%rd20842, %rd20841, 255;
	xor.b64  	%rd20843, %rd20842, %rd20840;
	mul.lo.s64 	%rd20844, %rd20843, 1099511628211;
	shr.u64 	%rd20845, %rd20833, 24;
	and.b64  	%rd20846, %rd20845, 255;
	xor.b64  	%rd20847, %rd20846, %rd20844;
	mul.lo.s64 	%rd20848, %rd20847, 1099511628211;
	shr.u64 	%rd20849, %rd20833, 32;
	and.b64  	%rd20850, %rd20849, 255;
	xor.b64  	%rd20851, %rd20850, %rd20848;
	mul.lo.s64 	%rd20852, %rd20851, 1099511628211;
	shr.u64 	%rd20853, %rd20833, 40;
	and.b64  	%rd20854, %rd20853, 255;
	xor.b64  	%rd20855, %rd20854, %rd20852;
	mul.lo.s64 	%rd20856, %rd20855, 1099511628211;
	shr.u64 	%rd20857, %rd20833, 48;
	and.b64  	%rd20858, %rd20857, 255;
	xor.b64  	%rd20859, %rd20858, %rd20856;
	mul.lo.s64 	%rd20860, %rd20859, 1099511628211;
	shr.u64 	%rd20861, %rd20833, 56;
	xor.b64  	%rd20862, %rd20861, %rd20860;
	mul.lo.s64 	%rd20863, %rd20862, 1099511628211;
	ld.u64 	%rd20864, [%rd20832+8];
	and.b64  	%rd20865, %rd20864, 255;
	xor.b64  	%rd20866, %rd20865, %rd20863;
	mul.lo.s64 	%rd20867, %rd20866, 1099511628211;
	shr.u64 	%rd20868, %rd20864, 8;
	and.b64  	%rd20869, %rd20868, 255;
	xor.b64  	%rd20870, %rd20869, %rd20867;
	mul.lo.s64 	%rd20871, %rd20870, 1099511628211;
	shr.u64 	%rd20872, %rd20864, 16;
	and.b64  	%rd20873, %rd20872, 255;
	xor.b64  	%rd20874, %rd20873, %rd20871;
	mul.lo.s64 	%rd20875, %rd20874, 1099511628211;
	shr.u64 	%rd20876, %rd20864, 24;
	and.b64  	%rd20877, %rd20876, 255;
	xor.b64  	%rd20878, %rd20877, %rd20875;
	mul.lo.s64 	%rd20879, %rd20878, 1099511628211;
	shr.u64 	%rd20880, %rd20864, 32;
	and.b64  	%rd20881, %rd20880, 255;
	xor.b64  	%rd20882, %rd20881, %rd20879;
	mul.lo.s64 	%rd20883, %rd20882, 1099511628211;
	shr.u64 	%rd20884, %rd20864, 40;
	and.b64  	%rd20885, %rd20884, 255;
	xor.b64  	%rd20886, %rd20885, %rd20883;
	mul.lo.s64 	%rd20887, %rd20886, 1099511628211;
	shr.u64 	%rd20888, %rd20864, 48;
	and.b64  	%rd20889, %rd20888, 255;
	xor.b64  	%rd20890, %rd20889, %rd20887;
	mul.lo.s64 	%rd20891, %rd20890, 1099511628211;
	shr.u64 	%rd20892, %rd20864, 56;
	xor.b64  	%rd20893, %rd20892, %rd20891;
	mul.lo.s64 	%rd39136, %rd20893, 1099511628211;
	add.s64 	%rd39134, %rd39134, 2;
	setp.ne.s64 	%p957, %rd39134, %rd3408;
	mov.u64 	%rd39137, %rd3408;
	@%p957 bra 	$L__BB21_2455;
$L__BB21_2456:
	setp.eq.s64 	%p958, %rd3407, 0;
	@%p958 bra 	$L__BB21_2458;
	shl.b64 	%rd20894, %rd39137, 3;
	add.s64 	%rd20895, %rd39019, %rd20894;
	ld.u64 	%rd20896, [%rd20895];
	and.b64  	%rd20897, %rd20896, 255;
	xor.b64  	%rd20898, %rd20897, %rd39136;
	mul.lo.s64 	%rd20899, %rd20898, 1099511628211;
	shr.u64 	%rd20900, %rd20896, 8;
	and.b64  	%rd20901, %rd20900, 255;
	xor.b64  	%rd20902, %rd20901, %rd20899;
	mul.lo.s64 	%rd20903, %rd20902, 1099511628211;
	shr.u64 	%rd20904, %rd20896, 16;
	and.b64  	%rd20905, %rd20904, 255;
	xor.b64  	%rd20906, %rd20905, %rd20903;
	mul.lo.s64 	%rd20907, %rd20906, 1099511628211;
	shr.u64 	%rd20908, %rd20896, 24;
	and.b64  	%rd20909, %rd20908, 255;
	xor.b64  	%rd20910, %rd20909, %rd20907;
	mul.lo.s64 	%rd20911, %rd20910, 1099511628211;
	shr.u64 	%rd20912, %rd20896, 32;
	and.b64  	%rd20913, %rd20912, 255;
	xor.b64  	%rd20914, %rd20913, %rd20911;
	mul.lo.s64 	%rd20915, %rd20914, 1099511628211;
	shr.u64 	%rd20916, %rd20896, 40;
	and.b64  	%rd20917, %rd20916, 255;
	xor.b64  	%rd20918, %rd20917, %rd20915;
	mul.lo.s64 	%rd20919, %rd20918, 1099511628211;
	shr.u64 	%rd20920, %rd20896, 48;
	and.b64  	%rd20921, %rd20920, 255;
	xor.b64  	%rd20922, %rd20921, %rd20919;
	mul.lo.s64 	%rd20923, %rd20922, 1099511628211;
	shr.u64 	%rd20924, %rd20896, 56;
	xor.b64  	%rd20925, %rd20924, %rd20923;
	mul.lo.s64 	%rd39136, %rd20925, 1099511628211;
$L__BB21_2458:
	setp.eq.s64 	%p959, %rd39130, %rd39136;
	@%p959 bra 	$L__BB21_2472;
	mov.b64 	%rd39142, -3750763034362895579;
	@%p951 bra 	$L__BB21_2465;
	setp.eq.s64 	%p961, %rd1785, 0;
	mov.b64 	%rd39142, -3750763034362895579;
	mov.b64 	%rd39143, 0;
	@%p961 bra 	$L__BB21_2463;
	mov.b64 	%rd39142, -3750763034362895579;
	mov.b64 	%rd39140, 0;
$L__BB21_2462:
	shl.b64 	%rd20932, %rd39140, 3;
	add.s64 	%rd20933, %rd38991, %rd20932;
	ld.u64 	%rd20934, [%rd20933];
	and.b64  	%rd20935, %rd20934, 255;
	xor.b64  	%rd20936, %rd20935, %rd39142;
	mul.lo.s64 	%rd20937, %rd20936, 1099511628211;
	shr.u64 	%rd20938, %rd20934, 8;
	and.b64  	%rd20939, %rd20938, 255;
	xor.b64  	%rd20940, %rd20939, %rd20937;
	mul.lo.s64 	%rd20941, %rd20940, 1099511628211;
	shr.u64 	%rd20942, %rd20934, 16;
	and.b64  	%rd20943, %rd20942, 255;
	xor.b64  	%rd20944, %rd20943, %rd20941;
	mul.lo.s64 	%rd20945, %rd20944, 1099511628211;
	shr.u64 	%rd20946, %rd20934, 24;
	and.b64  	%rd20947, %rd20946, 255;
	xor.b64  	%rd20948, %rd20947, %rd20945;
	mul.lo.s64 	%rd20949, %rd20948, 1099511628211;
	shr.u64 	%rd20950, %rd20934, 32;
	and.b64  	%rd20951, %rd20950, 255;
	xor.b64  	%rd20952, %rd20951, %rd20949;
	mul.lo.s64 	%rd20953, %rd20952, 1099511628211;
	shr.u64 	%rd20954, %rd20934, 40;
	and.b64  	%rd20955, %rd20954, 255;
	xor.b64  	%rd20956, %rd20955, %rd20953;
	mul.lo.s64 	%rd20957, %rd20956, 1099511628211;
	shr.u64 	%rd20958, %rd20934, 48;
	and.b64  	%rd20959, %rd20958, 255;
	xor.b64  	%rd20960, %rd20959, %rd20957;
	mul.lo.s64 	%rd20961, %rd20960, 1099511628211;
	shr.u64 	%rd20962, %rd20934, 56;
	xor.b64  	%rd20963, %rd20962, %rd20961;
	mul.lo.s64 	%rd20964, %rd20963, 1099511628211;
	ld.u64 	%rd20965, [%rd20933+8];
	and.b64  	%rd20966, %rd20965, 255;
	xor.b64  	%rd20967, %rd20966, %rd20964;
	mul.lo.s64 	%rd20968, %rd20967, 1099511628211;
	shr.u64 	%rd20969, %rd20965, 8;
	and.b64  	%rd20970, %rd20969, 255;
	xor.b64  	%rd20971, %rd20970, %rd20968;
	mul.lo.s64 	%rd20972, %rd20971, 1099511628211;
	shr.u64 	%rd20973, %rd20965, 16;
	and.b64  	%rd20974, %rd20973, 255;
	xor.b64  	%rd20975, %rd20974, %rd20972;
	mul.lo.s64 	%rd20976, %rd20975, 1099511628211;
	shr.u64 	%rd20977, %rd20965, 24;
	and.b64  	%rd20978, %rd20977, 255;
	xor.b64  	%rd20979, %rd20978, %rd20976;
	mul.lo.s64 	%rd20980, %rd20979, 1099511628211;
	shr.u64 	%rd20981, %rd20965, 32;
	and.b64  	%rd20982, %rd20981, 255;
	xor.b64  	%rd20983, %rd20982, %rd20980;
	mul.lo.s64 	%rd20984, %rd20983, 1099511628211;
	shr.u64 	%rd20985, %rd20965, 40;
	and.b64  	%rd20986, %rd20985, 255;
	xor.b64  	%rd20987, %rd20986, %rd20984;
	mul.lo.s64 	%rd20988, %rd20987, 1099511628211;
	shr.u64 	%rd20989, %rd20965, 48;
	and.b64  	%rd20990, %rd20989, 255;
	xor.b64  	%rd20991, %rd20990, %rd20988;
	mul.lo.s64 	%rd20992, %rd20991, 1099511628211;
	shr.u64 	%rd20993, %rd20965, 56;
	xor.b64  	%rd20994, %rd20993, %rd20992;
	mul.lo.s64 	%rd39142, %rd20994, 1099511628211;
	add.s64 	%rd39140, %rd39140, 2;
	setp.ne.s64 	%p962, %rd39140, %rd3408;
	mov.u64 	%rd39143, %rd3408;
	@%p962 bra 	$L__BB21_2462;
$L__BB21_2463:
	setp.eq.s64 	%p963, %rd3407, 0;
	@%p963 bra 	$L__BB21_2465;
	shl.b64 	%rd20995, %rd39143, 3;
	add.s64 	%rd20996, %rd38991, %rd20995;
	ld.u64 	%rd20997, [%rd20996];
	and.b64  	%rd20998, %rd20997, 255;
	xor.b64  	%rd20999, %rd20998, %rd39142;
	mul.lo.s64 	%rd21000, %rd20999, 1099511628211;
	shr.u64 	%rd21001, %rd20997, 8;
	and.b64  	%rd21002, %rd21001, 255;
	xor.b64  	%rd21003, %rd21002, %rd21000;
	mul.lo.s64 	%rd21004, %rd21003, 1099511628211;
	shr.u64 	%rd21005, %rd20997, 16;
	and.b64  	%rd21006, %rd21005, 255;
	xor.b64  	%rd21007, %rd21006, %rd21004;
	mul.lo.s64 	%rd21008, %rd21007, 1099511628211;
	shr.u64 	%rd21009, %rd20997, 24;
	and.b64  	%rd21010, %rd21009, 255;
	xor.b64  	%rd21011, %rd21010, %rd21008;
	mul.lo.s64 	%rd21012, %rd21011, 1099511628211;
	shr.u64 	%rd21013, %rd20997, 32;
	and.b64  	%rd21014, %rd21013, 255;
	xor.b64  	%rd21015, %rd21014, %rd21012;
	mul.lo.s64 	%rd21016, %rd21015, 1099511628211;
	shr.u64 	%rd21017, %rd20997, 40;
	and.b64  	%rd21018, %rd21017, 255;
	xor.b64  	%rd21019, %rd21018, %rd21016;
	mul.lo.s64 	%rd21020, %rd21019, 1099511628211;
	shr.u64 	%rd21021, %rd20997, 48;
	and.b64  	%rd21022, %rd21021, 255;
	xor.b64  	%rd21023, %rd21022, %rd21020;
	mul.lo.s64 	%rd21024, %rd21023, 1099511628211;
	shr.u64 	%rd21025, %rd20997, 56;
	xor.b64  	%rd21026, %rd21025, %rd21024;
	mul.lo.s64 	%rd39142, %rd21026, 1099511628211;
$L__BB21_2465:
	mov.b64 	%rd39148, -3750763034362895579;
	@%p951 bra 	$L__BB21_2471;
	setp.eq.s64 	%p965, %rd1785, 0;
	mov.b64 	%rd39148, -3750763034362895579;
	mov.b64 	%rd39149, 0;
	@%p965 bra 	$L__BB21_2469;
	mov.b64 	%rd39148, -3750763034362895579;
	mov.b64 	%rd39146, 0;
$L__BB21_2468:
	shl.b64 	%rd21033, %rd39146, 3;
	add.s64 	%rd21034, %rd39019, %rd21033;
	ld.u64 	%rd21035, [%rd21034];
	and.b64  	%rd21036, %rd21035, 255;
	xor.b64  	%rd21037, %rd21036, %rd39148;
	mul.lo.s64 	%rd21038, %rd21037, 1099511628211;
	shr.u64 	%rd21039, %rd21035, 8;
	and.b64  	%rd21040, %rd21039, 255;
	xor.b64  	%rd21041, %rd21040, %rd21038;
	mul.lo.s64 	%rd21042, %rd21041, 1099511628211;
	shr.u64 	%rd21043, %rd21035, 16;
	and.b64  	%rd21044, %rd21043, 255;
	xor.b64  	%rd21045, %rd21044, %rd21042;
	mul.lo.s64 	%rd21046, %rd21045, 1099511628211;
	shr.u64 	%rd21047, %rd21035, 24;
	and.b64  	%rd21048, %rd21047, 255;
	xor.b64  	%rd21049, %rd21048, %rd21046;
	mul.lo.s64 	%rd21050, %rd21049, 1099511628211;
	shr.u64 	%rd21051, %rd21035, 32;
	and.b64  	%rd21052, %rd21051, 255;
	xor.b64  	%rd21053, %rd21052, %rd21050;
	mul.lo.s64 	%rd21054, %rd21053, 1099511628211;
	shr.u64 	%rd21055, %rd21035, 40;
	and.b64  	%rd21056, %rd21055, 255;
	xor.b64  	%rd21057, %rd21056, %rd21054;
	mul.lo.s64 	%rd21058, %rd21057, 1099511628211;
	shr.u64 	%rd21059, %rd21035, 48;
	and.b64  	%rd21060, %rd21059, 255;
	xor.b64  	%rd21061, %rd21060, %rd21058;
	mul.lo.s64 	%rd21062, %rd21061, 1099511628211;
	shr.u64 	%rd21063, %rd21035, 56;
	xor.b64  	%rd21064, %rd21063, %rd21062;
	mul.lo.s64 	%rd21065, %rd21064, 1099511628211;
	ld.u64 	%rd21066, [%rd21034+8];
	and.b64  	%rd21067, %rd21066, 255;
	xor.b64  	%rd21068, %rd21067, %rd21065;
	mul.lo.s64 	%rd21069, %rd21068, 1099511628211;
	shr.u64 	%rd21070, %rd21066, 8;
	and.b64  	%rd21071, %rd21070, 255;
	xor.b64  	%rd21072, %rd21071, %rd21069;
	mul.lo.s64 	%rd21073, %rd21072, 1099511628211;
	shr.u64 	%rd21074, %rd21066, 16;
	and.b64  	%rd21075, %rd21074, 255;
	xor.b64  	%rd21076, %rd21075, %rd21073;
	mul.lo.s64 	%rd21077, %rd21076, 1099511628211;
	shr.u64 	%rd21078, %rd21066, 24;
	and.b64  	%rd21079, %rd21078, 255;
	xor.b64  	%rd21080, %rd21079, %rd21077;
	mul.lo.s64 	%rd21081, %rd21080, 1099511628211;
	shr.u64 	%rd21082, %rd21066, 32;
	and.b64  	%rd21083, %rd21082, 255;
	xor.b64  	%rd21084, %rd21083, %rd21081;
	mul.lo.s64 	%rd21085, %rd21084, 1099511628211;
	shr.u64 	%rd21086, %rd21066, 40;
	and.b64  	%rd21087, %rd21086, 255;
	xor.b64  	%rd21088, %rd21087, %rd21085;
	mul.lo.s64 	%rd21089, %rd21088, 1099511628211;
	shr.u64 	%rd21090, %rd21066, 48;
	and.b64  	%rd21091, %rd21090, 255;
	xor.b64  	%rd21092, %rd21091, %rd21089;
	mul.lo.s64 	%rd21093, %rd21092, 1099511628211;
	shr.u64 	%rd21094, %rd21066, 56;
	xor.b64  	%rd21095, %rd21094, %rd21093;
	mul.lo.s64 	%rd39148, %rd21095, 1099511628211;
	add.s64 	%rd39146, %rd39146, 2;
	setp.ne.s64 	%p966, %rd39146, %rd3408;
	mov.u64 	%rd39149, %rd3408;
	@%p966 bra 	$L__BB21_2468;
$L__BB21_2469:
	setp.eq.s64 	%p967, %rd3407, 0;
	@%p967 bra 	$L__BB21_2471;
	shl.b64 	%rd21096, %rd39149, 3;
	add.s64 	%rd21097, %rd39019, %rd21096;
	ld.u64 	%rd21098, [%rd21097];
	and.b64  	%rd21099, %rd21098, 255;
	xor.b64  	%rd21100, %rd21099, %rd39148;
	mul.lo.s64 	%rd21101, %rd21100, 1099511628211;
	shr.u64 	%rd21102, %rd21098, 8;
	and.b64  	%rd21103, %rd21102, 255;
	xor.b64  	%rd21104, %rd21103, %rd21101;
	mul.lo.s64 	%rd21105, %rd21104, 1099511628211;
	shr.u64 	%rd21106, %rd21098, 16;
	and.b64  	%rd21107, %rd21106, 255;
	xor.b64  	%rd21108, %rd21107, %rd21105;
	mul.lo.s64 	%rd21109, %rd21108, 1099511628211;
	shr.u64 	%rd21110, %rd21098, 24;
	and.b64  	%rd21111, %rd21110, 255;
	xor.b64  	%rd21112, %rd21111, %rd21109;
	mul.lo.s64 	%rd21113, %rd21112, 1099511628211;
	shr.u64 	%rd21114, %rd21098, 32;
	and.b64  	%rd21115, %rd21114, 255;
	xor.b64  	%rd21116, %rd21115, %rd21113;
	mul.lo.s64 	%rd21117, %rd21116, 1099511628211;
	shr.u64 	%rd21118, %rd21098, 40;
	and.b64  	%rd21119, %rd21118, 255;
	xor.b64  	%rd21120, %rd21119, %rd21117;
	mul.lo.s64 	%rd21121, %rd21120, 1099511628211;
	shr.u64 	%rd21122, %rd21098, 48;
	and.b64  	%rd21123, %rd21122, 255;
	xor.b64  	%rd21124, %rd21123, %rd21121;
	mul.lo.s64 	%rd21125, %rd21124, 1099511628211;
	shr.u64 	%rd21126, %rd21098, 56;
	xor.b64  	%rd21127, %rd21126, %rd21125;
	mul.lo.s64 	%rd39148, %rd21127, 1099511628211;
$L__BB21_2471:
	setp.lt.u64 	%p1810, %rd39142, %rd39148;
	bra.uni 	$L__BB21_2475;
$L__BB21_2472:
	setp.eq.s32 	%p969, %r120, 0;
	mov.pred 	%p1810, %p947;
	@%p969 bra 	$L__BB21_2475;
	mov.b64 	%rd39152, 0;
$L__BB21_2474:
	shl.b64 	%rd21129, %rd39152, 3;
	add.s64 	%rd21130, %rd38991, %rd21129;
	ld.u64 	%rd21131, [%rd21130];
	add.s64 	%rd21132, %rd39019, %rd21129;
	ld.u64 	%rd21133, [%rd21132];
	setp.lt.u64 	%p1810, %rd21131, %rd21133;
	setp.ge.u64 	%p970, %rd21131, %rd21133;
	add.s64 	%rd39152, %rd39152, 1;
	setp.ne.s64 	%p971, %rd39152, %rd1784;
	and.pred  	%p972, %p970, %p971;
	@%p972 bra 	$L__BB21_2474;
$L__BB21_2475:
	selp.b64 	%rd38926, %rd38991, %rd39019, %p1810;
	selp.u32 	%r302, 1, 0, %p1810;
	add.s32 	%r105, %r103, %r302;
	not.pred 	%p973, %p1810;
	selp.u32 	%r303, 1, 0, %p973;
	add.s32 	%r106, %r104, %r303;
	@%p1810 bra 	$L__BB21_2477;
	shl.b32 	%r304, %r106, 3;
	mov.u32 	%r305, _ZZN3cub18CUB_300001_SM_10006detail10merge_sort30DeviceMergeSortBlockSortKernelINS2_10policy_hubIPPyE9Policy600ES6_PNS0_8NullTypeES6_SA_j10tuple_lessS5_S9_EEvbT0_T1_T2_T3_T4_PT6_PT7_T5_NS1_7vsmem_tEE19static_temp_storage;
	add.s32 	%r306, %r305, %r304;
	ld.shared.u64 	%rd39019, [%r306];
	bra.uni 	$L__BB21_2478;
$L__BB21_2477:
	shl.b32 	%r307, %r105, 3;
	mov.u32 	%r308, _ZZN3cub18CUB_300001_SM_10006detail10merge_sort30DeviceMergeSortBlockSortKernelINS2_10policy_hubIPPyE9Policy600ES6_PNS0_8NullTypeES6_SA_j10tuple_lessS5_S9_EEvbT0_T1_T2_T3_T4_PT6_PT7_T5_NS1_7vsmem_tEE19static_temp_storage;
	add.s32 	%r309, %r308, %r307;
	ld.shared.u64 	%rd38991, [%r309];
$L__BB21_2478:
	setp.ge.s32 	%p975, %r105, %r79;
	mov.pred 	%p974, 0;
	mov.pred 	%p1811, %p974;
	@%p975 bra 	$L__BB21_2509;
	setp.ge.s32 	%p977, %r106, %r78;
	mov.pred 	%p1811, -1;
	@%p977 bra 	$L__BB21_2509;
	setp.eq.s64 	%p978, %rd3820, 0;
	mov.b64 	%rd39157, -3750763034362895579;
	@%p978 bra 	$L__BB21_2486;
	setp.eq.s64 	%p979, %rd1785, 0;
	mov.b64 	%rd39157, -3750763034362895579;
	mov.b64 	%rd39158, 0;
	@%p979 bra 	$L__BB21_2484;
	mov.b64 	%rd39157, -3750763034362895579;
	mov.b64 	%rd39155, 0;
$L__BB21_2483:
	shl.b64 	%rd21141, %rd39155, 3;
	add.s64 	%rd21142, %rd38991, %rd21141;
	ld.u64 	%rd21143, [%rd21142];
	and.b64  	%rd21144, %rd21143, 255;
	xor.b64  	%rd21145, %rd21144, %rd39157;
	mul.lo.s64 	%rd21146, %rd21145, 1099511628211;
	shr.u64 	%rd21147, %rd21143, 8;
	and.b64  	%rd21148, %rd21147, 255;
	xor.b64  	%rd21149, %rd21148, %rd21146;
	mul.lo.s64 	%rd21150, %rd21149, 1099511628211;
	shr.u64 	%rd21151, %rd21143, 16;
	and.b64  	%rd21152, %rd21151, 255;
	xor.b64  	%rd21153, %rd21152, %rd21150;
	mul.lo.s64 	%rd21154, %rd21153, 1099511628211;
	shr.u64 	%rd21155, %rd21143, 24;
	and.b64  	%rd21156, %rd21155, 255;
	xor.b64  	%rd21157, %rd21156, %rd21154;
	mul.lo.s64 	%rd21158, %rd21157, 1099511628211;
	shr.u64 	%rd21159, %rd21143, 32;
	and.b64  	%rd21160, %rd21159, 255;
	xor.b64  	%rd21161, %rd21160, %rd21158;
	mul.lo.s64 	%rd21162, %rd21161, 1099511628211;
	shr.u64 	%rd21163, %rd21143, 40;
	and.b64  	%rd21164, %rd21163, 255;
	xor.b64  	%rd21165, %rd21164, %rd21162;
	mul.lo.s64 	%rd21166, %rd21165, 1099511628211;
	shr.u64 	%rd21167, %rd21143, 48;
	and.b64  	%rd21168, %rd21167, 255;
	xor.b64  	%rd21169, %rd21168, %rd21166;
	mul.lo.s64 	%rd21170, %rd21169, 1099511628211;
	shr.u64 	%rd21171, %rd21143, 56;
	xor.b64  	%rd21172, %rd21171, %rd21170;
	mul.lo.s64 	%rd21173, %rd21172, 1099511628211;
	ld.u64 	%rd21174, [%rd21142+8];
	and.b64  	%rd21175, %rd21174, 255;
	xor.b64  	%rd21176, %rd21175, %rd21173;
	mul.lo.s64 	%rd21177, %rd21176, 1099511628211;
	shr.u64 	%rd21178, %rd21174, 8;
	and.b64  	%rd21179, %rd21178, 255;
	xor.b64  	%rd21180, %rd21179, %rd21177;
	mul.lo.s64 	%rd21181, %rd21180, 1099511628211;
	shr.u64 	%rd21182, %rd21174, 16;
	and.b64  	%rd21183, %rd21182, 255;
	xor.b64  	%rd21184, %rd21183, %rd21181;
	mul.lo.s64 	%rd21185, %rd21184, 1099511628211;
	shr.u64 	%rd21186, %rd21174, 24;
	and.b64  	%rd21187, %rd21186, 255;
	xor.b64  	%rd21188, %rd21187, %rd21185;
	mul.lo.s64 	%rd21189, %rd21188, 1099511628211;
	shr.u64 	%rd21190, %rd21174, 32;
	and.b64  	%rd21191, %rd21190, 255;
	xor.b64  	%rd21192, %rd21191, %rd21189;
	mul.lo.s64 	%rd21193, %rd21192, 1099511628211;
	shr.u64 	%rd21194, %rd21174, 40;
	and.b64  	%rd21195, %rd21194, 255;
	xor.b64  	%rd21196, %rd21195, %rd21193;
	mul.lo.s64 	%rd21197, %rd21196, 1099511628211;
	shr.u64 	%rd21198, %rd21174, 48;
	and.b64  	%rd21199, %rd21198, 255;
	xor.b64  	%rd21200, %rd21199, %rd21197;
	mul.lo.s64 	%rd21201, %rd21200, 1099511628211;
	shr.u64 	%rd21202, %rd21174, 56;
	xor.b64  	%rd21203, %rd21202, %rd21201;
	mul.lo.s64 	%rd39157, %rd21203, 1099511628211;
	add.s64 	%rd39155, %rd39155, 2;
	setp.ne.s64 	%p980, %rd39155, %rd3408;
	mov.u64 	%rd39158, %rd3408;
	@%p980 bra 	$L__BB21_2483;
$L__BB21_2484:
	setp.eq.s64 	%p981, %rd3407, 0;
	@%p981 bra 	$L__BB21_2486;
	shl.b64 	%rd21204, %rd39158, 3;
	add.s64 	%rd21205, %rd38991, %rd21204;
	ld.u64 	%rd21206, [%rd21205];
	and.b64  	%rd21207, %rd21206, 255;
	xor.b64  	%rd21208, %rd21207, %rd39157;
	mul.lo.s64 	%rd21209, %rd21208, 1099511628211;
	shr.u64 	%rd21210, %rd21206, 8;
	and.b64  	%rd21211, %rd21210, 255;
	xor.b64  	%rd21212, %rd21211, %rd21209;
	mul.lo.s64 	%rd21213, %rd21212, 1099511628211;
	shr.u64 	%rd21214, %rd21206, 16;
	and.b64  	%rd21215, %rd21214, 255;
	xor.b64  	%rd21216, %rd21215, %rd21213;
	mul.lo.s64 	%rd21217, %rd21216, 1099511628211;
	shr.u64 	%rd21218, %rd21206, 24;
	and.b64  	%rd21219, %rd21218, 255;
	xor.b64  	%rd21220, %rd21219, %rd21217;
	mul.lo.s64 	%rd21221, %rd21220, 1099511628211;
	shr.u64 	%rd21222, %rd21206, 32;
	and.b64  	%rd21223, %rd21222, 255;
	xor.b64  	%rd21224, %rd21223, %rd21221;
	mul.lo.s64 	%rd21225, %rd21224, 1099511628211;
	shr.u64 	%rd21226, %rd21206, 40;
	and.b64  	%rd21227, %rd21226, 255;
	xor.b64  	%rd21228, %rd21227, %rd21225;
	mul.lo.s64 	%rd21229, %rd21228, 1099511628211;
	shr.u64 	%rd21230, %rd21206, 48;
	and.b64  	%rd21231, %rd21230, 255;
	xor.b64  	%rd21232, %rd21231, %rd21229;
	mul.lo.s64 	%rd21233, %rd21232, 1099511628211;
	shr.u64 	%rd21234, %rd21206, 56;
	xor.b64  	%rd21235, %rd21234, %rd21233;
	mul.lo.s64 	%rd39157, %rd21235, 1099511628211;
$L__BB21_2486:
	mov.b64 	%rd39163, -3750763034362895579;
	@%p978 bra 	$L__BB21_2492;
	setp.eq.s64 	%p983, %rd1785, 0;
	mov.b64 	%rd39163, -3750763034362895579;
	mov.b64 	%rd39164, 0;
	@%p983 bra 	$L__BB21_2490;
	mov.b64 	%rd39163, -3750763034362895579;
	mov.b64 	%rd39161, 0;
$L__BB21_2489:
	shl.b64 	%rd21242, %rd39161, 3;
	add.s64 	%rd21243, %rd39019, %rd21242;
	ld.u64 	%rd21244, [%rd21243];
	and.b64  	%rd21245, %rd21244, 255;
	xor.b64  	%rd21246, %rd21245, %rd39163;
	mul.lo.s64 	%rd21247, %rd21246, 1099511628211;
	shr.u64 	%rd21248, %rd21244, 8;
	and.b64  	%rd21249, %rd21248, 255;
	xor.b64  	%rd21250, %rd21249, %rd21247;
	mul.lo.s64 	%rd21251, %rd21250, 1099511628211;
	shr.u64 	%rd21252, %rd21244, 16;
	and.b64  	%rd21253, %rd21252, 255;
	xor.b64  	%rd21254, %rd21253, %rd21251;
	mul.lo.s64 	%rd21255, %rd21254, 1099511628211;
	shr.u64 	%rd21256, %rd21244, 24;
	and.b64  	%rd21257, %rd21256, 255;
	xor.b64  	%rd21258, %rd21257, %rd21255;
	mul.lo.s64 	%rd21259, %rd21258, 1099511628211;
	shr.u64 	%rd21260, %rd21244, 32;
	and.b64  	%rd21261, %rd21260, 255;
	xor.b64  	%rd21262, %rd21261, %rd21259;
	mul.lo.s64 	%rd21263, %rd21262, 1099511628211;
	shr.u64 	%rd21264, %rd21244, 40;
	and.b64  	%rd21265, %rd21264, 255;
	xor.b64  	%rd21266, %rd21265, %rd21263;
	mul.lo.s64 	%rd21267, %rd21266, 1099511628211;
	shr.u64 	%rd21268, %rd21244, 48;
	and.b64  	%rd21269, %rd21268, 255;
	xor.b64  	%rd21270, %rd21269, %rd21267;
	mul.lo.s64 	%rd21271, %rd21270, 1099511628211;
	shr.u64 	%rd21272, %rd21244, 56;
	xor.b64  	%rd21273, %rd21272, %rd21271;
	mul.lo.s64 	%rd21274, %rd21273, 1099511628211;
	ld.u64 	%rd21275, [%rd21243+8];
	and.b64  	%rd21276, %rd21275, 255;
	xor.b64  	%rd21277, %rd21276, %rd21274;
	mul.lo.s64 	%rd21278, %rd21277, 1099511628211;
	shr.u64 	%rd21279, %rd21275, 8;
	and.b64  	%rd21280, %rd21279, 255;
	xor.b64  	%rd21281, %rd21280, %rd21278;
	mul.lo.s64 	%rd21282, %rd21281, 1099511628211;
	shr.u64 	%rd21283, %rd21275, 16;
	and.b64  	%rd21284, %rd21283, 255;
	xor.b64  	%rd21285, %rd21284, %rd21282;
	mul.lo.s64 	%rd21286, %rd21285, 1099511628211;
	shr.u64 	%rd21287, %rd21275, 24;
	and.b64  	%rd21288, %rd21287, 255;
	xor.b64  	%rd21289, %rd21288, %rd21286;
	mul.lo.s64 	%rd21290, %rd21289, 1099511628211;
	shr.u64 	%rd21291, %rd21275, 32;
	and.b64  	%rd21292, %rd21291, 255;
	xor.b64  	%rd21293, %rd21292, %rd21290;
	mul.lo.s64 	%rd21294, %rd21293, 1099511628211;
	shr.u64 	%rd21295, %rd21275, 40;
	and.b64  	%rd21296, %rd21295, 255;
	xor.b64  	%rd21297, %rd21296, %rd21294;
	mul.lo.s64 	%rd21298, %rd21297, 1099511628211;
	shr.u64 	%rd21299, %rd21275, 48;
	and.b64  	%rd21300, %rd21299, 255;
	xor.b64  	%rd21301, %rd21300, %rd21298;
	mul.lo.s64 	%rd21302, %rd21301, 1099511628211;
	shr.u64 	%rd21303, %rd21275, 56;
	xor.b64  	%rd21304, %rd21303, %rd21302;
	mul.lo.s64 	%rd39163, %rd21304, 1099511628211;
	add.s64 	%rd39161, %rd39161, 2;
	setp.ne.s64 	%p984, %rd39161, %rd3408;
	mov.u64 	%rd39164, %rd3408;
	@%p984 bra 	$L__BB21_2489;
$L__BB21_2490:
	setp.eq.s64 	%p985, %rd3407, 0;
	@%p985 bra 	$L__BB21_2492;
	shl.b64 	%rd21305, %rd39164, 3;
	add.s64 	%rd21306, %rd39019, %rd21305;
	ld.u64 	%rd21307, [%rd21306];
	and.b64  	%rd21308, %rd21307, 255;
	xor.b64  	%rd21309, %rd21308, %rd39163;
	mul.lo.s64 	%rd21310, %rd21309, 1099511628211;
	shr.u64 	%rd21311, %rd21307, 8;
	and.b64  	%rd21312, %rd21311, 255;
	xor.b64  	%rd21313, %rd21312, %rd21310;
	mul.lo.s64 	%rd21314, %rd21313, 1099511628211;
	shr.u64 	%rd21315, %rd21307, 16;
	and.b64  	%rd21316, %rd21315, 255;
	xor.b64  	%rd21317, %rd21316, %rd21314;
	mul.lo.s64 	%rd21318, %rd21317, 1099511628211;
	shr.u64 	%rd21319, %rd21307, 24;
	and.b64  	%rd21320, %rd21319, 255;
	xor.b64  	%rd21321, %rd21320, %rd21318;
	mul.lo.s64 	%rd21322, %rd21321, 1099511628211;
	shr.u64 	%rd21323, %rd21307, 32;
	and.b64  	%rd21324, %rd21323, 255;
	xor.b64  	%rd21325, %rd21324, %rd21322;
	mul.lo.s64 	%rd21326, %rd21325, 1099511628211;
	shr.u64 	%rd21327, %rd21307, 40;
	and.b64  	%rd21328, %rd21327, 255;
	xor.b64  	%rd21329, %rd21328, %rd21326;
	mul.lo.s64 	%rd21330, %rd21329, 1099511628211;
	shr.u64 	%rd21331, %rd21307, 48;
	and.b64  	%rd21332, %rd21331, 255;
	xor.b64  	%rd21333, %rd21332, %rd21330;
	mul.lo.s64 	%rd21334, %rd21333, 1099511628211;
	shr.u64 	%rd21335, %rd21307, 56;
	xor.b64  	%rd21336, %rd21335, %rd21334;
	mul.lo.s64 	%rd39163, %rd21336, 1099511628211;
$L__BB21_2492:
	setp.eq.s64 	%p986, %rd39157, %rd39163;
	@%p986 bra 	$L__BB21_2506;
	setp.eq.s64 	%p987, %rd3820, 0;
	mov.b64 	%rd39169, -3750763034362895579;
	@%p987 bra 	$L__BB21_2499;
	setp.eq.s64 	%p988, %rd1785, 0;
	mov.b64 	%rd39169, -3750763034362895579;
	mov.b64 	%rd39170, 0;
	@%p988 bra 	$L__BB21_2497;
	mov.b64 	%rd39169, -3750763034362895579;
	mov.b64 	%rd39167, 0;
$L__BB21_2496:
	shl.b64 	%rd21343, %rd39167, 3;
	add.s64 	%rd21344, %rd38991, %rd21343;
	ld.u64 	%rd21345, [%rd21344];
	and.b64  	%rd21346, %rd21345, 255;
	xor.b64  	%rd21347, %rd21346, %rd39169;
	mul.lo.s64 	%rd21348, %rd21347, 1099511628211;
	shr.u64 	%rd21349, %rd21345, 8;
	and.b64  	%rd21350, %rd21349, 255;
	xor.b64  	%rd21351, %rd21350, %rd21348;
	mul.lo.s64 	%rd21352, %rd21351, 1099511628211;
	shr.u64 	%rd21353, %rd21345, 16;
	and.b64  	%rd21354, %rd21353, 255;
	xor.b64  	%rd21355, %rd21354, %rd21352;
	mul.lo.s64 	%rd21356, %rd21355, 1099511628211;
	shr.u64 	%rd21357, %rd21345, 24;
	and.b64  	%rd21358, %rd21357, 255;
	xor.b64  	%rd21359, %rd21358, %rd21356;
	mul.lo.s64 	%rd21360, %rd21359, 1099511628211;
	shr.u64 	%rd21361, %rd21345, 32;
	and.b64  	%rd21362, %rd21361, 255;
	xor.b64  	%rd21363, %rd21362, %rd21360;
	mul.lo.s64 	%rd21364, %rd21363, 1099511628211;
	shr.u64 	%rd21365, %rd21345, 40;
	and.b64  	%rd21366, %rd21365, 255;
	xor.b64  	%rd21367, %rd21366, %rd21364;
	mul.lo.s64 	%rd21368, %rd21367, 1099511628211;
	shr.u64 	%rd21369, %rd21345, 48;
	and.b64  	%rd21370, %rd21369, 255;
	xor.b64  	%rd21371, %rd21370, %rd21368;
	mul.lo.s64 	%rd21372, %rd21371, 1099511628211;
	shr.u64 	%rd21373, %rd21345, 56;
	xor.b64  	%rd21374, %rd21373, %rd21372;
	mul.lo.s64 	%rd21375, %rd21374, 1099511628211;
	ld.u64 	%rd21376, [%rd21344+8];
	and.b64  	%rd21377, %rd21376, 255;
	xor.b64  	%rd21378, %rd21377, %rd21375;
	mul.lo.s64 	%rd21379, %rd21378, 1099511628211;
	shr.u64 	%rd21380, %rd21376, 8;
	and.b64  	%rd21381, %rd21380, 255;
	xor.b64  	%rd21382, %rd21381, %rd21379;
	mul.lo.s64 	%rd21383, %rd21382, 1099511628211;
	shr.u64 	%rd21384, %rd21376, 16;
	and.b64  	%rd21385, %rd21384, 255;
	xor.b64  	%rd21386, %rd21385, %rd21383;
	mul.lo.s64 	%rd21387, %rd21386, 1099511628211;
	shr.u64 	%rd21388, %rd21376, 24;
	and.b64  	%rd21389, %rd21388, 255;
	xor.b64  	%rd21390, %rd21389, %rd21387;
	mul.lo.s64 	%rd21391, %rd21390, 1099511628211;
	shr.u64 	%rd21392, %rd21376, 32;
	and.b64  	%rd21393, %rd21392, 255;
	xor.b64  	%rd21394, %rd21393, %rd21391;
	mul.lo.s64 	%rd21395, %rd21394, 1099511628211;
	shr.u64 	%rd21396, %rd21376, 40;
	and.b64  	%rd21397, %rd21396, 255;
	xor.b64  	%rd21398, %rd21397, %rd21395;
	mul.lo.s64 	%rd21399, %rd21398, 1099511628211;
	shr.u64 	%rd21400, %rd21376, 48;
	and.b64  	%rd21401, %rd21400, 255;
	xor.b64  	%rd21402, %rd21401, %rd21399;
	mul.lo.s64 	%rd21403, %rd21402, 1099511628211;
	shr.u64 	%rd21404, %rd21376, 56;
	xor.b64  	%rd21405, %rd21404, %rd21403;
	mul.lo.s64 	%rd39169, %rd21405, 1099511628211;
	add.s64 	%rd39167, %rd39167, 2;
	setp.ne.s64 	%p989, %rd39167, %rd3408;
	mov.u64 	%rd39170, %rd3408;
	@%p989 bra 	$L__BB21_2496;
$L__BB21_2497:
	setp.eq.s64 	%p990, %rd3407, 0;
	@%p990 bra 	$L__BB21_2499;
	shl.b64 	%rd21406, %rd39170, 3;
	add.s64 	%rd21407, %rd38991, %rd21406;
	ld.u64 	%rd21408, [%rd21407];
	and.b64  	%rd21409, %rd21408, 255;
	xor.b64  	%rd21410, %rd21409, %rd39169;
	mul.lo.s64 	%rd21411, %rd21410, 1099511628211;
	shr.u64 	%rd21412, %rd21408, 8;
	and.b64  	%rd21413, %rd21412, 255;
	xor.b64  	%rd21414, %rd21413, %rd21411;
	mul.lo.s64 	%rd21415, %rd21414, 1099511628211;
	shr.u64 	%rd21416, %rd21408, 16;
	and.b64  	%rd21417, %rd21416, 255;
	xor.b64  	%rd21418, %rd21417, %rd21415;
	mul.lo.s64 	%rd21419, %rd21418, 1099511628211;
	shr.u64 	%rd21420, %rd21408, 24;
	and.b64  	%rd21421, %rd21420, 255;
	xor.b64  	%rd21422, %rd21421, %rd21419;
	mul.lo.s64 	%rd21423, %rd21422, 1099511628211;
	shr.u64 	%rd21424, %rd21408, 32;
	and.b64  	%rd21425, %rd21424, 255;
	xor.b64  	%rd21426, %rd21425, %rd21423;
	mul.lo.s64 	%rd21427, %rd21426, 1099511628211;
	shr.u64 	%rd21428, %rd21408, 40;
	and.b64  	%rd21429, %rd21428, 255;
	xor.b64  	%rd21430, %rd21429, %rd21427;
	mul.lo.s64 	%rd21431, %rd21430, 1099511628211;
	shr.u64 	%rd21432, %rd21408, 48;
	and.b64  	%rd21433, %rd21432, 255;
	xor.b64  	%rd21434, %rd21433, %rd21431;
	mul.lo.s64 	%rd21435, %rd21434, 1099511628211;
	shr.u64 	%rd21436, %rd21408, 56;
	xor.b64  	%rd21437, %rd21436, %rd21435;
	mul.lo.s64 	%rd39169, %rd21437, 1099511628211;
$L__BB21_2499:
	mov.b64 	%rd39175, -3750763034362895579;
	@%p987 bra 	$L__BB21_2505;
	setp.eq.s64 	%p992, %rd1785, 0;
	mov.b64 	%rd39175, -3750763034362895579;
	mov.b64 	%rd39176, 0;
	@%p992 bra 	$L__BB21_2503;
	mov.b64 	%rd39175, -3750763034362895579;
	mov.b64 	%rd39173, 0;
$L__BB21_2502:
	shl.b64 	%rd21444, %rd39173, 3;
	add.s64 	%rd21445, %rd39019, %rd21444;
	ld.u64 	%rd21446, [%rd21445];
	and.b64  	%rd21447, %rd21446, 255;
	xor.b64  	%rd21448, %rd21447, %rd39175;
	mul.lo.s64 	%rd21449, %rd21448, 1099511628211;
	shr.u64 	%rd21450, %rd21446, 8;
	and.b64  	%rd21451, %rd21450, 255;
	xor.b64  	%rd21452, %rd21451, %rd21449;
	mul.lo.s64 	%rd21453, %rd21452, 1099511628211;
	shr.u64 	%rd21454, %rd21446, 16;
	and.b64  	%rd21455, %rd21454, 255;
	xor.b64  	%rd21456, %rd21455, %rd21453;
	mul.lo.s64 	%rd21457, %rd21456, 1099511628211;
	shr.u64 	%rd21458, %rd21446, 24;
	and.b64  	%rd21459, %rd21458, 255;
	xor.b64  	%rd21460, %rd21459, %rd21457;
	mul.lo.s64 	%rd21461, %rd21460, 1099511628211;
	shr.u64 	%rd21462, %rd21446, 32;
	and.b64  	%rd21463, %rd21462, 255;
	xor.b64  	%rd21464, %rd21463, %rd21461;
	mul.lo.s64 	%rd21465, %rd21464, 1099511628211;
	shr.u64 	%rd21466, %rd21446, 40;
	and.b64  	%rd21467, %rd21466, 255;
	xor.b64  	%rd21468, %rd21467, %rd21465;
	mul.lo.s64 	%rd21469, %rd21468, 1099511628211;
	shr.u64 	%rd21470, %rd21446, 48;
	and.b64  	%rd21471, %rd21470, 255;
	xor.b64  	%rd21472, %rd21471, %rd21469;
	mul.lo.s64 	%rd21473, %rd21472, 1099511628211;
	shr.u64 	%rd21474, %rd21446, 56;
	xor.b64  	%rd21475, %rd21474, %rd21473;
	mul.lo.s64 	%rd21476, %rd21475, 1099511628211;
	ld.u64 	%rd21477, [%rd21445+8];
	and.b64  	%rd21478, %rd21477, 255;
	xor.b64  	%rd21479, %rd21478, %rd21476;
	mul.lo.s64 	%rd21480, %rd21479, 1099511628211;
	shr.u64 	%rd21481, %rd21477, 8;
	and.b64  	%rd21482, %rd21481, 255;
	xor.b64  	%rd21483, %rd21482, %rd21480;
	mul.lo.s64 	%rd21484, %rd21483, 1099511628211;
	shr.u64 	%rd21485, %rd21477, 16;
	and.b64  	%rd21486, %rd21485, 255;
	xor.b64  	%rd21487, %rd21486, %rd21484;
	mul.lo.s64 	%rd21488, %rd21487, 1099511628211;
	shr.u64 	%rd21489, %rd21477, 24;
	and.b64  	%rd21490, %rd21489, 255;
	xor.b64  	%rd21491, %rd21490, %rd21488;
	mul.lo.s64 	%rd21492, %rd21491, 1099511628211;
	shr.u64 	%rd21493, %rd21477, 32;
	and.b64  	%rd21494, %rd21493, 255;
	xor.b64  	%rd21495, %rd21494, %rd21492;
	mul.lo.s64 	%rd21496, %rd21495, 1099511628211;
	shr.u64 	%rd21497, %rd21477, 40;
	and.b64  	%rd21498, %rd21497, 255;
	xor.b64  	%rd21499, %rd21498, %rd21496;
	mul.lo.s64 	%rd21500, %rd21499, 1099511628211;
	shr.u64 	%rd21501, %rd21477, 48;
	and.b64  	%rd21502, %rd21501, 255;
	xor.b64  	%rd21503, %rd21502, %rd21500;
	mul.lo.s64 	%rd21504, %rd21503, 1099511628211;
	shr.u64 	%rd21505, %rd21477, 56;
	xor.b64  	%rd21506, %rd21505, %rd21504;
	mul.lo.s64 	%rd39175, %rd21506, 1099511628211;
	add.s64 	%rd39173, %rd39173, 2;
	setp.ne.s64 	%p993, %rd39173, %rd3408;
	mov.u64 	%rd39176, %rd3408;
	@%p993 bra 	$L__BB21_2502;
$L__BB21_2503:
	setp.eq.s64 	%p994, %rd3407, 0;
	@%p994 bra 	$L__BB21_2505;
	shl.b64 	%rd21507, %rd39176, 3;
	add.s64 	%rd21508, %rd39019, %rd21507;
	ld.u64 	%rd21509, [%rd21508];
	and.b64  	%rd21510, %rd21509, 255;
	xor.b64  	%rd21511, %rd21510, %rd39175;
	mul.lo.s64 	%rd21512, %rd21511, 1099511628211;
	shr.u64 	%rd21513, %rd21509, 8;
	and.b64  	%rd21514, %rd21513, 255;
	xor.b64  	%rd21515, %rd21514, %rd21512;
	mul.lo.s64 	%rd21516, %rd21515, 1099511628211;
	shr.u64 	%rd21517, %rd21509, 16;
	and.b64  	%rd21518, %rd21517, 255;
	xor.b64  	%rd21519, %rd21518, %rd21516;
	mul.lo.s64 	%rd21520, %rd21519, 1099511628211;
	shr.u64 	%rd21521, %rd21509, 24;
	and.b64  	%rd21522, %rd21521, 255;
	xor.b64  	%rd21523, %rd21522, %rd21520;
	mul.lo.s64 	%rd21524, %rd21523, 1099511628211;
	shr.u64 	%rd21525, %rd21509, 32;
	and.b64  	%rd21526, %rd21525, 255;
	xor.b64  	%rd21527, %rd21526, %rd21524;
	mul.lo.s64 	%rd21528, %rd21527, 1099511628211;
	shr.u64 	%rd21529, %rd21509, 40;
	and.b64  	%rd21530, %rd21529, 255;
	xor.b64  	%rd21531, %rd21530, %rd21528;
	mul.lo.s64 	%rd21532, %rd21531, 1099511628211;
	shr.u64 	%rd21533, %rd21509, 48;
	and.b64  	%rd21534, %rd21533, 255;
	xor.b64  	%rd21535, %rd21534, %rd21532;
	mul.lo.s64 	%rd21536, %rd21535, 1099511628211;
	shr.u64 	%rd21537, %rd21509, 56;
	xor.b64  	%rd21538, %rd21537, %rd21536;
	mul.lo.s64 	%rd39175, %rd21538, 1099511628211;
$L__BB21_2505:
	setp.lt.u64 	%p1811, %rd39169, %rd39175;
	bra.uni 	$L__BB21_2509;
$L__BB21_2506:
	setp.eq.s32 	%p996, %r120, 0;
	mov.pred 	%p1811, %p974;
	@%p996 bra 	$L__BB21_2509;
	mov.b64 	%rd39179, 0;
$L__BB21_2508:
	shl.b64 	%rd21540, %rd39179, 3;
	add.s64 	%rd21541, %rd38991, %rd21540;
	ld.u64 	%rd21542, [%rd21541];
	add.s64 	%rd21543, %rd39019, %rd21540;
	ld.u64 	%rd21544, [%rd21543];
	setp.lt.u64 	%p1811, %rd21542, %rd21544;
	setp.ge.u64 	%p997, %rd21542, %rd21544;
	add.s64 	%rd39179, %rd39179, 1;
	setp.ne.s64 	%p998, %rd39179, %rd1784;
	and.pred  	%p999, %p997, %p998;
	@%p999 bra 	$L__BB21_2508;
$L__BB21_2509:
	selp.b64 	%rd38925, %rd38991, %rd39019, %p1811;
	shl.b32 	%r472, %r74, 1;
	setp.lt.u32 	%p1000, %r74, 129;
	@%p1000 bra 	$L__BB21_2208;
	ld.param.s8 	%rs6, [_ZN3cub18CUB_300001_SM_10006detail10merge_sort30DeviceMergeSortBlockSortKernelINS2_10policy_hubIPPyE9Policy600ES6_PNS0_8NullTypeES6_SA_j10tuple_lessS5_S9_EEvbT0_T1_T2_T3_T4_PT6_PT7_T5_NS1_7vsmem_tE_param_0];
	mov.u32 	%r108, %tid.x;
	shl.b32 	%r310, %r108, 3;
	and.b32  	%r311, %r310, 7936;
	and.b32  	%r312, %r108, 31;
	or.b32  	%r109, %r311, %r312;
	or.b32  	%r110, %r109, 64;
	or.b32  	%r111, %r109, 32;
	or.b32  	%r112, %r109, 96;
	or.b32  	%r113, %r109, 128;
	or.b32  	%r114, %r109, 160;
	or.b32  	%r115, %r109, 192;
	or.b32  	%r116, %r109, 224;
	mov.u32 	%r313, %ctaid.x;
	shl.b32 	%r314, %r313, 11;
	cvt.u64.u32 	%rd3799, %r314;
	bar.sync 	0;
	setp.eq.s16 	%p1001, %rs6, 0;
	@%p1001 bra 	$L__BB21_2529;
	st.shared.u64 	[%r65], %rd38197;
	st.shared.u64 	[%r66+8], %rd38931;
	st.shared.u64 	[%r67+16], %rd38930;
	st.shared.u64 	[%r68+24], %rd38929;
	st.shared.u64 	[%r69+32], %rd38928;
	st.shared.u64 	[%r70+40], %rd38927;
	st.shared.u64 	[%r71+48], %rd38926;
	st.shared.u64 	[%r72+56], %rd38925;
	bar.warp.sync 	-1;
	ld.shared.u64 	%rd3800, [%r57];
	ld.shared.u64 	%rd3801, [%r58+256];
	ld.shared.u64 	%rd3802, [%r59+512];
	ld.shared.u64 	%rd3803, [%r60+768];
	ld.shared.u64 	%rd3804, [%r61+1024];
	ld.shared.u64 	%rd3805, [%r62+1280];
	ld.shared.u64 	%rd3806, [%r63+1536];
	ld.shared.u64 	%rd3807, [%r64+1792];
	setp.eq.s32 	%p1002, %r108, 0;
	@%p1002 bra 	$L__BB21_2512;
	bra.uni 	$L__BB21_2513;
$L__BB21_2512:
	st.volatile.shared.u32 	[_ZZN3cub18CUB_300001_SM_10006detail10merge_sort30DeviceMergeSortBlockSortKernelINS2_10policy_hubIPPyE9Policy600ES6_PNS0_8NullTypeES6_SA_j10tuple_lessS5_S9_EEvbT0_T1_T2_T3_T4_PT6_PT7_T5_NS1_7vsmem_tEE19static_temp_storage+16896], %r54;
$L__BB21_2513:
	ld.param.u64 	%rd36820, [_ZN3cub18CUB_300001_SM_10006detail10merge_sort30DeviceMergeSortBlockSortKernelINS2_10policy_hubIPPyE9Policy600ES6_PNS0_8NullTypeES6_SA_j10tuple_lessS5_S9_EEvbT0_T1_T2_T3_T4_PT6_PT7_T5_NS1_7vsmem_tE_param_3];
	bar.sync 	0;
	ld.volatile.shared.u32 	%r117, [_ZZN3cub18CUB_300001_SM_10006detail10merge_sort30DeviceMergeSortBlockSortKernelINS2_10policy_hubIPPyE9Policy600ES6_PNS0_8NullTypeES6_SA_j10tuple_lessS5_S9_EEvbT0_T1_T2_T3_T4_PT6_PT7_T5_NS1_7vsmem_tEE19static_temp_storage+16896];
	setp.ge.s32 	%p1003, %r109, %r117;
	cvt.u64.u32 	%rd21546, %r109;
	add.s64 	%rd21547, %rd21546, %rd3799;
	cvta.to.global.u64 	%rd21548, %rd36820;
	shl.b64 	%rd21549, %rd21547, 3;
	add.s64 	%rd3816, %rd21548, %rd21549;
	@%p1003 bra 	$L__BB21_2515;
	st.global.u64 	[%rd3816], %rd3800;
$L__BB21_2515:
	setp.ge.s32 	%p1004, %r111, %r117;
	@%p1004 bra 	$L__BB21_2517;
	st.global.u64 	[%rd3816+256], %rd3801;
$L__BB21_2517:
	setp.ge.s32 	%p1005, %r110, %r117;
	@%p1005 bra 	$L__BB21_2519;
	st.global.u64 	[%rd3816+512], %rd3802;
$L__BB21_2519:
	setp.ge.s32 	%p1006, %r112, %r117;
	@%p1006 bra 	$L__BB21_2521;
	st.global.u64 	[%rd3816+768], %rd3803;
$L__BB21_2521:
	setp.ge.s32 	%p1007, %r113, %r117;
	@%p1007 bra 	$L__BB21_2523;
	st.global.u64 	[%rd3816+1024], %rd3804;
$L__BB21_2523:
	setp.ge.s32 	%p1008, %r114, %r117;
	@%p1008 bra 	$L__BB21_2525;
	st.global.u64 	[%rd3816+1280], %rd3805;
$L__BB21_2525:
	setp.ge.s32 	%p1009, %r115, %r117;
	@%p1009 bra 	$L__BB21_2527;
	st.global.u64 	[%rd3816+1536], %rd3806;
$L__BB21_2527:
	setp.ge.s32 	%p1010, %r116, %r117;
	@%p1010 bra 	$L__BB21_2547;
	st.global.u64 	[%rd3816+1792], %rd3807;
	bra.uni 	$L__BB21_2547;
$L__BB21_2529:
	st.shared.u64 	[%r65], %rd38197;
	st.shared.u64 	[%r66+8], %rd38931;
	st.shared.u64 	[%r67+16], %rd38930;
	st.shared.u64 	[%r68+24], %rd38929;
	st.shared.u64 	[%r69+32], %rd38928;
	st.shared.u64 	[%r70+40], %rd38927;
	st.shared.u64 	[%r71+48], %rd38926;
	st.shared.u64 	[%r72+56], %rd38925;
	bar.warp.sync 	-1;
	ld.shared.u64 	%rd3808, [%r57];
	ld.shared.u64 	%rd3809, [%r58+256];
	ld.shared.u64 	%rd3810, [%r59+512];
	ld.shared.u64 	%rd3811, [%r60+768];
	ld.shared.u64 	%rd3812, [%r61+1024];
	ld.shared.u64 	%rd3813, [%r62+1280];
	ld.shared.u64 	%rd3814, [%r63+1536];
	ld.shared.u64 	%rd3815, [%r64+1792];
	setp.eq.s32 	%p1011, %r108, 0;
	@%p1011 bra 	$L__BB21_2530;
	bra.uni 	$L__BB21_2531;
$L__BB21_2530:
	st.volatile.shared.u32 	[_ZZN3cub18CUB_300001_SM_10006detail10merge_sort30DeviceMergeSortBlockSortKernelINS2_10policy_hubIPPyE9Policy600ES6_PNS0_8NullTypeES6_SA_j10tuple_lessS5_S9_EEvbT0_T1_T2_T3_T4_PT6_PT7_T5_NS1_7vsmem_tEE19static_temp_storage+16896], %r54;
$L__BB21_2531:
	ld.param.u64 	%rd36822, [_ZN3cub18CUB_300001_SM_10006detail10merge_sort30DeviceMergeSortBlockSortKernelINS2_10policy_hubIPPyE9Policy600ES6_PNS0_8NullTypeES6_SA_j10tuple_lessS5_S9_EEvbT0_T1_T2_T3_T4_PT6_PT7_T5_NS1_7vsmem_tE_param_6];
	bar.sync 	0;
	ld.volatile.shared.u32 	%r118, [_ZZN3cub18CUB_300001_SM_10006detail10merge_sort30DeviceMergeSortBlockSortKernelINS2_10policy_hubIPPyE9Policy600ES6_PNS0_8NullTypeES6_SA_j10tuple_lessS5_S9_EEvbT0_T1_T2_T3_T4_PT6_PT7_T5_NS1_7vsmem_tEE19static_temp_storage+16896];
	setp.ge.s32 	%p1012, %r109, %r118;
	cvt.u64.u32 	%rd21550, %r109;
	add.s64 	%rd21551, %rd21550, %rd3799;
	cvta.to.global.u64 	%rd21552, %rd36822;
	shl.b64 	%rd21553, %rd21551, 3;
	add.s64 	%rd3817, %rd21552, %rd21553;
	@%p1012 bra 	$L__BB21_2533;
	st.global.u64 	[%rd3817], %rd3808;
$L__BB21_2533:
	setp.ge.s32 	%p1013, %r111, %r118;
	@%p1013 bra 	$L__BB21_2535;
	st.global.u64 	[%rd3817+256], %rd3809;
$L__BB21_2535:
	setp.ge.s32 	%p1014, %r110, %r118;
	@%p1014 bra 	$L__BB21_2537;
	st.global.u64 	[%rd3817+512], %rd3810;
$L__BB21_2537:
	setp.ge.s32 	%p1015, %r112, %r118;
	@%p1015 bra 	$L__BB21_2539;
	st.global.u64 	[%rd3817+768], %rd3811;
$L__BB21_2539:
	setp.ge.s32 	%p1016, %r113, %r118;
	@%p1016 bra 	$L__BB21_2541;
	st.global.u64 	[%rd3817+1024], %rd3812;
$L__BB21_2541:
	setp.ge.s32 	%p1017, %r114, %r118;
	@%p1017 bra 	$L__BB21_2543;
	st.global.u64 	[%rd3817+1280], %rd3813;
$L__BB21_2543:
	setp.ge.s32 	%p1018, %r115, %r118;
	@%p1018 bra 	$L__BB21_2545;
	st.global.u64 	[%rd3817+1536], %rd3814;
$L__BB21_2545:
	setp.ge.s32 	%p1019, %r116, %r118;
	@%p1019 bra 	$L__BB21_2547;
	st.global.u64 	[%rd3817+1792], %rd3815;
$L__BB21_2547:
	ret;

}
	// .globl	_ZN3cub18CUB_300001_SM_10006detail10merge_sort30DeviceMergeSortPartitionKernelIPPyj10tuple_lessS4_EEvbT_PT2_T0_SA_PSA_T1_SA_i
.visible .entry _ZN3cub18CUB_300001_SM_10006detail10merge_sort30DeviceMergeSortPartitionKernelIPPyj10tuple_lessS4_EEvbT_PT2_T0_SA_PSA_T1_SA_i(
	.param .u8 _ZN3cub18CUB_300001_SM_10006detail10merge_sort30DeviceMergeSortPartitionKernelIPPyj10tuple_lessS4_EEvbT_PT2_T0_SA_PSA_T1_SA_i_param_0,
	.param .u64 .ptr .align 1 _ZN3cub18CUB_300001_SM_10006detail10merge_sort30DeviceMergeSortPartitionKernelIPPyj10tuple_lessS4_EEvbT_PT2_T0_SA_PSA_T1_SA_i_param_1,
	.param .u64 .ptr .align 1 _ZN3cub18CUB_300001_SM_10006detail10merge_sort30DeviceMergeSortPartitionKernelIPPyj10tuple_lessS4_EEvbT_PT2_T0_SA_PSA_T1_SA_i_param_2,
	.param .u32 _ZN3cub18CUB_300001_SM_10006detail10merge_sort30DeviceMergeSortPartitionKernelIPPyj10tuple_lessS4_EEvbT_PT2_T0_SA_PSA_T1_SA_i_param_3,
	.param .u32 _ZN3cub18CUB_300001_SM_10006detail10merge_sort30DeviceMergeSortPartitionKernelIPPyj10tuple_lessS4_EEvbT_PT2_T0_SA_PSA_T1_SA_i_param_4,
	.param .u64 .ptr .align 1 _ZN3cub18CUB_300001_SM_10006detail10merge_sort30DeviceMergeSortPartitionKernelIPPyj10tuple_lessS4_EEvbT_PT2_T0_SA_PSA_T1_SA_i_param_5,
	.param .align 8 .b8 _ZN3cub18CUB_300001_SM_10006detail10merge_sort30DeviceMergeSortPartitionKernelIPPyj10tuple_lessS4_EEvbT_PT2_T0_SA_PSA_T1_SA_i_param_6[16],
	.param .u32 _ZN3cub18CUB_300001_SM_10006detail10merge_sort30DeviceMergeSortPartitionKernelIPPyj10tuple_lessS4_EEvbT_PT2_T0_SA_PSA_T1_SA_i_param_7,
	.param .u32 _ZN3cub18CUB_300001_SM_10006detail10merge_sort30DeviceMergeSortPartitionKernelIPPyj10tuple_lessS4_EEvbT_PT2_T0_SA_PSA_T1_SA_i_param_8
)
{
	.reg .pred 	%p<63>;
	.reg .b16 	%rs<6>;
	.reg .b32 	%r<85>;
	.reg .b64 	%rd<1007>;

	ld.param.u32 	%r30, [_ZN3cub18CUB_300001_SM_10006detail10merge_sort30DeviceMergeSortPartitionKernelIPPyj10tuple_lessS4_EEvbT_PT2_T0_SA_PSA_T1_SA_i_param_6+8];
	ld.param.u64 	%rd105, [_ZN3cub18CUB_300001_SM_10006detail10merge_sort30DeviceMergeSortPartitionKernelIPPyj10tuple_lessS4_EEvbT_PT2_T0_SA_PSA_T1_SA_i_param_6];
	ld.param.s8 	%rs1, [_ZN3cub18CUB_300001_SM_10006detail10merge_sort30DeviceMergeSortPartitionKernelIPPyj10tuple_lessS4_EEvbT_PT2_T0_SA_PSA_T1_SA_i_param_0];
	ld.param.u64 	%rd106, [_ZN3cub18CUB_300001_SM_10006detail10merge_sort30DeviceMergeSortPartitionKernelIPPyj10tuple_lessS4_EEvbT_PT2_T0_SA_PSA_T1_SA_i_param_1];
	ld.param.u64 	%rd104, [_ZN3cub18CUB_300001_SM_10006detail10merge_sort30DeviceMergeSortPartitionKernelIPPyj10tuple_lessS4_EEvbT_PT2_T0_SA_PSA_T1_SA_i_param_2];
	ld.param.u32 	%r28, [_ZN3cub18CUB_300001_SM_10006detail10merge_sort30DeviceMergeSortPartitionKernelIPPyj10tuple_lessS4_EEvbT_PT2_T0_SA_PSA_T1_SA_i_param_3];
	ld.param.u32 	%r29, [_ZN3cub18CUB_300001_SM_10006detail10merge_sort30DeviceMergeSortPartitionKernelIPPyj10tuple_lessS4_EEvbT_PT2_T0_SA_PSA_T1_SA_i_param_4];
	ld.param.u64 	%rd107, [_ZN3cub18CUB_300001_SM_10006detail10merge_sort30DeviceMergeSortPartitionKernelIPPyj10tuple_lessS4_EEvbT_PT2_T0_SA_PSA_T1_SA_i_param_5];
	ld.param.u32 	%r31, [_ZN3cub18CUB_300001_SM_10006detail10merge_sort30DeviceMergeSortPartitionKernelIPPyj10tuple_lessS4_EEvbT_PT2_T0_SA_PSA_T1_SA_i_param_7];
	ld.param.u32 	%r32, [_ZN3cub18CUB_300001_SM_10006detail10merge_sort30DeviceMergeSortPartitionKernelIPPyj10tuple_lessS4_EEvbT_PT2_T0_SA_PSA_T1_SA_i_param_8];
	cvta.to.global.u64 	%rd1, %rd107;
	cvta.to.global.u64 	%rd2, %rd106;
	mov.u32 	%r38, %ntid.x;
	mov.u32 	%r39, %ctaid.x;
	mov.u32 	%r40, %tid.x;
	mad.lo.s32 	%r1, %r38, %r39, %r40;
	setp.ge.u32 	%p9, %r1, %r29;
	@%p9 bra 	$L__BB22_70;
	shr.u32 	%r41, %r31, 1;
	add.s32 	%r3, %r31, -1;
	neg.s32 	%r42, %r31;
	and.b32  	%r43, %r1, %r42;
	mul.lo.s32 	%r44, %r32, %r43;
	mul.lo.s32 	%r45, %r32, %r41;
	min.u32 	%r4, %r44, %r28;
	not.b32 	%r46, %r44;
	min.u32 	%r47, %r45, %r46;
	add.s32 	%r48, %r47, %r44;
	min.u32 	%r5, %r48, %r28;
	not.b32 	%r49, %r5;
	min.u32 	%r50, %r45, %r49;
	add.s32 	%r51, %r50, %r5;
	min.u32 	%r6, %r51, %r28;
	// begin inline asm
	griddepcontrol.wait;
	// end inline asm
	add.s32 	%r52, %r1, 1;
	setp.ne.s32 	%p10, %r52, %r29;
	@%p10 bra 	$L__BB22_3;
	mul.wide.u32 	%rd953, %r1, 4;
	add.s64 	%rd954, %rd1, %rd953;
	st.global.u32 	[%rd954], %r5;
	bra.uni 	$L__BB22_70;
$L__BB22_3:
	sub.s32 	%r53, %r6, %r4;
	and.b32  	%r54, %r3, %r1;
	mul.lo.s32 	%r55, %r54, %r32;
	min.u32 	%r7, %r55, %r53;
	setp.eq.s16 	%p11, %rs1, 0;
	@%p11 bra 	$L__BB22_37;
	cvt.u64.u32 	%rd4, %r4;
	cvt.u64.u32 	%rd5, %r5;
	sub.s32 	%r56, %r5, %r4;
	sub.s32 	%r57, %r6, %r5;
	max.u32 	%r58, %r7, %r57;
	sub.s32 	%r84, %r58, %r57;
	min.u32 	%r78, %r56, %r7;
	setp.ge.u32 	%p12, %r84, %r78;
	@%p12 bra 	$L__BB22_69;
	setp.ne.s64 	%p13, %rd105, 0;
	cvt.s64.s32 	%rd6, %r30;
	@%p13 bra 	$L__BB22_10;
$L__BB22_6:
	setp.eq.s32 	%p33, %r30, 0;
	sub.s32 	%r64, %r78, %r84;
	shr.u32 	%r65, %r64, 1;
	add.s32 	%r12, %r65, %r84;
	cvt.u64.u32 	%rd520, %r12;
	add.s64 	%rd521, %rd520, %rd4;
	shl.b64 	%rd522, %rd521, 3;
	add.s64 	%rd7, %rd2, %rd522;
	not.b32 	%r66, %r12;
	add.s32 	%r67, %r7, %r66;
	cvt.u64.u32 	%rd523, %r67;
	add.s64 	%rd524, %rd523, %rd5;
	shl.b64 	%rd525, %rd524, 3;
	add.s64 	%rd8, %rd2, %rd525;
	mov.pred 	%p60, -1;
	@%p33 bra 	$L__BB22_9;
	ld.global.u64 	%rd9, [%rd7];
	ld.global.u64 	%rd10, [%rd8];
	mov.b64 	%rd955, 0;
$L__BB22_8:
	shl.b64 	%rd527, %rd955, 3;
	add.s64 	%rd528, %rd10, %rd527;
	ld.u64 	%rd529, [%rd528];
	add.s64 	%rd530, %rd9, %rd527;
	ld.u64 	%rd531, [%rd530];
	setp.ge.u64 	%p60, %rd529, %rd531;
	add.s64 	%rd955, %rd955, 1;
	setp.ne.s64 	%p34, %rd955, %rd6;
	and.pred  	%p35, %p60, %p34;
	@%p35 bra 	$L__BB22_8;
$L__BB22_9:
	add.s32 	%r68, %r12, 1;
	selp.b32 	%r84, %r68, %r84, %p60;
	selp.b32 	%r78, %r78, %r12, %p60;
	setp.lt.u32 	%p36, %r84, %r78;
	@%p36 bra 	$L__BB22_6;
	bra.uni 	$L__BB22_69;
$L__BB22_10:
	and.b64  	%rd13, %rd105, 1;
	and.b64  	%rd14, %rd105, -2;
$L__BB22_11:
	setp.eq.s64 	%p14, %rd105, 1;
	sub.s32 	%r59, %r78, %r84;
	shr.u32 	%r60, %r59, 1;
	add.s32 	%r17, %r60, %r84;
	cvt.u64.u32 	%rd111, %r17;
	add.s64 	%rd113, %rd111, %rd4;
	shl.b64 	%rd114, %rd113, 3;
	add.s64 	%rd115, %rd2, %rd114;
	ld.global.u64 	%rd15, [%rd115];
	not.b32 	%r61, %r17;
	add.s32 	%r62, %r7, %r61;
	cvt.u64.u32 	%rd116, %r62;
	add.s64 	%rd117, %rd116, %rd5;
	shl.b64 	%rd118, %rd117, 3;
	add.s64 	%rd119, %rd2, %rd118;
	ld.global.u64 	%rd16, [%rd119];
	mov.b64 	%rd961, -3750763034362895579;
	mov.b64 	%rd957, 0;
	@%p14 bra 	$L__BB22_14;
	mov.b64 	%rd961, -3750763034362895579;
	mov.b64 	%rd960, 0;
$L__BB22_13:
	shl.b64 	%rd122, %rd960, 3;
	add.s64 	%rd123, %rd16, %rd122;
	ld.u64 	%rd124, [%rd123];
	and.b64  	%rd125, %rd124, 255;
	xor.b64  	%rd126, %rd125, %rd961;
	mul.lo.s64 	%rd127, %rd126, 1099511628211;
	shr.u64 	%rd128, %rd124, 8;
	and.b64  	%rd129, %rd128, 255;
	xor.b64  	%rd130, %rd129, %rd127;
	mul.lo.s64 	%rd131, %rd130, 1099511628211;
	shr.u64 	%rd132, %rd124, 16;
	and.b64  	%rd133, %rd132, 255;
	xor.b64  	%rd134, %rd133, %rd131;
	mul.lo.s64 	%rd135, %rd134, 1099511628211;
	shr.u64 	%rd136, %rd124, 24;
	and.b64  	%rd137, %rd136, 255;
	xor.b64  	%rd138, %rd137, %rd135;
	mul.lo.s64 	%rd139, %rd138, 1099511628211;
	shr.u64 	%rd140, %rd124, 32;
	and.b64  	%rd141, %rd140, 255;
	xor.b64  	%rd142, %rd141, %rd139;
	mul.lo.s64 	%rd143, %rd142, 1099511628211;
	shr.u64 	%rd144, %rd124, 40;
	and.b64  	%rd145, %rd144, 255;
	xor.b64  	%rd146, %rd145, %rd143;
	mul.lo.s64 	%rd147, %rd146, 1099511628211;
	shr.u64 	%rd148, %rd124, 48;
	and.b64  	%rd149, %rd148, 255;
	xor.b64  	%rd150, %rd149, %rd147;
	mul.lo.s64 	%rd151, %rd150, 1099511628211;
	shr.u64 	%rd152, %rd124, 56;
	xor.b64  	%rd153, %rd152, %rd151;
	mul.lo.s64 	%rd154, %rd153, 1099511628211;
	ld.u64 	%rd155, [%rd123+8];
	and.b64  	%rd156, %rd155, 255;
	xor.b64  	%rd157, %rd156, %rd154;
	mul.lo.s64 	%rd158, %rd157, 1099511628211;
	shr.u64 	%rd159, %rd155, 8;
	and.b64  	%rd160, %rd159, 255;
	xor.b64  	%rd161, %rd160, %rd158;
	mul.lo.s64 	%rd162, %rd161, 1099511628211;
	shr.u64 	%rd163, %rd155, 16;
	and.b64  	%rd164, %rd163, 255;
	xor.b64  	%rd165, %rd164, %rd162;
	mul.lo.s64 	%rd166, %rd165, 1099511628211;
	shr.u64 	%rd167, %rd155, 24;
	and.b64  	%rd168, %rd167, 255;
	xor.b64  	%rd169, %rd168, %rd166;
	mul.lo.s64 	%rd170, %rd169, 1099511628211;
	shr.u64 	%rd171, %rd155, 32;
	and.b64  	%rd172, %rd171, 255;
	xor.b64  	%rd173, %rd172, %rd170;
	mul.lo.s64 	%rd174, %rd173, 1099511628211;
	shr.u64 	%rd175, %rd155, 40;
	and.b64  	%rd176, %rd175, 255;
	xor.b64  	%rd177, %rd176, %rd174;
	mul.lo.s64 	%rd178, %rd177, 1099511628211;
	shr.u64 	%rd179, %rd155, 48;
	and.b64  	%rd180, %rd179, 255;
	xor.b64  	%rd181, %rd180, %rd178;
	mul.lo.s64 	%rd182, %rd181, 1099511628211;
	shr.u64 	%rd183, %rd155, 56;
	xor.b64  	%rd959, %rd183, %rd182;
	mul.lo.s64 	%rd961, %rd959, 1099511628211;
	add.s64 	%rd960, %rd960, 2;
	setp.eq.s64 	%p15, %rd960, %rd14;
	mov.u64 	%rd957, %rd14;
	@%p15 bra 	$L__BB22_14;
	bra.uni 	$L__BB22_13;
$L__BB22_14:
	setp.eq.s64 	%p16, %rd13, 0;
	@%p16 bra 	$L__BB22_16;
	shl.b64 	%rd184, %rd957, 3;
	add.s64 	%rd185, %rd16, %rd184;
	ld.u64 	%rd186, [%rd185];
	and.b64  	%rd187, %rd186, 255;
	xor.b64  	%rd188, %rd187, %rd961;
	mul.lo.s64 	%rd189, %rd188, 1099511628211;
	shr.u64 	%rd190, %rd186, 8;
	and.b64  	%rd191, %rd190, 255;
	xor.b64  	%rd192, %rd191, %rd189;
	mul.lo.s64 	%rd193, %rd192, 1099511628211;
	shr.u64 	%rd194, %rd186, 16;
	and.b64  	%rd195, %rd194, 255;
	xor.b64  	%rd196, %rd195, %rd193;
	mul.lo.s64 	%rd197, %rd196, 1099511628211;
	shr.u64 	%rd198, %rd186, 24;
	and.b64  	%rd199, %rd198, 255;
	xor.b64  	%rd200, %rd199, %rd197;
	mul.lo.s64 	%rd201, %rd200, 1099511628211;
	shr.u64 	%rd202, %rd186, 32;
	and.b64  	%rd203, %rd202, 255;
	xor.b64  	%rd204, %rd203, %rd201;
	mul.lo.s64 	%rd205, %rd204, 1099511628211;
	shr.u64 	%rd206, %rd186, 40;
	and.b64  	%rd207, %rd206, 255;
	xor.b64  	%rd208, %rd207, %rd205;
	mul.lo.s64 	%rd209, %rd208, 1099511628211;
	shr.u64 	%rd210, %rd186, 48;
	and.b64  	%rd211, %rd210, 255;
	xor.b64  	%rd212, %rd211, %rd209;
	mul.lo.s64 	%rd213, %rd212, 1099511628211;
	shr.u64 	%rd214, %rd186, 56;
	xor.b64  	%rd959, %rd214, %rd213;
$L__BB22_16:
	mov.b64 	%rd966, -3750763034362895579;
	mov.b64 	%rd965, 0;
	@%p14 bra 	$L__BB22_19;
	mov.b64 	%rd966, -3750763034362895579;
	mov.b64 	%rd962, 0;
$L__BB22_18:
	shl.b64 	%rd220, %rd962, 3;
	add.s64 	%rd221, %rd15, %rd220;
	ld.u64 	%rd222, [%rd221];
	and.b64  	%rd223, %rd222, 255;
	xor.b64  	%rd224, %rd223, %rd966;
	mul.lo.s64 	%rd225, %rd224, 1099511628211;
	shr.u64 	%rd226, %rd222, 8;
	and.b64  	%rd227, %rd226, 255;
	xor.b64  	%rd228, %rd227, %rd225;
	mul.lo.s64 	%rd229, %rd228, 1099511628211;
	shr.u64 	%rd230, %rd222, 16;
	and.b64  	%rd231, %rd230, 255;
	xor.b64  	%rd232, %rd231, %rd229;
	mul.lo.s64 	%rd233, %rd232, 1099511628211;
	shr.u64 	%rd234, %rd222, 24;
	and.b64  	%rd235, %rd234, 255;
	xor.b64  	%rd236, %rd235, %rd233;
	mul.lo.s64 	%rd237, %rd236, 1099511628211;
	shr.u64 	%rd238, %rd222, 32;
	and.b64  	%rd239, %rd238, 255;
	xor.b64  	%rd240, %rd239, %rd237;
	mul.lo.s64 	%rd241, %rd240, 1099511628211;
	shr.u64 	%rd242, %rd222, 40;
	and.b64  	%rd243, %rd242, 255;
	xor.b64  	%rd244, %rd243, %rd241;
	mul.lo.s64 	%rd245, %rd244, 1099511628211;
	shr.u64 	%rd246, %rd222, 48;
	and.b64  	%rd247, %rd246, 255;
	xor.b64  	%rd248, %rd247, %rd245;
	mul.lo.s64 	%rd249, %rd248, 1099511628211;
	shr.u64 	%rd250, %rd222, 56;
	xor.b64  	%rd251, %rd250, %rd249;
	mul.lo.s64 	%rd252, %rd251, 1099511628211;
	ld.u64 	%rd253, [%rd221+8];
	and.b64  	%rd254, %rd253, 255;
	xor.b64  	%rd255, %rd254, %rd252;
	mul.lo.s64 	%rd256, %rd255, 1099511628211;
	shr.u64 	%rd257, %rd253, 8;
	and.b64  	%rd258, %rd257, 255;
	xor.b64  	%rd259, %rd258, %rd256;
	mul.lo.s64 	%rd260, %rd259, 1099511628211;
	shr.u64 	%rd261, %rd253, 16;
	and.b64  	%rd262, %rd261, 255;
	xor.b64  	%rd263, %rd262, %rd260;
	mul.lo.s64 	%rd264, %rd263, 1099511628211;
	shr.u64 	%rd265, %rd253, 24;
	and.b64  	%rd266, %rd265, 255;
	xor.b64  	%rd267, %rd266, %rd264;
	mul.lo.s64 	%rd268, %rd267, 1099511628211;
	shr.u64 	%rd269, %rd253, 32;
	and.b64  	%rd270, %rd269, 255;
	xor.b64  	%rd271, %rd270, %rd268;
	mul.lo.s64 	%rd272, %rd271, 1099511628211;
	shr.u64 	%rd273, %rd253, 40;
	and.b64  	%rd274, %rd273, 255;
	xor.b64  	%rd275, %rd274, %rd272;
	mul.lo.s64 	%rd276, %rd275, 1099511628211;
	shr.u64 	%rd277, %rd253, 48;
	and.b64  	%rd278, %rd277, 255;
	xor.b64  	%rd279, %rd278, %rd276;
	mul.lo.s64 	%rd280, %rd279, 1099511628211;
	shr.u64 	%rd281, %rd253, 56;
	xor.b64  	%rd967, %rd281, %rd280;
	mul.lo.s64 	%rd966, %rd967, 1099511628211;
	add.s64 	%rd962, %rd962, 2;
	setp.ne.s64 	%p18, %rd962, %rd14;
	mov.u64 	%rd965, %rd14;
	@%p18 bra 	$L__BB22_18;
$L__BB22_19:
	@%p16 bra 	$L__BB22_21;
	shl.b64 	%rd282, %rd965, 3;
	add.s64 	%rd283, %rd15, %rd282;
	ld.u64 	%rd284, [%rd283];
	and.b64  	%rd285, %rd284, 255;
	xor.b64  	%rd286, %rd285, %rd966;
	mul.lo.s64 	%rd287, %rd286, 1099511628211;
	shr.u64 	%rd288, %rd284, 8;
	and.b64  	%rd289, %rd288, 255;
	xor.b64  	%rd290, %rd289, %rd287;
	mul.lo.s64 	%rd291, %rd290, 1099511628211;
	shr.u64 	%rd292, %rd284, 16;
	and.b64  	%rd293, %rd292, 255;
	xor.b64  	%rd294, %rd293, %rd291;
	mul.lo.s64 	%rd295, %rd294, 1099511628211;
	shr.u64 	%rd296, %rd284, 24;
	and.b64  	%rd297, %rd296, 255;
	xor.b64  	%rd298, %rd297, %rd295;
	mul.lo.s64 	%rd299, %rd298, 1099511628211;
	shr.u64 	%rd300, %rd284, 32;
	and.b64  	%rd301, %rd300, 255;
	xor.b64  	%rd302, %rd301, %rd299;
	mul.lo.s64 	%rd303, %rd302, 1099511628211;
	shr.u64 	%rd304, %rd284, 40;
	and.b64  	%rd305, %rd304, 255;
	xor.b64  	%rd306, %rd305, %rd303;
	mul.lo.s64 	%rd307, %rd306, 1099511628211;
	shr.u64 	%rd308, %rd284, 48;
	and.b64  	%rd309, %rd308, 255;
	xor.b64  	%rd310, %rd309, %rd307;
	mul.lo.s64 	%rd311, %rd310, 1099511628211;
	shr.u64 	%rd312, %rd284, 56;
	xor.b64  	%rd967, %rd312, %rd311;
$L__BB22_21:
	setp.eq.s64 	%p20, %rd959, %rd967;
	@%p20 bra 	$L__BB22_33;
	mov.b64 	%rd974, -3750763034362895579;
	mov.b64 	%rd970, 0;
	@%p14 bra 	$L__BB22_25;
	mov.b64 	%rd974, -3750763034362895579;
	mov.b64 	%rd973, 0;
$L__BB22_24:
	shl.b64 	%rd318, %rd973, 3;
	add.s64 	%rd319, %rd16, %rd318;
	ld.u64 	%rd320, [%rd319];
	and.b64  	%rd321, %rd320, 255;
	xor.b64  	%rd322, %rd321, %rd974;
	mul.lo.s64 	%rd323, %rd322, 1099511628211;
	shr.u64 	%rd324, %rd320, 8;
	and.b64  	%rd325, %rd324, 255;
	xor.b64  	%rd326, %rd325, %rd323;
	mul.lo.s64 	%rd327, %rd326, 1099511628211;
	shr.u64 	%rd328, %rd320, 16;
	and.b64  	%rd329, %rd328, 255;
	xor.b64  	%rd330, %rd329, %rd327;
	mul.lo.s64 	%rd331, %rd330, 1099511628211;
	shr.u64 	%rd332, %rd320, 24;
	and.b64  	%rd333, %rd332, 255;
	xor.b64  	%rd334, %rd333, %rd331;
	mul.lo.s64 	%rd335, %rd334, 1099511628211;
	shr.u64 	%rd336, %rd320, 32;
	and.b64  	%rd337, %rd336, 255;
	xor.b64  	%rd338, %rd337, %rd335;
	mul.lo.s64 	%rd339, %rd338, 1099511628211;
	shr.u64 	%rd340, %rd320, 40;
	and.b64  	%rd341, %rd340, 255;
	xor.b64  	%rd342, %rd341, %rd339;
	mul.lo.s64 	%rd343, %rd342, 1099511628211;
	shr.u64 	%rd344, %rd320, 48;
	and.b64  	%rd345, %rd344, 255;
	xor.b64  	%rd346, %rd345, %rd343;
	mul.lo.s64 	%rd347, %rd346, 1099511628211;
	shr.u64 	%rd348, %rd320, 56;
	xor.b64  	%rd349, %rd348, %rd347;
	mul.lo.s64 	%rd350, %rd349, 1099511628211;
	ld.u64 	%rd351, [%rd319+8];
	and.b64  	%rd352, %rd351, 255;
	xor.b64  	%rd353, %rd352, %rd350;
	mul.lo.s64 	%rd354, %rd353, 1099511628211;
	shr.u64 	%rd355, %rd351, 8;
	and.b64  	%rd356, %rd355, 255;
	xor.b64  	%rd357, %rd356, %rd354;
	mul.lo.s64 	%rd358, %rd357, 1099511628211;
	shr.u64 	%rd359, %rd351, 16;
	and.b64  	%rd360, %rd359, 255;
	xor.b64  	%rd361, %rd360, %rd358;
	mul.lo.s64 	%rd362, %rd361, 1099511628211;
	shr.u64 	%rd363, %rd351, 24;
	and.b64  	%rd364, %rd363, 255;
	xor.b64  	%rd365, %rd364, %rd362;
	mul.lo.s64 	%rd366, %rd365, 1099511628211;
	shr.u64 	%rd367, %rd351, 32;
	and.b64  	%rd368, %rd367, 255;
	xor.b64  	%rd369, %rd368, %rd366;
	mul.lo.s64 	%rd370, %rd369, 1099511628211;
	shr.u64 	%rd371, %rd351, 40;
	and.b64  	%rd372, %rd371, 255;
	xor.b64  	%rd373, %rd372, %rd370;
	mul.lo.s64 	%rd374, %rd373, 1099511628211;
	shr.u64 	%rd375, %rd351, 48;
	and.b64  	%rd376, %rd375, 255;
	xor.b64  	%rd377, %rd376, %rd374;
	mul.lo.s64 	%rd378, %rd377, 1099511628211;
	shr.u64 	%rd379, %rd351, 56;
	xor.b64  	%rd380, %rd379, %rd378;
	mul.lo.s64 	%rd974, %rd380, 1099511628211;
	add.s64 	%rd973, %rd973, 2;
	setp.eq.s64 	%p22, %rd973, %rd14;
	mov.u64 	%rd970, %rd14;
	@%p22 bra 	$L__BB22_25;
	bra.uni 	$L__BB22_24;
$L__BB22_25:
	@%p16 bra 	$L__BB22_27;
	shl.b64 	%rd381, %rd970, 3;
	add.s64 	%rd382, %rd16, %rd381;
	ld.u64 	%rd383, [%rd382];
	and.b64  	%rd384, %rd383, 255;
	xor.b64  	%rd385, %rd384, %rd974;
	mul.lo.s64 	%rd386, %rd385, 1099511628211;
	shr.u64 	%rd387, %rd383, 8;
	and.b64  	%rd388, %rd387, 255;
	xor.b64  	%rd389, %rd388, %rd386;
	mul.lo.s64 	%rd390, %rd389, 1099511628211;
	shr.u64 	%rd391, %rd383, 16;
	and.b64  	%rd392, %rd391, 255;
	xor.b64  	%rd393, %rd392, %rd390;
	mul.lo.s64 	%rd394, %rd393, 1099511628211;
	shr.u64 	%rd395, %rd383, 24;
	and.b64  	%rd396, %rd395, 255;
	xor.b64  	%rd397, %rd396, %rd394;
	mul.lo.s64 	%rd398, %rd397, 1099511628211;
	shr.u64 	%rd399, %rd383, 32;
	and.b64  	%rd400, %rd399, 255;
	xor.b64  	%rd401, %rd400, %rd398;
	mul.lo.s64 	%rd402, %rd401, 1099511628211;
	shr.u64 	%rd403, %rd383, 40;
	and.b64  	%rd404, %rd403, 255;
	xor.b64  	%rd405, %rd404, %rd402;
	mul.lo.s64 	%rd406, %rd405, 1099511628211;
	shr.u64 	%rd407, %rd383, 48;
	and.b64  	%rd408, %rd407, 255;
	xor.b64  	%rd409, %rd408, %rd406;
	mul.lo.s64 	%rd410, %rd409, 1099511628211;
	shr.u64 	%rd411, %rd383, 56;
	xor.b64  	%rd412, %rd411, %rd410;
	mul.lo.s64 	%rd974, %rd412, 1099511628211;
$L__BB22_27:
	mov.b64 	%rd977, -3750763034362895579;
	mov.b64 	%rd978, 0;
	@%p14 bra 	$L__BB22_30;
	mov.b64 	%rd977, -3750763034362895579;
	mov.b64 	%rd975, 0;
$L__BB22_29:
	shl.b64 	%rd418, %rd975, 3;
	add.s64 	%rd419, %rd15, %rd418;
	ld.u64 	%rd420, [%rd419];
	and.b64  	%rd421, %rd420, 255;
	xor.b64  	%rd422, %rd421, %rd977;
	mul.lo.s64 	%rd423, %rd422, 1099511628211;
	shr.u64 	%rd424, %rd420, 8;
	and.b64  	%rd425, %rd424, 255;
	xor.b64  	%rd426, %rd425, %rd423;
	mul.lo.s64 	%rd427, %rd426, 1099511628211;
	shr.u64 	%rd428, %rd420, 16;
	and.b64  	%rd429, %rd428, 255;
	xor.b64  	%rd430, %rd429, %rd427;
	mul.lo.s64 	%rd431, %rd430, 1099511628211;
	shr.u64 	%rd432, %rd420, 24;
	and.b64  	%rd433, %rd432, 255;
	xor.b64  	%rd434, %rd433, %rd431;
	mul.lo.s64 	%rd435, %rd434, 1099511628211;
	shr.u64 	%rd436, %rd420, 32;
	and.b64  	%rd437, %rd436, 255;
	xor.b64  	%rd438, %rd437, %rd435;
	mul.lo.s64 	%rd439, %rd438, 1099511628211;
	shr.u64 	%rd440, %rd420, 40;
	and.b64  	%rd441, %rd440, 255;
	xor.b64  	%rd442, %rd441, %rd439;
	mul.lo.s64 	%rd443, %rd442, 1099511628211;
	shr.u64 	%rd444, %rd420, 48;
	and.b64  	%rd445, %rd444, 255;
	xor.b64  	%rd446, %rd445, %rd443;
	mul.lo.s64 	%rd447, %rd446, 1099511628211;
	shr.u64 	%rd448, %rd420, 56;
	xor.b64  	%rd449, %rd448, %rd447;
	mul.lo.s64 	%rd450, %rd449, 1099511628211;
	ld.u64 	%rd451, [%rd419+8];
	and.b64  	%rd452, %rd451, 255;
	xor.b64  	%rd453, %rd452, %rd450;
	mul.lo.s64 	%rd454, %rd453, 1099511628211;
	shr.u64 	%rd455, %rd451, 8;
	and.b64  	%rd456, %rd455, 255;
	xor.b64  	%rd457, %rd456, %rd454;
	mul.lo.s64 	%rd458, %rd457, 1099511628211;
	shr.u64 	%rd459, %rd451, 16;
	and.b64  	%rd460, %rd459, 255;
	xor.b64  	%rd461, %rd460, %rd458;
	mul.lo.s64 	%rd462, %rd461, 1099511628211;
	shr.u64 	%rd463, %rd451, 24;
	and.b64  	%rd464, %rd463, 255;
	xor.b64  	%rd465, %rd464, %rd462;
	mul.lo.s64 	%rd466, %rd465, 1099511628211;
	shr.u64 	%rd467, %rd451, 32;
	and.b64  	%rd468, %rd467, 255;
	xor.b64  	%rd469, %rd468, %rd466;
	mul.lo.s64 	%rd470, %rd469, 1099511628211;
	shr.u64 	%rd471, %rd451, 40;
	and.b64  	%rd472, %rd471, 255;
	xor.b64  	%rd473, %rd472, %rd470;
	mul.lo.s64 	%rd474, %rd473, 1099511628211;
	shr.u64 	%rd475, %rd451, 48;
	and.b64  	%rd476, %rd475, 255;
	xor.b64  	%rd477, %rd476, %rd474;
	mul.lo.s64 	%rd478, %rd477, 1099511628211;
	shr.u64 	%rd479, %rd451, 56;
	xor.b64  	%rd480, %rd479, %rd478;
	mul.lo.s64 	%rd977, %rd480, 1099511628211;
	add.s64 	%rd975, %rd975, 2;
	setp.ne.s64 	%p25, %rd975, %rd14;
	mov.u64 	%rd978, %rd14;
	@%p25 bra 	$L__BB22_29;
$L__BB22_30:
	@%p16 bra 	$L__BB22_32;
	shl.b64 	%rd481, %rd978, 3;
	add.s64 	%rd482, %rd15, %rd481;
	ld.u64 	%rd483, [%rd482];
	and.b64  	%rd484, %rd483, 255;
	xor.b64  	%rd485, %rd484, %rd977;
	mul.lo.s64 	%rd486, %rd485, 1099511628211;
	shr.u64 	%rd487, %rd483, 8;
	and.b64  	%rd488, %rd487, 255;
	xor.b64  	%rd489, %rd488, %rd486;
	mul.lo.s64 	%rd490, %rd489, 1099511628211;
	shr.u64 	%rd491, %rd483, 16;
	and.b64  	%rd492, %rd491, 255;
	xor.b64  	%rd493, %rd492, %rd490;
	mul.lo.s64 	%rd494, %rd493, 1099511628211;
	shr.u64 	%rd495, %rd483, 24;
	and.b64  	%rd496, %rd495, 255;
	xor.b64  	%rd497, %rd496, %rd494;
	mul.lo.s64 	%rd498, %rd497, 1099511628211;
	shr.u64 	%rd499, %rd483, 32;
	and.b64  	%rd500, %rd499, 255;
	xor.b64  	%rd501, %rd500, %rd498;
	mul.lo.s64 	%rd502, %rd501, 1099511628211;
	shr.u64 	%rd503, %rd483, 40;
	and.b64  	%rd504, %rd503, 255;
	xor.b64  	%rd505, %rd504, %rd502;
	mul.lo.s64 	%rd506, %rd505, 1099511628211;
	shr.u64 	%rd507, %rd483, 48;
	and.b64  	%rd508, %rd507, 255;
	xor.b64  	%rd509, %rd508, %rd506;
	mul.lo.s64 	%rd510, %rd509, 1099511628211;
	shr.u64 	%rd511, %rd483, 56;
	xor.b64  	%rd512, %rd511, %rd510;
	mul.lo.s64 	%rd977, %rd512, 1099511628211;
$L__BB22_32:
	setp.ge.u64 	%p61, %rd974, %rd977;
	bra.uni 	$L__BB22_36;
$L__BB22_33:
	setp.eq.s32 	%p28, %r30, 0;
	mov.pred 	%p61, -1;
	@%p28 bra 	$L__BB22_36;
	mov.b64 	%rd968, 0;
$L__BB22_35:
	shl.b64 	%rd514, %rd968, 3;
	add.s64 	%rd515, %rd16, %rd514;
	ld.u64 	%rd516, [%rd515];
	add.s64 	%rd517, %rd15, %rd514;
	ld.u64 	%rd518, [%rd517];
	setp.ge.u64 	%p61, %rd516, %rd518;
	add.s64 	%rd968, %rd968, 1;
	setp.ne.s64 	%p29, %rd968, %rd6;
	and.pred  	%p30, %p61, %p29;
	@%p30 bra 	$L__BB22_35;
$L__BB22_36:
	add.s32 	%r63, %r17, 1;
	selp.b32 	%r84, %r63, %r84, %p61;
	selp.b32 	%r78, %r78, %r17, %p61;
	setp.lt.u32 	%p31, %r84, %r78;
	@%p31 bra 	$L__BB22_11;
	bra.uni 	$L__BB22_69;
$L__BB22_37:
	sub.s32 	%r69, %r5, %r4;
	sub.s32 	%r70, %r6, %r5;
	max.u32 	%r71, %r7, %r70;
	sub.s32 	%r84, %r71, %r70;
	min.u32 	%r82, %r69, %r7;
	setp.ge.u32 	%p37, %r84, %r82;
	@%p37 bra 	$L__BB22_69;
	cvta.to.global.u64 	%rd57, %rd104;
	add.s64 	%rd58, %rd105, -1;
	and.b64  	%rd59, %rd105, 1;
	and.b64  	%rd60, %rd105, -2;
	cvt.u64.u32 	%rd535, %r4;
$L__BB22_39:
	setp.eq.s64 	%p38, %rd105, 0;
	sub.s32 	%r72, %r82, %r84;
	shr.u32 	%r73, %r72, 1;
	add.s32 	%r24, %r73, %r84;
	cvt.u64.u32 	%rd534, %r24;
	add.s64 	%rd536, %rd534, %rd535;
	shl.b64 	%rd537, %rd536, 3;
	add.s64 	%rd538, %rd57, %rd537;
	ld.global.u64 	%rd61, [%rd538];
	not.b32 	%r74, %r24;
	add.s32 	%r75, %r7, %r74;
	cvt.u64.u32 	%rd539, %r75;
	cvt.u64.u32 	%rd540, %r5;
	add.s64 	%rd541, %rd539, %rd540;
	shl.b64 	%rd542, %rd541, 3;
	add.s64 	%rd543, %rd57, %rd542;
	ld.global.u64 	%rd62, [%rd543];
	mov.b64 	%rd984, -3750763034362895579;
	@%p38 bra 	$L__BB22_45;
	setp.eq.s64 	%p39, %rd58, 0;
	mov.b64 	%rd984, -3750763034362895579;
	mov.b64 	%rd982, 0;
	@%p39 bra 	$L__BB22_43;
	add.s64 	%rd985, %rd62, 8;
	mov.b64 	%rd984, -3750763034362895579;
	mov.u64 	%rd986, %rd60;
$L__BB22_42:
	ld.u64 	%rd548, [%rd985+-8];
	and.b64  	%rd549, %rd548, 255;
	xor.b64  	%rd550, %rd549, %rd984;
	mul.lo.s64 	%rd551, %rd550, 1099511628211;
	shr.u64 	%rd552, %rd548, 8;
	and.b64  	%rd553, %rd552, 255;
	xor.b64  	%rd554, %rd553, %rd551;
	mul.lo.s64 	%rd555, %rd554, 1099511628211;
	shr.u64 	%rd556, %rd548, 16;
	and.b64  	%rd557, %rd556, 255;
	xor.b64  	%rd558, %rd557, %rd555;
	mul.lo.s64 	%rd559, %rd558, 1099511628211;
	shr.u64 	%rd560, %rd548, 24;
	and.b64  	%rd561, %rd560, 255;
	xor.b64  	%rd562, %rd561, %rd559;
	mul.lo.s64 	%rd563, %rd562, 1099511628211;
	shr.u64 	%rd564, %rd548, 32;
	and.b64  	%rd565, %rd564, 255;
	xor.b64  	%rd566, %rd565, %rd563;
	mul.lo.s64 	%rd567, %rd566, 1099511628211;
	shr.u64 	%rd568, %rd548, 40;
	and.b64  	%rd569, %rd568, 255;
	xor.b64  	%rd570, %rd569, %rd567;
	mul.lo.s64 	%rd571, %rd570, 1099511628211;
	shr.u64 	%rd572, %rd548, 48;
	and.b64  	%rd573, %rd572, 255;
	xor.b64  	%rd574, %rd573, %rd571;
	mul.lo.s64 	%rd575, %rd574, 1099511628211;
	shr.u64 	%rd576, %rd548, 56;
	xor.b64  	%rd577, %rd576, %rd575;
	mul.lo.s64 	%rd578, %rd577, 1099511628211;
	ld.u64 	%rd579, [%rd985];
	and.b64  	%rd580, %rd579, 255;
	xor.b64  	%rd581, %rd580, %rd578;
	mul.lo.s64 	%rd582, %rd581, 1099511628211;
	shr.u64 	%rd583, %rd579, 8;
	and.b64  	%rd584, %rd583, 255;
	xor.b64  	%rd585, %rd584, %rd582;
	mul.lo.s64 	%rd586, %rd585, 1099511628211;
	shr.u64 	%rd587, %rd579, 16;
	and.b64  	%rd588, %rd587, 255;
	xor.b64  	%rd589, %rd588, %rd586;
	mul.lo.s64 	%rd590, %rd589, 1099511628211;
	shr.u64 	%rd591, %rd579, 24;
	and.b64  	%rd592, %rd591, 255;
	xor.b64  	%rd593, %rd592, %rd590;
	mul.lo.s64 	%rd594, %rd593, 1099511628211;
	shr.u64 	%rd595, %rd579, 32;
	and.b64  	%rd596, %rd595, 255;
	xor.b64  	%rd597, %rd596, %rd594;
	mul.lo.s64 	%rd598, %rd597, 1099511628211;
	shr.u64 	%rd599, %rd579, 40;
	and.b64  	%rd600, %rd599, 255;
	xor.b64  	%rd601, %rd600, %rd598;
	mul.lo.s64 	%rd602, %rd601, 1099511628211;
	shr.u64 	%rd603, %rd579, 48;
	and.b64  	%rd604, %rd603, 255;
	xor.b64  	%rd605, %rd604, %rd602;
	mul.lo.s64 	%rd606, %rd605, 1099511628211;
	shr.u64 	%rd607, %rd579, 56;
	xor.b64  	%rd608, %rd607, %rd606;
	mul.lo.s64 	%rd984, %rd608, 1099511628211;
	add.s64 	%rd986, %rd986, -2;
	add.s64 	%rd985, %rd985, 16;
	setp.eq.s64 	%p40, %rd986, 0;
	mov.u64 	%rd982, %rd60;
	@%p40 bra 	$L__BB22_43;
	bra.uni 	$L__BB22_42;
$L__BB22_43:
	setp.eq.s64 	%p41, %rd59, 0;
	@%p41 bra 	$L__BB22_45;
	shl.b64 	%rd609, %rd982, 3;
	add.s64 	%rd610, %rd62, %rd609;
	ld.u64 	%rd611, [%rd610];
	and.b64  	%rd612, %rd611, 255;
	xor.b64  	%rd613, %rd612, %rd984;
	mul.lo.s64 	%rd614, %rd613, 1099511628211;
	shr.u64 	%rd615, %rd611, 8;
	and.b64  	%rd616, %rd615, 255;
	xor.b64  	%rd617, %rd616, %rd614;
	mul.lo.s64 	%rd618, %rd617, 1099511628211;
	shr.u64 	%rd619, %rd611, 16;
	and.b64  	%rd620, %rd619, 255;
	xor.b64  	%rd621, %rd620, %rd618;
	mul.lo.s64 	%rd622, %rd621, 1099511628211;
	shr.u64 	%rd623, %rd611, 24;
	and.b64  	%rd624, %rd623, 255;
	xor.b64  	%rd625, %rd624, %rd622;
	mul.lo.s64 	%rd626, %rd625, 1099511628211;
	shr.u64 	%rd627, %rd611, 32;
	and.b64  	%rd628, %rd627, 255;
	xor.b64  	%rd629, %rd628, %rd626;
	mul.lo.s64 	%rd630, %rd629, 1099511628211;
	shr.u64 	%rd631, %rd611, 40;
	and.b64  	%rd632, %rd631, 255;
	xor.b64  	%rd633, %rd632, %rd630;
	mul.lo.s64 	%rd634, %rd633, 1099511628211;
	shr.u64 	%rd635, %rd611, 48;
	and.b64  	%rd636, %rd635, 255;
	xor.b64  	%rd637, %rd636, %rd634;
	mul.lo.s64 	%rd638, %rd637, 1099511628211;
	shr.u64 	%rd639, %rd611, 56;
	xor.b64  	%rd640, %rd639, %rd638;
	mul.lo.s64 	%rd984, %rd640, 1099511628211;
$L__BB22_45:
	mov.b64 	%rd990, -3750763034362895579;
	@%p38 bra 	$L__BB22_51;
	setp.eq.s64 	%p43, %rd58, 0;
	mov.b64 	%rd990, -3750763034362895579;
	mov.b64 	%rd991, 0;
	@%p43 bra 	$L__BB22_49;
	mov.b64 	%rd990, -3750763034362895579;
	mov.b64 	%rd988, 0;
$L__BB22_48:
	shl.b64 	%rd647, %rd988, 3;
	add.s64 	%rd648, %rd61, %rd647;
	ld.u64 	%rd649, [%rd648];
	and.b64  	%rd650, %rd649, 255;
	xor.b64  	%rd651, %rd650, %rd990;
	mul.lo.s64 	%rd652, %rd651, 1099511628211;
	shr.u64 	%rd653, %rd649, 8;
	and.b64  	%rd654, %rd653, 255;
	xor.b64  	%rd655, %rd654, %rd652;
	mul.lo.s64 	%rd656, %rd655, 1099511628211;
	shr.u64 	%rd657, %rd649, 16;
	and.b64  	%rd658, %rd657, 255;
	xor.b64  	%rd659, %rd658, %rd656;
	mul.lo.s64 	%rd660, %rd659, 1099511628211;
	shr.u64 	%rd661, %rd649, 24;
	and.b64  	%rd662, %rd661, 255;
	xor.b64  	%rd663, %rd662, %rd660;
	mul.lo.s64 	%rd664, %rd663, 1099511628211;
	shr.u64 	%rd665, %rd649, 32;
	and.b64  	%rd666, %rd665, 255;
	xor.b64  	%rd667, %rd666, %rd664;
	mul.lo.s64 	%rd668, %rd667, 1099511628211;
	shr.u64 	%rd669, %rd649, 40;
	and.b64  	%rd670, %rd669, 255;
	xor.b64  	%rd671, %rd670, %rd668;
	mul.lo.s64 	%rd672, %rd671, 1099511628211;
	shr.u64 	%rd673, %rd649, 48;
	and.b64  	%rd674, %rd673, 255;
	xor.b64  	%rd675, %rd674, %rd672;
	mul.lo.s64 	%rd676, %rd675, 1099511628211;
	shr.u64 	%rd677, %rd649, 56;
	xor.b64  	%rd678, %rd677, %rd676;
	mul.lo.s64 	%rd679, %rd678, 1099511628211;
	ld.u64 	%rd680, [%rd648+8];
	and.b64  	%rd681, %rd680, 255;
	xor.b64  	%rd682, %rd681, %rd679;
	mul.lo.s64 	%rd683, %rd682, 1099511628211;
	shr.u64 	%rd684, %rd680, 8;
	and.b64  	%rd685, %rd684, 255;
	xor.b64  	%rd686, %rd685, %rd683;
	mul.lo.s64 	%rd687, %rd686, 1099511628211;
	shr.u64 	%rd688, %rd680, 16;
	and.b64  	%rd689, %rd688, 255;
	xor.b64  	%rd690, %rd689, %rd687;
	mul.lo.s64 	%rd691, %rd690, 1099511628211;
	shr.u64 	%rd692, %rd680, 24;
	and.b64  	%rd693, %rd692, 255;
	xor.b64  	%rd694, %rd693, %rd691;
	mul.lo.s64 	%rd695, %rd694, 1099511628211;
	shr.u64 	%rd696, %rd680, 32;
	and.b64  	%rd697, %rd696, 255;
	xor.b64  	%rd698, %rd697, %rd695;
	mul.lo.s64 	%rd699, %rd698, 1099511628211;
	shr.u64 	%rd700, %rd680, 40;
	and.b64  	%rd701, %rd700, 255;
	xor.b64  	%rd702, %rd701, %rd699;
	mul.lo.s64 	%rd703, %rd702, 1099511628211;
	shr.u64 	%rd704, %rd680, 48;
	and.b64  	%rd705, %rd704, 255;
	xor.b64  	%rd706, %rd705, %rd703;
	mul.lo.s64 	%rd707, %rd706, 1099511628211;
	shr.u64 	%rd708, %rd680, 56;
	xor.b64  	%rd709, %rd708, %rd707;
	mul.lo.s64 	%rd990, %rd709, 1099511628211;
	add.s64 	%rd988, %rd988, 2;
	setp.ne.s64 	%p44, %rd988, %rd60;
	mov.u64 	%rd991, %rd60;
	@%p44 bra 	$L__BB22_48;
$L__BB22_49:
	setp.eq.s64 	%p45, %rd59, 0;
	@%p45 bra 	$L__BB22_51;
	shl.b64 	%rd710, %rd991, 3;
	add.s64 	%rd711, %rd61, %rd710;
	ld.u64 	%rd712, [%rd711];
	and.b64  	%rd713, %rd712, 255;
	xor.b64  	%rd714, %rd713, %rd990;
	mul.lo.s64 	%rd715, %rd714, 1099511628211;
	shr.u64 	%rd716, %rd712, 8;
	and.b64  	%rd717, %rd716, 255;
	xor.b64  	%rd718, %rd717, %rd715;
	mul.lo.s64 	%rd719, %rd718, 1099511628211;
	shr.u64 	%rd720, %rd712, 16;
	and.b64  	%rd721, %rd720, 255;
	xor.b64  	%rd722, %rd721, %rd719;
	mul.lo.s64 	%rd723, %rd722, 1099511628211;
	shr.u64 	%rd724, %rd712, 24;
	and.b64  	%rd725, %rd724, 255;
	xor.b64  	%rd726, %rd725, %rd723;
	mul.lo.s64 	%rd727, %rd726, 1099511628211;
	shr.u64 	%rd728, %rd712, 32;
	and.b64  	%rd729, %rd728, 255;
	xor.b64  	%rd730, %rd729, %rd727;
	mul.lo.s64 	%rd731, %rd730, 1099511628211;
	shr.u64 	%rd732, %rd712, 40;
	and.b64  	%rd733, %rd732, 255;
	xor.b64  	%rd734, %rd733, %rd731;
	mul.lo.s64 	%rd735, %rd734, 1099511628211;
	shr.u64 	%rd736, %rd712, 48;
	and.b64  	%rd737, %rd736, 255;
	xor.b64  	%rd738, %rd737, %rd735;
	mul.lo.s64 	%rd739, %rd738, 1099511628211;
	shr.u64 	%rd740, %rd712, 56;
	xor.b64  	%rd741, %rd740, %rd739;
	mul.lo.s64 	%rd990, %rd741, 1099511628211;
$L__BB22_51:
	setp.eq.s64 	%p46, %rd984, %rd990;
	@%p46 bra 	$L__BB22_65;
	mov.b64 	%rd998, -3750763034362895579;
	@%p38 bra 	$L__BB22_58;
	setp.eq.s64 	%p48, %rd58, 0;
	mov.b64 	%rd998, -3750763034362895579;
	mov.b64 	%rd996, 0;
	@%p48 bra 	$L__BB22_56;
	mov.b64 	%rd998, -3750763034362895579;
	mov.b64 	%rd999, 0;
$L__BB22_55:
	shl.b64 	%rd748, %rd999, 3;
	add.s64 	%rd749, %rd62, %rd748;
	ld.u64 	%rd750, [%rd749];
	and.b64  	%rd751, %rd750, 255;
	xor.b64  	%rd752, %rd751, %rd998;
	mul.lo.s64 	%rd753, %rd752, 1099511628211;
	shr.u64 	%rd754, %rd750, 8;
	and.b64  	%rd755, %rd754, 255;
	xor.b64  	%rd756, %rd755, %rd753;
	mul.lo.s64 	%rd757, %rd756, 1099511628211;
	shr.u64 	%rd758, %rd750, 16;
	and.b64  	%rd759, %rd758, 255;
	xor.b64  	%rd760, %rd759, %rd757;
	mul.lo.s64 	%rd761, %rd760, 1099511628211;
	shr.u64 	%rd762, %rd750, 24;
	and.b64  	%rd763, %rd762, 255;
	xor.b64  	%rd764, %rd763, %rd761;
	mul.lo.s64 	%rd765, %rd764, 1099511628211;
	shr.u64 	%rd766, %rd750, 32;
	and.b64  	%rd767, %rd766, 255;
	xor.b64  	%rd768, %rd767, %rd765;
	mul.lo.s64 	%rd769, %rd768, 1099511628211;
	shr.u64 	%rd770, %rd750, 40;
	and.b64  	%rd771, %rd770, 255;
	xor.b64  	%rd772, %rd771, %rd769;
	mul.lo.s64 	%rd773, %rd772, 1099511628211;
	shr.u64 	%rd774, %rd750, 48;
	and.b64  	%rd775, %rd774, 255;
	xor.b64  	%rd776, %rd775, %rd773;
	mul.lo.s64 	%rd777, %rd776, 1099511628211;
	shr.u64 	%rd778, %rd750, 56;
	xor.b64  	%rd779, %rd778, %rd777;
	mul.lo.s64 	%rd780, %rd779, 1099511628211;
	ld.u64 	%rd781, [%rd749+8];
	and.b64  	%rd782, %rd781, 255;
	xor.b64  	%rd783, %rd782, %rd780;
	mul.lo.s64 	%rd784, %rd783, 1099511628211;
	shr.u64 	%rd785, %rd781, 8;
	and.b64  	%rd786, %rd785, 255;
	xor.b64  	%rd787, %rd786, %rd784;
	mul.lo.s64 	%rd788, %rd787, 1099511628211;
	shr.u64 	%rd789, %rd781, 16;
	and.b64  	%rd790, %rd789, 255;
	xor.b64  	%rd791, %rd790, %rd788;
	mul.lo.s64 	%rd792, %rd791, 1099511628211;
	shr.u64 	%rd793, %rd781, 24;
	and.b64  	%rd794, %rd793, 255;
	xor.b64  	%rd795, %rd794, %rd792;
	mul.lo.s64 	%rd796, %rd795, 1099511628211;
	shr.u64 	%rd797, %rd781, 32;
	and.b64  	%rd798, %rd797, 255;
	xor.b64  	%rd799, %rd798, %rd796;
	mul.lo.s64 	%rd800, %rd799, 1099511628211;
	shr.u64 	%rd801, %rd781, 40;
	and.b64  	%rd802, %rd801, 255;
	xor.b64  	%rd803, %rd802, %rd800;
	mul.lo.s64 	%rd804, %rd803, 1099511628211;
	shr.u64 	%rd805, %rd781, 48;
	and.b64  	%rd806, %rd805, 255;
	xor.b64  	%rd807, %rd806, %rd804;
	mul.lo.s64 	%rd808, %rd807, 1099511628211;
	shr.u64 	%rd809, %rd781, 56;
	xor.b64  	%rd810, %rd809, %rd808;
	mul.lo.s64 	%rd998, %rd810, 1099511628211;
	add.s64 	%rd999, %rd999, 2;
	setp.eq.s64 	%p49, %rd999, %rd60;
	mov.u64 	%rd996, %rd60;
	@%p49 bra 	$L__BB22_56;
	bra.uni 	$L__BB22_55;
$L__BB22_56:
	setp.eq.s64 	%p50, %rd59, 0;
	@%p50 bra 	$L__BB22_58;
	shl.b64 	%rd811, %rd996, 3;
	add.s64 	%rd812, %rd62, %rd811;
	ld.u64 	%rd813, [%rd812];
	and.b64  	%rd814, %rd813, 255;
	xor.b64  	%rd815, %rd814, %rd998;
	mul.lo.s64 	%rd816, %rd815, 1099511628211;
	shr.u64 	%rd817, %rd813, 8;
	and.b64  	%rd818, %rd817, 255;
	xor.b64  	%rd819, %rd818, %rd816;
	mul.lo.s64 	%rd820, %rd819, 1099511628211;
	shr.u64 	%rd821, %rd813, 16;
	and.b64  	%rd822, %rd821, 255;
	xor.b64  	%rd823, %rd822, %rd820;
	mul.lo.s64 	%rd824, %rd823, 1099511628211;
	shr.u64 	%rd825, %rd813, 24;
	and.b64  	%rd826, %rd825, 255;
	xor.b64  	%rd827, %rd826, %rd824;
	mul.lo.s64 	%rd828, %rd827, 1099511628211;
	shr.u64 	%rd829, %rd813, 32;
	and.b64  	%rd830, %rd829, 255;
	xor.b64  	%rd831, %rd830, %rd828;
	mul.lo.s64 	%rd832, %rd831, 1099511628211;
	shr.u64 	%rd833, %rd813, 40;
	and.b64  	%rd834, %rd833, 255;
	xor.b64  	%rd835, %rd834, %rd832;
	mul.lo.s64 	%rd836, %rd835, 1099511628211;
	shr.u64 	%rd837, %rd813, 48;
	and.b64  	%rd838, %rd837, 255;
	xor.b64  	%rd839, %rd838, %rd836;
	mul.lo.s64 	%rd840, %rd839, 1099511628211;
	shr.u64 	%rd841, %rd813, 56;
	xor.b64  	%rd842, %rd841, %rd840;
	mul.lo.s64 	%rd998, %rd842, 1099511628211;
$L__BB22_58:
	mov.b64 	%rd1003, -3750763034362895579;
	@%p38 bra 	$L__BB22_64;
	setp.eq.s64 	%p52, %rd58, 0;
	mov.b64 	%rd1003, -3750763034362895579;
	mov.b64 	%rd1004, 0;
	@%p52 bra 	$L__BB22_62;
	mov.b64 	%rd1003, -3750763034362895579;
	mov.b64 	%rd1001, 0;
$L__BB22_61:
	shl.b64 	%rd849, %rd1001, 3;
	add.s64 	%rd850, %rd61, %rd849;
	ld.u64 	%rd851, [%rd850];
	and.b64  	%rd852, %rd851, 255;
	xor.b64  	%rd853, %rd852, %rd1003;
	mul.lo.s64 	%rd854, %rd853, 1099511628211;
	shr.u64 	%rd855, %rd851, 8;
	and.b64  	%rd856, %rd855, 255;
	xor.b64  	%rd857, %rd856, %rd854;
	mul.lo.s64 	%rd858, %rd857, 1099511628211;
	shr.u64 	%rd859, %rd851, 16;
	and.b64  	%rd860, %rd859, 255;
	xor.b64  	%rd861, %rd860, %rd858;
	mul.lo.s64 	%rd862, %rd861, 1099511628211;
	shr.u64 	%rd863, %rd851, 24;
	and.b64  	%rd864, %rd863, 255;
	xor.b64  	%rd865, %rd864, %rd862;
	mul.lo.s64 	%rd866, %rd865, 1099511628211;
	shr.u64 	%rd867, %rd851, 32;
	and.b64  	%rd868, %rd867, 255;
	xor.b64  	%rd869, %rd868, %rd866;
	mul.lo.s64 	%rd870, %rd869, 1099511628211;
	shr.u64 	%rd871, %rd851, 40;
	and.b64  	%rd872, %rd871, 255;
	xor.b64  	%rd873, %rd872, %rd870;
	mul.lo.s64 	%rd874, %rd873, 1099511628211;
	shr.u64 	%rd875, %rd851, 48;
	and.b64  	%rd876, %rd875, 255;
	xor.b64  	%rd877, %rd876, %rd874;
	mul.lo.s64 	%rd878, %rd877, 1099511628211;
	shr.u64 	%rd879, %rd851, 56;
	xor.b64  	%rd880, %rd879, %rd878;
	mul.lo.s64 	%rd881, %rd880, 1099511628211;
	ld.u64 	%rd882, [%rd850+8];
	and.b64  	%rd883, %rd882, 255;
	xor.b64  	%rd884, %rd883, %rd881;
	mul.lo.s64 	%rd885, %rd884, 1099511628211;
	shr.u64 	%rd886, %rd882, 8;
	and.b64  	%rd887, %rd886, 255;
	xor.b64  	%rd888, %rd887, %rd885;
	mul.lo.s64 	%rd889, %rd888, 1099511628211;
	shr.u64 	%rd890, %rd882, 16;
	and.b64  	%rd891, %rd890, 255;
	xor.b64  	%rd892, %rd891, %rd889;
	mul.lo.s64 	%rd893, %rd892, 1099511628211;
	shr.u64 	%rd894, %rd882, 24;
	and.b64  	%rd895, %rd894, 255;
	xor.b64  	%rd896, %rd895, %rd893;
	mul.lo.s64 	%rd897, %rd896, 1099511628211;
	shr.u64 	%rd898, %rd882, 32;
	and.b64  	%rd899, %rd898, 255;
	xor.b64  	%rd900, %rd899, %rd897;
	mul.lo.s64 	%rd901, %rd900, 1099511628211;
	shr.u64 	%rd902, %rd882, 40;
	and.b64  	%rd903, %rd902, 255;
	xor.b64  	%rd904, %rd903, %rd901;
	mul.lo.s64 	%rd905, %rd904, 1099511628211;
	shr.u64 	%rd906, %rd882, 48;
	and.b64  	%rd907, %rd906, 255;
	xor.b64  	%rd908, %rd907, %rd905;
	mul.lo.s64 	%rd909, %rd908, 1099511628211;
	shr.u64 	%rd910, %rd882, 56;
	xor.b64  	%rd911, %rd910, %rd909;
	mul.lo.s64 	%rd1003, %rd911, 1099511628211;
	add.s64 	%rd1001, %rd1001, 2;
	setp.ne.s64 	%p53, %rd1001, %rd60;
	mov.u64 	%rd1004, %rd60;
	@%p53 bra 	$L__BB22_61;
$L__BB22_62:
	setp.eq.s64 	%p54, %rd59, 0;
	@%p54 bra 	$L__BB22_64;
	shl.b64 	%rd912, %rd1004, 3;
	add.s64 	%rd913, %rd61, %rd912;
	ld.u64 	%rd914, [%rd913];
	and.b64  	%rd915, %rd914, 255;
	xor.b64  	%rd916, %rd915, %rd1003;
	mul.lo.s64 	%rd917, %rd916, 1099511628211;
	shr.u64 	%rd918, %rd914, 8;
	and.b64  	%rd919, %rd918, 255;
	xor.b64  	%rd920, %rd919, %rd917;
	mul.lo.s64 	%rd921, %rd920, 1099511628211;
	shr.u64 	%rd922, %rd914, 16;
	and.b64  	%rd923, %rd922, 255;
	xor.b64  	%rd924, %rd923, %rd921;
	mul.lo.s64 	%rd925, %rd924, 1099511628211;
	shr.u64 	%rd926, %rd914, 24;
	and.b64  	%rd927, %rd926, 255;
	xor.b64  	%rd928, %rd927, %rd925;
	mul.lo.s64 	%rd929, %rd928, 1099511628211;
	shr.u64 	%rd930, %rd914, 32;
	and.b64  	%rd931, %rd930, 255;
	xor.b64  	%rd932, %rd931, %rd929;
	mul.lo.s64 	%rd933, %rd932, 1099511628211;
	shr.u64 	%rd934, %rd914, 40;
	and.b64  	%rd935, %rd934, 255;
	xor.b64  	%rd936, %rd935, %rd933;
	mul.lo.s64 	%rd937, %rd936, 1099511628211;
	shr.u64 	%rd938, %rd914, 48;
	and.b64  	%rd939, %rd938, 255;
	xor.b64  	%rd940, %rd939, %rd937;
	mul.lo.s64 	%rd941, %rd940, 1099511628211;
	shr.u64 	%rd942, %rd914, 56;
	xor.b64  	%rd943, %rd942, %rd941;
	mul.lo.s64 	%rd1003, %rd943, 1099511628211;
$L__BB22_64:
	setp.ge.u64 	%p62, %rd998, %rd1003;
	bra.uni 	$L__BB22_68;
$L__BB22_65:
	setp.eq.s32 	%p56, %r30, 0;
	mov.pred 	%p62, -1;
	@%p56 bra 	$L__BB22_68;
	mov.b64 	%rd994, 0;
$L__BB22_67:
	shl.b64 	%rd945, %rd994, 3;
	add.s64 	%rd946, %rd62, %rd945;
	ld.u64 	%rd947, [%rd946];
	add.s64 	%rd948, %rd61, %rd945;
	ld.u64 	%rd949, [%rd948];
	setp.ge.u64 	%p62, %rd947, %rd949;
	add.s64 	%rd994, %rd994, 1;
	cvt.s64.s32 	%rd950, %r30;
	setp.ne.s64 	%p57, %rd994, %rd950;
	and.pred  	%p58, %p62, %p57;
	@%p58 bra 	$L__BB22_67;
$L__BB22_68:
	add.s32 	%r76, %r24, 1;
	selp.b32 	%r84, %r76, %r84, %p62;
	selp.b32 	%r82, %r82, %r24, %p62;
	setp.lt.u32 	%p59, %r84, %r82;
	@%p59 bra 	$L__BB22_39;
$L__BB22_69:
	add.s32 	%r77, %r84, %r4;
	mul.wide.u32 	%rd951, %r1, 4;
	add.s64 	%rd952, %rd1, %rd951;
	st.global.u32 	[%rd952], %r77;
$L__BB22_70:
	ret;

}
	// .globl	_ZN3cub18CUB_300001_SM_10006detail10merge_sort26DeviceMergeSortMergeKernelINS2_10policy_hubIPPyE9Policy600ES6_PNS0_8NullTypeES6_SA_j10tuple_lessS5_S9_EEvbT2_T3_T4_PT6_PT7_T5_PSE_SE_NS1_7vsmem_tE
.visible .entry _ZN3cub18CUB_300001_SM_10006detail10merge_sort26DeviceMergeSortMergeKernelINS2_10policy_hubIPPyE9Policy600ES6_PNS0_8NullTypeES6_SA_j10tuple_lessS5_S9_EEvbT2_T3_T4_PT6_PT7_T5_PSE_SE_NS1_7vsmem_tE(
	.param .u8 _ZN3cub18CUB_300001_SM_10006detail10merge_sort26DeviceMergeSortMergeKernelINS2_10policy_hubIPPyE9Policy600ES6_PNS0_8NullTypeES6_SA_j10tuple_lessS5_S9_EEvbT2_T3_T4_PT6_PT7_T5_PSE_SE_NS1_7vsmem_tE_param_0,
	.param .u64 .ptr .align 1 _ZN3cub18CUB_300001_SM_10006detail10merge_sort26DeviceMergeSortMergeKernelINS2_10policy_hubIPPyE9Policy600ES6_PNS0_8NullTypeES6_SA_j10tuple_lessS5_S9_EEvbT2_T3_T4_PT6_PT7_T5_PSE_SE_NS1_7vsmem_tE_param_1,
	.param .u64 .ptr .align 1 _ZN3cub18CUB_300001_SM_10006detail10merge_sort26DeviceMergeSortMergeKernelINS2_10policy_hubIPPyE9Policy600ES6_PNS0_8NullTypeES6_SA_j10tuple_lessS5_S9_EEvbT2_T3_T4_PT6_PT7_T5_PSE_SE_NS1_7vsmem_tE_param_2,
	.param .u32 _ZN3cub18CUB_300001_SM_10006detail10merge_sort26DeviceMergeSortMergeKernelINS2_10policy_hubIPPyE9Policy600ES6_PNS0_8NullTypeES6_SA_j10tuple_lessS5_S9_EEvbT2_T3_T4_PT6_PT7_T5_PSE_SE_NS1_7vsmem_tE_param_3,
	.param .u64 .ptr .align 1 _ZN3cub18CUB_300001_SM_10006detail10merge_sort26DeviceMergeSortMergeKernelINS2_10policy_hubIPPyE9Policy600ES6_PNS0_8NullTypeES6_SA_j10tuple_lessS5_S9_EEvbT2_T3_T4_PT6_PT7_T5_PSE_SE_NS1_7vsmem_tE_param_4,
	.param .u64 .ptr .align 1 _ZN3cub18CUB_300001_SM_10006detail10merge_sort26DeviceMergeSortMergeKernelINS2_10policy_hubIPPyE9Policy600ES6_PNS0_8NullTypeES6_SA_j10tuple_lessS5_S9_EEvbT2_T3_T4_PT6_PT7_T5_PSE_SE_NS1_7vsmem_tE_param_5,
	.param .align 8 .b8 _ZN3cub18CUB_300001_SM_10006detail10merge_sort26DeviceMergeSortMergeKernelINS2_10policy_hubIPPyE9Policy600ES6_PNS0_8NullTypeES6_SA_j10tuple_lessS5_S9_EEvbT2_T3_T4_PT6_PT7_T5_PSE_SE_NS1_7vsmem_tE_param_6[16],
	.param .u64 .ptr .align 1 _ZN3cub18CUB_300001_SM_10006detail10merge_sort26DeviceMergeSortMergeKernelINS2_10policy_hubIPPyE9Policy600ES6_PNS0_8NullTypeES6_SA_j10tuple_lessS5_S9_EEvbT2_T3_T4_PT6_PT7_T5_PSE_SE_NS1_7vsmem_tE_param_7,
	.param .u32 _ZN3cub18CUB_300001_SM_10006detail10merge_sort26DeviceMergeSortMergeKernelINS2_10policy_hubIPPyE9Policy600ES6_PNS0_8NullTypeES6_SA_j10tuple_lessS5_S9_EEvbT2_T3_T4_PT6_PT7_T5_PSE_SE_NS1_7vsmem_tE_param_8,
	.param .align 8 .b8 _ZN3cub18CUB_300001_SM_10006detail10merge_sort26DeviceMergeSortMergeKernelINS2_10policy_hubIPPyE9Policy600ES6_PNS0_8NullTypeES6_SA_j10tuple_lessS5_S9_EEvbT2_T3_T4_PT6_PT7_T5_PSE_SE_NS1_7vsmem_tE_param_9[8]
)
.maxntid 256
{
	.reg .pred 	%p<688>;
	.reg .b16 	%rs<6>;
	.reg .b32 	%r<559>;
	.reg .b64 	%rd<9238>;
	// demoted variable
	.shared .align 16 .b8 _ZZN3cub18CUB_300001_SM_10006detail10merge_sort26DeviceMergeSortMergeKernelINS2_10policy_hubIPPyE9Policy600ES6_PNS0_8NullTypeES6_SA_j10tuple_lessS5_S9_EEvbT2_T3_T4_PT6_PT7_T5_PSE_SE_NS1_7vsmem_tEE19static_temp_storage[16912];
	ld.param.u32 	%r106, [_ZN3cub18CUB_300001_SM_10006detail10merge_sort26DeviceMergeSortMergeKernelINS2_10policy_hubIPPyE9Policy600ES6_PNS0_8NullTypeES6_SA_j10tuple_lessS5_S9_EEvbT2_T3_T4_PT6_PT7_T5_PSE_SE_NS1_7vsmem_tE_param_6+8];
	ld.param.u64 	%rd1028, [_ZN3cub18CUB_300001_SM_10006detail10merge_sort26DeviceMergeSortMergeKernelINS2_10policy_hubIPPyE9Policy600ES6_PNS0_8NullTypeES6_SA_j10tuple_lessS5_S9_EEvbT2_T3_T4_PT6_PT7_T5_PSE_SE_NS1_7vsmem_tE_param_6];
	ld.param.s8 	%rs1, [_ZN3cub18CUB_300001_SM_10006detail10merge_sort26DeviceMergeSortMergeKernelINS2_10policy_hubIPPyE9Policy600ES6_PNS0_8NullTypeES6_SA_j10tuple_lessS5_S9_EEvbT2_T3_T4_PT6_PT7_T5_PSE_SE_NS1_7vsmem_tE_param_0];
	ld.param.u64 	%rd1029, [_ZN3cub18CUB_300001_SM_10006detail10merge_sort26DeviceMergeSortMergeKernelINS2_10policy_hubIPPyE9Policy600ES6_PNS0_8NullTypeES6_SA_j10tuple_lessS5_S9_EEvbT2_T3_T4_PT6_PT7_T5_PSE_SE_NS1_7vsmem_tE_param_1];
	ld.param.u32 	%r105, [_ZN3cub18CUB_300001_SM_10006detail10merge_sort26DeviceMergeSortMergeKernelINS2_10policy_hubIPPyE9Policy600ES6_PNS0_8NullTypeES6_SA_j10tuple_lessS5_S9_EEvbT2_T3_T4_PT6_PT7_T5_PSE_SE_NS1_7vsmem_tE_param_3];
	ld.param.u64 	%rd1030, [_ZN3cub18CUB_300001_SM_10006detail10merge_sort26DeviceMergeSortMergeKernelINS2_10policy_hubIPPyE9Policy600ES6_PNS0_8NullTypeES6_SA_j10tuple_lessS5_S9_EEvbT2_T3_T4_PT6_PT7_T5_PSE_SE_NS1_7vsmem_tE_param_4];
	ld.param.u64 	%rd1031, [_ZN3cub18CUB_300001_SM_10006detail10merge_sort26DeviceMergeSortMergeKernelINS2_10policy_hubIPPyE9Policy600ES6_PNS0_8NullTypeES6_SA_j10tuple_lessS5_S9_EEvbT2_T3_T4_PT6_PT7_T5_PSE_SE_NS1_7vsmem_tE_param_7];
	ld.param.u32 	%r107, [_ZN3cub18CUB_300001_SM_10006detail10merge_sort26DeviceMergeSortMergeKernelINS2_10policy_hubIPPyE9Policy600ES6_PNS0_8NullTypeES6_SA_j10tuple_lessS5_S9_EEvbT2_T3_T4_PT6_PT7_T5_PSE_SE_NS1_7vsmem_tE_param_8];
	cvta.to.global.u64 	%rd1, %rd1030;
	cvta.to.global.u64 	%rd2, %rd1029;
	cvta.to.global.u64 	%rd3, %rd1031;
	mov.u32 	%r2, %ctaid.x;
	mov.u32 	%r113, %nctaid.x;
	shl.b32 	%r3, %r2, 11;
	mov.u32 	%r4, %tid.x;
	add.s32 	%r114, %r113, -1;
	setp.ge.u32 	%p55, %r2, %r114;
	@%p55 bra 	$L__BB23_308;
	mul.wide.u32 	%rd4911, %r2, 4;
	add.s64 	%rd4912, %rd3, %rd4911;
	ld.global.u32 	%r332, [%rd4912];
	ld.global.u32 	%r333, [%rd4912+4];
	neg.s32 	%r334, %r107;
	and.b32  	%r335, %r2, %r334;
	shl.b32 	%r5, %r335, 11;
	shl.b32 	%r336, %r107, 10;
	and.b32  	%r6, %r336, -2048;
	sub.s32 	%r337, %r2, %r335;
	shl.b32 	%r338, %r337, 11;
	sub.s32 	%r7, %r332, %r5;
	sub.s32 	%r339, %r333, %r5;
	sub.s32 	%r340, %r105, %r5;
	max.u32 	%r341, %r340, %r6;
	sub.s32 	%r342, %r341, %r6;
	sub.s32 	%r343, %r338, %r7;
	min.u32 	%r8, %r343, %r342;
	setp.eq.s32 	%p380, %r338, -2048;
	selp.b32 	%r344, 2047, 2048, %p380;
	add.s32 	%r345, %r344, %r338;
	sub.s32 	%r346, %r345, %r339;
	or.b32  	%r347, %r2, %r334;
	setp.eq.s32 	%p381, %r347, -1;
	min.u32 	%r348, %r6, %r340;
	selp.b32 	%r349, %r348, %r339, %p381;
	selp.b32 	%r350, %r6, %r346, %p381;
	min.u32 	%r9, %r350, %r342;
	sub.s32 	%r10, %r349, %r7;
	// begin inline asm
	griddepcontrol.wait;
	// end inline asm
	setp.eq.s16 	%p382, %rs1, 0;
	@%p382 bra 	$L__BB23_3;
	cvt.u64.u32 	%rd4913, %r5;
	cvt.u64.u32 	%rd4914, %r7;
	add.s64 	%rd4915, %rd4914, %rd4913;
	cvt.u64.u32 	%rd4916, %r6;
	add.s64 	%rd4917, %rd4913, %rd4916;
	cvt.u64.u32 	%rd4918, %r8;
	add.s64 	%rd4919, %rd4917, %rd4918;
	setp.lt.s32 	%p383, %r4, %r10;
	sub.s32 	%r351, %r4, %r10;
	cvt.s64.s32 	%rd4920, %r351;
	cvt.u64.u32 	%rd4921, %r4;
	selp.b64 	%rd4922, %rd4915, %rd4919, %p383;
	selp.b64 	%rd4923, %rd4921, %rd4920, %p383;
	add.s64 	%rd4924, %rd4923, %rd4922;
	shl.b64 	%rd4925, %rd4924, 3;
	add.s64 	%rd4926, %rd2, %rd4925;
	ld.global.u64 	%rd8704, [%rd4926];
	add.s32 	%r352, %r4, 256;
	setp.lt.s32 	%p384, %r352, %r10;
	sub.s32 	%r353, %r352, %r10;
	cvt.s64.s32 	%rd4927, %r353;
	cvt.u64.u32 	%rd4928, %r352;
	selp.b64 	%rd4929, %rd4915, %rd4919, %p384;
	selp.b64 	%rd4930, %rd4928, %rd4927, %p384;
	add.s64 	%rd4931, %rd4930, %rd4929;
	shl.b64 	%rd4932, %rd4931, 3;
	add.s64 	%rd4933, %rd2, %rd4932;
	ld.global.u64 	%rd8703, [%rd4933];
	add.s32 	%r354, %r4, 512;
	setp.lt.s32 	%p385, %r354, %r10;
	sub.s32 	%r355, %r354, %r10;
	cvt.s64.s32 	%rd4934, %r355;
	cvt.u64.u32 	%rd4935, %r354;
	selp.b64 	%rd4936, %rd4915, %rd4919, %p385;
	selp.b64 	%rd4937, %rd4935, %rd4934, %p385;
	add.s64 	%rd4938, %rd4937, %rd4936;
	shl.b64 	%rd4939, %rd4938, 3;
	add.s64 	%rd4940, %rd2, %rd4939;
	ld.global.u64 	%rd8702, [%rd4940];
	add.s32 	%r356, %r4, 768;
	setp.lt.s32 	%p386, %r356, %r10;
	sub.s32 	%r357, %r356, %r10;
	cvt.s64.s32 	%rd4941, %r357;
	cvt.u64.u32 	%rd4942, %r356;
	selp.b64 	%rd4943, %rd4915, %rd4919, %p386;
	selp.b64 	%rd4944, %rd4942, %rd4941, %p386;
	add.s64 	%rd4945, %rd4944, %rd4943;
	shl.b64 	%rd4946, %rd4945, 3;
	add.s64 	%rd4947, %rd2, %rd4946;
	ld.global.u64 	%rd8701, [%rd4947];
	or.b32  	%r358, %r4, 1024;
	setp.lt.s32 	%p387, %r358, %r10;
	sub.s32 	%r359, %r358, %r10;
	cvt.s64.s32 	%rd4948, %r359;
	cvt.u64.u32 	%rd4949, %r358;
	selp.b64 	%rd4950, %rd4915, %rd4919, %p387;
	selp.b64 	%rd4951, %rd4949, %rd4948, %p387;
	add.s64 	%rd4952, %rd4951, %rd4950;
	shl.b64 	%rd4953, %rd4952, 3;
	add.s64 	%rd4954, %rd2, %rd4953;
	ld.global.u64 	%rd8700, [%rd4954];
	add.s32 	%r360, %r4, 1280;
	setp.lt.s32 	%p388, %r360, %r10;
	sub.s32 	%r361, %r360, %r10;
	cvt.s64.s32 	%rd4955, %r361;
	cvt.u64.u32 	%rd4956, %r360;
	selp.b64 	%rd4957, %rd4915, %rd4919, %p388;
	selp.b64 	%rd4958, %rd4956, %rd4955, %p388;
	add.s64 	%rd4959, %rd4958, %rd4957;
	shl.b64 	%rd4960, %rd4959, 3;
	add.s64 	%rd4961, %rd2, %rd4960;
	ld.global.u64 	%rd8699, [%rd4961];
	add.s32 	%r362, %r4, 1536;
	setp.lt.s32 	%p389, %r362, %r10;
	sub.s32 	%r363, %r362, %r10;
	cvt.s64.s32 	%rd4962, %r363;
	cvt.u64.u32 	%rd4963, %r362;
	selp.b64 	%rd4964, %rd4915, %rd4919, %p389;
	selp.b64 	%rd4965, %rd4963, %rd4962, %p389;
	add.s64 	%rd4966, %rd4965, %rd4964;
	shl.b64 	%rd4967, %rd4966, 3;
	add.s64 	%rd4968, %rd2, %rd4967;
	ld.global.u64 	%rd8698, [%rd4968];
	add.s32 	%r364, %r4, 1792;
	setp.lt.s32 	%p390, %r364, %r10;
	sub.s32 	%r365, %r364, %r10;
	cvt.s64.s32 	%rd4969, %r365;
	cvt.u64.u32 	%rd4970, %r364;
	selp.b64 	%rd4971, %rd4915, %rd4919, %p390;
	selp.b64 	%rd4972, %rd4970, %rd4969, %p390;
	add.s64 	%rd4973, %rd4972, %rd4971;
	shl.b64 	%rd4974, %rd4973, 3;
	add.s64 	%rd4975, %rd2, %rd4974;
	ld.global.u64 	%rd8697, [%rd4975];
	bra.uni 	$L__BB23_4;
$L__BB23_3:
	cvt.u64.u32 	%rd4976, %r5;
	cvt.u64.u32 	%rd4977, %r7;
	add.s64 	%rd4978, %rd4977, %rd4976;
	cvt.u64.u32 	%rd4979, %r6;
	add.s64 	%rd4980, %rd4976, %rd4979;
	cvt.u64.u32 	%rd4981, %r8;
	add.s64 	%rd4982, %rd4980, %rd4981;
	setp.lt.s32 	%p391, %r4, %r10;
	sub.s32 	%r366, %r4, %r10;
	cvt.s64.s32 	%rd4983, %r366;
	cvt.u64.u32 	%rd4984, %r4;
	selp.b64 	%rd4985, %rd4978, %rd4982, %p391;
	selp.b64 	%rd4986, %rd4984, %rd4983, %p391;
	add.s64 	%rd4987, %rd4986, %rd4985;
	shl.b64 	%rd4988, %rd4987, 3;
	add.s64 	%rd4989, %rd1, %rd4988;
	ld.global.u64 	%rd8704, [%rd4989];
	add.s32 	%r367, %r4, 256;
	setp.lt.s32 	%p392, %r367, %r10;
	sub.s32 	%r368, %r367, %r10;
	cvt.s64.s32 	%rd4990, %r368;
	cvt.u64.u32 	%rd4991, %r367;
	selp.b64 	%rd4992, %rd4978, %rd4982, %p392;
	selp.b64 	%rd4993, %rd4991, %rd4990, %p392;
	add.s64 	%rd4994, %rd4993, %rd4992;
	shl.b64 	%rd4995, %rd4994, 3;
	add.s64 	%rd4996, %rd1, %rd4995;
	ld.global.u64 	%rd8703, [%rd4996];
	add.s32 	%r369, %r4, 512;
	setp.lt.s32 	%p393, %r369, %r10;
	sub.s32 	%r370, %r369, %r10;
	cvt.s64.s32 	%rd4997, %r370;
	cvt.u64.u32 	%rd4998, %r369;
	selp.b64 	%rd4999, %rd4978, %rd4982, %p393;
	selp.b64 	%rd5000, %rd4998, %rd4997, %p393;
	add.s64 	%rd5001, %rd5000, %rd4999;
	shl.b64 	%rd5002, %rd5001, 3;
	add.s64 	%rd5003, %rd1, %rd5002;
	ld.global.u64 	%rd8702, [%rd5003];
	add.s32 	%r371, %r4, 768;
	setp.lt.s32 	%p394, %r371, %r10;
	sub.s32 	%r372, %r371, %r10;
	cvt.s64.s32 	%rd5004, %r372;
	cvt.u64.u32 	%rd5005, %r371;
	selp.b64 	%rd5006, %rd4978, %rd4982, %p394;
	selp.b64 	%rd5007, %rd5005, %rd5004, %p394;
	add.s64 	%rd5008, %rd5007, %rd5006;
	shl.b64 	%rd5009, %rd5008, 3;
	add.s64 	%rd5010, %rd1, %rd5009;
	ld.global.u64 	%rd8701, [%rd5010];
	or.b32  	%r373, %r4, 1024;
	setp.lt.s32 	%p395, %r373, %r10;
	sub.s32 	%r374, %r373, %r10;
	cvt.s64.s32 	%rd5011, %r374;
	cvt.u64.u32 	%rd5012, %r373;
	selp.b64 	%rd5013, %rd4978, %rd4982, %p395;
	selp.b64 	%rd5014, %rd5012, %rd5011, %p395;
	add.s64 	%rd5015, %rd5014, %rd5013;
	shl.b64 	%rd5016, %rd5015, 3;
	add.s64 	%rd5017, %rd1, %rd5016;
	ld.global.u64 	%rd8700, [%rd5017];
	add.s32 	%r375, %r4, 1280;
	setp.lt.s32 	%p396, %r375, %r10;
	sub.s32 	%r376, %r375, %r10;
	cvt.s64.s32 	%rd5018, %r376;
	cvt.u64.u32 	%rd5019, %r375;
	selp.b64 	%rd5020, %rd4978, %rd4982, %p396;
	selp.b64 	%rd5021, %rd5019, %rd5018, %p396;
	add.s64 	%rd5022, %rd5021, %rd5020;
	shl.b64 	%rd5023, %rd5022, 3;
	add.s64 	%rd5024, %rd1, %rd5023;
	ld.global.u64 	%rd8699, [%rd5024];
	add.s32 	%r377, %r4, 1536;
	setp.lt.s32 	%p397, %r377, %r10;
	sub.s32 	%r378, %r377, %r10;
	cvt.s64.s32 	%rd5025, %r378;
	cvt.u64.u32 	%rd5026, %r377;
	selp.b64 	%rd5027, %rd4978, %rd4982, %p397;
	selp.b64 	%rd5028, %rd5026, %rd5025, %p397;
	add.s64 	%rd5029, %rd5028, %rd5027;
	shl.b64 	%rd5030, %rd5029, 3;
	add.s64 	%rd5031, %rd1, %rd5030;
	ld.global.u64 	%rd8698, [%rd5031];
	add.s32 	%r379, %r4, 1792;
	setp.lt.s32 	%p398, %r379, %r10;
	sub.s32 	%r380, %r379, %r10;
	cvt.s64.s32 	%rd5032, %r380;
	cvt.u64.u32 	%rd5033, %r379;
	selp.b64 	%rd5034, %rd4978, %rd4982, %p398;
	selp.b64 	%rd5035, %rd5033, %rd5032, %p398;
	add.s64 	%rd5036, %rd5035, %rd5034;
	shl.b64 	%rd5037, %rd5036, 3;
	add.s64 	%rd5038, %rd1, %rd5037;
	ld.global.u64 	%rd8697, [%rd5038];
$L__BB23_4:
	sub.s32 	%r381, %r9, %r8;
	shl.b32 	%r12, %r4, 3;
	mov.u32 	%r382, _ZZN3cub18CUB_300001_SM_10006detail10merge_sort26DeviceMergeSortMergeKernelINS2_10policy_hubIPPyE9Policy600ES6_PNS0_8NullTypeES6_SA_j10tuple_lessS5_S9_EEvbT2_T3_T4_PT6_PT7_T5_PSE_SE_NS1_7vsmem_tEE19static_temp_storage;
	add.s32 	%r383, %r382, %r12;
	st.shared.u64 	[%r383], %rd8704;
	st.shared.u64 	[%r383+2048], %rd8703;
	st.shared.u64 	[%r383+4096], %rd8702;
	st.shared.u64 	[%r383+6144], %rd8701;
	st.shared.u64 	[%r383+8192], %rd8700;
	st.shared.u64 	[%r383+10240], %rd8699;
	st.shared.u64 	[%r383+12288], %rd8698;
	st.shared.u64 	[%r383+14336], %rd8697;
	bar.sync 	0;
	// begin inline asm
	griddepcontrol.launch_dependents;
	// end inline asm
	add.s32 	%r11, %r381, %r10;
	min.s32 	%r13, %r12, %r11;
	setp.lt.s32 	%p399, %r13, %r381;
	sub.s32 	%r384, %r13, %r381;
	selp.b32 	%r555, 0, %r384, %p399;
	min.s32 	%r553, %r10, %r13;
	setp.ge.s32 	%p400, %r555, %r553;
	@%p400 bra 	$L__BB23_36;
	add.s32 	%r16, %r13, %r10;
	cvt.s64.s32 	%rd29, %r106;
	add.s64 	%rd30, %rd1028, -1;
	and.b64  	%rd31, %rd1028, 1;
	and.b64  	%rd32, %rd1028, -2;
$L__BB23_6:
	setp.eq.s64 	%p401, %rd1028, 0;
	sub.s32 	%r385, %r553, %r555;
	shr.u32 	%r386, %r385, 31;
	add.s32 	%r387, %r385, %r386;
	shr.s32 	%r388, %r387, 1;
	add.s32 	%r19, %r388, %r555;
	shl.b32 	%r389, %r19, 3;
	mov.u32 	%r390, _ZZN3cub18CUB_300001_SM_10006detail10merge_sort26DeviceMergeSortMergeKernelINS2_10policy_hubIPPyE9Policy600ES6_PNS0_8NullTypeES6_SA_j10tuple_lessS5_S9_EEvbT2_T3_T4_PT6_PT7_T5_PSE_SE_NS1_7vsmem_tEE19static_temp_storage;
	add.s32 	%r391, %r390, %r389;
	ld.shared.u64 	%rd33, [%r391];
	not.b32 	%r392, %r19;
	add.s32 	%r393, %r16, %r392;
	shl.b32 	%r394, %r393, 3;
	add.s32 	%r395, %r390, %r394;
	ld.shared.u64 	%rd34, [%r395];
	mov.b64 	%rd8708, -3750763034362895579;
	@%p401 bra 	$L__BB23_12;
	setp.eq.s64 	%p402, %rd30, 0;
	mov.b64 	%rd8708, -3750763034362895579;
	mov.b64 	%rd8706, 0;
	@%p402 bra 	$L__BB23_10;
	add.s64 	%rd8709, %rd34, 8;
	mov.b64 	%rd8708, -3750763034362895579;
	mov.u64 	%rd8710, %rd32;
$L__BB23_9:
	ld.u64 	%rd5044, [%rd8709+-8];
	and.b64  	%rd5045, %rd5044, 255;
	xor.b64  	%rd5046, %rd5045, %rd8708;
	mul.lo.s64 	%rd5047, %rd5046, 1099511628211;
	shr.u64 	%rd5048, %rd5044, 8;
	and.b64  	%rd5049, %rd5048, 255;
	xor.b64  	%rd5050, %rd5049, %rd5047;
	mul.lo.s64 	%rd5051, %rd5050, 1099511628211;
	shr.u64 	%rd5052, %rd5044, 16;
	and.b64  	%rd5053, %rd5052, 255;
	xor.b64  	%rd5054, %rd5053, %rd5051;
	mul.lo.s64 	%rd5055, %rd5054, 1099511628211;
	shr.u64 	%rd5056, %rd5044, 24;
	and.b64  	%rd5057, %rd5056, 255;
	xor.b64  	%rd5058, %rd5057, %rd5055;
	mul.lo.s64 	%rd5059, %rd5058, 1099511628211;
	shr.u64 	%rd5060, %rd5044, 32;
	and.b64  	%rd5061, %rd5060, 255;
	xor.b64  	%rd5062, %rd5061, %rd5059;
	mul.lo.s64 	%rd5063, %rd5062, 1099511628211;
	shr.u64 	%rd5064, %rd5044, 40;
	and.b64  	%rd5065, %rd5064, 255;
	xor.b64  	%rd5066, %rd5065, %rd5063;
	mul.lo.s64 	%rd5067, %rd5066, 1099511628211;
	shr.u64 	%rd5068, %rd5044, 48;
	and.b64  	%rd5069, %rd5068, 255;
	xor.b64  	%rd5070, %rd5069, %rd5067;
	mul.lo.s64 	%rd5071, %rd5070, 1099511628211;
	shr.u64 	%rd5072, %rd5044, 56;
	xor.b64  	%rd5073, %rd5072, %rd5071;
	mul.lo.s64 	%rd5074, %rd5073, 1099511628211;
	ld.u64 	%rd5075, [%rd8709];
	and.b64  	%rd5076, %rd5075, 255;
	xor.b64  	%rd5077, %rd5076, %rd5074;
	mul.lo.s64 	%rd5078, %rd5077, 1099511628211;
	shr.u64 	%rd5079, %rd5075, 8;
	and.b64  	%rd5080, %rd5079, 255;
	xor.b64  	%rd5081, %rd5080, %rd5078;
	mul.lo.s64 	%rd5082, %rd5081, 1099511628211;
	shr.u64 	%rd5083, %rd5075, 16;
	and.b64  	%rd5084, %rd5083, 255;
	xor.b64  	%rd5085, %rd5084, %rd5082;
	mul.lo.s64 	%rd5086, %rd5085, 1099511628211;
	shr.u64 	%rd5087, %rd5075, 24;
	and.b64  	%rd5088, %rd5087, 255;
	xor.b64  	%rd5089, %rd5088, %rd5086;
	mul.lo.s64 	%rd5090, %rd5089, 1099511628211;
	shr.u64 	%rd5091, %rd5075, 32;
	and.b64  	%rd5092, %rd5091, 255;
	xor.b64  	%rd5093, %rd5092, %rd5090;
	mul.lo.s64 	%rd5094, %rd5093, 1099511628211;
	shr.u64 	%rd5095, %rd5075, 40;
	and.b64  	%rd5096, %rd5095, 255;
	xor.b64  	%rd5097, %rd5096, %rd5094;
	mul.lo.s64 	%rd5098, %rd5097, 1099511628211;
	shr.u64 	%rd5099, %rd5075, 48;
	and.b64  	%rd5100, %rd5099, 255;
	xor.b64  	%rd5101, %rd5100, %rd5098;
	mul.lo.s64 	%rd5102, %rd5101, 1099511628211;
	shr.u64 	%rd5103, %rd5075, 56;
	xor.b64  	%rd5104, %rd5103, %rd5102;
	mul.lo.s64 	%rd8708, %rd5104, 1099511628211;
	add.s64 	%rd8710, %rd8710, -2;
	add.s64 	%rd8709, %rd8709, 16;
	setp.eq.s64 	%p403, %rd8710, 0;
	mov.u64 	%rd8706, %rd32;
	@%p403 bra 	$L__BB23_10;
	bra.uni 	$L__BB23_9;
$L__BB23_10:
	setp.eq.s64 	%p404, %rd31, 0;
	@%p404 bra 	$L__BB23_12;
	shl.b64 	%rd5105, %rd8706, 3;
	add.s64 	%rd5106, %rd34, %rd5105;
	ld.u64 	%rd5107, [%rd5106];
	and.b64  	%rd5108, %rd5107, 255;
	xor.b64  	%rd5109, %rd5108, %rd8708;
	mul.lo.s64 	%rd5110, %rd5109, 1099511628211;
	shr.u64 	%rd5111, %rd5107, 8;
	and.b64  	%rd5112, %rd5111, 255;
	xor.b64  	%rd5113, %rd5112, %rd5110;
	mul.lo.s64 	%rd5114, %rd5113, 1099511628211;
	shr.u64 	%rd5115, %rd5107, 16;
	and.b64  	%rd5116, %rd5115, 255;
	xor.b64  	%rd5117, %rd5116, %rd5114;
	mul.lo.s64 	%rd5118, %rd5117, 1099511628211;
	shr.u64 	%rd5119, %rd5107, 24;
	and.b64  	%rd5120, %rd5119, 255;
	xor.b64  	%rd5121, %rd5120, %rd5118;
	mul.lo.s64 	%rd5122, %rd5121, 1099511628211;
	shr.u64 	%rd5123, %rd5107, 32;
	and.b64  	%rd5124, %rd5123, 255;
	xor.b64  	%rd5125, %rd5124, %rd5122;
	mul.lo.s64 	%rd5126, %rd5125, 1099511628211;
	shr.u64 	%rd5127, %rd5107, 40;
	and.b64  	%rd5128, %rd5127, 255;
	xor.b64  	%rd5129, %rd5128, %rd5126;
	mul.lo.s64 	%rd5130, %rd5129, 1099511628211;
	shr.u64 	%rd5131, %rd5107, 48;
	and.b64  	%rd5132, %rd5131, 255;
	xor.b64  	%rd5133, %rd5132, %rd5130;
	mul.lo.s64 	%rd5134, %rd5133, 1099511628211;
	shr.u64 	%rd5135, %rd5107, 56;
	xor.b64  	%rd5136, %rd5135, %rd5134;
	mul.lo.s64 	%rd8708, %rd5136, 1099511628211;
$L__BB23_12:
	mov.b64 	%rd8714, -3750763034362895579;
	@%p401 bra 	$L__BB23_18;
	setp.eq.s64 	%p406, %rd30, 0;
	mov.b64 	%rd8714, -3750763034362895579;
	mov.b64 	%rd8715, 0;
	@%p406 bra 	$L__BB23_16;
	mov.b64 	%rd8714, -3750763034362895579;
	mov.b64 	%rd8712, 0;
$L__BB23_15:
	shl.b64 	%rd5143, %rd8712, 3;
	add.s64 	%rd5144, %rd33, %rd5143;
	ld.u64 	%rd5145, [%rd5144];
	and.b64  	%rd5146, %rd5145, 255;
	xor.b64  	%rd5147, %rd5146, %rd8714;
	mul.lo.s64 	%rd5148, %rd5147, 1099511628211;
	shr.u64 	%rd5149, %rd5145, 8;
	and.b64  	%rd5150, %rd5149, 255;
	xor.b64  	%rd5151, %rd5150, %rd5148;
	mul.lo.s64 	%rd5152, %rd5151, 1099511628211;
	shr.u64 	%rd5153, %rd5145, 16;
	and.b64  	%rd5154, %rd5153, 255;
	xor.b64  	%rd5155, %rd5154, %rd5152;
	mul.lo.s64 	%rd5156, %rd5155, 1099511628211;
	shr.u64 	%rd5157, %rd5145, 24;
	and.b64  	%rd5158, %rd5157, 255;
	xor.b64  	%rd5159, %rd5158, %rd5156;
	mul.lo.s64 	%rd5160, %rd5159, 1099511628211;
	shr.u64 	%rd5161, %rd5145, 32;
	and.b64  	%rd5162, %rd5161, 255;
	xor.b64  	%rd5163, %rd5162, %rd5160;
	mul.lo.s64 	%rd5164, %rd5163, 1099511628211;
	shr.u64 	%rd5165, %rd5145, 40;
	and.b64  	%rd5166, %rd5165, 255;
	xor.b64  	%rd5167, %rd5166, %rd5164;
	mul.lo.s64 	%rd5168, %rd5167, 1099511628211;
	shr.u64 	%rd5169, %rd5145, 48;
	and.b64  	%rd5170, %rd5169, 255;
	xor.b64  	%rd5171, %rd5170, %rd5168;
	mul.lo.s64 	%rd5172, %rd5171, 1099511628211;
	shr.u64 	%rd5173, %rd5145, 56;
	xor.b64  	%rd5174, %rd5173, %rd5172;
	mul.lo.s64 	%rd5175, %rd5174, 1099511628211;
	ld.u64 	%rd5176, [%rd5144+8];
	and.b64  	%rd5177, %rd5176, 255;
	xor.b64  	%rd5178, %rd5177, %rd5175;
	mul.lo.s64 	%rd5179, %rd5178, 1099511628211;
	shr.u64 	%rd5180, %rd5176, 8;
	and.b64  	%rd5181, %rd5180, 255;
	xor.b64  	%rd5182, %rd5181, %rd5179;
	mul.lo.s64 	%rd5183, %rd5182, 1099511628211;
	shr.u64 	%rd5184, %rd5176, 16;
	and.b64  	%rd5185, %rd5184, 255;
	xor.b64  	%rd5186, %rd5185, %rd5183;
	mul.lo.s64 	%rd5187, %rd5186, 1099511628211;
	shr.u64 	%rd5188, %rd5176, 24;
	and.b64  	%rd5189, %rd5188, 255;
	xor.b64  	%rd5190, %rd5189, %rd5187;
	mul.lo.s64 	%rd5191, %rd5190, 1099511628211;
	shr.u64 	%rd5192, %rd5176, 32;
	and.b64  	%rd5193, %rd5192, 255;
	xor.b64  	%rd5194, %rd5193, %rd5191;
	mul.lo.s64 	%rd5195, %rd5194, 1099511628211;
	shr.u64 	%rd5196, %rd5176, 40;
	and.b64  	%rd5197, %rd5196, 255;
	xor.b64  	%rd5198, %rd5197, %rd5195;
	mul.lo.s64 	%rd5199, %rd5198, 1099511628211;
	shr.u64 	%rd5200, %rd5176, 48;
	and.b64  	%rd5201, %rd5200, 255;
	xor.b64  	%rd5202, %rd5201, %rd5199;
	mul.lo.s64 	%rd5203, %rd5202, 1099511628211;
	shr.u64 	%rd5204, %rd5176, 56;
	xor.b64  	%rd5205, %rd5204, %rd5203;
	mul.lo.s64 	%rd8714, %rd5205, 1099511628211;
	add.s64 	%rd8712, %rd8712, 2;
	setp.ne.s64 	%p407, %rd8712, %rd32;
	mov.u64 	%rd8715, %rd32;
	@%p407 bra 	$L__BB23_15;
$L__BB23_16:
	setp.eq.s64 	%p408, %rd31, 0;
	@%p408 bra 	$L__BB23_18;
	shl.b64 	%rd5206, %rd8715, 3;
	add.s64 	%rd5207, %rd33, %rd5206;
	ld.u64 	%rd5208, [%rd5207];
	and.b64  	%rd5209, %rd5208, 255;
	xor.b64  	%rd5210, %rd5209, %rd8714;
	mul.lo.s64 	%rd5211, %rd5210, 1099511628211;
	shr.u64 	%rd5212, %rd5208, 8;
	and.b64  	%rd5213, %rd5212, 255;
	xor.b64  	%rd5214, %rd5213, %rd5211;
	mul.lo.s64 	%rd5215, %rd5214, 1099511628211;
	shr.u64 	%rd5216, %rd5208, 16;
	and.b64  	%rd5217, %rd5216, 255;
	xor.b64  	%rd5218, %rd5217, %rd5215;
	mul.lo.s64 	%rd5219, %rd5218, 1099511628211;
	shr.u64 	%rd5220, %rd5208, 24;
	and.b64  	%rd5221, %rd5220, 255;
	xor.b64  	%rd5222, %rd5221, %rd5219;
	mul.lo.s64 	%rd5223, %rd5222, 1099511628211;
	shr.u64 	%rd5224, %rd5208, 32;
	and.b64  	%rd5225, %rd5224, 255;
	xor.b64  	%rd5226, %rd5225, %rd5223;
	mul.lo.s64 	%rd5227, %rd5226, 1099511628211;
	shr.u64 	%rd5228, %rd5208, 40;
	and.b64  	%rd5229, %rd5228, 255;
	xor.b64  	%rd5230, %rd5229, %rd5227;
	mul.lo.s64 	%rd5231, %rd5230, 1099511628211;
	shr.u64 	%rd5232, %rd5208, 48;
	and.b64  	%rd5233, %rd5232, 255;
	xor.b64  	%rd5234, %rd5233, %rd5231;
	mul.lo.s64 	%rd5235, %rd5234, 1099511628211;
	shr.u64 	%rd5236, %rd5208, 56;
	xor.b64  	%rd5237, %rd5236, %rd5235;
	mul.lo.s64 	%rd8714, %rd5237, 1099511628211;
$L__BB23_18:
	setp.eq.s64 	%p409, %rd8708, %rd8714;
	@%p409 bra 	$L__BB23_32;
	mov.b64 	%rd8722, -3750763034362895579;
	@%p401 bra 	$L__BB23_25;
	setp.eq.s64 	%p411, %rd30, 0;
	mov.b64 	%rd8722, -3750763034362895579;
	mov.b64 	%rd8720, 0;
	@%p411 bra 	$L__BB23_23;
	mov.b64 	%rd8722, -3750763034362895579;
	mov.b64 	%rd8723, 0;
$L__BB23_22:
	shl.b64 	%rd5244, %rd8723, 3;
	add.s64 	%rd5245, %rd34, %rd5244;
	ld.u64 	%rd5246, [%rd5245];
	and.b64  	%rd5247, %rd5246, 255;
	xor.b64  	%rd5248, %rd5247, %rd8722;
	mul.lo.s64 	%rd5249, %rd5248, 1099511628211;
	shr.u64 	%rd5250, %rd5246, 8;
	and.b64  	%rd5251, %rd5250, 255;
	xor.b64  	%rd5252, %rd5251, %rd5249;
	mul.lo.s64 	%rd5253, %rd5252, 1099511628211;
	shr.u64 	%rd5254, %rd5246, 16;
	and.b64  	%rd5255, %rd5254, 255;
	xor.b64  	%rd5256, %rd5255, %rd5253;
	mul.lo.s64 	%rd5257, %rd5256, 1099511628211;
	shr.u64 	%rd5258, %rd5246, 24;
	and.b64  	%rd5259, %rd5258, 255;
	xor.b64  	%rd5260, %rd5259, %rd5257;
	mul.lo.s64 	%rd5261, %rd5260, 1099511628211;
	shr.u64 	%rd5262, %rd5246, 32;
	and.b64  	%rd5263, %rd5262, 255;
	xor.b64  	%rd5264, %rd5263, %rd5261;
	mul.lo.s64 	%rd5265, %rd5264, 1099511628211;
	shr.u64 	%rd5266, %rd5246, 40;
	and.b64  	%rd5267, %rd5266, 255;
	xor.b64  	%rd5268, %rd5267, %rd5265;
	mul.lo.s64 	%rd5269, %rd5268, 1099511628211;
	shr.u64 	%rd5270, %rd5246, 48;
	and.b64  	%rd5271, %rd5270, 255;
	xor.b64  	%rd5272, %rd5271, %rd5269;
	mul.lo.s64 	%rd5273, %rd5272, 1099511628211;
	shr.u64 	%rd5274, %rd5246, 56;
	xor.b64  	%rd5275, %rd5274, %rd5273;
	mul.lo.s64 	%rd5276, %rd5275, 1099511628211;
	ld.u64 	%rd5277, [%rd5245+8];
	and.b64  	%rd5278, %rd5277, 255;
	xor.b64  	%rd5279, %rd5278, %rd5276;
	mul.lo.s64 	%rd5280, %rd5279, 1099511628211;
	shr.u64 	%rd5281, %rd5277, 8;
	and.b64  	%rd5282, %rd5281, 255;
	xor.b64  	%rd5283, %rd5282, %rd5280;
	mul.lo.s64 	%rd5284, %rd5283, 1099511628211;
	shr.u64 	%rd5285, %rd5277, 16;
	and.b64  	%rd5286, %rd5285, 255;
	xor.b64  	%rd5287, %rd5286, %rd5284;
	mul.lo.s64 	%rd5288, %rd5287, 1099511628211;
	shr.u64 	%rd5289, %rd5277, 24;
	and.b64  	%rd5290, %rd5289, 255;
	xor.b64  	%rd5291, %rd5290, %rd5288;
	mul.lo.s64 	%rd5292, %rd5291, 1099511628211;
	shr.u64 	%rd5293, %rd5277, 32;
	and.b64  	%rd5294, %rd5293, 255;
	xor.b64  	%rd5295, %rd5294, %rd5292;
	mul.lo.s64 	%rd5296, %rd5295, 1099511628211;
	shr.u64 	%rd5297, %rd5277, 40;
	and.b64  	%rd5298, %rd5297, 255;
	xor.b64  	%rd5299, %rd5298, %rd5296;
	mul.lo.s64 	%rd5300, %rd5299, 1099511628211;
	shr.u64 	%rd5301, %rd5277, 48;
	and.b64  	%rd5302, %rd5301, 255;
	xor.b64  	%rd5303, %rd5302, %rd5300;
	mul.lo.s64 	%rd5304, %rd5303, 1099511628211;
	shr.u64 	%rd5305, %rd5277, 56;
	xor.b64  	%rd5306, %rd5305, %rd5304;
	mul.lo.s64 	%rd8722, %rd5306, 1099511628211;
	add.s64 	%rd8723, %rd8723, 2;
	setp.eq.s64 	%p412, %rd8723, %rd32;
	mov.u64 	%rd8720, %rd32;
	@%p412 bra 	$L__BB23_23;
	bra.uni 	$L__BB23_22;
$L__BB23_23:
	setp.eq.s64 	%p413, %rd31, 0;
	@%p413 bra 	$L__BB23_25;
	shl.b64 	%rd5307, %rd8720, 3;
	add.s64 	%rd5308, %rd34, %rd5307;
	ld.u64 	%rd5309, [%rd5308];
	and.b64  	%rd5310, %rd5309, 255;
	xor.b64  	%rd5311, %rd5310, %rd8722;
	mul.lo.s64 	%rd5312, %rd5311, 1099511628211;
	shr.u64 	%rd5313, %rd5309, 8;
	and.b64  	%rd5314, %rd5313, 255;
	xor.b64  	%rd5315, %rd5314, %rd5312;
	mul.lo.s64 	%rd5316, %rd5315, 1099511628211;
	shr.u64 	%rd5317, %rd5309, 16;
	and.b64  	%rd5318, %rd5317, 255;
	xor.b64  	%rd5319, %rd5318, %rd5316;
	mul.lo.s64 	%rd5320, %rd5319, 1099511628211;
	shr.u64 	%rd5321, %rd5309, 24;
	and.b64  	%rd5322, %rd5321, 255;
	xor.b64  	%rd5323, %rd5322, %rd5320;
	mul.lo.s64 	%rd5324, %rd5323, 1099511628211;
	shr.u64 	%rd5325, %rd5309, 32;
	and.b64  	%rd5326, %rd5325, 255;
	xor.b64  	%rd5327, %rd5326, %rd5324;
	mul.lo.s64 	%rd5328, %rd5327, 1099511628211;
	shr.u64 	%rd5329, %rd5309, 40;
	and.b64  	%rd5330, %rd5329, 255;
	xor.b64  	%rd5331, %rd5330, %rd5328;
	mul.lo.s64 	%rd5332, %rd5331, 1099511628211;
	shr.u64 	%rd5333, %rd5309, 48;
	and.b64  	%rd5334, %rd5333, 255;
	xor.b64  	%rd5335, %rd5334, %rd5332;
	mul.lo.s64 	%rd5336, %rd5335, 1099511628211;
	shr.u64 	%rd5337, %rd5309, 56;
	xor.b64  	%rd5338, %rd5337, %rd5336;
	mul.lo.s64 	%rd8722, %rd5338, 1099511628211;
$L__BB23_25:
	mov.b64 	%rd8727, -3750763034362895579;
	@%p401 bra 	$L__BB23_31;
	setp.eq.s64 	%p415, %rd30, 0;
	mov.b64 	%rd8727, -3750763034362895579;
	mov.b64 	%rd8728, 0;
	@%p415 bra 	$L__BB23_29;
	mov.b64 	%rd8727, -3750763034362895579;
	mov.b64 	%rd8725, 0;
$L__BB23_28:
	shl.b64 	%rd5345, %rd8725, 3;
	add.s64 	%rd5346, %rd33, %rd5345;
	ld.u64 	%rd5347, [%rd5346];
	and.b64  	%rd5348, %rd5347, 255;
	xor.b64  	%rd5349, %rd5348, %rd8727;
	mul.lo.s64 	%rd5350, %rd5349, 1099511628211;
	shr.u64 	%rd5351, %rd5347, 8;
	and.b64  	%rd5352, %rd5351, 255;
	xor.b64  	%rd5353, %rd5352, %rd5350;
	mul.lo.s64 	%rd5354, %rd5353, 1099511628211;
	shr.u64 	%rd5355, %rd5347, 16;
	and.b64  	%rd5356, %rd5355, 255;
	xor.b64  	%rd5357, %rd5356, %rd5354;
	mul.lo.s64 	%rd5358, %rd5357, 1099511628211;
	shr.u64 	%rd5359, %rd5347, 24;
	and.b64  	%rd5360, %rd5359, 255;
	xor.b64  	%rd5361, %rd5360, %rd5358;
	mul.lo.s64 	%rd5362, %rd5361, 1099511628211;
	shr.u64 	%rd5363, %rd5347, 32;
	and.b64  	%rd5364, %rd5363, 255;
	xor.b64  	%rd5365, %rd5364, %rd5362;
	mul.lo.s64 	%rd5366, %rd5365, 1099511628211;
	shr.u64 	%rd5367, %rd5347, 40;
	and.b64  	%rd5368, %rd5367, 255;
	xor.b64  	%rd5369, %rd5368, %rd5366;
	mul.lo.s64 	%rd5370, %rd5369, 1099511628211;
	shr.u64 	%rd5371, %rd5347, 48;
	and.b64  	%rd5372, %rd5371, 255;
	xor.b64  	%rd5373, %rd5372, %rd5370;
	mul.lo.s64 	%rd5374, %rd5373, 1099511628211;
	shr.u64 	%rd5375, %rd5347, 56;
	xor.b64  	%rd5376, %rd5375, %rd5374;
	mul.lo.s64 	%rd5377, %rd5376, 1099511628211;
	ld.u64 	%rd5378, [%rd5346+8];
	and.b64  	%rd5379, %rd5378, 255;
	xor.b64  	%rd5380, %rd5379, %rd5377;
	mul.lo.s64 	%rd5381, %rd5380, 1099511628211;
	shr.u64 	%rd5382, %rd5378, 8;
	and.b64  	%rd5383, %rd5382, 255;
	xor.b64  	%rd5384, %rd5383, %rd5381;
	mul.lo.s64 	%rd5385, %rd5384, 1099511628211;
	shr.u64 	%rd5386, %rd5378, 16;
	and.b64  	%rd5387, %rd5386, 255;
	xor.b64  	%rd5388, %rd5387, %rd5385;
	mul.lo.s64 	%rd5389, %rd5388, 1099511628211;
	shr.u64 	%rd5390, %rd5378, 24;
	and.b64  	%rd5391, %rd5390, 255;
	xor.b64  	%rd5392, %rd5391, %rd5389;
	mul.lo.s64 	%rd5393, %rd5392, 1099511628211;
	shr.u64 	%rd5394, %rd5378, 32;
	and.b64  	%rd5395, %rd5394, 255;
	xor.b64  	%rd5396, %rd5395, %rd5393;
	mul.lo.s64 	%rd5397, %rd5396, 1099511628211;
	shr.u64 	%rd5398, %rd5378, 40;
	and.b64  	%rd5399, %rd5398, 255;
	xor.b64  	%rd5400, %rd5399, %rd5397;
	mul.lo.s64 	%rd5401, %rd5400, 1099511628211;
	shr.u64 	%rd5402, %rd5378, 48;
	and.b64  	%rd5403, %rd5402, 255;
	xor.b64  	%rd5404, %rd5403, %rd5401;
	mul.lo.s64 	%rd5405, %rd5404, 1099511628211;
	shr.u64 	%rd5406, %rd5378, 56;
	xor.b64  	%rd5407, %rd5406, %rd5405;
	mul.lo.s64 	%rd8727, %rd5407, 1099511628211;
	add.s64 	%rd8725, %rd8725, 2;
	setp.ne.s64 	%p416, %rd8725, %rd32;
	mov.u64 	%rd8728, %rd32;
	@%p416 bra 	$L__BB23_28;
$L__BB23_29:
	setp.eq.s64 	%p417, %rd31, 0;
	@%p417 bra 	$L__BB23_31;
	shl.b64 	%rd5408, %rd8728, 3;
	add.s64 	%rd5409, %rd33, %rd5408;
	ld.u64 	%rd5410, [%rd5409];
	and.b64  	%rd5411, %rd5410, 255;
	xor.b64  	%rd5412, %rd5411, %rd8727;
	mul.lo.s64 	%rd5413, %rd5412, 1099511628211;
	shr.u64 	%rd5414, %rd5410, 8;
	and.b64  	%rd5415, %rd5414, 255;
	xor.b64  	%rd5416, %rd5415, %rd5413;
	mul.lo.s64 	%rd5417, %rd5416, 1099511628211;
	shr.u64 	%rd5418, %rd5410, 16;
	and.b64  	%rd5419, %rd5418, 255;
	xor.b64  	%rd5420, %rd5419, %rd5417;
	mul.lo.s64 	%rd5421, %rd5420, 1099511628211;
	shr.u64 	%rd5422, %rd5410, 24;
	and.b64  	%rd5423, %rd5422, 255;
	xor.b64  	%rd5424, %rd5423, %rd5421;
	mul.lo.s64 	%rd5425, %rd5424, 1099511628211;
	shr.u64 	%rd5426, %rd5410, 32;
	and.b64  	%rd5427, %rd5426, 255;
	xor.b64  	%rd5428, %rd5427, %rd5425;
	mul.lo.s64 	%rd5429, %rd5428, 1099511628211;
	shr.u64 	%rd5430, %rd5410, 40;
	and.b64  	%rd5431, %rd5430, 255;
	xor.b64  	%rd5432, %rd5431, %rd5429;
	mul.lo.s64 	%rd5433, %rd5432, 1099511628211;
	shr.u64 	%rd5434, %rd5410, 48;
	and.b64  	%rd5435, %rd5434, 255;
	xor.b64  	%rd5436, %rd5435, %rd5433;
	mul.lo.s64 	%rd5437, %rd5436, 1099511628211;
	shr.u64 	%rd5438, %rd5410, 56;
	xor.b64  	%rd5439, %rd5438, %rd5437;
	mul.lo.s64 	%rd8727, %rd5439, 1099511628211;
$L__BB23_31:
	setp.ge.u64 	%p670, %rd8722, %rd8727;
	bra.uni 	$L__BB23_35;
$L__BB23_32:
	setp.eq.s32 	%p419, %r106, 0;
	mov.pred 	%p670, -1;
	@%p419 bra 	$L__BB23_35;
	mov.b64 	%rd8718, 0;
$L__BB23_34:
	shl.b64 	%rd5441, %rd8718, 3;
	add.s64 	%rd5442, %rd34, %rd5441;
	ld.u64 	%rd5443, [%rd5442];
	add.s64 	%rd5444, %rd33, %rd5441;
	ld.u64 	%rd5445, [%rd5444];
	setp.ge.u64 	%p670, %rd5443, %rd5445;
	add.s64 	%rd8718, %rd8718, 1;
	setp.ne.s64 	%p420, %rd8718, %rd29;
	and.pred  	%p421, %p670, %p420;
	@%p421 bra 	$L__BB23_34;
$L__BB23_35:
	add.s32 	%r396, %r19, 1;
	selp.b32 	%r555, %r396, %r555, %p670;
	selp.b32 	%r553, %r553, %r19, %p670;
	setp.lt.s32 	%p422, %r555, %r553;
	@%p422 bra 	$L__BB23_6;
$L__BB23_36:
	sub.s32 	%r397, %r13, %r555;
	add.s32 	%r23, %r397, %r10;
	shl.b32 	%r398, %r555, 3;
	mov.u32 	%r399, _ZZN3cub18CUB_300001_SM_10006detail10merge_sort26DeviceMergeSortMergeKernelINS2_10policy_hubIPPyE9Policy600ES6_PNS0_8NullTypeES6_SA_j10tuple_lessS5_S9_EEvbT2_T3_T4_PT6_PT7_T5_PSE_SE_NS1_7vsmem_tEE19static_temp_storage;
	add.s32 	%r24, %r399, %r398;
	ld.shared.u64 	%rd8792, [%r24];
	shl.b32 	%r400, %r23, 3;
	add.s32 	%r25, %r399, %r400;
	ld.shared.u64 	%rd8760, [%r25];
	cvt.s64.s32 	%rd78, %r106;
	add.s64 	%rd79, %rd1028, -1;
	setp.ge.s32 	%p424, %r23, %r11;
	mov.pred 	%p423, 0;
	mov.pred 	%p671, %p423;
	@%p424 bra 	$L__BB23_67;
	setp.ge.s32 	%p426, %r555, %r10;
	mov.pred 	%p671, -1;
	@%p426 bra 	$L__BB23_67;
	setp.eq.s64 	%p427, %rd1028, 0;
	mov.b64 	%rd8734, -3750763034362895579;
	@%p427 bra 	$L__BB23_44;
	setp.eq.s64 	%p428, %rd79, 0;
	mov.b64 	%rd8734, -3750763034362895579;
	mov.b64 	%rd8732, 0;
	@%p428 bra 	$L__BB23_42;
	and.b64  	%rd8732, %rd1028, -2;
	add.s64 	%rd8735, %rd8760, 8;
	mov.b64 	%rd8734, -3750763034362895579;
	mov.u64 	%rd8736, %rd8732;
$L__BB23_41:
	ld.u64 	%rd5452, [%rd8735+-8];
	and.b64  	%rd5453, %rd5452, 255;
	xor.b64  	%rd5454, %rd5453, %rd8734;
	mul.lo.s64 	%rd5455, %rd5454, 1099511628211;
	shr.u64 	%rd5456, %rd5452, 8;
	and.b64  	%rd5457, %rd5456, 255;
	xor.b64  	%rd5458, %rd5457, %rd5455;
	mul.lo.s64 	%rd5459, %rd5458, 1099511628211;
	shr.u64 	%rd5460, %rd5452, 16;
	and.b64  	%rd5461, %rd5460, 255;
	xor.b64  	%rd5462, %rd5461, %rd5459;
	mul.lo.s64 	%rd5463, %rd5462, 1099511628211;
	shr.u64 	%rd5464, %rd5452, 24;
	and.b64  	%rd5465, %rd5464, 255;
	xor.b64  	%rd5466, %rd5465, %rd5463;
	mul.lo.s64 	%rd5467, %rd5466, 1099511628211;
	shr.u64 	%rd5468, %rd5452, 32;
	and.b64  	%rd5469, %rd5468, 255;
	xor.b64  	%rd5470, %rd5469, %rd5467;
	mul.lo.s64 	%rd5471, %rd5470, 1099511628211;
	shr.u64 	%rd5472, %rd5452, 40;
	and.b64  	%rd5473, %rd5472, 255;
	xor.b64  	%rd5474, %rd5473, %rd5471;
	mul.lo.s64 	%rd5475, %rd5474, 1099511628211;
	shr.u64 	%rd5476, %rd5452, 48;
	and.b64  	%rd5477, %rd5476, 255;
	xor.b64  	%rd5478, %rd5477, %rd5475;
	mul.lo.s64 	%rd5479, %rd5478, 1099511628211;
	shr.u64 	%rd5480, %rd5452, 56;
	xor.b64  	%rd5481, %rd5480, %rd5479;
	mul.lo.s64 	%rd5482, %rd5481, 1099511628211;
	ld.u64 	%rd5483, [%rd8735];
	and.b64  	%rd5484, %rd5483, 255;
	xor.b64  	%rd5485, %rd5484, %rd5482;
	mul.lo.s64 	%rd5486, %rd5485, 1099511628211;
	shr.u64 	%rd5487, %rd5483, 8;
	and.b64  	%rd5488, %rd5487, 255;
	xor.b64  	%rd5489, %rd5488, %rd5486;
	mul.lo.s64 	%rd5490, %rd5489, 1099511628211;
	shr.u64 	%rd5491, %rd5483, 16;
	and.b64  	%rd5492, %rd5491, 255;
	xor.b64  	%rd5493, %rd5492, %rd5490;
	mul.lo.s64 	%rd5494, %rd5493, 1099511628211;
	shr.u64 	%rd5495, %rd5483, 24;
	and.b64  	%rd5496, %rd5495, 255;
	xor.b64  	%rd5497, %rd5496, %rd5494;
	mul.lo.s64 	%rd5498, %rd5497, 1099511628211;
	shr.u64 	%rd5499, %rd5483, 32;
	and.b64  	%rd5500, %rd5499, 255;
	xor.b64  	%rd5501, %rd5500, %rd5498;
	mul.lo.s64 	%rd5502, %rd5501, 1099511628211;
	shr.u64 	%rd5503, %rd5483, 40;
	and.b64  	%rd5504, %rd5503, 255;
	xor.b64  	%rd5505, %rd5504, %rd5502;
	mul.lo.s64 	%rd5506, %rd5505, 1099511628211;
	shr.u64 	%rd5507, %rd5483, 48;
	and.b64  	%rd5508, %rd5507, 255;
	xor.b64  	%rd5509, %rd5508, %rd5506;
	mul.lo.s64 	%rd5510, %rd5509, 1099511628211;
	shr.u64 	%rd5511, %rd5483, 56;
	xor.b64  	%rd5512, %rd5511, %rd5510;
	mul.lo.s64 	%rd8734, %rd5512, 1099511628211;
	add.s64 	%rd8736, %rd8736, -2;
	add.s64 	%rd8735, %rd8735, 16;
	setp.eq.s64 	%p429, %rd8736, 0;
	@%p429 bra 	$L__BB23_42;
	bra.uni 	$L__BB23_41;
$L__BB23_42:
	and.b64  	%rd5513, %rd1028, 1;
	setp.eq.b64 	%p430, %rd5513, 1;
	not.pred 	%p431, %p430;
	@%p431 bra 	$L__BB23_44;
	shl.b64 	%rd5514, %rd8732, 3;
	add.s64 	%rd5515, %rd8760, %rd5514;
	ld.u64 	%rd5516, [%rd5515];
	and.b64  	%rd5517, %rd5516, 255;
	xor.b64  	%rd5518, %rd5517, %rd8734;
	mul.lo.s64 	%rd5519, %rd5518, 1099511628211;
	shr.u64 	%rd5520, %rd5516, 8;
	and.b64  	%rd5521, %rd5520, 255;
	xor.b64  	%rd5522, %rd5521, %rd5519;
	mul.lo.s64 	%rd5523, %rd5522, 1099511628211;
	shr.u64 	%rd5524, %rd5516, 16;
	and.b64  	%rd5525, %rd5524, 255;
	xor.b64  	%rd5526, %rd5525, %rd5523;
	mul.lo.s64 	%rd5527, %rd5526, 1099511628211;
	shr.u64 	%rd5528, %rd5516, 24;
	and.b64  	%rd5529, %rd5528, 255;
	xor.b64  	%rd5530, %rd5529, %rd5527;
	mul.lo.s64 	%rd5531, %rd5530, 1099511628211;
	shr.u64 	%rd5532, %rd5516, 32;
	and.b64  	%rd5533, %rd5532, 255;
	xor.b64  	%rd5534, %rd5533, %rd5531;
	mul.lo.s64 	%rd5535, %rd5534, 1099511628211;
	shr.u64 	%rd5536, %rd5516, 40;
	and.b64  	%rd5537, %rd5536, 255;
	xor.b64  	%rd5538, %rd5537, %rd5535;
	mul.lo.s64 	%rd5539, %rd5538, 1099511628211;
	shr.u64 	%rd5540, %rd5516, 48;
	and.b64  	%rd5541, %rd5540, 255;
	xor.b64  	%rd5542, %rd5541, %rd5539;
	mul.lo.s64 	%rd5543, %rd5542, 1099511628211;
	shr.u64 	%rd5544, %rd5516, 56;
	xor.b64  	%rd5545, %rd5544, %rd5543;
	mul.lo.s64 	%rd8734, %rd5545, 1099511628211;
$L__BB23_44:
	setp.eq.s64 	%p432, %rd1028, 0;
	mov.b64 	%rd8741, -3750763034362895579;
	@%p432 bra 	$L__BB23_50;
	setp.eq.s64 	%p433, %rd79, 0;
	mov.b64 	%rd8741, -3750763034362895579;
	mov.b64 	%rd8742, 0;
	@%p433 bra 	$L__BB23_48;
	and.b64  	%rd8742, %rd1028, -2;
	add.s64 	%rd8738, %rd8792, 8;
	mov.b64 	%rd8741, -3750763034362895579;
	mov.u64 	%rd8739, %rd8742;
$L__BB23_47:
	ld.u64 	%rd5551, [%rd8738+-8];
	and.b64  	%rd5552, %rd5551, 255;
	xor.b64  	%rd5553, %rd5552, %rd8741;
	mul.lo.s64 	%rd5554, %rd5553, 1099511628211;
	shr.u64 	%rd5555, %rd5551, 8;
	and.b64  	%rd5556, %rd5555, 255;
	xor.b64  	%rd5557, %rd5556, %rd5554;
	mul.lo.s64 	%rd5558, %rd5557, 1099511628211;
	shr.u64 	%rd5559, %rd5551, 16;
	and.b64  	%rd5560, %rd5559, 255;
	xor.b64  	%rd5561, %rd5560, %rd5558;
	mul.lo.s64 	%rd5562, %rd5561, 1099511628211;
	shr.u64 	%rd5563, %rd5551, 24;
	and.b64  	%rd5564, %rd5563, 255;
	xor.b64  	%rd5565, %rd5564, %rd5562;
	mul.lo.s64 	%rd5566, %rd5565, 1099511628211;
	shr.u64 	%rd5567, %rd5551, 32;
	and.b64  	%rd5568, %rd5567, 255;
	xor.b64  	%rd5569, %rd5568, %rd5566;
	mul.lo.s64 	%rd5570, %rd5569, 1099511628211;
	shr.u64 	%rd5571, %rd5551, 40;
	and.b64  	%rd5572, %rd5571, 255;
	xor.b64  	%rd5573, %rd5572, %rd5570;
	mul.lo.s64 	%rd5574, %rd5573, 1099511628211;
	shr.u64 	%rd5575, %rd5551, 48;
	and.b64  	%rd5576, %rd5575, 255;
	xor.b64  	%rd5577, %rd5576, %rd5574;
	mul.lo.s64 	%rd5578, %rd5577, 1099511628211;
	shr.u64 	%rd5579, %rd5551, 56;
	xor.b64  	%rd5580, %rd5579, %rd5578;
	mul.lo.s64 	%rd5581, %rd5580, 1099511628211;
	ld.u64 	%rd5582, [%rd8738];
	and.b64  	%rd5583, %rd5582, 255;
	xor.b64  	%rd5584, %rd5583, %rd5581;
	mul.lo.s64 	%rd5585, %rd5584, 1099511628211;
	shr.u64 	%rd5586, %rd5582, 8;
	and.b64  	%rd5587, %rd5586, 255;
	xor.b64  	%rd5588, %rd5587, %rd5585;
	mul.lo.s64 	%rd5589, %rd5588, 1099511628211;
	shr.u64 	%rd5590, %rd5582, 16;
	and.b64  	%rd5591, %rd5590, 255;
	xor.b64  	%rd5592, %rd5591, %rd5589;
	mul.lo.s64 	%rd5593, %rd5592, 1099511628211;
	shr.u64 	%rd5594, %rd5582, 24;
	and.b64  	%rd5595, %rd5594, 255;
	xor.b64  	%rd5596, %rd5595, %rd5593;
	mul.lo.s64 	%rd5597, %rd5596, 1099511628211;
	shr.u64 	%rd5598, %rd5582, 32;
	and.b64  	%rd5599, %rd5598, 255;
	xor.b64  	%rd5600, %rd5599, %rd5597;
	mul.lo.s64 	%rd5601, %rd5600, 1099511628211;
	shr.u64 	%rd5602, %rd5582, 40;
	and.b64  	%rd5603, %rd5602, 255;
	xor.b64  	%rd5604, %rd5603, %rd5601;
	mul.lo.s64 	%rd5605, %rd5604, 1099511628211;
	shr.u64 	%rd5606, %rd5582, 48;
	and.b64  	%rd5607, %rd5606, 255;
	xor.b64  	%rd5608, %rd5607, %rd5605;
	mul.lo.s64 	%rd5609, %rd5608, 1099511628211;
	shr.u64 	%rd5610, %rd5582, 56;
	xor.b64  	%rd5611, %rd5610, %rd5609;
	mul.lo.s64 	%rd8741, %rd5611, 1099511628211;
	add.s64 	%rd8739, %rd8739, -2;
	add.s64 	%rd8738, %rd8738, 16;
	setp.ne.s64 	%p434, %rd8739, 0;
	@%p434 bra 	$L__BB23_47;
$L__BB23_48:
	and.b64  	%rd5612, %rd1028, 1;
	setp.eq.b64 	%p435, %rd5612, 1;
	not.pred 	%p436, %p435;
	@%p436 bra 	$L__BB23_50;
	shl.b64 	%rd5613, %rd8742, 3;
	add.s64 	%rd5614, %rd8792, %rd5613;
	ld.u64 	%rd5615, [%rd5614];
	and.b64  	%rd5616, %rd5615, 255;
	xor.b64  	%rd5617, %rd5616, %rd8741;
	mul.lo.s64 	%rd5618, %rd5617, 1099511628211;
	shr.u64 	%rd5619, %rd5615, 8;
	and.b64  	%rd5620, %rd5619, 255;
	xor.b64  	%rd5621, %rd5620, %rd5618;
	mul.lo.s64 	%rd5622, %rd5621, 1099511628211;
	shr.u64 	%rd5623, %rd5615, 16;
	and.b64  	%rd5624, %rd5623, 255;
	xor.b64  	%rd5625, %rd5624, %rd5622;
	mul.lo.s64 	%rd5626, %rd5625, 1099511628211;
	shr.u64 	%rd5627, %rd5615, 24;
	and.b64  	%rd5628, %rd5627, 255;
	xor.b64  	%rd5629, %rd5628, %rd5626;
	mul.lo.s64 	%rd5630, %rd5629, 1099511628211;
	shr.u64 	%rd5631, %rd5615, 32;
	and.b64  	%rd5632, %rd5631, 255;
	xor.b64  	%rd5633, %rd5632, %rd5630;
	mul.lo.s64 	%rd5634, %rd5633, 1099511628211;
	shr.u64 	%rd5635, %rd5615, 40;
	and.b64  	%rd5636, %rd5635, 255;
	xor.b64  	%rd5637, %rd5636, %rd5634;
	mul.lo.s64 	%rd5638, %rd5637, 1099511628211;
	shr.u64 	%rd5639, %rd5615, 48;
	and.b64  	%rd5640, %rd5639, 255;
	xor.b64  	%rd5641, %rd5640, %rd5638;
	mul.lo.s64 	%rd5642, %rd5641, 1099511628211;
	shr.u64 	%rd5643, %rd5615, 56;
	xor.b64  	%rd5644, %rd5643, %rd5642;
	mul.lo.s64 	%rd8741, %rd5644, 1099511628211;
$L__BB23_50:
	setp.eq.s64 	%p437, %rd8734, %rd8741;
	@%p437 bra 	$L__BB23_64;
	setp.eq.s64 	%p438, %rd1028, 0;
	mov.b64 	%rd8749, -3750763034362895579;
	@%p438 bra 	$L__BB23_57;
	setp.eq.s64 	%p439, %rd79, 0;
	mov.b64 	%rd8749, -3750763034362895579;
	mov.b64 	%rd8747, 0;
	@%p439 bra 	$L__BB23_55;
	and.b64  	%rd8747, %rd1028, -2;
	add.s64 	%rd8750, %rd8760, 8;
	mov.b64 	%rd8749, -3750763034362895579;
	mov.u64 	%rd8751, %rd8747;
$L__BB23_54:
	ld.u64 	%rd5650, [%rd8750+-8];
	and.b64  	%rd5651, %rd5650, 255;
	xor.b64  	%rd5652, %rd5651, %rd8749;
	mul.lo.s64 	%rd5653, %rd5652, 1099511628211;
	shr.u64 	%rd5654, %rd5650, 8;
	and.b64  	%rd5655, %rd5654, 255;
	xor.b64  	%rd5656, %rd5655, %rd5653;
	mul.lo.s64 	%rd5657, %rd5656, 1099511628211;
	shr.u64 	%rd5658, %rd5650, 16;
	and.b64  	%rd5659, %rd5658, 255;
	xor.b64  	%rd5660, %rd5659, %rd5657;
	mul.lo.s64 	%rd5661, %rd5660, 1099511628211;
	shr.u64 	%rd5662, %rd5650, 24;
	and.b64  	%rd5663, %rd5662, 255;
	xor.b64  	%rd5664, %rd5663, %rd5661;
	mul.lo.s64 	%rd5665, %rd5664, 1099511628211;
	shr.u64 	%rd5666, %rd5650, 32;
	and.b64  	%rd5667, %rd5666, 255;
	xor.b64  	%rd5668, %rd5667, %rd5665;
	mul.lo.s64 	%rd5669, %rd5668, 1099511628211;
	shr.u64 	%rd5670, %rd5650, 40;
	and.b64  	%rd5671, %rd5670, 255;
	xor.b64  	%rd5672, %rd5671, %rd5669;
	mul.lo.s64 	%rd5673, %rd5672, 1099511628211;
	shr.u64 	%rd5674, %rd5650, 48;
	and.b64  	%rd5675, %rd5674, 255;
	xor.b64  	%rd5676, %rd5675, %rd5673;
	mul.lo.s64 	%rd5677, %rd5676, 1099511628211;
	shr.u64 	%rd5678, %rd5650, 56;
	xor.b64  	%rd5679, %rd5678, %rd5677;
	mul.lo.s64 	%rd5680, %rd5679, 1099511628211;
	ld.u64 	%rd5681, [%rd8750];
	and.b64  	%rd5682, %rd5681, 255;
	xor.b64  	%rd5683, %rd5682, %rd5680;
	mul.lo.s64 	%rd5684, %rd5683, 1099511628211;
	shr.u64 	%rd5685, %rd5681, 8;
	and.b64  	%rd5686, %rd5685, 255;
	xor.b64  	%rd5687, %rd5686, %rd5684;
	mul.lo.s64 	%rd5688, %rd5687, 1099511628211;
	shr.u64 	%rd5689, %rd5681, 16;
	and.b64  	%rd5690, %rd5689, 255;
	xor.b64  	%rd5691, %rd5690, %rd5688;
	mul.lo.s64 	%rd5692, %rd5691, 1099511628211;
	shr.u64 	%rd5693, %rd5681, 24;
	and.b64  	%rd5694, %rd5693, 255;
	xor.b64  	%rd5695, %rd5694, %rd5692;
	mul.lo.s64 	%rd5696, %rd5695, 1099511628211;
	shr.u64 	%rd5697, %rd5681, 32;
	and.b64  	%rd5698, %rd5697, 255;
	xor.b64  	%rd5699, %rd5698, %rd5696;
	mul.lo.s64 	%rd5700, %rd5699, 1099511628211;
	shr.u64 	%rd5701, %rd5681, 40;
	and.b64  	%rd5702, %rd5701, 255;
	xor.b64  	%rd5703, %rd5702, %rd5700;
	mul.lo.s64 	%rd5704, %rd5703, 1099511628211;
	shr.u64 	%rd5705, %rd5681, 48;
	and.b64  	%rd5706, %rd5705, 255;
	xor.b64  	%rd5707, %rd5706, %rd5704;
	mul.lo.s64 	%rd5708, %rd5707, 1099511628211;
	shr.u64 	%rd5709, %rd5681, 56;
	xor.b64  	%rd5710, %rd5709, %rd5708;
	mul.lo.s64 	%rd8749, %rd5710, 1099511628211;
	add.s64 	%rd8751, %rd8751, -2;
	add.s64 	%rd8750, %rd8750, 16;
	setp.eq.s64 	%p440, %rd8751, 0;
	@%p440 bra 	$L__BB23_55;
	bra.uni 	$L__BB23_54;
$L__BB23_55:
	and.b64  	%rd5711, %rd1028, 1;
	setp.eq.b64 	%p441, %rd5711, 1;
	not.pred 	%p442, %p441;
	@%p442 bra 	$L__BB23_57;
	shl.b64 	%rd5712, %rd8747, 3;
	add.s64 	%rd5713, %rd8760, %rd5712;
	ld.u64 	%rd5714, [%rd5713];
	and.b64  	%rd5715, %rd5714, 255;
	xor.b64  	%rd5716, %rd5715, %rd8749;
	mul.lo.s64 	%rd5717, %rd5716, 1099511628211;
	shr.u64 	%rd5718, %rd5714, 8;
	and.b64  	%rd5719, %rd5718, 255;
	xor.b64  	%rd5720, %rd5719, %rd5717;
	mul.lo.s64 	%rd5721, %rd5720, 1099511628211;
	shr.u64 	%rd5722, %rd5714, 16;
	and.b64  	%rd5723, %rd5722, 255;
	xor.b64  	%rd5724, %rd5723, %rd5721;
	mul.lo.s64 	%rd5725, %rd5724, 1099511628211;
	shr.u64 	%rd5726, %rd5714, 24;
	and.b64  	%rd5727, %rd5726, 255;
	xor.b64  	%rd5728, %rd5727, %rd5725;
	mul.lo.s64 	%rd5729, %rd5728, 1099511628211;
	shr.u64 	%rd5730, %rd5714, 32;
	and.b64  	%rd5731, %rd5730, 255;
	xor.b64  	%rd5732, %rd5731, %rd5729;
	mul.lo.s64 	%rd5733, %rd5732, 1099511628211;
	shr.u64 	%rd5734, %rd5714, 40;
	and.b64  	%rd5735, %rd5734, 255;
	xor.b64  	%rd5736, %rd5735, %rd5733;
	mul.lo.s64 	%rd5737, %rd5736, 1099511628211;
	shr.u64 	%rd5738, %rd5714, 48;
	and.b64  	%rd5739, %rd5738, 255;
	xor.b64  	%rd5740, %rd5739, %rd5737;
	mul.lo.s64 	%rd5741, %rd5740, 1099511628211;
	shr.u64 	%rd5742, %rd5714, 56;
	xor.b64  	%rd5743, %rd5742, %rd5741;
	mul.lo.s64 	%rd8749, %rd5743, 1099511628211;
$L__BB23_57:
	setp.eq.s64 	%p443, %rd1028, 0;
	mov.b64 	%rd8756, -3750763034362895579;
	@%p443 bra 	$L__BB23_63;
	setp.eq.s64 	%p444, %rd79, 0;
	mov.b64 	%rd8756, -3750763034362895579;
	mov.b64 	%rd8757, 0;
	@%p444 bra 	$L__BB23_61;
	and.b64  	%rd8757, %rd1028, -2;
	add.s64 	%rd8753, %rd8792, 8;
	mov.b64 	%rd8756, -3750763034362895579;
	mov.u64 	%rd8754, %rd8757;
$L__BB23_60:
	ld.u64 	%rd5749, [%rd8753+-8];
	and.b64  	%rd5750, %rd5749, 255;
	xor.b64  	%rd5751, %rd5750, %rd8756;
	mul.lo.s64 	%rd5752, %rd5751, 1099511628211;
	shr.u64 	%rd5753, %rd5749, 8;
	and.b64  	%rd5754, %rd5753, 255;
	xor.b64  	%rd5755, %rd5754, %rd5752;
	mul.lo.s64 	%rd5756, %rd5755, 1099511628211;
	shr.u64 	%rd5757, %rd5749, 16;
	and.b64  	%rd5758, %rd5757, 255;
	xor.b64  	%rd5759, %rd5758, %rd5756;
	mul.lo.s64 	%rd5760, %rd5759, 1099511628211;
	shr.u64 	%rd5761, %rd5749, 24;
	and.b64  	%rd5762, %rd5761, 255;
	xor.b64  	%rd5763, %rd5762, %rd5760;
	mul.lo.s64 	%rd5764, %rd5763, 1099511628211;
	shr.u64 	%rd5765, %rd5749, 32;
	and.b64  	%rd5766, %rd5765, 255;
	xor.b64  	%rd5767, %rd5766, %rd5764;
	mul.lo.s64 	%rd5768, %rd5767, 1099511628211;
	shr.u64 	%rd5769, %rd5749, 40;
	and.b64  	%rd5770, %rd5769, 255;
	xor.b64  	%rd5771, %rd5770, %rd5768;
	mul.lo.s64 	%rd5772, %rd5771, 1099511628211;
	shr.u64 	%rd5773, %rd5749, 48;
	and.b64  	%rd5774, %rd5773, 255;
	xor.b64  	%rd5775, %rd5774, %rd5772;
	mul.lo.s64 	%rd5776, %rd5775, 1099511628211;
	shr.u64 	%rd5777, %rd5749, 56;
	xor.b64  	%rd5778, %rd5777, %rd5776;
	mul.lo.s64 	%rd5779, %rd5778, 1099511628211;
	ld.u64 	%rd5780, [%rd8753];
	and.b64  	%rd5781, %rd5780, 255;
	xor.b64  	%rd5782, %rd5781, %rd5779;
	mul.lo.s64 	%rd5783, %rd5782, 1099511628211;
	shr.u64 	%rd5784, %rd5780, 8;
	and.b64  	%rd5785, %rd5784, 255;
	xor.b64  	%rd5786, %rd5785, %rd5783;
	mul.lo.s64 	%rd5787, %rd5786, 1099511628211;
	shr.u64 	%rd5788, %rd5780, 16;
	and.b64  	%rd5789, %rd5788, 255;
	xor.b64  	%rd5790, %rd5789, %rd5787;
	mul.lo.s64 	%rd5791, %rd5790, 1099511628211;
	shr.u64 	%rd5792, %rd5780, 24;
	and.b64  	%rd5793, %rd5792, 255;
	xor.b64  	%rd5794, %rd5793, %rd5791;
	mul.lo.s64 	%rd5795, %rd5794, 1099511628211;
	shr.u64 	%rd5796, %rd5780, 32;
	and.b64  	%rd5797, %rd5796, 255;
	xor.b64  	%rd5798, %rd5797, %rd5795;
	mul.lo.s64 	%rd5799, %rd5798, 1099511628211;
	shr.u64 	%rd5800, %rd5780, 40;
	and.b64  	%rd5801, %rd5800, 255;
	xor.b64  	%rd5802, %rd5801, %rd5799;
	mul.lo.s64 	%rd5803, %rd5802, 1099511628211;
	shr.u64 	%rd5804, %rd5780, 48;
	and.b64  	%rd5805, %rd5804, 255;
	xor.b64  	%rd5806, %rd5805, %rd5803;
	mul.lo.s64 	%rd5807, %rd5806, 1099511628211;
	shr.u64 	%rd5808, %rd5780, 56;
	xor.b64  	%rd5809, %rd5808, %rd5807;
	mul.lo.s64 	%rd8756, %rd5809, 1099511628211;
	add.s64 	%rd8754, %rd8754, -2;
	add.s64 	%rd8753, %rd8753, 16;
	setp.ne.s64 	%p445, %rd8754, 0;
	@%p445 bra 	$L__BB23_60;
$L__BB23_61:
	and.b64  	%rd5810, %rd1028, 1;
	setp.eq.b64 	%p446, %rd5810, 1;
	not.pred 	%p447, %p446;
	@%p447 bra 	$L__BB23_63;
	shl.b64 	%rd5811, %rd8757, 3;
	add.s64 	%rd5812, %rd8792, %rd5811;
	ld.u64 	%rd5813, [%rd5812];
	and.b64  	%rd5814, %rd5813, 255;
	xor.b64  	%rd5815, %rd5814, %rd8756;
	mul.lo.s64 	%rd5816, %rd5815, 1099511628211;
	shr.u64 	%rd5817, %rd5813, 8;
	and.b64  	%rd5818, %rd5817, 255;
	xor.b64  	%rd5819, %rd5818, %rd5816;
	mul.lo.s64 	%rd5820, %rd5819, 1099511628211;
	shr.u64 	%rd5821, %rd5813, 16;
	and.b64  	%rd5822, %rd5821, 255;
	xor.b64  	%rd5823, %rd5822, %rd5820;
	mul.lo.s64 	%rd5824, %rd5823, 1099511628211;
	shr.u64 	%rd5825, %rd5813, 24;
	and.b64  	%rd5826, %rd5825, 255;
	xor.b64  	%rd5827, %rd5826, %rd5824;
	mul.lo.s64 	%rd5828, %rd5827, 1099511628211;
	shr.u64 	%rd5829, %rd5813, 32;
	and.b64  	%rd5830, %rd5829, 255;
	xor.b64  	%rd5831, %rd5830, %rd5828;
	mul.lo.s64 	%rd5832, %rd5831, 1099511628211;
	shr.u64 	%rd5833, %rd5813, 40;
	and.b64  	%rd5834, %rd5833, 255;
	xor.b64  	%rd5835, %rd5834, %rd5832;
	mul.lo.s64 	%rd5836, %rd5835, 1099511628211;
	shr.u64 	%rd5837, %rd5813, 48;
	and.b64  	%rd5838, %rd5837, 255;
	xor.b64  	%rd5839, %rd5838, %rd5836;
	mul.lo.s64 	%rd5840, %rd5839, 1099511628211;
	shr.u64 	%rd5841, %rd5813, 56;
	xor.b64  	%rd5842, %rd5841, %rd5840;
	mul.lo.s64 	%rd8756, %rd5842, 1099511628211;
$L__BB23_63:
	setp.lt.u64 	%p671, %rd8749, %rd8756;
	bra.uni 	$L__BB23_67;
$L__BB23_64:
	setp.eq.s32 	%p449, %r106, 0;
	mov.pred 	%p671, %p423;
	@%p449 bra 	$L__BB23_67;
	mov.b64 	%rd8745, 0;
$L__BB23_66:
	shl.b64 	%rd5844, %rd8745, 3;
	add.s64 	%rd5845, %rd8760, %rd5844;
	ld.u64 	%rd5846, [%rd5845];
	add.s64 	%rd5847, %rd8792, %rd5844;
	ld.u64 	%rd5848, [%rd5847];
	setp.lt.u64 	%p671, %rd5846, %rd5848;
	add.s64 	%rd8745, %rd8745, 1;
	setp.eq.s64 	%p450, %rd8745, %rd78;
	or.pred  	%p451, %p671, %p450;
	@%p451 bra 	$L__BB23_67;
	bra.uni 	$L__BB23_66;
$L__BB23_67:
	selp.b64 	%rd134, %rd8760, %rd8792, %p671;
	selp.u32 	%r401, 1, 0, %p671;
	add.s32 	%r27, %r23, %r401;
	not.pred 	%p452, %p671;
	selp.u32 	%r402, 1, 0, %p452;
	add.s32 	%r28, %r555, %r402;
	@%p452 bra 	$L__BB23_69;
	ld.shared.u64 	%rd8760, [%r25+8];
	bra.uni 	$L__BB23_70;
$L__BB23_69:
	ld.shared.u64 	%rd8792, [%r24+8];
$L__BB23_70:
	setp.ge.s32 	%p454, %r27, %r11;
	mov.pred 	%p453, 0;
	mov.pred 	%p672, %p453;
	@%p454 bra 	$L__BB23_101;
	setp.ge.s32 	%p456, %r28, %r10;
	mov.pred 	%p672, -1;
	@%p456 bra 	$L__BB23_101;
	setp.eq.s64 	%p457, %rd1028, 0;
	mov.b64 	%rd8765, -3750763034362895579;
	@%p457 bra 	$L__BB23_78;
	setp.eq.s64 	%p458, %rd79, 0;
	mov.b64 	%rd8765, -3750763034362895579;
	mov.b64 	%rd8766, 0;
	@%p458 bra 	$L__BB23_76;
	and.b64  	%rd8766, %rd1028, -2;
	add.s64 	%rd8762, %rd8760, 8;
	mov.b64 	%rd8765, -3750763034362895579;
	mov.u64 	%rd8763, %rd8766;
$L__BB23_75:
	ld.u64 	%rd5855, [%rd8762+-8];
	and.b64  	%rd5856, %rd5855, 255;
	xor.b64  	%rd5857, %rd5856, %rd8765;
	mul.lo.s64 	%rd5858, %rd5857, 1099511628211;
	shr.u64 	%rd5859, %rd5855, 8;
	and.b64  	%rd5860, %rd5859, 255;
	xor.b64  	%rd5861, %rd5860, %rd5858;
	mul.lo.s64 	%rd5862, %rd5861, 1099511628211;
	shr.u64 	%rd5863, %rd5855, 16;
	and.b64  	%rd5864, %rd5863, 255;
	xor.b64  	%rd5865, %rd5864, %rd5862;
	mul.lo.s64 	%rd5866, %rd5865, 1099511628211;
	shr.u64 	%rd5867, %rd5855, 24;
	and.b64  	%rd5868, %rd5867, 255;
	xor.b64  	%rd5869, %rd5868, %rd5866;
	mul.lo.s64 	%rd5870, %rd5869, 1099511628211;
	shr.u64 	%rd5871, %rd5855, 32;
	and.b64  	%rd5872, %rd5871, 255;
	xor.b64  	%rd5873, %rd5872, %rd5870;
	mul.lo.s64 	%rd5874, %rd5873, 1099511628211;
	shr.u64 	%rd5875, %rd5855, 40;
	and.b64  	%rd5876, %rd5875, 255;
	xor.b64  	%rd5877, %rd5876, %rd5874;
	mul.lo.s64 	%rd5878, %rd5877, 1099511628211;
	shr.u64 	%rd5879, %rd5855, 48;
	and.b64  	%rd5880, %rd5879, 255;
	xor.b64  	%rd5881, %rd5880, %rd5878;
	mul.lo.s64 	%rd5882, %rd5881, 1099511628211;
	shr.u64 	%rd5883, %rd5855, 56;
	xor.b64  	%rd5884, %rd5883, %rd5882;
	mul.lo.s64 	%rd5885, %rd5884, 1099511628211;
	ld.u64 	%rd5886, [%rd8762];
	and.b64  	%rd5887, %rd5886, 255;
	xor.b64  	%rd5888, %rd5887, %rd5885;
	mul.lo.s64 	%rd5889, %rd5888, 1099511628211;
	shr.u64 	%rd5890, %rd5886, 8;
	and.b64  	%rd5891, %rd5890, 255;
	xor.b64  	%rd5892, %rd5891, %rd5889;
	mul.lo.s64 	%rd5893, %rd5892, 1099511628211;
	shr.u64 	%rd5894, %rd5886, 16;
	and.b64  	%rd5895, %rd5894, 255;
	xor.b64  	%rd5896, %rd5895, %rd5893;
	mul.lo.s64 	%rd5897, %rd5896, 1099511628211;
	shr.u64 	%rd5898, %rd5886, 24;
	and.b64  	%rd5899, %rd5898, 255;
	xor.b64  	%rd5900, %rd5899, %rd5897;
	mul.lo.s64 	%rd5901, %rd5900, 1099511628211;
	shr.u64 	%rd5902, %rd5886, 32;
	and.b64  	%rd5903, %rd5902, 255;
	xor.b64  	%rd5904, %rd5903, %rd5901;
	mul.lo.s64 	%rd5905, %rd5904, 1099511628211;
	shr.u64 	%rd5906, %rd5886, 40;
	and.b64  	%rd5907, %rd5906, 255;
	xor.b64  	%rd5908, %rd5907, %rd5905;
	mul.lo.s64 	%rd5909, %rd5908, 1099511628211;
	shr.u64 	%rd5910, %rd5886, 48;
	and.b64  	%rd5911, %rd5910, 255;
	xor.b64  	%rd5912, %rd5911, %rd5909;
	mul.lo.s64 	%rd5913, %rd5912, 1099511628211;
	shr.u64 	%rd5914, %rd5886, 56;
	xor.b64  	%rd5915, %rd5914, %rd5913;
	mul.lo.s64 	%rd8765, %rd5915, 1099511628211;
	add.s64 	%rd8763, %rd8763, -2;
	add.s64 	%rd8762, %rd8762, 16;
	setp.ne.s64 	%p459, %rd8763, 0;
	@%p459 bra 	$L__BB23_75;
$L__BB23_76:
	and.b64  	%rd5916, %rd1028, 1;
	setp.eq.b64 	%p460, %rd5916, 1;
	not.pred 	%p461, %p460;
	@%p461 bra 	$L__BB23_78;
	shl.b64 	%rd5917, %rd8766, 3;
	add.s64 	%rd5918, %rd8760, %rd5917;
	ld.u64 	%rd5919, [%rd5918];
	and.b64  	%rd5920, %rd5919, 255;
	xor.b64  	%rd5921, %rd5920, %rd8765;
	mul.lo.s64 	%rd5922, %rd5921, 1099511628211;
	shr.u64 	%rd5923, %rd5919, 8;
	and.b64  	%rd5924, %rd5923, 255;
	xor.b64  	%rd5925, %rd5924, %rd5922;
	mul.lo.s64 	%rd5926, %rd5925, 1099511628211;
	shr.u64 	%rd5927, %rd5919, 16;
	and.b64  	%rd5928, %rd5927, 255;
	xor.b64  	%rd5929, %rd5928, %rd5926;
	mul.lo.s64 	%rd5930, %rd5929, 1099511628211;
	shr.u64 	%rd5931, %rd5919, 24;
	and.b64  	%rd5932, %rd5931, 255;
	xor.b64  	%rd5933, %rd5932, %rd5930;
	mul.lo.s64 	%rd5934, %rd5933, 1099511628211;
	shr.u64 	%rd5935, %rd5919, 32;
	and.b64  	%rd5936, %rd5935, 255;
	xor.b64  	%rd5937, %rd5936, %rd5934;
	mul.lo.s64 	%rd5938, %rd5937, 1099511628211;
	shr.u64 	%rd5939, %rd5919, 40;
	and.b64  	%rd5940, %rd5939, 255;
	xor.b64  	%rd5941, %rd5940, %rd5938;
	mul.lo.s64 	%rd5942, %rd5941, 1099511628211;
	shr.u64 	%rd5943, %rd5919, 48;
	and.b64  	%rd5944, %rd5943, 255;
	xor.b64  	%rd5945, %rd5944, %rd5942;
	mul.lo.s64 	%rd5946, %rd5945, 1099511628211;
	shr.u64 	%rd5947, %rd5919, 56;
	xor.b64  	%rd5948, %rd5947, %rd5946;
	mul.lo.s64 	%rd8765, %rd5948, 1099511628211;
$L__BB23_78:
	setp.eq.s64 	%p462, %rd1028, 0;
	mov.b64 	%rd8772, -3750763034362895579;
	@%p462 bra 	$L__BB23_84;
	setp.eq.s64 	%p463, %rd79, 0;
	mov.b64 	%rd8772, -3750763034362895579;
	mov.b64 	%rd8773, 0;
	@%p463 bra 	$L__BB23_82;
	and.b64  	%rd8773, %rd1028, -2;
	add.s64 	%rd8769, %rd8792, 8;
	mov.b64 	%rd8772, -3750763034362895579;
	mov.u64 	%rd8770, %rd8773;
$L__BB23_81:
	ld.u64 	%rd5954, [%rd8769+-8];
	and.b64  	%rd5955, %rd5954, 255;
	xor.b64  	%rd5956, %rd5955, %rd8772;
	mul.lo.s64 	%rd5957, %rd5956, 1099511628211;
	shr.u64 	%rd5958, %rd5954, 8;
	and.b64  	%rd5959, %rd5958, 255;
	xor.b64  	%rd5960, %rd5959, %rd5957;
	mul.lo.s64 	%rd5961, %rd5960, 1099511628211;
	shr.u64 	%rd5962, %rd5954, 16;
	and.b64  	%rd5963, %rd5962, 255;
	xor.b64  	%rd5964, %rd5963, %rd5961;
	mul.lo.s64 	%rd5965, %rd5964, 1099511628211;
	shr.u64 	%rd5966, %rd5954, 24;
	and.b64  	%rd5967, %rd5966, 255;
	xor.b64  	%rd5968, %rd5967, %rd5965;
	mul.lo.s64 	%rd5969, %rd5968, 1099511628211;
	shr.u64 	%rd5970, %rd5954, 32;
	and.b64  	%rd5971, %rd5970, 255;
	xor.b64  	%rd5972, %rd5971, %rd5969;
	mul.lo.s64 	%rd5973, %rd5972, 1099511628211;
	shr.u64 	%rd5974, %rd5954, 40;
	and.b64  	%rd5975, %rd5974, 255;
	xor.b64  	%rd5976, %rd5975, %rd5973;
	mul.lo.s64 	%rd5977, %rd5976, 1099511628211;
	shr.u64 	%rd5978, %rd5954, 48;
	and.b64  	%rd5979, %rd5978, 255;
	xor.b64  	%rd5980, %rd5979, %rd5977;
	mul.lo.s64 	%rd5981, %rd5980, 1099511628211;
	shr.u64 	%rd5982, %rd5954, 56;
	xor.b64  	%rd5983, %rd5982, %rd5981;
	mul.lo.s64 	%rd5984, %rd5983, 1099511628211;
	ld.u64 	%rd5985, [%rd8769];
	and.b64  	%rd5986, %rd5985, 255;
	xor.b64  	%rd5987, %rd5986, %rd5984;
	mul.lo.s64 	%rd5988, %rd5987, 1099511628211;
	shr.u64 	%rd5989, %rd5985, 8;
	and.b64  	%rd5990, %rd5989, 255;
	xor.b64  	%rd5991, %rd5990, %rd5988;
	mul.lo.s64 	%rd5992, %rd5991, 1099511628211;
	shr.u64 	%rd5993, %rd5985, 16;
	and.b64  	%rd5994, %rd5993, 255;
	xor.b64  	%rd5995, %rd5994, %rd5992;
	mul.lo.s64 	%rd5996, %rd5995, 1099511628211;
	shr.u64 	%rd5997, %rd5985, 24;
	and.b64  	%rd5998, %rd5997, 255;
	xor.b64  	%rd5999, %rd5998, %rd5996;
	mul.lo.s64 	%rd6000, %rd5999, 1099511628211;
	shr.u64 	%rd6001, %rd5985, 32;
	and.b64  	%rd6002, %rd6001, 255;
	xor.b64  	%rd6003, %rd6002, %rd6000;
	mul.lo.s64 	%rd6004, %rd6003, 1099511628211;
	shr.u64 	%rd6005, %rd5985, 40;
	and.b64  	%rd6006, %rd6005, 255;
	xor.b64  	%rd6007, %rd6006, %rd6004;
	mul.lo.s64 	%rd6008, %rd6007, 1099511628211;
	shr.u64 	%rd6009, %rd5985, 48;
	and.b64  	%rd6010, %rd6009, 255;
	xor.b64  	%rd6011, %rd6010, %rd6008;
	mul.lo.s64 	%rd6012, %rd6011, 1099511628211;
	shr.u64 	%rd6013, %rd5985, 56;
	xor.b64  	%rd6014, %rd6013, %rd6012;
	mul.lo.s64 	%rd8772, %rd6014, 1099511628211;
	add.s64 	%rd8770, %rd8770, -2;
	add.s64 	%rd8769, %rd8769, 16;
	setp.ne.s64 	%p464, %rd8770, 0;
	@%p464 bra 	$L__BB23_81;
$L__BB23_82:
	and.b64  	%rd6015, %rd1028, 1;
	setp.eq.b64 	%p465, %rd6015, 1;
	not.pred 	%p466, %p465;
	@%p466 bra 	$L__BB23_84;
	shl.b64 	%rd6016, %rd8773, 3;
	add.s64 	%rd6017, %rd8792, %rd6016;
	ld.u64 	%rd6018, [%rd6017];
	and.b64  	%rd6019, %rd6018, 255;
	xor.b64  	%rd6020, %rd6019, %rd8772;
	mul.lo.s64 	%rd6021, %rd6020, 1099511628211;
	shr.u64 	%rd6022, %rd6018, 8;
	and.b64  	%rd6023, %rd6022, 255;
	xor.b64  	%rd6024, %rd6023, %rd6021;
	mul.lo.s64 	%rd6025, %rd6024, 1099511628211;
	shr.u64 	%rd6026, %rd6018, 16;
	and.b64  	%rd6027, %rd6026, 255;
	xor.b64  	%rd6028, %rd6027, %rd6025;
	mul.lo.s64 	%rd6029, %rd6028, 1099511628211;
	shr.u64 	%rd6030, %rd6018, 24;
	and.b64  	%rd6031, %rd6030, 255;
	xor.b64  	%rd6032, %rd6031, %rd6029;
	mul.lo.s64 	%rd6033, %rd6032, 1099511628211;
	shr.u64 	%rd6034, %rd6018, 32;
	and.b64  	%rd6035, %rd6034, 255;
	xor.b64  	%rd6036, %rd6035, %rd6033;
	mul.lo.s64 	%rd6037, %rd6036, 1099511628211;
	shr.u64 	%rd6038, %rd6018, 40;
	and.b64  	%rd6039, %rd6038, 255;
	xor.b64  	%rd6040, %rd6039, %rd6037;
	mul.lo.s64 	%rd6041, %rd6040, 1099511628211;
	shr.u64 	%rd6042, %rd6018, 48;
	and.b64  	%rd6043, %rd6042, 255;
	xor.b64  	%rd6044, %rd6043, %rd6041;
	mul.lo.s64 	%rd6045, %rd6044, 1099511628211;
	shr.u64 	%rd6046, %rd6018, 56;
	xor.b64  	%rd6047, %rd6046, %rd6045;
	mul.lo.s64 	%rd8772, %rd6047, 1099511628211;
$L__BB23_84:
	setp.eq.s64 	%p467, %rd8765, %rd8772;
	@%p467 bra 	$L__BB23_98;
	setp.eq.s64 	%p468, %rd1028, 0;
	mov.b64 	%rd8779, -3750763034362895579;
	@%p468 bra 	$L__BB23_91;
	setp.eq.s64 	%p469, %rd79, 0;
	mov.b64 	%rd8779, -3750763034362895579;
	mov.b64 	%rd8780, 0;
	@%p469 bra 	$L__BB23_89;
	and.b64  	%rd8780, %rd1028, -2;
	add.s64 	%rd8776, %rd8760, 8;
	mov.b64 	%rd8779, -3750763034362895579;
	mov.u64 	%rd8777, %rd8780;
$L__BB23_88:
	ld.u64 	%rd6053, [%rd8776+-8];
	and.b64  	%rd6054, %rd6053, 255;
	xor.b64  	%rd6055, %rd6054, %rd8779;
	mul.lo.s64 	%rd6056, %rd6055, 1099511628211;
	shr.u64 	%rd6057, %rd6053, 8;
	and.b64  	%rd6058, %rd6057, 255;
	xor.b64  	%rd6059, %rd6058, %rd6056;
	mul.lo.s64 	%rd6060, %rd6059, 1099511628211;
	shr.u64 	%rd6061, %rd6053, 16;
	and.b64  	%rd6062, %rd6061, 255;
	xor.b64  	%rd6063, %rd6062, %rd6060;
	mul.lo.s64 	%rd6064, %rd6063, 1099511628211;
	shr.u64 	%rd6065, %rd6053, 24;
	and.b64  	%rd6066, %rd6065, 255;
	xor.b64  	%rd6067, %rd6066, %rd6064;
	mul.lo.s64 	%rd6068, %rd6067, 1099511628211;
	shr.u64 	%rd6069, %rd6053, 32;
	and.b64  	%rd6070, %rd6069, 255;
	xor.b64  	%rd6071, %rd6070, %rd6068;
	mul.lo.s64 	%rd6072, %rd6071, 1099511628211;
	shr.u64 	%rd6073, %rd6053, 40;
	and.b64  	%rd6074, %rd6073, 255;
	xor.b64  	%rd6075, %rd6074, %rd6072;
	mul.lo.s64 	%rd6076, %rd6075, 1099511628211;
	shr.u64 	%rd6077, %rd6053, 48;
	and.b64  	%rd6078, %rd6077, 255;
	xor.b64  	%rd6079, %rd6078, %rd6076;
	mul.lo.s64 	%rd6080, %rd6079, 1099511628211;
	shr.u64 	%rd6081, %rd6053, 56;
	xor.b64  	%rd6082, %rd6081, %rd6080;
	mul.lo.s64 	%rd6083, %rd6082, 1099511628211;
	ld.u64 	%rd6084, [%rd8776];
	and.b64  	%rd6085, %rd6084, 255;
	xor.b64  	%rd6086, %rd6085, %rd6083;
	mul.lo.s64 	%rd6087, %rd6086, 1099511628211;
	shr.u64 	%rd6088, %rd6084, 8;
	and.b64  	%rd6089, %rd6088, 255;
	xor.b64  	%rd6090, %rd6089, %rd6087;
	mul.lo.s64 	%rd6091, %rd6090, 1099511628211;
	shr.u64 	%rd6092, %rd6084, 16;
	and.b64  	%rd6093, %rd6092, 255;
	xor.b64  	%rd6094, %rd6093, %rd6091;
	mul.lo.s64 	%rd6095, %rd6094, 1099511628211;
	shr.u64 	%rd6096, %rd6084, 24;
	and.b64  	%rd6097, %rd6096, 255;
	xor.b64  	%rd6098, %rd6097, %rd6095;
	mul.lo.s64 	%rd6099, %rd6098, 1099511628211;
	shr.u64 	%rd6100, %rd6084, 32;
	and.b64  	%rd6101, %rd6100, 255;
	xor.b64  	%rd6102, %rd6101, %rd6099;
	mul.lo.s64 	%rd6103, %rd6102, 1099511628211;
	shr.u64 	%rd6104, %rd6084, 40;
	and.b64  	%rd6105, %rd6104, 255;
	xor.b64  	%rd6106, %rd6105, %rd6103;
	mul.lo.s64 	%rd6107, %rd6106, 1099511628211;
	shr.u64 	%rd6108, %rd6084, 48;
	and.b64  	%rd6109, %rd6108, 255;
	xor.b64  	%rd6110, %rd6109, %rd6107;
	mul.lo.s64 	%rd6111, %rd6110, 1099511628211;
	shr.u64 	%rd6112, %rd6084, 56;
	xor.b64  	%rd6113, %rd6112, %rd6111;
	mul.lo.s64 	%rd8779, %rd6113, 1099511628211;
	add.s64 	%rd8777, %rd8777, -2;
	add.s64 	%rd8776, %rd8776, 16;
	setp.ne.s64 	%p470, %rd8777, 0;
	@%p470 bra 	$L__BB23_88;
$L__BB23_89:
	and.b64  	%rd6114, %rd1028, 1;
	setp.eq.b64 	%p471, %rd6114, 1;
	not.pred 	%p472, %p471;
	@%p472 bra 	$L__BB23_91;
	shl.b64 	%rd6115, %rd8780, 3;
	add.s64 	%rd6116, %rd8760, %rd6115;
	ld.u64 	%rd6117, [%rd6116];
	and.b64  	%rd6118, %rd6117, 255;
	xor.b64  	%rd6119, %rd6118, %rd8779;
	mul.lo.s64 	%rd6120, %rd6119, 1099511628211;
	shr.u64 	%rd6121, %rd6117, 8;
	and.b64  	%rd6122, %rd6121, 255;
	xor.b64  	%rd6123, %rd6122, %rd6120;
	mul.lo.s64 	%rd6124, %rd6123, 1099511628211;
	shr.u64 	%rd6125, %rd6117, 16;
	and.b64  	%rd6126, %rd6125, 255;
	xor.b64  	%rd6127, %rd6126, %rd6124;
	mul.lo.s64 	%rd6128, %rd6127, 1099511628211;
	shr.u64 	%rd6129, %rd6117, 24;
	and.b64  	%rd6130, %rd6129, 255;
	xor.b64  	%rd6131, %rd6130, %rd6128;
	mul.lo.s64 	%rd6132, %rd6131, 1099511628211;
	shr.u64 	%rd6133, %rd6117, 32;
	and.b64  	%rd6134, %rd6133, 255;
	xor.b64  	%rd6135, %rd6134, %rd6132;
	mul.lo.s64 	%rd6136, %rd6135, 1099511628211;
	shr.u64 	%rd6137, %rd6117, 40;
	and.b64  	%rd6138, %rd6137, 255;
	xor.b64  	%rd6139, %rd6138, %rd6136;
	mul.lo.s64 	%rd6140, %rd6139, 1099511628211;
	shr.u64 	%rd6141, %rd6117, 48;
	and.b64  	%rd6142, %rd6141, 255;
	xor.b64  	%rd6143, %rd6142, %rd6140;
	mul.lo.s64 	%rd6144, %rd6143, 1099511628211;
	shr.u64 	%rd6145, %rd6117, 56;
	xor.b64  	%rd6146, %rd6145, %rd6144;
	mul.lo.s64 	%rd8779, %rd6146, 1099511628211;
$L__BB23_91:
	setp.eq.s64 	%p473, %rd1028, 0;
	mov.b64 	%rd8786, -3750763034362895579;
	@%p473 bra 	$L__BB23_97;
	setp.eq.s64 	%p474, %rd79, 0;
	mov.b64 	%rd8786, -3750763034362895579;
	mov.b64 	%rd8787, 0;
	@%p474 bra 	$L__BB23_95;
	and.b64  	%rd8787, %rd1028, -2;
	add.s64 	%rd8783, %rd8792, 8;
	mov.b64 	%rd8786, -3750763034362895579;
	mov.u64 	%rd8784, %rd8787;
$L__BB23_94:
	ld.u64 	%rd6152, [%rd8783+-8];
	and.b64  	%rd6153, %rd6152, 255;
	xor.b64  	%rd6154, %rd6153, %rd8786;
	mul.lo.s64 	%rd6155, %rd6154, 1099511628211;
	shr.u64 	%rd6156, %rd6152, 8;
	and.b64  	%rd6157, %rd6156, 255;
	xor.b64  	%rd6158, %rd6157, %rd6155;
	mul.lo.s64 	%rd6159, %rd6158, 1099511628211;
	shr.u64 	%rd6160, %rd6152, 16;
	and.b64  	%rd6161, %rd6160, 255;
	xor.b64  	%rd6162, %rd6161, %rd6159;
	mul.lo.s64 	%rd6163, %rd6162, 1099511628211;
	shr.u64 	%rd6164, %rd6152, 24;
	and.b64  	%rd6165, %rd6164, 255;
	xor.b64  	%rd6166, %rd6165, %rd6163;
	mul.lo.s64 	%rd6167, %rd6166, 1099511628211;
	shr.u64 	%rd6168, %rd6152, 32;
	and.b64  	%rd6169, %rd6168, 255;
	xor.b64  	%rd6170, %rd6169, %rd6167;
	mul.lo.s64 	%rd6171, %rd6170, 1099511628211;
	shr.u64 	%rd6172, %rd6152, 40;
	and.b64  	%rd6173, %rd6172, 255;
	xor.b64  	%rd6174, %rd6173, %rd6171;
	mul.lo.s64 	%rd6175, %rd6174, 1099511628211;
	shr.u64 	%rd6176, %rd6152, 48;
	and.b64  	%rd6177, %rd6176, 255;
	xor.b64  	%rd6178, %rd6177, %rd6175;
	mul.lo.s64 	%rd6179, %rd6178, 1099511628211;
	shr.u64 	%rd6180, %rd6152, 56;
	xor.b64  	%rd6181, %rd6180, %rd6179;
	mul.lo.s64 	%rd6182, %rd6181, 1099511628211;
	ld.u64 	%rd6183, [%rd8783];
	and.b64  	%rd6184, %rd6183, 255;
	xor.b64  	%rd6185, %rd6184, %rd6182;
	mul.lo.s64 	%rd6186, %rd6185, 1099511628211;
	shr.u64 	%rd6187, %rd6183, 8;
	and.b64  	%rd6188, %rd6187, 255;
	xor.b64  	%rd6189, %rd6188, %rd6186;
	mul.lo.s64 	%rd6190, %rd6189, 1099511628211;
	shr.u64 	%rd6191, %rd6183, 16;
	and.b64  	%rd6192, %rd6191, 255;
	xor.b64  	%rd6193, %rd6192, %rd6190;
	mul.lo.s64 	%rd6194, %rd6193, 1099511628211;
	shr.u64 	%rd6195, %rd6183, 24;
	and.b64  	%rd6196, %rd6195, 255;
	xor.b64  	%rd6197, %rd6196, %rd6194;
	mul.lo.s64 	%rd6198, %rd6197, 1099511628211;
	shr.u64 	%rd6199, %rd6183, 32;
	and.b64  	%rd6200, %rd6199, 255;
	xor.b64  	%rd6201, %rd6200, %rd6198;
	mul.lo.s64 	%rd6202, %rd6201, 1099511628211;
	shr.u64 	%rd6203, %rd6183, 40;
	and.b64  	%rd6204, %rd6203, 255;
	xor.b64  	%rd6205, %rd6204, %rd6202;
	mul.lo.s64 	%rd6206, %rd6205, 1099511628211;
	shr.u64 	%rd6207, %rd6183, 48;
	and.b64  	%rd6208, %rd6207, 255;
	xor.b64  	%rd6209, %rd6208, %rd6206;
	mul.lo.s64 	%rd6210, %rd6209, 1099511628211;
	shr.u64 	%rd6211, %rd6183, 56;
	xor.b64  	%rd6212, %rd6211, %rd6210;
	mul.lo.s64 	%rd8786, %rd6212, 1099511628211;
	add.s64 	%rd8784, %rd8784, -2;
	add.s64 	%rd8783, %rd8783, 16;
	setp.ne.s64 	%p475, %rd8784, 0;
	@%p475 bra 	$L__BB23_94;
$L__BB23_95:
	and.b64  	%rd6213, %rd1028, 1;
	setp.eq.b64 	%p476, %rd6213, 1;
	not.pred 	%p477, %p476;
	@%p477 bra 	$L__BB23_97;
	shl.b64 	%rd6214, %rd8787, 3;
	add.s64 	%rd6215, %rd8792, %rd6214;
	ld.u64 	%rd6216, [%rd6215];
	and.b64  	%rd6217, %rd6216, 255;
	xor.b64  	%rd6218, %rd6217, %rd8786;
	mul.lo.s64 	%rd6219, %rd6218, 1099511628211;
	shr.u64 	%rd6220, %rd6216, 8;
	and.b64  	%rd6221, %rd6220, 255;
	xor.b64  	%rd6222, %rd6221, %rd6219;
	mul.lo.s64 	%rd6223, %rd6222, 1099511628211;
	shr.u64 	%rd6224, %rd6216, 16;
	and.b64  	%rd6225, %rd6224, 255;
	xor.b64  	%rd6226, %rd6225, %rd6223;
	mul.lo.s64 	%rd6227, %rd6226, 1099511628211;
	shr.u64 	%rd6228, %rd6216, 24;
	and.b64  	%rd6229, %rd6228, 255;
	xor.b64  	%rd6230, %rd6229, %rd6227;
	mul.lo.s64 	%rd6231, %rd6230, 1099511628211;
	shr.u64 	%rd6232, %rd6216, 32;
	and.b64  	%rd6233, %rd6232, 255;
	xor.b64  	%rd6234, %rd6233, %rd6231;
	mul.lo.s64 	%rd6235, %rd6234, 1099511628211;
	shr.u64 	%rd6236, %rd6216, 40;
	and.b64  	%rd6237, %rd6236, 255;
	xor.b64  	%rd6238, %rd6237, %rd6235;
	mul.lo.s64 	%rd6239, %rd6238, 1099511628211;
	shr.u64 	%rd6240, %rd6216, 48;
	and.b64  	%rd6241, %rd6240, 255;
	xor.b64  	%rd6242, %rd6241, %rd6239;
	mul.lo.s64 	%rd6243, %rd6242, 1099511628211;
	shr.u64 	%rd6244, %rd6216, 56;
	xor.b64  	%rd6245, %rd6244, %rd6243;
	mul.lo.s64 	%rd8786, %rd6245, 1099511628211;
$L__BB23_97:
	setp.lt.u64 	%p672, %rd8779, %rd8786;
	bra.uni 	$L__BB23_101;
$L__BB23_98:
	setp.eq.s32 	%p479, %r106, 0;
	mov.pred 	%p672, %p453;
	@%p479 bra 	$L__BB23_101;
	mov.b64 	%rd8790, 0;
$L__BB23_100:
	shl.b64 	%rd6247, %rd8790, 3;
	add.s64 	%rd6248, %rd8760, %rd6247;
	ld.u64 	%rd6249, [%rd6248];
	add.s64 	%rd6250, %rd8792, %rd6247;
	ld.u64 	%rd6251, [%rd6250];
	setp.lt.u64 	%p672, %rd6249, %rd6251;
	setp.ge.u64 	%p480, %rd6249, %rd6251;
	add.s64 	%rd8790, %rd8790, 1;
	setp.ne.s64 	%p481, %rd8790, %rd78;
	and.pred  	%p482, %p480, %p481;
	@%p482 bra 	$L__BB23_100;
$L__BB23_101:
	selp.b64 	%rd193, %rd8760, %rd8792, %p672;
	selp.u32 	%r403, 1, 0, %p672;
	add.s32 	%r29, %r27, %r403;
	not.pred 	%p483, %p672;
	selp.u32 	%r404, 1, 0, %p483;
	add.s32 	%r30, %r28, %r404;
	@%p672 bra 	$L__BB23_103;
	shl.b32 	%r405, %r30, 3;
	mov.u32 	%r406, _ZZN3cub18CUB_300001_SM_10006detail10merge_sort26DeviceMergeSortMergeKernelINS2_10policy_hubIPPyE9Policy600ES6_PNS0_8NullTypeES6_SA_j10tuple_lessS5_S9_EEvbT2_T3_T4_PT6_PT7_T5_PSE_SE_NS1_7vsmem_tEE19static_temp_storage;
	add.s32 	%r407, %r406, %r405;
	ld.shared.u64 	%rd8792, [%r407];
	bra.uni 	$L__BB23_104;
$L__BB23_103:
	shl.b32 	%r408, %r29, 3;
	mov.u32 	%r409, _ZZN3cub18CUB_300001_SM_10006detail10merge_sort26DeviceMergeSortMergeKernelINS2_10policy_hubIPPyE9Policy600ES6_PNS0_8NullTypeES6_SA_j10tuple_lessS5_S9_EEvbT2_T3_T4_PT6_PT7_T5_PSE_SE_NS1_7vsmem_tEE19static_temp_storage;
	add.s32 	%r410, %r409, %r408;
	ld.shared.u64 	%rd8760, [%r410];
$L__BB23_104:
	setp.ge.s32 	%p485, %r29, %r11;
	mov.pred 	%p484, 0;
	mov.pred 	%p673, %p484;
	@%p485 bra 	$L__BB23_135;
	setp.ge.s32 	%p487, %r30, %r10;
	mov.pred 	%p673, -1;
	@%p487 bra 	$L__BB23_135;
	setp.eq.s64 	%p488, %rd1028, 0;
	mov.b64 	%rd8796, -3750763034362895579;
	@%p488 bra 	$L__BB23_112;
	setp.eq.s64 	%p489, %rd79, 0;
	mov.b64 	%rd8796, -3750763034362895579;
	mov.b64 	%rd8797, 0;
	@%p489 bra 	$L__BB23_110;
	and.b64  	%rd8797, %rd1028, -2;
	add.s64 	%rd8793, %rd8760, 8;
	mov.b64 	%rd8796, -3750763034362895579;
	mov.u64 	%rd8794, %rd8797;
$L__BB23_109:
	ld.u64 	%rd6258, [%rd8793+-8];
	and.b64  	%rd6259, %rd6258, 255;
	xor.b64  	%rd6260, %rd6259, %rd8796;
	mul.lo.s64 	%rd6261, %rd6260, 1099511628211;
	shr.u64 	%rd6262, %rd6258, 8;
	and.b64  	%rd6263, %rd6262, 255;
	xor.b64  	%rd6264, %rd6263, %rd6261;
	mul.lo.s64 	%rd6265, %rd6264, 1099511628211;
	shr.u64 	%rd6266, %rd6258, 16;
	and.b64  	%rd6267, %rd6266, 255;
	xor.b64  	%rd6268, %rd6267, %rd6265;
	mul.lo.s64 	%rd6269, %rd6268, 1099511628211;
	shr.u64 	%rd6270, %rd6258, 24;
	and.b64  	%rd6271, %rd6270, 255;
	xor.b64  	%rd6272, %rd6271, %rd6269;
	mul.lo.s64 	%rd6273, %rd6272, 1099511628211;
	shr.u64 	%rd6274, %rd6258, 32;
	and.b64  	%rd6275, %rd6274, 255;
	xor.b64  	%rd6276, %rd6275, %rd6273;
	mul.lo.s64 	%rd6277, %rd6276, 1099511628211;
	shr.u64 	%rd6278, %rd6258, 40;
	and.b64  	%rd6279, %rd6278, 255;
	xor.b64  	%rd6280, %rd6279, %rd6277;
	mul.lo.s64 	%rd6281, %rd6280, 1099511628211;
	shr.u64 	%rd6282, %rd6258, 48;
	and.b64  	%rd6283, %rd6282, 255;
	xor.b64  	%rd6284, %rd6283, %rd6281;
	mul.lo.s64 	%rd6285, %rd6284, 1099511628211;
	shr.u64 	%rd6286, %rd6258, 56;
	xor.b64  	%rd6287, %rd6286, %rd6285;
	mul.lo.s64 	%rd6288, %rd6287, 1099511628211;
	ld.u64 	%rd6289, [%rd8793];
	and.b64  	%rd6290, %rd6289, 255;
	xor.b64  	%rd6291, %rd6290, %rd6288;
	mul.lo.s64 	%rd6292, %rd6291, 1099511628211;
	shr.u64 	%rd6293, %rd6289, 8;
	and.b64  	%rd6294, %rd6293, 255;
	xor.b64  	%rd6295, %rd6294, %rd6292;
	mul.lo.s64 	%rd6296, %rd6295, 1099511628211;
	shr.u64 	%rd6297, %rd6289, 16;
	and.b64  	%rd6298, %rd6297, 255;
	xor.b64  	%rd6299, %rd6298, %rd6296;
	mul.lo.s64 	%rd6300, %rd6299, 1099511628211;
	shr.u64 	%rd6301, %rd6289, 24;
	and.b64  	%rd6302, %rd6301, 255;
	xor.b64  	%rd6303, %rd6302, %rd6300;
	mul.lo.s64 	%rd6304, %rd6303, 1099511628211;
	shr.u64 	%rd6305, %rd6289, 32;
	and.b64  	%rd6306, %rd6305, 255;
	xor.b64  	%rd6307, %rd6306, %rd6304;
	mul.lo.s64 	%rd6308, %rd6307, 1099511628211;
	shr.u64 	%rd6309, %rd6289, 40;
	and.b64  	%rd6310, %rd6309, 255;
	xor.b64  	%rd6311, %rd6310, %rd6308;
	mul.lo.s64 	%rd6312, %rd6311, 1099511628211;
	shr.u64 	%rd6313, %rd6289, 48;
	and.b64  	%rd6314, %rd6313, 255;
	xor.b64  	%rd6315, %rd6314, %rd6312;
	mul.lo.s64 	%rd6316, %rd6315, 1099511628211;
	shr.u64 	%rd6317, %rd6289, 56;
	xor.b64  	%rd6318, %rd6317, %rd6316;
	mul.lo.s64 	%rd8796, %rd6318, 1099511628211;
	add.s64 	%rd8794, %rd8794, -2;
	add.s64 	%rd8793, %rd8793, 16;
	setp.ne.s64 	%p490, %rd8794, 0;
	@%p490 bra 	$L__BB23_109;
$L__BB23_110:
	and.b64  	%rd6319, %rd1028, 1;
	setp.eq.b64 	%p491, %rd6319, 1;
	not.pred 	%p492, %p491;
	@%p492 bra 	$L__BB23_112;
	shl.b64 	%rd6320, %rd8797, 3;
	add.s64 	%rd6321, %rd8760, %rd6320;
	ld.u64 	%rd6322, [%rd6321];
	and.b64  	%rd6323, %rd6322, 255;
	xor.b64  	%rd6324, %rd6323, %rd8796;
	mul.lo.s64 	%rd6325, %rd6324, 1099511628211;
	shr.u64 	%rd6326, %rd6322, 8;
	and.b64  	%rd6327, %rd6326, 255;
	xor.b64  	%rd6328, %rd6327, %rd6325;
	mul.lo.s64 	%rd6329, %rd6328, 1099511628211;
	shr.u64 	%rd6330, %rd6322, 16;
	and.b64  	%rd6331, %rd6330, 255;
	xor.b64  	%rd6332, %rd6331, %rd6329;
	mul.lo.s64 	%rd6333, %rd6332, 1099511628211;
	shr.u64 	%rd6334, %rd6322, 24;
	and.b64  	%rd6335, %rd6334, 255;
	xor.b64  	%rd6336, %rd6335, %rd6333;
	mul.lo.s64 	%rd6337, %rd6336, 1099511628211;
	shr.u64 	%rd6338, %rd6322, 32;
	and.b64  	%rd6339, %rd6338, 255;
	xor.b64  	%rd6340, %rd6339, %rd6337;
	mul.lo.s64 	%rd6341, %rd6340, 1099511628211;
	shr.u64 	%rd6342, %rd6322, 40;
	and.b64  	%rd6343, %rd6342, 255;
	xor.b64  	%rd6344, %rd6343, %rd6341;
	mul.lo.s64 	%rd6345, %rd6344, 1099511628211;
	shr.u64 	%rd6346, %rd6322, 48;
	and.b64  	%rd6347, %rd6346, 255;
	xor.b64  	%rd6348, %rd6347, %rd6345;
	mul.lo.s64 	%rd6349, %rd6348, 1099511628211;
	shr.u64 	%rd6350, %rd6322, 56;
	xor.b64  	%rd6351, %rd6350, %rd6349;
	mul.lo.s64 	%rd8796, %rd6351, 1099511628211;
$L__BB23_112:
	setp.eq.s64 	%p493, %rd1028, 0;
	mov.b64 	%rd8803, -3750763034362895579;
	@%p493 bra 	$L__BB23_118;
	setp.eq.s64 	%p494, %rd79, 0;
	mov.b64 	%rd8803, -3750763034362895579;
	mov.b64 	%rd8804, 0;
	@%p494 bra 	$L__BB23_116;
	and.b64  	%rd8804, %rd1028, -2;
	add.s64 	%rd8800, %rd8792, 8;
	mov.b64 	%rd8803, -3750763034362895579;
	mov.u64 	%rd8801, %rd8804;
$L__BB23_115:
	ld.u64 	%rd6357, [%rd8800+-8];
	and.b64  	%rd6358, %rd6357, 255;
	xor.b64  	%rd6359, %rd6358, %rd8803;
	mul.lo.s64 	%rd6360, %rd6359, 1099511628211;
	shr.u64 	%rd6361, %rd6357, 8;
	and.b64  	%rd6362, %rd6361, 255;
	xor.b64  	%rd6363, %rd6362, %rd6360;
	mul.lo.s64 	%rd6364, %rd6363, 1099511628211;
	shr.u64 	%rd6365, %rd6357, 16;
	and.b64  	%rd6366, %rd6365, 255;
	xor.b64  	%rd6367, %rd6366, %rd6364;
	mul.lo.s64 	%rd6368, %rd6367, 1099511628211;
	shr.u64 	%rd6369, %rd6357, 24;
	and.b64  	%rd6370, %rd6369, 255;
	xor.b64  	%rd6371, %rd6370, %rd6368;
	mul.lo.s64 	%rd6372, %rd6371, 1099511628211;
	shr.u64 	%rd6373, %rd6357, 32;
	and.b64  	%rd6374, %rd6373, 255;
	xor.b64  	%rd6375, %rd6374, %rd6372;
	mul.lo.s64 	%rd6376, %rd6375, 1099511628211;
	shr.u64 	%rd6377, %rd6357, 40;
	and.b64  	%rd6378, %rd6377, 255;
	xor.b64  	%rd6379, %rd6378, %rd6376;
	mul.lo.s64 	%rd6380, %rd6379, 1099511628211;
	shr.u64 	%rd6381, %rd6357, 48;
	and.b64  	%rd6382, %rd6381, 255;
	xor.b64  	%rd6383, %rd6382, %rd6380;
	mul.lo.s64 	%rd6384, %rd6383, 1099511628211;
	shr.u64 	%rd6385, %rd6357, 56;
	xor.b64  	%rd6386, %rd6385, %rd6384;
	mul.lo.s64 	%rd6387, %rd6386, 1099511628211;
	ld.u64 	%rd6388, [%rd8800];
	and.b64  	%rd6389, %rd6388, 255;
	xor.b64  	%rd6390, %rd6389, %rd6387;
	mul.lo.s64 	%rd6391, %rd6390, 1099511628211;
	shr.u64 	%rd6392, %rd6388, 8;
	and.b64  	%rd6393, %rd6392, 255;
	xor.b64  	%rd6394, %rd6393, %rd6391;
	mul.lo.s64 	%rd6395, %rd6394, 1099511628211;
	shr.u64 	%rd6396, %rd6388, 16;
	and.b64  	%rd6397, %rd6396, 255;
	xor.b64  	%rd6398, %rd6397, %rd6395;
	mul.lo.s64 	%rd6399, %rd6398, 1099511628211;
	shr.u64 	%rd6400, %rd6388, 24;
	and.b64  	%rd6401, %rd6400, 255;
	xor.b64  	%rd6402, %rd6401, %rd6399;
	mul.lo.s64 	%rd6403, %rd6402, 1099511628211;
	shr.u64 	%rd6404, %rd6388, 32;
	and.b64  	%rd6405, %rd6404, 255;
	xor.b64  	%rd6406, %rd6405, %rd6403;
	mul.lo.s64 	%rd6407, %rd6406, 1099511628211;
	shr.u64 	%rd6408, %rd6388, 40;
	and.b64  	%rd6409, %rd6408, 255;
	xor.b64  	%rd6410, %rd6409, %rd6407;
	mul.lo.s64 	%rd6411, %rd6410, 1099511628211;
	shr.u64 	%rd6412, %rd6388, 48;
	and.b64  	%rd6413, %rd6412, 255;
	xor.b64  	%rd6414, %rd6413, %rd6411;
	mul.lo.s64 	%rd6415, %rd6414, 1099511628211;
	shr.u64 	%rd6416, %rd6388, 56;
	xor.b64  	%rd6417, %rd6416, %rd6415;
	mul.lo.s64 	%rd8803, %rd6417, 1099511628211;
	add.s64 	%rd8801, %rd8801, -2;
	add.s64 	%rd8800, %rd8800, 16;
	setp.ne.s64 	%p495, %rd8801, 0;
	@%p495 bra 	$L__BB23_115;
$L__BB23_116:
	and.b64  	%rd6418, %rd1028, 1;
	setp.eq.b64 	%p496, %rd6418, 1;
	not.pred 	%p497, %p496;
	@%p497 bra 	$L__BB23_118;
	shl.b64 	%rd6419, %rd8804, 3;
	add.s64 	%rd6420, %rd8792, %rd6419;
	ld.u64 	%rd6421, [%rd6420];
	and.b64  	%rd6422, %rd6421, 255;
	xor.b64  	%rd6423, %rd6422, %rd8803;
	mul.lo.s64 	%rd6424, %rd6423, 1099511628211;
	shr.u64 	%rd6425, %rd6421, 8;
	and.b64  	%rd6426, %rd6425, 255;
	xor.b64  	%rd6427, %rd6426, %rd6424;
	mul.lo.s64 	%rd6428, %rd6427, 1099511628211;
	shr.u64 	%rd6429, %rd6421, 16;
	and.b64  	%rd6430, %rd6429, 255;
	xor.b64  	%rd6431, %rd6430, %rd6428;
	mul.lo.s64 	%rd6432, %rd6431, 1099511628211;
	shr.u64 	%rd6433, %rd6421, 24;
	and.b64  	%rd6434, %rd6433, 255;
	xor.b64  	%rd6435, %rd6434, %rd6432;
	mul.lo.s64 	%rd6436, %rd6435, 1099511628211;
	shr.u64 	%rd6437, %rd6421, 32;
	and.b64  	%rd6438, %rd6437, 255;
	xor.b64  	%rd6439, %rd6438, %rd6436;
	mul.lo.s64 	%rd6440, %rd6439, 1099511628211;
	shr.u64 	%rd6441, %rd6421, 40;
	and.b64  	%rd6442, %rd6441, 255;
	xor.b64  	%rd6443, %rd6442, %rd6440;
	mul.lo.s64 	%rd6444, %rd6443, 1099511628211;
	shr.u64 	%rd6445, %rd6421, 48;
	and.b64  	%rd6446, %rd6445, 255;
	xor.b64  	%rd6447, %rd6446, %rd6444;
	mul.lo.s64 	%rd6448, %rd6447, 1099511628211;
	shr.u64 	%rd6449, %rd6421, 56;
	xor.b64  	%rd6450, %rd6449, %rd6448;
	mul.lo.s64 	%rd8803, %rd6450, 1099511628211;
$L__BB23_118:
	setp.eq.s64 	%p498, %rd8796, %rd8803;
	@%p498 bra 	$L__BB23_132;
	setp.eq.s64 	%p499, %rd1028, 0;
	mov.b64 	%rd8810, -3750763034362895579;
	@%p499 bra 	$L__BB23_125;
	setp.eq.s64 	%p500, %rd79, 0;
	mov.b64 	%rd8810, -3750763034362895579;
	mov.b64 	%rd8811, 0;
	@%p500 bra 	$L__BB23_123;
	and.b64  	%rd8811, %rd1028, -2;
	add.s64 	%rd8807, %rd8760, 8;
	mov.b64 	%rd8810, -3750763034362895579;
	mov.u64 	%rd8808, %rd8811;
$L__BB23_122:
	ld.u64 	%rd6456, [%rd8807+-8];
	and.b64  	%rd6457, %rd6456, 255;
	xor.b64  	%rd6458, %rd6457, %rd8810;
	mul.lo.s64 	%rd6459, %rd6458, 1099511628211;
	shr.u64 	%rd6460, %rd6456, 8;
	and.b64  	%rd6461, %rd6460, 255;
	xor.b64  	%rd6462, %rd6461, %rd6459;
	mul.lo.s64 	%rd6463, %rd6462, 1099511628211;
	shr.u64 	%rd6464, %rd6456, 16;
	and.b64  	%rd6465, %rd6464, 255;
	xor.b64  	%rd6466, %rd6465, %rd6463;
	mul.lo.s64 	%rd6467, %rd6466, 1099511628211;
	shr.u64 	%rd6468, %rd6456, 24;
	and.b64  	%rd6469, %rd6468, 255;
	xor.b64  	%rd6470, %rd6469, %rd6467;
	mul.lo.s64 	%rd6471, %rd6470, 1099511628211;
	shr.u64 	%rd6472, %rd6456, 32;
	and.b64  	%rd6473, %rd6472, 255;
	xor.b64  	%rd6474, %rd6473, %rd6471;
	mul.lo.s64 	%rd6475, %rd6474, 1099511628211;
	shr.u64 	%rd6476, %rd6456, 40;
	and.b64  	%rd6477, %rd6476, 255;
	xor.b64  	%rd6478, %rd6477, %rd6475;
	mul.lo.s64 	%rd6479, %rd6478, 1099511628211;
	shr.u64 	%rd6480, %rd6456, 48;
	and.b64  	%rd6481, %rd6480, 255;
	xor.b64  	%rd6482, %rd6481, %rd6479;
	mul.lo.s64 	%rd6483, %rd6482, 1099511628211;
	shr.u64 	%rd6484, %rd6456, 56;
	xor.b64  	%rd6485, %rd6484, %rd6483;
	mul.lo.s64 	%rd6486, %rd6485, 1099511628211;
	ld.u64 	%rd6487, [%rd8807];
	and.b64  	%rd6488, %rd6487, 255;
	xor.b64  	%rd6489, %rd6488, %rd6486;
	mul.lo.s64 	%rd6490, %rd6489, 1099511628211;
	shr.u64 	%rd6491, %rd6487, 8;
	and.b64  	%rd6492, %rd6491, 255;
	xor.b64  	%rd6493, %rd6492, %rd6490;
	mul.lo.s64 	%rd6494, %rd6493, 1099511628211;
	shr.u64 	%rd6495, %rd6487, 16;
	and.b64  	%rd6496, %rd6495, 255;
	xor.b64  	%rd6497, %rd6496, %rd6494;
	mul.lo.s64 	%rd6498, %rd6497, 1099511628211;
	shr.u64 	%rd6499, %rd6487, 24;
	and.b64  	%rd6500, %rd6499, 255;
	xor.b64  	%rd6501, %rd6500, %rd6498;
	mul.lo.s64 	%rd6502, %rd6501, 1099511628211;
	shr.u64 	%rd6503, %rd6487, 32;
	and.b64  	%rd6504, %rd6503, 255;
	xor.b64  	%rd6505, %rd6504, %rd6502;
	mul.lo.s64 	%rd6506, %rd6505, 1099511628211;
	shr.u64 	%rd6507, %rd6487, 40;
	and.b64  	%rd6508, %rd6507, 255;
	xor.b64  	%rd6509, %rd6508, %rd6506;
	mul.lo.s64 	%rd6510, %rd6509, 1099511628211;
	shr.u64 	%rd6511, %rd6487, 48;
	and.b64  	%rd6512, %rd6511, 255;
	xor.b64  	%rd6513, %rd6512, %rd6510;
	mul.lo.s64 	%rd6514, %rd6513, 1099511628211;
	shr.u64 	%rd6515, %rd6487, 56;
	xor.b64  	%rd6516, %rd6515, %rd6514;
	mul.lo.s64 	%rd8810, %rd6516, 1099511628211;
	add.s64 	%rd8808, %rd8808, -2;
	add.s64 	%rd8807, %rd8807, 16;
	setp.ne.s64 	%p501, %rd8808, 0;
	@%p501 bra 	$L__BB23_122;
$L__BB23_123:
	and.b64  	%rd6517, %rd1028, 1;
	setp.eq.b64 	%p502, %rd6517, 1;
	not.pred 	%p503, %p502;
	@%p503 bra 	$L__BB23_125;
	shl.b64 	%rd6518, %rd8811, 3;
	add.s64 	%rd6519, %rd8760, %rd6518;
	ld.u64 	%rd6520, [%rd6519];
	and.b64  	%rd6521, %rd6520, 255;
	xor.b64  	%rd6522, %rd6521, %rd8810;
	mul.lo.s64 	%rd6523, %rd6522, 1099511628211;
	shr.u64 	%rd6524, %rd6520, 8;
	and.b64  	%rd6525, %rd6524, 255;
	xor.b64  	%rd6526, %rd6525, %rd6523;
	mul.lo.s64 	%rd6527, %rd6526, 1099511628211;
	shr.u64 	%rd6528, %rd6520, 16;
	and.b64  	%rd6529, %rd6528, 255;
	xor.b64  	%rd6530, %rd6529, %rd6527;
	mul.lo.s64 	%rd6531, %rd6530, 1099511628211;
	shr.u64 	%rd6532, %rd6520, 24;
	and.b64  	%rd6533, %rd6532, 255;
	xor.b64  	%rd6534, %rd6533, %rd6531;
	mul.lo.s64 	%rd6535, %rd6534, 1099511628211;
	shr.u64 	%rd6536, %rd6520, 32;
	and.b64  	%rd6537, %rd6536, 255;
	xor.b64  	%rd6538, %rd6537, %rd6535;
	mul.lo.s64 	%rd6539, %rd6538, 1099511628211;
	shr.u64 	%rd6540, %rd6520, 40;
	and.b64  	%rd6541, %rd6540, 255;
	xor.b64  	%rd6542, %rd6541, %rd6539;
	mul.lo.s64 	%rd6543, %rd6542, 1099511628211;
	shr.u64 	%rd6544, %rd6520, 48;
	and.b64  	%rd6545, %rd6544, 255;
	xor.b64  	%rd6546, %rd6545, %rd6543;
	mul.lo.s64 	%rd6547, %rd6546, 1099511628211;
	shr.u64 	%rd6548, %rd6520, 56;
	xor.b64  	%rd6549, %rd6548, %rd6547;
	mul.lo.s64 	%rd8810, %rd6549, 1099511628211;
$L__BB23_125:
	setp.eq.s64 	%p504, %rd1028, 0;
	mov.b64 	%rd8817, -3750763034362895579;
	@%p504 bra 	$L__BB23_131;
	setp.eq.s64 	%p505, %rd79, 0;
	mov.b64 	%rd8817, -3750763034362895579;
	mov.b64 	%rd8818, 0;
	@%p505 bra 	$L__BB23_129;
	and.b64  	%rd8818, %rd1028, -2;
	add.s64 	%rd8814, %rd8792, 8;
	mov.b64 	%rd8817, -3750763034362895579;
	mov.u64 	%rd8815, %rd8818;
$L__BB23_128:
	ld.u64 	%rd6555, [%rd8814+-8];
	and.b64  	%rd6556, %rd6555, 255;
	xor.b64  	%rd6557, %rd6556, %rd8817;
	mul.lo.s64 	%rd6558, %rd6557, 1099511628211;
	shr.u64 	%rd6559, %rd6555, 8;
	and.b64  	%rd6560, %rd6559, 255;
	xor.b64  	%rd6561, %rd6560, %rd6558;
	mul.lo.s64 	%rd6562, %rd6561, 1099511628211;
	shr.u64 	%rd6563, %rd6555, 16;
	and.b64  	%rd6564, %rd6563, 255;
	xor.b64  	%rd6565, %rd6564, %rd6562;
	mul.lo.s64 	%rd6566, %rd6565, 1099511628211;
	shr.u64 	%rd6567, %rd6555, 24;
	and.b64  	%rd6568, %rd6567, 255;
	xor.b64  	%rd6569, %rd6568, %rd6566;
	mul.lo.s64 	%rd6570, %rd6569, 1099511628211;
	shr.u64 	%rd6571, %rd6555, 32;
	and.b64  	%rd6572, %rd6571, 255;
	xor.b64  	%rd6573, %rd6572, %rd6570;
	mul.lo.s64 	%rd6574, %rd6573, 1099511628211;
	shr.u64 	%rd6575, %rd6555, 40;
	and.b64  	%rd6576, %rd6575, 255;
	xor.b64  	%rd6577, %rd6576, %rd6574;
	mul.lo.s64 	%rd6578, %rd6577, 1099511628211;
	shr.u64 	%rd6579, %rd6555, 48;
	and.b64  	%rd6580, %rd6579, 255;
	xor.b64  	%rd6581, %rd6580, %rd6578;
	mul.lo.s64 	%rd6582, %rd6581, 1099511628211;
	shr.u64 	%rd6583, %rd6555, 56;
	xor.b64  	%rd6584, %rd6583, %rd6582;
	mul.lo.s64 	%rd6585, %rd6584, 1099511628211;
	ld.u64 	%rd6586, [%rd8814];
	and.b64  	%rd6587, %rd6586, 255;
	xor.b64  	%rd6588, %rd6587, %rd6585;
	mul.lo.s64 	%rd6589, %rd6588, 1099511628211;
	shr.u64 	%rd6590, %rd6586, 8;
	and.b64  	%rd6591, %rd6590, 255;
	xor.b64  	%rd6592, %rd6591, %rd6589;
	mul.lo.s64 	%rd6593, %rd6592, 1099511628211;
	shr.u64 	%rd6594, %rd6586, 16;
	and.b64  	%rd6595, %rd6594, 255;
	xor.b64  	%rd6596, %rd6595, %rd6593;
	mul.lo.s64 	%rd6597, %rd6596, 1099511628211;
	shr.u64 	%rd6598, %rd6586, 24;
	and.b64  	%rd6599, %rd6598, 255;
	xor.b64  	%rd6600, %rd6599, %rd6597;
	mul.lo.s64 	%rd6601, %rd6600, 1099511628211;
	shr.u64 	%rd6602, %rd6586, 32;
	and.b64  	%rd6603, %rd6602, 255;
	xor.b64  	%rd6604, %rd6603, %rd6601;
	mul.lo.s64 	%rd6605, %rd6604, 1099511628211;
	shr.u64 	%rd6606, %rd6586, 40;
	and.b64  	%rd6607, %rd6606, 255;
	xor.b64  	%rd6608, %rd6607, %rd6605;
	mul.lo.s64 	%rd6609, %rd6608, 1099511628211;
	shr.u64 	%rd6610, %rd6586, 48;
	and.b64  	%rd6611, %rd6610, 255;
	xor.b64  	%rd6612, %rd6611, %rd6609;
	mul.lo.s64 	%rd6613, %rd6612, 1099511628211;
	shr.u64 	%rd6614, %rd6586, 56;
	xor.b64  	%rd6615, %rd6614, %rd6613;
	mul.lo.s64 	%rd8817, %rd6615, 1099511628211;
	add.s64 	%rd8815, %rd8815, -2;
	add.s64 	%rd8814, %rd8814, 16;
	setp.ne.s64 	%p506, %rd8815, 0;
	@%p506 bra 	$L__BB23_128;
$L__BB23_129:
	and.b64  	%rd6616, %rd1028, 1;
	setp.eq.b64 	%p507, %rd6616, 1;
	not.pred 	%p508, %p507;
	@%p508 bra 	$L__BB23_131;
	shl.b64 	%rd6617, %rd8818, 3;
	add.s64 	%rd6618, %rd8792, %rd6617;
	ld.u64 	%rd6619, [%rd6618];
	and.b64  	%rd6620, %rd6619, 255;
	xor.b64  	%rd6621, %rd6620, %rd8817;
	mul.lo.s64 	%rd6622, %rd6621, 1099511628211;
	shr.u64 	%rd6623, %rd6619, 8;
	and.b64  	%rd6624, %rd6623, 255;
	xor.b64  	%rd6625, %rd6624, %rd6622;
	mul.lo.s64 	%rd6626, %rd6625, 1099511628211;
	shr.u64 	%rd6627, %rd6619, 16;
	and.b64  	%rd6628, %rd6627, 255;
	xor.b64  	%rd6629, %rd6628, %rd6626;
	mul.lo.s64 	%rd6630, %rd6629, 1099511628211;
	shr.u64 	%rd6631, %rd6619, 24;
	and.b64  	%rd6632, %rd6631, 255;
	xor.b64  	%rd6633, %rd6632, %rd6630;
	mul.lo.s64 	%rd6634, %rd6633, 1099511628211;
	shr.u64 	%rd6635, %rd6619, 32;
	and.b64  	%rd6636, %rd6635, 255;
	xor.b64  	%rd6637, %rd6636, %rd6634;
	mul.lo.s64 	%rd6638, %rd6637, 1099511628211;
	shr.u64 	%rd6639, %rd6619, 40;
	and.b64  	%rd6640, %rd6639, 255;
	xor.b64  	%rd6641, %rd6640, %rd6638;
	mul.lo.s64 	%rd6642, %rd6641, 1099511628211;
	shr.u64 	%rd6643, %rd6619, 48;
	and.b64  	%rd6644, %rd6643, 255;
	xor.b64  	%rd6645, %rd6644, %rd6642;
	mul.lo.s64 	%rd6646, %rd6645, 1099511628211;
	shr.u64 	%rd6647, %rd6619, 56;
	xor.b64  	%rd6648, %rd6647, %rd6646;
	mul.lo.s64 	%rd8817, %rd6648, 1099511628211;
$L__BB23_131:
	setp.lt.u64 	%p673, %rd8810, %rd8817;
	bra.uni 	$L__BB23_135;
$L__BB23_132:
	setp.eq.s32 	%p510, %r106, 0;
	mov.pred 	%p673, %p484;
	@%p510 bra 	$L__BB23_135;
	mov.b64 	%rd8821, 0;
$L__BB23_134:
	shl.b64 	%rd6650, %rd8821, 3;
	add.s64 	%rd6651, %rd8760, %rd6650;
	ld.u64 	%rd6652, [%rd6651];
	add.s64 	%rd6653, %rd8792, %rd6650;
	ld.u64 	%rd6654, [%rd6653];
	setp.lt.u64 	%p673, %rd6652, %rd6654;
	setp.ge.u64 	%p511, %rd6652, %rd6654;
	add.s64 	%rd8821, %rd8821, 1;
	setp.ne.s64 	%p512, %rd8821, %rd78;
	and.pred  	%p513, %p511, %p512;
	@%p513 bra 	$L__BB23_134;
$L__BB23_135:
	selp.b64 	%rd252, %rd8760, %rd8792, %p673;
	selp.u32 	%r411, 1, 0, %p673;
	add.s32 	%r31, %r29, %r411;
	not.pred 	%p514, %p673;
	selp.u32 	%r412, 1, 0, %p514;
	add.s32 	%r32, %r30, %r412;
	@%p673 bra 	$L__BB23_137;
	shl.b32 	%r413, %r32, 3;
	mov.u32 	%r414, _ZZN3cub18CUB_300001_SM_10006detail10merge_sort26DeviceMergeSortMergeKernelINS2_10policy_hubIPPyE9Policy600ES6_PNS0_8NullTypeES6_SA_j10tuple_lessS5_S9_EEvbT2_T3_T4_PT6_PT7_T5_PSE_SE_NS1_7vsmem_tEE19static_temp_storage;
	add.s32 	%r415, %r414, %r413;
	ld.shared.u64 	%rd8792, [%r415];
	bra.uni 	$L__BB23_138;
$L__BB23_137:
	shl.b32 	%r416, %r31, 3;
	mov.u32 	%r417, _ZZN3cub18CUB_300001_SM_10006detail10merge_sort26DeviceMergeSortMergeKernelINS2_10policy_hubIPPyE9Policy600ES6_PNS0_8NullTypeES6_SA_j10tuple_lessS5_S9_EEvbT2_T3_T4_PT6_PT7_T5_PSE_SE_NS1_7vsmem_tEE19static_temp_storage;
	add.s32 	%r418, %r417, %r416;
	ld.shared.u64 	%rd8760, [%r418];
$L__BB23_138:
	setp.ge.s32 	%p516, %r31, %r11;
	mov.pred 	%p515, 0;
	mov.pred 	%p674, %p515;
	@%p516 bra 	$L__BB23_169;
	setp.ge.s32 	%p518, %r32, %r10;
	mov.pred 	%p674, -1;
	@%p518 bra 	$L__BB23_169;
	setp.eq.s64 	%p519, %rd1028, 0;
	mov.b64 	%rd8827, -3750763034362895579;
	@%p519 bra 	$L__BB23_146;
	setp.eq.s64 	%p520, %rd79, 0;
	mov.b64 	%rd8827, -3750763034362895579;
	mov.b64 	%rd8828, 0;
	@%p520 bra 	$L__BB23_144;
	and.b64  	%rd8828, %rd1028, -2;
	add.s64 	%rd8824, %rd8760, 8;
	mov.b64 	%rd8827, -3750763034362895579;
	mov.u64 	%rd8825, %rd8828;
$L__BB23_143:
	ld.u64 	%rd6661, [%rd8824+-8];
	and.b64  	%rd6662, %rd6661, 255;
	xor.b64  	%rd6663, %rd6662, %rd8827;
	mul.lo.s64 	%rd6664, %rd6663, 1099511628211;
	shr.u64 	%rd6665, %rd6661, 8;
	and.b64  	%rd6666, %rd6665, 255;
	xor.b64  	%rd6667, %rd6666, %rd6664;
	mul.lo.s64 	%rd6668, %rd6667, 1099511628211;
	shr.u64 	%rd6669, %rd6661, 16;
	and.b64  	%rd6670, %rd6669, 255;
	xor.b64  	%rd6671, %rd6670, %rd6668;
	mul.lo.s64 	%rd6672, %rd6671, 1099511628211;
	shr.u64 	%rd6673, %rd6661, 24;
	and.b64  	%rd6674, %rd6673, 255;
	xor.b64  	%rd6675, %rd6674, %rd6672;
	mul.lo.s64 	%rd6676, %rd6675, 1099511628211;
	shr.u64 	%rd6677, %rd6661, 32;
	and.b64  	%rd6678, %rd6677, 255;
	xor.b64  	%rd6679, %rd6678, %rd6676;
	mul.lo.s64 	%rd6680, %rd6679, 1099511628211;
	shr.u64 	%rd6681, %rd6661, 40;
	and.b64  	%rd6682, %rd6681, 255;
	xor.b64  	%rd6683, %rd6682, %rd6680;
	mul.lo.s64 	%rd6684, %rd6683, 1099511628211;
	shr.u64 	%rd6685, %rd6661, 48;
	and.b64  	%rd6686, %rd6685, 255;
	xor.b64  	%rd6687, %rd6686, %rd6684;
	mul.lo.s64 	%rd6688, %rd6687, 1099511628211;
	shr.u64 	%rd6689, %rd6661, 56;
	xor.b64  	%rd6690, %rd6689, %rd6688;
	mul.lo.s64 	%rd6691, %rd6690, 1099511628211;
	ld.u64 	%rd6692, [%rd8824];
	and.b64  	%rd6693, %rd6692, 255;
	xor.b64  	%rd6694, %rd6693, %rd6691;
	mul.lo.s64 	%rd6695, %rd6694, 1099511628211;
	shr.u64 	%rd6696, %rd6692, 8;
	and.b64  	%rd6697, %rd6696, 255;
	xor.b64  	%rd6698, %rd6697, %rd6695;
	mul.lo.s64 	%rd6699, %rd6698, 1099511628211;
	shr.u64 	%rd6700, %rd6692, 16;
	and.b64  	%rd6701, %rd6700, 255;
	xor.b64  	%rd6702, %rd6701, %rd6699;
	mul.lo.s64 	%rd6703, %rd6702, 1099511628211;
	shr.u64 	%rd6704, %rd6692, 24;
	and.b64  	%rd6705, %rd6704, 255;
	xor.b64  	%rd6706, %rd6705, %rd6703;
	mul.lo.s64 	%rd6707, %rd6706, 1099511628211;
	shr.u64 	%rd6708, %rd6692, 32;
	and.b64  	%rd6709, %rd6708, 255;
	xor.b64  	%rd6710, %rd6709, %rd6707;
	mul.lo.s64 	%rd6711, %rd6710, 1099511628211;
	shr.u64 	%rd6712, %rd6692, 40;
	and.b64  	%rd6713, %rd6712, 255;
	xor.b64  	%rd6714, %rd6713, %rd6711;
	mul.lo.s64 	%rd6715, %rd6714, 1099511628211;
	shr.u64 	%rd6716, %rd6692, 48;
	and.b64  	%rd6717, %rd6716, 255;
	xor.b64  	%rd6718, %rd6717, %rd6715;
	mul.lo.s64 	%rd6719, %rd6718, 1099511628211;
	shr.u64 	%rd6720, %rd6692, 56;
	xor.b64  	%rd6721, %rd6720, %rd6719;
	mul.lo.s64 	%rd8827, %rd6721, 1099511628211;
	add.s64 	%rd8825, %rd8825, -2;
	add.s64 	%rd8824, %rd8824, 16;
	setp.ne.s64 	%p521, %rd8825, 0;
	@%p521 bra 	$L__BB23_143;
$L__BB23_144:
	and.b64  	%rd6722, %rd1028, 1;
	setp.eq.b64 	%p522, %rd6722, 1;
	not.pred 	%p523, %p522;
	@%p523 bra 	$L__BB23_146;
	shl.b64 	%rd6723, %rd8828, 3;
	add.s64 	%rd6724, %rd8760, %rd6723;
	ld.u64 	%rd6725, [%rd6724];
	and.b64  	%rd6726, %rd6725, 255;
	xor.b64  	%rd6727, %rd6726, %rd8827;
	mul.lo.s64 	%rd6728, %rd6727, 1099511628211;
	shr.u64 	%rd6729, %rd6725, 8;
	and.b64  	%rd6730, %rd6729, 255;
	xor.b64  	%rd6731, %rd6730, %rd6728;
	mul.lo.s64 	%rd6732, %rd6731, 1099511628211;
	shr.u64 	%rd6733, %rd6725, 16;
	and.b64  	%rd6734, %rd6733, 255;
	xor.b64  	%rd6735, %rd6734, %rd6732;
	mul.lo.s64 	%rd6736, %rd6735, 1099511628211;
	shr.u64 	%rd6737, %rd6725, 24;
	and.b64  	%rd6738, %rd6737, 255;
	xor.b64  	%rd6739, %rd6738, %rd6736;
	mul.lo.s64 	%rd6740, %rd6739, 1099511628211;
	shr.u64 	%rd6741, %rd6725, 32;
	and.b64  	%rd6742, %rd6741, 255;
	xor.b64  	%rd6743, %rd6742, %rd6740;
	mul.lo.s64 	%rd6744, %rd6743, 1099511628211;
	shr.u64 	%rd6745, %rd6725, 40;
	and.b64  	%rd6746, %rd6745, 255;
	xor.b64  	%rd6747, %rd6746, %rd6744;
	mul.lo.s64 	%rd6748, %rd6747, 1099511628211;
	shr.u64 	%rd6749, %rd6725, 48;
	and.b64  	%rd6750, %rd6749, 255;
	xor.b64  	%rd6751, %rd6750, %rd6748;
	mul.lo.s64 	%rd6752, %rd6751, 1099511628211;
	shr.u64 	%rd6753, %rd6725, 56;
	xor.b64  	%rd6754, %rd6753, %rd6752;
	mul.lo.s64 	%rd8827, %rd6754, 1099511628211;
$L__BB23_146:
	setp.eq.s64 	%p524, %rd1028, 0;
	mov.b64 	%rd8834, -3750763034362895579;
	@%p524 bra 	$L__BB23_152;
	setp.eq.s64 	%p525, %rd79, 0;
	mov.b64 	%rd8834, -3750763034362895579;
	mov.b64 	%rd8835, 0;
	@%p525 bra 	$L__BB23_150;
	and.b64  	%rd8835, %rd1028, -2;
	add.s64 	%rd8831, %rd8792, 8;
	mov.b64 	%rd8834, -3750763034362895579;
	mov.u64 	%rd8832, %rd8835;
$L__BB23_149:
	ld.u64 	%rd6760, [%rd8831+-8];
	and.b64  	%rd6761, %rd6760, 255;
	xor.b64  	%rd6762, %rd6761, %rd8834;
	mul.lo.s64 	%rd6763, %rd6762, 1099511628211;
	shr.u64 	%rd6764, %rd6760, 8;
	and.b64  	%rd6765, %rd6764, 255;
	xor.b64  	%rd6766, %rd6765, %rd6763;
	mul.lo.s64 	%rd6767, %rd6766, 1099511628211;
	shr.u64 	%rd6768, %rd6760, 16;
	and.b64  	%rd6769, %rd6768, 255;
	xor.b64  	%rd6770, %rd6769, %rd6767;
	mul.lo.s64 	%rd6771, %rd6770, 1099511628211;
	shr.u64 	%rd6772, %rd6760, 24;
	and.b64  	%rd6773, %rd6772, 255;
	xor.b64  	%rd6774, %rd6773, %rd6771;
	mul.lo.s64 	%rd6775, %rd6774, 1099511628211;
	shr.u64 	%rd6776, %rd6760, 32;
	and.b64  	%rd6777, %rd6776, 255;
	xor.b64  	%rd6778, %rd6777, %rd6775;
	mul.lo.s64 	%rd6779, %rd6778, 1099511628211;
	shr.u64 	%rd6780, %rd6760, 40;
	and.b64  	%rd6781, %rd6780, 255;
	xor.b64  	%rd6782, %rd6781, %rd6779;
	mul.lo.s64 	%rd6783, %rd6782, 1099511628211;
	shr.u64 	%rd6784, %rd6760, 48;
	and.b64  	%rd6785, %rd6784, 255;
	xor.b64  	%rd6786, %rd6785, %rd6783;
	mul.lo.s64 	%rd6787, %rd6786, 1099511628211;
	shr.u64 	%rd6788, %rd6760, 56;
	xor.b64  	%rd6789, %rd6788, %rd6787;
	mul.lo.s64 	%rd6790, %rd6789, 1099511628211;
	ld.u64 	%rd6791, [%rd8831];
	and.b64  	%rd6792, %rd6791, 255;
	xor.b64  	%rd6793, %rd6792, %rd6790;
	mul.lo.s64 	%rd6794, %rd6793, 1099511628211;
	shr.u64 	%rd6795, %rd6791, 8;
	and.b64  	%rd6796, %rd6795, 255;
	xor.b64  	%rd6797, %rd6796, %rd6794;
	mul.lo.s64 	%rd6798, %rd6797, 1099511628211;
	shr.u64 	%rd6799, %rd6791, 16;
	and.b64  	%rd6800, %rd6799, 255;
	xor.b64  	%rd6801, %rd6800, %rd6798;
	mul.lo.s64 	%rd6802, %rd6801, 1099511628211;
	shr.u64 	%rd6803, %rd6791, 24;
	and.b64  	%rd6804, %rd6803, 255;
	xor.b64  	%rd6805, %rd6804, %rd6802;
	mul.lo.s64 	%rd6806, %rd6805, 1099511628211;
	shr.u64 	%rd6807, %rd6791, 32;
	and.b64  	%rd6808, %rd6807, 255;
	xor.b64  	%rd6809, %rd6808, %rd6806;
	mul.lo.s64 	%rd6810, %rd6809, 1099511628211;
	shr.u64 	%rd6811, %rd6791, 40;
	and.b64  	%rd6812, %rd6811, 255;
	xor.b64  	%rd6813, %rd6812, %rd6810;
	mul.lo.s64 	%rd6814, %rd6813, 1099511628211;
	shr.u64 	%rd6815, %rd6791, 48;
	and.b64  	%rd6816, %rd6815, 255;
	xor.b64  	%rd6817, %rd6816, %rd6814;
	mul.lo.s64 	%rd6818, %rd6817, 1099511628211;
	shr.u64 	%rd6819, %rd6791, 56;
	xor.b64  	%rd6820, %rd6819, %rd6818;
	mul.lo.s64 	%rd8834, %rd6820, 1099511628211;
	add.s64 	%rd8832, %rd8832, -2;
	add.s64 	%rd8831, %rd8831, 16;
	setp.ne.s64 	%p526, %rd8832, 0;
	@%p526 bra 	$L__BB23_149;
$L__BB23_150:
	and.b64  	%rd6821, %rd1028, 1;
	setp.eq.b64 	%p527, %rd6821, 1;
	not.pred 	%p528, %p527;
	@%p528 bra 	$L__BB23_152;
	shl.b64 	%rd6822, %rd8835, 3;
	add.s64 	%rd6823, %rd8792, %rd6822;
	ld.u64 	%rd6824, [%rd6823];
	and.b64  	%rd6825, %rd6824, 255;
	xor.b64  	%rd6826, %rd6825, %rd8834;
	mul.lo.s64 	%rd6827, %rd6826, 1099511628211;
	shr.u64 	%rd6828, %rd6824, 8;
	and.b64  	%rd6829, %rd6828, 255;
	xor.b64  	%rd6830, %rd6829, %rd6827;
	mul.lo.s64 	%rd6831, %rd6830, 1099511628211;
	shr.u64 	%rd6832, %rd6824, 16;
	and.b64  	%rd6833, %rd6832, 255;
	xor.b64  	%rd6834, %rd6833, %rd6831;
	mul.lo.s64 	%rd6835, %rd6834, 1099511628211;
	shr.u64 	%rd6836, %rd6824, 24;
	and.b64  	%rd6837, %rd6836, 255;
	xor.b64  	%rd6838, %rd6837, %rd6835;
	mul.lo.s64 	%rd6839, %rd6838, 1099511628211;
	shr.u64 	%rd6840, %rd6824, 32;
	and.b64  	%rd6841, %rd6840, 255;
	xor.b64  	%rd6842, %rd6841, %rd6839;
	mul.lo.s64 	%rd6843, %rd6842, 1099511628211;
	shr.u64 	%rd6844, %rd6824, 40;
	and.b64  	%rd6845, %rd6844, 255;
	xor.b64  	%rd6846, %rd6845, %rd6843;
	mul.lo.s64 	%rd6847, %rd6846, 1099511628211;
	shr.u64 	%rd6848, %rd6824, 48;
	and.b64  	%rd6849, %rd6848, 255;
	xor.b64  	%rd6850, %rd6849, %rd6847;
	mul.lo.s64 	%rd6851, %rd6850, 1099511628211;
	shr.u64 	%rd6852, %rd6824, 56;
	xor.b64  	%rd6853, %rd6852, %rd6851;
	mul.lo.s64 	%rd8834, %rd6853, 1099511628211;
$L__BB23_152:
	setp.eq.s64 	%p529, %rd8827, %rd8834;
	@%p529 bra 	$L__BB23_166;
	setp.eq.s64 	%p530, %rd1028, 0;
	mov.b64 	%rd8841, -3750763034362895579;
	@%p530 bra 	$L__BB23_159;
	setp.eq.s64 	%p531, %rd79, 0;
	mov.b64 	%rd8841, -3750763034362895579;
	mov.b64 	%rd8842, 0;
	@%p531 bra 	$L__BB23_157;
	and.b64  	%rd8842, %rd1028, -2;
	add.s64 	%rd8838, %rd8760, 8;
	mov.b64 	%rd8841, -3750763034362895579;
	mov.u64 	%rd8839, %rd8842;
$L__BB23_156:
	ld.u64 	%rd6859, [%rd8838+-8];
	and.b64  	%rd6860, %rd6859, 255;
	xor.b64  	%rd6861, %rd6860, %rd8841;
	mul.lo.s64 	%rd6862, %rd6861, 1099511628211;
	shr.u64 	%rd6863, %rd6859, 8;
	and.b64  	%rd6864, %rd6863, 255;
	xor.b64  	%rd6865, %rd6864, %rd6862;
	mul.lo.s64 	%rd6866, %rd6865, 1099511628211;
	shr.u64 	%rd6867, %rd6859, 16;
	and.b64  	%rd6868, %rd6867, 255;
	xor.b64  	%rd6869, %rd6868, %rd6866;
	mul.lo.s64 	%rd6870, %rd6869, 1099511628211;
	shr.u64 	%rd6871, %rd6859, 24;
	and.b64  	%rd6872, %rd6871, 255;
	xor.b64  	%rd6873, %rd6872, %rd6870;
	mul.lo.s64 	%rd6874, %rd6873, 1099511628211;
	shr.u64 	%rd6875, %rd6859, 32;
	and.b64  	%rd6876, %rd6875, 255;
	xor.b64  	%rd6877, %rd6876, %rd6874;
	mul.lo.s64 	%rd6878, %rd6877, 1099511628211;
	shr.u64 	%rd6879, %rd6859, 40;
	and.b64  	%rd6880, %rd6879, 255;
	xor.b64  	%rd6881, %rd6880, %rd6878;
	mul.lo.s64 	%rd6882, %rd6881, 1099511628211;
	shr.u64 	%rd6883, %rd6859, 48;
	and.b64  	%rd6884, %rd6883, 255;
	xor.b64  	%rd6885, %rd6884, %rd6882;
	mul.lo.s64 	%rd6886, %rd6885, 1099511628211;
	shr.u64 	%rd6887, %rd6859, 56;
	xor.b64  	%rd6888, %rd6887, %rd6886;
	mul.lo.s64 	%rd6889, %rd6888, 1099511628211;
	ld.u64 	%rd6890, [%rd8838];
	and.b64  	%rd6891, %rd6890, 255;
	xor.b64  	%rd6892, %rd6891, %rd6889;
	mul.lo.s64 	%rd6893, %rd6892, 1099511628211;
	shr.u64 	%rd6894, %rd6890, 8;
	and.b64  	%rd6895, %rd6894, 255;
	xor.b64  	%rd6896, %rd6895, %rd6893;
	mul.lo.s64 	%rd6897, %rd6896, 1099511628211;
	shr.u64 	%rd6898, %rd6890, 16;
	and.b64  	%rd6899, %rd6898, 255;
	xor.b64  	%rd6900, %rd6899, %rd6897;
	mul.lo.s64 	%rd6901, %rd6900, 1099511628211;
	shr.u64 	%rd6902, %rd6890, 24;
	and.b64  	%rd6903, %rd6902, 255;
	xor.b64  	%rd6904, %rd6903, %rd6901;
	mul.lo.s64 	%rd6905, %rd6904, 1099511628211;
	shr.u64 	%rd6906, %rd6890, 32;
	and.b64  	%rd6907, %rd6906, 255;
	xor.b64  	%rd6908, %rd6907, %rd6905;
	mul.lo.s64 	%rd6909, %rd6908, 1099511628211;
	shr.u64 	%rd6910, %rd6890, 40;
	and.b64  	%rd6911, %rd6910, 255;
	xor.b64  	%rd6912, %rd6911, %rd6909;
	mul.lo.s64 	%rd6913, %rd6912, 1099511628211;
	shr.u64 	%rd6914, %rd6890, 48;
	and.b64  	%rd6915, %rd6914, 255;
	xor.b64  	%rd6916, %rd6915, %rd6913;
	mul.lo.s64 	%rd6917, %rd6916, 1099511628211;
	shr.u64 	%rd6918, %rd6890, 56;
	xor.b64  	%rd6919, %rd6918, %rd6917;
	mul.lo.s64 	%rd8841, %rd6919, 1099511628211;
	add.s64 	%rd8839, %rd8839, -2;
	add.s64 	%rd8838, %rd8838, 16;
	setp.ne.s64 	%p532, %rd8839, 0;
	@%p532 bra 	$L__BB23_156;
$L__BB23_157:
	and.b64  	%rd6920, %rd1028, 1;
	setp.eq.b64 	%p533, %rd6920, 1;
	not.pred 	%p534, %p533;
	@%p534 bra 	$L__BB23_159;
	shl.b64 	%rd6921, %rd8842, 3;
	add.s64 	%rd6922, %rd8760, %rd6921;
	ld.u64 	%rd6923, [%rd6922];
	and.b64  	%rd6924, %rd6923, 255;
	xor.b64  	%rd6925, %rd6924, %rd8841;
	mul.lo.s64 	%rd6926, %rd6925, 1099511628211;
	shr.u64 	%rd6927, %rd6923, 8;
	and.b64  	%rd6928, %rd6927, 255;
	xor.b64  	%rd6929, %rd6928, %rd6926;
	mul.lo.s64 	%rd6930, %rd6929, 1099511628211;
	shr.u64 	%rd6931, %rd6923, 16;
	and.b64  	%rd6932, %rd6931, 255;
	xor.b64  	%rd6933, %rd6932, %rd6930;
	mul.lo.s64 	%rd6934, %rd6933, 1099511628211;
	shr.u64 	%rd6935, %rd6923, 24;
	and.b64  	%rd6936, %rd6935, 255;
	xor.b64  	%rd6937, %rd6936, %rd6934;
	mul.lo.s64 	%rd6938, %rd6937, 1099511628211;
	shr.u64 	%rd6939, %rd6923, 32;
	and.b64  	%rd6940, %rd6939, 255;
	xor.b64  	%rd6941, %rd6940, %rd6938;
	mul.lo.s64 	%rd6942, %rd6941, 1099511628211;
	shr.u64 	%rd6943, %rd6923, 40;
	and.b64  	%rd6944, %rd6943, 255;
	xor.b64  	%rd6945, %rd6944, %rd6942;
	mul.lo.s64 	%rd6946, %rd6945, 1099511628211;
	shr.u64 	%rd6947, %rd6923, 48;
	and.b64  	%rd6948, %rd6947, 255;
	xor.b64  	%rd6949, %rd6948, %rd6946;
	mul.lo.s64 	%rd6950, %rd6949, 1099511628211;
	shr.u64 	%rd6951, %rd6923, 56;
	xor.b64  	%rd6952, %rd6951, %rd6950;
	mul.lo.s64 	%rd8841, %rd6952, 1099511628211;
$L__BB23_159:
	setp.eq.s64 	%p535, %rd1028, 0;
	mov.b64 	%rd8848, -3750763034362895579;
	@%p535 bra 	$L__BB23_165;
	setp.eq.s64 	%p536, %rd79, 0;
	mov.b64 	%rd8848, -3750763034362895579;
	mov.b64 	%rd8849, 0;
	@%p536 bra 	$L__BB23_163;
	and.b64  	%rd8849, %rd1028, -2;
	add.s64 	%rd8845, %rd8792, 8;
	mov.b64 	%rd8848, -3750763034362895579;
	mov.u64 	%rd8846, %rd8849;
$L__BB23_162:
	ld.u64 	%rd6958, [%rd8845+-8];
	and.b64  	%rd6959, %rd6958, 255;
	xor.b64  	%rd6960, %rd6959, %rd8848;
	mul.lo.s64 	%rd6961, %rd6960, 1099511628211;
	shr.u64 	%rd6962, %rd6958, 8;
	and.b64  	%rd6963, %rd6962, 255;
	xor.b64  	%rd6964, %rd6963, %rd6961;
	mul.lo.s64 	%rd6965, %rd6964, 1099511628211;
	shr.u64 	%rd6966, %rd6958, 16;
	and.b64  	%rd6967, %rd6966, 255;
	xor.b64  	%rd6968, %rd6967, %rd6965;
	mul.lo.s64 	%rd6969, %rd6968, 1099511628211;
	shr.u64 	%rd6970, %rd6958, 24;
	and.b64  	%rd6971, %rd6970, 255;
	xor.b64  	%rd6972, %rd6971, %rd6969;
	mul.lo.s64 	%rd6973, %rd6972, 1099511628211;
	shr.u64 	%rd6974, %rd6958, 32;
	and.b64  	%rd6975, %rd6974, 255;
	xor.b64  	%rd6976, %rd6975, %rd6973;
	mul.lo.s64 	%rd6977, %rd6976, 1099511628211;
	shr.u64 	%rd6978, %rd6958, 40;
	and.b64  	%rd6979, %rd6978, 255;
	xor.b64  	%rd6980, %rd6979, %rd6977;
	mul.lo.s64 	%rd6981, %rd6980, 1099511628211;
	shr.u64 	%rd6982, %rd6958, 48;
	and.b64  	%rd6983, %rd6982, 255;
	xor.b64  	%rd6984, %rd6983, %rd6981;
	mul.lo.s64 	%rd6985, %rd6984, 1099511628211;
	shr.u64 	%rd6986, %rd6958, 56;
	xor.b64  	%rd6987, %rd6986, %rd6985;
	mul.lo.s64 	%rd6988, %rd6987, 1099511628211;
	ld.u64 	%rd6989, [%rd8845];
	and.b64  	%rd6990, %rd6989, 255;
	xor.b64  	%rd6991, %rd6990, %rd6988;
	mul.lo.s64 	%rd6992, %rd6991, 1099511628211;
	shr.u64 	%rd6993, %rd6989, 8;
	and.b64  	%rd6994, %rd6993, 255;
	xor.b64  	%rd6995, %rd6994, %rd6992;
	mul.lo.s64 	%rd6996, %rd6995, 1099511628211;
	shr.u64 	%rd6997, %rd6989, 16;
	and.b64  	%rd6998, %rd6997, 255;
	xor.b64  	%rd6999, %rd6998, %rd6996;
	mul.lo.s64 	%rd7000, %rd6999, 1099511628211;
	shr.u64 	%rd7001, %rd6989, 24;
	and.b64  	%rd7002, %rd7001, 255;
	xor.b64  	%rd7003, %rd7002, %rd7000;
	mul.lo.s64 	%rd7004, %rd7003, 1099511628211;
	shr.u64 	%rd7005, %rd6989, 32;
	and.b64  	%rd7006, %rd7005, 255;
	xor.b64  	%rd7007, %rd7006, %rd7004;
	mul.lo.s64 	%rd7008, %rd7007, 1099511628211;
	shr.u64 	%rd7009, %rd6989, 40;
	and.b64  	%rd7010, %rd7009, 255;
	xor.b64  	%rd7011, %rd7010, %rd7008;
	mul.lo.s64 	%rd7012, %rd7011, 1099511628211;
	shr.u64 	%rd7013, %rd6989, 48;
	and.b64  	%rd7014, %rd7013, 255;
	xor.b64  	%rd7015, %rd7014, %rd7012;
	mul.lo.s64 	%rd7016, %rd7015, 1099511628211;
	shr.u64 	%rd7017, %rd6989, 56;
	xor.b64  	%rd7018, %rd7017, %rd7016;
	mul.lo.s64 	%rd8848, %rd7018, 1099511628211;
	add.s64 	%rd8846, %rd8846, -2;
	add.s64 	%rd8845, %rd8845, 16;
	setp.ne.s64 	%p537, %rd8846, 0;
	@%p537 bra 	$L__BB23_162;
$L__BB23_163:
	and.b64  	%rd7019, %rd1028, 1;
	setp.eq.b64 	%p538, %rd7019, 1;
	not.pred 	%p539, %p538;
	@%p539 bra 	$L__BB23_165;
	shl.b64 	%rd7020, %rd8849, 3;
	add.s64 	%rd7021, %rd8792, %rd7020;
	ld.u64 	%rd7022, [%rd7021];
	and.b64  	%rd7023, %rd7022, 255;
	xor.b64  	%rd7024, %rd7023, %rd8848;
	mul.lo.s64 	%rd7025, %rd7024, 1099511628211;
	shr.u64 	%rd7026, %rd7022, 8;
	and.b64  	%rd7027, %rd7026, 255;
	xor.b64  	%rd7028, %rd7027, %rd7025;
	mul.lo.s64 	%rd7029, %rd7028, 1099511628211;
	shr.u64 	%rd7030, %rd7022, 16;
	and.b64  	%rd7031, %rd7030, 255;
	xor.b64  	%rd7032, %rd7031, %rd7029;
	mul.lo.s64 	%rd7033, %rd7032, 1099511628211;
	shr.u64 	%rd7034, %rd7022, 24;
	and.b64  	%rd7035, %rd7034, 255;
	xor.b64  	%rd7036, %rd7035, %rd7033;
	mul.lo.s64 	%rd7037, %rd7036, 1099511628211;
	shr.u64 	%rd7038, %rd7022, 32;
	and.b64  	%rd7039, %rd7038, 255;
	xor.b64  	%rd7040, %rd7039, %rd7037;
	mul.lo.s64 	%rd7041, %rd7040, 1099511628211;
	shr.u64 	%rd7042, %rd7022, 40;
	and.b64  	%rd7043, %rd7042, 255;
	xor.b64  	%rd7044, %rd7043, %rd7041;
	mul.lo.s64 	%rd7045, %rd7044, 1099511628211;
	shr.u64 	%rd7046, %rd7022, 48;
	and.b64  	%rd7047, %rd7046, 255;
	xor.b64  	%rd7048, %rd7047, %rd7045;
	mul.lo.s64 	%rd7049, %rd7048, 1099511628211;
	shr.u64 	%rd7050, %rd7022, 56;
	xor.b64  	%rd7051, %rd7050, %rd7049;
	mul.lo.s64 	%rd8848, %rd7051, 1099511628211;
$L__BB23_165:
	setp.lt.u64 	%p674, %rd8841, %rd8848;
	bra.uni 	$L__BB23_169;
$L__BB23_166:
	setp.eq.s32 	%p541, %r106, 0;
	mov.pred 	%p674, %p515;
	@%p541 bra 	$L__BB23_169;
	mov.b64 	%rd8852, 0;
	cvt.s64.s32 	%rd7058, %r106;
$L__BB23_168:
	shl.b64 	%rd7053, %rd8852, 3;
	add.s64 	%rd7054, %rd8760, %rd7053;
	ld.u64 	%rd7055, [%rd7054];
	add.s64 	%rd7056, %rd8792, %rd7053;
	ld.u64 	%rd7057, [%rd7056];
	setp.lt.u64 	%p674, %rd7055, %rd7057;
	setp.ge.u64 	%p542, %rd7055, %rd7057;
	add.s64 	%rd8852, %rd8852, 1;
	setp.ne.s64 	%p543, %rd8852, %rd7058;
	and.pred  	%p544, %p542, %p543;
	@%p544 bra 	$L__BB23_168;
$L__BB23_169:
	selp.b64 	%rd311, %rd8760, %rd8792, %p674;
	selp.u32 	%r419, 1, 0, %p674;
	add.s32 	%r33, %r31, %r419;
	not.pred 	%p545, %p674;
	selp.u32 	%r420, 1, 0, %p545;
	add.s32 	%r34, %r32, %r420;
	@%p674 bra 	$L__BB23_171;
	shl.b32 	%r421, %r34, 3;
	mov.u32 	%r422, _ZZN3cub18CUB_300001_SM_10006detail10merge_sort26DeviceMergeSortMergeKernelINS2_10policy_hubIPPyE9Policy600ES6_PNS0_8NullTypeES6_SA_j10tuple_lessS5_S9_EEvbT2_T3_T4_PT6_PT7_T5_PSE_SE_NS1_7vsmem_tEE19static_temp_storage;
	add.s32 	%r423, %r422, %r421;
	ld.shared.u64 	%rd8792, [%r423];
	bra.uni 	$L__BB23_172;
$L__BB23_171:
	shl.b32 	%r424, %r33, 3;
	mov.u32 	%r425, _ZZN3cub18CUB_300001_SM_10006detail10merge_sort26DeviceMergeSortMergeKernelINS2_10policy_hubIPPyE9Policy600ES6_PNS0_8NullTypeES6_SA_j10tuple_lessS5_S9_EEvbT2_T3_T4_PT6_PT7_T5_PSE_SE_NS1_7vsmem_tEE19static_temp_storage;
	add.s32 	%r426, %r425, %r424;
	ld.shared.u64 	%rd8760, [%r426];
$L__BB23_172:
	setp.ge.s32 	%p547, %r33, %r11;
	mov.pred 	%p546, 0;
	mov.pred 	%p675, %p546;
	@%p547 bra 	$L__BB23_203;
	setp.ge.s32 	%p549, %r34, %r10;
	mov.pred 	%p675, -1;
	@%p549 bra 	$L__BB23_203;
	setp.eq.s64 	%p550, %rd1028, 0;
	mov.b64 	%rd8858, -3750763034362895579;
	@%p550 bra 	$L__BB23_180;
	setp.eq.s64 	%p551, %rd79, 0;
	mov.b64 	%rd8858, -3750763034362895579;
	mov.b64 	%rd8859, 0;
	@%p551 bra 	$L__BB23_178;
	and.b64  	%rd8859, %rd1028, -2;
	add.s64 	%rd8855, %rd8760, 8;
	mov.b64 	%rd8858, -3750763034362895579;
	mov.u64 	%rd8856, %rd8859;
$L__BB23_177:
	ld.u64 	%rd7064, [%rd8855+-8];
	and.b64  	%rd7065, %rd7064, 255;
	xor.b64  	%rd7066, %rd7065, %rd8858;
	mul.lo.s64 	%rd7067, %rd7066, 1099511628211;
	shr.u64 	%rd7068, %rd7064, 8;
	and.b64  	%rd7069, %rd7068, 255;
	xor.b64  	%rd7070, %rd7069, %rd7067;
	mul.lo.s64 	%rd7071, %rd7070, 1099511628211;
	shr.u64 	%rd7072, %rd7064, 16;
	and.b64  	%rd7073, %rd7072, 255;
	xor.b64  	%rd7074, %rd7073, %rd7071;
	mul.lo.s64 	%rd7075, %rd7074, 1099511628211;
	shr.u64 	%rd7076, %rd7064, 24;
	and.b64  	%rd7077, %rd7076, 255;
	xor.b64  	%rd7078, %rd7077, %rd7075;
	mul.lo.s64 	%rd7079, %rd7078, 1099511628211;
	shr.u64 	%rd7080, %rd7064, 32;
	and.b64  	%rd7081, %rd7080, 255;
	xor.b64  	%rd7082, %rd7081, %rd7079;
	mul.lo.s64 	%rd7083, %rd7082, 1099511628211;
	shr.u64 	%rd7084, %rd7064, 40;
	and.b64  	%rd7085, %rd7084, 255;
	xor.b64  	%rd7086, %rd7085, %rd7083;
	mul.lo.s64 	%rd7087, %rd7086, 1099511628211;
	shr.u64 	%rd7088, %rd7064, 48;
	and.b64  	%rd7089, %rd7088, 255;
	xor.b64  	%rd7090, %rd7089, %rd7087;
	mul.lo.s64 	%rd7091, %rd7090, 1099511628211;
	shr.u64 	%rd7092, %rd7064, 56;
	xor.b64  	%rd7093, %rd7092, %rd7091;
	mul.lo.s64 	%rd7094, %rd7093, 1099511628211;
	ld.u64 	%rd7095, [%rd8855];
	and.b64  	%rd7096, %rd7095, 255;
	xor.b64  	%rd7097, %rd7096, %rd7094;
	mul.lo.s64 	%rd7098, %rd7097, 1099511628211;
	shr.u64 	%rd7099, %rd7095, 8;
	and.b64  	%rd7100, %rd7099, 255;
	xor.b64  	%rd7101, %rd7100, %rd7098;
	mul.lo.s64 	%rd7102, %rd7101, 1099511628211;
	shr.u64 	%rd7103, %rd7095, 16;
	and.b64  	%rd7104, %rd7103, 255;
	xor.b64  	%rd7105, %rd7104, %rd7102;
	mul.lo.s64 	%rd7106, %rd7105, 1099511628211;
	shr.u64 	%rd7107, %rd7095, 24;
	and.b64  	%rd7108, %rd7107, 255;
	xor.b64  	%rd7109, %rd7108, %rd7106;
	mul.lo.s64 	%rd7110, %rd7109, 1099511628211;
	shr.u64 	%rd7111, %rd7095, 32;
	and.b64  	%rd7112, %rd7111, 255;
	xor.b64  	%rd7113, %rd7112, %rd7110;
	mul.lo.s64 	%rd7114, %rd7113, 1099511628211;
	shr.u64 	%rd7115, %rd7095, 40;
	and.b64  	%rd7116, %rd7115, 255;
	xor.b64  	%rd7117, %rd7116, %rd7114;
	mul.lo.s64 	%rd7118, %rd7117, 1099511628211;
	shr.u64 	%rd7119, %rd7095, 48;
	and.b64  	%rd7120, %rd7119, 255;
	xor.b64  	%rd7121, %rd7120, %rd7118;
	mul.lo.s64 	%rd7122, %rd7121, 1099511628211;
	shr.u64 	%rd7123, %rd7095, 56;
	xor.b64  	%rd7124, %rd7123, %rd7122;
	mul.lo.s64 	%rd8858, %rd7124, 1099511628211;
	add.s64 	%rd8856, %rd8856, -2;
	add.s64 	%rd8855, %rd8855, 16;
	setp.ne.s64 	%p552, %rd8856, 0;
	@%p552 bra 	$L__BB23_177;
$L__BB23_178:
	and.b64  	%rd7125, %rd1028, 1;
	setp.eq.b64 	%p553, %rd7125, 1;
	not.pred 	%p554, %p553;
	@%p554 bra 	$L__BB23_180;
	shl.b64 	%rd7126, %rd8859, 3;
	add.s64 	%rd7127, %rd8760, %rd7126;
	ld.u64 	%rd7128, [%rd7127];
	and.b64  	%rd7129, %rd7128, 255;
	xor.b64  	%rd7130, %rd7129, %rd8858;
	mul.lo.s64 	%rd7131, %rd7130, 1099511628211;
	shr.u64 	%rd7132, %rd7128, 8;
	and.b64  	%rd7133, %rd7132, 255;
	xor.b64  	%rd7134, %rd7133, %rd7131;
	mul.lo.s64 	%rd7135, %rd7134, 1099511628211;
	shr.u64 	%rd7136, %rd7128, 16;
	and.b64  	%rd7137, %rd7136, 255;
	xor.b64  	%rd7138, %rd7137, %rd7135;
	mul.lo.s64 	%rd7139, %rd7138, 1099511628211;
	shr.u64 	%rd7140, %rd7128, 24;
	and.b64  	%rd7141, %rd7140, 255;
	xor.b64  	%rd7142, %rd7141, %rd7139;
	mul.lo.s64 	%rd7143, %rd7142, 1099511628211;
	shr.u64 	%rd7144, %rd7128, 32;
	and.b64  	%rd7145, %rd7144, 255;
	xor.b64  	%rd7146, %rd7145, %rd7143;
	mul.lo.s64 	%rd7147, %rd7146, 1099511628211;
	shr.u64 	%rd7148, %rd7128, 40;
	and.b64  	%rd7149, %rd7148, 255;
	xor.b64  	%rd7150, %rd7149, %rd7147;
	mul.lo.s64 	%rd7151, %rd7150, 1099511628211;
	shr.u64 	%rd7152, %rd7128, 48;
	and.b64  	%rd7153, %rd7152, 255;
	xor.b64  	%rd7154, %rd7153, %rd7151;
	mul.lo.s64 	%rd7155, %rd7154, 1099511628211;
	shr.u64 	%rd7156, %rd7128, 56;
	xor.b64  	%rd7157, %rd7156, %rd7155;
	mul.lo.s64 	%rd8858, %rd7157, 1099511628211;
$L__BB23_180:
	mov.b64 	%rd8865, -3750763034362895579;
	@%p550 bra 	$L__BB23_186;
	setp.eq.s64 	%p556, %rd79, 0;
	mov.b64 	%rd8865, -3750763034362895579;
	mov.b64 	%rd8866, 0;
	@%p556 bra 	$L__BB23_184;
	and.b64  	%rd8866, %rd1028, -2;
	add.s64 	%rd8862, %rd8792, 8;
	mov.b64 	%rd8865, -3750763034362895579;
	mov.u64 	%rd8863, %rd8866;
$L__BB23_183:
	ld.u64 	%rd7163, [%rd8862+-8];
	and.b64  	%rd7164, %rd7163, 255;
	xor.b64  	%rd7165, %rd7164, %rd8865;
	mul.lo.s64 	%rd7166, %rd7165, 1099511628211;
	shr.u64 	%rd7167, %rd7163, 8;
	and.b64  	%rd7168, %rd7167, 255;
	xor.b64  	%rd7169, %rd7168, %rd7166;
	mul.lo.s64 	%rd7170, %rd7169, 1099511628211;
	shr.u64 	%rd7171, %rd7163, 16;
	and.b64  	%rd7172, %rd7171, 255;
	xor.b64  	%rd7173, %rd7172, %rd7170;
	mul.lo.s64 	%rd7174, %rd7173, 1099511628211;
	shr.u64 	%rd7175, %rd7163, 24;
	and.b64  	%rd7176, %rd7175, 255;
	xor.b64  	%rd7177, %rd7176, %rd7174;
	mul.lo.s64 	%rd7178, %rd7177, 1099511628211;
	shr.u64 	%rd7179, %rd7163, 32;
	and.b64  	%rd7180, %rd7179, 255;
	xor.b64  	%rd7181, %rd7180, %rd7178;
	mul.lo.s64 	%rd7182, %rd7181, 1099511628211;
	shr.u64 	%rd7183, %rd7163, 40;
	and.b64  	%rd7184, %rd7183, 255;
	xor.b64  	%rd7185, %rd7184, %rd7182;
	mul.lo.s64 	%rd7186, %rd7185, 1099511628211;
	shr.u64 	%rd7187, %rd7163, 48;
	and.b64  	%rd7188, %rd7187, 255;
	xor.b64  	%rd7189, %rd7188, %rd7186;
	mul.lo.s64 	%rd7190, %rd7189, 1099511628211;
	shr.u64 	%rd7191, %rd7163, 56;
	xor.b64  	%rd7192, %rd7191, %rd7190;
	mul.lo.s64 	%rd7193, %rd7192, 1099511628211;
	ld.u64 	%rd7194, [%rd8862];
	and.b64  	%rd7195, %rd7194, 255;
	xor.b64  	%rd7196, %rd7195, %rd7193;
	mul.lo.s64 	%rd7197, %rd7196, 1099511628211;
	shr.u64 	%rd7198, %rd7194, 8;
	and.b64  	%rd7199, %rd7198, 255;
	xor.b64  	%rd7200, %rd7199, %rd7197;
	mul.lo.s64 	%rd7201, %rd7200, 1099511628211;
	shr.u64 	%rd7202, %rd7194, 16;
	and.b64  	%rd7203, %rd7202, 255;
	xor.b64  	%rd7204, %rd7203, %rd7201;
	mul.lo.s64 	%rd7205, %rd7204, 1099511628211;
	shr.u64 	%rd7206, %rd7194, 24;
	and.b64  	%rd7207, %rd7206, 255;
	xor.b64  	%rd7208, %rd7207, %rd7205;
	mul.lo.s64 	%rd7209, %rd7208, 1099511628211;
	shr.u64 	%rd7210, %rd7194, 32;
	and.b64  	%rd7211, %rd7210, 255;
	xor.b64  	%rd7212, %rd7211, %rd7209;
	mul.lo.s64 	%rd7213, %rd7212, 1099511628211;
	shr.u64 	%rd7214, %rd7194, 40;
	and.b64  	%rd7215, %rd7214, 255;
	xor.b64  	%rd7216, %rd7215, %rd7213;
	mul.lo.s64 	%rd7217, %rd7216, 1099511628211;
	shr.u64 	%rd7218, %rd7194, 48;
	and.b64  	%rd7219, %rd7218, 255;
	xor.b64  	%rd7220, %rd7219, %rd7217;
	mul.lo.s64 	%rd7221, %rd7220, 1099511628211;
	shr.u64 	%rd7222, %rd7194, 56;
	xor.b64  	%rd7223, %rd7222, %rd7221;
	mul.lo.s64 	%rd8865, %rd7223, 1099511628211;
	add.s64 	%rd8863, %rd8863, -2;
	add.s64 	%rd8862, %rd8862, 16;
	setp.ne.s64 	%p557, %rd8863, 0;
	@%p557 bra 	$L__BB23_183;
$L__BB23_184:
	and.b64  	%rd7224, %rd1028, 1;
	setp.eq.b64 	%p558, %rd7224, 1;
	not.pred 	%p559, %p558;
	@%p559 bra 	$L__BB23_186;
	shl.b64 	%rd7225, %rd8866, 3;
	add.s64 	%rd7226, %rd8792, %rd7225;
	ld.u64 	%rd7227, [%rd7226];
	and.b64  	%rd7228, %rd7227, 255;
	xor.b64  	%rd7229, %rd7228, %rd8865;
	mul.lo.s64 	%rd7230, %rd7229, 1099511628211;
	shr.u64 	%rd7231, %rd7227, 8;
	and.b64  	%rd7232, %rd7231, 255;
	xor.b64  	%rd7233, %rd7232, %rd7230;
	mul.lo.s64 	%rd7234, %rd7233, 1099511628211;
	shr.u64 	%rd7235, %rd7227, 16;
	and.b64  	%rd7236, %rd7235, 255;
	xor.b64  	%rd7237, %rd7236, %rd7234;
	mul.lo.s64 	%rd7238, %rd7237, 1099511628211;
	shr.u64 	%rd7239, %rd7227, 24;
	and.b64  	%rd7240, %rd7239, 255;
	xor.b64  	%rd7241, %rd7240, %rd7238;
	mul.lo.s64 	%rd7242, %rd7241, 1099511628211;
	shr.u64 	%rd7243, %rd7227, 32;
	and.b64  	%rd7244, %rd7243, 255;
	xor.b64  	%rd7245, %rd7244, %rd7242;
	mul.lo.s64 	%rd7246, %rd7245, 1099511628211;
	shr.u64 	%rd7247, %rd7227, 40;
	and.b64  	%rd7248, %rd7247, 255;
	xor.b64  	%rd7249, %rd7248, %rd7246;
	mul.lo.s64 	%rd7250, %rd7249, 1099511628211;
	shr.u64 	%rd7251, %rd7227, 48;
	and.b64  	%rd7252, %rd7251, 255;
	xor.b64  	%rd7253, %rd7252, %rd7250;
	mul.lo.s64 	%rd7254, %rd7253, 1099511628211;
	shr.u64 	%rd7255, %rd7227, 56;
	xor.b64  	%rd7256, %rd7255, %rd7254;
	mul.lo.s64 	%rd8865, %rd7256, 1099511628211;
$L__BB23_186:
	setp.eq.s64 	%p560, %rd8858, %rd8865;
	@%p560 bra 	$L__BB23_200;
	setp.eq.s64 	%p561, %rd1028, 0;
	mov.b64 	%rd8872, -3750763034362895579;
	@%p561 bra 	$L__BB23_193;
	setp.eq.s64 	%p562, %rd79, 0;
	mov.b64 	%rd8872, -3750763034362895579;
	mov.b64 	%rd8873, 0;
	@%p562 bra 	$L__BB23_191;
	and.b64  	%rd8873, %rd1028, -2;
	add.s64 	%rd8869, %rd8760, 8;
	mov.b64 	%rd8872, -3750763034362895579;
	mov.u64 	%rd8870, %rd8873;
$L__BB23_190:
	ld.u64 	%rd7262, [%rd8869+-8];
	and.b64  	%rd7263, %rd7262, 255;
	xor.b64  	%rd7264, %rd7263, %rd8872;
	mul.lo.s64 	%rd7265, %rd7264, 1099511628211;
	shr.u64 	%rd7266, %rd7262, 8;
	and.b64  	%rd7267, %rd7266, 255;
	xor.b64  	%rd7268, %rd7267, %rd7265;
	mul.lo.s64 	%rd7269, %rd7268, 1099511628211;
	shr.u64 	%rd7270, %rd7262, 16;
	and.b64  	%rd7271, %rd7270, 255;
	xor.b64  	%rd7272, %rd7271, %rd7269;
	mul.lo.s64 	%rd7273, %rd7272, 1099511628211;
	shr.u64 	%rd7274, %rd7262, 24;
	and.b64  	%rd7275, %rd7274, 255;
	xor.b64  	%rd7276, %rd7275, %rd7273;
	mul.lo.s64 	%rd7277, %rd7276, 1099511628211;
	shr.u64 	%rd7278, %rd7262, 32;
	and.b64  	%rd7279, %rd7278, 255;
	xor.b64  	%rd7280, %rd7279, %rd7277;
	mul.lo.s64 	%rd7281, %rd7280, 1099511628211;
	shr.u64 	%rd7282, %rd7262, 40;
	and.b64  	%rd7283, %rd7282, 255;
	xor.b64  	%rd7284, %rd7283, %rd7281;
	mul.lo.s64 	%rd7285, %rd7284, 1099511628211;
	shr.u64 	%rd7286, %rd7262, 48;
	and.b64  	%rd7287, %rd7286, 255;
	xor.b64  	%rd7288, %rd7287, %rd7285;
	mul.lo.s64 	%rd7289, %rd7288, 1099511628211;
	shr.u64 	%rd7290, %rd7262, 56;
	xor.b64  	%rd7291, %rd7290, %rd7289;
	mul.lo.s64 	%rd7292, %rd7291, 1099511628211;
	ld.u64 	%rd7293, [%rd8869];
	and.b64  	%rd7294, %rd7293, 255;
	xor.b64  	%rd7295, %rd7294, %rd7292;
	mul.lo.s64 	%rd7296, %rd7295, 1099511628211;
	shr.u64 	%rd7297, %rd7293, 8;
	and.b64  	%rd7298, %rd7297, 255;
	xor.b64  	%rd7299, %rd7298, %rd7296;
	mul.lo.s64 	%rd7300, %rd7299, 1099511628211;
	shr.u64 	%rd7301, %rd7293, 16;
	and.b64  	%rd7302, %rd7301, 255;
	xor.b64  	%rd7303, %rd7302, %rd7300;
	mul.lo.s64 	%rd7304, %rd7303, 1099511628211;
	shr.u64 	%rd7305, %rd7293, 24;
	and.b64  	%rd7306, %rd7305, 255;
	xor.b64  	%rd7307, %rd7306, %rd7304;
	mul.lo.s64 	%rd7308, %rd7307, 1099511628211;
	shr.u64 	%rd7309, %rd7293, 32;
	and.b64  	%rd7310, %rd7309, 255;
	xor.b64  	%rd7311, %rd7310, %rd7308;
	mul.lo.s64 	%rd7312, %rd7311, 1099511628211;
	shr.u64 	%rd7313, %rd7293, 40;
	and.b64  	%rd7314, %rd7313, 255;
	xor.b64  	%rd7315, %rd7314, %rd7312;
	mul.lo.s64 	%rd7316, %rd7315, 1099511628211;
	shr.u64 	%rd7317, %rd7293, 48;
	and.b64  	%rd7318, %rd7317, 255;
	xor.b64  	%rd7319, %rd7318, %rd7316;
	mul.lo.s64 	%rd7320, %rd7319, 1099511628211;
	shr.u64 	%rd7321, %rd7293, 56;
	xor.b64  	%rd7322, %rd7321, %rd7320;
	mul.lo.s64 	%rd8872, %rd7322, 1099511628211;
	add.s64 	%rd8870, %rd8870, -2;
	add.s64 	%rd8869, %rd8869, 16;
	setp.ne.s64 	%p563, %rd8870, 0;
	@%p563 bra 	$L__BB23_190;
$L__BB23_191:
	and.b64  	%rd7323, %rd1028, 1;
	setp.eq.b64 	%p564, %rd7323, 1;
	not.pred 	%p565, %p564;
	@%p565 bra 	$L__BB23_193;
	shl.b64 	%rd7324, %rd8873, 3;
	add.s64 	%rd7325, %rd8760, %rd7324;
	ld.u64 	%rd7326, [%rd7325];
	and.b64  	%rd7327, %rd7326, 255;
	xor.b64  	%rd7328, %rd7327, %rd8872;
	mul.lo.s64 	%rd7329, %rd7328, 1099511628211;
	shr.u64 	%rd7330, %rd7326, 8;
	and.b64  	%rd7331, %rd7330, 255;
	xor.b64  	%rd7332, %rd7331, %rd7329;
	mul.lo.s64 	%rd7333, %rd7332, 1099511628211;
	shr.u64 	%rd7334, %rd7326, 16;
	and.b64  	%rd7335, %rd7334, 255;
	xor.b64  	%rd7336, %rd7335, %rd7333;
	mul.lo.s64 	%rd7337, %rd7336, 1099511628211;
	shr.u64 	%rd7338, %rd7326, 24;
	and.b64  	%rd7339, %rd7338, 255;
	xor.b64  	%rd7340, %rd7339, %rd7337;
	mul.lo.s64 	%rd7341, %rd7340, 1099511628211;
	shr.u64 	%rd7342, %rd7326, 32;
	and.b64  	%rd7343, %rd7342, 255;
	xor.b64  	%rd7344, %rd7343, %rd7341;
	mul.lo.s64 	%rd7345, %rd7344, 1099511628211;
	shr.u64 	%rd7346, %rd7326, 40;
	and.b64  	%rd7347, %rd7346, 255;
	xor.b64  	%rd7348, %rd7347, %rd7345;
	mul.lo.s64 	%rd7349, %rd7348, 1099511628211;
	shr.u64 	%rd7350, %rd7326, 48;
	and.b64  	%rd7351, %rd7350, 255;
	xor.b64  	%rd7352, %rd7351, %rd7349;
	mul.lo.s64 	%rd7353, %rd7352, 1099511628211;
	shr.u64 	%rd7354, %rd7326, 56;
	xor.b64  	%rd7355, %rd7354, %rd7353;
	mul.lo.s64 	%rd8872, %rd7355, 1099511628211;
$L__BB23_193:
	mov.b64 	%rd8879, -3750763034362895579;
	@%p561 bra 	$L__BB23_199;
	setp.eq.s64 	%p567, %rd79, 0;
	mov.b64 	%rd8879, -3750763034362895579;
	mov.b64 	%rd8880, 0;
	@%p567 bra 	$L__BB23_197;
	and.b64  	%rd8880, %rd1028, -2;
	add.s64 	%rd8876, %rd8792, 8;
	mov.b64 	%rd8879, -3750763034362895579;
	mov.u64 	%rd8877, %rd8880;
$L__BB23_196:
	ld.u64 	%rd7361, [%rd8876+-8];
	and.b64  	%rd7362, %rd7361, 255;
	xor.b64  	%rd7363, %rd7362, %rd8879;
	mul.lo.s64 	%rd7364, %rd7363, 1099511628211;
	shr.u64 	%rd7365, %rd7361, 8;
	and.b64  	%rd7366, %rd7365, 255;
	xor.b64  	%rd7367, %rd7366, %rd7364;
	mul.lo.s64 	%rd7368, %rd7367, 1099511628211;
	shr.u64 	%rd7369, %rd7361, 16;
	and.b64  	%rd7370, %rd7369, 255;
	xor.b64  	%rd7371, %rd7370, %rd7368;
	mul.lo.s64 	%rd7372, %rd7371, 1099511628211;
	shr.u64 	%rd7373, %rd7361, 24;
	and.b64  	%rd7374, %rd7373, 255;
	xor.b64  	%rd7375, %rd7374, %rd7372;
	mul.lo.s64 	%rd7376, %rd7375, 1099511628211;
	shr.u64 	%rd7377, %rd7361, 32;
	and.b64  	%rd7378, %rd7377, 255;
	xor.b64  	%rd7379, %rd7378, %rd7376;
	mul.lo.s64 	%rd7380, %rd7379, 1099511628211;
	shr.u64 	%rd7381, %rd7361, 40;
	and.b64  	%rd7382, %rd7381, 255;
	xor.b64  	%rd7383, %rd7382, %rd7380;
	mul.lo.s64 	%rd7384, %rd7383, 1099511628211;
	shr.u64 	%rd7385, %rd7361, 48;
	and.b64  	%rd7386, %rd7385, 255;
	xor.b64  	%rd7387, %rd7386, %rd7384;
	mul.lo.s64 	%rd7388, %rd7387, 1099511628211;
	shr.u64 	%rd7389, %rd7361, 56;
	xor.b64  	%rd7390, %rd7389, %rd7388;
	mul.lo.s64 	%rd7391, %rd7390, 1099511628211;
	ld.u64 	%rd7392, [%rd8876];
	and.b64  	%rd7393, %rd7392, 255;
	xor.b64  	%rd7394, %rd7393, %rd7391;
	mul.lo.s64 	%rd7395, %rd7394, 1099511628211;
	shr.u64 	%rd7396, %rd7392, 8;
	and.b64  	%rd7397, %rd7396, 255;
	xor.b64  	%rd7398, %rd7397, %rd7395;
	mul.lo.s64 	%rd7399, %rd7398, 1099511628211;
	shr.u64 	%rd7400, %rd7392, 16;
	and.b64  	%rd7401, %rd7400, 255;
	xor.b64  	%rd7402, %rd7401, %rd7399;
	mul.lo.s64 	%rd7403, %rd7402, 1099511628211;
	shr.u64 	%rd7404, %rd7392, 24;
	and.b64  	%rd7405, %rd7404, 255;
	xor.b64  	%rd7406, %rd7405, %rd7403;
	mul.lo.s64 	%rd7407, %rd7406, 1099511628211;
	shr.u64 	%rd7408, %rd7392, 32;
	and.b64  	%rd7409, %rd7408, 255;
	xor.b64  	%rd7410, %rd7409, %rd7407;
	mul.lo.s64 	%rd7411, %rd7410, 1099511628211;
	shr.u64 	%rd7412, %rd7392, 40;
	and.b64  	%rd7413, %rd7412, 255;
	xor.b64  	%rd7414, %rd7413, %rd7411;
	mul.lo.s64 	%rd7415, %rd7414, 1099511628211;
	shr.u64 	%rd7416, %rd7392, 48;
	and.b64  	%rd7417, %rd7416, 255;
	xor.b64  	%rd7418, %rd7417, %rd7415;
	mul.lo.s64 	%rd7419, %rd7418, 1099511628211;
	shr.u64 	%rd7420, %rd7392, 56;
	xor.b64  	%rd7421, %rd7420, %rd7419;
	mul.lo.s64 	%rd8879, %rd7421, 1099511628211;
	add.s64 	%rd8877, %rd8877, -2;
	add.s64 	%rd8876, %rd8876, 16;
	setp.ne.s64 	%p568, %rd8877, 0;
	@%p568 bra 	$L__BB23_196;
$L__BB23_197:
	and.b64  	%rd7422, %rd1028, 1;
	setp.eq.b64 	%p569, %rd7422, 1;
	not.pred 	%p570, %p569;
	@%p570 bra 	$L__BB23_199;
	shl.b64 	%rd7423, %rd8880, 3;
	add.s64 	%rd7424, %rd8792, %rd7423;
	ld.u64 	%rd7425, [%rd7424];
	and.b64  	%rd7426, %rd7425, 255;
	xor.b64  	%rd7427, %rd7426, %rd8879;
	mul.lo.s64 	%rd7428, %rd7427, 1099511628211;
	shr.u64 	%rd7429, %rd7425, 8;
	and.b64  	%rd7430, %rd7429, 255;
	xor.b64  	%rd7431, %rd7430, %rd7428;
	mul.lo.s64 	%rd7432, %rd7431, 1099511628211;
	shr.u64 	%rd7433, %rd7425, 16;
	and.b64  	%rd7434, %rd7433, 255;
	xor.b64  	%rd7435, %rd7434, %rd7432;
	mul.lo.s64 	%rd7436, %rd7435, 1099511628211;
	shr.u64 	%rd7437, %rd7425, 24;
	and.b64  	%rd7438, %rd7437, 255;
	xor.b64  	%rd7439, %rd7438, %rd7436;
	mul.lo.s64 	%rd7440, %rd7439, 1099511628211;
	shr.u64 	%rd7441, %rd7425, 32;
	and.b64  	%rd7442, %rd7441, 255;
	xor.b64  	%rd7443, %rd7442, %rd7440;
	mul.lo.s64 	%rd7444, %rd7443, 1099511628211;
	shr.u64 	%rd7445, %rd7425, 40;
	and.b64  	%rd7446, %rd7445, 255;
	xor.b64  	%rd7447, %rd7446, %rd7444;
	mul.lo.s64 	%rd7448, %rd7447, 1099511628211;
	shr.u64 	%rd7449, %rd7425, 48;
	and.b64  	%rd7450, %rd7449, 255;
	xor.b64  	%rd7451, %rd7450, %rd7448;
	mul.lo.s64 	%rd7452, %rd7451, 1099511628211;
	shr.u64 	%rd7453, %rd7425, 56;
	xor.b64  	%rd7454, %rd7453, %rd7452;
	mul.lo.s64 	%rd8879, %rd7454, 1099511628211;
$L__BB23_199:
	setp.lt.u64 	%p675, %rd8872, %rd8879;
	bra.uni 	$L__BB23_203;
$L__BB23_200:
	setp.eq.s32 	%p572, %r106, 0;
	mov.pred 	%p675, %p546;
	@%p572 bra 	$L__BB23_203;
	mov.b64 	%rd8883, 0;
	cvt.s64.s32 	%rd7461, %r106;
$L__BB23_202:
	shl.b64 	%rd7456, %rd8883, 3;
	add.s64 	%rd7457, %rd8760, %rd7456;
	ld.u64 	%rd7458, [%rd7457];
	add.s64 	%rd7459, %rd8792, %rd7456;
	ld.u64 	%rd7460, [%rd7459];
	setp.lt.u64 	%p675, %rd7458, %rd7460;
	setp.ge.u64 	%p573, %rd7458, %rd7460;
	add.s64 	%rd8883, %rd8883, 1;
	setp.ne.s64 	%p574, %rd8883, %rd7461;
	and.pred  	%p575, %p573, %p574;
	@%p575 bra 	$L__BB23_202;
$L__BB23_203:
	selp.b64 	%rd370, %rd8760, %rd8792, %p675;
	selp.u32 	%r427, 1, 0, %p675;
	add.s32 	%r36, %r33, %r427;
	not.pred 	%p576, %p675;
	selp.u32 	%r428, 1, 0, %p576;
	add.s32 	%r37, %r34, %r428;
	@%p675 bra 	$L__BB23_205;
	shl.b32 	%r429, %r37, 3;
	mov.u32 	%r430, _ZZN3cub18CUB_300001_SM_10006detail10merge_sort26DeviceMergeSortMergeKernelINS2_10policy_hubIPPyE9Policy600ES6_PNS0_8NullTypeES6_SA_j10tuple_lessS5_S9_EEvbT2_T3_T4_PT6_PT7_T5_PSE_SE_NS1_7vsmem_tEE19static_temp_storage;
	add.s32 	%r431, %r430, %r429;
	ld.shared.u64 	%rd8792, [%r431];
	bra.uni 	$L__BB23_206;
$L__BB23_205:
	shl.b32 	%r432, %r36, 3;
	mov.u32 	%r433, _ZZN3cub18CUB_300001_SM_10006detail10merge_sort26DeviceMergeSortMergeKernelINS2_10policy_hubIPPyE9Policy600ES6_PNS0_8NullTypeES6_SA_j10tuple_lessS5_S9_EEvbT2_T3_T4_PT6_PT7_T5_PSE_SE_NS1_7vsmem_tEE19static_temp_storage;
	add.s32 	%r434, %r433, %r432;
	ld.shared.u64 	%rd8760, [%r434];
$L__BB23_206:
	setp.ge.s32 	%p578, %r36, %r11;
	mov.pred 	%p577, 0;
	mov.pred 	%p676, %p577;
	@%p578 bra 	$L__BB23_237;
	setp.ge.s32 	%p580, %r37, %r10;
	mov.pred 	%p676, -1;
	@%p580 bra 	$L__BB23_237;
	setp.eq.s64 	%p581, %rd1028, 0;
	mov.b64 	%rd8889, -3750763034362895579;
	@%p581 bra 	$L__BB23_214;
	setp.eq.s64 	%p582, %rd79, 0;
	mov.b64 	%rd8889, -3750763034362895579;
	mov.b64 	%rd8890, 0;
	@%p582 bra 	$L__BB23_212;
	and.b64  	%rd8890, %rd1028, -2;
	add.s64 	%rd8886, %rd8760, 8;
	mov.b64 	%rd8889, -3750763034362895579;
	mov.u64 	%rd8887, %rd8890;
$L__BB23_211:
	ld.u64 	%rd7467, [%rd8886+-8];
	and.b64  	%rd7468, %rd7467, 255;
	xor.b64  	%rd7469, %rd7468, %rd8889;
	mul.lo.s64 	%rd7470, %rd7469, 1099511628211;
	shr.u64 	%rd7471, %rd7467, 8;
	and.b64  	%rd7472, %rd7471, 255;
	xor.b64  	%rd7473, %rd7472, %rd7470;
	mul.lo.s64 	%rd7474, %rd7473, 1099511628211;
	shr.u64 	%rd7475, %rd7467, 16;
	and.b64  	%rd7476, %rd7475, 255;
	xor.b64  	%rd7477, %rd7476, %rd7474;
	mul.lo.s64 	%rd7478, %rd7477, 1099511628211;
	shr.u64 	%rd7479, %rd7467, 24;
	and.b64  	%rd7480, %rd7479, 255;
	xor.b64  	%rd7481, %rd7480, %rd7478;
	mul.lo.s64 	%rd7482, %rd7481, 1099511628211;
	shr.u64 	%rd7483, %rd7467, 32;
	and.b64  	%rd7484, %rd7483, 255;
	xor.b64  	%rd7485, %rd7484, %rd7482;
	mul.lo.s64 	%rd7486, %rd7485, 1099511628211;
	shr.u64 	%rd7487, %rd7467, 40;
	and.b64  	%rd7488, %rd7487, 255;
	xor.b64  	%rd7489, %rd7488, %rd7486;
	mul.lo.s64 	%rd7490, %rd7489, 1099511628211;
	shr.u64 	%rd7491, %rd7467, 48;
	and.b64  	%rd7492, %rd7491, 255;
	xor.b64  	%rd7493, %rd7492, %rd7490;
	mul.lo.s64 	%rd7494, %rd7493, 1099511628211;
	shr.u64 	%rd7495, %rd7467, 56;
	xor.b64  	%rd7496, %rd7495, %rd7494;
	mul.lo.s64 	%rd7497, %rd7496, 1099511628211;
	ld.u64 	%rd7498, [%rd8886];
	and.b64  	%rd7499, %rd7498, 255;
	xor.b64  	%rd7500, %rd7499, %rd7497;
	mul.lo.s64 	%rd7501, %rd7500, 1099511628211;
	shr.u64 	%rd7502, %rd7498, 8;
	and.b64  	%rd7503, %rd7502, 255;
	xor.b64  	%rd7504, %rd7503, %rd7501;
	mul.lo.s64 	%rd7505, %rd7504, 1099511628211;
	shr.u64 	%rd7506, %rd7498, 16;
	and.b64  	%rd7507, %rd7506, 255;
	xor.b64  	%rd7508, %rd7507, %rd7505;
	mul.lo.s64 	%rd7509, %rd7508, 1099511628211;
	shr.u64 	%rd7510, %rd7498, 24;
	and.b64  	%rd7511, %rd7510, 255;
	xor.b64  	%rd7512, %rd7511, %rd7509;
	mul.lo.s64 	%rd7513, %rd7512, 1099511628211;
	shr.u64 	%rd7514, %rd7498, 32;
	and.b64  	%rd7515, %rd7514, 255;
	xor.b64  	%rd7516, %rd7515, %rd7513;
	mul.lo.s64 	%rd7517, %rd7516, 1099511628211;
	shr.u64 	%rd7518, %rd7498, 40;
	and.b64  	%rd7519, %rd7518, 255;
	xor.b64  	%rd7520, %rd7519, %rd7517;
	mul.lo.s64 	%rd7521, %rd7520, 1099511628211;
	shr.u64 	%rd7522, %rd7498, 48;
	and.b64  	%rd7523, %rd7522, 255;
	xor.b64  	%rd7524, %rd7523, %rd7521;
	mul.lo.s64 	%rd7525, %rd7524, 1099511628211;
	shr.u64 	%rd7526, %rd7498, 56;
	xor.b64  	%rd7527, %rd7526, %rd7525;
	mul.lo.s64 	%rd8889, %rd7527, 1099511628211;
	add.s64 	%rd8887, %rd8887, -2;
	add.s64 	%rd8886, %rd8886, 16;
	setp.ne.s64 	%p583, %rd8887, 0;
	@%p583 bra 	$L__BB23_211;
$L__BB23_212:
	and.b64  	%rd7528, %rd1028, 1;
	setp.eq.b64 	%p584, %rd7528, 1;
	not.pred 	%p585, %p584;
	@%p585 bra 	$L__BB23_214;
	shl.b64 	%rd7529, %rd8890, 3;
	add.s64 	%rd7530, %rd8760, %rd7529;
	ld.u64 	%rd7531, [%rd7530];
	and.b64  	%rd7532, %rd7531, 255;
	xor.b64  	%rd7533, %rd7532, %rd8889;
	mul.lo.s64 	%rd7534, %rd7533, 1099511628211;
	shr.u64 	%rd7535, %rd7531, 8;
	and.b64  	%rd7536, %rd7535, 255;
	xor.b64  	%rd7537, %rd7536, %rd7534;
	mul.lo.s64 	%rd7538, %rd7537, 1099511628211;
	shr.u64 	%rd7539, %rd7531, 16;
	and.b64  	%rd7540, %rd7539, 255;
	xor.b64  	%rd7541, %rd7540, %rd7538;
	mul.lo.s64 	%rd7542, %rd7541, 1099511628211;
	shr.u64 	%rd7543, %rd7531, 24;
	and.b64  	%rd7544, %rd7543, 255;
	xor.b64  	%rd7545, %rd7544, %rd7542;
	mul.lo.s64 	%rd7546, %rd7545, 1099511628211;
	shr.u64 	%rd7547, %rd7531, 32;
	and.b64  	%rd7548, %rd7547, 255;
	xor.b64  	%rd7549, %rd7548, %rd7546;
	mul.lo.s64 	%rd7550, %rd7549, 1099511628211;
	shr.u64 	%rd7551, %rd7531, 40;
	and.b64  	%rd7552, %rd7551, 255;
	xor.b64  	%rd7553, %rd7552, %rd7550;
	mul.lo.s64 	%rd7554, %rd7553, 1099511628211;
	shr.u64 	%rd7555, %rd7531, 48;
	and.b64  	%rd7556, %rd7555, 255;
	xor.b64  	%rd7557, %rd7556, %rd7554;
	mul.lo.s64 	%rd7558, %rd7557, 1099511628211;
	shr.u64 	%rd7559, %rd7531, 56;
	xor.b64  	%rd7560, %rd7559, %rd7558;
	mul.lo.s64 	%rd8889, %rd7560, 1099511628211;
$L__BB23_214:
	mov.b64 	%rd8896, -3750763034362895579;
	@%p581 bra 	$L__BB23_220;
	setp.eq.s64 	%p587, %rd79, 0;
	mov.b64 	%rd8896, -3750763034362895579;
	mov.b64 	%rd8897, 0;
	@%p587 bra 	$L__BB23_218;
	and.b64  	%rd8897, %rd1028, -2;
	add.s64 	%rd8893, %rd8792, 8;
	mov.b64 	%rd8896, -3750763034362895579;
	mov.u64 	%rd8894, %rd8897;
$L__BB23_217:
	ld.u64 	%rd7566, [%rd8893+-8];
	and.b64  	%rd7567, %rd7566, 255;
	xor.b64  	%rd7568, %rd7567, %rd8896;
	mul.lo.s64 	%rd7569, %rd7568, 1099511628211;
	shr.u64 	%rd7570, %rd7566, 8;
	and.b64  	%rd7571, %rd7570, 255;
	xor.b64  	%rd7572, %rd7571, %rd7569;
	mul.lo.s64 	%rd7573, %rd7572, 1099511628211;
	shr.u64 	%rd7574, %rd7566, 16;
	and.b64  	%rd7575, %rd7574, 255;
	xor.b64  	%rd7576, %rd7575, %rd7573;
	mul.lo.s64 	%rd7577, %rd7576, 1099511628211;
	shr.u64 	%rd7578, %rd7566, 24;
	and.b64  	%rd7579, %rd7578, 255;
	xor.b64  	%rd7580, %rd7579, %rd7577;
	mul.lo.s64 	%rd7581, %rd7580, 1099511628211;
	shr.u64 	%rd7582, %rd7566, 32;
	and.b64  	%rd7583, %rd7582, 255;
	xor.b64  	%rd7584, %rd7583, %rd7581;
	mul.lo.s64 	%rd7585, %rd7584, 1099511628211;
	shr.u64 	%rd7586, %rd7566, 40;
	and.b64  	%rd7587, %rd7586, 255;
	xor.b64  	%rd7588, %rd7587, %rd7585;
	mul.lo.s64 	%rd7589, %rd7588, 1099511628211;
	shr.u64 	%rd7590, %rd7566, 48;
	and.b64  	%rd7591, %rd7590, 255;
	xor.b64  	%rd7592, %rd7591, %rd7589;
	mul.lo.s64 	%rd7593, %rd7592, 1099511628211;
	shr.u64 	%rd7594, %rd7566, 56;
	xor.b64  	%rd7595, %rd7594, %rd7593;
	mul.lo.s64 	%rd7596, %rd7595, 1099511628211;
	ld.u64 	%rd7597, [%rd8893];
	and.b64  	%rd7598, %rd7597, 255;
	xor.b64  	%rd7599, %rd7598, %rd7596;
	mul.lo.s64 	%rd7600, %rd7599, 1099511628211;
	shr.u64 	%rd7601, %rd7597, 8;
	and.b64  	%rd7602, %rd7601, 255;
	xor.b64  	%rd7603, %rd7602, %rd7600;
	mul.lo.s64 	%rd7604, %rd7603, 1099511628211;
	shr.u64 	%rd7605, %rd7597, 16;
	and.b64  	%rd7606, %rd7605, 255;
	xor.b64  	%rd7607, %rd7606, %rd7604;
	mul.lo.s64 	%rd7608, %rd7607, 1099511628211;
	shr.u64 	%rd7609, %rd7597, 24;
	and.b64  	%rd7610, %rd7609, 255;
	xor.b64  	%rd7611, %rd7610, %rd7608;
	mul.lo.s64 	%rd7612, %rd7611, 1099511628211;
	shr.u64 	%rd7613, %rd7597, 32;
	and.b64  	%rd7614, %rd7613, 255;
	xor.b64  	%rd7615, %rd7614, %rd7612;
	mul.lo.s64 	%rd7616, %rd7615, 1099511628211;
	shr.u64 	%rd7617, %rd7597, 40;
	and.b64  	%rd7618, %rd7617, 255;
	xor.b64  	%rd7619, %rd7618, %rd7616;
	mul.lo.s64 	%rd7620, %rd7619, 1099511628211;
	shr.u64 	%rd7621, %rd7597, 48;
	and.b64  	%rd7622, %rd7621, 255;
	xor.b64  	%rd7623, %rd7622, %rd7620;
	mul.lo.s64 	%rd7624, %rd7623, 1099511628211;
	shr.u64 	%rd7625, %rd7597, 56;
	xor.b64  	%rd7626, %rd7625, %rd7624;
	mul.lo.s64 	%rd8896, %rd7626, 1099511628211;
	add.s64 	%rd8894, %rd8894, -2;
	add.s64 	%rd8893, %rd8893, 16;
	setp.ne.s64 	%p588, %rd8894, 0;
	@%p588 bra 	$L__BB23_217;
$L__BB23_218:
	and.b64  	%rd7627, %rd1028, 1;
	setp.eq.b64 	%p589, %rd7627, 1;
	not.pred 	%p590, %p589;
	@%p590 bra 	$L__BB23_220;
	shl.b64 	%rd7628, %rd8897, 3;
	add.s64 	%rd7629, %rd8792, %rd7628;
	ld.u64 	%rd7630, [%rd7629];
	and.b64  	%rd7631, %rd7630, 255;
	xor.b64  	%rd7632, %rd7631, %rd8896;
	mul.lo.s64 	%rd7633, %rd7632, 1099511628211;
	shr.u64 	%rd7634, %rd7630, 8;
	and.b64  	%rd7635, %rd7634, 255;
	xor.b64  	%rd7636, %rd7635, %rd7633;
	mul.lo.s64 	%rd7637, %rd7636, 1099511628211;
	shr.u64 	%rd7638, %rd7630, 16;
	and.b64  	%rd7639, %rd7638, 255;
	xor.b64  	%rd7640, %rd7639, %rd7637;
	mul.lo.s64 	%rd7641, %rd7640, 1099511628211;
	shr.u64 	%rd7642, %rd7630, 24;
	and.b64  	%rd7643, %rd7642, 255;
	xor.b64  	%rd7644, %rd7643, %rd7641;
	mul.lo.s64 	%rd7645, %rd7644, 1099511628211;
	shr.u64 	%rd7646, %rd7630, 32;
	and.b64  	%rd7647, %rd7646, 255;
	xor.b64  	%rd7648, %rd7647, %rd7645;
	mul.lo.s64 	%rd7649, %rd7648, 1099511628211;
	shr.u64 	%rd7650, %rd7630, 40;
	and.b64  	%rd7651, %rd7650, 255;
	xor.b64  	%rd7652, %rd7651, %rd7649;
	mul.lo.s64 	%rd7653, %rd7652, 1099511628211;
	shr.u64 	%rd7654, %rd7630, 48;
	and.b64  	%rd7655, %rd7654, 255;
	xor.b64  	%rd7656, %rd7655, %rd7653;
	mul.lo.s64 	%rd7657, %rd7656, 1099511628211;
	shr.u64 	%rd7658, %rd7630, 56;
	xor.b64  	%rd7659, %rd7658, %rd7657;
	mul.lo.s64 	%rd8896, %rd7659, 1099511628211;
$L__BB23_220:
	setp.eq.s64 	%p591, %rd8889, %rd8896;
	@%p591 bra 	$L__BB23_234;
	mov.b64 	%rd8903, -3750763034362895579;
	@%p581 bra 	$L__BB23_227;
	setp.eq.s64 	%p593, %rd79, 0;
	mov.b64 	%rd8903, -3750763034362895579;
	mov.b64 	%rd8904, 0;
	@%p593 bra 	$L__BB23_225;
	and.b64  	%rd8904, %rd1028, -2;
	add.s64 	%rd8900, %rd8760, 8;
	mov.b64 	%rd8903, -3750763034362895579;
	mov.u64 	%rd8901, %rd8904;
$L__BB23_224:
	ld.u64 	%rd7665, [%rd8900+-8];
	and.b64  	%rd7666, %rd7665, 255;
	xor.b64  	%rd7667, %rd7666, %rd8903;
	mul.lo.s64 	%rd7668, %rd7667, 1099511628211;
	shr.u64 	%rd7669, %rd7665, 8;
	and.b64  	%rd7670, %rd7669, 255;
	xor.b64  	%rd7671, %rd7670, %rd7668;
	mul.lo.s64 	%rd7672, %rd7671, 1099511628211;
	shr.u64 	%rd7673, %rd7665, 16;
	and.b64  	%rd7674, %rd7673, 255;
	xor.b64  	%rd7675, %rd7674, %rd7672;
	mul.lo.s64 	%rd7676, %rd7675, 1099511628211;
	shr.u64 	%rd7677, %rd7665, 24;
	and.b64  	%rd7678, %rd7677, 255;
	xor.b64  	%rd7679, %rd7678, %rd7676;
	mul.lo.s64 	%rd7680, %rd7679, 1099511628211;
	shr.u64 	%rd7681, %rd7665, 32;
	and.b64  	%rd7682, %rd7681, 255;
	xor.b64  	%rd7683, %rd7682, %rd7680;
	mul.lo.s64 	%rd7684, %rd7683, 1099511628211;
	shr.u64 	%rd7685, %rd7665, 40;
	and.b64  	%rd7686, %rd7685, 255;
	xor.b64  	%rd7687, %rd7686, %rd7684;
	mul.lo.s64 	%rd7688, %rd7687, 1099511628211;
	shr.u64 	%rd7689, %rd7665, 48;
	and.b64  	%rd7690, %rd7689, 255;
	xor.b64  	%rd7691, %rd7690, %rd7688;
	mul.lo.s64 	%rd7692, %rd7691, 1099511628211;
	shr.u64 	%rd7693, %rd7665, 56;
	xor.b64  	%rd7694, %rd7693, %rd7692;
	mul.lo.s64 	%rd7695, %rd7694, 1099511628211;
	ld.u64 	%rd7696, [%rd8900];
	and.b64  	%rd7697, %rd7696, 255;
	xor.b64  	%rd7698, %rd7697, %rd7695;
	mul.lo.s64 	%rd7699, %rd7698, 1099511628211;
	shr.u64 	%rd7700, %rd7696, 8;
	and.b64  	%rd7701, %rd7700, 255;
	xor.b64  	%rd7702, %rd7701, %rd7699;
	mul.lo.s64 	%rd7703, %rd7702, 1099511628211;
	shr.u64 	%rd7704, %rd7696, 16;
	and.b64  	%rd7705, %rd7704, 255;
	xor.b64  	%rd7706, %rd7705, %rd7703;
	mul.lo.s64 	%rd7707, %rd7706, 1099511628211;
	shr.u64 	%rd7708, %rd7696, 24;
	and.b64  	%rd7709, %rd7708, 255;
	xor.b64  	%rd7710, %rd7709, %rd7707;
	mul.lo.s64 	%rd7711, %rd7710, 1099511628211;
	shr.u64 	%rd7712, %rd7696, 32;
	and.b64  	%rd7713, %rd7712, 255;
	xor.b64  	%rd7714, %rd7713, %rd7711;
	mul.lo.s64 	%rd7715, %rd7714, 1099511628211;
	shr.u64 	%rd7716, %rd7696, 40;
	and.b64  	%rd7717, %rd7716, 255;
	xor.b64  	%rd7718, %rd7717, %rd7715;
	mul.lo.s64 	%rd7719, %rd7718, 1099511628211;
	shr.u64 	%rd7720, %rd7696, 48;
	and.b64  	%rd7721, %rd7720, 255;
	xor.b64  	%rd7722, %rd7721, %rd7719;
	mul.lo.s64 	%rd7723, %rd7722, 1099511628211;
	shr.u64 	%rd7724, %rd7696, 56;
	xor.b64  	%rd7725, %rd7724, %rd7723;
	mul.lo.s64 	%rd8903, %rd7725, 1099511628211;
	add.s64 	%rd8901, %rd8901, -2;
	add.s64 	%rd8900, %rd8900, 16;
	setp.ne.s64 	%p594, %rd8901, 0;
	@%p594 bra 	$L__BB23_224;
$L__BB23_225:
	and.b64  	%rd7726, %rd1028, 1;
	setp.eq.b64 	%p595, %rd7726, 1;
	not.pred 	%p596, %p595;
	@%p596 bra 	$L__BB23_227;
	shl.b64 	%rd7727, %rd8904, 3;
	add.s64 	%rd7728, %rd8760, %rd7727;
	ld.u64 	%rd7729, [%rd7728];
	and.b64  	%rd7730, %rd7729, 255;
	xor.b64  	%rd7731, %rd7730, %rd8903;
	mul.lo.s64 	%rd7732, %rd7731, 1099511628211;
	shr.u64 	%rd7733, %rd7729, 8;
	and.b64  	%rd7734, %rd7733, 255;
	xor.b64  	%rd7735, %rd7734, %rd7732;
	mul.lo.s64 	%rd7736, %rd7735, 1099511628211;
	shr.u64 	%rd7737, %rd7729, 16;
	and.b64  	%rd7738, %rd7737, 255;
	xor.b64  	%rd7739, %rd7738, %rd7736;
	mul.lo.s64 	%rd7740, %rd7739, 1099511628211;
	shr.u64 	%rd7741, %rd7729, 24;
	and.b64  	%rd7742, %rd7741, 255;
	xor.b64  	%rd7743, %rd7742, %rd7740;
	mul.lo.s64 	%rd7744, %rd7743, 1099511628211;
	shr.u64 	%rd7745, %rd7729, 32;
	and.b64  	%rd7746, %rd7745, 255;
	xor.b64  	%rd7747, %rd7746, %rd7744;
	mul.lo.s64 	%rd7748, %rd7747, 1099511628211;
	shr.u64 	%rd7749, %rd7729, 40;
	and.b64  	%rd7750, %rd7749, 255;
	xor.b64  	%rd7751, %rd7750, %rd7748;
	mul.lo.s64 	%rd7752, %rd7751, 1099511628211;
	shr.u64 	%rd7753, %rd7729, 48;
	and.b64  	%rd7754, %rd7753, 255;
	xor.b64  	%rd7755, %rd7754, %rd7752;
	mul.lo.s64 	%rd7756, %rd7755, 1099511628211;
	shr.u64 	%rd7757, %rd7729, 56;
	xor.b64  	%rd7758, %rd7757, %rd7756;
	mul.lo.s64 	%rd8903, %rd7758, 1099511628211;
$L__BB23_227:
	mov.b64 	%rd8910, -3750763034362895579;
	@%p581 bra 	$L__BB23_233;
	setp.eq.s64 	%p598, %rd79, 0;
	mov.b64 	%rd8910, -3750763034362895579;
	mov.b64 	%rd8911, 0;
	@%p598 bra 	$L__BB23_231;
	and.b64  	%rd8911, %rd1028, -2;
	add.s64 	%rd8907, %rd8792, 8;
	mov.b64 	%rd8910, -3750763034362895579;
	mov.u64 	%rd8908, %rd8911;
$L__BB23_230:
	ld.u64 	%rd7764, [%rd8907+-8];
	and.b64  	%rd7765, %rd7764, 255;
	xor.b64  	%rd7766, %rd7765, %rd8910;
	mul.lo.s64 	%rd7767, %rd7766, 1099511628211;
	shr.u64 	%rd7768, %rd7764, 8;
	and.b64  	%rd7769, %rd7768, 255;
	xor.b64  	%rd7770, %rd7769, %rd7767;
	mul.lo.s64 	%rd7771, %rd7770, 1099511628211;
	shr.u64 	%rd7772, %rd7764, 16;
	and.b64  	%rd7773, %rd7772, 255;
	xor.b64  	%rd7774, %rd7773, %rd7771;
	mul.lo.s64 	%rd7775, %rd7774, 1099511628211;
	shr.u64 	%rd7776, %rd7764, 24;
	and.b64  	%rd7777, %rd7776, 255;
	xor.b64  	%rd7778, %rd7777, %rd7775;
	mul.lo.s64 	%rd7779, %rd7778, 1099511628211;
	shr.u64 	%rd7780, %rd7764, 32;
	and.b64  	%rd7781, %rd7780, 255;
	xor.b64  	%rd7782, %rd7781, %rd7779;
	mul.lo.s64 	%rd7783, %rd7782, 1099511628211;
	shr.u64 	%rd7784, %rd7764, 40;
	and.b64  	%rd7785, %rd7784, 255;
	xor.b64  	%rd7786, %rd7785, %rd7783;
	mul.lo.s64 	%rd7787, %rd7786, 1099511628211;
	shr.u64 	%rd7788, %rd7764, 48;
	and.b64  	%rd7789, %rd7788, 255;
	xor.b64  	%rd7790, %rd7789, %rd7787;
	mul.lo.s64 	%rd7791, %rd7790, 1099511628211;
	shr.u64 	%rd7792, %rd7764, 56;
	xor.b64  	%rd7793, %rd7792, %rd7791;
	mul.lo.s64 	%rd7794, %rd7793, 1099511628211;
	ld.u64 	%rd7795, [%rd8907];
	and.b64  	%rd7796, %rd7795, 255;
	xor.b64  	%rd7797, %rd7796, %rd7794;
	mul.lo.s64 	%rd7798, %rd7797, 1099511628211;
	shr.u64 	%rd7799, %rd7795, 8;
	and.b64  	%rd7800, %rd7799, 255;
	xor.b64  	%rd7801, %rd7800, %rd7798;
	mul.lo.s64 	%rd7802, %rd7801, 1099511628211;
	shr.u64 	%rd7803, %rd7795, 16;
	and.b64  	%rd7804, %rd7803, 255;
	xor.b64  	%rd7805, %rd7804, %rd7802;
	mul.lo.s64 	%rd7806, %rd7805, 1099511628211;
	shr.u64 	%rd7807, %rd7795, 24;
	and.b64  	%rd7808, %rd7807, 255;
	xor.b64  	%rd7809, %rd7808, %rd7806;
	mul.lo.s64 	%rd7810, %rd7809, 1099511628211;
	shr.u64 	%rd7811, %rd7795, 32;
	and.b64  	%rd7812, %rd7811, 255;
	xor.b64  	%rd7813, %rd7812, %rd7810;
	mul.lo.s64 	%rd7814, %rd7813, 1099511628211;
	shr.u64 	%rd7815, %rd7795, 40;
	and.b64  	%rd7816, %rd7815, 255;
	xor.b64  	%rd7817, %rd7816, %rd7814;
	mul.lo.s64 	%rd7818, %rd7817, 1099511628211;
	shr.u64 	%rd7819, %rd7795, 48;
	and.b64  	%rd7820, %rd7819, 255;
	xor.b64  	%rd7821, %rd7820, %rd7818;
	mul.lo.s64 	%rd7822, %rd7821, 1099511628211;
	shr.u64 	%rd7823, %rd7795, 56;
	xor.b64  	%rd7824, %rd7823, %rd7822;
	mul.lo.s64 	%rd8910, %rd7824, 1099511628211;
	add.s64 	%rd8908, %rd8908, -2;
	add.s64 	%rd8907, %rd8907, 16;
	setp.ne.s64 	%p599, %rd8908, 0;
	@%p599 bra 	$L__BB23_230;
$L__BB23_231:
	and.b64  	%rd7825, %rd1028, 1;
	setp.eq.b64 	%p600, %rd7825, 1;
	not.pred 	%p601, %p600;
	@%p601 bra 	$L__BB23_233;
	shl.b64 	%rd7826, %rd8911, 3;
	add.s64 	%rd7827, %rd8792, %rd7826;
	ld.u64 	%rd7828, [%rd7827];
	and.b64  	%rd7829, %rd7828, 255;
	xor.b64  	%rd7830, %rd7829, %rd8910;
	mul.lo.s64 	%rd7831, %rd7830, 1099511628211;
	shr.u64 	%rd7832, %rd7828, 8;
	and.b64  	%rd7833, %rd7832, 255;
	xor.b64  	%rd7834, %rd7833, %rd7831;
	mul.lo.s64 	%rd7835, %rd7834, 1099511628211;
	shr.u64 	%rd7836, %rd7828, 16;
	and.b64  	%rd7837, %rd7836, 255;
	xor.b64  	%rd7838, %rd7837, %rd7835;
	mul.lo.s64 	%rd7839, %rd7838, 1099511628211;
	shr.u64 	%rd7840, %rd7828, 24;
	and.b64  	%rd7841, %rd7840, 255;
	xor.b64  	%rd7842, %rd7841, %rd7839;
	mul.lo.s64 	%rd7843, %rd7842, 1099511628211;
	shr.u64 	%rd7844, %rd7828, 32;
	and.b64  	%rd7845, %rd7844, 255;
	xor.b64  	%rd7846, %rd7845, %rd7843;
	mul.lo.s64 	%rd7847, %rd7846, 1099511628211;
	shr.u64 	%rd7848, %rd7828, 40;
	and.b64  	%rd7849, %rd7848, 255;
	xor.b64  	%rd7850, %rd7849, %rd7847;
	mul.lo.s64 	%rd7851, %rd7850, 1099511628211;
	shr.u64 	%rd7852, %rd7828, 48;
	and.b64  	%rd7853, %rd7852, 255;
	xor.b64  	%rd7854, %rd7853, %rd7851;
	mul.lo.s64 	%rd7855, %rd7854, 1099511628211;
	shr.u64 	%rd7856, %rd7828, 56;
	xor.b64  	%rd7857, %rd7856, %rd7855;
	mul.lo.s64 	%rd8910, %rd7857, 1099511628211;
$L__BB23_233:
	setp.lt.u64 	%p676, %rd8903, %rd8910;
	bra.uni 	$L__BB23_237;
$L__BB23_234:
	setp.eq.s32 	%p603, %r106, 0;
	mov.pred 	%p676, %p577;
	@%p603 bra 	$L__BB23_237;
	mov.b64 	%rd8914, 0;
	cvt.s64.s32 	%rd7864, %r106;
$L__BB23_236:
	shl.b64 	%rd7859, %rd8914, 3;
	add.s64 	%rd7860, %rd8760, %rd7859;
	ld.u64 	%rd7861, [%rd7860];
	add.s64 	%rd7862, %rd8792, %rd7859;
	ld.u64 	%rd7863, [%rd7862];
	setp.lt.u64 	%p676, %rd7861, %rd7863;
	setp.ge.u64 	%p604, %rd7861, %rd7863;
	add.s64 	%rd8914, %rd8914, 1;
	setp.ne.s64 	%p605, %rd8914, %rd7864;
	and.pred  	%p606, %p604, %p605;
	@%p606 bra 	$L__BB23_236;
$L__BB23_237:
	selp.b64 	%rd429, %rd8760, %rd8792, %p676;
	selp.u32 	%r435, 1, 0, %p676;
	add.s32 	%r39, %r36, %r435;
	not.pred 	%p607, %p676;
	selp.u32 	%r436, 1, 0, %p607;
	add.s32 	%r40, %r37, %r436;
	@%p676 bra 	$L__BB23_239;
	shl.b32 	%r437, %r40, 3;
	mov.u32 	%r438, _ZZN3cub18CUB_300001_SM_10006detail10merge_sort26DeviceMergeSortMergeKernelINS2_10policy_hubIPPyE9Policy600ES6_PNS0_8NullTypeES6_SA_j10tuple_lessS5_S9_EEvbT2_T3_T4_PT6_PT7_T5_PSE_SE_NS1_7vsmem_tEE19static_temp_storage;
	add.s32 	%r439, %r438, %r437;
	ld.shared.u64 	%rd8792, [%r439];
	bra.uni 	$L__BB23_240;
$L__BB23_239:
	shl.b32 	%r440, %r39, 3;
	mov.u32 	%r441, _ZZN3cub18CUB_300001_SM_10006detail10merge_sort26DeviceMergeSortMergeKernelINS2_10policy_hubIPPyE9Policy600ES6_PNS0_8NullTypeES6_SA_j10tuple_lessS5_S9_EEvbT2_T3_T4_PT6_PT7_T5_PSE_SE_NS1_7vsmem_tEE19static_temp_storage;
	add.s32 	%r442, %r441, %r440;
	ld.shared.u64 	%rd8760, [%r442];
$L__BB23_240:
	setp.ge.s32 	%p609, %r39, %r11;
	mov.pred 	%p608, 0;
	mov.pred 	%p677, %p608;
	@%p609 bra 	$L__BB23_271;
	setp.ge.s32 	%p611, %r40, %r10;
	mov.pred 	%p677, -1;
	@%p611 bra 	$L__BB23_271;
	setp.eq.s64 	%p612, %rd1028, 0;
	mov.b64 	%rd8920, -3750763034362895579;
	@%p612 bra 	$L__BB23_248;
	setp.eq.s64 	%p613, %rd79, 0;
	mov.b64 	%rd8920, -3750763034362895579;
	mov.b64 	%rd8921, 0;
	@%p613 bra 	$L__BB23_246;
	and.b64  	%rd8921, %rd1028, -2;
	add.s64 	%rd8917, %rd8760, 8;
	mov.b64 	%rd8920, -3750763034362895579;
	mov.u64 	%rd8918, %rd8921;
$L__BB23_245:
	ld.u64 	%rd7870, [%rd8917+-8];
	and.b64  	%rd7871, %rd7870, 255;
	xor.b64  	%rd7872, %rd7871, %rd8920;
	mul.lo.s64 	%rd7873, %rd7872, 1099511628211;
	shr.u64 	%rd7874, %rd7870, 8;
	and.b64  	%rd7875, %rd7874, 255;
	xor.b64  	%rd7876, %rd7875, %rd7873;
	mul.lo.s64 	%rd7877, %rd7876, 1099511628211;
	shr.u64 	%rd7878, %rd7870, 16;
	and.b64  	%rd7879, %rd7878, 255;
	xor.b64  	%rd7880, %rd7879, %rd7877;
	mul.lo.s64 	%rd7881, %rd7880, 1099511628211;
	shr.u64 	%rd7882, %rd7870, 24;
	and.b64  	%rd7883, %rd7882, 255;
	xor.b64  	%rd7884, %rd7883, %rd7881;
	mul.lo.s64 	%rd7885, %rd7884, 1099511628211;
	shr.u64 	%rd7886, %rd7870, 32;
	and.b64  	%rd7887, %rd7886, 255;
	xor.b64  	%rd7888, %rd7887, %rd7885;
	mul.lo.s64 	%rd7889, %rd7888, 1099511628211;
	shr.u64 	%rd7890, %rd7870, 40;
	and.b64  	%rd7891, %rd7890, 255;
	xor.b64  	%rd7892, %rd7891, %rd7889;
	mul.lo.s64 	%rd7893, %rd7892, 1099511628211;
	shr.u64 	%rd7894, %rd7870, 48;
	and.b64  	%rd7895, %rd7894, 255;
	xor.b64  	%rd7896, %rd7895, %rd7893;
	mul.lo.s64 	%rd7897, %rd7896, 1099511628211;
	shr.u64 	%rd7898, %rd7870, 56;
	xor.b64  	%rd7899, %rd7898, %rd7897;
	mul.lo.s64 	%rd7900, %rd7899, 1099511628211;
	ld.u64 	%rd7901, [%rd8917];
	and.b64  	%rd7902, %rd7901, 255;
	xor.b64  	%rd7903, %rd7902, %rd7900;
	mul.lo.s64 	%rd7904, %rd7903, 1099511628211;
	shr.u64 	%rd7905, %rd7901, 8;
	and.b64  	%rd7906, %rd7905, 255;
	xor.b64  	%rd7907, %rd7906, %rd7904;
	mul.lo.s64 	%rd7908, %rd7907, 1099511628211;
	shr.u64 	%rd7909, %rd7901, 16;
	and.b64  	%rd7910, %rd7909, 255;
	xor.b64  	%rd7911, %rd7910, %rd7908;
	mul.lo.s64 	%rd7912, %rd7911, 1099511628211;
	shr.u64 	%rd7913, %rd7901, 24;
	and.b64  	%rd7914, %rd7913, 255;
	xor.b64  	%rd7915, %rd7914, %rd7912;
	mul.lo.s64 	%rd7916, %rd7915, 1099511628211;
	shr.u64 	%rd7917, %rd7901, 32;
	and.b64  	%rd7918, %rd7917, 255;
	xor.b64  	%rd7919, %rd7918, %rd7916;
	mul.lo.s64 	%rd7920, %rd7919, 1099511628211;
	shr.u64 	%rd7921, %rd7901, 40;
	and.b64  	%rd7922, %rd7921, 255;
	xor.b64  	%rd7923, %rd7922, %rd7920;
	mul.lo.s64 	%rd7924, %rd7923, 1099511628211;
	shr.u64 	%rd7925, %rd7901, 48;
	and.b64  	%rd7926, %rd7925, 255;
	xor.b64  	%rd7927, %rd7926, %rd7924;
	mul.lo.s64 	%rd7928, %rd7927, 1099511628211;
	shr.u64 	%rd7929, %rd7901, 56;
	xor.b64  	%rd7930, %rd7929, %rd7928;
	mul.lo.s64 	%rd8920, %rd7930, 1099511628211;
	add.s64 	%rd8918, %rd8918, -2;
	add.s64 	%rd8917, %rd8917, 16;
	setp.ne.s64 	%p614, %rd8918, 0;
	@%p614 bra 	$L__BB23_245;
$L__BB23_246:
	and.b64  	%rd7931, %rd1028, 1;
	setp.eq.b64 	%p615, %rd7931, 1;
	not.pred 	%p616, %p615;
	@%p616 bra 	$L__BB23_248;
	shl.b64 	%rd7932, %rd8921, 3;
	add.s64 	%rd7933, %rd8760, %rd7932;
	ld.u64 	%rd7934, [%rd7933];
	and.b64  	%rd7935, %rd7934, 255;
	xor.b64  	%rd7936, %rd7935, %rd8920;
	mul.lo.s64 	%rd7937, %rd7936, 1099511628211;
	shr.u64 	%rd7938, %rd7934, 8;
	and.b64  	%rd7939, %rd7938, 255;
	xor.b64  	%rd7940, %rd7939, %rd7937;
	mul.lo.s64 	%rd7941, %rd7940, 1099511628211;
	shr.u64 	%rd7942, %rd7934, 16;
	and.b64  	%rd7943, %rd7942, 255;
	xor.b64  	%rd7944, %rd7943, %rd7941;
	mul.lo.s64 	%rd7945, %rd7944, 1099511628211;
	shr.u64 	%rd7946, %rd7934, 24;
	and.b64  	%rd7947, %rd7946, 255;
	xor.b64  	%rd7948, %rd7947, %rd7945;
	mul.lo.s64 	%rd7949, %rd7948, 1099511628211;
	shr.u64 	%rd7950, %rd7934, 32;
	and.b64  	%rd7951, %rd7950, 255;
	xor.b64  	%rd7952, %rd7951, %rd7949;
	mul.lo.s64 	%rd7953, %rd7952, 1099511628211;
	shr.u64 	%rd7954, %rd7934, 40;
	and.b64  	%rd7955, %rd7954, 255;
	xor.b64  	%rd7956, %rd7955, %rd7953;
	mul.lo.s64 	%rd7957, %rd7956, 1099511628211;
	shr.u64 	%rd7958, %rd7934, 48;
	and.b64  	%rd7959, %rd7958, 255;
	xor.b64  	%rd7960, %rd7959, %rd7957;
	mul.lo.s64 	%rd7961, %rd7960, 1099511628211;
	shr.u64 	%rd7962, %rd7934, 56;
	xor.b64  	%rd7963, %rd7962, %rd7961;
	mul.lo.s64 	%rd8920, %rd7963, 1099511628211;
$L__BB23_248:
	mov.b64 	%rd8927, -3750763034362895579;
	@%p612 bra 	$L__BB23_254;
	setp.eq.s64 	%p618, %rd79, 0;
	mov.b64 	%rd8927, -3750763034362895579;
	mov.b64 	%rd8928, 0;
	@%p618 bra 	$L__BB23_252;
	and.b64  	%rd8928, %rd1028, -2;
	add.s64 	%rd8924, %rd8792, 8;
	mov.b64 	%rd8927, -3750763034362895579;
	mov.u64 	%rd8925, %rd8928;
$L__BB23_251:
	ld.u64 	%rd7969, [%rd8924+-8];
	and.b64  	%rd7970, %rd7969, 255;
	xor.b64  	%rd7971, %rd7970, %rd8927;
	mul.lo.s64 	%rd7972, %rd7971, 1099511628211;
	shr.u64 	%rd7973, %rd7969, 8;
	and.b64  	%rd7974, %rd7973, 255;
	xor.b64  	%rd7975, %rd7974, %rd7972;
	mul.lo.s64 	%rd7976, %rd7975, 1099511628211;
	shr.u64 	%rd7977, %rd7969, 16;
	and.b64  	%rd7978, %rd7977, 255;
	xor.b64  	%rd7979, %rd7978, %rd7976;
	mul.lo.s64 	%rd7980, %rd7979, 1099511628211;
	shr.u64 	%rd7981, %rd7969, 24;
	and.b64  	%rd7982, %rd7981, 255;
	xor.b64  	%rd7983, %rd7982, %rd7980;
	mul.lo.s64 	%rd7984, %rd7983, 1099511628211;
	shr.u64 	%rd7985, %rd7969, 32;
	and.b64  	%rd7986, %rd7985, 255;
	xor.b64  	%rd7987, %rd7986, %rd7984;
	mul.lo.s64 	%rd7988, %rd7987, 1099511628211;
	shr.u64 	%rd7989, %rd7969, 40;
	and.b64  	%rd7990, %rd7989, 255;
	xor.b64  	%rd7991, %rd7990, %rd7988;
	mul.lo.s64 	%rd7992, %rd7991, 1099511628211;
	shr.u64 	%rd7993, %rd7969, 48;
	and.b64  	%rd7994, %rd7993, 255;
	xor.b64  	%rd7995, %rd7994, %rd7992;
	mul.lo.s64 	%rd7996, %rd7995, 1099511628211;
	shr.u64 	%rd7997, %rd7969, 56;
	xor.b64  	%rd7998, %rd7997, %rd7996;
	mul.lo.s64 	%rd7999, %rd7998, 1099511628211;
	ld.u64 	%rd8000, [%rd8924];
	and.b64  	%rd8001, %rd8000, 255;
	xor.b64  	%rd8002, %rd8001, %rd7999;
	mul.lo.s64 	%rd8003, %rd8002, 1099511628211;
	shr.u64 	%rd8004, %rd8000, 8;
	and.b64  	%rd8005, %rd8004, 255;
	xor.b64  	%rd8006, %rd8005, %rd8003;
	mul.lo.s64 	%rd8007, %rd8006, 1099511628211;
	shr.u64 	%rd8008, %rd8000, 16;
	and.b64  	%rd8009, %rd8008, 255;
	xor.b64  	%rd8010, %rd8009, %rd8007;
	mul.lo.s64 	%rd8011, %rd8010, 1099511628211;
	shr.u64 	%rd8012, %rd8000, 24;
	and.b64  	%rd8013, %rd8012, 255;
	xor.b64  	%rd8014, %rd8013, %rd8011;
	mul.lo.s64 	%rd8015, %rd8014, 1099511628211;
	shr.u64 	%rd8016, %rd8000, 32;
	and.b64  	%rd8017, %rd8016, 255;
	xor.b64  	%rd8018, %rd8017, %rd8015;
	mul.lo.s64 	%rd8019, %rd8018, 1099511628211;
	shr.u64 	%rd8020, %rd8000, 40;
	and.b64  	%rd8021, %rd8020, 255;
	xor.b64  	%rd8022, %rd8021, %rd8019;
	mul.lo.s64 	%rd8023, %rd8022, 1099511628211;
	shr.u64 	%rd8024, %rd8000, 48;
	and.b64  	%rd8025, %rd8024, 255;
	xor.b64  	%rd8026, %rd8025, %rd8023;
	mul.lo.s64 	%rd8027, %rd8026, 1099511628211;
	shr.u64 	%rd8028, %rd8000, 56;
	xor.b64  	%rd8029, %rd8028, %rd8027;
	mul.lo.s64 	%rd8927, %rd8029, 1099511628211;
	add.s64 	%rd8925, %rd8925, -2;
	add.s64 	%rd8924, %rd8924, 16;
	setp.ne.s64 	%p619, %rd8925, 0;
	@%p619 bra 	$L__BB23_251;
$L__BB23_252:
	and.b64  	%rd8030, %rd1028, 1;
	setp.eq.b64 	%p620, %rd8030, 1;
	not.pred 	%p621, %p620;
	@%p621 bra 	$L__BB23_254;
	shl.b64 	%rd8031, %rd8928, 3;
	add.s64 	%rd8032, %rd8792, %rd8031;
	ld.u64 	%rd8033, [%rd8032];
	and.b64  	%rd8034, %rd8033, 255;
	xor.b64  	%rd8035, %rd8034, %rd8927;
	mul.lo.s64 	%rd8036, %rd8035, 1099511628211;
	shr.u64 	%rd8037, %rd8033, 8;
	and.b64  	%rd8038, %rd8037, 255;
	xor.b64  	%rd8039, %rd8038, %rd8036;
	mul.lo.s64 	%rd8040, %rd8039, 1099511628211;
	shr.u64 	%rd8041, %rd8033, 16;
	and.b64  	%rd8042, %rd8041, 255;
	xor.b64  	%rd8043, %rd8042, %rd8040;
	mul.lo.s64 	%rd8044, %rd8043, 1099511628211;
	shr.u64 	%rd8045, %rd8033, 24;
	and.b64  	%rd8046, %rd8045, 255;
	xor.b64  	%rd8047, %rd8046, %rd8044;
	mul.lo.s64 	%rd8048, %rd8047, 1099511628211;
	shr.u64 	%rd8049, %rd8033, 32;
	and.b64  	%rd8050, %rd8049, 255;
	xor.b64  	%rd8051, %rd8050, %rd8048;
	mul.lo.s64 	%rd8052, %rd8051, 1099511628211;
	shr.u64 	%rd8053, %rd8033, 40;
	and.b64  	%rd8054, %rd8053, 255;
	xor.b64  	%rd8055, %rd8054, %rd8052;
	mul.lo.s64 	%rd8056, %rd8055, 1099511628211;
	shr.u64 	%rd8057, %rd8033, 48;
	and.b64  	%rd8058, %rd8057, 255;
	xor.b64  	%rd8059, %rd8058, %rd8056;
	mul.lo.s64 	%rd8060, %rd8059, 1099511628211;
	shr.u64 	%rd8061, %rd8033, 56;
	xor.b64  	%rd8062, %rd8061, %rd8060;
	mul.lo.s64 	%rd8927, %rd8062, 1099511628211;
$L__BB23_254:
	setp.eq.s64 	%p622, %rd8920, %rd8927;
	@%p622 bra 	$L__BB23_268;
	mov.b64 	%rd8934, -3750763034362895579;
	@%p612 bra 	$L__BB23_261;
	setp.eq.s64 	%p624, %rd79, 0;
	mov.b64 	%rd8934, -3750763034362895579;
	mov.b64 	%rd8935, 0;
	@%p624 bra 	$L__BB23_259;
	and.b64  	%rd8935, %rd1028, -2;
	add.s64 	%rd8931, %rd8760, 8;
	mov.b64 	%rd8934, -3750763034362895579;
	mov.u64 	%rd8932, %rd8935;
$L__BB23_258:
	ld.u64 	%rd8068, [%rd8931+-8];
	and.b64  	%rd8069, %rd8068, 255;
	xor.b64  	%rd8070, %rd8069, %rd8934;
	mul.lo.s64 	%rd8071, %rd8070, 1099511628211;
	shr.u64 	%rd8072, %rd8068, 8;
	and.b64  	%rd8073, %rd8072, 255;
	xor.b64  	%rd8074, %rd8073, %rd8071;
	mul.lo.s64 	%rd8075, %rd8074, 1099511628211;
	shr.u64 	%rd8076, %rd8068, 16;
	and.b64  	%rd8077, %rd8076, 255;
	xor.b64  	%rd8078, %rd8077, %rd8075;
	mul.lo.s64 	%rd8079, %rd8078, 1099511628211;
	shr.u64 	%rd8080, %rd8068, 24;
	and.b64  	%rd8081, %rd8080, 255;
	xor.b64  	%rd8082, %rd8081, %rd8079;
	mul.lo.s64 	%rd8083, %rd8082, 1099511628211;
	shr.u64 	%rd8084, %rd8068, 32;
	and.b64  	%rd8085, %rd8084, 255;
	xor.b64  	%rd8086, %rd8085, %rd8083;
	mul.lo.s64 	%rd8087, %rd8086, 1099511628211;
	shr.u64 	%rd8088, %rd8068, 40;
	and.b64  	%rd8089, %rd8088, 255;
	xor.b64  	%rd8090, %rd8089, %rd8087;
	mul.lo.s64 	%rd8091, %rd8090, 1099511628211;
	shr.u64 	%rd8092, %rd8068, 48;
	and.b64  	%rd8093, %rd8092, 255;
	xor.b64  	%rd8094, %rd8093, %rd8091;
	mul.lo.s64 	%rd8095, %rd8094, 1099511628211;
	shr.u64 	%rd8096, %rd8068, 56;
	xor.b64  	%rd8097, %rd8096, %rd8095;
	mul.lo.s64 	%rd8098, %rd8097, 1099511628211;
	ld.u64 	%rd8099, [%rd8931];
	and.b64  	%rd8100, %rd8099, 255;
	xor.b64  	%rd8101, %rd8100, %rd8098;
	mul.lo.s64 	%rd8102, %rd8101, 1099511628211;
	shr.u64 	%rd8103, %rd8099, 8;
	and.b64  	%rd8104, %rd8103, 255;
	xor.b64  	%rd8105, %rd8104, %rd8102;
	mul.lo.s64 	%rd8106, %rd8105, 1099511628211;
	shr.u64 	%rd8107, %rd8099, 16;
	and.b64  	%rd8108, %rd8107, 255;
	xor.b64  	%rd8109, %rd8108, %rd8106;
	mul.lo.s64 	%rd8110, %rd8109, 1099511628211;
	shr.u64 	%rd8111, %rd8099, 24;
	and.b64  	%rd8112, %rd8111, 255;
	xor.b64  	%rd8113, %rd8112, %rd8110;
	mul.lo.s64 	%rd8114, %rd8113, 1099511628211;
	shr.u64 	%rd8115, %rd8099, 32;
	and.b64  	%rd8116, %rd8115, 255;
	xor.b64  	%rd8117, %rd8116, %rd8114;
	mul.lo.s64 	%rd8118, %rd8117, 1099511628211;
	shr.u64 	%rd8119, %rd8099, 40;
	and.b64  	%rd8120, %rd8119, 255;
	xor.b64  	%rd8121, %rd8120, %rd8118;
	mul.lo.s64 	%rd8122, %rd8121, 1099511628211;
	shr.u64 	%rd8123, %rd8099, 48;
	and.b64  	%rd8124, %rd8123, 255;
	xor.b64  	%rd8125, %rd8124, %rd8122;
	mul.lo.s64 	%rd8126, %rd8125, 1099511628211;
	shr.u64 	%rd8127, %rd8099, 56;
	xor.b64  	%rd8128, %rd8127, %rd8126;
	mul.lo.s64 	%rd8934, %rd8128, 1099511628211;
	add.s64 	%rd8932, %rd8932, -2;
	add.s64 	%rd8931, %rd8931, 16;
	setp.ne.s64 	%p625, %rd8932, 0;
	@%p625 bra 	$L__BB23_258;
$L__BB23_259:
	and.b64  	%rd8129, %rd1028, 1;
	setp.eq.b64 	%p626, %rd8129, 1;
	not.pred 	%p627, %p626;
	@%p627 bra 	$L__BB23_261;
	shl.b64 	%rd8130, %rd8935, 3;
	add.s64 	%rd8131, %rd8760, %rd8130;
	ld.u64 	%rd8132, [%rd8131];
	and.b64  	%rd8133, %rd8132, 255;
	xor.b64  	%rd8134, %rd8133, %rd8934;
	mul.lo.s64 	%rd8135, %rd8134, 1099511628211;
	shr.u64 	%rd8136, %rd8132, 8;
	and.b64  	%rd8137, %rd8136, 255;
	xor.b64  	%rd8138, %rd8137, %rd8135;
	mul.lo.s64 	%rd8139, %rd8138, 1099511628211;
	shr.u64 	%rd8140, %rd8132, 16;
	and.b64  	%rd8141, %rd8140, 255;
	xor.b64  	%rd8142, %rd8141, %rd8139;
	mul.lo.s64 	%rd8143, %rd8142, 1099511628211;
	shr.u64 	%rd8144, %rd8132, 24;
	and.b64  	%rd8145, %rd8144, 255;
	xor.b64  	%rd8146, %rd8145, %rd8143;
	mul.lo.s64 	%rd8147, %rd8146, 1099511628211;
	shr.u64 	%rd8148, %rd8132, 32;
	and.b64  	%rd8149, %rd8148, 255;
	xor.b64  	%rd8150, %rd8149, %rd8147;
	mul.lo.s64 	%rd8151, %rd8150, 1099511628211;
	shr.u64 	%rd8152, %rd8132, 40;
	and.b64  	%rd8153, %rd8152, 255;
	xor.b64  	%rd8154, %rd8153, %rd8151;
	mul.lo.s64 	%rd8155, %rd8154, 1099511628211;
	shr.u64 	%rd8156, %rd8132, 48;
	and.b64  	%rd8157, %rd8156, 255;
	xor.b64  	%rd8158, %rd8157, %rd8155;
	mul.lo.s64 	%rd8159, %rd8158, 1099511628211;
	shr.u64 	%rd8160, %rd8132, 56;
	xor.b64  	%rd8161, %rd8160, %rd8159;
	mul.lo.s64 	%rd8934, %rd8161, 1099511628211;
$L__BB23_261:
	mov.b64 	%rd8941, -3750763034362895579;
	@%p612 bra 	$L__BB23_267;
	setp.eq.s64 	%p629, %rd79, 0;
	mov.b64 	%rd8941, -3750763034362895579;
	mov.b64 	%rd8942, 0;
	@%p629 bra 	$L__BB23_265;
	and.b64  	%rd8942, %rd1028, -2;
	add.s64 	%rd8938, %rd8792, 8;
	mov.b64 	%rd8941, -3750763034362895579;
	mov.u64 	%rd8939, %rd8942;
$L__BB23_264:
	ld.u64 	%rd8167, [%rd8938+-8];
	and.b64  	%rd8168, %rd8167, 255;
	xor.b64  	%rd8169, %rd8168, %rd8941;
	mul.lo.s64 	%rd8170, %rd8169, 1099511628211;
	shr.u64 	%rd8171, %rd8167, 8;
	and.b64  	%rd8172, %rd8171, 255;
	xor.b64  	%rd8173, %rd8172, %rd8170;
	mul.lo.s64 	%rd8174, %rd8173, 1099511628211;
	shr.u64 	%rd8175, %rd8167, 16;
	and.b64  	%rd8176, %rd8175, 255;
	xor.b64  	%rd8177, %rd8176, %rd8174;
	mul.lo.s64 	%rd8178, %rd8177, 1099511628211;
	shr.u64 	%rd8179, %rd8167, 24;
	and.b64  	%rd8180, %rd8179, 255;
	xor.b64  	%rd8181, %rd8180, %rd8178;
	mul.lo.s64 	%rd8182, %rd8181, 1099511628211;
	shr.u64 	%rd8183, %rd8167, 32;
	and.b64  	%rd8184, %rd8183, 255;
	xor.b64  	%rd8185, %rd8184, %rd8182;
	mul.lo.s64 	%rd8186, %rd8185, 1099511628211;
	shr.u64 	%rd8187, %rd8167, 40;
	and.b64  	%rd8188, %rd8187, 255;
	xor.b64  	%rd8189, %rd8188, %rd8186;
	mul.lo.s64 	%rd8190, %rd8189, 1099511628211;
	shr.u64 	%rd8191, %rd8167, 48;
	and.b64  	%rd8192, %rd8191, 255;
	xor.b64  	%rd8193, %rd8192, %rd8190;
	mul.lo.s64 	%rd8194, %rd8193, 1099511628211;
	shr.u64 	%rd8195, %rd8167, 56;
	xor.b64  	%rd8196, %rd8195, %rd8194;
	mul.lo.s64 	%rd8197, %rd8196, 1099511628211;
	ld.u64 	%rd8198, [%rd8938];
	and.b64  	%rd8199, %rd8198, 255;
	xor.b64  	%rd8200, %rd8199, %rd8197;
	mul.lo.s64 	%rd8201, %rd8200, 1099511628211;
	shr.u64 	%rd8202, %rd8198, 8;
	and.b64  	%rd8203, %rd8202, 255;
	xor.b64  	%rd8204, %rd8203, %rd8201;
	mul.lo.s64 	%rd8205, %rd8204, 1099511628211;
	shr.u64 	%rd8206, %rd8198, 16;
	and.b64  	%rd8207, %rd8206, 255;
	xor.b64  	%rd8208, %rd8207, %rd8205;
	mul.lo.s64 	%rd8209, %rd8208, 1099511628211;
	shr.u64 	%rd8210, %rd8198, 24;
	and.b64  	%rd8211, %rd8210, 255;
	xor.b64  	%rd8212, %rd8211, %rd8209;
	mul.lo.s64 	%rd8213, %rd8212, 1099511628211;
	shr.u64 	%rd8214, %rd8198, 32;
	and.b64  	%rd8215, %rd8214, 255;
	xor.b64  	%rd8216, %rd8215, %rd8213;
	mul.lo.s64 	%rd8217, %rd8216, 1099511628211;
	shr.u64 	%rd8218, %rd8198, 40;
	and.b64  	%rd8219, %rd8218, 255;
	xor.b64  	%rd8220, %rd8219, %rd8217;
	mul.lo.s64 	%rd8221, %rd8220, 1099511628211;
	shr.u64 	%rd8222, %rd8198, 48;
	and.b64  	%rd8223, %rd8222, 255;
	xor.b64  	%rd8224, %rd8223, %rd8221;
	mul.lo.s64 	%rd8225, %rd8224, 1099511628211;
	shr.u64 	%rd8226, %rd8198, 56;
	xor.b64  	%rd8227, %rd8226, %rd8225;
	mul.lo.s64 	%rd8941, %rd8227, 1099511628211;
	add.s64 	%rd8939, %rd8939, -2;
	add.s64 	%rd8938, %rd8938, 16;
	setp.ne.s64 	%p630, %rd8939, 0;
	@%p630 bra 	$L__BB23_264;
$L__BB23_265:
	and.b64  	%rd8228, %rd1028, 1;
	setp.eq.b64 	%p631, %rd8228, 1;
	not.pred 	%p632, %p631;
	@%p632 bra 	$L__BB23_267;
	shl.b64 	%rd8229, %rd8942, 3;
	add.s64 	%rd8230, %rd8792, %rd8229;
	ld.u64 	%rd8231, [%rd8230];
	and.b64  	%rd8232, %rd8231, 255;
	xor.b64  	%rd8233, %rd8232, %rd8941;
	mul.lo.s64 	%rd8234, %rd8233, 1099511628211;
	shr.u64 	%rd8235, %rd8231, 8;
	and.b64  	%rd8236, %rd8235, 255;
	xor.b64  	%rd8237, %rd8236, %rd8234;
	mul.lo.s64 	%rd8238, %rd8237, 1099511628211;
	shr.u64 	%rd8239, %rd8231, 16;
	and.b64  	%rd8240, %rd8239, 255;
	xor.b64  	%rd8241, %rd8240, %rd8238;
	mul.lo.s64 	%rd8242, %rd8241, 1099511628211;
	shr.u64 	%rd8243, %rd8231, 24;
	and.b64  	%rd8244, %rd8243, 255;
	xor.b64  	%rd8245, %rd8244, %rd8242;
	mul.lo.s64 	%rd8246, %rd8245, 1099511628211;
	shr.u64 	%rd8247, %rd8231, 32;
	and.b64  	%rd8248, %rd8247, 255;
	xor.b64  	%rd8249, %rd8248, %rd8246;
	mul.lo.s64 	%rd8250, %rd8249, 1099511628211;
	shr.u64 	%rd8251, %rd8231, 40;
	and.b64  	%rd8252, %rd8251, 255;
	xor.b64  	%rd8253, %rd8252, %rd8250;
	mul.lo.s64 	%rd8254, %rd8253, 1099511628211;
	shr.u64 	%rd8255, %rd8231, 48;
	and.b64  	%rd8256, %rd8255, 255;
	xor.b64  	%rd8257, %rd8256, %rd8254;
	mul.lo.s64 	%rd8258, %rd8257, 1099511628211;
	shr.u64 	%rd8259, %rd8231, 56;
	xor.b64  	%rd8260, %rd8259, %rd8258;
	mul.lo.s64 	%rd8941, %rd8260, 1099511628211;
$L__BB23_267:
	setp.lt.u64 	%p677, %rd8934, %rd8941;
	bra.uni 	$L__BB23_271;
$L__BB23_268:
	setp.eq.s32 	%p634, %r106, 0;
	mov.pred 	%p677, %p608;
	@%p634 bra 	$L__BB23_271;
	mov.b64 	%rd8945, 0;
	cvt.s64.s32 	%rd8267, %r106;
$L__BB23_270:
	shl.b64 	%rd8262, %rd8945, 3;
	add.s64 	%rd8263, %rd8760, %rd8262;
	ld.u64 	%rd8264, [%rd8263];
	add.s64 	%rd8265, %rd8792, %rd8262;
	ld.u64 	%rd8266, [%rd8265];
	setp.lt.u64 	%p677, %rd8264, %rd8266;
	setp.ge.u64 	%p635, %rd8264, %rd8266;
	add.s64 	%rd8945, %rd8945, 1;
	setp.ne.s64 	%p636, %rd8945, %rd8267;
	and.pred  	%p637, %p635, %p636;
	@%p637 bra 	$L__BB23_270;
$L__BB23_271:
	selp.b64 	%rd488, %rd8760, %rd8792, %p677;
	selp.u32 	%r443, 1, 0, %p677;
	add.s32 	%r42, %r39, %r443;
	not.pred 	%p638, %p677;
	selp.u32 	%r444, 1, 0, %p638;
	add.s32 	%r43, %r40, %r444;
	@%p677 bra 	$L__BB23_273;
	shl.b32 	%r445, %r43, 3;
	mov.u32 	%r446, _ZZN3cub18CUB_300001_SM_10006detail10merge_sort26DeviceMergeSortMergeKernelINS2_10policy_hubIPPyE9Policy600ES6_PNS0_8NullTypeES6_SA_j10tuple_lessS5_S9_EEvbT2_T3_T4_PT6_PT7_T5_PSE_SE_NS1_7vsmem_tEE19static_temp_storage;
	add.s32 	%r447, %r446, %r445;
	ld.shared.u64 	%rd8792, [%r447];
	bra.uni 	$L__BB23_274;
$L__BB23_273:
	shl.b32 	%r448, %r42, 3;
	mov.u32 	%r449, _ZZN3cub18CUB_300001_SM_10006detail10merge_sort26DeviceMergeSortMergeKernelINS2_10policy_hubIPPyE9Policy600ES6_PNS0_8NullTypeES6_SA_j10tuple_lessS5_S9_EEvbT2_T3_T4_PT6_PT7_T5_PSE_SE_NS1_7vsmem_tEE19static_temp_storage;
	add.s32 	%r450, %r449, %r448;
	ld.shared.u64 	%rd8760, [%r450];
$L__BB23_274:
	setp.ge.s32 	%p640, %r42, %r11;
	mov.pred 	%p639, 0;
	mov.pred 	%p678, %p639;
	@%p640 bra 	$L__BB23_305;
	setp.ge.s32 	%p642, %r43, %r10;
	mov.pred 	%p678, -1;
	@%p642 bra 	$L__BB23_305;
	setp.eq.s64 	%p643, %rd1028, 0;
	mov.b64 	%rd8951, -3750763034362895579;
	@%p643 bra 	$L__BB23_282;
	setp.eq.s64 	%p644, %rd79, 0;
	mov.b64 	%rd8951, -3750763034362895579;
	mov.b64 	%rd8952, 0;
	@%p644 bra 	$L__BB23_280;
	and.b64  	%rd8952, %rd1028, -2;
	add.s64 	%rd8948, %rd8760, 8;
	mov.b64 	%rd8951, -3750763034362895579;
	mov.u64 	%rd8949, %rd8952;
$L__BB23_279:
	ld.u64 	%rd8273, [%rd8948+-8];
	and.b64  	%rd8274, %rd8273, 255;
	xor.b64  	%rd8275, %rd8274, %rd8951;
	mul.lo.s64 	%rd8276, %rd8275, 1099511628211;
	shr.u64 	%rd8277, %rd8273, 8;
	and.b64  	%rd8278, %rd8277, 255;
	xor.b64  	%rd8279, %rd8278, %rd8276;
	mul.lo.s64 	%rd8280, %rd8279, 1099511628211;
	shr.u64 	%rd8281, %rd8273, 16;
	and.b64  	%rd8282, %rd8281, 255;
	xor.b64  	%rd8283, %rd8282, %rd8280;
	mul.lo.s64 	%rd8284, %rd8283, 1099511628211;
	shr.u64 	%rd8285, %rd8273, 24;
	and.b64  	%rd8286, %rd8285, 255;
	xor.b64  	%rd8287, %rd8286, %rd8284;
	mul.lo.s64 	%rd8288, %rd8287, 1099511628211;
	shr.u64 	%rd8289, %rd8273, 32;
	and.b64  	%rd8290, %rd8289, 255;
	xor.b64  	%rd8291, %rd8290, %rd8288;
	mul.lo.s64 	%rd8292, %rd8291, 1099511628211;
	shr.u64 	%rd8293, %rd8273, 40;
	and.b64  	%rd8294, %rd8293, 255;
	xor.b64  	%rd8295, %rd8294, %rd8292;
	mul.lo.s64 	%rd8296, %rd8295, 1099511628211;
	shr.u64 	%rd8297, %rd8273, 48;
	and.b64  	%rd8298, %rd8297, 255;
	xor.b64  	%rd8299, %rd8298, %rd8296;
	mul.lo.s64 	%rd8300, %rd8299, 1099511628211;
	shr.u64 	%rd8301, %rd8273, 56;
	xor.b64  	%rd8302, %rd8301, %rd8300;
	mul.lo.s64 	%rd8303, %rd8302, 1099511628211;
	ld.u64 	%rd8304, [%rd8948];
	and.b64  	%rd8305, %rd8304, 255;
	xor.b64  	%rd8306, %rd8305, %rd8303;
	mul.lo.s64 	%rd8307, %rd8306, 1099511628211;
	shr.u64 	%rd8308, %rd8304, 8;
	and.b64  	%rd8309, %rd8308, 255;
	xor.b64  	%rd8310, %rd8309, %rd8307;
	mul.lo.s64 	%rd8311, %rd8310, 1099511628211;
	shr.u64 	%rd8312, %rd8304, 16;
	and.b64  	%rd8313, %rd8312, 255;
	xor.b64  	%rd8314, %rd8313, %rd8311;
	mul.lo.s64 	%rd8315, %rd8314, 1099511628211;
	shr.u64 	%rd8316, %rd8304, 24;
	and.b64  	%rd8317, %rd8316, 255;
	xor.b64  	%rd8318, %rd8317, %rd8315;
	mul.lo.s64 	%rd8319, %rd8318, 1099511628211;
	shr.u64 	%rd8320, %rd8304, 32;
	and.b64  	%rd8321, %rd8320, 255;
	xor.b64  	%rd8322, %rd8321, %rd8319;
	mul.lo.s64 	%rd8323, %rd8322, 1099511628211;
	shr.u64 	%rd8324, %rd8304, 40;
	and.b64  	%rd8325, %rd8324, 255;
	xor.b64  	%rd8326, %rd8325, %rd8323;
	mul.lo.s64 	%rd8327, %rd8326, 1099511628211;
	shr.u64 	%rd8328, %rd8304, 48;
	and.b64  	%rd8329, %rd8328, 255;
	xor.b64  	%rd8330, %rd8329, %rd8327;
	mul.lo.s64 	%rd8331, %rd8330, 1099511628211;
	shr.u64 	%rd8332, %rd8304, 56;
	xor.b64  	%rd8333, %rd8332, %rd8331;
	mul.lo.s64 	%rd8951, %rd8333, 1099511628211;
	add.s64 	%rd8949, %rd8949, -2;
	add.s64 	%rd8948, %rd8948, 16;
	setp.ne.s64 	%p645, %rd8949, 0;
	@%p645 bra 	$L__BB23_279;
$L__BB23_280:
	and.b64  	%rd8334, %rd1028, 1;
	setp.eq.b64 	%p646, %rd8334, 1;
	not.pred 	%p647, %p646;
	@%p647 bra 	$L__BB23_282;
	shl.b64 	%rd8335, %rd8952, 3;
	add.s64 	%rd8336, %rd8760, %rd8335;
	ld.u64 	%rd8337, [%rd8336];
	and.b64  	%rd8338, %rd8337, 255;
	xor.b64  	%rd8339, %rd8338, %rd8951;
	mul.lo.s64 	%rd8340, %rd8339, 1099511628211;
	shr.u64 	%rd8341, %rd8337, 8;
	and.b64  	%rd8342, %rd8341, 255;
	xor.b64  	%rd8343, %rd8342, %rd8340;
	mul.lo.s64 	%rd8344, %rd8343, 1099511628211;
	shr.u64 	%rd8345, %rd8337, 16;
	and.b64  	%rd8346, %rd8345, 255;
	xor.b64  	%rd8347, %rd8346, %rd8344;
	mul.lo.s64 	%rd8348, %rd8347, 1099511628211;
	shr.u64 	%rd8349, %rd8337, 24;
	and.b64  	%rd8350, %rd8349, 255;
	xor.b64  	%rd8351, %rd8350, %rd8348;
	mul.lo.s64 	%rd8352, %rd8351, 1099511628211;
	shr.u64 	%rd8353, %rd8337, 32;
	and.b64  	%rd8354, %rd8353, 255;
	xor.b64  	%rd8355, %rd8354, %rd8352;
	mul.lo.s64 	%rd8356, %rd8355, 1099511628211;
	shr.u64 	%rd8357, %rd8337, 40;
	and.b64  	%rd8358, %rd8357, 255;
	xor.b64  	%rd8359, %rd8358, %rd8356;
	mul.lo.s64 	%rd8360, %rd8359, 1099511628211;
	shr.u64 	%rd8361, %rd8337, 48;
	and.b64  	%rd8362, %rd8361, 255;
	xor.b64  	%rd8363, %rd8362, %rd8360;
	mul.lo.s64 	%rd8364, %rd8363, 1099511628211;
	shr.u64 	%rd8365, %rd8337, 56;
	xor.b64  	%rd8366, %rd8365, %rd8364;
	mul.lo.s64 	%rd8951, %rd8366, 1099511628211;
$L__BB23_282:
	mov.b64 	%rd8958, -3750763034362895579;
	@%p643 bra 	$L__BB23_288;
	setp.eq.s64 	%p649, %rd79, 0;
	mov.b64 	%rd8958, -3750763034362895579;
	mov.b64 	%rd8959, 0;
	@%p649 bra 	$L__BB23_286;
	and.b64  	%rd8959, %rd1028, -2;
	add.s64 	%rd8955, %rd8792, 8;
	mov.b64 	%rd8958, -3750763034362895579;
	mov.u64 	%rd8956, %rd8959;
$L__BB23_285:
	ld.u64 	%rd8372, [%rd8955+-8];
	and.b64  	%rd8373, %rd8372, 255;
	xor.b64  	%rd8374, %rd8373, %rd8958;
	mul.lo.s64 	%rd8375, %rd8374, 1099511628211;
	shr.u64 	%rd8376, %rd8372, 8;
	and.b64  	%rd8377, %rd8376, 255;
	xor.b64  	%rd8378, %rd8377, %rd8375;
	mul.lo.s64 	%rd8379, %rd8378, 1099511628211;
	shr.u64 	%rd8380, %rd8372, 16;
	and.b64  	%rd8381, %rd8380, 255;
	xor.b64  	%rd8382, %rd8381, %rd8379;
	mul.lo.s64 	%rd8383, %rd8382, 1099511628211;
	shr.u64 	%rd8384, %rd8372, 24;
	and.b64  	%rd8385, %rd8384, 255;
	xor.b64  	%rd8386, %rd8385, %rd8383;
	mul.lo.s64 	%rd8387, %rd8386, 1099511628211;
	shr.u64 	%rd8388, %rd8372, 32;
	and.b64  	%rd8389, %rd8388, 255;
	xor.b64  	%rd8390, %rd8389, %rd8387;
	mul.lo.s64 	%rd8391, %rd8390, 1099511628211;
	shr.u64 	%rd8392, %rd8372, 40;
	and.b64  	%rd8393, %rd8392, 255;
	xor.b64  	%rd8394, %rd8393, %rd8391;
	mul.lo.s64 	%rd8395, %rd8394, 1099511628211;
	shr.u64 	%rd8396, %rd8372, 48;
	and.b64  	%rd8397, %rd8396, 255;
	xor.b64  	%rd8398, %rd8397, %rd8395;
	mul.lo.s64 	%rd8399, %rd8398, 1099511628211;
	shr.u64 	%rd8400, %rd8372, 56;
	xor.b64  	%rd8401, %rd8400, %rd8399;
	mul.lo.s64 	%rd8402, %rd8401, 1099511628211;
	ld.u64 	%rd8403, [%rd8955];
	and.b64  	%rd8404, %rd8403, 255;
	xor.b64  	%rd8405, %rd8404, %rd8402;
	mul.lo.s64 	%rd8406, %rd8405, 1099511628211;
	shr.u64 	%rd8407, %rd8403, 8;
	and.b64  	%rd8408, %rd8407, 255;
	xor.b64  	%rd8409, %rd8408, %rd8406;
	mul.lo.s64 	%rd8410, %rd8409, 1099511628211;
	shr.u64 	%rd8411, %rd8403, 16;
	and.b64  	%rd8412, %rd8411, 255;
	xor.b64  	%rd8413, %rd8412, %rd8410;
	mul.lo.s64 	%rd8414, %rd8413, 1099511628211;
	shr.u64 	%rd8415, %rd8403, 24;
	and.b64  	%rd8416, %rd8415, 255;
	xor.b64  	%rd8417, %rd8416, %rd8414;
	mul.lo.s64 	%rd8418, %rd8417, 1099511628211;
	shr.u64 	%rd8419, %rd8403, 32;
	and.b64  	%rd8420, %rd8419, 255;
	xor.b64  	%rd8421, %rd8420, %rd8418;
	mul.lo.s64 	%rd8422, %rd8421, 1099511628211;
	shr.u64 	%rd8423, %rd8403, 40;
	and.b64  	%rd8424, %rd8423, 255;
	xor.b64  	%rd8425, %rd8424, %rd8422;
	mul.lo.s64 	%rd8426, %rd8425, 1099511628211;
	shr.u64 	%rd8427, %rd8403, 48;
	and.b64  	%rd8428, %rd8427, 255;
	xor.b64  	%rd8429, %rd8428, %rd8426;
	mul.lo.s64 	%rd8430, %rd8429, 1099511628211;
	shr.u64 	%rd8431, %rd8403, 56;
	xor.b64  	%rd8432, %rd8431, %rd8430;
	mul.lo.s64 	%rd8958, %rd8432, 1099511628211;
	add.s64 	%rd8956, %rd8956, -2;
	add.s64 	%rd8955, %rd8955, 16;
	setp.ne.s64 	%p650, %rd8956, 0;
	@%p650 bra 	$L__BB23_285;
$L__BB23_286:
	and.b64  	%rd8433, %rd1028, 1;
	setp.eq.b64 	%p651, %rd8433, 1;
	not.pred 	%p652, %p651;
	@%p652 bra 	$L__BB23_288;
	shl.b64 	%rd8434, %rd8959, 3;
	add.s64 	%rd8435, %rd8792, %rd8434;
	ld.u64 	%rd8436, [%rd8435];
	and.b64  	%rd8437, %rd8436, 255;
	xor.b64  	%rd8438, %rd8437, %rd8958;
	mul.lo.s64 	%rd8439, %rd8438, 1099511628211;
	shr.u64 	%rd8440, %rd8436, 8;
	and.b64  	%rd8441, %rd8440, 255;
	xor.b64  	%rd8442, %rd8441, %rd8439;
	mul.lo.s64 	%rd8443, %rd8442, 1099511628211;
	shr.u64 	%rd8444, %rd8436, 16;
	and.b64  	%rd8445, %rd8444, 255;
	xor.b64  	%rd8446, %rd8445, %rd8443;
	mul.lo.s64 	%rd8447, %rd8446, 1099511628211;
	shr.u64 	%rd8448, %rd8436, 24;
	and.b64  	%rd8449, %rd8448, 255;
	xor.b64  	%rd8450, %rd8449, %rd8447;
	mul.lo.s64 	%rd8451, %rd8450, 1099511628211;
	shr.u64 	%rd8452, %rd8436, 32;
	and.b64  	%rd8453, %rd8452, 255;
	xor.b64  	%rd8454, %rd8453, %rd8451;
	mul.lo.s64 	%rd8455, %rd8454, 1099511628211;
	shr.u64 	%rd8456, %rd8436, 40;
	and.b64  	%rd8457, %rd8456, 255;
	xor.b64  	%rd8458, %rd8457, %rd8455;
	mul.lo.s64 	%rd8459, %rd8458, 1099511628211;
	shr.u64 	%rd8460, %rd8436, 48;
	and.b64  	%rd8461, %rd8460, 255;
	xor.b64  	%rd8462, %rd8461, %rd8459;
	mul.lo.s64 	%rd8463, %rd8462, 1099511628211;
	shr.u64 	%rd8464, %rd8436, 56;
	xor.b64  	%rd8465, %rd8464, %rd8463;
	mul.lo.s64 	%rd8958, %rd8465, 1099511628211;
$L__BB23_288:
	setp.eq.s64 	%p653, %rd8951, %rd8958;
	@%p653 bra 	$L__BB23_302;
	mov.b64 	%rd8965, -3750763034362895579;
	@%p643 bra 	$L__BB23_295;
	setp.eq.s64 	%p655, %rd79, 0;
	mov.b64 	%rd8965, -3750763034362895579;
	mov.b64 	%rd8966, 0;
	@%p655 bra 	$L__BB23_293;
	and.b64  	%rd8966, %rd1028, -2;
	add.s64 	%rd8962, %rd8760, 8;
	mov.b64 	%rd8965, -3750763034362895579;
	mov.u64 	%rd8963, %rd8966;
$L__BB23_292:
	ld.u64 	%rd8471, [%rd8962+-8];
	and.b64  	%rd8472, %rd8471, 255;
	xor.b64  	%rd8473, %rd8472, %rd8965;
	mul.lo.s64 	%rd8474, %rd8473, 1099511628211;
	shr.u64 	%rd8475, %rd8471, 8;
	and.b64  	%rd8476, %rd8475, 255;
	xor.b64  	%rd8477, %rd8476, %rd8474;
	mul.lo.s64 	%rd8478, %rd8477, 1099511628211;
	shr.u64 	%rd8479, %rd8471, 16;
	and.b64  	%rd8480, %rd8479, 255;
	xor.b64  	%rd8481, %rd8480, %rd8478;
	mul.lo.s64 	%rd8482, %rd8481, 1099511628211;
	shr.u64 	%rd8483, %rd8471, 24;
	and.b64  	%rd8484, %rd8483, 255;
	xor.b64  	%rd8485, %rd8484, %rd8482;
	mul.lo.s64 	%rd8486, %rd8485, 1099511628211;
	shr.u64 	%rd8487, %rd8471, 32;
	and.b64  	%rd8488, %rd8487, 255;
	xor.b64  	%rd8489, %rd8488, %rd8486;
	mul.lo.s64 	%rd8490, %rd8489, 1099511628211;
	shr.u64 	%rd8491, %rd8471, 40;
	and.b64  	%rd8492, %rd8491, 255;
	xor.b64  	%rd8493, %rd8492, %rd8490;
	mul.lo.s64 	%rd8494, %rd8493, 1099511628211;
	shr.u64 	%rd8495, %rd8471, 48;
	and.b64  	%rd8496, %rd8495, 255;
	xor.b64  	%rd8497, %rd8496, %rd8494;
	mul.lo.s64 	%rd8498, %rd8497, 1099511628211;
	shr.u64 	%rd8499, %rd8471, 56;
	xor.b64  	%rd8500, %rd8499, %rd8498;
	mul.lo.s64 	%rd8501, %rd8500, 1099511628211;
	ld.u64 	%rd8502, [%rd8962];
	and.b64  	%rd8503, %rd8502, 255;
	xor.b64  	%rd8504, %rd8503, %rd8501;
	mul.lo.s64 	%rd8505, %rd8504, 1099511628211;
	shr.u64 	%rd8506, %rd8502, 8;
	and.b64  	%rd8507, %rd8506, 255;
	xor.b64  	%rd8508, %rd8507, %rd8505;
	mul.lo.s64 	%rd8509, %rd8508, 1099511628211;
	shr.u64 	%rd8510, %rd8502, 16;
	and.b64  	%rd8511, %rd8510, 255;
	xor.b64  	%rd8512, %rd8511, %rd8509;
	mul.lo.s64 	%rd8513, %rd8512, 1099511628211;
	shr.u64 	%rd8514, %rd8502, 24;
	and.b64  	%rd8515, %rd8514, 255;
	xor.b64  	%rd8516, %rd8515, %rd8513;
	mul.lo.s64 	%rd8517, %rd8516, 1099511628211;
	shr.u64 	%rd8518, %rd8502, 32;
	and.b64  	%rd8519, %rd8518, 255;
	xor.b64  	%rd8520, %rd8519, %rd8517;
	mul.lo.s64 	%rd8521, %rd8520, 1099511628211;
	shr.u64 	%rd8522, %rd8502, 40;
	and.b64  	%rd8523, %rd8522, 255;
	xor.b64  	%rd8524, %rd8523, %rd8521;
	mul.lo.s64 	%rd8525, %rd8524, 1099511628211;
	shr.u64 	%rd8526, %rd8502, 48;
	and.b64  	%rd8527, %rd8526, 255;
	xor.b64  	%rd8528, %rd8527, %rd8525;
	mul.lo.s64 	%rd8529, %rd8528, 1099511628211;
	shr.u64 	%rd8530, %rd8502, 56;
	xor.b64  	%rd8531, %rd8530, %rd8529;
	mul.lo.s64 	%rd8965, %rd8531, 1099511628211;
	add.s64 	%rd8963, %rd8963, -2;
	add.s64 	%rd8962, %rd8962, 16;
	setp.ne.s64 	%p656, %rd8963, 0;
	@%p656 bra 	$L__BB23_292;
$L__BB23_293:
	and.b64  	%rd8532, %rd1028, 1;
	setp.eq.b64 	%p657, %rd8532, 1;
	not.pred 	%p658, %p657;
	@%p658 bra 	$L__BB23_295;
	shl.b64 	%rd8533, %rd8966, 3;
	add.s64 	%rd8534, %rd8760, %rd8533;
	ld.u64 	%rd8535, [%rd8534];
	and.b64  	%rd8536, %rd8535, 255;
	xor.b64  	%rd8537, %rd8536, %rd8965;
	mul.lo.s64 	%rd8538, %rd8537, 1099511628211;
	shr.u64 	%rd8539, %rd8535, 8;
	and.b64  	%rd8540, %rd8539, 255;
	xor.b64  	%rd8541, %rd8540, %rd8538;
	mul.lo.s64 	%rd8542, %rd8541, 1099511628211;
	shr.u64 	%rd8543, %rd8535, 16;
	and.b64  	%rd8544, %rd8543, 255;
	xor.b64  	%rd8545, %rd8544, %rd8542;
	mul.lo.s64 	%rd8546, %rd8545, 1099511628211;
	shr.u64 	%rd8547, %rd8535, 24;
	and.b64  	%rd8548, %rd8547, 255;
	xor.b64  	%rd8549, %rd8548, %rd8546;
	mul.lo.s64 	%rd8550, %rd8549, 1099511628211;
	shr.u64 	%rd8551, %rd8535, 32;
	and.b64  	%rd8552, %rd8551, 255;
	xor.b64  	%rd8553, %rd8552, %rd8550;
	mul.lo.s64 	%rd8554, %rd8553, 1099511628211;
	shr.u64 	%rd8555, %rd8535, 40;
	and.b64  	%rd8556, %rd8555, 255;
	xor.b64  	%rd8557, %rd8556, %rd8554;
	mul.lo.s64 	%rd8558, %rd8557, 1099511628211;
	shr.u64 	%rd8559, %rd8535, 48;
	and.b64  	%rd8560, %rd8559, 255;
	xor.b64  	%rd8561, %rd8560, %rd8558;
	mul.lo.s64 	%rd8562, %rd8561, 1099511628211;
	shr.u64 	%rd8563, %rd8535, 56;
	xor.b64  	%rd8564, %rd8563, %rd8562;
	mul.lo.s64 	%rd8965, %rd8564, 1099511628211;
$L__BB23_295:
	mov.b64 	%rd8972, -3750763034362895579;
	@%p643 bra 	$L__BB23_301;
	setp.eq.s64 	%p660, %rd79, 0;
	mov.b64 	%rd8972, -3750763034362895579;
	mov.b64 	%rd8973, 0;
	@%p660 bra 	$L__BB23_299;
	and.b64  	%rd8973, %rd1028, -2;
	add.s64 	%rd8969, %rd8792, 8;
	mov.b64 	%rd8972, -3750763034362895579;
	mov.u64 	%rd8970, %rd8973;
$L__BB23_298:
	ld.u64 	%rd8570, [%rd8969+-8];
	and.b64  	%rd8571, %rd8570, 255;
	xor.b64  	%rd8572, %rd8571, %rd8972;
	mul.lo.s64 	%rd8573, %rd8572, 1099511628211;
	shr.u64 	%rd8574, %rd8570, 8;
	and.b64  	%rd8575, %rd8574, 255;
	xor.b64  	%rd8576, %rd8575, %rd8573;
	mul.lo.s64 	%rd8577, %rd8576, 1099511628211;
	shr.u64 	%rd8578, %rd8570, 16;
	and.b64  	%rd8579, %rd8578, 255;
	xor.b64  	%rd8580, %rd8579, %rd8577;
	mul.lo.s64 	%rd8581, %rd8580, 1099511628211;
	shr.u64 	%rd8582, %rd8570, 24;
	and.b64  	%rd8583, %rd8582, 255;
	xor.b64  	%rd8584, %rd8583, %rd8581;
	mul.lo.s64 	%rd8585, %rd8584, 1099511628211;
	shr.u64 	%rd8586, %rd8570, 32;
	and.b64  	%rd8587, %rd8586, 255;
	xor.b64  	%rd8588, %rd8587, %rd8585;
	mul.lo.s64 	%rd8589, %rd8588, 1099511628211;
	shr.u64 	%rd8590, %rd8570, 40;
	and.b64  	%rd8591, %rd8590, 255;
	xor.b64  	%rd8592, %rd8591, %rd8589;
	mul.lo.s64 	%rd8593, %rd8592, 1099511628211;
	shr.u64 	%rd8594, %rd8570, 48;
	and.b64  	%rd8595, %rd8594, 255;
	xor.b64  	%rd8596, %rd8595, %rd8593;
	mul.lo.s64 	%rd8597, %rd8596, 1099511628211;
	shr.u64 	%rd8598, %rd8570, 56;
	xor.b64  	%rd8599, %rd8598, %rd8597;
	mul.lo.s64 	%rd8600, %rd8599, 1099511628211;
	ld.u64 	%rd8601, [%rd8969];
	and.b64  	%rd8602, %rd8601, 255;
	xor.b64  	%rd8603, %rd8602, %rd8600;
	mul.lo.s64 	%rd8604, %rd8603, 1099511628211;
	shr.u64 	%rd8605, %rd8601, 8;
	and.b64  	%rd8606, %rd8605, 255;
	xor.b64  	%rd8607, %rd8606, %rd8604;
	mul.lo.s64 	%rd8608, %rd8607, 1099511628211;
	shr.u64 	%rd8609, %rd8601, 16;
	and.b64  	%rd8610, %rd8609, 255;
	xor.b64  	%rd8611, %rd8610, %rd8608;
	mul.lo.s64 	%rd8612, %rd8611, 1099511628211;
	shr.u64 	%rd8613, %rd8601, 24;
	and.b64  	%rd8614, %rd8613, 255;
	xor.b64  	%rd8615, %rd8614, %rd8612;
	mul.lo.s64 	%rd8616, %rd8615, 1099511628211;
	shr.u64 	%rd8617, %rd8601, 32;
	and.b64  	%rd8618, %rd8617, 255;
	xor.b64  	%rd8619, %rd8618, %rd8616;
	mul.lo.s64 	%rd8620, %rd8619, 1099511628211;
	shr.u64 	%rd8621, %rd8601, 40;
	and.b64  	%rd8622, %rd8621, 255;
	xor.b64  	%rd8623, %rd8622, %rd8620;
	mul.lo.s64 	%rd8624, %rd8623, 1099511628211;
	shr.u64 	%rd8625, %rd8601, 48;
	and.b64  	%rd8626, %rd8625, 255;
	xor.b64  	%rd8627, %rd8626, %rd8624;
	mul.lo.s64 	%rd8628, %rd8627, 1099511628211;
	shr.u64 	%rd8629, %rd8601, 56;
	xor.b64  	%rd8630, %rd8629, %rd8628;
	mul.lo.s64 	%rd8972, %rd8630, 1099511628211;
	add.s64 	%rd8970, %rd8970, -2;
	add.s64 	%rd8969, %rd8969, 16;
	setp.ne.s64 	%p661, %rd8970, 0;
	@%p661 bra 	$L__BB23_298;
$L__BB23_299:
	and.b64  	%rd8631, %rd1028, 1;
	setp.eq.b64 	%p662, %rd8631, 1;
	not.pred 	%p663, %p662;
	@%p663 bra 	$L__BB23_301;
	shl.b64 	%rd8632, %rd8973, 3;
	add.s64 	%rd8633, %rd8792, %rd8632;
	ld.u64 	%rd8634, [%rd8633];
	and.b64  	%rd8635, %rd8634, 255;
	xor.b64  	%rd8636, %rd8635, %rd8972;
	mul.lo.s64 	%rd8637, %rd8636, 1099511628211;
	shr.u64 	%rd8638, %rd8634, 8;
	and.b64  	%rd8639, %rd8638, 255;
	xor.b64  	%rd8640, %rd8639, %rd8637;
	mul.lo.s64 	%rd8641, %rd8640, 1099511628211;
	shr.u64 	%rd8642, %rd8634, 16;
	and.b64  	%rd8643, %rd8642, 255;
	xor.b64  	%rd8644, %rd8643, %rd8641;
	mul.lo.s64 	%rd8645, %rd8644, 1099511628211;
	shr.u64 	%rd8646, %rd8634, 24;
	and.b64  	%rd8647, %rd8646, 255;
	xor.b64  	%rd8648, %rd8647, %rd8645;
	mul.lo.s64 	%rd8649, %rd8648, 1099511628211;
	shr.u64 	%rd8650, %rd8634, 32;
	and.b64  	%rd8651, %rd8650, 255;
	xor.b64  	%rd8652, %rd8651, %rd8649;
	mul.lo.s64 	%rd8653, %rd8652, 1099511628211;
	shr.u64 	%rd8654, %rd8634, 40;
	and.b64  	%rd8655, %rd8654, 255;
	xor.b64  	%rd8656, %rd8655, %rd8653;
	mul.lo.s64 	%rd8657, %rd8656, 1099511628211;
	shr.u64 	%rd8658, %rd8634, 48;
	and.b64  	%rd8659, %rd8658, 255;
	xor.b64  	%rd8660, %rd8659, %rd8657;
	mul.lo.s64 	%rd8661, %rd8660, 1099511628211;
	shr.u64 	%rd8662, %rd8634, 56;
	xor.b64  	%rd8663, %rd8662, %rd8661;
	mul.lo.s64 	%rd8972, %rd8663, 1099511628211;
$L__BB23_301:
	setp.lt.u64 	%p678, %rd8965, %rd8972;
	bra.uni 	$L__BB23_305;
$L__BB23_302:
	setp.eq.s32 	%p665, %r106, 0;
	mov.pred 	%p678, %p639;
	@%p665 bra 	$L__BB23_305;
	mov.b64 	%rd8976, 0;
	cvt.s64.s32 	%rd8670, %r106;
$L__BB23_304:
	shl.b64 	%rd8665, %rd8976, 3;
	add.s64 	%rd8666, %rd8760, %rd8665;
	ld.u64 	%rd8667, [%rd8666];
	add.s64 	%rd8668, %rd8792, %rd8665;
	ld.u64 	%rd8669, [%rd8668];
	setp.lt.u64 	%p678, %rd8667, %rd8669;
	setp.ge.u64 	%p666, %rd8667, %rd8669;
	add.s64 	%rd8976, %rd8976, 1;
	setp.ne.s64 	%p667, %rd8976, %rd8670;
	and.pred  	%p668, %p666, %p667;
	@%p668 bra 	$L__BB23_304;
$L__BB23_305:
	setp.eq.s16 	%p669, %rs1, 0;
	selp.b64 	%rd547, %rd8760, %rd8792, %p678;
	bar.sync 	0;
	@%p669 bra 	$L__BB23_307;
	cvt.u64.u32 	%rd8671, %r3;
	// begin inline asm
	mov.u32 %r451, %laneid;
	// end inline asm
	and.b32  	%r452, %r12, 7936;
	shl.b32 	%r453, %r451, 3;
	add.s32 	%r454, %r453, %r452;
	shr.s32 	%r455, %r454, 5;
	add.s32 	%r456, %r455, %r454;
	shl.b32 	%r457, %r456, 3;
	mov.u32 	%r458, _ZZN3cub18CUB_300001_SM_10006detail10merge_sort26DeviceMergeSortMergeKernelINS2_10policy_hubIPPyE9Policy600ES6_PNS0_8NullTypeES6_SA_j10tuple_lessS5_S9_EEvbT2_T3_T4_PT6_PT7_T5_PSE_SE_NS1_7vsmem_tEE19static_temp_storage;
	add.s32 	%r459, %r458, %r457;
	st.shared.u64 	[%r459], %rd134;
	st.shared.u64 	[%r459+8], %rd193;
	st.shared.u64 	[%r459+16], %rd252;
	st.shared.u64 	[%r459+24], %rd311;
	st.shared.u64 	[%r459+32], %rd370;
	st.shared.u64 	[%r459+40], %rd429;
	st.shared.u64 	[%r459+48], %rd488;
	st.shared.u64 	[%r459+56], %rd547;
	bar.warp.sync 	-1;
	mad.lo.s32 	%r460, %r451, -7, %r454;
	shr.s32 	%r461, %r460, 5;
	add.s32 	%r462, %r461, %r460;
	shl.b32 	%r463, %r462, 3;
	add.s32 	%r464, %r458, %r463;
	ld.shared.u64 	%rd8672, [%r464];
	add.s32 	%r465, %r460, 32;
	shr.s32 	%r466, %r465, 5;
	add.s32 	%r467, %r466, %r460;
	shl.b32 	%r468, %r467, 3;
	add.s32 	%r469, %r458, %r468;
	ld.shared.u64 	%rd8673, [%r469+256];
	add.s32 	%r470, %r460, 64;
	shr.s32 	%r471, %r470, 5;
	add.s32 	%r472, %r471, %r460;
	shl.b32 	%r473, %r472, 3;
	add.s32 	%r474, %r458, %r473;
	ld.shared.u64 	%rd8674, [%r474+512];
	add.s32 	%r475, %r460, 96;
	shr.s32 	%r476, %r475, 5;
	add.s32 	%r477, %r476, %r460;
	shl.b32 	%r478, %r477, 3;
	add.s32 	%r479, %r458, %r478;
	ld.shared.u64 	%rd8675, [%r479+768];
	add.s32 	%r480, %r460, 128;
	shr.s32 	%r481, %r480, 5;
	add.s32 	%r482, %r481, %r460;
	shl.b32 	%r483, %r482, 3;
	add.s32 	%r484, %r458, %r483;
	ld.shared.u64 	%rd8676, [%r484+1024];
	add.s32 	%r485, %r460, 160;
	shr.s32 	%r486, %r485, 5;
	add.s32 	%r487, %r486, %r460;
	shl.b32 	%r488, %r487, 3;
	add.s32 	%r489, %r458, %r488;
	ld.shared.u64 	%rd8677, [%r489+1280];
	add.s32 	%r490, %r460, 192;
	shr.s32 	%r491, %r490, 5;
	add.s32 	%r492, %r491, %r460;
	shl.b32 	%r493, %r492, 3;
	add.s32 	%r494, %r458, %r493;
	ld.shared.u64 	%rd8678, [%r494+1536];
	add.s32 	%r495, %r460, 224;
	shr.s32 	%r496, %r495, 5;
	add.s32 	%r497, %r496, %r460;
	shl.b32 	%r498, %r497, 3;
	add.s32 	%r499, %r458, %r498;
	ld.shared.u64 	%rd8679, [%r499+1792];
	and.b32  	%r500, %r4, 31;
	or.b32  	%r501, %r452, %r500;
	cvt.u64.u32 	%rd8680, %r501;
	add.s64 	%rd8681, %rd8680, %rd8671;
	shl.b64 	%rd8682, %rd8681, 3;
	add.s64 	%rd8683, %rd1, %rd8682;
	st.global.u64 	[%rd8683], %rd8672;
	st.global.u64 	[%rd8683+256], %rd8673;
	st.global.u64 	[%rd8683+512], %rd8674;
	st.global.u64 	[%rd8683+768], %rd8675;
	st.global.u64 	[%rd8683+1024], %rd8676;
	st.global.u64 	[%rd8683+1280], %rd8677;
	st.global.u64 	[%rd8683+1536], %rd8678;
	st.global.u64 	[%rd8683+1792], %rd8679;
	bra.uni 	$L__BB23_679;
$L__BB23_307:
	cvt.u64.u32 	%rd8684, %r3;
	// begin inline asm
	mov.u32 %r502, %laneid;
	// end inline asm
	and.b32  	%r503, %r12, 7936;
	shl.b32 	%r504, %r502, 3;
	add.s32 	%r505, %r504, %r503;
	shr.s32 	%r506, %r505, 5;
	add.s32 	%r507, %r506, %r505;
	shl.b32 	%r508, %r507, 3;
	mov.u32 	%r509, _ZZN3cub18CUB_300001_SM_10006detail10merge_sort26DeviceMergeSortMergeKernelINS2_10policy_hubIPPyE9Policy600ES6_PNS0_8NullTypeES6_SA_j10tuple_lessS5_S9_EEvbT2_T3_T4_PT6_PT7_T5_PSE_SE_NS1_7vsmem_tEE19static_temp_storage;
	add.s32 	%r510, %r509, %r508;
	st.shared.u64 	[%r510], %rd134;
	st.shared.u64 	[%r510+8], %rd193;
	st.shared.u64 	[%r510+16], %rd252;
	st.shared.u64 	[%r510+24], %rd311;
	st.shared.u64 	[%r510+32], %rd370;
	st.shared.u64 	[%r510+40], %rd429;
	st.shared.u64 	[%r510+48], %rd488;
	st.shared.u64 	[%r510+56], %rd547;
	bar.warp.sync 	-1;
	mad.lo.s32 	%r511, %r502, -7, %r505;
	shr.s32 	%r512, %r511, 5;
	add.s32 	%r513, %r512, %r511;
	shl.b32 	%r514, %r513, 3;
	add.s32 	%r515, %r509, %r514;
	ld.shared.u64 	%rd8685, [%r515];
	add.s32 	%r516, %r511, 32;
	shr.s32 	%r517, %r516, 5;
	add.s32 	%r518, %r517, %r511;
	shl.b32 	%r519, %r518, 3;
	add.s32 	%r520, %r509, %r519;
	ld.shared.u64 	%rd8686, [%r520+256];
	add.s32 	%r521, %r511, 64;
	shr.s32 	%r522, %r521, 5;
	add.s32 	%r523, %r522, %r511;
	shl.b32 	%r524, %r523, 3;
	add.s32 	%r525, %r509, %r524;
	ld.shared.u64 	%rd8687, [%r525+512];
	add.s32 	%r526, %r511, 96;
	shr.s32 	%r527, %r526, 5;
	add.s32 	%r528, %r527, %r511;
	shl.b32 	%r529, %r528, 3;
	add.s32 	%r530, %r509, %r529;
	ld.shared.u64 	%rd8688, [%r530+768];
	add.s32 	%r531, %r511, 128;
	shr.s32 	%r532, %r531, 5;
	add.s32 	%r533, %r532, %r511;
	shl.b32 	%r534, %r533, 3;
	add.s32 	%r535, %r509, %r534;
	ld.shared.u64 	%rd8689, [%r535+1024];
	add.s32 	%r536, %r511, 160;
	shr.s32 	%r537, %r536, 5;
	add.s32 	%r538, %r537, %r511;
	shl.b32 	%r539, %r538, 3;
	add.s32 	%r540, %r509, %r539;
	ld.shared.u64 	%rd8690, [%r540+1280];
	add.s32 	%r541, %r511, 192;
	shr.s32 	%r542, %r541, 5;
	add.s32 	%r543, %r542, %r511;
	shl.b32 	%r544, %r543, 3;
	add.s32 	%r545, %r509, %r544;
	ld.shared.u64 	%rd8691, [%r545+1536];
	add.s32 	%r546, %r511, 224;
	shr.s32 	%r547, %r546, 5;
	add.s32 	%r548, %r547, %r511;
	shl.b32 	%r549, %r548, 3;
	add.s32 	%r550, %r509, %r549;
	ld.shared.u64 	%rd8692, [%r550+1792];
	and.b32  	%r551, %r4, 31;
	or.b32  	%r552, %r503, %r551;
	cvt.u64.u32 	%rd8693, %r552;
	add.s64 	%rd8694, %rd8693, %rd8684;
	shl.b64 	%rd8695, %rd8694, 3;
	add.s64 	%rd8696, %rd2, %rd8695;
	st.global.u64 	[%rd8696], %rd8685;
	st.global.u64 	[%rd8696+256], %rd8686;
	st.global.u64 	[%rd8696+512], %rd8687;
	st.global.u64 	[%rd8696+768], %rd8688;
	st.global.u64 	[%rd8696+1024], %rd8689;
	st.global.u64 	[%rd8696+1280], %rd8690;
	st.global.u64 	[%rd8696+1536], %rd8691;
	st.global.u64 	[%rd8696+1792], %rd8692;
	bra.uni 	$L__BB23_679;
$L__BB23_308:
	mul.wide.u32 	%rd1032, %r2, 4;
	add.s64 	%rd1033, %rd3, %rd1032;
	ld.global.u32 	%r115, [%rd1033];
	ld.global.u32 	%r116, [%rd1033+4];
	neg.s32 	%r117, %r107;
	and.b32  	%r118, %r2, %r117;
	shl.b32 	%r44, %r118, 11;
	shl.b32 	%r119, %r107, 10;
	and.b32  	%r45, %r119, -2048;
	sub.s32 	%r120, %r2, %r118;
	shl.b32 	%r121, %r120, 11;
	sub.s32 	%r46, %r115, %r44;
	sub.s32 	%r122, %r116, %r44;
	sub.s32 	%r123, %r105, %r44;
	max.u32 	%r124, %r123, %r45;
	sub.s32 	%r125, %r124, %r45;
	sub.s32 	%r126, %r121, %r46;
	min.u32 	%r47, %r126, %r125;
	setp.eq.s32 	%p56, %r121, -2048;
	selp.b32 	%r127, 2047, 2048, %p56;
	add.s32 	%r128, %r127, %r121;
	sub.s32 	%r129, %r128, %r122;
	or.b32  	%r130, %r2, %r117;
	setp.eq.s32 	%p57, %r130, -1;
	min.u32 	%r131, %r45, %r123;
	selp.b32 	%r132, %r131, %r122, %p57;
	selp.b32 	%r133, %r45, %r129, %p57;
	min.u32 	%r134, %r133, %r125;
	sub.s32 	%r48, %r132, %r46;
	sub.s32 	%r49, %r134, %r47;
	// begin inline asm
	griddepcontrol.wait;
	// end inline asm
	setp.eq.s16 	%p58, %rs1, 0;
	@%p58 bra 	$L__BB23_325;
	cvt.u64.u32 	%rd1035, %r44;
	cvt.u64.u32 	%rd1036, %r46;
	add.s64 	%rd548, %rd1036, %rd1035;
	cvt.u64.u32 	%rd1037, %r45;
	add.s64 	%rd1038, %rd1035, %rd1037;
	cvt.u64.u32 	%rd1039, %r47;
	add.s64 	%rd549, %rd1038, %rd1039;
	add.s32 	%r50, %r49, %r48;
	setp.ge.s32 	%p59, %r4, %r50;
	@%p59 bra 	$L__BB23_311;
	setp.lt.s32 	%p60, %r4, %r48;
	sub.s32 	%r135, %r4, %r48;
	cvt.s64.s32 	%rd1040, %r135;
	cvt.u64.u32 	%rd1041, %r4;
	selp.b64 	%rd1042, %rd548, %rd549, %p60;
	selp.b64 	%rd1043, %rd1041, %rd1040, %p60;
	add.s64 	%rd1044, %rd1043, %rd1042;
	shl.b64 	%rd1045, %rd1044, 3;
	add.s64 	%rd1046, %rd2, %rd1045;
	ld.global.u64 	%rd8998, [%rd1046];
$L__BB23_311:
	add.s32 	%r51, %r4, 256;
	setp.ge.s32 	%p61, %r51, %r50;
	@%p61 bra 	$L__BB23_313;
	setp.lt.s32 	%p62, %r51, %r48;
	sub.s32 	%r136, %r51, %r48;
	cvt.s64.s32 	%rd1048, %r136;
	cvt.u64.u32 	%rd1049, %r51;
	selp.b64 	%rd1050, %rd548, %rd549, %p62;
	selp.b64 	%rd1051, %rd1049, %rd1048, %p62;
	add.s64 	%rd1052, %rd1051, %rd1050;
	shl.b64 	%rd1053, %rd1052, 3;
	add.s64 	%rd1054, %rd2, %rd1053;
	ld.global.u64 	%rd8997, [%rd1054];
$L__BB23_313:
	add.s32 	%r52, %r4, 512;
	setp.ge.s32 	%p63, %r52, %r50;
	@%p63 bra 	$L__BB23_315;
	setp.lt.s32 	%p64, %r52, %r48;
	sub.s32 	%r137, %r52, %r48;
	cvt.s64.s32 	%rd1056, %r137;
	cvt.u64.u32 	%rd1057, %r52;
	selp.b64 	%rd1058, %rd548, %rd549, %p64;
	selp.b64 	%rd1059, %rd1057, %rd1056, %p64;
	add.s64 	%rd1060, %rd1059, %rd1058;
	shl.b64 	%rd1061, %rd1060, 3;
	add.s64 	%rd1062, %rd2, %rd1061;
	ld.global.u64 	%rd8996, [%rd1062];
$L__BB23_315:
	add.s32 	%r53, %r4, 768;
	setp.ge.s32 	%p65, %r53, %r50;
	@%p65 bra 	$L__BB23_317;
	setp.lt.s32 	%p66, %r53, %r48;
	sub.s32 	%r138, %r53, %r48;
	cvt.s64.s32 	%rd1064, %r138;
	cvt.u64.u32 	%rd1065, %r53;
	selp.b64 	%rd1066, %rd548, %rd549, %p66;
	selp.b64 	%rd1067, %rd1065, %rd1064, %p66;
	add.s64 	%rd1068, %rd1067, %rd1066;
	shl.b64 	%rd1069, %rd1068, 3;
	add.s64 	%rd1070, %rd2, %rd1069;
	ld.global.u64 	%rd8995, [%rd1070];
$L__BB23_317:
	or.b32  	%r54, %r4, 1024;
	setp.ge.s32 	%p67, %r54, %r50;
	@%p67 bra 	$L__BB23_319;
	setp.lt.s32 	%p68, %r54, %r48;
	sub.s32 	%r139, %r54, %r48;
	cvt.s64.s32 	%rd1072, %r139;
	cvt.u64.u32 	%rd1073, %r54;
	selp.b64 	%rd1074, %rd548, %rd549, %p68;
	selp.b64 	%rd1075, %rd1073, %rd1072, %p68;
	add.s64 	%rd1076, %rd1075, %rd1074;
	shl.b64 	%rd1077, %rd1076, 3;
	add.s64 	%rd1078, %rd2, %rd1077;
	ld.global.u64 	%rd8994, [%rd1078];
$L__BB23_319:
	add.s32 	%r55, %r4, 1280;
	setp.ge.s32 	%p69, %r55, %r50;
	@%p69 bra 	$L__BB23_321;
	setp.lt.s32 	%p70, %r55, %r48;
	sub.s32 	%r140, %r55, %r48;
	cvt.s64.s32 	%rd1080, %r140;
	cvt.u64.u32 	%rd1081, %r55;
	selp.b64 	%rd1082, %rd548, %rd549, %p70;
	selp.b64 	%rd1083, %rd1081, %rd1080, %p70;
	add.s64 	%rd1084, %rd1083, %rd1082;
	shl.b64 	%rd1085, %rd1084, 3;
	add.s64 	%rd1086, %rd2, %rd1085;
	ld.global.u64 	%rd8993, [%rd1086];
$L__BB23_321:
	add.s32 	%r56, %r4, 1536;
	setp.ge.s32 	%p71, %r56, %r50;
	@%p71 bra 	$L__BB23_323;
	setp.lt.s32 	%p72, %r56, %r48;
	sub.s32 	%r141, %r56, %r48;
	cvt.s64.s32 	%rd1088, %r141;
	cvt.u64.u32 	%rd1089, %r56;
	selp.b64 	%rd1090, %rd548, %rd549, %p72;
	selp.b64 	%rd1091, %rd1089, %rd1088, %p72;
	add.s64 	%rd1092, %rd1091, %rd1090;
	shl.b64 	%rd1093, %rd1092, 3;
	add.s64 	%rd1094, %rd2, %rd1093;
	ld.global.u64 	%rd8992, [%rd1094];
$L__BB23_323:
	add.s32 	%r57, %r4, 1792;
	setp.ge.s32 	%p73, %r57, %r50;
	@%p73 bra 	$L__BB23_341;
	setp.lt.s32 	%p74, %r57, %r48;
	sub.s32 	%r142, %r57, %r48;
	cvt.s64.s32 	%rd1096, %r142;
	cvt.u64.u32 	%rd1097, %r57;
	selp.b64 	%rd1098, %rd548, %rd549, %p74;
	selp.b64 	%rd1099, %rd1097, %rd1096, %p74;
	add.s64 	%rd1100, %rd1099, %rd1098;
	shl.b64 	%rd1101, %rd1100, 3;
	add.s64 	%rd1102, %rd2, %rd1101;
	ld.global.u64 	%rd8991, [%rd1102];
	bra.uni 	$L__BB23_341;
$L__BB23_325:
	cvt.u64.u32 	%rd1104, %r44;
	cvt.u64.u32 	%rd1105, %r46;
	add.s64 	%rd565, %rd1105, %rd1104;
	cvt.u64.u32 	%rd1106, %r45;
	add.s64 	%rd1107, %rd1104, %rd1106;
	cvt.u64.u32 	%rd1108, %r47;
	add.s64 	%rd566, %rd1107, %rd1108;
	add.s32 	%r58, %r49, %r48;
	setp.ge.s32 	%p75, %r4, %r58;
	@%p75 bra 	$L__BB23_327;
	setp.lt.s32 	%p76, %r4, %r48;
	sub.s32 	%r143, %r4, %r48;
	cvt.s64.s32 	%rd1109, %r143;
	cvt.u64.u32 	%rd1110, %r4;
	selp.b64 	%rd1111, %rd565, %rd566, %p76;
	selp.b64 	%rd1112, %rd1110, %rd1109, %p76;
	add.s64 	%rd1113, %rd1112, %rd1111;
	shl.b64 	%rd1114, %rd1113, 3;
	add.s64 	%rd1115, %rd1, %rd1114;
	ld.global.u64 	%rd8998, [%rd1115];
$L__BB23_327:
	add.s32 	%r59, %r4, 256;
	setp.ge.s32 	%p77, %r59, %r58;
	@%p77 bra 	$L__BB23_329;
	setp.lt.s32 	%p78, %r59, %r48;
	sub.s32 	%r144, %r59, %r48;
	cvt.s64.s32 	%rd1117, %r144;
	cvt.u64.u32 	%rd1118, %r59;
	selp.b64 	%rd1119, %rd565, %rd566, %p78;
	selp.b64 	%rd1120, %rd1118, %rd1117, %p78;
	add.s64 	%rd1121, %rd1120, %rd1119;
	shl.b64 	%rd1122, %rd1121, 3;
	add.s64 	%rd1123, %rd1, %rd1122;
	ld.global.u64 	%rd8997, [%rd1123];
$L__BB23_329:
	add.s32 	%r60, %r4, 512;
	setp.ge.s32 	%p79, %r60, %r58;
	@%p79 bra 	$L__BB23_331;
	setp.lt.s32 	%p80, %r60, %r48;
	sub.s32 	%r145, %r60, %r48;
	cvt.s64.s32 	%rd1125, %r145;
	cvt.u64.u32 	%rd1126, %r60;
	selp.b64 	%rd1127, %rd565, %rd566, %p80;
	selp.b64 	%rd1128, %rd1126, %rd1125, %p80;
	add.s64 	%rd1129, %rd1128, %rd1127;
	shl.b64 	%rd1130, %rd1129, 3;
	add.s64 	%rd1131, %rd1, %rd1130;
	ld.global.u64 	%rd8996, [%rd1131];
$L__BB23_331:
	add.s32 	%r61, %r4, 768;
	setp.ge.s32 	%p81, %r61, %r58;
	@%p81 bra 	$L__BB23_333;
	setp.lt.s32 	%p82, %r61, %r48;
	sub.s32 	%r146, %r61, %r48;
	cvt.s64.s32 	%rd1133, %r146;
	cvt.u64.u32 	%rd1134, %r61;
	selp.b64 	%rd1135, %rd565, %rd566, %p82;
	selp.b64 	%rd1136, %rd1134, %rd1133, %p82;
	add.s64 	%rd1137, %rd1136, %rd1135;
	shl.b64 	%rd1138, %rd1137, 3;
	add.s64 	%rd1139, %rd1, %rd1138;
	ld.global.u64 	%rd8995, [%rd1139];
$L__BB23_333:
	or.b32  	%r62, %r4, 1024;
	setp.ge.s32 	%p83, %r62, %r58;
	@%p83 bra 	$L__BB23_335;
	setp.lt.s32 	%p84, %r62, %r48;
	sub.s32 	%r147, %r62, %r48;
	cvt.s64.s32 	%rd1141, %r147;
	cvt.u64.u32 	%rd1142, %r62;
	selp.b64 	%rd1143, %rd565, %rd566, %p84;
	selp.b64 	%rd1144, %rd1142, %rd1141, %p84;
	add.s64 	%rd1145, %rd1144, %rd1143;
	shl.b64 	%rd1146, %rd1145, 3;
	add.s64 	%rd1147, %rd1, %rd1146;
	ld.global.u64 	%rd8994, [%rd1147];
$L__BB23_335:
	add.s32 	%r63, %r4, 1280;
	setp.ge.s32 	%p85, %r63, %r58;
	@%p85 bra 	$L__BB23_337;
	setp.lt.s32 	%p86, %r63, %r48;
	sub.s32 	%r148, %r63, %r48;
	cvt.s64.s32 	%rd1149, %r148;
	cvt.u64.u32 	%rd1150, %r63;
	selp.b64 	%rd1151, %rd565, %rd566, %p86;
	selp.b64 	%rd1152, %rd1150, %rd1149, %p86;
	add.s64 	%rd1153, %rd1152, %rd1151;
	shl.b64 	%rd1154, %rd1153, 3;
	add.s64 	%rd1155, %rd1, %rd1154;
	ld.global.u64 	%rd8993, [%rd1155];
$L__BB23_337:
	add.s32 	%r64, %r4, 1536;
	setp.ge.s32 	%p87, %r64, %r58;
	@%p87 bra 	$L__BB23_339;
	setp.lt.s32 	%p88, %r64, %r48;
	sub.s32 	%r149, %r64, %r48;
	cvt.s64.s32 	%rd1157, %r149;
	cvt.u64.u32 	%rd1158, %r64;
	selp.b64 	%rd1159, %rd565, %rd566, %p88;
	selp.b64 	%rd1160, %rd1158, %rd1157, %p88;
	add.s64 	%rd1161, %rd1160, %rd1159;
	shl.b64 	%rd1162, %rd1161, 3;
	add.s64 	%rd1163, %rd1, %rd1162;
	ld.global.u64 	%rd8992, [%rd1163];
$L__BB23_339:
	add.s32 	%r65, %r4, 1792;
	setp.ge.s32 	%p89, %r65, %r58;
	@%p89 bra 	$L__BB23_341;
	setp.lt.s32 	%p90, %r65, %r48;
	sub.s32 	%r150, %r65, %r48;
	cvt.s64.s32 	%rd1165, %r150;
	cvt.u64.u32 	%rd1166, %r65;
	selp.b64 	%rd1167, %rd565, %rd566, %p90;
	selp.b64 	%rd1168, %rd1166, %rd1165, %p90;
	add.s64 	%rd1169, %rd1168, %rd1167;
	shl.b64 	%rd1170, %rd1169, 3;
	add.s64 	%rd1171, %rd1, %rd1170;
	ld.global.u64 	%rd8991, [%rd1171];
$L__BB23_341:
	shl.b32 	%r67, %r4, 3;
	mov.u32 	%r151, _ZZN3cub18CUB_300001_SM_10006detail10merge_sort26DeviceMergeSortMergeKernelINS2_10policy_hubIPPyE9Policy600ES6_PNS0_8NullTypeES6_SA_j10tuple_lessS5_S9_EEvbT2_T3_T4_PT6_PT7_T5_PSE_SE_NS1_7vsmem_tEE19static_temp_storage;
	add.s32 	%r152, %r151, %r67;
	st.shared.u64 	[%r152], %rd8998;
	st.shared.u64 	[%r152+2048], %rd8997;
	st.shared.u64 	[%r152+4096], %rd8996;
	st.shared.u64 	[%r152+6144], %rd8995;
	st.shared.u64 	[%r152+8192], %rd8994;
	st.shared.u64 	[%r152+10240], %rd8993;
	st.shared.u64 	[%r152+12288], %rd8992;
	st.shared.u64 	[%r152+14336], %rd8991;
	bar.sync 	0;
	// begin inline asm
	griddepcontrol.launch_dependents;
	// end inline asm
	add.s32 	%r66, %r49, %r48;
	min.s32 	%r68, %r67, %r66;
	setp.lt.s32 	%p91, %r68, %r49;
	sub.s32 	%r153, %r68, %r49;
	selp.b32 	%r558, 0, %r153, %p91;
	min.s32 	%r556, %r48, %r68;
	setp.ge.s32 	%p92, %r558, %r556;
	@%p92 bra 	$L__BB23_373;
	add.s32 	%r71, %r68, %r48;
	cvt.s64.s32 	%rd590, %r106;
	add.s64 	%rd591, %rd1028, -1;
	and.b64  	%rd592, %rd1028, 1;
	and.b64  	%rd593, %rd1028, -2;
$L__BB23_343:
	setp.eq.s64 	%p93, %rd1028, 0;
	sub.s32 	%r154, %r556, %r558;
	shr.u32 	%r155, %r154, 31;
	add.s32 	%r156, %r154, %r155;
	shr.s32 	%r157, %r156, 1;
	add.s32 	%r74, %r157, %r558;
	shl.b32 	%r158, %r74, 3;
	mov.u32 	%r159, _ZZN3cub18CUB_300001_SM_10006detail10merge_sort26DeviceMergeSortMergeKernelINS2_10policy_hubIPPyE9Policy600ES6_PNS0_8NullTypeES6_SA_j10tuple_lessS5_S9_EEvbT2_T3_T4_PT6_PT7_T5_PSE_SE_NS1_7vsmem_tEE19static_temp_storage;
	add.s32 	%r160, %r159, %r158;
	ld.shared.u64 	%rd594, [%r160];
	not.b32 	%r161, %r74;
	add.s32 	%r162, %r71, %r161;
	shl.b32 	%r163, %r162, 3;
	add.s32 	%r164, %r159, %r163;
	ld.shared.u64 	%rd595, [%r164];
	mov.b64 	%rd9002, -3750763034362895579;
	@%p93 bra 	$L__BB23_349;
	setp.eq.s64 	%p94, %rd591, 0;
	mov.b64 	%rd9002, -3750763034362895579;
	mov.b64 	%rd9000, 0;
	@%p94 bra 	$L__BB23_347;
	mov.b64 	%rd9002, -3750763034362895579;
	mov.b64 	%rd9003, 0;
$L__BB23_346:
	shl.b64 	%rd1178, %rd9003, 3;
	add.s64 	%rd1179, %rd595, %rd1178;
	ld.u64 	%rd1180, [%rd1179];
	and.b64  	%rd1181, %rd1180, 255;
	xor.b64  	%rd1182, %rd1181, %rd9002;
	mul.lo.s64 	%rd1183, %rd1182, 1099511628211;
	shr.u64 	%rd1184, %rd1180, 8;
	and.b64  	%rd1185, %rd1184, 255;
	xor.b64  	%rd1186, %rd1185, %rd1183;
	mul.lo.s64 	%rd1187, %rd1186, 1099511628211;
	shr.u64 	%rd1188, %rd1180, 16;
	and.b64  	%rd1189, %rd1188, 255;
	xor.b64  	%rd1190, %rd1189, %rd1187;
	mul.lo.s64 	%rd1191, %rd1190, 1099511628211;
	shr.u64 	%rd1192, %rd1180, 24;
	and.b64  	%rd1193, %rd1192, 255;
	xor.b64  	%rd1194, %rd1193, %rd1191;
	mul.lo.s64 	%rd1195, %rd1194, 1099511628211;
	shr.u64 	%rd1196, %rd1180, 32;
	and.b64  	%rd1197, %rd1196, 255;
	xor.b64  	%rd1198, %rd1197, %rd1195;
	mul.lo.s64 	%rd1199, %rd1198, 1099511628211;
	shr.u64 	%rd1200, %rd1180, 40;
	and.b64  	%rd1201, %rd1200, 255;
	xor.b64  	%rd1202, %rd1201, %rd1199;
	mul.lo.s64 	%rd1203, %rd1202, 1099511628211;
	shr.u64 	%rd1204, %rd1180, 48;
	and.b64  	%rd1205, %rd1204, 255;
	xor.b64  	%rd1206, %rd1205, %rd1203;
	mul.lo.s64 	%rd1207, %rd1206, 1099511628211;
	shr.u64 	%rd1208, %rd1180, 56;
	xor.b64  	%rd1209, %rd1208, %rd1207;
	mul.lo.s64 	%rd1210, %rd1209, 1099511628211;
	ld.u64 	%rd1211, [%rd1179+8];
	and.b64  	%rd1212, %rd1211, 255;
	xor.b64  	%rd1213, %rd1212, %rd1210;
	mul.lo.s64 	%rd1214, %rd1213, 1099511628211;
	shr.u64 	%rd1215, %rd1211, 8;
	and.b64  	%rd1216, %rd1215, 255;
	xor.b64  	%rd1217, %rd1216, %rd1214;
	mul.lo.s64 	%rd1218, %rd1217, 1099511628211;
	shr.u64 	%rd1219, %rd1211, 16;
	and.b64  	%rd1220, %rd1219, 255;
	xor.b64  	%rd1221, %rd1220, %rd1218;
	mul.lo.s64 	%rd1222, %rd1221, 1099511628211;
	shr.u64 	%rd1223, %rd1211, 24;
	and.b64  	%rd1224, %rd1223, 255;
	xor.b64  	%rd1225, %rd1224, %rd1222;
	mul.lo.s64 	%rd1226, %rd1225, 1099511628211;
	shr.u64 	%rd1227, %rd1211, 32;
	and.b64  	%rd1228, %rd1227, 255;
	xor.b64  	%rd1229, %rd1228, %rd1226;
	mul.lo.s64 	%rd1230, %rd1229, 1099511628211;
	shr.u64 	%rd1231, %rd1211, 40;
	and.b64  	%rd1232, %rd1231, 255;
	xor.b64  	%rd1233, %rd1232, %rd1230;
	mul.lo.s64 	%rd1234, %rd1233, 1099511628211;
	shr.u64 	%rd1235, %rd1211, 48;
	and.b64  	%rd1236, %rd1235, 255;
	xor.b64  	%rd1237, %rd1236, %rd1234;
	mul.lo.s64 	%rd1238, %rd1237, 1099511628211;
	shr.u64 	%rd1239, %rd1211, 56;
	xor.b64  	%rd1240, %rd1239, %rd1238;
	mul.lo.s64 	%rd9002, %rd1240, 1099511628211;
	add.s64 	%rd9003, %rd9003, 2;
	setp.eq.s64 	%p95, %rd9003, %rd593;
	mov.u64 	%rd9000, %rd593;
	@%p95 bra 	$L__BB23_347;
	bra.uni 	$L__BB23_346;
$L__BB23_347:
	setp.eq.s64 	%p96, %rd592, 0;
	@%p96 bra 	$L__BB23_349;
	shl.b64 	%rd1241, %rd9000, 3;
	add.s64 	%rd1242, %rd595, %rd1241;
	ld.u64 	%rd1243, [%rd1242];
	and.b64  	%rd1244, %rd1243, 255;
	xor.b64  	%rd1245, %rd1244, %rd9002;
	mul.lo.s64 	%rd1246, %rd1245, 1099511628211;
	shr.u64 	%rd1247, %rd1243, 8;
	and.b64  	%rd1248, %rd1247, 255;
	xor.b64  	%rd1249, %rd1248, %rd1246;
	mul.lo.s64 	%rd1250, %rd1249, 1099511628211;
	shr.u64 	%rd1251, %rd1243, 16;
	and.b64  	%rd1252, %rd1251, 255;
	xor.b64  	%rd1253, %rd1252, %rd1250;
	mul.lo.s64 	%rd1254, %rd1253, 1099511628211;
	shr.u64 	%rd1255, %rd1243, 24;
	and.b64  	%rd1256, %rd1255, 255;
	xor.b64  	%rd1257, %rd1256, %rd1254;
	mul.lo.s64 	%rd1258, %rd1257, 1099511628211;
	shr.u64 	%rd1259, %rd1243, 32;
	and.b64  	%rd1260, %rd1259, 255;
	xor.b64  	%rd1261, %rd1260, %rd1258;
	mul.lo.s64 	%rd1262, %rd1261, 1099511628211;
	shr.u64 	%rd1263, %rd1243, 40;
	and.b64  	%rd1264, %rd1263, 255;
	xor.b64  	%rd1265, %rd1264, %rd1262;
	mul.lo.s64 	%rd1266, %rd1265, 1099511628211;
	shr.u64 	%rd1267, %rd1243, 48;
	and.b64  	%rd1268, %rd1267, 255;
	xor.b64  	%rd1269, %rd1268, %rd1266;
	mul.lo.s64 	%rd1270, %rd1269, 1099511628211;
	shr.u64 	%rd1271, %rd1243, 56;
	xor.b64  	%rd1272, %rd1271, %rd1270;
	mul.lo.s64 	%rd9002, %rd1272, 1099511628211;
$L__BB23_349:
	mov.b64 	%rd9007, -3750763034362895579;
	@%p93 bra 	$L__BB23_355;
	setp.eq.s64 	%p98, %rd591, 0;
	mov.b64 	%rd9007, -3750763034362895579;
	mov.b64 	%rd9008, 0;
	@%p98 bra 	$L__BB23_353;
	mov.b64 	%rd9007, -3750763034362895579;
	mov.b64 	%rd9005, 0;
$L__BB23_352:
	shl.b64 	%rd1279, %rd9005, 3;
	add.s64 	%rd1280, %rd594, %rd1279;
	ld.u64 	%rd1281, [%rd1280];
	and.b64  	%rd1282, %rd1281, 255;
	xor.b64  	%rd1283, %rd1282, %rd9007;
	mul.lo.s64 	%rd1284, %rd1283, 1099511628211;
	shr.u64 	%rd1285, %rd1281, 8;
	and.b64  	%rd1286, %rd1285, 255;
	xor.b64  	%rd1287, %rd1286, %rd1284;
	mul.lo.s64 	%rd1288, %rd1287, 1099511628211;
	shr.u64 	%rd1289, %rd1281, 16;
	and.b64  	%rd1290, %rd1289, 255;
	xor.b64  	%rd1291, %rd1290, %rd1288;
	mul.lo.s64 	%rd1292, %rd1291, 1099511628211;
	shr.u64 	%rd1293, %rd1281, 24;
	and.b64  	%rd1294, %rd1293, 255;
	xor.b64  	%rd1295, %rd1294, %rd1292;
	mul.lo.s64 	%rd1296, %rd1295, 1099511628211;
	shr.u64 	%rd1297, %rd1281, 32;
	and.b64  	%rd1298, %rd1297, 255;
	xor.b64  	%rd1299, %rd1298, %rd1296;
	mul.lo.s64 	%rd1300, %rd1299, 1099511628211;
	shr.u64 	%rd1301, %rd1281, 40;
	and.b64  	%rd1302, %rd1301, 255;
	xor.b64  	%rd1303, %rd1302, %rd1300;
	mul.lo.s64 	%rd1304, %rd1303, 1099511628211;
	shr.u64 	%rd1305, %rd1281, 48;
	and.b64  	%rd1306, %rd1305, 255;
	xor.b64  	%rd1307, %rd1306, %rd1304;
	mul.lo.s64 	%rd1308, %rd1307, 1099511628211;
	shr.u64 	%rd1309, %rd1281, 56;
	xor.b64  	%rd1310, %rd1309, %rd1308;
	mul.lo.s64 	%rd1311, %rd1310, 1099511628211;
	ld.u64 	%rd1312, [%rd1280+8];
	and.b64  	%rd1313, %rd1312, 255;
	xor.b64  	%rd1314, %rd1313, %rd1311;
	mul.lo.s64 	%rd1315, %rd1314, 1099511628211;
	shr.u64 	%rd1316, %rd1312, 8;
	and.b64  	%rd1317, %rd1316, 255;
	xor.b64  	%rd1318, %rd1317, %rd1315;
	mul.lo.s64 	%rd1319, %rd1318, 1099511628211;
	shr.u64 	%rd1320, %rd1312, 16;
	and.b64  	%rd1321, %rd1320, 255;
	xor.b64  	%rd1322, %rd1321, %rd1319;
	mul.lo.s64 	%rd1323, %rd1322, 1099511628211;
	shr.u64 	%rd1324, %rd1312, 24;
	and.b64  	%rd1325, %rd1324, 255;
	xor.b64  	%rd1326, %rd1325, %rd1323;
	mul.lo.s64 	%rd1327, %rd1326, 1099511628211;
	shr.u64 	%rd1328, %rd1312, 32;
	and.b64  	%rd1329, %rd1328, 255;
	xor.b64  	%rd1330, %rd1329, %rd1327;
	mul.lo.s64 	%rd1331, %rd1330, 1099511628211;
	shr.u64 	%rd1332, %rd1312, 40;
	and.b64  	%rd1333, %rd1332, 255;
	xor.b64  	%rd1334, %rd1333, %rd1331;
	mul.lo.s64 	%rd1335, %rd1334, 1099511628211;
	shr.u64 	%rd1336, %rd1312, 48;
	and.b64  	%rd1337, %rd1336, 255;
	xor.b64  	%rd1338, %rd1337, %rd1335;
	mul.lo.s64 	%rd1339, %rd1338, 1099511628211;
	shr.u64 	%rd1340, %rd1312, 56;
	xor.b64  	%rd1341, %rd1340, %rd1339;
	mul.lo.s64 	%rd9007, %rd1341, 1099511628211;
	add.s64 	%rd9005, %rd9005, 2;
	setp.ne.s64 	%p99, %rd9005, %rd593;
	mov.u64 	%rd9008, %rd593;
	@%p99 bra 	$L__BB23_352;
$L__BB23_353:
	setp.eq.s64 	%p100, %rd592, 0;
	@%p100 bra 	$L__BB23_355;
	shl.b64 	%rd1342, %rd9008, 3;
	add.s64 	%rd1343, %rd594, %rd1342;
	ld.u64 	%rd1344, [%rd1343];
	and.b64  	%rd1345, %rd1344, 255;
	xor.b64  	%rd1346, %rd1345, %rd9007;
	mul.lo.s64 	%rd1347, %rd1346, 1099511628211;
	shr.u64 	%rd1348, %rd1344, 8;
	and.b64  	%rd1349, %rd1348, 255;
	xor.b64  	%rd1350, %rd1349, %rd1347;
	mul.lo.s64 	%rd1351, %rd1350, 1099511628211;
	shr.u64 	%rd1352, %rd1344, 16;
	and.b64  	%rd1353, %rd1352, 255;
	xor.b64  	%rd1354, %rd1353, %rd1351;
	mul.lo.s64 	%rd1355, %rd1354, 1099511628211;
	shr.u64 	%rd1356, %rd1344, 24;
	and.b64  	%rd1357, %rd1356, 255;
	xor.b64  	%rd1358, %rd1357, %rd1355;
	mul.lo.s64 	%rd1359, %rd1358, 1099511628211;
	shr.u64 	%rd1360, %rd1344, 32;
	and.b64  	%rd1361, %rd1360, 255;
	xor.b64  	%rd1362, %rd1361, %rd1359;
	mul.lo.s64 	%rd1363, %rd1362, 1099511628211;
	shr.u64 	%rd1364, %rd1344, 40;
	and.b64  	%rd1365, %rd1364, 255;
	xor.b64  	%rd1366, %rd1365, %rd1363;
	mul.lo.s64 	%rd1367, %rd1366, 1099511628211;
	shr.u64 	%rd1368, %rd1344, 48;
	and.b64  	%rd1369, %rd1368, 255;
	xor.b64  	%rd1370, %rd1369, %rd1367;
	mul.lo.s64 	%rd1371, %rd1370, 1099511628211;
	shr.u64 	%rd1372, %rd1344, 56;
	xor.b64  	%rd1373, %rd1372, %rd1371;
	mul.lo.s64 	%rd9007, %rd1373, 1099511628211;
$L__BB23_355:
	setp.eq.s64 	%p101, %rd9002, %rd9007;
	@%p101 bra 	$L__BB23_369;
	mov.b64 	%rd9015, -3750763034362895579;
	@%p93 bra 	$L__BB23_362;
	setp.eq.s64 	%p103, %rd591, 0;
	mov.b64 	%rd9015, -3750763034362895579;
	mov.b64 	%rd9013, 0;
	@%p103 bra 	$L__BB23_360;
	mov.b64 	%rd9015, -3750763034362895579;
	mov.b64 	%rd9016, 0;
$L__BB23_359:
	shl.b64 	%rd1380, %rd9016, 3;
	add.s64 	%rd1381, %rd595, %rd1380;
	ld.u64 	%rd1382, [%rd1381];
	and.b64  	%rd1383, %rd1382, 255;
	xor.b64  	%rd1384, %rd1383, %rd9015;
	mul.lo.s64 	%rd1385, %rd1384, 1099511628211;
	shr.u64 	%rd1386, %rd1382, 8;
	and.b64  	%rd1387, %rd1386, 255;
	xor.b64  	%rd1388, %rd1387, %rd1385;
	mul.lo.s64 	%rd1389, %rd1388, 1099511628211;
	shr.u64 	%rd1390, %rd1382, 16;
	and.b64  	%rd1391, %rd1390, 255;
	xor.b64  	%rd1392, %rd1391, %rd1389;
	mul.lo.s64 	%rd1393, %rd1392, 1099511628211;
	shr.u64 	%rd1394, %rd1382, 24;
	and.b64  	%rd1395, %rd1394, 255;
	xor.b64  	%rd1396, %rd1395, %rd1393;
	mul.lo.s64 	%rd1397, %rd1396, 1099511628211;
	shr.u64 	%rd1398, %rd1382, 32;
	and.b64  	%rd1399, %rd1398, 255;
	xor.b64  	%rd1400, %rd1399, %rd1397;
	mul.lo.s64 	%rd1401, %rd1400, 1099511628211;
	shr.u64 	%rd1402, %rd1382, 40;
	and.b64  	%rd1403, %rd1402, 255;
	xor.b64  	%rd1404, %rd1403, %rd1401;
	mul.lo.s64 	%rd1405, %rd1404, 1099511628211;
	shr.u64 	%rd1406, %rd1382, 48;
	and.b64  	%rd1407, %rd1406, 255;
	xor.b64  	%rd1408, %rd1407, %rd1405;
	mul.lo.s64 	%rd1409, %rd1408, 1099511628211;
	shr.u64 	%rd1410, %rd1382, 56;
	xor.b64  	%rd1411, %rd1410, %rd1409;
	mul.lo.s64 	%rd1412, %rd1411, 1099511628211;
	ld.u64 	%rd1413, [%rd1381+8];
	and.b64  	%rd1414, %rd1413, 255;
	xor.b64  	%rd1415, %rd1414, %rd1412;
	mul.lo.s64 	%rd1416, %rd1415, 1099511628211;
	shr.u64 	%rd1417, %rd1413, 8;
	and.b64  	%rd1418, %rd1417, 255;
	xor.b64  	%rd1419, %rd1418, %rd1416;
	mul.lo.s64 	%rd1420, %rd1419, 1099511628211;
	shr.u64 	%rd1421, %rd1413, 16;
	and.b64  	%rd1422, %rd1421, 255;
	xor.b64  	%rd1423, %rd1422, %rd1420;
	mul.lo.s64 	%rd1424, %rd1423, 1099511628211;
	shr.u64 	%rd1425, %rd1413, 24;
	and.b64  	%rd1426, %rd1425, 255;
	xor.b64  	%rd1427, %rd1426, %rd1424;
	mul.lo.s64 	%rd1428, %rd1427, 1099511628211;
	shr.u64 	%rd1429, %rd1413, 32;
	and.b64  	%rd1430, %rd1429, 255;
	xor.b64  	%rd1431, %rd1430, %rd1428;
	mul.lo.s64 	%rd1432, %rd1431, 1099511628211;
	shr.u64 	%rd1433, %rd1413, 40;
	and.b64  	%rd1434, %rd1433, 255;
	xor.b64  	%rd1435, %rd1434, %rd1432;
	mul.lo.s64 	%rd1436, %rd1435, 1099511628211;
	shr.u64 	%rd1437, %rd1413, 48;
	and.b64  	%rd1438, %rd1437, 255;
	xor.b64  	%rd1439, %rd1438, %rd1436;
	mul.lo.s64 	%rd1440, %rd1439, 1099511628211;
	shr.u64 	%rd1441, %rd1413, 56;
	xor.b64  	%rd1442, %rd1441, %rd1440;
	mul.lo.s64 	%rd9015, %rd1442, 1099511628211;
	add.s64 	%rd9016, %rd9016, 2;
	setp.eq.s64 	%p104, %rd9016, %rd593;
	mov.u64 	%rd9013, %rd593;
	@%p104 bra 	$L__BB23_360;
	bra.uni 	$L__BB23_359;
$L__BB23_360:
	setp.eq.s64 	%p105, %rd592, 0;
	@%p105 bra 	$L__BB23_362;
	shl.b64 	%rd1443, %rd9013, 3;
	add.s64 	%rd1444, %rd595, %rd1443;
	ld.u64 	%rd1445, [%rd1444];
	and.b64  	%rd1446, %rd1445, 255;
	xor.b64  	%rd1447, %rd1446, %rd9015;
	mul.lo.s64 	%rd1448, %rd1447, 1099511628211;
	shr.u64 	%rd1449, %rd1445, 8;
	and.b64  	%rd1450, %rd1449, 255;
	xor.b64  	%rd1451, %rd1450, %rd1448;
	mul.lo.s64 	%rd1452, %rd1451, 1099511628211;
	shr.u64 	%rd1453, %rd1445, 16;
	and.b64  	%rd1454, %rd1453, 255;
	xor.b64  	%rd1455, %rd1454, %rd1452;
	mul.lo.s64 	%rd1456, %rd1455, 1099511628211;
	shr.u64 	%rd1457, %rd1445, 24;
	and.b64  	%rd1458, %rd1457, 255;
	xor.b64  	%rd1459, %rd1458, %rd1456;
	mul.lo.s64 	%rd1460, %rd1459, 1099511628211;
	shr.u64 	%rd1461, %rd1445, 32;
	and.b64  	%rd1462, %rd1461, 255;
	xor.b64  	%rd1463, %rd1462, %rd1460;
	mul.lo.s64 	%rd1464, %rd1463, 1099511628211;
	shr.u64 	%rd1465, %rd1445, 40;
	and.b64  	%rd1466, %rd1465, 255;
	xor.b64  	%rd1467, %rd1466, %rd1464;
	mul.lo.s64 	%rd1468, %rd1467, 1099511628211;
	shr.u64 	%rd1469, %rd1445, 48;
	and.b64  	%rd1470, %rd1469, 255;
	xor.b64  	%rd1471, %rd1470, %rd1468;
	mul.lo.s64 	%rd1472, %rd1471, 1099511628211;
	shr.u64 	%rd1473, %rd1445, 56;
	xor.b64  	%rd1474, %rd1473, %rd1472;
	mul.lo.s64 	%rd9015, %rd1474, 1099511628211;
$L__BB23_362:
	mov.b64 	%rd9020, -3750763034362895579;
	@%p93 bra 	$L__BB23_368;
	setp.eq.s64 	%p107, %rd591, 0;
	mov.b64 	%rd9020, -3750763034362895579;
	mov.b64 	%rd9021, 0;
	@%p107 bra 	$L__BB23_366;
	mov.b64 	%rd9020, -3750763034362895579;
	mov.b64 	%rd9018, 0;
$L__BB23_365:
	shl.b64 	%rd1481, %rd9018, 3;
	add.s64 	%rd1482, %rd594, %rd1481;
	ld.u64 	%rd1483, [%rd1482];
	and.b64  	%rd1484, %rd1483, 255;
	xor.b64  	%rd1485, %rd1484, %rd9020;
	mul.lo.s64 	%rd1486, %rd1485, 1099511628211;
	shr.u64 	%rd1487, %rd1483, 8;
	and.b64  	%rd1488, %rd1487, 255;
	xor.b64  	%rd1489, %rd1488, %rd1486;
	mul.lo.s64 	%rd1490, %rd1489, 1099511628211;
	shr.u64 	%rd1491, %rd1483, 16;
	and.b64  	%rd1492, %rd1491, 255;
	xor.b64  	%rd1493, %rd1492, %rd1490;
	mul.lo.s64 	%rd1494, %rd1493, 1099511628211;
	shr.u64 	%rd1495, %rd1483, 24;
	and.b64  	%rd1496, %rd1495, 255;
	xor.b64  	%rd1497, %rd1496, %rd1494;
	mul.lo.s64 	%rd1498, %rd1497, 1099511628211;
	shr.u64 	%rd1499, %rd1483, 32;
	and.b64  	%rd1500, %rd1499, 255;
	xor.b64  	%rd1501, %rd1500, %rd1498;
	mul.lo.s64 	%rd1502, %rd1501, 1099511628211;
	shr.u64 	%rd1503, %rd1483, 40;
	and.b64  	%rd1504, %rd1503, 255;
	xor.b64  	%rd1505, %rd1504, %rd1502;
	mul.lo.s64 	%rd1506, %rd1505, 1099511628211;
	shr.u64 	%rd1507, %rd1483, 48;
	and.b64  	%rd1508, %rd1507, 255;
	xor.b64  	%rd1509, %rd1508, %rd1506;
	mul.lo.s64 	%rd1510, %rd1509, 1099511628211;
	shr.u64 	%rd1511, %rd1483, 56;
	xor.b64  	%rd1512, %rd1511, %rd1510;
	mul.lo.s64 	%rd1513, %rd1512, 1099511628211;
	ld.u64 	%rd1514, [%rd1482+8];
	and.b64  	%rd1515, %rd1514, 255;
	xor.b64  	%rd1516, %rd1515, %rd1513;
	mul.lo.s64 	%rd1517, %rd1516, 1099511628211;
	shr.u64 	%rd1518, %rd1514, 8;
	and.b64  	%rd1519, %rd1518, 255;
	xor.b64  	%rd1520, %rd1519, %rd1517;
	mul.lo.s64 	%rd1521, %rd1520, 1099511628211;
	shr.u64 	%rd1522, %rd1514, 16;
	and.b64  	%rd1523, %rd1522, 255;
	xor.b64  	%rd1524, %rd1523, %rd1521;
	mul.lo.s64 	%rd1525, %rd1524, 1099511628211;
	shr.u64 	%rd1526, %rd1514, 24;
	and.b64  	%rd1527, %rd1526, 255;
	xor.b64  	%rd1528, %rd1527, %rd1525;
	mul.lo.s64 	%rd1529, %rd1528, 1099511628211;
	shr.u64 	%rd1530, %rd1514, 32;
	and.b64  	%rd1531, %rd1530, 255;
	xor.b64  	%rd1532, %rd1531, %rd1529;
	mul.lo.s64 	%rd1533, %rd1532, 1099511628211;
	shr.u64 	%rd1534, %rd1514, 40;
	and.b64  	%rd1535, %rd1534, 255;
	xor.b64  	%rd1536, %rd1535, %rd1533;
	mul.lo.s64 	%rd1537, %rd1536, 1099511628211;
	shr.u64 	%rd1538, %rd1514, 48;
	and.b64  	%rd1539, %rd1538, 255;
	xor.b64  	%rd1540, %rd1539, %rd1537;
	mul.lo.s64 	%rd1541, %rd1540, 1099511628211;
	shr.u64 	%rd1542, %rd1514, 56;
	xor.b64  	%rd1543, %rd1542, %rd1541;
	mul.lo.s64 	%rd9020, %rd1543, 1099511628211;
	add.s64 	%rd9018, %rd9018, 2;
	setp.ne.s64 	%p108, %rd9018, %rd593;
	mov.u64 	%rd9021, %rd593;
	@%p108 bra 	$L__BB23_365;
$L__BB23_366:
	setp.eq.s64 	%p109, %rd592, 0;
	@%p109 bra 	$L__BB23_368;
	shl.b64 	%rd1544, %rd9021, 3;
	add.s64 	%rd1545, %rd594, %rd1544;
	ld.u64 	%rd1546, [%rd1545];
	and.b64  	%rd1547, %rd1546, 255;
	xor.b64  	%rd1548, %rd1547, %rd9020;
	mul.lo.s64 	%rd1549, %rd1548, 1099511628211;
	shr.u64 	%rd1550, %rd1546, 8;
	and.b64  	%rd1551, %rd1550, 255;
	xor.b64  	%rd1552, %rd1551, %rd1549;
	mul.lo.s64 	%rd1553, %rd1552, 1099511628211;
	shr.u64 	%rd1554, %rd1546, 16;
	and.b64  	%rd1555, %rd1554, 255;
	xor.b64  	%rd1556, %rd1555, %rd1553;
	mul.lo.s64 	%rd1557, %rd1556, 1099511628211;
	shr.u64 	%rd1558, %rd1546, 24;
	and.b64  	%rd1559, %rd1558, 255;
	xor.b64  	%rd1560, %rd1559, %rd1557;
	mul.lo.s64 	%rd1561, %rd1560, 1099511628211;
	shr.u64 	%rd1562, %rd1546, 32;
	and.b64  	%rd1563, %rd1562, 255;
	xor.b64  	%rd1564, %rd1563, %rd1561;
	mul.lo.s64 	%rd1565, %rd1564, 1099511628211;
	shr.u64 	%rd1566, %rd1546, 40;
	and.b64  	%rd1567, %rd1566, 255;
	xor.b64  	%rd1568, %rd1567, %rd1565;
	mul.lo.s64 	%rd1569, %rd1568, 1099511628211;
	shr.u64 	%rd1570, %rd1546, 48;
	and.b64  	%rd1571, %rd1570, 255;
	xor.b64  	%rd1572, %rd1571, %rd1569;
	mul.lo.s64 	%rd1573, %rd1572, 1099511628211;
	shr.u64 	%rd1574, %rd1546, 56;
	xor.b64  	%rd1575, %rd1574, %rd1573;
	mul.lo.s64 	%rd9020, %rd1575, 1099511628211;
$L__BB23_368:
	setp.ge.u64 	%p679, %rd9015, %rd9020;
	bra.uni 	$L__BB23_372;
$L__BB23_369:
	setp.eq.s32 	%p111, %r106, 0;
	mov.pred 	%p679, -1;
	@%p111 bra 	$L__BB23_372;
	mov.b64 	%rd9011, 0;
$L__BB23_371:
	shl.b64 	%rd1577, %rd9011, 3;
	add.s64 	%rd1578, %rd595, %rd1577;
	ld.u64 	%rd1579, [%rd1578];
	add.s64 	%rd1580, %rd594, %rd1577;
	ld.u64 	%rd1581, [%rd1580];
	setp.ge.u64 	%p679, %rd1579, %rd1581;
	add.s64 	%rd9011, %rd9011, 1;
	setp.ne.s64 	%p112, %rd9011, %rd590;
	and.pred  	%p113, %p679, %p112;
	@%p113 bra 	$L__BB23_371;
$L__BB23_372:
	add.s32 	%r165, %r74, 1;
	selp.b32 	%r558, %r165, %r558, %p679;
	selp.b32 	%r556, %r556, %r74, %p679;
	setp.lt.s32 	%p114, %r558, %r556;
	@%p114 bra 	$L__BB23_343;
$L__BB23_373:
	sub.s32 	%r166, %r68, %r558;
	add.s32 	%r78, %r166, %r48;
	shl.b32 	%r167, %r558, 3;
	mov.u32 	%r168, _ZZN3cub18CUB_300001_SM_10006detail10merge_sort26DeviceMergeSortMergeKernelINS2_10policy_hubIPPyE9Policy600ES6_PNS0_8NullTypeES6_SA_j10tuple_lessS5_S9_EEvbT2_T3_T4_PT6_PT7_T5_PSE_SE_NS1_7vsmem_tEE19static_temp_storage;
	add.s32 	%r79, %r168, %r167;
	ld.shared.u64 	%rd9077, [%r79];
	shl.b32 	%r169, %r78, 3;
	add.s32 	%r80, %r168, %r169;
	ld.shared.u64 	%rd9049, [%r80];
	cvt.s64.s32 	%rd636, %r106;
	add.s64 	%rd637, %rd1028, -1;
	setp.ge.s32 	%p116, %r78, %r66;
	mov.pred 	%p115, 0;
	mov.pred 	%p680, %p115;
	@%p116 bra 	$L__BB23_404;
	setp.ge.s32 	%p118, %r558, %r48;
	mov.pred 	%p680, -1;
	@%p118 bra 	$L__BB23_404;
	setp.eq.s64 	%p119, %rd1028, 0;
	mov.b64 	%rd9027, -3750763034362895579;
	@%p119 bra 	$L__BB23_381;
	setp.eq.s64 	%p120, %rd637, 0;
	mov.b64 	%rd9027, -3750763034362895579;
	mov.b64 	%rd9025, 0;
	@%p120 bra 	$L__BB23_379;
	and.b64  	%rd9025, %rd1028, -2;
	mov.b64 	%rd9027, -3750763034362895579;
	mov.b64 	%rd9028, 0;
$L__BB23_378:
	shl.b64 	%rd1589, %rd9028, 3;
	add.s64 	%rd1590, %rd9049, %rd1589;
	ld.u64 	%rd1591, [%rd1590];
	and.b64  	%rd1592, %rd1591, 255;
	xor.b64  	%rd1593, %rd1592, %rd9027;
	mul.lo.s64 	%rd1594, %rd1593, 1099511628211;
	shr.u64 	%rd1595, %rd1591, 8;
	and.b64  	%rd1596, %rd1595, 255;
	xor.b64  	%rd1597, %rd1596, %rd1594;
	mul.lo.s64 	%rd1598, %rd1597, 1099511628211;
	shr.u64 	%rd1599, %rd1591, 16;
	and.b64  	%rd1600, %rd1599, 255;
	xor.b64  	%rd1601, %rd1600, %rd1598;
	mul.lo.s64 	%rd1602, %rd1601, 1099511628211;
	shr.u64 	%rd1603, %rd1591, 24;
	and.b64  	%rd1604, %rd1603, 255;
	xor.b64  	%rd1605, %rd1604, %rd1602;
	mul.lo.s64 	%rd1606, %rd1605, 1099511628211;
	shr.u64 	%rd1607, %rd1591, 32;
	and.b64  	%rd1608, %rd1607, 255;
	xor.b64  	%rd1609, %rd1608, %rd1606;
	mul.lo.s64 	%rd1610, %rd1609, 1099511628211;
	shr.u64 	%rd1611, %rd1591, 40;
	and.b64  	%rd1612, %rd1611, 255;
	xor.b64  	%rd1613, %rd1612, %rd1610;
	mul.lo.s64 	%rd1614, %rd1613, 1099511628211;
	shr.u64 	%rd1615, %rd1591, 48;
	and.b64  	%rd1616, %rd1615, 255;
	xor.b64  	%rd1617, %rd1616, %rd1614;
	mul.lo.s64 	%rd1618, %rd1617, 1099511628211;
	shr.u64 	%rd1619, %rd1591, 56;
	xor.b64  	%rd1620, %rd1619, %rd1618;
	mul.lo.s64 	%rd1621, %rd1620, 1099511628211;
	ld.u64 	%rd1622, [%rd1590+8];
	and.b64  	%rd1623, %rd1622, 255;
	xor.b64  	%rd1624, %rd1623, %rd1621;
	mul.lo.s64 	%rd1625, %rd1624, 1099511628211;
	shr.u64 	%rd1626, %rd1622, 8;
	and.b64  	%rd1627, %rd1626, 255;
	xor.b64  	%rd1628, %rd1627, %rd1625;
	mul.lo.s64 	%rd1629, %rd1628, 1099511628211;
	shr.u64 	%rd1630, %rd1622, 16;
	and.b64  	%rd1631, %rd1630, 255;
	xor.b64  	%rd1632, %rd1631, %rd1629;
	mul.lo.s64 	%rd1633, %rd1632, 1099511628211;
	shr.u64 	%rd1634, %rd1622, 24;
	and.b64  	%rd1635, %rd1634, 255;
	xor.b64  	%rd1636, %rd1635, %rd1633;
	mul.lo.s64 	%rd1637, %rd1636, 1099511628211;
	shr.u64 	%rd1638, %rd1622, 32;
	and.b64  	%rd1639, %rd1638, 255;
	xor.b64  	%rd1640, %rd1639, %rd1637;
	mul.lo.s64 	%rd1641, %rd1640, 1099511628211;
	shr.u64 	%rd1642, %rd1622, 40;
	and.b64  	%rd1643, %rd1642, 255;
	xor.b64  	%rd1644, %rd1643, %rd1641;
	mul.lo.s64 	%rd1645, %rd1644, 1099511628211;
	shr.u64 	%rd1646, %rd1622, 48;
	and.b64  	%rd1647, %rd1646, 255;
	xor.b64  	%rd1648, %rd1647, %rd1645;
	mul.lo.s64 	%rd1649, %rd1648, 1099511628211;
	shr.u64 	%rd1650, %rd1622, 56;
	xor.b64  	%rd1651, %rd1650, %rd1649;
	mul.lo.s64 	%rd9027, %rd1651, 1099511628211;
	add.s64 	%rd9028, %rd9028, 2;
	setp.eq.s64 	%p121, %rd9028, %rd9025;
	@%p121 bra 	$L__BB23_379;
	bra.uni 	$L__BB23_378;
$L__BB23_379:
	and.b64  	%rd1652, %rd1028, 1;
	setp.eq.b64 	%p122, %rd1652, 1;
	not.pred 	%p123, %p122;
	@%p123 bra 	$L__BB23_381;
	shl.b64 	%rd1653, %rd9025, 3;
	add.s64 	%rd1654, %rd9049, %rd1653;
	ld.u64 	%rd1655, [%rd1654];
	and.b64  	%rd1656, %rd1655, 255;
	xor.b64  	%rd1657, %rd1656, %rd9027;
	mul.lo.s64 	%rd1658, %rd1657, 1099511628211;
	shr.u64 	%rd1659, %rd1655, 8;
	and.b64  	%rd1660, %rd1659, 255;
	xor.b64  	%rd1661, %rd1660, %rd1658;
	mul.lo.s64 	%rd1662, %rd1661, 1099511628211;
	shr.u64 	%rd1663, %rd1655, 16;
	and.b64  	%rd1664, %rd1663, 255;
	xor.b64  	%rd1665, %rd1664, %rd1662;
	mul.lo.s64 	%rd1666, %rd1665, 1099511628211;
	shr.u64 	%rd1667, %rd1655, 24;
	and.b64  	%rd1668, %rd1667, 255;
	xor.b64  	%rd1669, %rd1668, %rd1666;
	mul.lo.s64 	%rd1670, %rd1669, 1099511628211;
	shr.u64 	%rd1671, %rd1655, 32;
	and.b64  	%rd1672, %rd1671, 255;
	xor.b64  	%rd1673, %rd1672, %rd1670;
	mul.lo.s64 	%rd1674, %rd1673, 1099511628211;
	shr.u64 	%rd1675, %rd1655, 40;
	and.b64  	%rd1676, %rd1675, 255;
	xor.b64  	%rd1677, %rd1676, %rd1674;
	mul.lo.s64 	%rd1678, %rd1677, 1099511628211;
	shr.u64 	%rd1679, %rd1655, 48;
	and.b64  	%rd1680, %rd1679, 255;
	xor.b64  	%rd1681, %rd1680, %rd1678;
	mul.lo.s64 	%rd1682, %rd1681, 1099511628211;
	shr.u64 	%rd1683, %rd1655, 56;
	xor.b64  	%rd1684, %rd1683, %rd1682;
	mul.lo.s64 	%rd9027, %rd1684, 1099511628211;
$L__BB23_381:
	setp.eq.s64 	%p124, %rd1028, 0;
	mov.b64 	%rd9032, -3750763034362895579;
	@%p124 bra 	$L__BB23_387;
	setp.eq.s64 	%p125, %rd637, 0;
	mov.b64 	%rd9032, -3750763034362895579;
	mov.b64 	%rd9033, 0;
	@%p125 bra 	$L__BB23_385;
	and.b64  	%rd9033, %rd1028, -2;
	mov.b64 	%rd9032, -3750763034362895579;
	mov.b64 	%rd9030, 0;
$L__BB23_384:
	shl.b64 	%rd1691, %rd9030, 3;
	add.s64 	%rd1692, %rd9077, %rd1691;
	ld.u64 	%rd1693, [%rd1692];
	and.b64  	%rd1694, %rd1693, 255;
	xor.b64  	%rd1695, %rd1694, %rd9032;
	mul.lo.s64 	%rd1696, %rd1695, 1099511628211;
	shr.u64 	%rd1697, %rd1693, 8;
	and.b64  	%rd1698, %rd1697, 255;
	xor.b64  	%rd1699, %rd1698, %rd1696;
	mul.lo.s64 	%rd1700, %rd1699, 1099511628211;
	shr.u64 	%rd1701, %rd1693, 16;
	and.b64  	%rd1702, %rd1701, 255;
	xor.b64  	%rd1703, %rd1702, %rd1700;
	mul.lo.s64 	%rd1704, %rd1703, 1099511628211;
	shr.u64 	%rd1705, %rd1693, 24;
	and.b64  	%rd1706, %rd1705, 255;
	xor.b64  	%rd1707, %rd1706, %rd1704;
	mul.lo.s64 	%rd1708, %rd1707, 1099511628211;
	shr.u64 	%rd1709, %rd1693, 32;
	and.b64  	%rd1710, %rd1709, 255;
	xor.b64  	%rd1711, %rd1710, %rd1708;
	mul.lo.s64 	%rd1712, %rd1711, 1099511628211;
	shr.u64 	%rd1713, %rd1693, 40;
	and.b64  	%rd1714, %rd1713, 255;
	xor.b64  	%rd1715, %rd1714, %rd1712;
	mul.lo.s64 	%rd1716, %rd1715, 1099511628211;
	shr.u64 	%rd1717, %rd1693, 48;
	and.b64  	%rd1718, %rd1717, 255;
	xor.b64  	%rd1719, %rd1718, %rd1716;
	mul.lo.s64 	%rd1720, %rd1719, 1099511628211;
	shr.u64 	%rd1721, %rd1693, 56;
	xor.b64  	%rd1722, %rd1721, %rd1720;
	mul.lo.s64 	%rd1723, %rd1722, 1099511628211;
	ld.u64 	%rd1724, [%rd1692+8];
	and.b64  	%rd1725, %rd1724, 255;
	xor.b64  	%rd1726, %rd1725, %rd1723;
	mul.lo.s64 	%rd1727, %rd1726, 1099511628211;
	shr.u64 	%rd1728, %rd1724, 8;
	and.b64  	%rd1729, %rd1728, 255;
	xor.b64  	%rd1730, %rd1729, %rd1727;
	mul.lo.s64 	%rd1731, %rd1730, 1099511628211;
	shr.u64 	%rd1732, %rd1724, 16;
	and.b64  	%rd1733, %rd1732, 255;
	xor.b64  	%rd1734, %rd1733, %rd1731;
	mul.lo.s64 	%rd1735, %rd1734, 1099511628211;
	shr.u64 	%rd1736, %rd1724, 24;
	and.b64  	%rd1737, %rd1736, 255;
	xor.b64  	%rd1738, %rd1737, %rd1735;
	mul.lo.s64 	%rd1739, %rd1738, 1099511628211;
	shr.u64 	%rd1740, %rd1724, 32;
	and.b64  	%rd1741, %rd1740, 255;
	xor.b64  	%rd1742, %rd1741, %rd1739;
	mul.lo.s64 	%rd1743, %rd1742, 1099511628211;
	shr.u64 	%rd1744, %rd1724, 40;
	and.b64  	%rd1745, %rd1744, 255;
	xor.b64  	%rd1746, %rd1745, %rd1743;
	mul.lo.s64 	%rd1747, %rd1746, 1099511628211;
	shr.u64 	%rd1748, %rd1724, 48;
	and.b64  	%rd1749, %rd1748, 255;
	xor.b64  	%rd1750, %rd1749, %rd1747;
	mul.lo.s64 	%rd1751, %rd1750, 1099511628211;
	shr.u64 	%rd1752, %rd1724, 56;
	xor.b64  	%rd1753, %rd1752, %rd1751;
	mul.lo.s64 	%rd9032, %rd1753, 1099511628211;
	add.s64 	%rd9030, %rd9030, 2;
	setp.ne.s64 	%p126, %rd9030, %rd9033;
	@%p126 bra 	$L__BB23_384;
$L__BB23_385:
	and.b64  	%rd1754, %rd1028, 1;
	setp.eq.b64 	%p127, %rd1754, 1;
	not.pred 	%p128, %p127;
	@%p128 bra 	$L__BB23_387;
	shl.b64 	%rd1755, %rd9033, 3;
	add.s64 	%rd1756, %rd9077, %rd1755;
	ld.u64 	%rd1757, [%rd1756];
	and.b64  	%rd1758, %rd1757, 255;
	xor.b64  	%rd1759, %rd1758, %rd9032;
	mul.lo.s64 	%rd1760, %rd1759, 1099511628211;
	shr.u64 	%rd1761, %rd1757, 8;
	and.b64  	%rd1762, %rd1761, 255;
	xor.b64  	%rd1763, %rd1762, %rd1760;
	mul.lo.s64 	%rd1764, %rd1763, 1099511628211;
	shr.u64 	%rd1765, %rd1757, 16;
	and.b64  	%rd1766, %rd1765, 255;
	xor.b64  	%rd1767, %rd1766, %rd1764;
	mul.lo.s64 	%rd1768, %rd1767, 1099511628211;
	shr.u64 	%rd1769, %rd1757, 24;
	and.b64  	%rd1770, %rd1769, 255;
	xor.b64  	%rd1771, %rd1770, %rd1768;
	mul.lo.s64 	%rd1772, %rd1771, 1099511628211;
	shr.u64 	%rd1773, %rd1757, 32;
	and.b64  	%rd1774, %rd1773, 255;
	xor.b64  	%rd1775, %rd1774, %rd1772;
	mul.lo.s64 	%rd1776, %rd1775, 1099511628211;
	shr.u64 	%rd1777, %rd1757, 40;
	and.b64  	%rd1778, %rd1777, 255;
	xor.b64  	%rd1779, %rd1778, %rd1776;
	mul.lo.s64 	%rd1780, %rd1779, 1099511628211;
	shr.u64 	%rd1781, %rd1757, 48;
	and.b64  	%rd1782, %rd1781, 255;
	xor.b64  	%rd1783, %rd1782, %rd1780;
	mul.lo.s64 	%rd1784, %rd1783, 1099511628211;
	shr.u64 	%rd1785, %rd1757, 56;
	xor.b64  	%rd1786, %rd1785, %rd1784;
	mul.lo.s64 	%rd9032, %rd1786, 1099511628211;
$L__BB23_387:
	setp.eq.s64 	%p129, %rd9027, %rd9032;
	@%p129 bra 	$L__BB23_401;
	setp.eq.s64 	%p130, %rd1028, 0;
	mov.b64 	%rd9040, -3750763034362895579;
	@%p130 bra 	$L__BB23_394;
	setp.eq.s64 	%p131, %rd637, 0;
	mov.b64 	%rd9040, -3750763034362895579;
	mov.b64 	%rd9038, 0;
	@%p131 bra 	$L__BB23_392;
	and.b64  	%rd9038, %rd1028, -2;
	mov.b64 	%rd9040, -3750763034362895579;
	mov.b64 	%rd9041, 0;
$L__BB23_391:
	shl.b64 	%rd1793, %rd9041, 3;
	add.s64 	%rd1794, %rd9049, %rd1793;
	ld.u64 	%rd1795, [%rd1794];
	and.b64  	%rd1796, %rd1795, 255;
	xor.b64  	%rd1797, %rd1796, %rd9040;
	mul.lo.s64 	%rd1798, %rd1797, 1099511628211;
	shr.u64 	%rd1799, %rd1795, 8;
	and.b64  	%rd1800, %rd1799, 255;
	xor.b64  	%rd1801, %rd1800, %rd1798;
	mul.lo.s64 	%rd1802, %rd1801, 1099511628211;
	shr.u64 	%rd1803, %rd1795, 16;
	and.b64  	%rd1804, %rd1803, 255;
	xor.b64  	%rd1805, %rd1804, %rd1802;
	mul.lo.s64 	%rd1806, %rd1805, 1099511628211;
	shr.u64 	%rd1807, %rd1795, 24;
	and.b64  	%rd1808, %rd1807, 255;
	xor.b64  	%rd1809, %rd1808, %rd1806;
	mul.lo.s64 	%rd1810, %rd1809, 1099511628211;
	shr.u64 	%rd1811, %rd1795, 32;
	and.b64  	%rd1812, %rd1811, 255;
	xor.b64  	%rd1813, %rd1812, %rd1810;
	mul.lo.s64 	%rd1814, %rd1813, 1099511628211;
	shr.u64 	%rd1815, %rd1795, 40;
	and.b64  	%rd1816, %rd1815, 255;
	xor.b64  	%rd1817, %rd1816, %rd1814;
	mul.lo.s64 	%rd1818, %rd1817, 1099511628211;
	shr.u64 	%rd1819, %rd1795, 48;
	and.b64  	%rd1820, %rd1819, 255;
	xor.b64  	%rd1821, %rd1820, %rd1818;
	mul.lo.s64 	%rd1822, %rd1821, 1099511628211;
	shr.u64 	%rd1823, %rd1795, 56;
	xor.b64  	%rd1824, %rd1823, %rd1822;
	mul.lo.s64 	%rd1825, %rd1824, 1099511628211;
	ld.u64 	%rd1826, [%rd1794+8];
	and.b64  	%rd1827, %rd1826, 255;
	xor.b64  	%rd1828, %rd1827, %rd1825;
	mul.lo.s64 	%rd1829, %rd1828, 1099511628211;
	shr.u64 	%rd1830, %rd1826, 8;
	and.b64  	%rd1831, %rd1830, 255;
	xor.b64  	%rd1832, %rd1831, %rd1829;
	mul.lo.s64 	%rd1833, %rd1832, 1099511628211;
	shr.u64 	%rd1834, %rd1826, 16;
	and.b64  	%rd1835, %rd1834, 255;
	xor.b64  	%rd1836, %rd1835, %rd1833;
	mul.lo.s64 	%rd1837, %rd1836, 1099511628211;
	shr.u64 	%rd1838, %rd1826, 24;
	and.b64  	%rd1839, %rd1838, 255;
	xor.b64  	%rd1840, %rd1839, %rd1837;
	mul.lo.s64 	%rd1841, %rd1840, 1099511628211;
	shr.u64 	%rd1842, %rd1826, 32;
	and.b64  	%rd1843, %rd1842, 255;
	xor.b64  	%rd1844, %rd1843, %rd1841;
	mul.lo.s64 	%rd1845, %rd1844, 1099511628211;
	shr.u64 	%rd1846, %rd1826, 40;
	and.b64  	%rd1847, %rd1846, 255;
	xor.b64  	%rd1848, %rd1847, %rd1845;
	mul.lo.s64 	%rd1849, %rd1848, 1099511628211;
	shr.u64 	%rd1850, %rd1826, 48;
	and.b64  	%rd1851, %rd1850, 255;
	xor.b64  	%rd1852, %rd1851, %rd1849;
	mul.lo.s64 	%rd1853, %rd1852, 1099511628211;
	shr.u64 	%rd1854, %rd1826, 56;
	xor.b64  	%rd1855, %rd1854, %rd1853;
	mul.lo.s64 	%rd9040, %rd1855, 1099511628211;
	add.s64 	%rd9041, %rd9041, 2;
	setp.eq.s64 	%p132, %rd9041, %rd9038;
	@%p132 bra 	$L__BB23_392;
	bra.uni 	$L__BB23_391;
$L__BB23_392:
	and.b64  	%rd1856, %rd1028, 1;
	setp.eq.b64 	%p133, %rd1856, 1;
	not.pred 	%p134, %p133;
	@%p134 bra 	$L__BB23_394;
	shl.b64 	%rd1857, %rd9038, 3;
	add.s64 	%rd1858, %rd9049, %rd1857;
	ld.u64 	%rd1859, [%rd1858];
	and.b64  	%rd1860, %rd1859, 255;
	xor.b64  	%rd1861, %rd1860, %rd9040;
	mul.lo.s64 	%rd1862, %rd1861, 1099511628211;
	shr.u64 	%rd1863, %rd1859, 8;
	and.b64  	%rd1864, %rd1863, 255;
	xor.b64  	%rd1865, %rd1864, %rd1862;
	mul.lo.s64 	%rd1866, %rd1865, 1099511628211;
	shr.u64 	%rd1867, %rd1859, 16;
	and.b64  	%rd1868, %rd1867, 255;
	xor.b64  	%rd1869, %rd1868, %rd1866;
	mul.lo.s64 	%rd1870, %rd1869, 1099511628211;
	shr.u64 	%rd1871, %rd1859, 24;
	and.b64  	%rd1872, %rd1871, 255;
	xor.b64  	%rd1873, %rd1872, %rd1870;
	mul.lo.s64 	%rd1874, %rd1873, 1099511628211;
	shr.u64 	%rd1875, %rd1859, 32;
	and.b64  	%rd1876, %rd1875, 255;
	xor.b64  	%rd1877, %rd1876, %rd1874;
	mul.lo.s64 	%rd1878, %rd1877, 1099511628211;
	shr.u64 	%rd1879, %rd1859, 40;
	and.b64  	%rd1880, %rd1879, 255;
	xor.b64  	%rd1881, %rd1880, %rd1878;
	mul.lo.s64 	%rd1882, %rd1881, 1099511628211;
	shr.u64 	%rd1883, %rd1859, 48;
	and.b64  	%rd1884, %rd1883, 255;
	xor.b64  	%rd1885, %rd1884, %rd1882;
	mul.lo.s64 	%rd1886, %rd1885, 1099511628211;
	shr.u64 	%rd1887, %rd1859, 56;
	xor.b64  	%rd1888, %rd1887, %rd1886;
	mul.lo.s64 	%rd9040, %rd1888, 1099511628211;
$L__BB23_394:
	setp.eq.s64 	%p135, %rd1028, 0;
	mov.b64 	%rd9045, -3750763034362895579;
	@%p135 bra 	$L__BB23_400;
	setp.eq.s64 	%p136, %rd637, 0;
	mov.b64 	%rd9045, -3750763034362895579;
	mov.b64 	%rd9046, 0;
	@%p136 bra 	$L__BB23_398;
	and.b64  	%rd9046, %rd1028, -2;
	mov.b64 	%rd9045, -3750763034362895579;
	mov.b64 	%rd9043, 0;
$L__BB23_397:
	shl.b64 	%rd1895, %rd9043, 3;
	add.s64 	%rd1896, %rd9077, %rd1895;
	ld.u64 	%rd1897, [%rd1896];
	and.b64  	%rd1898, %rd1897, 255;
	xor.b64  	%rd1899, %rd1898, %rd9045;
	mul.lo.s64 	%rd1900, %rd1899, 1099511628211;
	shr.u64 	%rd1901, %rd1897, 8;
	and.b64  	%rd1902, %rd1901, 255;
	xor.b64  	%rd1903, %rd1902, %rd1900;
	mul.lo.s64 	%rd1904, %rd1903, 1099511628211;
	shr.u64 	%rd1905, %rd1897, 16;
	and.b64  	%rd1906, %rd1905, 255;
	xor.b64  	%rd1907, %rd1906, %rd1904;
	mul.lo.s64 	%rd1908, %rd1907, 1099511628211;
	shr.u64 	%rd1909, %rd1897, 24;
	and.b64  	%rd1910, %rd1909, 255;
	xor.b64  	%rd1911, %rd1910, %rd1908;
	mul.lo.s64 	%rd1912, %rd1911, 1099511628211;
	shr.u64 	%rd1913, %rd1897, 32;
	and.b64  	%rd1914, %rd1913, 255;
	xor.b64  	%rd1915, %rd1914, %rd1912;
	mul.lo.s64 	%rd1916, %rd1915, 1099511628211;
	shr.u64 	%rd1917, %rd1897, 40;
	and.b64  	%rd1918, %rd1917, 255;
	xor.b64  	%rd1919, %rd1918, %rd1916;
	mul.lo.s64 	%rd1920, %rd1919, 1099511628211;
	shr.u64 	%rd1921, %rd1897, 48;
	and.b64  	%rd1922, %rd1921, 255;
	xor.b64  	%rd1923, %rd1922, %rd1920;
	mul.lo.s64 	%rd1924, %rd1923, 1099511628211;
	shr.u64 	%rd1925, %rd1897, 56;
	xor.b64  	%rd1926, %rd1925, %rd1924;
	mul.lo.s64 	%rd1927, %rd1926, 1099511628211;
	ld.u64 	%rd1928, [%rd1896+8];
	and.b64  	%rd1929, %rd1928, 255;
	xor.b64  	%rd1930, %rd1929, %rd1927;
	mul.lo.s64 	%rd1931, %rd1930, 1099511628211;
	shr.u64 	%rd1932, %rd1928, 8;
	and.b64  	%rd1933, %rd1932, 255;
	xor.b64  	%rd1934, %rd1933, %rd1931;
	mul.lo.s64 	%rd1935, %rd1934, 1099511628211;
	shr.u64 	%rd1936, %rd1928, 16;
	and.b64  	%rd1937, %rd1936, 255;
	xor.b64  	%rd1938, %rd1937, %rd1935;
	mul.lo.s64 	%rd1939, %rd1938, 1099511628211;
	shr.u64 	%rd1940, %rd1928, 24;
	and.b64  	%rd1941, %rd1940, 255;
	xor.b64  	%rd1942, %rd1941, %rd1939;
	mul.lo.s64 	%rd1943, %rd1942, 1099511628211;
	shr.u64 	%rd1944, %rd1928, 32;
	and.b64  	%rd1945, %rd1944, 255;
	xor.b64  	%rd1946, %rd1945, %rd1943;
	mul.lo.s64 	%rd1947, %rd1946, 1099511628211;
	shr.u64 	%rd1948, %rd1928, 40;
	and.b64  	%rd1949, %rd1948, 255;
	xor.b64  	%rd1950, %rd1949, %rd1947;
	mul.lo.s64 	%rd1951, %rd1950, 1099511628211;
	shr.u64 	%rd1952, %rd1928, 48;
	and.b64  	%rd1953, %rd1952, 255;
	xor.b64  	%rd1954, %rd1953, %rd1951;
	mul.lo.s64 	%rd1955, %rd1954, 1099511628211;
	shr.u64 	%rd1956, %rd1928, 56;
	xor.b64  	%rd1957, %rd1956, %rd1955;
	mul.lo.s64 	%rd9045, %rd1957, 1099511628211;
	add.s64 	%rd9043, %rd9043, 2;
	setp.ne.s64 	%p137, %rd9043, %rd9046;
	@%p137 bra 	$L__BB23_397;
$L__BB23_398:
	and.b64  	%rd1958, %rd1028, 1;
	setp.eq.b64 	%p138, %rd1958, 1;
	not.pred 	%p139, %p138;
	@%p139 bra 	$L__BB23_400;
	shl.b64 	%rd1959, %rd9046, 3;
	add.s64 	%rd1960, %rd9077, %rd1959;
	ld.u64 	%rd1961, [%rd1960];
	and.b64  	%rd1962, %rd1961, 255;
	xor.b64  	%rd1963, %rd1962, %rd9045;
	mul.lo.s64 	%rd1964, %rd1963, 1099511628211;
	shr.u64 	%rd1965, %rd1961, 8;
	and.b64  	%rd1966, %rd1965, 255;
	xor.b64  	%rd1967, %rd1966, %rd1964;
	mul.lo.s64 	%rd1968, %rd1967, 1099511628211;
	shr.u64 	%rd1969, %rd1961, 16;
	and.b64  	%rd1970, %rd1969, 255;
	xor.b64  	%rd1971, %rd1970, %rd1968;
	mul.lo.s64 	%rd1972, %rd1971, 1099511628211;
	shr.u64 	%rd1973, %rd1961, 24;
	and.b64  	%rd1974, %rd1973, 255;
	xor.b64  	%rd1975, %rd1974, %rd1972;
	mul.lo.s64 	%rd1976, %rd1975, 1099511628211;
	shr.u64 	%rd1977, %rd1961, 32;
	and.b64  	%rd1978, %rd1977, 255;
	xor.b64  	%rd1979, %rd1978, %rd1976;
	mul.lo.s64 	%rd1980, %rd1979, 1099511628211;
	shr.u64 	%rd1981, %rd1961, 40;
	and.b64  	%rd1982, %rd1981, 255;
	xor.b64  	%rd1983, %rd1982, %rd1980;
	mul.lo.s64 	%rd1984, %rd1983, 1099511628211;
	shr.u64 	%rd1985, %rd1961, 48;
	and.b64  	%rd1986, %rd1985, 255;
	xor.b64  	%rd1987, %rd1986, %rd1984;
	mul.lo.s64 	%rd1988, %rd1987, 1099511628211;
	shr.u64 	%rd1989, %rd1961, 56;
	xor.b64  	%rd1990, %rd1989, %rd1988;
	mul.lo.s64 	%rd9045, %rd1990, 1099511628211;
$L__BB23_400:
	setp.lt.u64 	%p680, %rd9040, %rd9045;
	bra.uni 	$L__BB23_404;
$L__BB23_401:
	setp.eq.s32 	%p141, %r106, 0;
	mov.pred 	%p680, %p115;
	@%p141 bra 	$L__BB23_404;
	mov.b64 	%rd9036, 0;
$L__BB23_403:
	shl.b64 	%rd1992, %rd9036, 3;
	add.s64 	%rd1993, %rd9049, %rd1992;
	ld.u64 	%rd1994, [%rd1993];
	add.s64 	%rd1995, %rd9077, %rd1992;
	ld.u64 	%rd1996, [%rd1995];
	setp.lt.u64 	%p680, %rd1994, %rd1996;
	add.s64 	%rd9036, %rd9036, 1;
	setp.eq.s64 	%p142, %rd9036, %rd636;
	or.pred  	%p143, %p680, %p142;
	@%p143 bra 	$L__BB23_404;
	bra.uni 	$L__BB23_403;
$L__BB23_404:
	selp.b64 	%rd680, %rd9049, %rd9077, %p680;
	selp.u32 	%r170, 1, 0, %p680;
	add.s32 	%r82, %r78, %r170;
	not.pred 	%p144, %p680;
	selp.u32 	%r171, 1, 0, %p144;
	add.s32 	%r83, %r558, %r171;
	@%p144 bra 	$L__BB23_406;
	ld.shared.u64 	%rd9049, [%r80+8];
	bra.uni 	$L__BB23_407;
$L__BB23_406:
	ld.shared.u64 	%rd9077, [%r79+8];
$L__BB23_407:
	setp.ge.s32 	%p146, %r82, %r66;
	mov.pred 	%p145, 0;
	mov.pred 	%p681, %p145;
	@%p146 bra 	$L__BB23_438;
	setp.ge.s32 	%p148, %r83, %r48;
	mov.pred 	%p681, -1;
	@%p148 bra 	$L__BB23_438;
	setp.eq.s64 	%p149, %rd1028, 0;
	mov.b64 	%rd9053, -3750763034362895579;
	@%p149 bra 	$L__BB23_415;
	setp.eq.s64 	%p150, %rd637, 0;
	mov.b64 	%rd9053, -3750763034362895579;
	mov.b64 	%rd9054, 0;
	@%p150 bra 	$L__BB23_413;
	and.b64  	%rd9054, %rd1028, -2;
	mov.b64 	%rd9053, -3750763034362895579;
	mov.b64 	%rd9051, 0;
$L__BB23_412:
	shl.b64 	%rd2004, %rd9051, 3;
	add.s64 	%rd2005, %rd9049, %rd2004;
	ld.u64 	%rd2006, [%rd2005];
	and.b64  	%rd2007, %rd2006, 255;
	xor.b64  	%rd2008, %rd2007, %rd9053;
	mul.lo.s64 	%rd2009, %rd2008, 1099511628211;
	shr.u64 	%rd2010, %rd2006, 8;
	and.b64  	%rd2011, %rd2010, 255;
	xor.b64  	%rd2012, %rd2011, %rd2009;
	mul.lo.s64 	%rd2013, %rd2012, 1099511628211;
	shr.u64 	%rd2014, %rd2006, 16;
	and.b64  	%rd2015, %rd2014, 255;
	xor.b64  	%rd2016, %rd2015, %rd2013;
	mul.lo.s64 	%rd2017, %rd2016, 1099511628211;
	shr.u64 	%rd2018, %rd2006, 24;
	and.b64  	%rd2019, %rd2018, 255;
	xor.b64  	%rd2020, %rd2019, %rd2017;
	mul.lo.s64 	%rd2021, %rd2020, 1099511628211;
	shr.u64 	%rd2022, %rd2006, 32;
	and.b64  	%rd2023, %rd2022, 255;
	xor.b64  	%rd2024, %rd2023, %rd2021;
	mul.lo.s64 	%rd2025, %rd2024, 1099511628211;
	shr.u64 	%rd2026, %rd2006, 40;
	and.b64  	%rd2027, %rd2026, 255;
	xor.b64  	%rd2028, %rd2027, %rd2025;
	mul.lo.s64 	%rd2029, %rd2028, 1099511628211;
	shr.u64 	%rd2030, %rd2006, 48;
	and.b64  	%rd2031, %rd2030, 255;
	xor.b64  	%rd2032, %rd2031, %rd2029;
	mul.lo.s64 	%rd2033, %rd2032, 1099511628211;
	shr.u64 	%rd2034, %rd2006, 56;
	xor.b64  	%rd2035, %rd2034, %rd2033;
	mul.lo.s64 	%rd2036, %rd2035, 1099511628211;
	ld.u64 	%rd2037, [%rd2005+8];
	and.b64  	%rd2038, %rd2037, 255;
	xor.b64  	%rd2039, %rd2038, %rd2036;
	mul.lo.s64 	%rd2040, %rd2039, 1099511628211;
	shr.u64 	%rd2041, %rd2037, 8;
	and.b64  	%rd2042, %rd2041, 255;
	xor.b64  	%rd2043, %rd2042, %rd2040;
	mul.lo.s64 	%rd2044, %rd2043, 1099511628211;
	shr.u64 	%rd2045, %rd2037, 16;
	and.b64  	%rd2046, %rd2045, 255;
	xor.b64  	%rd2047, %rd2046, %rd2044;
	mul.lo.s64 	%rd2048, %rd2047, 1099511628211;
	shr.u64 	%rd2049, %rd2037, 24;
	and.b64  	%rd2050, %rd2049, 255;
	xor.b64  	%rd2051, %rd2050, %rd2048;
	mul.lo.s64 	%rd2052, %rd2051, 1099511628211;
	shr.u64 	%rd2053, %rd2037, 32;
	and.b64  	%rd2054, %rd2053, 255;
	xor.b64  	%rd2055, %rd2054, %rd2052;
	mul.lo.s64 	%rd2056, %rd2055, 1099511628211;
	shr.u64 	%rd2057, %rd2037, 40;
	and.b64  	%rd2058, %rd2057, 255;
	xor.b64  	%rd2059, %rd2058, %rd2056;
	mul.lo.s64 	%rd2060, %rd2059, 1099511628211;
	shr.u64 	%rd2061, %rd2037, 48;
	and.b64  	%rd2062, %rd2061, 255;
	xor.b64  	%rd2063, %rd2062, %rd2060;
	mul.lo.s64 	%rd2064, %rd2063, 1099511628211;
	shr.u64 	%rd2065, %rd2037, 56;
	xor.b64  	%rd2066, %rd2065, %rd2064;
	mul.lo.s64 	%rd9053, %rd2066, 1099511628211;
	add.s64 	%rd9051, %rd9051, 2;
	setp.ne.s64 	%p151, %rd9051, %rd9054;
	@%p151 bra 	$L__BB23_412;
$L__BB23_413:
	and.b64  	%rd2067, %rd1028, 1;
	setp.eq.b64 	%p152, %rd2067, 1;
	not.pred 	%p153, %p152;
	@%p153 bra 	$L__BB23_415;
	shl.b64 	%rd2068, %rd9054, 3;
	add.s64 	%rd2069, %rd9049, %rd2068;
	ld.u64 	%rd2070, [%rd2069];
	and.b64  	%rd2071, %rd2070, 255;
	xor.b64  	%rd2072, %rd2071, %rd9053;
	mul.lo.s64 	%rd2073, %rd2072, 1099511628211;
	shr.u64 	%rd2074, %rd2070, 8;
	and.b64  	%rd2075, %rd2074, 255;
	xor.b64  	%rd2076, %rd2075, %rd2073;
	mul.lo.s64 	%rd2077, %rd2076, 1099511628211;
	shr.u64 	%rd2078, %rd2070, 16;
	and.b64  	%rd2079, %rd2078, 255;
	xor.b64  	%rd2080, %rd2079, %rd2077;
	mul.lo.s64 	%rd2081, %rd2080, 1099511628211;
	shr.u64 	%rd2082, %rd2070, 24;
	and.b64  	%rd2083, %rd2082, 255;
	xor.b64  	%rd2084, %rd2083, %rd2081;
	mul.lo.s64 	%rd2085, %rd2084, 1099511628211;
	shr.u64 	%rd2086, %rd2070, 32;
	and.b64  	%rd2087, %rd2086, 255;
	xor.b64  	%rd2088, %rd2087, %rd2085;
	mul.lo.s64 	%rd2089, %rd2088, 1099511628211;
	shr.u64 	%rd2090, %rd2070, 40;
	and.b64  	%rd2091, %rd2090, 255;
	xor.b64  	%rd2092, %rd2091, %rd2089;
	mul.lo.s64 	%rd2093, %rd2092, 1099511628211;
	shr.u64 	%rd2094, %rd2070, 48;
	and.b64  	%rd2095, %rd2094, 255;
	xor.b64  	%rd2096, %rd2095, %rd2093;
	mul.lo.s64 	%rd2097, %rd2096, 1099511628211;
	shr.u64 	%rd2098, %rd2070, 56;
	xor.b64  	%rd2099, %rd2098, %rd2097;
	mul.lo.s64 	%rd9053, %rd2099, 1099511628211;
$L__BB23_415:
	setp.eq.s64 	%p154, %rd1028, 0;
	mov.b64 	%rd9059, -3750763034362895579;
	@%p154 bra 	$L__BB23_421;
	setp.eq.s64 	%p155, %rd637, 0;
	mov.b64 	%rd9059, -3750763034362895579;
	mov.b64 	%rd9060, 0;
	@%p155 bra 	$L__BB23_419;
	and.b64  	%rd9060, %rd1028, -2;
	mov.b64 	%rd9059, -3750763034362895579;
	mov.b64 	%rd9057, 0;
$L__BB23_418:
	shl.b64 	%rd2106, %rd9057, 3;
	add.s64 	%rd2107, %rd9077, %rd2106;
	ld.u64 	%rd2108, [%rd2107];
	and.b64  	%rd2109, %rd2108, 255;
	xor.b64  	%rd2110, %rd2109, %rd9059;
	mul.lo.s64 	%rd2111, %rd2110, 1099511628211;
	shr.u64 	%rd2112, %rd2108, 8;
	and.b64  	%rd2113, %rd2112, 255;
	xor.b64  	%rd2114, %rd2113, %rd2111;
	mul.lo.s64 	%rd2115, %rd2114, 1099511628211;
	shr.u64 	%rd2116, %rd2108, 16;
	and.b64  	%rd2117, %rd2116, 255;
	xor.b64  	%rd2118, %rd2117, %rd2115;
	mul.lo.s64 	%rd2119, %rd2118, 1099511628211;
	shr.u64 	%rd2120, %rd2108, 24;
	and.b64  	%rd2121, %rd2120, 255;
	xor.b64  	%rd2122, %rd2121, %rd2119;
	mul.lo.s64 	%rd2123, %rd2122, 1099511628211;
	shr.u64 	%rd2124, %rd2108, 32;
	and.b64  	%rd2125, %rd2124, 255;
	xor.b64  	%rd2126, %rd2125, %rd2123;
	mul.lo.s64 	%rd2127, %rd2126, 1099511628211;
	shr.u64 	%rd2128, %rd2108, 40;
	and.b64  	%rd2129, %rd2128, 255;
	xor.b64  	%rd2130, %rd2129, %rd2127;
	mul.lo.s64 	%rd2131, %rd2130, 1099511628211;
	shr.u64 	%rd2132, %rd2108, 48;
	and.b64  	%rd2133, %rd2132, 255;
	xor.b64  	%rd2134, %rd2133, %rd2131;
	mul.lo.s64 	%rd2135, %rd2134, 1099511628211;
	shr.u64 	%rd2136, %rd2108, 56;
	xor.b64  	%rd2137, %rd2136, %rd2135;
	mul.lo.s64 	%rd2138, %rd2137, 1099511628211;
	ld.u64 	%rd2139, [%rd2107+8];
	and.b64  	%rd2140, %rd2139, 255;
	xor.b64  	%rd2141, %rd2140, %rd2138;
	mul.lo.s64 	%rd2142, %rd2141, 1099511628211;
	shr.u64 	%rd2143, %rd2139, 8;
	and.b64  	%rd2144, %rd2143, 255;
	xor.b64  	%rd2145, %rd2144, %rd2142;
	mul.lo.s64 	%rd2146, %rd2145, 1099511628211;
	shr.u64 	%rd2147, %rd2139, 16;
	and.b64  	%rd2148, %rd2147, 255;
	xor.b64  	%rd2149, %rd2148, %rd2146;
	mul.lo.s64 	%rd2150, %rd2149, 1099511628211;
	shr.u64 	%rd2151, %rd2139, 24;
	and.b64  	%rd2152, %rd2151, 255;
	xor.b64  	%rd2153, %rd2152, %rd2150;
	mul.lo.s64 	%rd2154, %rd2153, 1099511628211;
	shr.u64 	%rd2155, %rd2139, 32;
	and.b64  	%rd2156, %rd2155, 255;
	xor.b64  	%rd2157, %rd2156, %rd2154;
	mul.lo.s64 	%rd2158, %rd2157, 1099511628211;
	shr.u64 	%rd2159, %rd2139, 40;
	and.b64  	%rd2160, %rd2159, 255;
	xor.b64  	%rd2161, %rd2160, %rd2158;
	mul.lo.s64 	%rd2162, %rd2161, 1099511628211;
	shr.u64 	%rd2163, %rd2139, 48;
	and.b64  	%rd2164, %rd2163, 255;
	xor.b64  	%rd2165, %rd2164, %rd2162;
	mul.lo.s64 	%rd2166, %rd2165, 1099511628211;
	shr.u64 	%rd2167, %rd2139, 56;
	xor.b64  	%rd2168, %rd2167, %rd2166;
	mul.lo.s64 	%rd9059, %rd2168, 1099511628211;
	add.s64 	%rd9057, %rd9057, 2;
	setp.ne.s64 	%p156, %rd9057, %rd9060;
	@%p156 bra 	$L__BB23_418;
$L__BB23_419:
	and.b64  	%rd2169, %rd1028, 1;
	setp.eq.b64 	%p157, %rd2169, 1;
	not.pred 	%p158, %p157;
	@%p158 bra 	$L__BB23_421;
	shl.b64 	%rd2170, %rd9060, 3;
	add.s64 	%rd2171, %rd9077, %rd2170;
	ld.u64 	%rd2172, [%rd2171];
	and.b64  	%rd2173, %rd2172, 255;
	xor.b64  	%rd2174, %rd2173, %rd9059;
	mul.lo.s64 	%rd2175, %rd2174, 1099511628211;
	shr.u64 	%rd2176, %rd2172, 8;
	and.b64  	%rd2177, %rd2176, 255;
	xor.b64  	%rd2178, %rd2177, %rd2175;
	mul.lo.s64 	%rd2179, %rd2178, 1099511628211;
	shr.u64 	%rd2180, %rd2172, 16;
	and.b64  	%rd2181, %rd2180, 255;
	xor.b64  	%rd2182, %rd2181, %rd2179;
	mul.lo.s64 	%rd2183, %rd2182, 1099511628211;
	shr.u64 	%rd2184, %rd2172, 24;
	and.b64  	%rd2185, %rd2184, 255;
	xor.b64  	%rd2186, %rd2185, %rd2183;
	mul.lo.s64 	%rd2187, %rd2186, 1099511628211;
	shr.u64 	%rd2188, %rd2172, 32;
	and.b64  	%rd2189, %rd2188, 255;
	xor.b64  	%rd2190, %rd2189, %rd2187;
	mul.lo.s64 	%rd2191, %rd2190, 1099511628211;
	shr.u64 	%rd2192, %rd2172, 40;
	and.b64  	%rd2193, %rd2192, 255;
	xor.b64  	%rd2194, %rd2193, %rd2191;
	mul.lo.s64 	%rd2195, %rd2194, 1099511628211;
	shr.u64 	%rd2196, %rd2172, 48;
	and.b64  	%rd2197, %rd2196, 255;
	xor.b64  	%rd2198, %rd2197, %rd2195;
	mul.lo.s64 	%rd2199, %rd2198, 1099511628211;
	shr.u64 	%rd2200, %rd2172, 56;
	xor.b64  	%rd2201, %rd2200, %rd2199;
	mul.lo.s64 	%rd9059, %rd2201, 1099511628211;
$L__BB23_421:
	setp.eq.s64 	%p159, %rd9053, %rd9059;
	@%p159 bra 	$L__BB23_435;
	setp.eq.s64 	%p160, %rd1028, 0;
	mov.b64 	%rd9065, -3750763034362895579;
	@%p160 bra 	$L__BB23_428;
	setp.eq.s64 	%p161, %rd637, 0;
	mov.b64 	%rd9065, -3750763034362895579;
	mov.b64 	%rd9066, 0;
	@%p161 bra 	$L__BB23_426;
	and.b64  	%rd9066, %rd1028, -2;
	mov.b64 	%rd9065, -3750763034362895579;
	mov.b64 	%rd9063, 0;
$L__BB23_425:
	shl.b64 	%rd2208, %rd9063, 3;
	add.s64 	%rd2209, %rd9049, %rd2208;
	ld.u64 	%rd2210, [%rd2209];
	and.b64  	%rd2211, %rd2210, 255;
	xor.b64  	%rd2212, %rd2211, %rd9065;
	mul.lo.s64 	%rd2213, %rd2212, 1099511628211;
	shr.u64 	%rd2214, %rd2210, 8;
	and.b64  	%rd2215, %rd2214, 255;
	xor.b64  	%rd2216, %rd2215, %rd2213;
	mul.lo.s64 	%rd2217, %rd2216, 1099511628211;
	shr.u64 	%rd2218, %rd2210, 16;
	and.b64  	%rd2219, %rd2218, 255;
	xor.b64  	%rd2220, %rd2219, %rd2217;
	mul.lo.s64 	%rd2221, %rd2220, 1099511628211;
	shr.u64 	%rd2222, %rd2210, 24;
	and.b64  	%rd2223, %rd2222, 255;
	xor.b64  	%rd2224, %rd2223, %rd2221;
	mul.lo.s64 	%rd2225, %rd2224, 1099511628211;
	shr.u64 	%rd2226, %rd2210, 32;
	and.b64  	%rd2227, %rd2226, 255;
	xor.b64  	%rd2228, %rd2227, %rd2225;
	mul.lo.s64 	%rd2229, %rd2228, 1099511628211;
	shr.u64 	%rd2230, %rd2210, 40;
	and.b64  	%rd2231, %rd2230, 255;
	xor.b64  	%rd2232, %rd2231, %rd2229;
	mul.lo.s64 	%rd2233, %rd2232, 1099511628211;
	shr.u64 	%rd2234, %rd2210, 48;
	and.b64  	%rd2235, %rd2234, 255;
	xor.b64  	%rd2236, %rd2235, %rd2233;
	mul.lo.s64 	%rd2237, %rd2236, 1099511628211;
	shr.u64 	%rd2238, %rd2210, 56;
	xor.b64  	%rd2239, %rd2238, %rd2237;
	mul.lo.s64 	%rd2240, %rd2239, 1099511628211;
	ld.u64 	%rd2241, [%rd2209+8];
	and.b64  	%rd2242, %rd2241, 255;
	xor.b64  	%rd2243, %rd2242, %rd2240;
	mul.lo.s64 	%rd2244, %rd2243, 1099511628211;
	shr.u64 	%rd2245, %rd2241, 8;
	and.b64  	%rd2246, %rd2245, 255;
	xor.b64  	%rd2247, %rd2246, %rd2244;
	mul.lo.s64 	%rd2248, %rd2247, 1099511628211;
	shr.u64 	%rd2249, %rd2241, 16;
	and.b64  	%rd2250, %rd2249, 255;
	xor.b64  	%rd2251, %rd2250, %rd2248;
	mul.lo.s64 	%rd2252, %rd2251, 1099511628211;
	shr.u64 	%rd2253, %rd2241, 24;
	and.b64  	%rd2254, %rd2253, 255;
	xor.b64  	%rd2255, %rd2254, %rd2252;
	mul.lo.s64 	%rd2256, %rd2255, 1099511628211;
	shr.u64 	%rd2257, %rd2241, 32;
	and.b64  	%rd2258, %rd2257, 255;
	xor.b64  	%rd2259, %rd2258, %rd2256;
	mul.lo.s64 	%rd2260, %rd2259, 1099511628211;
	shr.u64 	%rd2261, %rd2241, 40;
	and.b64  	%rd2262, %rd2261, 255;
	xor.b64  	%rd2263, %rd2262, %rd2260;
	mul.lo.s64 	%rd2264, %rd2263, 1099511628211;
	shr.u64 	%rd2265, %rd2241, 48;
	and.b64  	%rd2266, %rd2265, 255;
	xor.b64  	%rd2267, %rd2266, %rd2264;
	mul.lo.s64 	%rd2268, %rd2267, 1099511628211;
	shr.u64 	%rd2269, %rd2241, 56;
	xor.b64  	%rd2270, %rd2269, %rd2268;
	mul.lo.s64 	%rd9065, %rd2270, 1099511628211;
	add.s64 	%rd9063, %rd9063, 2;
	setp.ne.s64 	%p162, %rd9063, %rd9066;
	@%p162 bra 	$L__BB23_425;
$L__BB23_426:
	and.b64  	%rd2271, %rd1028, 1;
	setp.eq.b64 	%p163, %rd2271, 1;
	not.pred 	%p164, %p163;
	@%p164 bra 	$L__BB23_428;
	shl.b64 	%rd2272, %rd9066, 3;
	add.s64 	%rd2273, %rd9049, %rd2272;
	ld.u64 	%rd2274, [%rd2273];
	and.b64  	%rd2275, %rd2274, 255;
	xor.b64  	%rd2276, %rd2275, %rd9065;
	mul.lo.s64 	%rd2277, %rd2276, 1099511628211;
	shr.u64 	%rd2278, %rd2274, 8;
	and.b64  	%rd2279, %rd2278, 255;
	xor.b64  	%rd2280, %rd2279, %rd2277;
	mul.lo.s64 	%rd2281, %rd2280, 1099511628211;
	shr.u64 	%rd2282, %rd2274, 16;
	and.b64  	%rd2283, %rd2282, 255;
	xor.b64  	%rd2284, %rd2283, %rd2281;
	mul.lo.s64 	%rd2285, %rd2284, 1099511628211;
	shr.u64 	%rd2286, %rd2274, 24;
	and.b64  	%rd2287, %rd2286, 255;
	xor.b64  	%rd2288, %rd2287, %rd2285;
	mul.lo.s64 	%rd2289, %rd2288, 1099511628211;
	shr.u64 	%rd2290, %rd2274, 32;
	and.b64  	%rd2291, %rd2290, 255;
	xor.b64  	%rd2292, %rd2291, %rd2289;
	mul.lo.s64 	%rd2293, %rd2292, 1099511628211;
	shr.u64 	%rd2294, %rd2274, 40;
	and.b64  	%rd2295, %rd2294, 255;
	xor.b64  	%rd2296, %rd2295, %rd2293;
	mul.lo.s64 	%rd2297, %rd2296, 1099511628211;
	shr.u64 	%rd2298, %rd2274, 48;
	and.b64  	%rd2299, %rd2298, 255;
	xor.b64  	%rd2300, %rd2299, %rd2297;
	mul.lo.s64 	%rd2301, %rd2300, 1099511628211;
	shr.u64 	%rd2302, %rd2274, 56;
	xor.b64  	%rd2303, %rd2302, %rd2301;
	mul.lo.s64 	%rd9065, %rd2303, 1099511628211;
$L__BB23_428:
	setp.eq.s64 	%p165, %rd1028, 0;
	mov.b64 	%rd9071, -3750763034362895579;
	@%p165 bra 	$L__BB23_434;
	setp.eq.s64 	%p166, %rd637, 0;
	mov.b64 	%rd9071, -3750763034362895579;
	mov.b64 	%rd9072, 0;
	@%p166 bra 	$L__BB23_432;
	and.b64  	%rd9072, %rd1028, -2;
	mov.b64 	%rd9071, -3750763034362895579;
	mov.b64 	%rd9069, 0;
$L__BB23_431:
	shl.b64 	%rd2310, %rd9069, 3;
	add.s64 	%rd2311, %rd9077, %rd2310;
	ld.u64 	%rd2312, [%rd2311];
	and.b64  	%rd2313, %rd2312, 255;
	xor.b64  	%rd2314, %rd2313, %rd9071;
	mul.lo.s64 	%rd2315, %rd2314, 1099511628211;
	shr.u64 	%rd2316, %rd2312, 8;
	and.b64  	%rd2317, %rd2316, 255;
	xor.b64  	%rd2318, %rd2317, %rd2315;
	mul.lo.s64 	%rd2319, %rd2318, 1099511628211;
	shr.u64 	%rd2320, %rd2312, 16;
	and.b64  	%rd2321, %rd2320, 255;
	xor.b64  	%rd2322, %rd2321, %rd2319;
	mul.lo.s64 	%rd2323, %rd2322, 1099511628211;
	shr.u64 	%rd2324, %rd2312, 24;
	and.b64  	%rd2325, %rd2324, 255;
	xor.b64  	%rd2326, %rd2325, %rd2323;
	mul.lo.s64 	%rd2327, %rd2326, 1099511628211;
	shr.u64 	%rd2328, %rd2312, 32;
	and.b64  	%rd2329, %rd2328, 255;
	xor.b64  	%rd2330, %rd2329, %rd2327;
	mul.lo.s64 	%rd2331, %rd2330, 1099511628211;
	shr.u64 	%rd2332, %rd2312, 40;
	and.b64  	%rd2333, %rd2332, 255;
	xor.b64  	%rd2334, %rd2333, %rd2331;
	mul.lo.s64 	%rd2335, %rd2334, 1099511628211;
	shr.u64 	%rd2336, %rd2312, 48;
	and.b64  	%rd2337, %rd2336, 255;
	xor.b64  	%rd2338, %rd2337, %rd2335;
	mul.lo.s64 	%rd2339, %rd2338, 1099511628211;
	shr.u64 	%rd2340, %rd2312, 56;
	xor.b64  	%rd2341, %rd2340, %rd2339;
	mul.lo.s64 	%rd2342, %rd2341, 1099511628211;
	ld.u64 	%rd2343, [%rd2311+8];
	and.b64  	%rd2344, %rd2343, 255;
	xor.b64  	%rd2345, %rd2344, %rd2342;
	mul.lo.s64 	%rd2346, %rd2345, 1099511628211;
	shr.u64 	%rd2347, %rd2343, 8;
	and.b64  	%rd2348, %rd2347, 255;
	xor.b64  	%rd2349, %rd2348, %rd2346;
	mul.lo.s64 	%rd2350, %rd2349, 1099511628211;
	shr.u64 	%rd2351, %rd2343, 16;
	and.b64  	%rd2352, %rd2351, 255;
	xor.b64  	%rd2353, %rd2352, %rd2350;
	mul.lo.s64 	%rd2354, %rd2353, 1099511628211;
	shr.u64 	%rd2355, %rd2343, 24;
	and.b64  	%rd2356, %rd2355, 255;
	xor.b64  	%rd2357, %rd2356, %rd2354;
	mul.lo.s64 	%rd2358, %rd2357, 1099511628211;
	shr.u64 	%rd2359, %rd2343, 32;
	and.b64  	%rd2360, %rd2359, 255;
	xor.b64  	%rd2361, %rd2360, %rd2358;
	mul.lo.s64 	%rd2362, %rd2361, 1099511628211;
	shr.u64 	%rd2363, %rd2343, 40;
	and.b64  	%rd2364, %rd2363, 255;
	xor.b64  	%rd2365, %rd2364, %rd2362;
	mul.lo.s64 	%rd2366, %rd2365, 1099511628211;
	shr.u64 	%rd2367, %rd2343, 48;
	and.b64  	%rd2368, %rd2367, 255;
	xor.b64  	%rd2369, %rd2368, %rd2366;
	mul.lo.s64 	%rd2370, %rd2369, 1099511628211;
	shr.u64 	%rd2371, %rd2343, 56;
	xor.b64  	%rd2372, %rd2371, %rd2370;
	mul.lo.s64 	%rd9071, %rd2372, 1099511628211;
	add.s64 	%rd9069, %rd9069, 2;
	setp.ne.s64 	%p167, %rd9069, %rd9072;
	@%p167 bra 	$L__BB23_431;
$L__BB23_432:
	and.b64  	%rd2373, %rd1028, 1;
	setp.eq.b64 	%p168, %rd2373, 1;
	not.pred 	%p169, %p168;
	@%p169 bra 	$L__BB23_434;
	shl.b64 	%rd2374, %rd9072, 3;
	add.s64 	%rd2375, %rd9077, %rd2374;
	ld.u64 	%rd2376, [%rd2375];
	and.b64  	%rd2377, %rd2376, 255;
	xor.b64  	%rd2378, %rd2377, %rd9071;
	mul.lo.s64 	%rd2379, %rd2378, 1099511628211;
	shr.u64 	%rd2380, %rd2376, 8;
	and.b64  	%rd2381, %rd2380, 255;
	xor.b64  	%rd2382, %rd2381, %rd2379;
	mul.lo.s64 	%rd2383, %rd2382, 1099511628211;
	shr.u64 	%rd2384, %rd2376, 16;
	and.b64  	%rd2385, %rd2384, 255;
	xor.b64  	%rd2386, %rd2385, %rd2383;
	mul.lo.s64 	%rd2387, %rd2386, 1099511628211;
	shr.u64 	%rd2388, %rd2376, 24;
	and.b64  	%rd2389, %rd2388, 255;
	xor.b64  	%rd2390, %rd2389, %rd2387;
	mul.lo.s64 	%rd2391, %rd2390, 1099511628211;
	shr.u64 	%rd2392, %rd2376, 32;
	and.b64  	%rd2393, %rd2392, 255;
	xor.b64  	%rd2394, %rd2393, %rd2391;
	mul.lo.s64 	%rd2395, %rd2394, 1099511628211;
	shr.u64 	%rd2396, %rd2376, 40;
	and.b64  	%rd2397, %rd2396, 255;
	xor.b64  	%rd2398, %rd2397, %rd2395;
	mul.lo.s64 	%rd2399, %rd2398, 1099511628211;
	shr.u64 	%rd2400, %rd2376, 48;
	and.b64  	%rd2401, %rd2400, 255;
	xor.b64  	%rd2402, %rd2401, %rd2399;
	mul.lo.s64 	%rd2403, %rd2402, 1099511628211;
	shr.u64 	%rd2404, %rd2376, 56;
	xor.b64  	%rd2405, %rd2404, %rd2403;
	mul.lo.s64 	%rd9071, %rd2405, 1099511628211;
$L__BB23_434:
	setp.lt.u64 	%p681, %rd9065, %rd9071;
	bra.uni 	$L__BB23_438;
$L__BB23_435:
	setp.eq.s32 	%p171, %r106, 0;
	mov.pred 	%p681, %p145;
	@%p171 bra 	$L__BB23_438;
	mov.b64 	%rd9075, 0;
$L__BB23_437:
	shl.b64 	%rd2407, %rd9075, 3;
	add.s64 	%rd2408, %rd9049, %rd2407;
	ld.u64 	%rd2409, [%rd2408];
	add.s64 	%rd2410, %rd9077, %rd2407;
	ld.u64 	%rd2411, [%rd2410];
	setp.lt.u64 	%p681, %rd2409, %rd2411;
	setp.ge.u64 	%p172, %rd2409, %rd2411;
	add.s64 	%rd9075, %rd9075, 1;
	setp.ne.s64 	%p173, %rd9075, %rd636;
	and.pred  	%p174, %p172, %p173;
	@%p174 bra 	$L__BB23_437;
$L__BB23_438:
	selp.b64 	%rd727, %rd9049, %rd9077, %p681;
	selp.u32 	%r172, 1, 0, %p681;
	add.s32 	%r84, %r82, %r172;
	not.pred 	%p175, %p681;
	selp.u32 	%r173, 1, 0, %p175;
	add.s32 	%r85, %r83, %r173;
	@%p681 bra 	$L__BB23_440;
	shl.b32 	%r174, %r85, 3;
	mov.u32 	%r175, _ZZN3cub18CUB_300001_SM_10006detail10merge_sort26DeviceMergeSortMergeKernelINS2_10policy_hubIPPyE9Policy600ES6_PNS0_8NullTypeES6_SA_j10tuple_lessS5_S9_EEvbT2_T3_T4_PT6_PT7_T5_PSE_SE_NS1_7vsmem_tEE19static_temp_storage;
	add.s32 	%r176, %r175, %r174;
	ld.shared.u64 	%rd9077, [%r176];
	bra.uni 	$L__BB23_441;
$L__BB23_440:
	shl.b32 	%r177, %r84, 3;
	mov.u32 	%r178, _ZZN3cub18CUB_300001_SM_10006detail10merge_sort26DeviceMergeSortMergeKernelINS2_10policy_hubIPPyE9Policy600ES6_PNS0_8NullTypeES6_SA_j10tuple_lessS5_S9_EEvbT2_T3_T4_PT6_PT7_T5_PSE_SE_NS1_7vsmem_tEE19static_temp_storage;
	add.s32 	%r179, %r178, %r177;
	ld.shared.u64 	%rd9049, [%r179];
$L__BB23_441:
	setp.ge.s32 	%p177, %r84, %r66;
	mov.pred 	%p176, 0;
	mov.pred 	%p682, %p176;
	@%p177 bra 	$L__BB23_472;
	setp.ge.s32 	%p179, %r85, %r48;
	mov.pred 	%p682, -1;
	@%p179 bra 	$L__BB23_472;
	setp.eq.s64 	%p180, %rd1028, 0;
	mov.b64 	%rd9080, -3750763034362895579;
	@%p180 bra 	$L__BB23_449;
	setp.eq.s64 	%p181, %rd637, 0;
	mov.b64 	%rd9080, -3750763034362895579;
	mov.b64 	%rd9081, 0;
	@%p181 bra 	$L__BB23_447;
	and.b64  	%rd9081, %rd1028, -2;
	mov.b64 	%rd9080, -3750763034362895579;
	mov.b64 	%rd9078, 0;
$L__BB23_446:
	shl.b64 	%rd2419, %rd9078, 3;
	add.s64 	%rd2420, %rd9049, %rd2419;
	ld.u64 	%rd2421, [%rd2420];
	and.b64  	%rd2422, %rd2421, 255;
	xor.b64  	%rd2423, %rd2422, %rd9080;
	mul.lo.s64 	%rd2424, %rd2423, 1099511628211;
	shr.u64 	%rd2425, %rd2421, 8;
	and.b64  	%rd2426, %rd2425, 255;
	xor.b64  	%rd2427, %rd2426, %rd2424;
	mul.lo.s64 	%rd2428, %rd2427, 1099511628211;
	shr.u64 	%rd2429, %rd2421, 16;
	and.b64  	%rd2430, %rd2429, 255;
	xor.b64  	%rd2431, %rd2430, %rd2428;
	mul.lo.s64 	%rd2432, %rd2431, 1099511628211;
	shr.u64 	%rd2433, %rd2421, 24;
	and.b64  	%rd2434, %rd2433, 255;
	xor.b64  	%rd2435, %rd2434, %rd2432;
	mul.lo.s64 	%rd2436, %rd2435, 1099511628211;
	shr.u64 	%rd2437, %rd2421, 32;
	and.b64  	%rd2438, %rd2437, 255;
	xor.b64  	%rd2439, %rd2438, %rd2436;
	mul.lo.s64 	%rd2440, %rd2439, 1099511628211;
	shr.u64 	%rd2441, %rd2421, 40;
	and.b64  	%rd2442, %rd2441, 255;
	xor.b64  	%rd2443, %rd2442, %rd2440;
	mul.lo.s64 	%rd2444, %rd2443, 1099511628211;
	shr.u64 	%rd2445, %rd2421, 48;
	and.b64  	%rd2446, %rd2445, 255;
	xor.b64  	%rd2447, %rd2446, %rd2444;
	mul.lo.s64 	%rd2448, %rd2447, 1099511628211;
	shr.u64 	%rd2449, %rd2421, 56;
	xor.b64  	%rd2450, %rd2449, %rd2448;
	mul.lo.s64 	%rd2451, %rd2450, 1099511628211;
	ld.u64 	%rd2452, [%rd2420+8];
	and.b64  	%rd2453, %rd2452, 255;
	xor.b64  	%rd2454, %rd2453, %rd2451;
	mul.lo.s64 	%rd2455, %rd2454, 1099511628211;
	shr.u64 	%rd2456, %rd2452, 8;
	and.b64  	%rd2457, %rd2456, 255;
	xor.b64  	%rd2458, %rd2457, %rd2455;
	mul.lo.s64 	%rd2459, %rd2458, 1099511628211;
	shr.u64 	%rd2460, %rd2452, 16;
	and.b64  	%rd2461, %rd2460, 255;
	xor.b64  	%rd2462, %rd2461, %rd2459;
	mul.lo.s64 	%rd2463, %rd2462, 1099511628211;
	shr.u64 	%rd2464, %rd2452, 24;
	and.b64  	%rd2465, %rd2464, 255;
	xor.b64  	%rd2466, %rd2465, %rd2463;
	mul.lo.s64 	%rd2467, %rd2466, 1099511628211;
	shr.u64 	%rd2468, %rd2452, 32;
	and.b64  	%rd2469, %rd2468, 255;
	xor.b64  	%rd2470, %rd2469, %rd2467;
	mul.lo.s64 	%rd2471, %rd2470, 1099511628211;
	shr.u64 	%rd2472, %rd2452, 40;
	and.b64  	%rd2473, %rd2472, 255;
	xor.b64  	%rd2474, %rd2473, %rd2471;
	mul.lo.s64 	%rd2475, %rd2474, 1099511628211;
	shr.u64 	%rd2476, %rd2452, 48;
	and.b64  	%rd2477, %rd2476, 255;
	xor.b64  	%rd2478, %rd2477, %rd2475;
	mul.lo.s64 	%rd2479, %rd2478, 1099511628211;
	shr.u64 	%rd2480, %rd2452, 56;
	xor.b64  	%rd2481, %rd2480, %rd2479;
	mul.lo.s64 	%rd9080, %rd2481, 1099511628211;
	add.s64 	%rd9078, %rd9078, 2;
	setp.ne.s64 	%p182, %rd9078, %rd9081;
	@%p182 bra 	$L__BB23_446;
$L__BB23_447:
	and.b64  	%rd2482, %rd1028, 1;
	setp.eq.b64 	%p183, %rd2482, 1;
	not.pred 	%p184, %p183;
	@%p184 bra 	$L__BB23_449;
	shl.b64 	%rd2483, %rd9081, 3;
	add.s64 	%rd2484, %rd9049, %rd2483;
	ld.u64 	%rd2485, [%rd2484];
	and.b64  	%rd2486, %rd2485, 255;
	xor.b64  	%rd2487, %rd2486, %rd9080;
	mul.lo.s64 	%rd2488, %rd2487, 1099511628211;
	shr.u64 	%rd2489, %rd2485, 8;
	and.b64  	%rd2490, %rd2489, 255;
	xor.b64  	%rd2491, %rd2490, %rd2488;
	mul.lo.s64 	%rd2492, %rd2491, 1099511628211;
	shr.u64 	%rd2493, %rd2485, 16;
	and.b64  	%rd2494, %rd2493, 255;
	xor.b64  	%rd2495, %rd2494, %rd2492;
	mul.lo.s64 	%rd2496, %rd2495, 1099511628211;
	shr.u64 	%rd2497, %rd2485, 24;
	and.b64  	%rd2498, %rd2497, 255;
	xor.b64  	%rd2499, %rd2498, %rd2496;
	mul.lo.s64 	%rd2500, %rd2499, 1099511628211;
	shr.u64 	%rd2501, %rd2485, 32;
	and.b64  	%rd2502, %rd2501, 255;
	xor.b64  	%rd2503, %rd2502, %rd2500;
	mul.lo.s64 	%rd2504, %rd2503, 1099511628211;
	shr.u64 	%rd2505, %rd2485, 40;
	and.b64  	%rd2506, %rd2505, 255;
	xor.b64  	%rd2507, %rd2506, %rd2504;
	mul.lo.s64 	%rd2508, %rd2507, 1099511628211;
	shr.u64 	%rd2509, %rd2485, 48;
	and.b64  	%rd2510, %rd2509, 255;
	xor.b64  	%rd2511, %rd2510, %rd2508;
	mul.lo.s64 	%rd2512, %rd2511, 1099511628211;
	shr.u64 	%rd2513, %rd2485, 56;
	xor.b64  	%rd2514, %rd2513, %rd2512;
	mul.lo.s64 	%rd9080, %rd2514, 1099511628211;
$L__BB23_449:
	setp.eq.s64 	%p185, %rd1028, 0;
	mov.b64 	%rd9086, -3750763034362895579;
	@%p185 bra 	$L__BB23_455;
	setp.eq.s64 	%p186, %rd637, 0;
	mov.b64 	%rd9086, -3750763034362895579;
	mov.b64 	%rd9087, 0;
	@%p186 bra 	$L__BB23_453;
	and.b64  	%rd9087, %rd1028, -2;
	mov.b64 	%rd9086, -3750763034362895579;
	mov.b64 	%rd9084, 0;
$L__BB23_452:
	shl.b64 	%rd2521, %rd9084, 3;
	add.s64 	%rd2522, %rd9077, %rd2521;
	ld.u64 	%rd2523, [%rd2522];
	and.b64  	%rd2524, %rd2523, 255;
	xor.b64  	%rd2525, %rd2524, %rd9086;
	mul.lo.s64 	%rd2526, %rd2525, 1099511628211;
	shr.u64 	%rd2527, %rd2523, 8;
	and.b64  	%rd2528, %rd2527, 255;
	xor.b64  	%rd2529, %rd2528, %rd2526;
	mul.lo.s64 	%rd2530, %rd2529, 1099511628211;
	shr.u64 	%rd2531, %rd2523, 16;
	and.b64  	%rd2532, %rd2531, 255;
	xor.b64  	%rd2533, %rd2532, %rd2530;
	mul.lo.s64 	%rd2534, %rd2533, 1099511628211;
	shr.u64 	%rd2535, %rd2523, 24;
	and.b64  	%rd2536, %rd2535, 255;
	xor.b64  	%rd2537, %rd2536, %rd2534;
	mul.lo.s64 	%rd2538, %rd2537, 1099511628211;
	shr.u64 	%rd2539, %rd2523, 32;
	and.b64  	%rd2540, %rd2539, 255;
	xor.b64  	%rd2541, %rd2540, %rd2538;
	mul.lo.s64 	%rd2542, %rd2541, 1099511628211;
	shr.u64 	%rd2543, %rd2523, 40;
	and.b64  	%rd2544, %rd2543, 255;
	xor.b64  	%rd2545, %rd2544, %rd2542;
	mul.lo.s64 	%rd2546, %rd2545, 1099511628211;
	shr.u64 	%rd2547, %rd2523, 48;
	and.b64  	%rd2548, %rd2547, 255;
	xor.b64  	%rd2549, %rd2548, %rd2546;
	mul.lo.s64 	%rd2550, %rd2549, 1099511628211;
	shr.u64 	%rd2551, %rd2523, 56;
	xor.b64  	%rd2552, %rd2551, %rd2550;
	mul.lo.s64 	%rd2553, %rd2552, 1099511628211;
	ld.u64 	%rd2554, [%rd2522+8];
	and.b64  	%rd2555, %rd2554, 255;
	xor.b64  	%rd2556, %rd2555, %rd2553;
	mul.lo.s64 	%rd2557, %rd2556, 1099511628211;
	shr.u64 	%rd2558, %rd2554, 8;
	and.b64  	%rd2559, %rd2558, 255;
	xor.b64  	%rd2560, %rd2559, %rd2557;
	mul.lo.s64 	%rd2561, %rd2560, 1099511628211;
	shr.u64 	%rd2562, %rd2554, 16;
	and.b64  	%rd2563, %rd2562, 255;
	xor.b64  	%rd2564, %rd2563, %rd2561;
	mul.lo.s64 	%rd2565, %rd2564, 1099511628211;
	shr.u64 	%rd2566, %rd2554, 24;
	and.b64  	%rd2567, %rd2566, 255;
	xor.b64  	%rd2568, %rd2567, %rd2565;
	mul.lo.s64 	%rd2569, %rd2568, 1099511628211;
	shr.u64 	%rd2570, %rd2554, 32;
	and.b64  	%rd2571, %rd2570, 255;
	xor.b64  	%rd2572, %rd2571, %rd2569;
	mul.lo.s64 	%rd2573, %rd2572, 1099511628211;
	shr.u64 	%rd2574, %rd2554, 40;
	and.b64  	%rd2575, %rd2574, 255;
	xor.b64  	%rd2576, %rd2575, %rd2573;
	mul.lo.s64 	%rd2577, %rd2576, 1099511628211;
	shr.u64 	%rd2578, %rd2554, 48;
	and.b64  	%rd2579, %rd2578, 255;
	xor.b64  	%rd2580, %rd2579, %rd2577;
	mul.lo.s64 	%rd2581, %rd2580, 1099511628211;
	shr.u64 	%rd2582, %rd2554, 56;
	xor.b64  	%rd2583, %rd2582, %rd2581;
	mul.lo.s64 	%rd9086, %rd2583, 1099511628211;
	add.s64 	%rd9084, %rd9084, 2;
	setp.ne.s64 	%p187, %rd9084, %rd9087;
	@%p187 bra 	$L__BB23_452;
$L__BB23_453:
	and.b64  	%rd2584, %rd1028, 1;
	setp.eq.b64 	%p188, %rd2584, 1;
	not.pred 	%p189, %p188;
	@%p189 bra 	$L__BB23_455;
	shl.b64 	%rd2585, %rd9087, 3;
	add.s64 	%rd2586, %rd9077, %rd2585;
	ld.u64 	%rd2587, [%rd2586];
	and.b64  	%rd2588, %rd2587, 255;
	xor.b64  	%rd2589, %rd2588, %rd9086;
	mul.lo.s64 	%rd2590, %rd2589, 1099511628211;
	shr.u64 	%rd2591, %rd2587, 8;
	and.b64  	%rd2592, %rd2591, 255;
	xor.b64  	%rd2593, %rd2592, %rd2590;
	mul.lo.s64 	%rd2594, %rd2593, 1099511628211;
	shr.u64 	%rd2595, %rd2587, 16;
	and.b64  	%rd2596, %rd2595, 255;
	xor.b64  	%rd2597, %rd2596, %rd2594;
	mul.lo.s64 	%rd2598, %rd2597, 1099511628211;
	shr.u64 	%rd2599, %rd2587, 24;
	and.b64  	%rd2600, %rd2599, 255;
	xor.b64  	%rd2601, %rd2600, %rd2598;
	mul.lo.s64 	%rd2602, %rd2601, 1099511628211;
	shr.u64 	%rd2603, %rd2587, 32;
	and.b64  	%rd2604, %rd2603, 255;
	xor.b64  	%rd2605, %rd2604, %rd2602;
	mul.lo.s64 	%rd2606, %rd2605, 1099511628211;
	shr.u64 	%rd2607, %rd2587, 40;
	and.b64  	%rd2608, %rd2607, 255;
	xor.b64  	%rd2609, %rd2608, %rd2606;
	mul.lo.s64 	%rd2610, %rd2609, 1099511628211;
	shr.u64 	%rd2611, %rd2587, 48;
	and.b64  	%rd2612, %rd2611, 255;
	xor.b64  	%rd2613, %rd2612, %rd2610;
	mul.lo.s64 	%rd2614, %rd2613, 1099511628211;
	shr.u64 	%rd2615, %rd2587, 56;
	xor.b64  	%rd2616, %rd2615, %rd2614;
	mul.lo.s64 	%rd9086, %rd2616, 1099511628211;
$L__BB23_455:
	setp.eq.s64 	%p190, %rd9080, %rd9086;
	@%p190 bra 	$L__BB23_469;
	setp.eq.s64 	%p191, %rd1028, 0;
	mov.b64 	%rd9092, -3750763034362895579;
	@%p191 bra 	$L__BB23_462;
	setp.eq.s64 	%p192, %rd637, 0;
	mov.b64 	%rd9092, -3750763034362895579;
	mov.b64 	%rd9093, 0;
	@%p192 bra 	$L__BB23_460;
	and.b64  	%rd9093, %rd1028, -2;
	mov.b64 	%rd9092, -3750763034362895579;
	mov.b64 	%rd9090, 0;
$L__BB23_459:
	shl.b64 	%rd2623, %rd9090, 3;
	add.s64 	%rd2624, %rd9049, %rd2623;
	ld.u64 	%rd2625, [%rd2624];
	and.b64  	%rd2626, %rd2625, 255;
	xor.b64  	%rd2627, %rd2626, %rd9092;
	mul.lo.s64 	%rd2628, %rd2627, 1099511628211;
	shr.u64 	%rd2629, %rd2625, 8;
	and.b64  	%rd2630, %rd2629, 255;
	xor.b64  	%rd2631, %rd2630, %rd2628;
	mul.lo.s64 	%rd2632, %rd2631, 1099511628211;
	shr.u64 	%rd2633, %rd2625, 16;
	and.b64  	%rd2634, %rd2633, 255;
	xor.b64  	%rd2635, %rd2634, %rd2632;
	mul.lo.s64 	%rd2636, %rd2635, 1099511628211;
	shr.u64 	%rd2637, %rd2625, 24;
	and.b64  	%rd2638, %rd2637, 255;
	xor.b64  	%rd2639, %rd2638, %rd2636;
	mul.lo.s64 	%rd2640, %rd2639, 1099511628211;
	shr.u64 	%rd2641, %rd2625, 32;
	and.b64  	%rd2642, %rd2641, 255;
	xor.b64  	%rd2643, %rd2642, %rd2640;
	mul.lo.s64 	%rd2644, %rd2643, 1099511628211;
	shr.u64 	%rd2645, %rd2625, 40;
	and.b64  	%rd2646, %rd2645, 255;
	xor.b64  	%rd2647, %rd2646, %rd2644;
	mul.lo.s64 	%rd2648, %rd2647, 1099511628211;
	shr.u64 	%rd2649, %rd2625, 48;
	and.b64  	%rd2650, %rd2649, 255;
	xor.b64  	%rd2651, %rd2650, %rd2648;
	mul.lo.s64 	%rd2652, %rd2651, 1099511628211;
	shr.u64 	%rd2653, %rd2625, 56;
	xor.b64  	%rd2654, %rd2653, %rd2652;
	mul.lo.s64 	%rd2655, %rd2654, 1099511628211;
	ld.u64 	%rd2656, [%rd2624+8];
	and.b64  	%rd2657, %rd2656, 255;
	xor.b64  	%rd2658, %rd2657, %rd2655;
	mul.lo.s64 	%rd2659, %rd2658, 1099511628211;
	shr.u64 	%rd2660, %rd2656, 8;
	and.b64  	%rd2661, %rd2660, 255;
	xor.b64  	%rd2662, %rd2661, %rd2659;
	mul.lo.s64 	%rd2663, %rd2662, 1099511628211;
	shr.u64 	%rd2664, %rd2656, 16;
	and.b64  	%rd2665, %rd2664, 255;
	xor.b64  	%rd2666, %rd2665, %rd2663;
	mul.lo.s64 	%rd2667, %rd2666, 1099511628211;
	shr.u64 	%rd2668, %rd2656, 24;
	and.b64  	%rd2669, %rd2668, 255;
	xor.b64  	%rd2670, %rd2669, %rd2667;
	mul.lo.s64 	%rd2671, %rd2670, 1099511628211;
	shr.u64 	%rd2672, %rd2656, 32;
	and.b64  	%rd2673, %rd2672, 255;
	xor.b64  	%rd2674, %rd2673, %rd2671;
	mul.lo.s64 	%rd2675, %rd2674, 1099511628211;
	shr.u64 	%rd2676, %rd2656, 40;
	and.b64  	%rd2677, %rd2676, 255;
	xor.b64  	%rd2678, %rd2677, %rd2675;
	mul.lo.s64 	%rd2679, %rd2678, 1099511628211;
	shr.u64 	%rd2680, %rd2656, 48;
	and.b64  	%rd2681, %rd2680, 255;
	xor.b64  	%rd2682, %rd2681, %rd2679;
	mul.lo.s64 	%rd2683, %rd2682, 1099511628211;
	shr.u64 	%rd2684, %rd2656, 56;
	xor.b64  	%rd2685, %rd2684, %rd2683;
	mul.lo.s64 	%rd9092, %rd2685, 1099511628211;
	add.s64 	%rd9090, %rd9090, 2;
	setp.ne.s64 	%p193, %rd9090, %rd9093;
	@%p193 bra 	$L__BB23_459;
$L__BB23_460:
	and.b64  	%rd2686, %rd1028, 1;
	setp.eq.b64 	%p194, %rd2686, 1;
	not.pred 	%p195, %p194;
	@%p195 bra 	$L__BB23_462;
	shl.b64 	%rd2687, %rd9093, 3;
	add.s64 	%rd2688, %rd9049, %rd2687;
	ld.u64 	%rd2689, [%rd2688];
	and.b64  	%rd2690, %rd2689, 255;
	xor.b64  	%rd2691, %rd2690, %rd9092;
	mul.lo.s64 	%rd2692, %rd2691, 1099511628211;
	shr.u64 	%rd2693, %rd2689, 8;
	and.b64  	%rd2694, %rd2693, 255;
	xor.b64  	%rd2695, %rd2694, %rd2692;
	mul.lo.s64 	%rd2696, %rd2695, 1099511628211;
	shr.u64 	%rd2697, %rd2689, 16;
	and.b64  	%rd2698, %rd2697, 255;
	xor.b64  	%rd2699, %rd2698, %rd2696;
	mul.lo.s64 	%rd2700, %rd2699, 1099511628211;
	shr.u64 	%rd2701, %rd2689, 24;
	and.b64  	%rd2702, %rd2701, 255;
	xor.b64  	%rd2703, %rd2702, %rd2700;
	mul.lo.s64 	%rd2704, %rd2703, 1099511628211;
	shr.u64 	%rd2705, %rd2689, 32;
	and.b64  	%rd2706, %rd2705, 255;
	xor.b64  	%rd2707, %rd2706, %rd2704;
	mul.lo.s64 	%rd2708, %rd2707, 1099511628211;
	shr.u64 	%rd2709, %rd2689, 40;
	and.b64  	%rd2710, %rd2709, 255;
	xor.b64  	%rd2711, %rd2710, %rd2708;
	mul.lo.s64 	%rd2712, %rd2711, 1099511628211;
	shr.u64 	%rd2713, %rd2689, 48;
	and.b64  	%rd2714, %rd2713, 255;
	xor.b64  	%rd2715, %rd2714, %rd2712;
	mul.lo.s64 	%rd2716, %rd2715, 1099511628211;
	shr.u64 	%rd2717, %rd2689, 56;
	xor.b64  	%rd2718, %rd2717, %rd2716;
	mul.lo.s64 	%rd9092, %rd2718, 1099511628211;
$L__BB23_462:
	setp.eq.s64 	%p196, %rd1028, 0;
	mov.b64 	%rd9098, -3750763034362895579;
	@%p196 bra 	$L__BB23_468;
	setp.eq.s64 	%p197, %rd637, 0;
	mov.b64 	%rd9098, -3750763034362895579;
	mov.b64 	%rd9099, 0;
	@%p197 bra 	$L__BB23_466;
	and.b64  	%rd9099, %rd1028, -2;
	mov.b64 	%rd9098, -3750763034362895579;
	mov.b64 	%rd9096, 0;
$L__BB23_465:
	shl.b64 	%rd2725, %rd9096, 3;
	add.s64 	%rd2726, %rd9077, %rd2725;
	ld.u64 	%rd2727, [%rd2726];
	and.b64  	%rd2728, %rd2727, 255;
	xor.b64  	%rd2729, %rd2728, %rd9098;
	mul.lo.s64 	%rd2730, %rd2729, 1099511628211;
	shr.u64 	%rd2731, %rd2727, 8;
	and.b64  	%rd2732, %rd2731, 255;
	xor.b64  	%rd2733, %rd2732, %rd2730;
	mul.lo.s64 	%rd2734, %rd2733, 1099511628211;
	shr.u64 	%rd2735, %rd2727, 16;
	and.b64  	%rd2736, %rd2735, 255;
	xor.b64  	%rd2737, %rd2736, %rd2734;
	mul.lo.s64 	%rd2738, %rd2737, 1099511628211;
	shr.u64 	%rd2739, %rd2727, 24;
	and.b64  	%rd2740, %rd2739, 255;
	xor.b64  	%rd2741, %rd2740, %rd2738;
	mul.lo.s64 	%rd2742, %rd2741, 1099511628211;
	shr.u64 	%rd2743, %rd2727, 32;
	and.b64  	%rd2744, %rd2743, 255;
	xor.b64  	%rd2745, %rd2744, %rd2742;
	mul.lo.s64 	%rd2746, %rd2745, 1099511628211;
	shr.u64 	%rd2747, %rd2727, 40;
	and.b64  	%rd2748, %rd2747, 255;
	xor.b64  	%rd2749, %rd2748, %rd2746;
	mul.lo.s64 	%rd2750, %rd2749, 1099511628211;
	shr.u64 	%rd2751, %rd2727, 48;
	and.b64  	%rd2752, %rd2751, 255;
	xor.b64  	%rd2753, %rd2752, %rd2750;
	mul.lo.s64 	%rd2754, %rd2753, 1099511628211;
	shr.u64 	%rd2755, %rd2727, 56;
	xor.b64  	%rd2756, %rd2755, %rd2754;
	mul.lo.s64 	%rd2757, %rd2756, 1099511628211;
	ld.u64 	%rd2758, [%rd2726+8];
	and.b64  	%rd2759, %rd2758, 255;
	xor.b64  	%rd2760, %rd2759, %rd2757;
	mul.lo.s64 	%rd2761, %rd2760, 1099511628211;
	shr.u64 	%rd2762, %rd2758, 8;
	and.b64  	%rd2763, %rd2762, 255;
	xor.b64  	%rd2764, %rd2763, %rd2761;
	mul.lo.s64 	%rd2765, %rd2764, 1099511628211;
	shr.u64 	%rd2766, %rd2758, 16;
	and.b64  	%rd2767, %rd2766, 255;
	xor.b64  	%rd2768, %rd2767, %rd2765;
	mul.lo.s64 	%rd2769, %rd2768, 1099511628211;
	shr.u64 	%rd2770, %rd2758, 24;
	and.b64  	%rd2771, %rd2770, 255;
	xor.b64  	%rd2772, %rd2771, %rd2769;
	mul.lo.s64 	%rd2773, %rd2772, 1099511628211;
	shr.u64 	%rd2774, %rd2758, 32;
	and.b64  	%rd2775, %rd2774, 255;
	xor.b64  	%rd2776, %rd2775, %rd2773;
	mul.lo.s64 	%rd2777, %rd2776, 1099511628211;
	shr.u64 	%rd2778, %rd2758, 40;
	and.b64  	%rd2779, %rd2778, 255;
	xor.b64  	%rd2780, %rd2779, %rd2777;
	mul.lo.s64 	%rd2781, %rd2780, 1099511628211;
	shr.u64 	%rd2782, %rd2758, 48;
	and.b64  	%rd2783, %rd2782, 255;
	xor.b64  	%rd2784, %rd2783, %rd2781;
	mul.lo.s64 	%rd2785, %rd2784, 1099511628211;
	shr.u64 	%rd2786, %rd2758, 56;
	xor.b64  	%rd2787, %rd2786, %rd2785;
	mul.lo.s64 	%rd9098, %rd2787, 1099511628211;
	add.s64 	%rd9096, %rd9096, 2;
	setp.ne.s64 	%p198, %rd9096, %rd9099;
	@%p198 bra 	$L__BB23_465;
$L__BB23_466:
	and.b64  	%rd2788, %rd1028, 1;
	setp.eq.b64 	%p199, %rd2788, 1;
	not.pred 	%p200, %p199;
	@%p200 bra 	$L__BB23_468;
	shl.b64 	%rd2789, %rd9099, 3;
	add.s64 	%rd2790, %rd9077, %rd2789;
	ld.u64 	%rd2791, [%rd2790];
	and.b64  	%rd2792, %rd2791, 255;
	xor.b64  	%rd2793, %rd2792, %rd9098;
	mul.lo.s64 	%rd2794, %rd2793, 1099511628211;
	shr.u64 	%rd2795, %rd2791, 8;
	and.b64  	%rd2796, %rd2795, 255;
	xor.b64  	%rd2797, %rd2796, %rd2794;
	mul.lo.s64 	%rd2798, %rd2797, 1099511628211;
	shr.u64 	%rd2799, %rd2791, 16;
	and.b64  	%rd2800, %rd2799, 255;
	xor.b64  	%rd2801, %rd2800, %rd2798;
	mul.lo.s64 	%rd2802, %rd2801, 1099511628211;
	shr.u64 	%rd2803, %rd2791, 24;
	and.b64  	%rd2804, %rd2803, 255;
	xor.b64  	%rd2805, %rd2804, %rd2802;
	mul.lo.s64 	%rd2806, %rd2805, 1099511628211;
	shr.u64 	%rd2807, %rd2791, 32;
	and.b64  	%rd2808, %rd2807, 255;
	xor.b64  	%rd2809, %rd2808, %rd2806;
	mul.lo.s64 	%rd2810, %rd2809, 1099511628211;
	shr.u64 	%rd2811, %rd2791, 40;
	and.b64  	%rd2812, %rd2811, 255;
	xor.b64  	%rd2813, %rd2812, %rd2810;
	mul.lo.s64 	%rd2814, %rd2813, 1099511628211;
	shr.u64 	%rd2815, %rd2791, 48;
	and.b64  	%rd2816, %rd2815, 255;
	xor.b64  	%rd2817, %rd2816, %rd2814;
	mul.lo.s64 	%rd2818, %rd2817, 1099511628211;
	shr.u64 	%rd2819, %rd2791, 56;
	xor.b64  	%rd2820, %rd2819, %rd2818;
	mul.lo.s64 	%rd9098, %rd2820, 1099511628211;
$L__BB23_468:
	setp.lt.u64 	%p682, %rd9092, %rd9098;
	bra.uni 	$L__BB23_472;
$L__BB23_469:
	setp.eq.s32 	%p202, %r106, 0;
	mov.pred 	%p682, %p176;
	@%p202 bra 	$L__BB23_472;
	mov.b64 	%rd9102, 0;
$L__BB23_471:
	shl.b64 	%rd2822, %rd9102, 3;
	add.s64 	%rd2823, %rd9049, %rd2822;
	ld.u64 	%rd2824, [%rd2823];
	add.s64 	%rd2825, %rd9077, %rd2822;
	ld.u64 	%rd2826, [%rd2825];
	setp.lt.u64 	%p682, %rd2824, %rd2826;
	setp.ge.u64 	%p203, %rd2824, %rd2826;
	add.s64 	%rd9102, %rd9102, 1;
	setp.ne.s64 	%p204, %rd9102, %rd636;
	and.pred  	%p205, %p203, %p204;
	@%p205 bra 	$L__BB23_471;
$L__BB23_472:
	selp.b64 	%rd774, %rd9049, %rd9077, %p682;
	selp.u32 	%r180, 1, 0, %p682;
	add.s32 	%r86, %r84, %r180;
	not.pred 	%p206, %p682;
	selp.u32 	%r181, 1, 0, %p206;
	add.s32 	%r87, %r85, %r181;
	@%p682 bra 	$L__BB23_474;
	shl.b32 	%r182, %r87, 3;
	mov.u32 	%r183, _ZZN3cub18CUB_300001_SM_10006detail10merge_sort26DeviceMergeSortMergeKernelINS2_10policy_hubIPPyE9Policy600ES6_PNS0_8NullTypeES6_SA_j10tuple_lessS5_S9_EEvbT2_T3_T4_PT6_PT7_T5_PSE_SE_NS1_7vsmem_tEE19static_temp_storage;
	add.s32 	%r184, %r183, %r182;
	ld.shared.u64 	%rd9077, [%r184];
	bra.uni 	$L__BB23_475;
$L__BB23_474:
	shl.b32 	%r185, %r86, 3;
	mov.u32 	%r186, _ZZN3cub18CUB_300001_SM_10006detail10merge_sort26DeviceMergeSortMergeKernelINS2_10policy_hubIPPyE9Policy600ES6_PNS0_8NullTypeES6_SA_j10tuple_lessS5_S9_EEvbT2_T3_T4_PT6_PT7_T5_PSE_SE_NS1_7vsmem_tEE19static_temp_storage;
	add.s32 	%r187, %r186, %r185;
	ld.shared.u64 	%rd9049, [%r187];
$L__BB23_475:
	setp.ge.s32 	%p208, %r86, %r66;
	mov.pred 	%p207, 0;
	mov.pred 	%p683, %p207;
	@%p208 bra 	$L__BB23_506;
	setp.ge.s32 	%p210, %r87, %r48;
	mov.pred 	%p683, -1;
	@%p210 bra 	$L__BB23_506;
	setp.eq.s64 	%p211, %rd1028, 0;
	mov.b64 	%rd9107, -3750763034362895579;
	@%p211 bra 	$L__BB23_483;
	setp.eq.s64 	%p212, %rd637, 0;
	mov.b64 	%rd9107, -3750763034362895579;
	mov.b64 	%rd9108, 0;
	@%p212 bra 	$L__BB23_481;
	and.b64  	%rd9108, %rd1028, -2;
	mov.b64 	%rd9107, -3750763034362895579;
	mov.b64 	%rd9105, 0;
$L__BB23_480:
	shl.b64 	%rd2834, %rd9105, 3;
	add.s64 	%rd2835, %rd9049, %rd2834;
	ld.u64 	%rd2836, [%rd2835];
	and.b64  	%rd2837, %rd2836, 255;
	xor.b64  	%rd2838, %rd2837, %rd9107;
	mul.lo.s64 	%rd2839, %rd2838, 1099511628211;
	shr.u64 	%rd2840, %rd2836, 8;
	and.b64  	%rd2841, %rd2840, 255;
	xor.b64  	%rd2842, %rd2841, %rd2839;
	mul.lo.s64 	%rd2843, %rd2842, 1099511628211;
	shr.u64 	%rd2844, %rd2836, 16;
	and.b64  	%rd2845, %rd2844, 255;
	xor.b64  	%rd2846, %rd2845, %rd2843;
	mul.lo.s64 	%rd2847, %rd2846, 1099511628211;
	shr.u64 	%rd2848, %rd2836, 24;
	and.b64  	%rd2849, %rd2848, 255;
	xor.b64  	%rd2850, %rd2849, %rd2847;
	mul.lo.s64 	%rd2851, %rd2850, 1099511628211;
	shr.u64 	%rd2852, %rd2836, 32;
	and.b64  	%rd2853, %rd2852, 255;
	xor.b64  	%rd2854, %rd2853, %rd2851;
	mul.lo.s64 	%rd2855, %rd2854, 1099511628211;
	shr.u64 	%rd2856, %rd2836, 40;
	and.b64  	%rd2857, %rd2856, 255;
	xor.b64  	%rd2858, %rd2857, %rd2855;
	mul.lo.s64 	%rd2859, %rd2858, 1099511628211;
	shr.u64 	%rd2860, %rd2836, 48;
	and.b64  	%rd2861, %rd2860, 255;
	xor.b64  	%rd2862, %rd2861, %rd2859;
	mul.lo.s64 	%rd2863, %rd2862, 1099511628211;
	shr.u64 	%rd2864, %rd2836, 56;
	xor.b64  	%rd2865, %rd2864, %rd2863;
	mul.lo.s64 	%rd2866, %rd2865, 1099511628211;
	ld.u64 	%rd2867, [%rd2835+8];
	and.b64  	%rd2868, %rd2867, 255;
	xor.b64  	%rd2869, %rd2868, %rd2866;
	mul.lo.s64 	%rd2870, %rd2869, 1099511628211;
	shr.u64 	%rd2871, %rd2867, 8;
	and.b64  	%rd2872, %rd2871, 255;
	xor.b64  	%rd2873, %rd2872, %rd2870;
	mul.lo.s64 	%rd2874, %rd2873, 1099511628211;
	shr.u64 	%rd2875, %rd2867, 16;
	and.b64  	%rd2876, %rd2875, 255;
	xor.b64  	%rd2877, %rd2876, %rd2874;
	mul.lo.s64 	%rd2878, %rd2877, 1099511628211;
	shr.u64 	%rd2879, %rd2867, 24;
	and.b64  	%rd2880, %rd2879, 255;
	xor.b64  	%rd2881, %rd2880, %rd2878;
	mul.lo.s64 	%rd2882, %rd2881, 1099511628211;
	shr.u64 	%rd2883, %rd2867, 32;
	and.b64  	%rd2884, %rd2883, 255;
	xor.b64  	%rd2885, %rd2884, %rd2882;
	mul.lo.s64 	%rd2886, %rd2885, 1099511628211;
	shr.u64 	%rd2887, %rd2867, 40;
	and.b64  	%rd2888, %rd2887, 255;
	xor.b64  	%rd2889, %rd2888, %rd2886;
	mul.lo.s64 	%rd2890, %rd2889, 1099511628211;
	shr.u64 	%rd2891, %rd2867, 48;
	and.b64  	%rd2892, %rd2891, 255;
	xor.b64  	%rd2893, %rd2892, %rd2890;
	mul.lo.s64 	%rd2894, %rd2893, 1099511628211;
	shr.u64 	%rd2895, %rd2867, 56;
	xor.b64  	%rd2896, %rd2895, %rd2894;
	mul.lo.s64 	%rd9107, %rd2896, 1099511628211;
	add.s64 	%rd9105, %rd9105, 2;
	setp.ne.s64 	%p213, %rd9105, %rd9108;
	@%p213 bra 	$L__BB23_480;
$L__BB23_481:
	and.b64  	%rd2897, %rd1028, 1;
	setp.eq.b64 	%p214, %rd2897, 1;
	not.pred 	%p215, %p214;
	@%p215 bra 	$L__BB23_483;
	shl.b64 	%rd2898, %rd9108, 3;
	add.s64 	%rd2899, %rd9049, %rd2898;
	ld.u64 	%rd2900, [%rd2899];
	and.b64  	%rd2901, %rd2900, 255;
	xor.b64  	%rd2902, %rd2901, %rd9107;
	mul.lo.s64 	%rd2903, %rd2902, 1099511628211;
	shr.u64 	%rd2904, %rd2900, 8;
	and.b64  	%rd2905, %rd2904, 255;
	xor.b64  	%rd2906, %rd2905, %rd2903;
	mul.lo.s64 	%rd2907, %rd2906, 1099511628211;
	shr.u64 	%rd2908, %rd2900, 16;
	and.b64  	%rd2909, %rd2908, 255;
	xor.b64  	%rd2910, %rd2909, %rd2907;
	mul.lo.s64 	%rd2911, %rd2910, 1099511628211;
	shr.u64 	%rd2912, %rd2900, 24;
	and.b64  	%rd2913, %rd2912, 255;
	xor.b64  	%rd2914, %rd2913, %rd2911;
	mul.lo.s64 	%rd2915, %rd2914, 1099511628211;
	shr.u64 	%rd2916, %rd2900, 32;
	and.b64  	%rd2917, %rd2916, 255;
	xor.b64  	%rd2918, %rd2917, %rd2915;
	mul.lo.s64 	%rd2919, %rd2918, 1099511628211;
	shr.u64 	%rd2920, %rd2900, 40;
	and.b64  	%rd2921, %rd2920, 255;
	xor.b64  	%rd2922, %rd2921, %rd2919;
	mul.lo.s64 	%rd2923, %rd2922, 1099511628211;
	shr.u64 	%rd2924, %rd2900, 48;
	and.b64  	%rd2925, %rd2924, 255;
	xor.b64  	%rd2926, %rd2925, %rd2923;
	mul.lo.s64 	%rd2927, %rd2926, 1099511628211;
	shr.u64 	%rd2928, %rd2900, 56;
	xor.b64  	%rd2929, %rd2928, %rd2927;
	mul.lo.s64 	%rd9107, %rd2929, 1099511628211;
$L__BB23_483:
	setp.eq.s64 	%p216, %rd1028, 0;
	mov.b64 	%rd9113, -3750763034362895579;
	@%p216 bra 	$L__BB23_489;
	setp.eq.s64 	%p217, %rd637, 0;
	mov.b64 	%rd9113, -3750763034362895579;
	mov.b64 	%rd9114, 0;
	@%p217 bra 	$L__BB23_487;
	and.b64  	%rd9114, %rd1028, -2;
	mov.b64 	%rd9113, -3750763034362895579;
	mov.b64 	%rd9111, 0;
$L__BB23_486:
	shl.b64 	%rd2936, %rd9111, 3;
	add.s64 	%rd2937, %rd9077, %rd2936;
	ld.u64 	%rd2938, [%rd2937];
	and.b64  	%rd2939, %rd2938, 255;
	xor.b64  	%rd2940, %rd2939, %rd9113;
	mul.lo.s64 	%rd2941, %rd2940, 1099511628211;
	shr.u64 	%rd2942, %rd2938, 8;
	and.b64  	%rd2943, %rd2942, 255;
	xor.b64  	%rd2944, %rd2943, %rd2941;
	mul.lo.s64 	%rd2945, %rd2944, 1099511628211;
	shr.u64 	%rd2946, %rd2938, 16;
	and.b64  	%rd2947, %rd2946, 255;
	xor.b64  	%rd2948, %rd2947, %rd2945;
	mul.lo.s64 	%rd2949, %rd2948, 1099511628211;
	shr.u64 	%rd2950, %rd2938, 24;
	and.b64  	%rd2951, %rd2950, 255;
	xor.b64  	%rd2952, %rd2951, %rd2949;
	mul.lo.s64 	%rd2953, %rd2952, 1099511628211;
	shr.u64 	%rd2954, %rd2938, 32;
	and.b64  	%rd2955, %rd2954, 255;
	xor.b64  	%rd2956, %rd2955, %rd2953;
	mul.lo.s64 	%rd2957, %rd2956, 1099511628211;
	shr.u64 	%rd2958, %rd2938, 40;
	and.b64  	%rd2959, %rd2958, 255;
	xor.b64  	%rd2960, %rd2959, %rd2957;
	mul.lo.s64 	%rd2961, %rd2960, 1099511628211;
	shr.u64 	%rd2962, %rd2938, 48;
	and.b64  	%rd2963, %rd2962, 255;
	xor.b64  	%rd2964, %rd2963, %rd2961;
	mul.lo.s64 	%rd2965, %rd2964, 1099511628211;
	shr.u64 	%rd2966, %rd2938, 56;
	xor.b64  	%rd2967, %rd2966, %rd2965;
	mul.lo.s64 	%rd2968, %rd2967, 1099511628211;
	ld.u64 	%rd2969, [%rd2937+8];
	and.b64  	%rd2970, %rd2969, 255;
	xor.b64  	%rd2971, %rd2970, %rd2968;
	mul.lo.s64 	%rd2972, %rd2971, 1099511628211;
	shr.u64 	%rd2973, %rd2969, 8;
	and.b64  	%rd2974, %rd2973, 255;
	xor.b64  	%rd2975, %rd2974, %rd2972;
	mul.lo.s64 	%rd2976, %rd2975, 1099511628211;
	shr.u64 	%rd2977, %rd2969, 16;
	and.b64  	%rd2978, %rd2977, 255;
	xor.b64  	%rd2979, %rd2978, %rd2976;
	mul.lo.s64 	%rd2980, %rd2979, 1099511628211;
	shr.u64 	%rd2981, %rd2969, 24;
	and.b64  	%rd2982, %rd2981, 255;
	xor.b64  	%rd2983, %rd2982, %rd2980;
	mul.lo.s64 	%rd2984, %rd2983, 1099511628211;
	shr.u64 	%rd2985, %rd2969, 32;
	and.b64  	%rd2986, %rd2985, 255;
	xor.b64  	%rd2987, %rd2986, %rd2984;
	mul.lo.s64 	%rd2988, %rd2987, 1099511628211;
	shr.u64 	%rd2989, %rd2969, 40;
	and.b64  	%rd2990, %rd2989, 255;
	xor.b64  	%rd2991, %rd2990, %rd2988;
	mul.lo.s64 	%rd2992, %rd2991, 1099511628211;
	shr.u64 	%rd2993, %rd2969, 48;
	and.b64  	%rd2994, %rd2993, 255;
	xor.b64  	%rd2995, %rd2994, %rd2992;
	mul.lo.s64 	%rd2996, %rd2995, 1099511628211;
	shr.u64 	%rd2997, %rd2969, 56;
	xor.b64  	%rd2998, %rd2997, %rd2996;
	mul.lo.s64 	%rd9113, %rd2998, 1099511628211;
	add.s64 	%rd9111, %rd9111, 2;
	setp.ne.s64 	%p218, %rd9111, %rd9114;
	@%p218 bra 	$L__BB23_486;
$L__BB23_487:
	and.b64  	%rd2999, %rd1028, 1;
	setp.eq.b64 	%p219, %rd2999, 1;
	not.pred 	%p220, %p219;
	@%p220 bra 	$L__BB23_489;
	shl.b64 	%rd3000, %rd9114, 3;
	add.s64 	%rd3001, %rd9077, %rd3000;
	ld.u64 	%rd3002, [%rd3001];
	and.b64  	%rd3003, %rd3002, 255;
	xor.b64  	%rd3004, %rd3003, %rd9113;
	mul.lo.s64 	%rd3005, %rd3004, 1099511628211;
	shr.u64 	%rd3006, %rd3002, 8;
	and.b64  	%rd3007, %rd3006, 255;
	xor.b64  	%rd3008, %rd3007, %rd3005;
	mul.lo.s64 	%rd3009, %rd3008, 1099511628211;
	shr.u64 	%rd3010, %rd3002, 16;
	and.b64  	%rd3011, %rd3010, 255;
	xor.b64  	%rd3012, %rd3011, %rd3009;
	mul.lo.s64 	%rd3013, %rd3012, 1099511628211;
	shr.u64 	%rd3014, %rd3002, 24;
	and.b64  	%rd3015, %rd3014, 255;
	xor.b64  	%rd3016, %rd3015, %rd3013;
	mul.lo.s64 	%rd3017, %rd3016, 1099511628211;
	shr.u64 	%rd3018, %rd3002, 32;
	and.b64  	%rd3019, %rd3018, 255;
	xor.b64  	%rd3020, %rd3019, %rd3017;
	mul.lo.s64 	%rd3021, %rd3020, 1099511628211;
	shr.u64 	%rd3022, %rd3002, 40;
	and.b64  	%rd3023, %rd3022, 255;
	xor.b64  	%rd3024, %rd3023, %rd3021;
	mul.lo.s64 	%rd3025, %rd3024, 1099511628211;
	shr.u64 	%rd3026, %rd3002, 48;
	and.b64  	%rd3027, %rd3026, 255;
	xor.b64  	%rd3028, %rd3027, %rd3025;
	mul.lo.s64 	%rd3029, %rd3028, 1099511628211;
	shr.u64 	%rd3030, %rd3002, 56;
	xor.b64  	%rd3031, %rd3030, %rd3029;
	mul.lo.s64 	%rd9113, %rd3031, 1099511628211;
$L__BB23_489:
	setp.eq.s64 	%p221, %rd9107, %rd9113;
	@%p221 bra 	$L__BB23_503;
	setp.eq.s64 	%p222, %rd1028, 0;
	mov.b64 	%rd9119, -3750763034362895579;
	@%p222 bra 	$L__BB23_496;
	setp.eq.s64 	%p223, %rd637, 0;
	mov.b64 	%rd9119, -3750763034362895579;
	mov.b64 	%rd9120, 0;
	@%p223 bra 	$L__BB23_494;
	and.b64  	%rd9120, %rd1028, -2;
	mov.b64 	%rd9119, -3750763034362895579;
	mov.b64 	%rd9117, 0;
$L__BB23_493:
	shl.b64 	%rd3038, %rd9117, 3;
	add.s64 	%rd3039, %rd9049, %rd3038;
	ld.u64 	%rd3040, [%rd3039];
	and.b64  	%rd3041, %rd3040, 255;
	xor.b64  	%rd3042, %rd3041, %rd9119;
	mul.lo.s64 	%rd3043, %rd3042, 1099511628211;
	shr.u64 	%rd3044, %rd3040, 8;
	and.b64  	%rd3045, %rd3044, 255;
	xor.b64  	%rd3046, %rd3045, %rd3043;
	mul.lo.s64 	%rd3047, %rd3046, 1099511628211;
	shr.u64 	%rd3048, %rd3040, 16;
	and.b64  	%rd3049, %rd3048, 255;
	xor.b64  	%rd3050, %rd3049, %rd3047;
	mul.lo.s64 	%rd3051, %rd3050, 1099511628211;
	shr.u64 	%rd3052, %rd3040, 24;
	and.b64  	%rd3053, %rd3052, 255;
	xor.b64  	%rd3054, %rd3053, %rd3051;
	mul.lo.s64 	%rd3055, %rd3054, 1099511628211;
	shr.u64 	%rd3056, %rd3040, 32;
	and.b64  	%rd3057, %rd3056, 255;
	xor.b64  	%rd3058, %rd3057, %rd3055;
	mul.lo.s64 	%rd3059, %rd3058, 1099511628211;
	shr.u64 	%rd3060, %rd3040, 40;
	and.b64  	%rd3061, %rd3060, 255;
	xor.b64  	%rd3062, %rd3061, %rd3059;
	mul.lo.s64 	%rd3063, %rd3062, 1099511628211;
	shr.u64 	%rd3064, %rd3040, 48;
	and.b64  	%rd3065, %rd3064, 255;
	xor.b64  	%rd3066, %rd3065, %rd3063;
	mul.lo.s64 	%rd3067, %rd3066, 1099511628211;
	shr.u64 	%rd3068, %rd3040, 56;
	xor.b64  	%rd3069, %rd3068, %rd3067;
	mul.lo.s64 	%rd3070, %rd3069, 1099511628211;
	ld.u64 	%rd3071, [%rd3039+8];
	and.b64  	%rd3072, %rd3071, 255;
	xor.b64  	%rd3073, %rd3072, %rd3070;
	mul.lo.s64 	%rd3074, %rd3073, 1099511628211;
	shr.u64 	%rd3075, %rd3071, 8;
	and.b64  	%rd3076, %rd3075, 255;
	xor.b64  	%rd3077, %rd3076, %rd3074;
	mul.lo.s64 	%rd3078, %rd3077, 1099511628211;
	shr.u64 	%rd3079, %rd3071, 16;
	and.b64  	%rd3080, %rd3079, 255;
	xor.b64  	%rd3081, %rd3080, %rd3078;
	mul.lo.s64 	%rd3082, %rd3081, 1099511628211;
	shr.u64 	%rd3083, %rd3071, 24;
	and.b64  	%rd3084, %rd3083, 255;
	xor.b64  	%rd3085, %rd3084, %rd3082;
	mul.lo.s64 	%rd3086, %rd3085, 1099511628211;
	shr.u64 	%rd3087, %rd3071, 32;
	and.b64  	%rd3088, %rd3087, 255;
	xor.b64  	%rd3089, %rd3088, %rd3086;
	mul.lo.s64 	%rd3090, %rd3089, 1099511628211;
	shr.u64 	%rd3091, %rd3071, 40;
	and.b64  	%rd3092, %rd3091, 255;
	xor.b64  	%rd3093, %rd3092, %rd3090;
	mul.lo.s64 	%rd3094, %rd3093, 1099511628211;
	shr.u64 	%rd3095, %rd3071, 48;
	and.b64  	%rd3096, %rd3095, 255;
	xor.b64  	%rd3097, %rd3096, %rd3094;
	mul.lo.s64 	%rd3098, %rd3097, 1099511628211;
	shr.u64 	%rd3099, %rd3071, 56;
	xor.b64  	%rd3100, %rd3099, %rd3098;
	mul.lo.s64 	%rd9119, %rd3100, 1099511628211;
	add.s64 	%rd9117, %rd9117, 2;
	setp.ne.s64 	%p224, %rd9117, %rd9120;
	@%p224 bra 	$L__BB23_493;
$L__BB23_494:
	and.b64  	%rd3101, %rd1028, 1;
	setp.eq.b64 	%p225, %rd3101, 1;
	not.pred 	%p226, %p225;
	@%p226 bra 	$L__BB23_496;
	shl.b64 	%rd3102, %rd9120, 3;
	add.s64 	%rd3103, %rd9049, %rd3102;
	ld.u64 	%rd3104, [%rd3103];
	and.b64  	%rd3105, %rd3104, 255;
	xor.b64  	%rd3106, %rd3105, %rd9119;
	mul.lo.s64 	%rd3107, %rd3106, 1099511628211;
	shr.u64 	%rd3108, %rd3104, 8;
	and.b64  	%rd3109, %rd3108, 255;
	xor.b64  	%rd3110, %rd3109, %rd3107;
	mul.lo.s64 	%rd3111, %rd3110, 1099511628211;
	shr.u64 	%rd3112, %rd3104, 16;
	and.b64  	%rd3113, %rd3112, 255;
	xor.b64  	%rd3114, %rd3113, %rd3111;
	mul.lo.s64 	%rd3115, %rd3114, 1099511628211;
	shr.u64 	%rd3116, %rd3104, 24;
	and.b64  	%rd3117, %rd3116, 255;
	xor.b64  	%rd3118, %rd3117, %rd3115;
	mul.lo.s64 	%rd3119, %rd3118, 1099511628211;
	shr.u64 	%rd3120, %rd3104, 32;
	and.b64  	%rd3121, %rd3120, 255;
	xor.b64  	%rd3122, %rd3121, %rd3119;
	mul.lo.s64 	%rd3123, %rd3122, 1099511628211;
	shr.u64 	%rd3124, %rd3104, 40;
	and.b64  	%rd3125, %rd3124, 255;
	xor.b64  	%rd3126, %rd3125, %rd3123;
	mul.lo.s64 	%rd3127, %rd3126, 1099511628211;
	shr.u64 	%rd3128, %rd3104, 48;
	and.b64  	%rd3129, %rd3128, 255;
	xor.b64  	%rd3130, %rd3129, %rd3127;
	mul.lo.s64 	%rd3131, %rd3130, 1099511628211;
	shr.u64 	%rd3132, %rd3104, 56;
	xor.b64  	%rd3133, %rd3132, %rd3131;
	mul.lo.s64 	%rd9119, %rd3133, 1099511628211;
$L__BB23_496:
	setp.eq.s64 	%p227, %rd1028, 0;
	mov.b64 	%rd9125, -3750763034362895579;
	@%p227 bra 	$L__BB23_502;
	setp.eq.s64 	%p228, %rd637, 0;
	mov.b64 	%rd9125, -3750763034362895579;
	mov.b64 	%rd9126, 0;
	@%p228 bra 	$L__BB23_500;
	and.b64  	%rd9126, %rd1028, -2;
	mov.b64 	%rd9125, -3750763034362895579;
	mov.b64 	%rd9123, 0;
$L__BB23_499:
	shl.b64 	%rd3140, %rd9123, 3;
	add.s64 	%rd3141, %rd9077, %rd3140;
	ld.u64 	%rd3142, [%rd3141];
	and.b64  	%rd3143, %rd3142, 255;
	xor.b64  	%rd3144, %rd3143, %rd9125;
	mul.lo.s64 	%rd3145, %rd3144, 1099511628211;
	shr.u64 	%rd3146, %rd3142, 8;
	and.b64  	%rd3147, %rd3146, 255;
	xor.b64  	%rd3148, %rd3147, %rd3145;
	mul.lo.s64 	%rd3149, %rd3148, 1099511628211;
	shr.u64 	%rd3150, %rd3142, 16;
	and.b64  	%rd3151, %rd3150, 255;
	xor.b64  	%rd3152, %rd3151, %rd3149;
	mul.lo.s64 	%rd3153, %rd3152, 1099511628211;
	shr.u64 	%rd3154, %rd3142, 24;
	and.b64  	%rd3155, %rd3154, 255;
	xor.b64  	%rd3156, %rd3155, %rd3153;
	mul.lo.s64 	%rd3157, %rd3156, 1099511628211;
	shr.u64 	%rd3158, %rd3142, 32;
	and.b64  	%rd3159, %rd3158, 255;
	xor.b64  	%rd3160, %rd3159, %rd3157;
	mul.lo.s64 	%rd3161, %rd3160, 1099511628211;
	shr.u64 	%rd3162, %rd3142, 40;
	and.b64  	%rd3163, %rd3162, 255;
	xor.b64  	%rd3164, %rd3163, %rd3161;
	mul.lo.s64 	%rd3165, %rd3164, 1099511628211;
	shr.u64 	%rd3166, %rd3142, 48;
	and.b64  	%rd3167, %rd3166, 255;
	xor.b64  	%rd3168, %rd3167, %rd3165;
	mul.lo.s64 	%rd3169, %rd3168, 1099511628211;
	shr.u64 	%rd3170, %rd3142, 56;
	xor.b64  	%rd3171, %rd3170, %rd3169;
	mul.lo.s64 	%rd3172, %rd3171, 1099511628211;
	ld.u64 	%rd3173, [%rd3141+8];
	and.b64  	%rd3174, %rd3173, 255;
	xor.b64  	%rd3175, %rd3174, %rd3172;
	mul.lo.s64 	%rd3176, %rd3175, 1099511628211;
	shr.u64 	%rd3177, %rd3173, 8;
	and.b64  	%rd3178, %rd3177, 255;
	xor.b64  	%rd3179, %rd3178, %rd3176;
	mul.lo.s64 	%rd3180, %rd3179, 1099511628211;
	shr.u64 	%rd3181, %rd3173, 16;
	and.b64  	%rd3182, %rd3181, 255;
	xor.b64  	%rd3183, %rd3182, %rd3180;
	mul.lo.s64 	%rd3184, %rd3183, 1099511628211;
	shr.u64 	%rd3185, %rd3173, 24;
	and.b64  	%rd3186, %rd3185, 255;
	xor.b64  	%rd3187, %rd3186, %rd3184;
	mul.lo.s64 	%rd3188, %rd3187, 1099511628211;
	shr.u64 	%rd3189, %rd3173, 32;
	and.b64  	%rd3190, %rd3189, 255;
	xor.b64  	%rd3191, %rd3190, %rd3188;
	mul.lo.s64 	%rd3192, %rd3191, 1099511628211;
	shr.u64 	%rd3193, %rd3173, 40;
	and.b64  	%rd3194, %rd3193, 255;
	xor.b64  	%rd3195, %rd3194, %rd3192;
	mul.lo.s64 	%rd3196, %rd3195, 1099511628211;
	shr.u64 	%rd3197, %rd3173, 48;
	and.b64  	%rd3198, %rd3197, 255;
	xor.b64  	%rd3199, %rd3198, %rd3196;
	mul.lo.s64 	%rd3200, %rd3199, 1099511628211;
	shr.u64 	%rd3201, %rd3173, 56;
	xor.b64  	%rd3202, %rd3201, %rd3200;
	mul.lo.s64 	%rd9125, %rd3202, 1099511628211;
	add.s64 	%rd9123, %rd9123, 2;
	setp.ne.s64 	%p229, %rd9123, %rd9126;
	@%p229 bra 	$L__BB23_499;
$L__BB23_500:
	and.b64  	%rd3203, %rd1028, 1;
	setp.eq.b64 	%p230, %rd3203, 1;
	not.pred 	%p231, %p230;
	@%p231 bra 	$L__BB23_502;
	shl.b64 	%rd3204, %rd9126, 3;
	add.s64 	%rd3205, %rd9077, %rd3204;
	ld.u64 	%rd3206, [%rd3205];
	and.b64  	%rd3207, %rd3206, 255;
	xor.b64  	%rd3208, %rd3207, %rd9125;
	mul.lo.s64 	%rd3209, %rd3208, 1099511628211;
	shr.u64 	%rd3210, %rd3206, 8;
	and.b64  	%rd3211, %rd3210, 255;
	xor.b64  	%rd3212, %rd3211, %rd3209;
	mul.lo.s64 	%rd3213, %rd3212, 1099511628211;
	shr.u64 	%rd3214, %rd3206, 16;
	and.b64  	%rd3215, %rd3214, 255;
	xor.b64  	%rd3216, %rd3215, %rd3213;
	mul.lo.s64 	%rd3217, %rd3216, 1099511628211;
	shr.u64 	%rd3218, %rd3206, 24;
	and.b64  	%rd3219, %rd3218, 255;
	xor.b64  	%rd3220, %rd3219, %rd3217;
	mul.lo.s64 	%rd3221, %rd3220, 1099511628211;
	shr.u64 	%rd3222, %rd3206, 32;
	and.b64  	%rd3223, %rd3222, 255;
	xor.b64  	%rd3224, %rd3223, %rd3221;
	mul.lo.s64 	%rd3225, %rd3224, 1099511628211;
	shr.u64 	%rd3226, %rd3206, 40;
	and.b64  	%rd3227, %rd3226, 255;
	xor.b64  	%rd3228, %rd3227, %rd3225;
	mul.lo.s64 	%rd3229, %rd3228, 1099511628211;
	shr.u64 	%rd3230, %rd3206, 48;
	and.b64  	%rd3231, %rd3230, 255;
	xor.b64  	%rd3232, %rd3231, %rd3229;
	mul.lo.s64 	%rd3233, %rd3232, 1099511628211;
	shr.u64 	%rd3234, %rd3206, 56;
	xor.b64  	%rd3235, %rd3234, %rd3233;
	mul.lo.s64 	%rd9125, %rd3235, 1099511628211;
$L__BB23_502:
	setp.lt.u64 	%p683, %rd9119, %rd9125;
	bra.uni 	$L__BB23_506;
$L__BB23_503:
	setp.eq.s32 	%p233, %r106, 0;
	mov.pred 	%p683, %p207;
	@%p233 bra 	$L__BB23_506;
	mov.b64 	%rd9129, 0;
	cvt.s64.s32 	%rd3242, %r106;
$L__BB23_505:
	shl.b64 	%rd3237, %rd9129, 3;
	add.s64 	%rd3238, %rd9049, %rd3237;
	ld.u64 	%rd3239, [%rd3238];
	add.s64 	%rd3240, %rd9077, %rd3237;
	ld.u64 	%rd3241, [%rd3240];
	setp.lt.u64 	%p683, %rd3239, %rd3241;
	setp.ge.u64 	%p234, %rd3239, %rd3241;
	add.s64 	%rd9129, %rd9129, 1;
	setp.ne.s64 	%p235, %rd9129, %rd3242;
	and.pred  	%p236, %p234, %p235;
	@%p236 bra 	$L__BB23_505;
$L__BB23_506:
	selp.b64 	%rd821, %rd9049, %rd9077, %p683;
	selp.u32 	%r188, 1, 0, %p683;
	add.s32 	%r88, %r86, %r188;
	not.pred 	%p237, %p683;
	selp.u32 	%r189, 1, 0, %p237;
	add.s32 	%r89, %r87, %r189;
	@%p683 bra 	$L__BB23_508;
	shl.b32 	%r190, %r89, 3;
	mov.u32 	%r191, _ZZN3cub18CUB_300001_SM_10006detail10merge_sort26DeviceMergeSortMergeKernelINS2_10policy_hubIPPyE9Policy600ES6_PNS0_8NullTypeES6_SA_j10tuple_lessS5_S9_EEvbT2_T3_T4_PT6_PT7_T5_PSE_SE_NS1_7vsmem_tEE19static_temp_storage;
	add.s32 	%r192, %r191, %r190;
	ld.shared.u64 	%rd9077, [%r192];
	bra.uni 	$L__BB23_509;
$L__BB23_508:
	shl.b32 	%r193, %r88, 3;
	mov.u32 	%r194, _ZZN3cub18CUB_300001_SM_10006detail10merge_sort26DeviceMergeSortMergeKernelINS2_10policy_hubIPPyE9Policy600ES6_PNS0_8NullTypeES6_SA_j10tuple_lessS5_S9_EEvbT2_T3_T4_PT6_PT7_T5_PSE_SE_NS1_7vsmem_tEE19static_temp_storage;
	add.s32 	%r195, %r194, %r193;
	ld.shared.u64 	%rd9049, [%r195];
$L__BB23_509:
	setp.ge.s32 	%p239, %r88, %r66;
	mov.pred 	%p238, 0;
	mov.pred 	%p684, %p238;
	@%p239 bra 	$L__BB23_540;
	setp.ge.s32 	%p241, %r89, %r48;
	mov.pred 	%p684, -1;
	@%p241 bra 	$L__BB23_540;
	setp.eq.s64 	%p242, %rd1028, 0;
	mov.b64 	%rd9134, -3750763034362895579;
	@%p242 bra 	$L__BB23_517;
	setp.eq.s64 	%p243, %rd637, 0;
	mov.b64 	%rd9134, -3750763034362895579;
	mov.b64 	%rd9135, 0;
	@%p243 bra 	$L__BB23_515;
	and.b64  	%rd9135, %rd1028, -2;
	mov.b64 	%rd9134, -3750763034362895579;
	mov.b64 	%rd9132, 0;
$L__BB23_514:
	shl.b64 	%rd3249, %rd9132, 3;
	add.s64 	%rd3250, %rd9049, %rd3249;
	ld.u64 	%rd3251, [%rd3250];
	and.b64  	%rd3252, %rd3251, 255;
	xor.b64  	%rd3253, %rd3252, %rd9134;
	mul.lo.s64 	%rd3254, %rd3253, 1099511628211;
	shr.u64 	%rd3255, %rd3251, 8;
	and.b64  	%rd3256, %rd3255, 255;
	xor.b64  	%rd3257, %rd3256, %rd3254;
	mul.lo.s64 	%rd3258, %rd3257, 1099511628211;
	shr.u64 	%rd3259, %rd3251, 16;
	and.b64  	%rd3260, %rd3259, 255;
	xor.b64  	%rd3261, %rd3260, %rd3258;
	mul.lo.s64 	%rd3262, %rd3261, 1099511628211;
	shr.u64 	%rd3263, %rd3251, 24;
	and.b64  	%rd3264, %rd3263, 255;
	xor.b64  	%rd3265, %rd3264, %rd3262;
	mul.lo.s64 	%rd3266, %rd3265, 1099511628211;
	shr.u64 	%rd3267, %rd3251, 32;
	and.b64  	%rd3268, %rd3267, 255;
	xor.b64  	%rd3269, %rd3268, %rd3266;
	mul.lo.s64 	%rd3270, %rd3269, 1099511628211;
	shr.u64 	%rd3271, %rd3251, 40;
	and.b64  	%rd3272, %rd3271, 255;
	xor.b64  	%rd3273, %rd3272, %rd3270;
	mul.lo.s64 	%rd3274, %rd3273, 1099511628211;
	shr.u64 	%rd3275, %rd3251, 48;
	and.b64  	%rd3276, %rd3275, 255;
	xor.b64  	%rd3277, %rd3276, %rd3274;
	mul.lo.s64 	%rd3278, %rd3277, 1099511628211;
	shr.u64 	%rd3279, %rd3251, 56;
	xor.b64  	%rd3280, %rd3279, %rd3278;
	mul.lo.s64 	%rd3281, %rd3280, 1099511628211;
	ld.u64 	%rd3282, [%rd3250+8];
	and.b64  	%rd3283, %rd3282, 255;
	xor.b64  	%rd3284, %rd3283, %rd3281;
	mul.lo.s64 	%rd3285, %rd3284, 1099511628211;
	shr.u64 	%rd3286, %rd3282, 8;
	and.b64  	%rd3287, %rd3286, 255;
	xor.b64  	%rd3288, %rd3287, %rd3285;
	mul.lo.s64 	%rd3289, %rd3288, 1099511628211;
	shr.u64 	%rd3290, %rd3282, 16;
	and.b64  	%rd3291, %rd3290, 255;
	xor.b64  	%rd3292, %rd3291, %rd3289;
	mul.lo.s64 	%rd3293, %rd3292, 1099511628211;
	shr.u64 	%rd3294, %rd3282, 24;
	and.b64  	%rd3295, %rd3294, 255;
	xor.b64  	%rd3296, %rd3295, %rd3293;
	mul.lo.s64 	%rd3297, %rd3296, 1099511628211;
	shr.u64 	%rd3298, %rd3282, 32;
	and.b64  	%rd3299, %rd3298, 255;
	xor.b64  	%rd3300, %rd3299, %rd3297;
	mul.lo.s64 	%rd3301, %rd3300, 1099511628211;
	shr.u64 	%rd3302, %rd3282, 40;
	and.b64  	%rd3303, %rd3302, 255;
	xor.b64  	%rd3304, %rd3303, %rd3301;
	mul.lo.s64 	%rd3305, %rd3304, 1099511628211;
	shr.u64 	%rd3306, %rd3282, 48;
	and.b64  	%rd3307, %rd3306, 255;
	xor.b64  	%rd3308, %rd3307, %rd3305;
	mul.lo.s64 	%rd3309, %rd3308, 1099511628211;
	shr.u64 	%rd3310, %rd3282, 56;
	xor.b64  	%rd3311, %rd3310, %rd3309;
	mul.lo.s64 	%rd9134, %rd3311, 1099511628211;
	add.s64 	%rd9132, %rd9132, 2;
	setp.ne.s64 	%p244, %rd9132, %rd9135;
	@%p244 bra 	$L__BB23_514;
$L__BB23_515:
	and.b64  	%rd3312, %rd1028, 1;
	setp.eq.b64 	%p245, %rd3312, 1;
	not.pred 	%p246, %p245;
	@%p246 bra 	$L__BB23_517;
	shl.b64 	%rd3313, %rd9135, 3;
	add.s64 	%rd3314, %rd9049, %rd3313;
	ld.u64 	%rd3315, [%rd3314];
	and.b64  	%rd3316, %rd3315, 255;
	xor.b64  	%rd3317, %rd3316, %rd9134;
	mul.lo.s64 	%rd3318, %rd3317, 1099511628211;
	shr.u64 	%rd3319, %rd3315, 8;
	and.b64  	%rd3320, %rd3319, 255;
	xor.b64  	%rd3321, %rd3320, %rd3318;
	mul.lo.s64 	%rd3322, %rd3321, 1099511628211;
	shr.u64 	%rd3323, %rd3315, 16;
	and.b64  	%rd3324, %rd3323, 255;
	xor.b64  	%rd3325, %rd3324, %rd3322;
	mul.lo.s64 	%rd3326, %rd3325, 1099511628211;
	shr.u64 	%rd3327, %rd3315, 24;
	and.b64  	%rd3328, %rd3327, 255;
	xor.b64  	%rd3329, %rd3328, %rd3326;
	mul.lo.s64 	%rd3330, %rd3329, 1099511628211;
	shr.u64 	%rd3331, %rd3315, 32;
	and.b64  	%rd3332, %rd3331, 255;
	xor.b64  	%rd3333, %rd3332, %rd3330;
	mul.lo.s64 	%rd3334, %rd3333, 1099511628211;
	shr.u64 	%rd3335, %rd3315, 40;
	and.b64  	%rd3336, %rd3335, 255;
	xor.b64  	%rd3337, %rd3336, %rd3334;
	mul.lo.s64 	%rd3338, %rd3337, 1099511628211;
	shr.u64 	%rd3339, %rd3315, 48;
	and.b64  	%rd3340, %rd3339, 255;
	xor.b64  	%rd3341, %rd3340, %rd3338;
	mul.lo.s64 	%rd3342, %rd3341, 1099511628211;
	shr.u64 	%rd3343, %rd3315, 56;
	xor.b64  	%rd3344, %rd3343, %rd3342;
	mul.lo.s64 	%rd9134, %rd3344, 1099511628211;
$L__BB23_517:
	mov.b64 	%rd9140, -3750763034362895579;
	@%p242 bra 	$L__BB23_523;
	setp.eq.s64 	%p248, %rd637, 0;
	mov.b64 	%rd9140, -3750763034362895579;
	mov.b64 	%rd9141, 0;
	@%p248 bra 	$L__BB23_521;
	and.b64  	%rd9141, %rd1028, -2;
	mov.b64 	%rd9140, -3750763034362895579;
	mov.b64 	%rd9138, 0;
$L__BB23_520:
	shl.b64 	%rd3351, %rd9138, 3;
	add.s64 	%rd3352, %rd9077, %rd3351;
	ld.u64 	%rd3353, [%rd3352];
	and.b64  	%rd3354, %rd3353, 255;
	xor.b64  	%rd3355, %rd3354, %rd9140;
	mul.lo.s64 	%rd3356, %rd3355, 1099511628211;
	shr.u64 	%rd3357, %rd3353, 8;
	and.b64  	%rd3358, %rd3357, 255;
	xor.b64  	%rd3359, %rd3358, %rd3356;
	mul.lo.s64 	%rd3360, %rd3359, 1099511628211;
	shr.u64 	%rd3361, %rd3353, 16;
	and.b64  	%rd3362, %rd3361, 255;
	xor.b64  	%rd3363, %rd3362, %rd3360;
	mul.lo.s64 	%rd3364, %rd3363, 1099511628211;
	shr.u64 	%rd3365, %rd3353, 24;
	and.b64  	%rd3366, %rd3365, 255;
	xor.b64  	%rd3367, %rd3366, %rd3364;
	mul.lo.s64 	%rd3368, %rd3367, 1099511628211;
	shr.u64 	%rd3369, %rd3353, 32;
	and.b64  	%rd3370, %rd3369, 255;
	xor.b64  	%rd3371, %rd3370, %rd3368;
	mul.lo.s64 	%rd3372, %rd3371, 1099511628211;
	shr.u64 	%rd3373, %rd3353, 40;
	and.b64  	%rd3374, %rd3373, 255;
	xor.b64  	%rd3375, %rd3374, %rd3372;
	mul.lo.s64 	%rd3376, %rd3375, 1099511628211;
	shr.u64 	%rd3377, %rd3353, 48;
	and.b64  	%rd3378, %rd3377, 255;
	xor.b64  	%rd3379, %rd3378, %rd3376;
	mul.lo.s64 	%rd3380, %rd3379, 1099511628211;
	shr.u64 	%rd3381, %rd3353, 56;
	xor.b64  	%rd3382, %rd3381, %rd3380;
	mul.lo.s64 	%rd3383, %rd3382, 1099511628211;
	ld.u64 	%rd3384, [%rd3352+8];
	and.b64  	%rd3385, %rd3384, 255;
	xor.b64  	%rd3386, %rd3385, %rd3383;
	mul.lo.s64 	%rd3387, %rd3386, 1099511628211;
	shr.u64 	%rd3388, %rd3384, 8;
	and.b64  	%rd3389, %rd3388, 255;
	xor.b64  	%rd3390, %rd3389, %rd3387;
	mul.lo.s64 	%rd3391, %rd3390, 1099511628211;
	shr.u64 	%rd3392, %rd3384, 16;
	and.b64  	%rd3393, %rd3392, 255;
	xor.b64  	%rd3394, %rd3393, %rd3391;
	mul.lo.s64 	%rd3395, %rd3394, 1099511628211;
	shr.u64 	%rd3396, %rd3384, 24;
	and.b64  	%rd3397, %rd3396, 255;
	xor.b64  	%rd3398, %rd3397, %rd3395;
	mul.lo.s64 	%rd3399, %rd3398, 1099511628211;
	shr.u64 	%rd3400, %rd3384, 32;
	and.b64  	%rd3401, %rd3400, 255;
	xor.b64  	%rd3402, %rd3401, %rd3399;
	mul.lo.s64 	%rd3403, %rd3402, 1099511628211;
	shr.u64 	%rd3404, %rd3384, 40;
	and.b64  	%rd3405, %rd3404, 255;
	xor.b64  	%rd3406, %rd3405, %rd3403;
	mul.lo.s64 	%rd3407, %rd3406, 1099511628211;
	shr.u64 	%rd3408, %rd3384, 48;
	and.b64  	%rd3409, %rd3408, 255;
	xor.b64  	%rd3410, %rd3409, %rd3407;
	mul.lo.s64 	%rd3411, %rd3410, 1099511628211;
	shr.u64 	%rd3412, %rd3384, 56;
	xor.b64  	%rd3413, %rd3412, %rd3411;
	mul.lo.s64 	%rd9140, %rd3413, 1099511628211;
	add.s64 	%rd9138, %rd9138, 2;
	setp.ne.s64 	%p249, %rd9138, %rd9141;
	@%p249 bra 	$L__BB23_520;
$L__BB23_521:
	and.b64  	%rd3414, %rd1028, 1;
	setp.eq.b64 	%p250, %rd3414, 1;
	not.pred 	%p251, %p250;
	@%p251 bra 	$L__BB23_523;
	shl.b64 	%rd3415, %rd9141, 3;
	add.s64 	%rd3416, %rd9077, %rd3415;
	ld.u64 	%rd3417, [%rd3416];
	and.b64  	%rd3418, %rd3417, 255;
	xor.b64  	%rd3419, %rd3418, %rd9140;
	mul.lo.s64 	%rd3420, %rd3419, 1099511628211;
	shr.u64 	%rd3421, %rd3417, 8;
	and.b64  	%rd3422, %rd3421, 255;
	xor.b64  	%rd3423, %rd3422, %rd3420;
	mul.lo.s64 	%rd3424, %rd3423, 1099511628211;
	shr.u64 	%rd3425, %rd3417, 16;
	and.b64  	%rd3426, %rd3425, 255;
	xor.b64  	%rd3427, %rd3426, %rd3424;
	mul.lo.s64 	%rd3428, %rd3427, 1099511628211;
	shr.u64 	%rd3429, %rd3417, 24;
	and.b64  	%rd3430, %rd3429, 255;
	xor.b64  	%rd3431, %rd3430, %rd3428;
	mul.lo.s64 	%rd3432, %rd3431, 1099511628211;
	shr.u64 	%rd3433, %rd3417, 32;
	and.b64  	%rd3434, %rd3433, 255;
	xor.b64  	%rd3435, %rd3434, %rd3432;
	mul.lo.s64 	%rd3436, %rd3435, 1099511628211;
	shr.u64 	%rd3437, %rd3417, 40;
	and.b64  	%rd3438, %rd3437, 255;
	xor.b64  	%rd3439, %rd3438, %rd3436;
	mul.lo.s64 	%rd3440, %rd3439, 1099511628211;
	shr.u64 	%rd3441, %rd3417, 48;
	and.b64  	%rd3442, %rd3441, 255;
	xor.b64  	%rd3443, %rd3442, %rd3440;
	mul.lo.s64 	%rd3444, %rd3443, 1099511628211;
	shr.u64 	%rd3445, %rd3417, 56;
	xor.b64  	%rd3446, %rd3445, %rd3444;
	mul.lo.s64 	%rd9140, %rd3446, 1099511628211;
$L__BB23_523:
	setp.eq.s64 	%p252, %rd9134, %rd9140;
	@%p252 bra 	$L__BB23_537;
	setp.eq.s64 	%p253, %rd1028, 0;
	mov.b64 	%rd9146, -3750763034362895579;
	@%p253 bra 	$L__BB23_530;
	setp.eq.s64 	%p254, %rd637, 0;
	mov.b64 	%rd9146, -3750763034362895579;
	mov.b64 	%rd9147, 0;
	@%p254 bra 	$L__BB23_528;
	and.b64  	%rd9147, %rd1028, -2;
	mov.b64 	%rd9146, -3750763034362895579;
	mov.b64 	%rd9144, 0;
$L__BB23_527:
	shl.b64 	%rd3453, %rd9144, 3;
	add.s64 	%rd3454, %rd9049, %rd3453;
	ld.u64 	%rd3455, [%rd3454];
	and.b64  	%rd3456, %rd3455, 255;
	xor.b64  	%rd3457, %rd3456, %rd9146;
	mul.lo.s64 	%rd3458, %rd3457, 1099511628211;
	shr.u64 	%rd3459, %rd3455, 8;
	and.b64  	%rd3460, %rd3459, 255;
	xor.b64  	%rd3461, %rd3460, %rd3458;
	mul.lo.s64 	%rd3462, %rd3461, 1099511628211;
	shr.u64 	%rd3463, %rd3455, 16;
	and.b64  	%rd3464, %rd3463, 255;
	xor.b64  	%rd3465, %rd3464, %rd3462;
	mul.lo.s64 	%rd3466, %rd3465, 1099511628211;
	shr.u64 	%rd3467, %rd3455, 24;
	and.b64  	%rd3468, %rd3467, 255;
	xor.b64  	%rd3469, %rd3468, %rd3466;
	mul.lo.s64 	%rd3470, %rd3469, 1099511628211;
	shr.u64 	%rd3471, %rd3455, 32;
	and.b64  	%rd3472, %rd3471, 255;
	xor.b64  	%rd3473, %rd3472, %rd3470;
	mul.lo.s64 	%rd3474, %rd3473, 1099511628211;
	shr.u64 	%rd3475, %rd3455, 40;
	and.b64  	%rd3476, %rd3475, 255;
	xor.b64  	%rd3477, %rd3476, %rd3474;
	mul.lo.s64 	%rd3478, %rd3477, 1099511628211;
	shr.u64 	%rd3479, %rd3455, 48;
	and.b64  	%rd3480, %rd3479, 255;
	xor.b64  	%rd3481, %rd3480, %rd3478;
	mul.lo.s64 	%rd3482, %rd3481, 1099511628211;
	shr.u64 	%rd3483, %rd3455, 56;
	xor.b64  	%rd3484, %rd3483, %rd3482;
	mul.lo.s64 	%rd3485, %rd3484, 1099511628211;
	ld.u64 	%rd3486, [%rd3454+8];
	and.b64  	%rd3487, %rd3486, 255;
	xor.b64  	%rd3488, %rd3487, %rd3485;
	mul.lo.s64 	%rd3489, %rd3488, 1099511628211;
	shr.u64 	%rd3490, %rd3486, 8;
	and.b64  	%rd3491, %rd3490, 255;
	xor.b64  	%rd3492, %rd3491, %rd3489;
	mul.lo.s64 	%rd3493, %rd3492, 1099511628211;
	shr.u64 	%rd3494, %rd3486, 16;
	and.b64  	%rd3495, %rd3494, 255;
	xor.b64  	%rd3496, %rd3495, %rd3493;
	mul.lo.s64 	%rd3497, %rd3496, 1099511628211;
	shr.u64 	%rd3498, %rd3486, 24;
	and.b64  	%rd3499, %rd3498, 255;
	xor.b64  	%rd3500, %rd3499, %rd3497;
	mul.lo.s64 	%rd3501, %rd3500, 1099511628211;
	shr.u64 	%rd3502, %rd3486, 32;
	and.b64  	%rd3503, %rd3502, 255;
	xor.b64  	%rd3504, %rd3503, %rd3501;
	mul.lo.s64 	%rd3505, %rd3504, 1099511628211;
	shr.u64 	%rd3506, %rd3486, 40;
	and.b64  	%rd3507, %rd3506, 255;
	xor.b64  	%rd3508, %rd3507, %rd3505;
	mul.lo.s64 	%rd3509, %rd3508, 1099511628211;
	shr.u64 	%rd3510, %rd3486, 48;
	and.b64  	%rd3511, %rd3510, 255;
	xor.b64  	%rd3512, %rd3511, %rd3509;
	mul.lo.s64 	%rd3513, %rd3512, 1099511628211;
	shr.u64 	%rd3514, %rd3486, 56;
	xor.b64  	%rd3515, %rd3514, %rd3513;
	mul.lo.s64 	%rd9146, %rd3515, 1099511628211;
	add.s64 	%rd9144, %rd9144, 2;
	setp.ne.s64 	%p255, %rd9144, %rd9147;
	@%p255 bra 	$L__BB23_527;
$L__BB23_528:
	and.b64  	%rd3516, %rd1028, 1;
	setp.eq.b64 	%p256, %rd3516, 1;
	not.pred 	%p257, %p256;
	@%p257 bra 	$L__BB23_530;
	shl.b64 	%rd3517, %rd9147, 3;
	add.s64 	%rd3518, %rd9049, %rd3517;
	ld.u64 	%rd3519, [%rd3518];
	and.b64  	%rd3520, %rd3519, 255;
	xor.b64  	%rd3521, %rd3520, %rd9146;
	mul.lo.s64 	%rd3522, %rd3521, 1099511628211;
	shr.u64 	%rd3523, %rd3519, 8;
	and.b64  	%rd3524, %rd3523, 255;
	xor.b64  	%rd3525, %rd3524, %rd3522;
	mul.lo.s64 	%rd3526, %rd3525, 1099511628211;
	shr.u64 	%rd3527, %rd3519, 16;
	and.b64  	%rd3528, %rd3527, 255;
	xor.b64  	%rd3529, %rd3528, %rd3526;
	mul.lo.s64 	%rd3530, %rd3529, 1099511628211;
	shr.u64 	%rd3531, %rd3519, 24;
	and.b64  	%rd3532, %rd3531, 255;
	xor.b64  	%rd3533, %rd3532, %rd3530;
	mul.lo.s64 	%rd3534, %rd3533, 1099511628211;
	shr.u64 	%rd3535, %rd3519, 32;
	and.b64  	%rd3536, %rd3535, 255;
	xor.b64  	%rd3537, %rd3536, %rd3534;
	mul.lo.s64 	%rd3538, %rd3537, 1099511628211;
	shr.u64 	%rd3539, %rd3519, 40;
	and.b64  	%rd3540, %rd3539, 255;
	xor.b64  	%rd3541, %rd3540, %rd3538;
	mul.lo.s64 	%rd3542, %rd3541, 1099511628211;
	shr.u64 	%rd3543, %rd3519, 48;
	and.b64  	%rd3544, %rd3543, 255;
	xor.b64  	%rd3545, %rd3544, %rd3542;
	mul.lo.s64 	%rd3546, %rd3545, 1099511628211;
	shr.u64 	%rd3547, %rd3519, 56;
	xor.b64  	%rd3548, %rd3547, %rd3546;
	mul.lo.s64 	%rd9146, %rd3548, 1099511628211;
$L__BB23_530:
	mov.b64 	%rd9152, -3750763034362895579;
	@%p253 bra 	$L__BB23_536;
	setp.eq.s64 	%p259, %rd637, 0;
	mov.b64 	%rd9152, -3750763034362895579;
	mov.b64 	%rd9153, 0;
	@%p259 bra 	$L__BB23_534;
	and.b64  	%rd9153, %rd1028, -2;
	mov.b64 	%rd9152, -3750763034362895579;
	mov.b64 	%rd9150, 0;
$L__BB23_533:
	shl.b64 	%rd3555, %rd9150, 3;
	add.s64 	%rd3556, %rd9077, %rd3555;
	ld.u64 	%rd3557, [%rd3556];
	and.b64  	%rd3558, %rd3557, 255;
	xor.b64  	%rd3559, %rd3558, %rd9152;
	mul.lo.s64 	%rd3560, %rd3559, 1099511628211;
	shr.u64 	%rd3561, %rd3557, 8;
	and.b64  	%rd3562, %rd3561, 255;
	xor.b64  	%rd3563, %rd3562, %rd3560;
	mul.lo.s64 	%rd3564, %rd3563, 1099511628211;
	shr.u64 	%rd3565, %rd3557, 16;
	and.b64  	%rd3566, %rd3565, 255;
	xor.b64  	%rd3567, %rd3566, %rd3564;
	mul.lo.s64 	%rd3568, %rd3567, 1099511628211;
	shr.u64 	%rd3569, %rd3557, 24;
	and.b64  	%rd3570, %rd3569, 255;
	xor.b64  	%rd3571, %rd3570, %rd3568;
	mul.lo.s64 	%rd3572, %rd3571, 1099511628211;
	shr.u64 	%rd3573, %rd3557, 32;
	and.b64  	%rd3574, %rd3573, 255;
	xor.b64  	%rd3575, %rd3574, %rd3572;
	mul.lo.s64 	%rd3576, %rd3575, 1099511628211;
	shr.u64 	%rd3577, %rd3557, 40;
	and.b64  	%rd3578, %rd3577, 255;
	xor.b64  	%rd3579, %rd3578, %rd3576;
	mul.lo.s64 	%rd3580, %rd3579, 1099511628211;
	shr.u64 	%rd3581, %rd3557, 48;
	and.b64  	%rd3582, %rd3581, 255;
	xor.b64  	%rd3583, %rd3582, %rd3580;
	mul.lo.s64 	%rd3584, %rd3583, 1099511628211;
	shr.u64 	%rd3585, %rd3557, 56;
	xor.b64  	%rd3586, %rd3585, %rd3584;
	mul.lo.s64 	%rd3587, %rd3586, 1099511628211;
	ld.u64 	%rd3588, [%rd3556+8];
	and.b64  	%rd3589, %rd3588, 255;
	xor.b64  	%rd3590, %rd3589, %rd3587;
	mul.lo.s64 	%rd3591, %rd3590, 1099511628211;
	shr.u64 	%rd3592, %rd3588, 8;
	and.b64  	%rd3593, %rd3592, 255;
	xor.b64  	%rd3594, %rd3593, %rd3591;
	mul.lo.s64 	%rd3595, %rd3594, 1099511628211;
	shr.u64 	%rd3596, %rd3588, 16;
	and.b64  	%rd3597, %rd3596, 255;
	xor.b64  	%rd3598, %rd3597, %rd3595;
	mul.lo.s64 	%rd3599, %rd3598, 1099511628211;
	shr.u64 	%rd3600, %rd3588, 24;
	and.b64  	%rd3601, %rd3600, 255;
	xor.b64  	%rd3602, %rd3601, %rd3599;
	mul.lo.s64 	%rd3603, %rd3602, 1099511628211;
	shr.u64 	%rd3604, %rd3588, 32;
	and.b64  	%rd3605, %rd3604, 255;
	xor.b64  	%rd3606, %rd3605, %rd3603;
	mul.lo.s64 	%rd3607, %rd3606, 1099511628211;
	shr.u64 	%rd3608, %rd3588, 40;
	and.b64  	%rd3609, %rd3608, 255;
	xor.b64  	%rd3610, %rd3609, %rd3607;
	mul.lo.s64 	%rd3611, %rd3610, 1099511628211;
	shr.u64 	%rd3612, %rd3588, 48;
	and.b64  	%rd3613, %rd3612, 255;
	xor.b64  	%rd3614, %rd3613, %rd3611;
	mul.lo.s64 	%rd3615, %rd3614, 1099511628211;
	shr.u64 	%rd3616, %rd3588, 56;
	xor.b64  	%rd3617, %rd3616, %rd3615;
	mul.lo.s64 	%rd9152, %rd3617, 1099511628211;
	add.s64 	%rd9150, %rd9150, 2;
	setp.ne.s64 	%p260, %rd9150, %rd9153;
	@%p260 bra 	$L__BB23_533;
$L__BB23_534:
	and.b64  	%rd3618, %rd1028, 1;
	setp.eq.b64 	%p261, %rd3618, 1;
	not.pred 	%p262, %p261;
	@%p262 bra 	$L__BB23_536;
	shl.b64 	%rd3619, %rd9153, 3;
	add.s64 	%rd3620, %rd9077, %rd3619;
	ld.u64 	%rd3621, [%rd3620];
	and.b64  	%rd3622, %rd3621, 255;
	xor.b64  	%rd3623, %rd3622, %rd9152;
	mul.lo.s64 	%rd3624, %rd3623, 1099511628211;
	shr.u64 	%rd3625, %rd3621, 8;
	and.b64  	%rd3626, %rd3625, 255;
	xor.b64  	%rd3627, %rd3626, %rd3624;
	mul.lo.s64 	%rd3628, %rd3627, 1099511628211;
	shr.u64 	%rd3629, %rd3621, 16;
	and.b64  	%rd3630, %rd3629, 255;
	xor.b64  	%rd3631, %rd3630, %rd3628;
	mul.lo.s64 	%rd3632, %rd3631, 1099511628211;
	shr.u64 	%rd3633, %rd3621, 24;
	and.b64  	%rd3634, %rd3633, 255;
	xor.b64  	%rd3635, %rd3634, %rd3632;
	mul.lo.s64 	%rd3636, %rd3635, 1099511628211;
	shr.u64 	%rd3637, %rd3621, 32;
	and.b64  	%rd3638, %rd3637, 255;
	xor.b64  	%rd3639, %rd3638, %rd3636;
	mul.lo.s64 	%rd3640, %rd3639, 1099511628211;
	shr.u64 	%rd3641, %rd3621, 40;
	and.b64  	%rd3642, %rd3641, 255;
	xor.b64  	%rd3643, %rd3642, %rd3640;
	mul.lo.s64 	%rd3644, %rd3643, 1099511628211;
	shr.u64 	%rd3645, %rd3621, 48;
	and.b64  	%rd3646, %rd3645, 255;
	xor.b64  	%rd3647, %rd3646, %rd3644;
	mul.lo.s64 	%rd3648, %rd3647, 1099511628211;
	shr.u64 	%rd3649, %rd3621, 56;
	xor.b64  	%rd3650, %rd3649, %rd3648;
	mul.lo.s64 	%rd9152, %rd3650, 1099511628211;
$L__BB23_536:
	setp.lt.u64 	%p684, %rd9146, %rd9152;
	bra.uni 	$L__BB23_540;
$L__BB23_537:
	setp.eq.s32 	%p264, %r106, 0;
	mov.pred 	%p684, %p238;
	@%p264 bra 	$L__BB23_540;
	mov.b64 	%rd9156, 0;
	cvt.s64.s32 	%rd3657, %r106;
$L__BB23_539:
	shl.b64 	%rd3652, %rd9156, 3;
	add.s64 	%rd3653, %rd9049, %rd3652;
	ld.u64 	%rd3654, [%rd3653];
	add.s64 	%rd3655, %rd9077, %rd3652;
	ld.u64 	%rd3656, [%rd3655];
	setp.lt.u64 	%p684, %rd3654, %rd3656;
	setp.ge.u64 	%p265, %rd3654, %rd3656;
	add.s64 	%rd9156, %rd9156, 1;
	setp.ne.s64 	%p266, %rd9156, %rd3657;
	and.pred  	%p267, %p265, %p266;
	@%p267 bra 	$L__BB23_539;
$L__BB23_540:
	selp.b64 	%rd868, %rd9049, %rd9077, %p684;
	selp.u32 	%r196, 1, 0, %p684;
	add.s32 	%r91, %r88, %r196;
	not.pred 	%p268, %p684;
	selp.u32 	%r197, 1, 0, %p268;
	add.s32 	%r92, %r89, %r197;
	@%p684 bra 	$L__BB23_542;
	shl.b32 	%r198, %r92, 3;
	mov.u32 	%r199, _ZZN3cub18CUB_300001_SM_10006detail10merge_sort26DeviceMergeSortMergeKernelINS2_10policy_hubIPPyE9Policy600ES6_PNS0_8NullTypeES6_SA_j10tuple_lessS5_S9_EEvbT2_T3_T4_PT6_PT7_T5_PSE_SE_NS1_7vsmem_tEE19static_temp_storage;
	add.s32 	%r200, %r199, %r198;
	ld.shared.u64 	%rd9077, [%r200];
	bra.uni 	$L__BB23_543;
$L__BB23_542:
	shl.b32 	%r201, %r91, 3;
	mov.u32 	%r202, _ZZN3cub18CUB_300001_SM_10006detail10merge_sort26DeviceMergeSortMergeKernelINS2_10policy_hubIPPyE9Policy600ES6_PNS0_8NullTypeES6_SA_j10tuple_lessS5_S9_EEvbT2_T3_T4_PT6_PT7_T5_PSE_SE_NS1_7vsmem_tEE19static_temp_storage;
	add.s32 	%r203, %r202, %r201;
	ld.shared.u64 	%rd9049, [%r203];
$L__BB23_543:
	setp.ge.s32 	%p270, %r91, %r66;
	mov.pred 	%p269, 0;
	mov.pred 	%p685, %p269;
	@%p270 bra 	$L__BB23_574;
	setp.ge.s32 	%p272, %r92, %r48;
	mov.pred 	%p685, -1;
	@%p272 bra 	$L__BB23_574;
	setp.eq.s64 	%p273, %rd1028, 0;
	mov.b64 	%rd9161, -3750763034362895579;
	@%p273 bra 	$L__BB23_551;
	setp.eq.s64 	%p274, %rd637, 0;
	mov.b64 	%rd9161, -3750763034362895579;
	mov.b64 	%rd9162, 0;
	@%p274 bra 	$L__BB23_549;
	and.b64  	%rd9162, %rd1028, -2;
	mov.b64 	%rd9161, -3750763034362895579;
	mov.b64 	%rd9159, 0;
$L__BB23_548:
	shl.b64 	%rd3664, %rd9159, 3;
	add.s64 	%rd3665, %rd9049, %rd3664;
	ld.u64 	%rd3666, [%rd3665];
	and.b64  	%rd3667, %rd3666, 255;
	xor.b64  	%rd3668, %rd3667, %rd9161;
	mul.lo.s64 	%rd3669, %rd3668, 1099511628211;
	shr.u64 	%rd3670, %rd3666, 8;
	and.b64  	%rd3671, %rd3670, 255;
	xor.b64  	%rd3672, %rd3671, %rd3669;
	mul.lo.s64 	%rd3673, %rd3672, 1099511628211;
	shr.u64 	%rd3674, %rd3666, 16;
	and.b64  	%rd3675, %rd3674, 255;
	xor.b64  	%rd3676, %rd3675, %rd3673;
	mul.lo.s64 	%rd3677, %rd3676, 1099511628211;
	shr.u64 	%rd3678, %rd3666, 24;
	and.b64  	%rd3679, %rd3678, 255;
	xor.b64  	%rd3680, %rd3679, %rd3677;
	mul.lo.s64 	%rd3681, %rd3680, 1099511628211;
	shr.u64 	%rd3682, %rd3666, 32;
	and.b64  	%rd3683, %rd3682, 255;
	xor.b64  	%rd3684, %rd3683, %rd3681;
	mul.lo.s64 	%rd3685, %rd3684, 1099511628211;
	shr.u64 	%rd3686, %rd3666, 40;
	and.b64  	%rd3687, %rd3686, 255;
	xor.b64  	%rd3688, %rd3687, %rd3685;
	mul.lo.s64 	%rd3689, %rd3688, 1099511628211;
	shr.u64 	%rd3690, %rd3666, 48;
	and.b64  	%rd3691, %rd3690, 255;
	xor.b64  	%rd3692, %rd3691, %rd3689;
	mul.lo.s64 	%rd3693, %rd3692, 1099511628211;
	shr.u64 	%rd3694, %rd3666, 56;
	xor.b64  	%rd3695, %rd3694, %rd3693;
	mul.lo.s64 	%rd3696, %rd3695, 1099511628211;
	ld.u64 	%rd3697, [%rd3665+8];
	and.b64  	%rd3698, %rd3697, 255;
	xor.b64  	%rd3699, %rd3698, %rd3696;
	mul.lo.s64 	%rd3700, %rd3699, 1099511628211;
	shr.u64 	%rd3701, %rd3697, 8;
	and.b64  	%rd3702, %rd3701, 255;
	xor.b64  	%rd3703, %rd3702, %rd3700;
	mul.lo.s64 	%rd3704, %rd3703, 1099511628211;
	shr.u64 	%rd3705, %rd3697, 16;
	and.b64  	%rd3706, %rd3705, 255;
	xor.b64  	%rd3707, %rd3706, %rd3704;
	mul.lo.s64 	%rd3708, %rd3707, 1099511628211;
	shr.u64 	%rd3709, %rd3697, 24;
	and.b64  	%rd3710, %rd3709, 255;
	xor.b64  	%rd3711, %rd3710, %rd3708;
	mul.lo.s64 	%rd3712, %rd3711, 1099511628211;
	shr.u64 	%rd3713, %rd3697, 32;
	and.b64  	%rd3714, %rd3713, 255;
	xor.b64  	%rd3715, %rd3714, %rd3712;
	mul.lo.s64 	%rd3716, %rd3715, 1099511628211;
	shr.u64 	%rd3717, %rd3697, 40;
	and.b64  	%rd3718, %rd3717, 255;
	xor.b64  	%rd3719, %rd3718, %rd3716;
	mul.lo.s64 	%rd3720, %rd3719, 1099511628211;
	shr.u64 	%rd3721, %rd3697, 48;
	and.b64  	%rd3722, %rd3721, 255;
	xor.b64  	%rd3723, %rd3722, %rd3720;
	mul.lo.s64 	%rd3724, %rd3723, 1099511628211;
	shr.u64 	%rd3725, %rd3697, 56;
	xor.b64  	%rd3726, %rd3725, %rd3724;
	mul.lo.s64 	%rd9161, %rd3726, 1099511628211;
	add.s64 	%rd9159, %rd9159, 2;
	setp.ne.s64 	%p275, %rd9159, %rd9162;
	@%p275 bra 	$L__BB23_548;
$L__BB23_549:
	and.b64  	%rd3727, %rd1028, 1;
	setp.eq.b64 	%p276, %rd3727, 1;
	not.pred 	%p277, %p276;
	@%p277 bra 	$L__BB23_551;
	shl.b64 	%rd3728, %rd9162, 3;
	add.s64 	%rd3729, %rd9049, %rd3728;
	ld.u64 	%rd3730, [%rd3729];
	and.b64  	%rd3731, %rd3730, 255;
	xor.b64  	%rd3732, %rd3731, %rd9161;
	mul.lo.s64 	%rd3733, %rd3732, 1099511628211;
	shr.u64 	%rd3734, %rd3730, 8;
	and.b64  	%rd3735, %rd3734, 255;
	xor.b64  	%rd3736, %rd3735, %rd3733;
	mul.lo.s64 	%rd3737, %rd3736, 1099511628211;
	shr.u64 	%rd3738, %rd3730, 16;
	and.b64  	%rd3739, %rd3738, 255;
	xor.b64  	%rd3740, %rd3739, %rd3737;
	mul.lo.s64 	%rd3741, %rd3740, 1099511628211;
	shr.u64 	%rd3742, %rd3730, 24;
	and.b64  	%rd3743, %rd3742, 255;
	xor.b64  	%rd3744, %rd3743, %rd3741;
	mul.lo.s64 	%rd3745, %rd3744, 1099511628211;
	shr.u64 	%rd3746, %rd3730, 32;
	and.b64  	%rd3747, %rd3746, 255;
	xor.b64  	%rd3748, %rd3747, %rd3745;
	mul.lo.s64 	%rd3749, %rd3748, 1099511628211;
	shr.u64 	%rd3750, %rd3730, 40;
	and.b64  	%rd3751, %rd3750, 255;
	xor.b64  	%rd3752, %rd3751, %rd3749;
	mul.lo.s64 	%rd3753, %rd3752, 1099511628211;
	shr.u64 	%rd3754, %rd3730, 48;
	and.b64  	%rd3755, %rd3754, 255;
	xor.b64  	%rd3756, %rd3755, %rd3753;
	mul.lo.s64 	%rd3757, %rd3756, 1099511628211;
	shr.u64 	%rd3758, %rd3730, 56;
	xor.b64  	%rd3759, %rd3758, %rd3757;
	mul.lo.s64 	%rd9161, %rd3759, 1099511628211;
$L__BB23_551:
	mov.b64 	%rd9167, -3750763034362895579;
	@%p273 bra 	$L__BB23_557;
	setp.eq.s64 	%p279, %rd637, 0;
	mov.b64 	%rd9167, -3750763034362895579;
	mov.b64 	%rd9168, 0;
	@%p279 bra 	$L__BB23_555;
	mov.b64 	%rd9167, -3750763034362895579;
	mov.b64 	%rd9165, 0;
	and.b64  	%rd9168, %rd1028, -2;
$L__BB23_554:
	shl.b64 	%rd3766, %rd9165, 3;
	add.s64 	%rd3767, %rd9077, %rd3766;
	ld.u64 	%rd3768, [%rd3767];
	and.b64  	%rd3769, %rd3768, 255;
	xor.b64  	%rd3770, %rd3769, %rd9167;
	mul.lo.s64 	%rd3771, %rd3770, 1099511628211;
	shr.u64 	%rd3772, %rd3768, 8;
	and.b64  	%rd3773, %rd3772, 255;
	xor.b64  	%rd3774, %rd3773, %rd3771;
	mul.lo.s64 	%rd3775, %rd3774, 1099511628211;
	shr.u64 	%rd3776, %rd3768, 16;
	and.b64  	%rd3777, %rd3776, 255;
	xor.b64  	%rd3778, %rd3777, %rd3775;
	mul.lo.s64 	%rd3779, %rd3778, 1099511628211;
	shr.u64 	%rd3780, %rd3768, 24;
	and.b64  	%rd3781, %rd3780, 255;
	xor.b64  	%rd3782, %rd3781, %rd3779;
	mul.lo.s64 	%rd3783, %rd3782, 1099511628211;
	shr.u64 	%rd3784, %rd3768, 32;
	and.b64  	%rd3785, %rd3784, 255;
	xor.b64  	%rd3786, %rd3785, %rd3783;
	mul.lo.s64 	%rd3787, %rd3786, 1099511628211;
	shr.u64 	%rd3788, %rd3768, 40;
	and.b64  	%rd3789, %rd3788, 255;
	xor.b64  	%rd3790, %rd3789, %rd3787;
	mul.lo.s64 	%rd3791, %rd3790, 1099511628211;
	shr.u64 	%rd3792, %rd3768, 48;
	and.b64  	%rd3793, %rd3792, 255;
	xor.b64  	%rd3794, %rd3793, %rd3791;
	mul.lo.s64 	%rd3795, %rd3794, 1099511628211;
	shr.u64 	%rd3796, %rd3768, 56;
	xor.b64  	%rd3797, %rd3796, %rd3795;
	mul.lo.s64 	%rd3798, %rd3797, 1099511628211;
	ld.u64 	%rd3799, [%rd3767+8];
	and.b64  	%rd3800, %rd3799, 255;
	xor.b64  	%rd3801, %rd3800, %rd3798;
	mul.lo.s64 	%rd3802, %rd3801, 1099511628211;
	shr.u64 	%rd3803, %rd3799, 8;
	and.b64  	%rd3804, %rd3803, 255;
	xor.b64  	%rd3805, %rd3804, %rd3802;
	mul.lo.s64 	%rd3806, %rd3805, 1099511628211;
	shr.u64 	%rd3807, %rd3799, 16;
	and.b64  	%rd3808, %rd3807, 255;
	xor.b64  	%rd3809, %rd3808, %rd3806;
	mul.lo.s64 	%rd3810, %rd3809, 1099511628211;
	shr.u64 	%rd3811, %rd3799, 24;
	and.b64  	%rd3812, %rd3811, 255;
	xor.b64  	%rd3813, %rd3812, %rd3810;
	mul.lo.s64 	%rd3814, %rd3813, 1099511628211;
	shr.u64 	%rd3815, %rd3799, 32;
	and.b64  	%rd3816, %rd3815, 255;
	xor.b64  	%rd3817, %rd3816, %rd3814;
	mul.lo.s64 	%rd3818, %rd3817, 1099511628211;
	shr.u64 	%rd3819, %rd3799, 40;
	and.b64  	%rd3820, %rd3819, 255;
	xor.b64  	%rd3821, %rd3820, %rd3818;
	mul.lo.s64 	%rd3822, %rd3821, 1099511628211;
	shr.u64 	%rd3823, %rd3799, 48;
	and.b64  	%rd3824, %rd3823, 255;
	xor.b64  	%rd3825, %rd3824, %rd3822;
	mul.lo.s64 	%rd3826, %rd3825, 1099511628211;
	shr.u64 	%rd3827, %rd3799, 56;
	xor.b64  	%rd3828, %rd3827, %rd3826;
	mul.lo.s64 	%rd9167, %rd3828, 1099511628211;
	add.s64 	%rd9165, %rd9165, 2;
	setp.ne.s64 	%p280, %rd9165, %rd9168;
	@%p280 bra 	$L__BB23_554;
$L__BB23_555:
	and.b64  	%rd3829, %rd1028, 1;
	setp.eq.b64 	%p281, %rd3829, 1;
	not.pred 	%p282, %p281;
	@%p282 bra 	$L__BB23_557;
	shl.b64 	%rd3830, %rd9168, 3;
	add.s64 	%rd3831, %rd9077, %rd3830;
	ld.u64 	%rd3832, [%rd3831];
	and.b64  	%rd3833, %rd3832, 255;
	xor.b64  	%rd3834, %rd3833, %rd9167;
	mul.lo.s64 	%rd3835, %rd3834, 1099511628211;
	shr.u64 	%rd3836, %rd3832, 8;
	and.b64  	%rd3837, %rd3836, 255;
	xor.b64  	%rd3838, %rd3837, %rd3835;
	mul.lo.s64 	%rd3839, %rd3838, 1099511628211;
	shr.u64 	%rd3840, %rd3832, 16;
	and.b64  	%rd3841, %rd3840, 255;
	xor.b64  	%rd3842, %rd3841, %rd3839;
	mul.lo.s64 	%rd3843, %rd3842, 1099511628211;
	shr.u64 	%rd3844, %rd3832, 24;
	and.b64  	%rd3845, %rd3844, 255;
	xor.b64  	%rd3846, %rd3845, %rd3843;
	mul.lo.s64 	%rd3847, %rd3846, 1099511628211;
	shr.u64 	%rd3848, %rd3832, 32;
	and.b64  	%rd3849, %rd3848, 255;
	xor.b64  	%rd3850, %rd3849, %rd3847;
	mul.lo.s64 	%rd3851, %rd3850, 1099511628211;
	shr.u64 	%rd3852, %rd3832, 40;
	and.b64  	%rd3853, %rd3852, 255;
	xor.b64  	%rd3854, %rd3853, %rd3851;
	mul.lo.s64 	%rd3855, %rd3854, 1099511628211;
	shr.u64 	%rd3856, %rd3832, 48;
	and.b64  	%rd3857, %rd3856, 255;
	xor.b64  	%rd3858, %rd3857, %rd3855;
	mul.lo.s64 	%rd3859, %rd3858, 1099511628211;
	shr.u64 	%rd3860, %rd3832, 56;
	xor.b64  	%rd3861, %rd3860, %rd3859;
	mul.lo.s64 	%rd9167, %rd3861, 1099511628211;
$L__BB23_557:
	setp.eq.s64 	%p283, %rd9161, %rd9167;
	@%p283 bra 	$L__BB23_571;
	mov.b64 	%rd9173, -3750763034362895579;
	@%p273 bra 	$L__BB23_564;
	setp.eq.s64 	%p285, %rd637, 0;
	mov.b64 	%rd9173, -3750763034362895579;
	mov.b64 	%rd9174, 0;
	@%p285 bra 	$L__BB23_562;
	and.b64  	%rd9174, %rd1028, -2;
	mov.b64 	%rd9173, -3750763034362895579;
	mov.b64 	%rd9171, 0;
$L__BB23_561:
	shl.b64 	%rd3868, %rd9171, 3;
	add.s64 	%rd3869, %rd9049, %rd3868;
	ld.u64 	%rd3870, [%rd3869];
	and.b64  	%rd3871, %rd3870, 255;
	xor.b64  	%rd3872, %rd3871, %rd9173;
	mul.lo.s64 	%rd3873, %rd3872, 1099511628211;
	shr.u64 	%rd3874, %rd3870, 8;
	and.b64  	%rd3875, %rd3874, 255;
	xor.b64  	%rd3876, %rd3875, %rd3873;
	mul.lo.s64 	%rd3877, %rd3876, 1099511628211;
	shr.u64 	%rd3878, %rd3870, 16;
	and.b64  	%rd3879, %rd3878, 255;
	xor.b64  	%rd3880, %rd3879, %rd3877;
	mul.lo.s64 	%rd3881, %rd3880, 1099511628211;
	shr.u64 	%rd3882, %rd3870, 24;
	and.b64  	%rd3883, %rd3882, 255;
	xor.b64  	%rd3884, %rd3883, %rd3881;
	mul.lo.s64 	%rd3885, %rd3884, 1099511628211;
	shr.u64 	%rd3886, %rd3870, 32;
	and.b64  	%rd3887, %rd3886, 255;
	xor.b64  	%rd3888, %rd3887, %rd3885;
	mul.lo.s64 	%rd3889, %rd3888, 1099511628211;
	shr.u64 	%rd3890, %rd3870, 40;
	and.b64  	%rd3891, %rd3890, 255;
	xor.b64  	%rd3892, %rd3891, %rd3889;
	mul.lo.s64 	%rd3893, %rd3892, 1099511628211;
	shr.u64 	%rd3894, %rd3870, 48;
	and.b64  	%rd3895, %rd3894, 255;
	xor.b64  	%rd3896, %rd3895, %rd3893;
	mul.lo.s64 	%rd3897, %rd3896, 1099511628211;
	shr.u64 	%rd3898, %rd3870, 56;
	xor.b64  	%rd3899, %rd3898, %rd3897;
	mul.lo.s64 	%rd3900, %rd3899, 1099511628211;
	ld.u64 	%rd3901, [%rd3869+8];
	and.b64  	%rd3902, %rd3901, 255;
	xor.b64  	%rd3903, %rd3902, %rd3900;
	mul.lo.s64 	%rd3904, %rd3903, 1099511628211;
	shr.u64 	%rd3905, %rd3901, 8;
	and.b64  	%rd3906, %rd3905, 255;
	xor.b64  	%rd3907, %rd3906, %rd3904;
	mul.lo.s64 	%rd3908, %rd3907, 1099511628211;
	shr.u64 	%rd3909, %rd3901, 16;
	and.b64  	%rd3910, %rd3909, 255;
	xor.b64  	%rd3911, %rd3910, %rd3908;
	mul.lo.s64 	%rd3912, %rd3911, 1099511628211;
	shr.u64 	%rd3913, %rd3901, 24;
	and.b64  	%rd3914, %rd3913, 255;
	xor.b64  	%rd3915, %rd3914, %rd3912;
	mul.lo.s64 	%rd3916, %rd3915, 1099511628211;
	shr.u64 	%rd3917, %rd3901, 32;
	and.b64  	%rd3918, %rd3917, 255;
	xor.b64  	%rd3919, %rd3918, %rd3916;
	mul.lo.s64 	%rd3920, %rd3919, 1099511628211;
	shr.u64 	%rd3921, %rd3901, 40;
	and.b64  	%rd3922, %rd3921, 255;
	xor.b64  	%rd3923, %rd3922, %rd3920;
	mul.lo.s64 	%rd3924, %rd3923, 1099511628211;
	shr.u64 	%rd3925, %rd3901, 48;
	and.b64  	%rd3926, %rd3925, 255;
	xor.b64  	%rd3927, %rd3926, %rd3924;
	mul.lo.s64 	%rd3928, %rd3927, 1099511628211;
	shr.u64 	%rd3929, %rd3901, 56;
	xor.b64  	%rd3930, %rd3929, %rd3928;
	mul.lo.s64 	%rd9173, %rd3930, 1099511628211;
	add.s64 	%rd9171, %rd9171, 2;
	setp.ne.s64 	%p286, %rd9171, %rd9174;
	@%p286 bra 	$L__BB23_561;
$L__BB23_562:
	and.b64  	%rd3931, %rd1028, 1;
	setp.eq.b64 	%p287, %rd3931, 1;
	not.pred 	%p288, %p287;
	@%p288 bra 	$L__BB23_564;
	shl.b64 	%rd3932, %rd9174, 3;
	add.s64 	%rd3933, %rd9049, %rd3932;
	ld.u64 	%rd3934, [%rd3933];
	and.b64  	%rd3935, %rd3934, 255;
	xor.b64  	%rd3936, %rd3935, %rd9173;
	mul.lo.s64 	%rd3937, %rd3936, 1099511628211;
	shr.u64 	%rd3938, %rd3934, 8;
	and.b64  	%rd3939, %rd3938, 255;
	xor.b64  	%rd3940, %rd3939, %rd3937;
	mul.lo.s64 	%rd3941, %rd3940, 1099511628211;
	shr.u64 	%rd3942, %rd3934, 16;
	and.b64  	%rd3943, %rd3942, 255;
	xor.b64  	%rd3944, %rd3943, %rd3941;
	mul.lo.s64 	%rd3945, %rd3944, 1099511628211;
	shr.u64 	%rd3946, %rd3934, 24;
	and.b64  	%rd3947, %rd3946, 255;
	xor.b64  	%rd3948, %rd3947, %rd3945;
	mul.lo.s64 	%rd3949, %rd3948, 1099511628211;
	shr.u64 	%rd3950, %rd3934, 32;
	and.b64  	%rd3951, %rd3950, 255;
	xor.b64  	%rd3952, %rd3951, %rd3949;
	mul.lo.s64 	%rd3953, %rd3952, 1099511628211;
	shr.u64 	%rd3954, %rd3934, 40;
	and.b64  	%rd3955, %rd3954, 255;
	xor.b64  	%rd3956, %rd3955, %rd3953;
	mul.lo.s64 	%rd3957, %rd3956, 1099511628211;
	shr.u64 	%rd3958, %rd3934, 48;
	and.b64  	%rd3959, %rd3958, 255;
	xor.b64  	%rd3960, %rd3959, %rd3957;
	mul.lo.s64 	%rd3961, %rd3960, 1099511628211;
	shr.u64 	%rd3962, %rd3934, 56;
	xor.b64  	%rd3963, %rd3962, %rd3961;
	mul.lo.s64 	%rd9173, %rd3963, 1099511628211;
$L__BB23_564:
	mov.b64 	%rd9179, -3750763034362895579;
	@%p273 bra 	$L__BB23_570;
	setp.eq.s64 	%p290, %rd637, 0;
	mov.b64 	%rd9179, -3750763034362895579;
	mov.b64 	%rd9180, 0;
	@%p290 bra 	$L__BB23_568;
	mov.b64 	%rd9179, -3750763034362895579;
	mov.b64 	%rd9177, 0;
	and.b64  	%rd9180, %rd1028, -2;
$L__BB23_567:
	shl.b64 	%rd3970, %rd9177, 3;
	add.s64 	%rd3971, %rd9077, %rd3970;
	ld.u64 	%rd3972, [%rd3971];
	and.b64  	%rd3973, %rd3972, 255;
	xor.b64  	%rd3974, %rd3973, %rd9179;
	mul.lo.s64 	%rd3975, %rd3974, 1099511628211;
	shr.u64 	%rd3976, %rd3972, 8;
	and.b64  	%rd3977, %rd3976, 255;
	xor.b64  	%rd3978, %rd3977, %rd3975;
	mul.lo.s64 	%rd3979, %rd3978, 1099511628211;
	shr.u64 	%rd3980, %rd3972, 16;
	and.b64  	%rd3981, %rd3980, 255;
	xor.b64  	%rd3982, %rd3981, %rd3979;
	mul.lo.s64 	%rd3983, %rd3982, 1099511628211;
	shr.u64 	%rd3984, %rd3972, 24;
	and.b64  	%rd3985, %rd3984, 255;
	xor.b64  	%rd3986, %rd3985, %rd3983;
	mul.lo.s64 	%rd3987, %rd3986, 1099511628211;
	shr.u64 	%rd3988, %rd3972, 32;
	and.b64  	%rd3989, %rd3988, 255;
	xor.b64  	%rd3990, %rd3989, %rd3987;
	mul.lo.s64 	%rd3991, %rd3990, 1099511628211;
	shr.u64 	%rd3992, %rd3972, 40;
	and.b64  	%rd3993, %rd3992, 255;
	xor.b64  	%rd3994, %rd3993, %rd3991;
	mul.lo.s64 	%rd3995, %rd3994, 1099511628211;
	shr.u64 	%rd3996, %rd3972, 48;
	and.b64  	%rd3997, %rd3996, 255;
	xor.b64  	%rd3998, %rd3997, %rd3995;
	mul.lo.s64 	%rd3999, %rd3998, 1099511628211;
	shr.u64 	%rd4000, %rd3972, 56;
	xor.b64  	%rd4001, %rd4000, %rd3999;
	mul.lo.s64 	%rd4002, %rd4001, 1099511628211;
	ld.u64 	%rd4003, [%rd3971+8];
	and.b64  	%rd4004, %rd4003, 255;
	xor.b64  	%rd4005, %rd4004, %rd4002;
	mul.lo.s64 	%rd4006, %rd4005, 1099511628211;
	shr.u64 	%rd4007, %rd4003, 8;
	and.b64  	%rd4008, %rd4007, 255;
	xor.b64  	%rd4009, %rd4008, %rd4006;
	mul.lo.s64 	%rd4010, %rd4009, 1099511628211;
	shr.u64 	%rd4011, %rd4003, 16;
	and.b64  	%rd4012, %rd4011, 255;
	xor.b64  	%rd4013, %rd4012, %rd4010;
	mul.lo.s64 	%rd4014, %rd4013, 1099511628211;
	shr.u64 	%rd4015, %rd4003, 24;
	and.b64  	%rd4016, %rd4015, 255;
	xor.b64  	%rd4017, %rd4016, %rd4014;
	mul.lo.s64 	%rd4018, %rd4017, 1099511628211;
	shr.u64 	%rd4019, %rd4003, 32;
	and.b64  	%rd4020, %rd4019, 255;
	xor.b64  	%rd4021, %rd4020, %rd4018;
	mul.lo.s64 	%rd4022, %rd4021, 1099511628211;
	shr.u64 	%rd4023, %rd4003, 40;
	and.b64  	%rd4024, %rd4023, 255;
	xor.b64  	%rd4025, %rd4024, %rd4022;
	mul.lo.s64 	%rd4026, %rd4025, 1099511628211;
	shr.u64 	%rd4027, %rd4003, 48;
	and.b64  	%rd4028, %rd4027, 255;
	xor.b64  	%rd4029, %rd4028, %rd4026;
	mul.lo.s64 	%rd4030, %rd4029, 1099511628211;
	shr.u64 	%rd4031, %rd4003, 56;
	xor.b64  	%rd4032, %rd4031, %rd4030;
	mul.lo.s64 	%rd9179, %rd4032, 1099511628211;
	add.s64 	%rd9177, %rd9177, 2;
	setp.ne.s64 	%p291, %rd9177, %rd9180;
	@%p291 bra 	$L__BB23_567;
$L__BB23_568:
	and.b64  	%rd4033, %rd1028, 1;
	setp.eq.b64 	%p292, %rd4033, 1;
	not.pred 	%p293, %p292;
	@%p293 bra 	$L__BB23_570;
	shl.b64 	%rd4034, %rd9180, 3;
	add.s64 	%rd4035, %rd9077, %rd4034;
	ld.u64 	%rd4036, [%rd4035];
	and.b64  	%rd4037, %rd4036, 255;
	xor.b64  	%rd4038, %rd4037, %rd9179;
	mul.lo.s64 	%rd4039, %rd4038, 1099511628211;
	shr.u64 	%rd4040, %rd4036, 8;
	and.b64  	%rd4041, %rd4040, 255;
	xor.b64  	%rd4042, %rd4041, %rd4039;
	mul.lo.s64 	%rd4043, %rd4042, 1099511628211;
	shr.u64 	%rd4044, %rd4036, 16;
	and.b64  	%rd4045, %rd4044, 255;
	xor.b64  	%rd4046, %rd4045, %rd4043;
	mul.lo.s64 	%rd4047, %rd4046, 1099511628211;
	shr.u64 	%rd4048, %rd4036, 24;
	and.b64  	%rd4049, %rd4048, 255;
	xor.b64  	%rd4050, %rd4049, %rd4047;
	mul.lo.s64 	%rd4051, %rd4050, 1099511628211;
	shr.u64 	%rd4052, %rd4036, 32;
	and.b64  	%rd4053, %rd4052, 255;
	xor.b64  	%rd4054, %rd4053, %rd4051;
	mul.lo.s64 	%rd4055, %rd4054, 1099511628211;
	shr.u64 	%rd4056, %rd4036, 40;
	and.b64  	%rd4057, %rd4056, 255;
	xor.b64  	%rd4058, %rd4057, %rd4055;
	mul.lo.s64 	%rd4059, %rd4058, 1099511628211;
	shr.u64 	%rd4060, %rd4036, 48;
	and.b64  	%rd4061, %rd4060, 255;
	xor.b64  	%rd4062, %rd4061, %rd4059;
	mul.lo.s64 	%rd4063, %rd4062, 1099511628211;
	shr.u64 	%rd4064, %rd4036, 56;
	xor.b64  	%rd4065, %rd4064, %rd4063;
	mul.lo.s64 	%rd9179, %rd4065, 1099511628211;
$L__BB23_570:
	setp.lt.u64 	%p685, %rd9173, %rd9179;
	bra.uni 	$L__BB23_574;
$L__BB23_571:
	setp.eq.s32 	%p295, %r106, 0;
	mov.pred 	%p685, %p269;
	@%p295 bra 	$L__BB23_574;
	mov.b64 	%rd9183, 0;
	cvt.s64.s32 	%rd4072, %r106;
$L__BB23_573:
	shl.b64 	%rd4067, %rd9183, 3;
	add.s64 	%rd4068, %rd9049, %rd4067;
	ld.u64 	%rd4069, [%rd4068];
	add.s64 	%rd4070, %rd9077, %rd4067;
	ld.u64 	%rd4071, [%rd4070];
	setp.lt.u64 	%p685, %rd4069, %rd4071;
	setp.ge.u64 	%p296, %rd4069, %rd4071;
	add.s64 	%rd9183, %rd9183, 1;
	setp.ne.s64 	%p297, %rd9183, %rd4072;
	and.pred  	%p298, %p296, %p297;
	@%p298 bra 	$L__BB23_573;
$L__BB23_574:
	selp.b64 	%rd915, %rd9049, %rd9077, %p685;
	selp.u32 	%r204, 1, 0, %p685;
	add.s32 	%r94, %r91, %r204;
	not.pred 	%p299, %p685;
	selp.u32 	%r205, 1, 0, %p299;
	add.s32 	%r95, %r92, %r205;
	@%p685 bra 	$L__BB23_576;
	shl.b32 	%r206, %r95, 3;
	mov.u32 	%r207, _ZZN3cub18CUB_300001_SM_10006detail10merge_sort26DeviceMergeSortMergeKernelINS2_10policy_hubIPPyE9Policy600ES6_PNS0_8NullTypeES6_SA_j10tuple_lessS5_S9_EEvbT2_T3_T4_PT6_PT7_T5_PSE_SE_NS1_7vsmem_tEE19static_temp_storage;
	add.s32 	%r208, %r207, %r206;
	ld.shared.u64 	%rd9077, [%r208];
	bra.uni 	$L__BB23_577;
$L__BB23_576:
	shl.b32 	%r209, %r94, 3;
	mov.u32 	%r210, _ZZN3cub18CUB_300001_SM_10006detail10merge_sort26DeviceMergeSortMergeKernelINS2_10policy_hubIPPyE9Policy600ES6_PNS0_8NullTypeES6_SA_j10tuple_lessS5_S9_EEvbT2_T3_T4_PT6_PT7_T5_PSE_SE_NS1_7vsmem_tEE19static_temp_storage;
	add.s32 	%r211, %r210, %r209;
	ld.shared.u64 	%rd9049, [%r211];
$L__BB23_577:
	setp.ge.s32 	%p301, %r94, %r66;
	mov.pred 	%p300, 0;
	mov.pred 	%p686, %p300;
	@%p301 bra 	$L__BB23_608;
	setp.ge.s32 	%p303, %r95, %r48;
	mov.pred 	%p686, -1;
	@%p303 bra 	$L__BB23_608;
	setp.eq.s64 	%p304, %rd1028, 0;
	mov.b64 	%rd9188, -3750763034362895579;
	@%p304 bra 	$L__BB23_585;
	setp.eq.s64 	%p305, %rd637, 0;
	mov.b64 	%rd9188, -3750763034362895579;
	mov.b64 	%rd9189, 0;
	@%p305 bra 	$L__BB23_583;
	mov.b64 	%rd9188, -3750763034362895579;
	mov.b64 	%rd9186, 0;
	and.b64  	%rd9189, %rd1028, -2;
$L__BB23_582:
	shl.b64 	%rd4079, %rd9186, 3;
	add.s64 	%rd4080, %rd9049, %rd4079;
	ld.u64 	%rd4081, [%rd4080];
	and.b64  	%rd4082, %rd4081, 255;
	xor.b64  	%rd4083, %rd4082, %rd9188;
	mul.lo.s64 	%rd4084, %rd4083, 1099511628211;
	shr.u64 	%rd4085, %rd4081, 8;
	and.b64  	%rd4086, %rd4085, 255;
	xor.b64  	%rd4087, %rd4086, %rd4084;
	mul.lo.s64 	%rd4088, %rd4087, 1099511628211;
	shr.u64 	%rd4089, %rd4081, 16;
	and.b64  	%rd4090, %rd4089, 255;
	xor.b64  	%rd4091, %rd4090, %rd4088;
	mul.lo.s64 	%rd4092, %rd4091, 1099511628211;
	shr.u64 	%rd4093, %rd4081, 24;
	and.b64  	%rd4094, %rd4093, 255;
	xor.b64  	%rd4095, %rd4094, %rd4092;
	mul.lo.s64 	%rd4096, %rd4095, 1099511628211;
	shr.u64 	%rd4097, %rd4081, 32;
	and.b64  	%rd4098, %rd4097, 255;
	xor.b64  	%rd4099, %rd4098, %rd4096;
	mul.lo.s64 	%rd4100, %rd4099, 1099511628211;
	shr.u64 	%rd4101, %rd4081, 40;
	and.b64  	%rd4102, %rd4101, 255;
	xor.b64  	%rd4103, %rd4102, %rd4100;
	mul.lo.s64 	%rd4104, %rd4103, 1099511628211;
	shr.u64 	%rd4105, %rd4081, 48;
	and.b64  	%rd4106, %rd4105, 255;
	xor.b64  	%rd4107, %rd4106, %rd4104;
	mul.lo.s64 	%rd4108, %rd4107, 1099511628211;
	shr.u64 	%rd4109, %rd4081, 56;
	xor.b64  	%rd4110, %rd4109, %rd4108;
	mul.lo.s64 	%rd4111, %rd4110, 1099511628211;
	ld.u64 	%rd4112, [%rd4080+8];
	and.b64  	%rd4113, %rd4112, 255;
	xor.b64  	%rd4114, %rd4113, %rd4111;
	mul.lo.s64 	%rd4115, %rd4114, 1099511628211;
	shr.u64 	%rd4116, %rd4112, 8;
	and.b64  	%rd4117, %rd4116, 255;
	xor.b64  	%rd4118, %rd4117, %rd4115;
	mul.lo.s64 	%rd4119, %rd4118, 1099511628211;
	shr.u64 	%rd4120, %rd4112, 16;
	and.b64  	%rd4121, %rd4120, 255;
	xor.b64  	%rd4122, %rd4121, %rd4119;
	mul.lo.s64 	%rd4123, %rd4122, 1099511628211;
	shr.u64 	%rd4124, %rd4112, 24;
	and.b64  	%rd4125, %rd4124, 255;
	xor.b64  	%rd4126, %rd4125, %rd4123;
	mul.lo.s64 	%rd4127, %rd4126, 1099511628211;
	shr.u64 	%rd4128, %rd4112, 32;
	and.b64  	%rd4129, %rd4128, 255;
	xor.b64  	%rd4130, %rd4129, %rd4127;
	mul.lo.s64 	%rd4131, %rd4130, 1099511628211;
	shr.u64 	%rd4132, %rd4112, 40;
	and.b64  	%rd4133, %rd4132, 255;
	xor.b64  	%rd4134, %rd4133, %rd4131;
	mul.lo.s64 	%rd4135, %rd4134, 1099511628211;
	shr.u64 	%rd4136, %rd4112, 48;
	and.b64  	%rd4137, %rd4136, 255;
	xor.b64  	%rd4138, %rd4137, %rd4135;
	mul.lo.s64 	%rd4139, %rd4138, 1099511628211;
	shr.u64 	%rd4140, %rd4112, 56;
	xor.b64  	%rd4141, %rd4140, %rd4139;
	mul.lo.s64 	%rd9188, %rd4141, 1099511628211;
	add.s64 	%rd9186, %rd9186, 2;
	setp.ne.s64 	%p306, %rd9186, %rd9189;
	@%p306 bra 	$L__BB23_582;
$L__BB23_583:
	and.b64  	%rd4142, %rd1028, 1;
	setp.eq.b64 	%p307, %rd4142, 1;
	not.pred 	%p308, %p307;
	@%p308 bra 	$L__BB23_585;
	shl.b64 	%rd4143, %rd9189, 3;
	add.s64 	%rd4144, %rd9049, %rd4143;
	ld.u64 	%rd4145, [%rd4144];
	and.b64  	%rd4146, %rd4145, 255;
	xor.b64  	%rd4147, %rd4146, %rd9188;
	mul.lo.s64 	%rd4148, %rd4147, 1099511628211;
	shr.u64 	%rd4149, %rd4145, 8;
	and.b64  	%rd4150, %rd4149, 255;
	xor.b64  	%rd4151, %rd4150, %rd4148;
	mul.lo.s64 	%rd4152, %rd4151, 1099511628211;
	shr.u64 	%rd4153, %rd4145, 16;
	and.b64  	%rd4154, %rd4153, 255;
	xor.b64  	%rd4155, %rd4154, %rd4152;
	mul.lo.s64 	%rd4156, %rd4155, 1099511628211;
	shr.u64 	%rd4157, %rd4145, 24;
	and.b64  	%rd4158, %rd4157, 255;
	xor.b64  	%rd4159, %rd4158, %rd4156;
	mul.lo.s64 	%rd4160, %rd4159, 1099511628211;
	shr.u64 	%rd4161, %rd4145, 32;
	and.b64  	%rd4162, %rd4161, 255;
	xor.b64  	%rd4163, %rd4162, %rd4160;
	mul.lo.s64 	%rd4164, %rd4163, 1099511628211;
	shr.u64 	%rd4165, %rd4145, 40;
	and.b64  	%rd4166, %rd4165, 255;
	xor.b64  	%rd4167, %rd4166, %rd4164;
	mul.lo.s64 	%rd4168, %rd4167, 1099511628211;
	shr.u64 	%rd4169, %rd4145, 48;
	and.b64  	%rd4170, %rd4169, 255;
	xor.b64  	%rd4171, %rd4170, %rd4168;
	mul.lo.s64 	%rd4172, %rd4171, 1099511628211;
	shr.u64 	%rd4173, %rd4145, 56;
	xor.b64  	%rd4174, %rd4173, %rd4172;
	mul.lo.s64 	%rd9188, %rd4174, 1099511628211;
$L__BB23_585:
	mov.b64 	%rd9194, -3750763034362895579;
	@%p304 bra 	$L__BB23_591;
	setp.eq.s64 	%p310, %rd637, 0;
	mov.b64 	%rd9194, -3750763034362895579;
	mov.b64 	%rd9195, 0;
	@%p310 bra 	$L__BB23_589;
	mov.b64 	%rd9194, -3750763034362895579;
	mov.b64 	%rd9192, 0;
	and.b64  	%rd9195, %rd1028, -2;
$L__BB23_588:
	shl.b64 	%rd4181, %rd9192, 3;
	add.s64 	%rd4182, %rd9077, %rd4181;
	ld.u64 	%rd4183, [%rd4182];
	and.b64  	%rd4184, %rd4183, 255;
	xor.b64  	%rd4185, %rd4184, %rd9194;
	mul.lo.s64 	%rd4186, %rd4185, 1099511628211;
	shr.u64 	%rd4187, %rd4183, 8;
	and.b64  	%rd4188, %rd4187, 255;
	xor.b64  	%rd4189, %rd4188, %rd4186;
	mul.lo.s64 	%rd4190, %rd4189, 1099511628211;
	shr.u64 	%rd4191, %rd4183, 16;
	and.b64  	%rd4192, %rd4191, 255;
	xor.b64  	%rd4193, %rd4192, %rd4190;
	mul.lo.s64 	%rd4194, %rd4193, 1099511628211;
	shr.u64 	%rd4195, %rd4183, 24;
	and.b64  	%rd4196, %rd4195, 255;
	xor.b64  	%rd4197, %rd4196, %rd4194;
	mul.lo.s64 	%rd4198, %rd4197, 1099511628211;
	shr.u64 	%rd4199, %rd4183, 32;
	and.b64  	%rd4200, %rd4199, 255;
	xor.b64  	%rd4201, %rd4200, %rd4198;
	mul.lo.s64 	%rd4202, %rd4201, 1099511628211;
	shr.u64 	%rd4203, %rd4183, 40;
	and.b64  	%rd4204, %rd4203, 255;
	xor.b64  	%rd4205, %rd4204, %rd4202;
	mul.lo.s64 	%rd4206, %rd4205, 1099511628211;
	shr.u64 	%rd4207, %rd4183, 48;
	and.b64  	%rd4208, %rd4207, 255;
	xor.b64  	%rd4209, %rd4208, %rd4206;
	mul.lo.s64 	%rd4210, %rd4209, 1099511628211;
	shr.u64 	%rd4211, %rd4183, 56;
	xor.b64  	%rd4212, %rd4211, %rd4210;
	mul.lo.s64 	%rd4213, %rd4212, 1099511628211;
	ld.u64 	%rd4214, [%rd4182+8];
	and.b64  	%rd4215, %rd4214, 255;
	xor.b64  	%rd4216, %rd4215, %rd4213;
	mul.lo.s64 	%rd4217, %rd4216, 1099511628211;
	shr.u64 	%rd4218, %rd4214, 8;
	and.b64  	%rd4219, %rd4218, 255;
	xor.b64  	%rd4220, %rd4219, %rd4217;
	mul.lo.s64 	%rd4221, %rd4220, 1099511628211;
	shr.u64 	%rd4222, %rd4214, 16;
	and.b64  	%rd4223, %rd4222, 255;
	xor.b64  	%rd4224, %rd4223, %rd4221;
	mul.lo.s64 	%rd4225, %rd4224, 1099511628211;
	shr.u64 	%rd4226, %rd4214, 24;
	and.b64  	%rd4227, %rd4226, 255;
	xor.b64  	%rd4228, %rd4227, %rd4225;
	mul.lo.s64 	%rd4229, %rd4228, 1099511628211;
	shr.u64 	%rd4230, %rd4214, 32;
	and.b64  	%rd4231, %rd4230, 255;
	xor.b64  	%rd4232, %rd4231, %rd4229;
	mul.lo.s64 	%rd4233, %rd4232, 1099511628211;
	shr.u64 	%rd4234, %rd4214, 40;
	and.b64  	%rd4235, %rd4234, 255;
	xor.b64  	%rd4236, %rd4235, %rd4233;
	mul.lo.s64 	%rd4237, %rd4236, 1099511628211;
	shr.u64 	%rd4238, %rd4214, 48;
	and.b64  	%rd4239, %rd4238, 255;
	xor.b64  	%rd4240, %rd4239, %rd4237;
	mul.lo.s64 	%rd4241, %rd4240, 1099511628211;
	shr.u64 	%rd4242, %rd4214, 56;
	xor.b64  	%rd4243, %rd4242, %rd4241;
	mul.lo.s64 	%rd9194, %rd4243, 1099511628211;
	add.s64 	%rd9192, %rd9192, 2;
	setp.ne.s64 	%p311, %rd9192, %rd9195;
	@%p311 bra 	$L__BB23_588;
$L__BB23_589:
	and.b64  	%rd4244, %rd1028, 1;
	setp.eq.b64 	%p312, %rd4244, 1;
	not.pred 	%p313, %p312;
	@%p313 bra 	$L__BB23_591;
	shl.b64 	%rd4245, %rd9195, 3;
	add.s64 	%rd4246, %rd9077, %rd4245;
	ld.u64 	%rd4247, [%rd4246];
	and.b64  	%rd4248, %rd4247, 255;
	xor.b64  	%rd4249, %rd4248, %rd9194;
	mul.lo.s64 	%rd4250, %rd4249, 1099511628211;
	shr.u64 	%rd4251, %rd4247, 8;
	and.b64  	%rd4252, %rd4251, 255;
	xor.b64  	%rd4253, %rd4252, %rd4250;
	mul.lo.s64 	%rd4254, %rd4253, 1099511628211;
	shr.u64 	%rd4255, %rd4247, 16;
	and.b64  	%rd4256, %rd4255, 255;
	xor.b64  	%rd4257, %rd4256, %rd4254;
	mul.lo.s64 	%rd4258, %rd4257, 1099511628211;
	shr.u64 	%rd4259, %rd4247, 24;
	and.b64  	%rd4260, %rd4259, 255;
	xor.b64  	%rd4261, %rd4260, %rd4258;
	mul.lo.s64 	%rd4262, %rd4261, 1099511628211;
	shr.u64 	%rd4263, %rd4247, 32;
	and.b64  	%rd4264, %rd4263, 255;
	xor.b64  	%rd4265, %rd4264, %rd4262;
	mul.lo.s64 	%rd4266, %rd4265, 1099511628211;
	shr.u64 	%rd4267, %rd4247, 40;
	and.b64  	%rd4268, %rd4267, 255;
	xor.b64  	%rd4269, %rd4268, %rd4266;
	mul.lo.s64 	%rd4270, %rd4269, 1099511628211;
	shr.u64 	%rd4271, %rd4247, 48;
	and.b64  	%rd4272, %rd4271, 255;
	xor.b64  	%rd4273, %rd4272, %rd4270;
	mul.lo.s64 	%rd4274, %rd4273, 1099511628211;
	shr.u64 	%rd4275, %rd4247, 56;
	xor.b64  	%rd4276, %rd4275, %rd4274;
	mul.lo.s64 	%rd9194, %rd4276, 1099511628211;
$L__BB23_591:
	setp.eq.s64 	%p314, %rd9188, %rd9194;
	@%p314 bra 	$L__BB23_605;
	mov.b64 	%rd9200, -3750763034362895579;
	@%p304 bra 	$L__BB23_598;
	setp.eq.s64 	%p316, %rd637, 0;
	mov.b64 	%rd9200, -3750763034362895579;
	mov.b64 	%rd9201, 0;
	@%p316 bra 	$L__BB23_596;
	mov.b64 	%rd9200, -3750763034362895579;
	mov.b64 	%rd9198, 0;
	and.b64  	%rd9201, %rd1028, -2;
$L__BB23_595:
	shl.b64 	%rd4283, %rd9198, 3;
	add.s64 	%rd4284, %rd9049, %rd4283;
	ld.u64 	%rd4285, [%rd4284];
	and.b64  	%rd4286, %rd4285, 255;
	xor.b64  	%rd4287, %rd4286, %rd9200;
	mul.lo.s64 	%rd4288, %rd4287, 1099511628211;
	shr.u64 	%rd4289, %rd4285, 8;
	and.b64  	%rd4290, %rd4289, 255;
	xor.b64  	%rd4291, %rd4290, %rd4288;
	mul.lo.s64 	%rd4292, %rd4291, 1099511628211;
	shr.u64 	%rd4293, %rd4285, 16;
	and.b64  	%rd4294, %rd4293, 255;
	xor.b64  	%rd4295, %rd4294, %rd4292;
	mul.lo.s64 	%rd4296, %rd4295, 1099511628211;
	shr.u64 	%rd4297, %rd4285, 24;
	and.b64  	%rd4298, %rd4297, 255;
	xor.b64  	%rd4299, %rd4298, %rd4296;
	mul.lo.s64 	%rd4300, %rd4299, 1099511628211;
	shr.u64 	%rd4301, %rd4285, 32;
	and.b64  	%rd4302, %rd4301, 255;
	xor.b64  	%rd4303, %rd4302, %rd4300;
	mul.lo.s64 	%rd4304, %rd4303, 1099511628211;
	shr.u64 	%rd4305, %rd4285, 40;
	and.b64  	%rd4306, %rd4305, 255;
	xor.b64  	%rd4307, %rd4306, %rd4304;
	mul.lo.s64 	%rd4308, %rd4307, 1099511628211;
	shr.u64 	%rd4309, %rd4285, 48;
	and.b64  	%rd4310, %rd4309, 255;
	xor.b64  	%rd4311, %rd4310, %rd4308;
	mul.lo.s64 	%rd4312, %rd4311, 1099511628211;
	shr.u64 	%rd4313, %rd4285, 56;
	xor.b64  	%rd4314, %rd4313, %rd4312;
	mul.lo.s64 	%rd4315, %rd4314, 1099511628211;
	ld.u64 	%rd4316, [%rd4284+8];
	and.b64  	%rd4317, %rd4316, 255;
	xor.b64  	%rd4318, %rd4317, %rd4315;
	mul.lo.s64 	%rd4319, %rd4318, 1099511628211;
	shr.u64 	%rd4320, %rd4316, 8;
	and.b64  	%rd4321, %rd4320, 255;
	xor.b64  	%rd4322, %rd4321, %rd4319;
	mul.lo.s64 	%rd4323, %rd4322, 1099511628211;
	shr.u64 	%rd4324, %rd4316, 16;
	and.b64  	%rd4325, %rd4324, 255;
	xor.b64  	%rd4326, %rd4325, %rd4323;
	mul.lo.s64 	%rd4327, %rd4326, 1099511628211;
	shr.u64 	%rd4328, %rd4316, 24;
	and.b64  	%rd4329, %rd4328, 255;
	xor.b64  	%rd4330, %rd4329, %rd4327;
	mul.lo.s64 	%rd4331, %rd4330, 1099511628211;
	shr.u64 	%rd4332, %rd4316, 32;
	and.b64  	%rd4333, %rd4332, 255;
	xor.b64  	%rd4334, %rd4333, %rd4331;
	mul.lo.s64 	%rd4335, %rd4334, 1099511628211;
	shr.u64 	%rd4336, %rd4316, 40;
	and.b64  	%rd4337, %rd4336, 255;
	xor.b64  	%rd4338, %rd4337, %rd4335;
	mul.lo.s64 	%rd4339, %rd4338, 1099511628211;
	shr.u64 	%rd4340, %rd4316, 48;
	and.b64  	%rd4341, %rd4340, 255;
	xor.b64  	%rd4342, %rd4341, %rd4339;
	mul.lo.s64 	%rd4343, %rd4342, 1099511628211;
	shr.u64 	%rd4344, %rd4316, 56;
	xor.b64  	%rd4345, %rd4344, %rd4343;
	mul.lo.s64 	%rd9200, %rd4345, 1099511628211;
	add.s64 	%rd9198, %rd9198, 2;
	setp.ne.s64 	%p317, %rd9198, %rd9201;
	@%p317 bra 	$L__BB23_595;
$L__BB23_596:
	and.b64  	%rd4346, %rd1028, 1;
	setp.eq.b64 	%p318, %rd4346, 1;
	not.pred 	%p319, %p318;
	@%p319 bra 	$L__BB23_598;
	shl.b64 	%rd4347, %rd9201, 3;
	add.s64 	%rd4348, %rd9049, %rd4347;
	ld.u64 	%rd4349, [%rd4348];
	and.b64  	%rd4350, %rd4349, 255;
	xor.b64  	%rd4351, %rd4350, %rd9200;
	mul.lo.s64 	%rd4352, %rd4351, 1099511628211;
	shr.u64 	%rd4353, %rd4349, 8;
	and.b64  	%rd4354, %rd4353, 255;
	xor.b64  	%rd4355, %rd4354, %rd4352;
	mul.lo.s64 	%rd4356, %rd4355, 1099511628211;
	shr.u64 	%rd4357, %rd4349, 16;
	and.b64  	%rd4358, %rd4357, 255;
	xor.b64  	%rd4359, %rd4358, %rd4356;
	mul.lo.s64 	%rd4360, %rd4359, 1099511628211;
	shr.u64 	%rd4361, %rd4349, 24;
	and.b64  	%rd4362, %rd4361, 255;
	xor.b64  	%rd4363, %rd4362, %rd4360;
	mul.lo.s64 	%rd4364, %rd4363, 1099511628211;
	shr.u64 	%rd4365, %rd4349, 32;
	and.b64  	%rd4366, %rd4365, 255;
	xor.b64  	%rd4367, %rd4366, %rd4364;
	mul.lo.s64 	%rd4368, %rd4367, 1099511628211;
	shr.u64 	%rd4369, %rd4349, 40;
	and.b64  	%rd4370, %rd4369, 255;
	xor.b64  	%rd4371, %rd4370, %rd4368;
	mul.lo.s64 	%rd4372, %rd4371, 1099511628211;
	shr.u64 	%rd4373, %rd4349, 48;
	and.b64  	%rd4374, %rd4373, 255;
	xor.b64  	%rd4375, %rd4374, %rd4372;
	mul.lo.s64 	%rd4376, %rd4375, 1099511628211;
	shr.u64 	%rd4377, %rd4349, 56;
	xor.b64  	%rd4378, %rd4377, %rd4376;
	mul.lo.s64 	%rd9200, %rd4378, 1099511628211;
$L__BB23_598:
	mov.b64 	%rd9206, -3750763034362895579;
	@%p304 bra 	$L__BB23_604;
	setp.eq.s64 	%p321, %rd637, 0;
	mov.b64 	%rd9206, -3750763034362895579;
	mov.b64 	%rd9207, 0;
	@%p321 bra 	$L__BB23_602;
	mov.b64 	%rd9206, -3750763034362895579;
	mov.b64 	%rd9204, 0;
	and.b64  	%rd9207, %rd1028, -2;
$L__BB23_601:
	shl.b64 	%rd4385, %rd9204, 3;
	add.s64 	%rd4386, %rd9077, %rd4385;
	ld.u64 	%rd4387, [%rd4386];
	and.b64  	%rd4388, %rd4387, 255;
	xor.b64  	%rd4389, %rd4388, %rd9206;
	mul.lo.s64 	%rd4390, %rd4389, 1099511628211;
	shr.u64 	%rd4391, %rd4387, 8;
	and.b64  	%rd4392, %rd4391, 255;
	xor.b64  	%rd4393, %rd4392, %rd4390;
	mul.lo.s64 	%rd4394, %rd4393, 1099511628211;
	shr.u64 	%rd4395, %rd4387, 16;
	and.b64  	%rd4396, %rd4395, 255;
	xor.b64  	%rd4397, %rd4396, %rd4394;
	mul.lo.s64 	%rd4398, %rd4397, 1099511628211;
	shr.u64 	%rd4399, %rd4387, 24;
	and.b64  	%rd4400, %rd4399, 255;
	xor.b64  	%rd4401, %rd4400, %rd4398;
	mul.lo.s64 	%rd4402, %rd4401, 1099511628211;
	shr.u64 	%rd4403, %rd4387, 32;
	and.b64  	%rd4404, %rd4403, 255;
	xor.b64  	%rd4405, %rd4404, %rd4402;
	mul.lo.s64 	%rd4406, %rd4405, 1099511628211;
	shr.u64 	%rd4407, %rd4387, 40;
	and.b64  	%rd4408, %rd4407, 255;
	xor.b64  	%rd4409, %rd4408, %rd4406;
	mul.lo.s64 	%rd4410, %rd4409, 1099511628211;
	shr.u64 	%rd4411, %rd4387, 48;
	and.b64  	%rd4412, %rd4411, 255;
	xor.b64  	%rd4413, %rd4412, %rd4410;
	mul.lo.s64 	%rd4414, %rd4413, 1099511628211;
	shr.u64 	%rd4415, %rd4387, 56;
	xor.b64  	%rd4416, %rd4415, %rd4414;
	mul.lo.s64 	%rd4417, %rd4416, 1099511628211;
	ld.u64 	%rd4418, [%rd4386+8];
	and.b64  	%rd4419, %rd4418, 255;
	xor.b64  	%rd4420, %rd4419, %rd4417;
	mul.lo.s64 	%rd4421, %rd4420, 1099511628211;
	shr.u64 	%rd4422, %rd4418, 8;
	and.b64  	%rd4423, %rd4422, 255;
	xor.b64  	%rd4424, %rd4423, %rd4421;
	mul.lo.s64 	%rd4425, %rd4424, 1099511628211;
	shr.u64 	%rd4426, %rd4418, 16;
	and.b64  	%rd4427, %rd4426, 255;
	xor.b64  	%rd4428, %rd4427, %rd4425;
	mul.lo.s64 	%rd4429, %rd4428, 1099511628211;
	shr.u64 	%rd4430, %rd4418, 24;
	and.b64  	%rd4431, %rd4430, 255;
	xor.b64  	%rd4432, %rd4431, %rd4429;
	mul.lo.s64 	%rd4433, %rd4432, 1099511628211;
	shr.u64 	%rd4434, %rd4418, 32;
	and.b64  	%rd4435, %rd4434, 255;
	xor.b64  	%rd4436, %rd4435, %rd4433;
	mul.lo.s64 	%rd4437, %rd4436, 1099511628211;
	shr.u64 	%rd4438, %rd4418, 40;
	and.b64  	%rd4439, %rd4438, 255;
	xor.b64  	%rd4440, %rd4439, %rd4437;
	mul.lo.s64 	%rd4441, %rd4440, 1099511628211;
	shr.u64 	%rd4442, %rd4418, 48;
	and.b64  	%rd4443, %rd4442, 255;
	xor.b64  	%rd4444, %rd4443, %rd4441;
	mul.lo.s64 	%rd4445, %rd4444, 1099511628211;
	shr.u64 	%rd4446, %rd4418, 56;
	xor.b64  	%rd4447, %rd4446, %rd4445;
	mul.lo.s64 	%rd9206, %rd4447, 1099511628211;
	add.s64 	%rd9204, %rd9204, 2;
	setp.ne.s64 	%p322, %rd9204, %rd9207;
	@%p322 bra 	$L__BB23_601;
$L__BB23_602:
	and.b64  	%rd4448, %rd1028, 1;
	setp.eq.b64 	%p323, %rd4448, 1;
	not.pred 	%p324, %p323;
	@%p324 bra 	$L__BB23_604;
	shl.b64 	%rd4449, %rd9207, 3;
	add.s64 	%rd4450, %rd9077, %rd4449;
	ld.u64 	%rd4451, [%rd4450];
	and.b64  	%rd4452, %rd4451, 255;
	xor.b64  	%rd4453, %rd4452, %rd9206;
	mul.lo.s64 	%rd4454, %rd4453, 1099511628211;
	shr.u64 	%rd4455, %rd4451, 8;
	and.b64  	%rd4456, %rd4455, 255;
	xor.b64  	%rd4457, %rd4456, %rd4454;
	mul.lo.s64 	%rd4458, %rd4457, 1099511628211;
	shr.u64 	%rd4459, %rd4451, 16;
	and.b64  	%rd4460, %rd4459, 255;
	xor.b64  	%rd4461, %rd4460, %rd4458;
	mul.lo.s64 	%rd4462, %rd4461, 1099511628211;
	shr.u64 	%rd4463, %rd4451, 24;
	and.b64  	%rd4464, %rd4463, 255;
	xor.b64  	%rd4465, %rd4464, %rd4462;
	mul.lo.s64 	%rd4466, %rd4465, 1099511628211;
	shr.u64 	%rd4467, %rd4451, 32;
	and.b64  	%rd4468, %rd4467, 255;
	xor.b64  	%rd4469, %rd4468, %rd4466;
	mul.lo.s64 	%rd4470, %rd4469, 1099511628211;
	shr.u64 	%rd4471, %rd4451, 40;
	and.b64  	%rd4472, %rd4471, 255;
	xor.b64  	%rd4473, %rd4472, %rd4470;
	mul.lo.s64 	%rd4474, %rd4473, 1099511628211;
	shr.u64 	%rd4475, %rd4451, 48;
	and.b64  	%rd4476, %rd4475, 255;
	xor.b64  	%rd4477, %rd4476, %rd4474;
	mul.lo.s64 	%rd4478, %rd4477, 1099511628211;
	shr.u64 	%rd4479, %rd4451, 56;
	xor.b64  	%rd4480, %rd4479, %rd4478;
	mul.lo.s64 	%rd9206, %rd4480, 1099511628211;
$L__BB23_604:
	setp.lt.u64 	%p686, %rd9200, %rd9206;
	bra.uni 	$L__BB23_608;
$L__BB23_605:
	setp.eq.s32 	%p326, %r106, 0;
	mov.pred 	%p686, %p300;
	@%p326 bra 	$L__BB23_608;
	mov.b64 	%rd9210, 0;
	cvt.s64.s32 	%rd4487, %r106;
$L__BB23_607:
	shl.b64 	%rd4482, %rd9210, 3;
	add.s64 	%rd4483, %rd9049, %rd4482;
	ld.u64 	%rd4484, [%rd4483];
	add.s64 	%rd4485, %rd9077, %rd4482;
	ld.u64 	%rd4486, [%rd4485];
	setp.lt.u64 	%p686, %rd4484, %rd4486;
	setp.ge.u64 	%p327, %rd4484, %rd4486;
	add.s64 	%rd9210, %rd9210, 1;
	setp.ne.s64 	%p328, %rd9210, %rd4487;
	and.pred  	%p329, %p327, %p328;
	@%p329 bra 	$L__BB23_607;
$L__BB23_608:
	selp.b64 	%rd962, %rd9049, %rd9077, %p686;
	selp.u32 	%r212, 1, 0, %p686;
	add.s32 	%r97, %r94, %r212;
	not.pred 	%p330, %p686;
	selp.u32 	%r213, 1, 0, %p330;
	add.s32 	%r98, %r95, %r213;
	@%p686 bra 	$L__BB23_610;
	shl.b32 	%r214, %r98, 3;
	mov.u32 	%r215, _ZZN3cub18CUB_300001_SM_10006detail10merge_sort26DeviceMergeSortMergeKernelINS2_10policy_hubIPPyE9Policy600ES6_PNS0_8NullTypeES6_SA_j10tuple_lessS5_S9_EEvbT2_T3_T4_PT6_PT7_T5_PSE_SE_NS1_7vsmem_tEE19static_temp_storage;
	add.s32 	%r216, %r215, %r214;
	ld.shared.u64 	%rd9077, [%r216];
	bra.uni 	$L__BB23_611;
$L__BB23_610:
	shl.b32 	%r217, %r97, 3;
	mov.u32 	%r218, _ZZN3cub18CUB_300001_SM_10006detail10merge_sort26DeviceMergeSortMergeKernelINS2_10policy_hubIPPyE9Policy600ES6_PNS0_8NullTypeES6_SA_j10tuple_lessS5_S9_EEvbT2_T3_T4_PT6_PT7_T5_PSE_SE_NS1_7vsmem_tEE19static_temp_storage;
	add.s32 	%r219, %r218, %r217;
	ld.shared.u64 	%rd9049, [%r219];
$L__BB23_611:
	setp.ge.s32 	%p332, %r97, %r66;
	mov.pred 	%p331, 0;
	mov.pred 	%p687, %p331;
	@%p332 bra 	$L__BB23_642;
	setp.ge.s32 	%p334, %r98, %r48;
	mov.pred 	%p687, -1;
	@%p334 bra 	$L__BB23_642;
	setp.eq.s64 	%p335, %rd1028, 0;
	mov.b64 	%rd9215, -3750763034362895579;
	@%p335 bra 	$L__BB23_619;
	setp.eq.s64 	%p336, %rd637, 0;
	mov.b64 	%rd9215, -3750763034362895579;
	mov.b64 	%rd9216, 0;
	@%p336 bra 	$L__BB23_617;
	and.b64  	%rd9216, %rd1028, -2;
	mov.b64 	%rd9215, -3750763034362895579;
	mov.b64 	%rd9213, 0;
$L__BB23_616:
	shl.b64 	%rd4494, %rd9213, 3;
	add.s64 	%rd4495, %rd9049, %rd4494;
	ld.u64 	%rd4496, [%rd4495];
	and.b64  	%rd4497, %rd4496, 255;
	xor.b64  	%rd4498, %rd4497, %rd9215;
	mul.lo.s64 	%rd4499, %rd4498, 1099511628211;
	shr.u64 	%rd4500, %rd4496, 8;
	and.b64  	%rd4501, %rd4500, 255;
	xor.b64  	%rd4502, %rd4501, %rd4499;
	mul.lo.s64 	%rd4503, %rd4502, 1099511628211;
	shr.u64 	%rd4504, %rd4496, 16;
	and.b64  	%rd4505, %rd4504, 255;
	xor.b64  	%rd4506, %rd4505, %rd4503;
	mul.lo.s64 	%rd4507, %rd4506, 1099511628211;
	shr.u64 	%rd4508, %rd4496, 24;
	and.b64  	%rd4509, %rd4508, 255;
	xor.b64  	%rd4510, %rd4509, %rd4507;
	mul.lo.s64 	%rd4511, %rd4510, 1099511628211;
	shr.u64 	%rd4512, %rd4496, 32;
	and.b64  	%rd4513, %rd4512, 255;
	xor.b64  	%rd4514, %rd4513, %rd4511;
	mul.lo.s64 	%rd4515, %rd4514, 1099511628211;
	shr.u64 	%rd4516, %rd4496, 40;
	and.b64  	%rd4517, %rd4516, 255;
	xor.b64  	%rd4518, %rd4517, %rd4515;
	mul.lo.s64 	%rd4519, %rd4518, 1099511628211;
	shr.u64 	%rd4520, %rd4496, 48;
	and.b64  	%rd4521, %rd4520, 255;
	xor.b64  	%rd4522, %rd4521, %rd4519;
	mul.lo.s64 	%rd4523, %rd4522, 1099511628211;
	shr.u64 	%rd4524, %rd4496, 56;
	xor.b64  	%rd4525, %rd4524, %rd4523;
	mul.lo.s64 	%rd4526, %rd4525, 1099511628211;
	ld.u64 	%rd4527, [%rd4495+8];
	and.b64  	%rd4528, %rd4527, 255;
	xor.b64  	%rd4529, %rd4528, %rd4526;
	mul.lo.s64 	%rd4530, %rd4529, 1099511628211;
	shr.u64 	%rd4531, %rd4527, 8;
	and.b64  	%rd4532, %rd4531, 255;
	xor.b64  	%rd4533, %rd4532, %rd4530;
	mul.lo.s64 	%rd4534, %rd4533, 1099511628211;
	shr.u64 	%rd4535, %rd4527, 16;
	and.b64  	%rd4536, %rd4535, 255;
	xor.b64  	%rd4537, %rd4536, %rd4534;
	mul.lo.s64 	%rd4538, %rd4537, 1099511628211;
	shr.u64 	%rd4539, %rd4527, 24;
	and.b64  	%rd4540, %rd4539, 255;
	xor.b64  	%rd4541, %rd4540, %rd4538;
	mul.lo.s64 	%rd4542, %rd4541, 1099511628211;
	shr.u64 	%rd4543, %rd4527, 32;
	and.b64  	%rd4544, %rd4543, 255;
	xor.b64  	%rd4545, %rd4544, %rd4542;
	mul.lo.s64 	%rd4546, %rd4545, 1099511628211;
	shr.u64 	%rd4547, %rd4527, 40;
	and.b64  	%rd4548, %rd4547, 255;
	xor.b64  	%rd4549, %rd4548, %rd4546;
	mul.lo.s64 	%rd4550, %rd4549, 1099511628211;
	shr.u64 	%rd4551, %rd4527, 48;
	and.b64  	%rd4552, %rd4551, 255;
	xor.b64  	%rd4553, %rd4552, %rd4550;
	mul.lo.s64 	%rd4554, %rd4553, 1099511628211;
	shr.u64 	%rd4555, %rd4527, 56;
	xor.b64  	%rd4556, %rd4555, %rd4554;
	mul.lo.s64 	%rd9215, %rd4556, 1099511628211;
	add.s64 	%rd9213, %rd9213, 2;
	setp.ne.s64 	%p337, %rd9213, %rd9216;
	@%p337 bra 	$L__BB23_616;
$L__BB23_617:
	and.b64  	%rd4557, %rd1028, 1;
	setp.eq.b64 	%p338, %rd4557, 1;
	not.pred 	%p339, %p338;
	@%p339 bra 	$L__BB23_619;
	shl.b64 	%rd4558, %rd9216, 3;
	add.s64 	%rd4559, %rd9049, %rd4558;
	ld.u64 	%rd4560, [%rd4559];
	and.b64  	%rd4561, %rd4560, 255;
	xor.b64  	%rd4562, %rd4561, %rd9215;
	mul.lo.s64 	%rd4563, %rd4562, 1099511628211;
	shr.u64 	%rd4564, %rd4560, 8;
	and.b64  	%rd4565, %rd4564, 255;
	xor.b64  	%rd4566, %rd4565, %rd4563;
	mul.lo.s64 	%rd4567, %rd4566, 1099511628211;
	shr.u64 	%rd4568, %rd4560, 16;
	and.b64  	%rd4569, %rd4568, 255;
	xor.b64  	%rd4570, %rd4569, %rd4567;
	mul.lo.s64 	%rd4571, %rd4570, 1099511628211;
	shr.u64 	%rd4572, %rd4560, 24;
	and.b64  	%rd4573, %rd4572, 255;
	xor.b64  	%rd4574, %rd4573, %rd4571;
	mul.lo.s64 	%rd4575, %rd4574, 1099511628211;
	shr.u64 	%rd4576, %rd4560, 32;
	and.b64  	%rd4577, %rd4576, 255;
	xor.b64  	%rd4578, %rd4577, %rd4575;
	mul.lo.s64 	%rd4579, %rd4578, 1099511628211;
	shr.u64 	%rd4580, %rd4560, 40;
	and.b64  	%rd4581, %rd4580, 255;
	xor.b64  	%rd4582, %rd4581, %rd4579;
	mul.lo.s64 	%rd4583, %rd4582, 1099511628211;
	shr.u64 	%rd4584, %rd4560, 48;
	and.b64  	%rd4585, %rd4584, 255;
	xor.b64  	%rd4586, %rd4585, %rd4583;
	mul.lo.s64 	%rd4587, %rd4586, 1099511628211;
	shr.u64 	%rd4588, %rd4560, 56;
	xor.b64  	%rd4589, %rd4588, %rd4587;
	mul.lo.s64 	%rd9215, %rd4589, 1099511628211;
$L__BB23_619:
	mov.b64 	%rd9221, -3750763034362895579;
	@%p335 bra 	$L__BB23_625;
	setp.eq.s64 	%p341, %rd637, 0;
	mov.b64 	%rd9221, -3750763034362895579;
	mov.b64 	%rd9222, 0;
	@%p341 bra 	$L__BB23_623;
	mov.b64 	%rd9221, -3750763034362895579;
	mov.b64 	%rd9219, 0;
	and.b64  	%rd9222, %rd1028, -2;
$L__BB23_622:
	shl.b64 	%rd4596, %rd9219, 3;
	add.s64 	%rd4597, %rd9077, %rd4596;
	ld.u64 	%rd4598, [%rd4597];
	and.b64  	%rd4599, %rd4598, 255;
	xor.b64  	%rd4600, %rd4599, %rd9221;
	mul.lo.s64 	%rd4601, %rd4600, 1099511628211;
	shr.u64 	%rd4602, %rd4598, 8;
	and.b64  	%rd4603, %rd4602, 255;
	xor.b64  	%rd4604, %rd4603, %rd4601;
	mul.lo.s64 	%rd4605, %rd4604, 1099511628211;
	shr.u64 	%rd4606, %rd4598, 16;
	and.b64  	%rd4607, %rd4606, 255;
	xor.b64  	%rd4608, %rd4607, %rd4605;
	mul.lo.s64 	%rd4609, %rd4608, 1099511628211;
	shr.u64 	%rd4610, %rd4598, 24;
	and.b64  	%rd4611, %rd4610, 255;
	xor.b64  	%rd4612, %rd4611, %rd4609;
	mul.lo.s64 	%rd4613, %rd4612, 1099511628211;
	shr.u64 	%rd4614, %rd4598, 32;
	and.b64  	%rd4615, %rd4614, 255;
	xor.b64  	%rd4616, %rd4615, %rd4613;
	mul.lo.s64 	%rd4617, %rd4616, 1099511628211;
	shr.u64 	%rd4618, %rd4598, 40;
	and.b64  	%rd4619, %rd4618, 255;
	xor.b64  	%rd4620, %rd4619, %rd4617;
	mul.lo.s64 	%rd4621, %rd4620, 1099511628211;
	shr.u64 	%rd4622, %rd4598, 48;
	and.b64  	%rd4623, %rd4622, 255;
	xor.b64  	%rd4624, %rd4623, %rd4621;
	mul.lo.s64 	%rd4625, %rd4624, 1099511628211;
	shr.u64 	%rd4626, %rd4598, 56;
	xor.b64  	%rd4627, %rd4626, %rd4625;
	mul.lo.s64 	%rd4628, %rd4627, 1099511628211;
	ld.u64 	%rd4629, [%rd4597+8];
	and.b64  	%rd4630, %rd4629, 255;
	xor.b64  	%rd4631, %rd4630, %rd4628;
	mul.lo.s64 	%rd4632, %rd4631, 1099511628211;
	shr.u64 	%rd4633, %rd4629, 8;
	and.b64  	%rd4634, %rd4633, 255;
	xor.b64  	%rd4635, %rd4634, %rd4632;
	mul.lo.s64 	%rd4636, %rd4635, 1099511628211;
	shr.u64 	%rd4637, %rd4629, 16;
	and.b64  	%rd4638, %rd4637, 255;
	xor.b64  	%rd4639, %rd4638, %rd4636;
	mul.lo.s64 	%rd4640, %rd4639, 1099511628211;
	shr.u64 	%rd4641, %rd4629, 24;
	and.b64  	%rd4642, %rd4641, 255;
	xor.b64  	%rd4643, %rd4642, %rd4640;
	mul.lo.s64 	%rd4644, %rd4643, 1099511628211;
	shr.u64 	%rd4645, %rd4629, 32;
	and.b64  	%rd4646, %rd4645, 255;
	xor.b64  	%rd4647, %rd4646, %rd4644;
	mul.lo.s64 	%rd4648, %rd4647, 1099511628211;
	shr.u64 	%rd4649, %rd4629, 40;
	and.b64  	%rd4650, %rd4649, 255;
	xor.b64  	%rd4651, %rd4650, %rd4648;
	mul.lo.s64 	%rd4652, %rd4651, 1099511628211;
	shr.u64 	%rd4653, %rd4629, 48;
	and.b64  	%rd4654, %rd4653, 255;
	xor.b64  	%rd4655, %rd4654, %rd4652;
	mul.lo.s64 	%rd4656, %rd4655, 1099511628211;
	shr.u64 	%rd4657, %rd4629, 56;
	xor.b64  	%rd4658, %rd4657, %rd4656;
	mul.lo.s64 	%rd9221, %rd4658, 1099511628211;
	add.s64 	%rd9219, %rd9219, 2;
	setp.ne.s64 	%p342, %rd9219, %rd9222;
	@%p342 bra 	$L__BB23_622;
$L__BB23_623:
	and.b64  	%rd4659, %rd1028, 1;
	setp.eq.b64 	%p343, %rd4659, 1;
	not.pred 	%p344, %p343;
	@%p344 bra 	$L__BB23_625;
	shl.b64 	%rd4660, %rd9222, 3;
	add.s64 	%rd4661, %rd9077, %rd4660;
	ld.u64 	%rd4662, [%rd4661];
	and.b64  	%rd4663, %rd4662, 255;
	xor.b64  	%rd4664, %rd4663, %rd9221;
	mul.lo.s64 	%rd4665, %rd4664, 1099511628211;
	shr.u64 	%rd4666, %rd4662, 8;
	and.b64  	%rd4667, %rd4666, 255;
	xor.b64  	%rd4668, %rd4667, %rd4665;
	mul.lo.s64 	%rd4669, %rd4668, 1099511628211;
	shr.u64 	%rd4670, %rd4662, 16;
	and.b64  	%rd4671, %rd4670, 255;
	xor.b64  	%rd4672, %rd4671, %rd4669;
	mul.lo.s64 	%rd4673, %rd4672, 1099511628211;
	shr.u64 	%rd4674, %rd4662, 24;
	and.b64  	%rd4675, %rd4674, 255;
	xor.b64  	%rd4676, %rd4675, %rd4673;
	mul.lo.s64 	%rd4677, %rd4676, 1099511628211;
	shr.u64 	%rd4678, %rd4662, 32;
	and.b64  	%rd4679, %rd4678, 255;
	xor.b64  	%rd4680, %rd4679, %rd4677;
	mul.lo.s64 	%rd4681, %rd4680, 1099511628211;
	shr.u64 	%rd4682, %rd4662, 40;
	and.b64  	%rd4683, %rd4682, 255;
	xor.b64  	%rd4684, %rd4683, %rd4681;
	mul.lo.s64 	%rd4685, %rd4684, 1099511628211;
	shr.u64 	%rd4686, %rd4662, 48;
	and.b64  	%rd4687, %rd4686, 255;
	xor.b64  	%rd4688, %rd4687, %rd4685;
	mul.lo.s64 	%rd4689, %rd4688, 1099511628211;
	shr.u64 	%rd4690, %rd4662, 56;
	xor.b64  	%rd4691, %rd4690, %rd4689;
	mul.lo.s64 	%rd9221, %rd4691, 1099511628211;
$L__BB23_625:
	setp.eq.s64 	%p345, %rd9215, %rd9221;
	@%p345 bra 	$L__BB23_639;
	mov.b64 	%rd9227, -3750763034362895579;
	@%p335 bra 	$L__BB23_632;
	setp.eq.s64 	%p347, %rd637, 0;
	mov.b64 	%rd9227, -3750763034362895579;
	mov.b64 	%rd9228, 0;
	@%p347 bra 	$L__BB23_630;
	and.b64  	%rd9228, %rd1028, -2;
	mov.b64 	%rd9227, -3750763034362895579;
	mov.b64 	%rd9225, 0;
$L__BB23_629:
	shl.b64 	%rd4698, %rd9225, 3;
	add.s64 	%rd4699, %rd9049, %rd4698;
	ld.u64 	%rd4700, [%rd4699];
	and.b64  	%rd4701, %rd4700, 255;
	xor.b64  	%rd4702, %rd4701, %rd9227;
	mul.lo.s64 	%rd4703, %rd4702, 1099511628211;
	shr.u64 	%rd4704, %rd4700, 8;
	and.b64  	%rd4705, %rd4704, 255;
	xor.b64  	%rd4706, %rd4705, %rd4703;
	mul.lo.s64 	%rd4707, %rd4706, 1099511628211;
	shr.u64 	%rd4708, %rd4700, 16;
	and.b64  	%rd4709, %rd4708, 255;
	xor.b64  	%rd4710, %rd4709, %rd4707;
	mul.lo.s64 	%rd4711, %rd4710, 1099511628211;
	shr.u64 	%rd4712, %rd4700, 24;
	and.b64  	%rd4713, %rd4712, 255;
	xor.b64  	%rd4714, %rd4713, %rd4711;
	mul.lo.s64 	%rd4715, %rd4714, 1099511628211;
	shr.u64 	%rd4716, %rd4700, 32;
	and.b64  	%rd4717, %rd4716, 255;
	xor.b64  	%rd4718, %rd4717, %rd4715;
	mul.lo.s64 	%rd4719, %rd4718, 1099511628211;
	shr.u64 	%rd4720, %rd4700, 40;
	and.b64  	%rd4721, %rd4720, 255;
	xor.b64  	%rd4722, %rd4721, %rd4719;
	mul.lo.s64 	%rd4723, %rd4722, 1099511628211;
	shr.u64 	%rd4724, %rd4700, 48;
	and.b64  	%rd4725, %rd4724, 255;
	xor.b64  	%rd4726, %rd4725, %rd4723;
	mul.lo.s64 	%rd4727, %rd4726, 1099511628211;
	shr.u64 	%rd4728, %rd4700, 56;
	xor.b64  	%rd4729, %rd4728, %rd4727;
	mul.lo.s64 	%rd4730, %rd4729, 1099511628211;
	ld.u64 	%rd4731, [%rd4699+8];
	and.b64  	%rd4732, %rd4731, 255;
	xor.b64  	%rd4733, %rd4732, %rd4730;
	mul.lo.s64 	%rd4734, %rd4733, 1099511628211;
	shr.u64 	%rd4735, %rd4731, 8;
	and.b64  	%rd4736, %rd4735, 255;
	xor.b64  	%rd4737, %rd4736, %rd4734;
	mul.lo.s64 	%rd4738, %rd4737, 1099511628211;
	shr.u64 	%rd4739, %rd4731, 16;
	and.b64  	%rd4740, %rd4739, 255;
	xor.b64  	%rd4741, %rd4740, %rd4738;
	mul.lo.s64 	%rd4742, %rd4741, 1099511628211;
	shr.u64 	%rd4743, %rd4731, 24;
	and.b64  	%rd4744, %rd4743, 255;
	xor.b64  	%rd4745, %rd4744, %rd4742;
	mul.lo.s64 	%rd4746, %rd4745, 1099511628211;
	shr.u64 	%rd4747, %rd4731, 32;
	and.b64  	%rd4748, %rd4747, 255;
	xor.b64  	%rd4749, %rd4748, %rd4746;
	mul.lo.s64 	%rd4750, %rd4749, 1099511628211;
	shr.u64 	%rd4751, %rd4731, 40;
	and.b64  	%rd4752, %rd4751, 255;
	xor.b64  	%rd4753, %rd4752, %rd4750;
	mul.lo.s64 	%rd4754, %rd4753, 1099511628211;
	shr.u64 	%rd4755, %rd4731, 48;
	and.b64  	%rd4756, %rd4755, 255;
	xor.b64  	%rd4757, %rd4756, %rd4754;
	mul.lo.s64 	%rd4758, %rd4757, 1099511628211;
	shr.u64 	%rd4759, %rd4731, 56;
	xor.b64  	%rd4760, %rd4759, %rd4758;
	mul.lo.s64 	%rd9227, %rd4760, 1099511628211;
	add.s64 	%rd9225, %rd9225, 2;
	setp.ne.s64 	%p348, %rd9225, %rd9228;
	@%p348 bra 	$L__BB23_629;
$L__BB23_630:
	and.b64  	%rd4761, %rd1028, 1;
	setp.eq.b64 	%p349, %rd4761, 1;
	not.pred 	%p350, %p349;
	@%p350 bra 	$L__BB23_632;
	shl.b64 	%rd4762, %rd9228, 3;
	add.s64 	%rd4763, %rd9049, %rd4762;
	ld.u64 	%rd4764, [%rd4763];
	and.b64  	%rd4765, %rd4764, 255;
	xor.b64  	%rd4766, %rd4765, %rd9227;
	mul.lo.s64 	%rd4767, %rd4766, 1099511628211;
	shr.u64 	%rd4768, %rd4764, 8;
	and.b64  	%rd4769, %rd4768, 255;
	xor.b64  	%rd4770, %rd4769, %rd4767;
	mul.lo.s64 	%rd4771, %rd4770, 1099511628211;
	shr.u64 	%rd4772, %rd4764, 16;
	and.b64  	%rd4773, %rd4772, 255;
	xor.b64  	%rd4774, %rd4773, %rd4771;
	mul.lo.s64 	%rd4775, %rd4774, 1099511628211;
	shr.u64 	%rd4776, %rd4764, 24;
	and.b64  	%rd4777, %rd4776, 255;
	xor.b64  	%rd4778, %rd4777, %rd4775;
	mul.lo.s64 	%rd4779, %rd4778, 1099511628211;
	shr.u64 	%rd4780, %rd4764, 32;
	and.b64  	%rd4781, %rd4780, 255;
	xor.b64  	%rd4782, %rd4781, %rd4779;
	mul.lo.s64 	%rd4783, %rd4782, 1099511628211;
	shr.u64 	%rd4784, %rd4764, 40;
	and.b64  	%rd4785, %rd4784, 255;
	xor.b64  	%rd4786, %rd4785, %rd4783;
	mul.lo.s64 	%rd4787, %rd4786, 1099511628211;
	shr.u64 	%rd4788, %rd4764, 48;
	and.b64  	%rd4789, %rd4788, 255;
	xor.b64  	%rd4790, %rd4789, %rd4787;
	mul.lo.s64 	%rd4791, %rd4790, 1099511628211;
	shr.u64 	%rd4792, %rd4764, 56;
	xor.b64  	%rd4793, %rd4792, %rd4791;
	mul.lo.s64 	%rd9227, %rd4793, 1099511628211;
$L__BB23_632:
	mov.b64 	%rd9233, -3750763034362895579;
	@%p335 bra 	$L__BB23_638;
	setp.eq.s64 	%p352, %rd637, 0;
	mov.b64 	%rd9233, -3750763034362895579;
	mov.b64 	%rd9234, 0;
	@%p352 bra 	$L__BB23_636;
	and.b64  	%rd9234, %rd1028, -2;
	mov.b64 	%rd9233, -3750763034362895579;
	mov.b64 	%rd9231, 0;
$L__BB23_635:
	shl.b64 	%rd4800, %rd9231, 3;
	add.s64 	%rd4801, %rd9077, %rd4800;
	ld.u64 	%rd4802, [%rd4801];
	and.b64  	%rd4803, %rd4802, 255;
	xor.b64  	%rd4804, %rd4803, %rd9233;
	mul.lo.s64 	%rd4805, %rd4804, 1099511628211;
	shr.u64 	%rd4806, %rd4802, 8;
	and.b64  	%rd4807, %rd4806, 255;
	xor.b64  	%rd4808, %rd4807, %rd4805;
	mul.lo.s64 	%rd4809, %rd4808, 1099511628211;
	shr.u64 	%rd4810, %rd4802, 16;
	and.b64  	%rd4811, %rd4810, 255;
	xor.b64  	%rd4812, %rd4811, %rd4809;
	mul.lo.s64 	%rd4813, %rd4812, 1099511628211;
	shr.u64 	%rd4814, %rd4802, 24;
	and.b64  	%rd4815, %rd4814, 255;
	xor.b64  	%rd4816, %rd4815, %rd4813;
	mul.lo.s64 	%rd4817, %rd4816, 1099511628211;
	shr.u64 	%rd4818, %rd4802, 32;
	and.b64  	%rd4819, %rd4818, 255;
	xor.b64  	%rd4820, %rd4819, %rd4817;
	mul.lo.s64 	%rd4821, %rd4820, 1099511628211;
	shr.u64 	%rd4822, %rd4802, 40;
	and.b64  	%rd4823, %rd4822, 255;
	xor.b64  	%rd4824, %rd4823, %rd4821;
	mul.lo.s64 	%rd4825, %rd4824, 1099511628211;
	shr.u64 	%rd4826, %rd4802, 48;
	and.b64  	%rd4827, %rd4826, 255;
	xor.b64  	%rd4828, %rd4827, %rd4825;
	mul.lo.s64 	%rd4829, %rd4828, 1099511628211;
	shr.u64 	%rd4830, %rd4802, 56;
	xor.b64  	%rd4831, %rd4830, %rd4829;
	mul.lo.s64 	%rd4832, %rd4831, 1099511628211;
	ld.u64 	%rd4833, [%rd4801+8];
	and.b64  	%rd4834, %rd4833, 255;
	xor.b64  	%rd4835, %rd4834, %rd4832;
	mul.lo.s64 	%rd4836, %rd4835, 1099511628211;
	shr.u64 	%rd4837, %rd4833, 8;
	and.b64  	%rd4838, %rd4837, 255;
	xor.b64  	%rd4839, %rd4838, %rd4836;
	mul.lo.s64 	%rd4840, %rd4839, 1099511628211;
	shr.u64 	%rd4841, %rd4833, 16;
	and.b64  	%rd4842, %rd4841, 255;
	xor.b64  	%rd4843, %rd4842, %rd4840;
	mul.lo.s64 	%rd4844, %rd4843, 1099511628211;
	shr.u64 	%rd4845, %rd4833, 24;
	and.b64  	%rd4846, %rd4845, 255;
	xor.b64  	%rd4847, %rd4846, %rd4844;
	mul.lo.s64 	%rd4848, %rd4847, 1099511628211;
	shr.u64 	%rd4849, %rd4833, 32;
	and.b64  	%rd4850, %rd4849, 255;
	xor.b64  	%rd4851, %rd4850, %rd4848;
	mul.lo.s64 	%rd4852, %rd4851, 1099511628211;
	shr.u64 	%rd4853, %rd4833, 40;
	and.b64  	%rd4854, %rd4853, 255;
	xor.b64  	%rd4855, %rd4854, %rd4852;
	mul.lo.s64 	%rd4856, %rd4855, 1099511628211;
	shr.u64 	%rd4857, %rd4833, 48;
	and.b64  	%rd4858, %rd4857, 255;
	xor.b64  	%rd4859, %rd4858, %rd4856;
	mul.lo.s64 	%rd4860, %rd4859, 1099511628211;
	shr.u64 	%rd4861, %rd4833, 56;
	xor.b64  	%rd4862, %rd4861, %rd4860;
	mul.lo.s64 	%rd9233, %rd4862, 1099511628211;
	add.s64 	%rd9231, %rd9231, 2;
	setp.ne.s64 	%p353, %rd9231, %rd9234;
	@%p353 bra 	$L__BB23_635;
$L__BB23_636:
	and.b64  	%rd4863, %rd1028, 1;
	setp.eq.b64 	%p354, %rd4863, 1;
	not.pred 	%p355, %p354;
	@%p355 bra 	$L__BB23_638;
	shl.b64 	%rd4864, %rd9234, 3;
	add.s64 	%rd4865, %rd9077, %rd4864;
	ld.u64 	%rd4866, [%rd4865];
	and.b64  	%rd4867, %rd4866, 255;
	xor.b64  	%rd4868, %rd4867, %rd9233;
	mul.lo.s64 	%rd4869, %rd4868, 1099511628211;
	shr.u64 	%rd4870, %rd4866, 8;
	and.b64  	%rd4871, %rd4870, 255;
	xor.b64  	%rd4872, %rd4871, %rd4869;
	mul.lo.s64 	%rd4873, %rd4872, 1099511628211;
	shr.u64 	%rd4874, %rd4866, 16;
	and.b64  	%rd4875, %rd4874, 255;
	xor.b64  	%rd4876, %rd4875, %rd4873;
	mul.lo.s64 	%rd4877, %rd4876, 1099511628211;
	shr.u64 	%rd4878, %rd4866, 24;
	and.b64  	%rd4879, %rd4878, 255;
	xor.b64  	%rd4880, %rd4879, %rd4877;
	mul.lo.s64 	%rd4881, %rd4880, 1099511628211;
	shr.u64 	%rd4882, %rd4866, 32;
	and.b64  	%rd4883, %rd4882, 255;
	xor.b64  	%rd4884, %rd4883, %rd4881;
	mul.lo.s64 	%rd4885, %rd4884, 1099511628211;
	shr.u64 	%rd4886, %rd4866, 40;
	and.b64  	%rd4887, %rd4886, 255;
	xor.b64  	%rd4888, %rd4887, %rd4885;
	mul.lo.s64 	%rd4889, %rd4888, 1099511628211;
	shr.u64 	%rd4890, %rd4866, 48;
	and.b64  	%rd4891, %rd4890, 255;
	xor.b64  	%rd4892, %rd4891, %rd4889;
	mul.lo.s64 	%rd4893, %rd4892, 1099511628211;
	shr.u64 	%rd4894, %rd4866, 56;
	xor.b64  	%rd4895, %rd4894, %rd4893;
	mul.lo.s64 	%rd9233, %rd4895, 1099511628211;
$L__BB23_638:
	setp.lt.u64 	%p687, %rd9227, %rd9233;
	bra.uni 	$L__BB23_642;
$L__BB23_639:
	setp.eq.s32 	%p357, %r106, 0;
	mov.pred 	%p687, %p331;
	@%p357 bra 	$L__BB23_642;
	mov.b64 	%rd9237, 0;
	cvt.s64.s32 	%rd4902, %r106;
$L__BB23_641:
	shl.b64 	%rd4897, %rd9237, 3;
	add.s64 	%rd4898, %rd9049, %rd4897;
	ld.u64 	%rd4899, [%rd4898];
	add.s64 	%rd4900, %rd9077, %rd4897;
	ld.u64 	%rd4901, [%rd4900];
	setp.lt.u64 	%p687, %rd4899, %rd4901;
	setp.ge.u64 	%p358, %rd4899, %rd4901;
	add.s64 	%rd9237, %rd9237, 1;
	setp.ne.s64 	%p359, %rd9237, %rd4902;
	and.pred  	%p360, %p358, %p359;
	@%p360 bra 	$L__BB23_641;
$L__BB23_642:
	setp.eq.s16 	%p361, %rs1, 0;
	selp.b64 	%rd1009, %rd9049, %rd9077, %p687;
	bar.sync 	0;
	@%p361 bra 	$L__BB23_661;
	// begin inline asm
	mov.u32 %r220, %laneid;
	// end inline asm
	and.b32  	%r99, %r67, 7936;
	shl.b32 	%r221, %r220, 3;
	add.s32 	%r222, %r221, %r99;
	shr.s32 	%r223, %r222, 5;
	add.s32 	%r224, %r223, %r222;
	shl.b32 	%r225, %r224, 3;
	mov.u32 	%r226, _ZZN3cub18CUB_300001_SM_10006detail10merge_sort26DeviceMergeSortMergeKernelINS2_10policy_hubIPPyE9Policy600ES6_PNS0_8NullTypeES6_SA_j10tuple_lessS5_S9_EEvbT2_T3_T4_PT6_PT7_T5_PSE_SE_NS1_7vsmem_tEE19static_temp_storage;
	add.s32 	%r227, %r226, %r225;
	st.shared.u64 	[%r227], %rd680;
	st.shared.u64 	[%r227+8], %rd727;
	st.shared.u64 	[%r227+16], %rd774;
	st.shared.u64 	[%r227+24], %rd821;
	st.shared.u64 	[%r227+32], %rd868;
	st.shared.u64 	[%r227+40], %rd915;
	st.shared.u64 	[%r227+48], %rd962;
	st.shared.u64 	[%r227+56], %rd1009;
	bar.warp.sync 	-1;
	mad.lo.s32 	%r228, %r220, -7, %r222;
	shr.s32 	%r229, %r228, 5;
	add.s32 	%r230, %r229, %r228;
	shl.b32 	%r231, %r230, 3;
	add.s32 	%r232, %r226, %r231;
	ld.shared.u64 	%rd1010, [%r232];
	add.s32 	%r233, %r228, 32;
	shr.s32 	%r234, %r233, 5;
	add.s32 	%r235, %r234, %r228;
	shl.b32 	%r236, %r235, 3;
	add.s32 	%r237, %r226, %r236;
	ld.shared.u64 	%rd1011, [%r237+256];
	add.s32 	%r238, %r228, 64;
	shr.s32 	%r239, %r238, 5;
	add.s32 	%r240, %r239, %r228;
	shl.b32 	%r241, %r240, 3;
	add.s32 	%r242, %r226, %r241;
	ld.shared.u64 	%rd1012, [%r242+512];
	add.s32 	%r243, %r228, 96;
	shr.s32 	%r244, %r243, 5;
	add.s32 	%r245, %r244, %r228;
	shl.b32 	%r246, %r245, 3;
	add.s32 	%r247, %r226, %r246;
	ld.shared.u64 	%rd1013, [%r247+768];
	add.s32 	%r248, %r228, 128;
	shr.s32 	%r249, %r248, 5;
	add.s32 	%r250, %r249, %r228;
	shl.b32 	%r251, %r250, 3;
	add.s32 	%r252, %r226, %r251;
	ld.shared.u64 	%rd1014, [%r252+1024];
	add.s32 	%r253, %r228, 160;
	shr.s32 	%r254, %r253, 5;
	add.s32 	%r255, %r254, %r228;
	shl.b32 	%r256, %r255, 3;
	add.s32 	%r257, %r226, %r256;
	ld.shared.u64 	%rd1015, [%r257+1280];
	add.s32 	%r258, %r228, 192;
	shr.s32 	%r259, %r258, 5;
	add.s32 	%r260, %r259, %r228;
	shl.b32 	%r261, %r260, 3;
	add.s32 	%r262, %r226, %r261;
	ld.shared.u64 	%rd1016, [%r262+1536];
	add.s32 	%r263, %r228, 224;
	shr.s32 	%r264, %r263, 5;
	add.s32 	%r265, %r264, %r228;
	shl.b32 	%r266, %r265, 3;
	add.s32 	%r267, %r226, %r266;
	ld.shared.u64 	%rd1017, [%r267+1792];
	setp.ne.s32 	%p362, %r4, 0;
	@%p362 bra 	$L__BB23_645;
	st.volatile.shared.u32 	[_ZZN3cub18CUB_300001_SM_10006detail10merge_sort26DeviceMergeSortMergeKernelINS2_10policy_hubIPPyE9Policy600ES6_PNS0_8NullTypeES6_SA_j10tuple_lessS5_S9_EEvbT2_T3_T4_PT6_PT7_T5_PSE_SE_NS1_7vsmem_tEE19static_temp_storage+16896], %r66;
$L__BB23_645:
	bar.sync 	0;
	ld.volatile.shared.u32 	%r100, [_ZZN3cub18CUB_300001_SM_10006detail10merge_sort26DeviceMergeSortMergeKernelINS2_10policy_hubIPPyE9Policy600ES6_PNS0_8NullTypeES6_SA_j10tuple_lessS5_S9_EEvbT2_T3_T4_PT6_PT7_T5_PSE_SE_NS1_7vsmem_tEE19static_temp_storage+16896];
	and.b32  	%r268, %r4, 31;
	add.s32 	%r101, %r99, %r268;
	setp.ge.s32 	%p363, %r101, %r100;
	cvt.u64.u32 	%rd4903, %r101;
	cvt.u64.u32 	%rd4904, %r3;
	add.s64 	%rd4905, %rd4903, %rd4904;
	shl.b64 	%rd4906, %rd4905, 3;
	add.s64 	%rd1018, %rd1, %rd4906;
	@%p363 bra 	$L__BB23_647;
	st.global.u64 	[%rd1018], %rd1010;
$L__BB23_647:
	add.s32 	%r269, %r101, 32;
	setp.ge.s32 	%p364, %r269, %r100;
	@%p364 bra 	$L__BB23_649;
	st.global.u64 	[%rd1018+256], %rd1011;
$L__BB23_649:
	add.s32 	%r270, %r101, 64;
	setp.ge.s32 	%p365, %r270, %r100;
	@%p365 bra 	$L__BB23_651;
	st.global.u64 	[%rd1018+512], %rd1012;
$L__BB23_651:
	add.s32 	%r271, %r101, 96;
	setp.ge.s32 	%p366, %r271, %r100;
	@%p366 bra 	$L__BB23_653;
	st.global.u64 	[%rd1018+768], %rd1013;
$L__BB23_653:
	add.s32 	%r272, %r101, 128;
	setp.ge.s32 	%p367, %r272, %r100;
	@%p367 bra 	$L__BB23_655;
	st.global.u64 	[%rd1018+1024], %rd1014;
$L__BB23_655:
	add.s32 	%r273, %r101, 160;
	setp.ge.s32 	%p368, %r273, %r100;
	@%p368 bra 	$L__BB23_657;
	st.global.u64 	[%rd1018+1280], %rd1015;
$L__BB23_657:
	add.s32 	%r274, %r101, 192;
	setp.ge.s32 	%p369, %r274, %r100;
	@%p369 bra 	$L__BB23_659;
	st.global.u64 	[%rd1018+1536], %rd1016;
$L__BB23_659:
	add.s32 	%r275, %r101, 224;
	setp.ge.s32 	%p370, %r275, %r100;
	@%p370 bra 	$L__BB23_679;
	st.global.u64 	[%rd1018+1792], %rd1017;
	bra.uni 	$L__BB23_679;
$L__BB23_661:
	// begin inline asm
	mov.u32 %r276, %laneid;
	// end inline asm
	and.b32  	%r102, %r67, 7936;
	shl.b32 	%r277, %r276, 3;
	add.s32 	%r278, %r277, %r102;
	shr.s32 	%r279, %r278, 5;
	add.s32 	%r280, %r279, %r278;
	shl.b32 	%r281, %r280, 3;
	mov.u32 	%r282, _ZZN3cub18CUB_300001_SM_10006detail10merge_sort26DeviceMergeSortMergeKernelINS2_10policy_hubIPPyE9Policy600ES6_PNS0_8NullTypeES6_SA_j10tuple_lessS5_S9_EEvbT2_T3_T4_PT6_PT7_T5_PSE_SE_NS1_7vsmem_tEE19static_temp_storage;
	add.s32 	%r283, %r282, %r281;
	st.shared.u64 	[%r283], %rd680;
	st.shared.u64 	[%r283+8], %rd727;
	st.shared.u64 	[%r283+16], %rd774;
	st.shared.u64 	[%r283+24], %rd821;
	st.shared.u64 	[%r283+32], %rd868;
	st.shared.u64 	[%r283+40], %rd915;
	st.shared.u64 	[%r283+48], %rd962;
	st.shared.u64 	[%r283+56], %rd1009;
	bar.warp.sync 	-1;
	mad.lo.s32 	%r284, %r276, -7, %r278;
	shr.s32 	%r285, %r284, 5;
	add.s32 	%r286, %r285, %r284;
	shl.b32 	%r287, %r286, 3;
	add.s32 	%r288, %r282, %r287;
	ld.shared.u64 	%rd1019, [%r288];
	add.s32 	%r289, %r284, 32;
	shr.s32 	%r290, %r289, 5;
	add.s32 	%r291, %r290, %r284;
	shl.b32 	%r292, %r291, 3;
	add.s32 	%r293, %r282, %r292;
	ld.shared.u64 	%rd1020, [%r293+256];
	add.s32 	%r294, %r284, 64;
	shr.s32 	%r295, %r294, 5;
	add.s32 	%r296, %r295, %r284;
	shl.b32 	%r297, %r296, 3;
	add.s32 	%r298, %r282, %r297;
	ld.shared.u64 	%rd1021, [%r298+512];
	add.s32 	%r299, %r284, 96;
	shr.s32 	%r300, %r299, 5;
	add.s32 	%r301, %r300, %r284;
	shl.b32 	%r302, %r301, 3;
	add.s32 	%r303, %r282, %r302;
	ld.shared.u64 	%rd1022, [%r303+768];
	add.s32 	%r304, %r284, 128;
	shr.s32 	%r305, %r304, 5;
	add.s32 	%r306, %r305, %r284;
	shl.b32 	%r307, %r306, 3;
	add.s32 	%r308, %r282, %r307;
	ld.shared.u64 	%rd1023, [%r308+1024];
	add.s32 	%r309, %r284, 160;
	shr.s32 	%r310, %r309, 5;
	add.s32 	%r311, %r310, %r284;
	shl.b32 	%r312, %r311, 3;
	add.s32 	%r313, %r282, %r312;
	ld.shared.u64 	%rd1024, [%r313+1280];
	add.s32 	%r314, %r284, 192;
	shr.s32 	%r315, %r314, 5;
	add.s32 	%r316, %r315, %r284;
	shl.b32 	%r317, %r316, 3;
	add.s32 	%r318, %r282, %r317;
	ld.shared.u64 	%rd1025, [%r318+1536];
	add.s32 	%r319, %r284, 224;
	shr.s32 	%r320, %r319, 5;
	add.s32 	%r321, %r320, %r284;
	shl.b32 	%r322, %r321, 3;
	add.s32 	%r323, %r282, %r322;
	ld.shared.u64 	%rd1026, [%r323+1792];
	setp.ne.s32 	%p371, %r4, 0;
	@%p371 bra 	$L__BB23_663;
	st.volatile.shared.u32 	[_ZZN3cub18CUB_300001_SM_10006detail10merge_sort26DeviceMergeSortMergeKernelINS2_10policy_hubIPPyE9Policy600ES6_PNS0_8NullTypeES6_SA_j10tuple_lessS5_S9_EEvbT2_T3_T4_PT6_PT7_T5_PSE_SE_NS1_7vsmem_tEE19static_temp_storage+16896], %r66;
$L__BB23_663:
	bar.sync 	0;
	ld.volatile.shared.u32 	%r103, [_ZZN3cub18CUB_300001_SM_10006detail10merge_sort26DeviceMergeSortMergeKernelINS2_10policy_hubIPPyE9Policy600ES6_PNS0_8NullTypeES6_SA_j10tuple_lessS5_S9_EEvbT2_T3_T4_PT6_PT7_T5_PSE_SE_NS1_7vsmem_tEE19static_temp_storage+16896];
	and.b32  	%r324, %r4, 31;
	add.s32 	%r104, %r102, %r324;
	setp.ge.s32 	%p372, %r104, %r103;
	cvt.u64.u32 	%rd4907, %r104;
	cvt.u64.u32 	%rd4908, %r3;
	add.s64 	%rd4909, %rd4907, %rd4908;
	shl.b64 	%rd4910, %rd4909, 3;
	add.s64 	%rd1027, %rd2, %rd4910;
	@%p372 bra 	$L__BB23_665;
	st.global.u64 	[%rd1027], %rd1019;
$L__BB23_665:
	add.s32 	%r325, %r104, 32;
	setp.ge.s32 	%p373, %r325, %r103;
	@%p373 bra 	$L__BB23_667;
	st.global.u64 	[%rd1027+256], %rd1020;
$L__BB23_667:
	add.s32 	%r326, %r104, 64;
	setp.ge.s32 	%p374, %r326, %r103;
	@%p374 bra 	$L__BB23_669;
	st.global.u64 	[%rd1027+512], %rd1021;
$L__BB23_669:
	add.s32 	%r327, %r104, 96;
	setp.ge.s32 	%p375, %r327, %r103;
	@%p375 bra 	$L__BB23_671;
	st.global.u64 	[%rd1027+768], %rd1022;
$L__BB23_671:
	add.s32 	%r328, %r104, 128;
	setp.ge.s32 	%p376, %r328, %r103;
	@%p376 bra 	$L__BB23_673;
	st.global.u64 	[%rd1027+1024], %rd1023;
$L__BB23_673:
	add.s32 	%r329, %r104, 160;
	setp.ge.s32 	%p377, %r329, %r103;
	@%p377 bra 	$L__BB23_675;
	st.global.u64 	[%rd1027+1280], %rd1024;
$L__BB23_675:
	add.s32 	%r330, %r104, 192;
	setp.ge.s32 	%p378, %r330, %r103;
	@%p378 bra 	$L__BB23_677;
	st.global.u64 	[%rd1027+1536], %rd1025;
$L__BB23_677:
	add.s32 	%r331, %r104, 224;
	setp.ge.s32 	%p379, %r331, %r103;
	@%p379 bra 	$L__BB23_679;
	st.global.u64 	[%rd1027+1792], %rd1026;
$L__BB23_679:
	ret;

}
	// .globl	_ZN3cub18CUB_300001_SM_10006detail10merge_sort30DeviceMergeSortBlockSortKernelINS2_10policy_hubIPPyE9Policy600ES6_PNS0_8NullTypeES6_SA_m10tuple_lessS5_S9_EEvbT0_T1_T2_T3_T4_PT6_PT7_T5_NS1_7vsmem_tE
.visible .entry _ZN3cub18CUB_300001_SM_10006detail10merge_sort30DeviceMergeSortBlockSortKernelINS2_10policy_hubIPPyE9Policy600ES6_PNS0_8NullTypeES6_SA_m10tuple_lessS5_S9_EEvbT0_T1_T2_T3_T4_PT6_PT7_T5_NS1_7vsmem_tE(
	.param .u8 _ZN3cub18CUB_300001_SM_10006detail10merge_sort30DeviceMergeSortBlockSortKernelINS2_10policy_hubIPPyE9Policy600ES6_PNS0_8NullTypeES6_SA_m10tuple_lessS5_S9_EEvbT0_T1_T2_T3_T4_PT6_PT7_T5_NS1_7vsmem_tE_param_0,
	.param .u64 .ptr .align 1 _ZN3cub18CUB_300001_SM_10006detail10merge_sort30DeviceMergeSortBlockSortKernelINS2_10policy_hubIPPyE9Policy600ES6_PNS0_8NullTypeES6_SA_m10tuple_lessS5_S9_EEvbT0_T1_T2_T3_T4_PT6_PT7_T5_NS1_7vsmem_tE_param_1,
	.param .u64 .ptr .align 1 _ZN3cub18CUB_300001_SM_10006detail10merge_sort30DeviceMergeSortBlockSortKernelINS2_10policy_hubIPPyE9Policy600ES6_PNS0_8NullTypeES6_SA_m10tuple_lessS5_S9_EEvbT0_T1_T2_T3_T4_PT6_PT7_T5_NS1_7vsmem_tE_param_2,
	.param .u64 .ptr .align 1 _ZN3cub18CUB_300001_SM_10006detail10merge_sort30DeviceMergeSortBlockSortKernelINS2_10policy_hubIPPyE9Policy600ES6_PNS0_8NullTypeES6_SA_m10tuple_lessS5_S9_EEvbT0_T1_T2_T3_T4_PT6_PT7_T5_NS1_7vsmem_tE_param_3,
	.param .u64 .ptr .align 1 _ZN3cub18CUB_300001_SM_10006detail10merge_sort30DeviceMergeSortBlockSortKernelINS2_10policy_hubIPPyE9Policy600ES6_PNS0_8NullTypeES6_SA_m10tuple_lessS5_S9_EEvbT0_T1_T2_T3_T4_PT6_PT7_T5_NS1_7vsmem_tE_param_4,
	.param .u64 _ZN3cub18CUB_300001_SM_10006detail10merge_sort30DeviceMergeSortBlockSortKernelINS2_10policy_hubIPPyE9Policy600ES6_PNS0_8NullTypeES6_SA_m10tuple_lessS5_S9_EEvbT0_T1_T2_T3_T4_PT6_PT7_T5_NS1_7vsmem_tE_param_5,
	.param .u64 .ptr .align 1 _ZN3cub18CUB_300001_SM_10006detail10merge_sort30DeviceMergeSortBlockSortKernelINS2_10policy_hubIPPyE9Policy600ES6_PNS0_8NullTypeES6_SA_m10tuple_lessS5_S9_EEvbT0_T1_T2_T3_T4_PT6_PT7_T5_NS1_7vsmem_tE_param_6,
	.param .u64 .ptr .align 1 _ZN3cub18CUB_300001_SM_10006detail10merge_sort30DeviceMergeSortBlockSortKernelINS2_10policy_hubIPPyE9Policy600ES6_PNS0_8NullTypeES6_SA_m10tuple_lessS5_S9_EEvbT0_T1_T2_T3_T4_PT6_PT7_T5_NS1_7vsmem_tE_param_7,
	.param .align 8 .b8 _ZN3cub18CUB_300001_SM_10006detail10merge_sort30DeviceMergeSortBlockSortKernelINS2_10policy_hubIPPyE9Policy600ES6_PNS0_8NullTypeES6_SA_m10tuple_lessS5_S9_EEvbT0_T1_T2_T3_T4_PT6_PT7_T5_NS1_7vsmem_tE_param_8[16],
	.param .align 8 .b8 _ZN3cub18CUB_300001_SM_10006detail10merge_sort30DeviceMergeSortBlockSortKernelINS2_10policy_hubIPPyE9Policy600ES6_PNS0_8NullTypeES6_SA_m10tuple_lessS5_S9_EEvbT0_T1_T2_T3_T4_PT6_PT7_T5_NS1_7vsmem_tE_param_9[8]
)
.maxntid 256
{
	.reg .pred 	%p<1812>;
	.reg .b16 	%rs<8>;
	.reg .b32 	%r<476>;
	.reg .b64 	%rd<39184>;
	// demoted variable
	.shared .align 16 .b8 _ZZN3cub18CUB_300001_SM_10006detail10merge_sort30DeviceMergeSortBlockSortKernelINS2_10policy_hubIPPyE9Policy600ES6_PNS0_8NullTypeES6_SA_m10tuple_lessS5_S9_EEvbT0_T1_T2_T3_T4_PT6_PT7_T5_NS1_7vsmem_tEE19static_temp_storage[16912];
	ld.param.u32 	%r118, [_ZN3cub18CUB_300001_SM_10006detail10merge_sort30DeviceMergeSortBlockSortKernelINS2_10policy_hubIPPyE9Policy600ES6_PNS0_8NullTypeES6_SA_m10tuple_lessS5_S9_EEvbT0_T1_T2_T3_T4_PT6_PT7_T5_NS1_7vsmem_tE_param_8+8];
	ld.param.u64 	%rd3822, [_ZN3cub18CUB_300001_SM_10006detail10merge_sort30DeviceMergeSortBlockSortKernelINS2_10policy_hubIPPyE9Policy600ES6_PNS0_8NullTypeES6_SA_m10tuple_lessS5_S9_EEvbT0_T1_T2_T3_T4_PT6_PT7_T5_NS1_7vsmem_tE_param_8];
	ld.param.u64 	%rd3823, [_ZN3cub18CUB_300001_SM_10006detail10merge_sort30DeviceMergeSortBlockSortKernelINS2_10policy_hubIPPyE9Policy600ES6_PNS0_8NullTypeES6_SA_m10tuple_lessS5_S9_EEvbT0_T1_T2_T3_T4_PT6_PT7_T5_NS1_7vsmem_tE_param_1];
	ld.param.u64 	%rd3820, [_ZN3cub18CUB_300001_SM_10006detail10merge_sort30DeviceMergeSortBlockSortKernelINS2_10policy_hubIPPyE9Policy600ES6_PNS0_8NullTypeES6_SA_m10tuple_lessS5_S9_EEvbT0_T1_T2_T3_T4_PT6_PT7_T5_NS1_7vsmem_tE_param_5];
	cvta.to.global.u64 	%rd1, %rd3823;
	mov.u32 	%r124, %ctaid.x;
	cvt.u64.u32 	%rd3824, %r124;
	mov.u32 	%r125, %nctaid.x;
	cvt.u64.u32 	%rd3825, %r125;
	mul.wide.u32 	%rd3, %r124, 2048;
	add.s64 	%rd3826, %rd3825, -1;
	setp.le.u64 	%p55, %rd3826, %rd3824;
	@%p55 bra 	$L__BB24_1149;
	// begin inline asm
	griddepcontrol.wait;
	// end inline asm
	mov.u32 	%r2, %tid.x;
	and.b32  	%r316, %r2, 31;
	shl.b32 	%r317, %r2, 3;
	and.b32  	%r318, %r317, 7936;
	or.b32  	%r319, %r318, %r316;
	cvt.u64.u32 	%rd21559, %r319;
	add.s64 	%rd4, %rd3, %rd21559;
	shl.b64 	%rd21560, %rd4, 3;
	add.s64 	%rd21561, %rd1, %rd21560;
	ld.global.u64 	%rd21562, [%rd21561];
	ld.global.u64 	%rd21563, [%rd21561+256];
	ld.global.u64 	%rd21564, [%rd21561+512];
	ld.global.u64 	%rd21565, [%rd21561+768];
	ld.global.u64 	%rd21566, [%rd21561+1024];
	ld.global.u64 	%rd21567, [%rd21561+1280];
	ld.global.u64 	%rd21568, [%rd21561+1536];
	ld.global.u64 	%rd21569, [%rd21561+1792];
	// begin inline asm
	mov.u32 %r315, %laneid;
	// end inline asm
	add.s32 	%r320, %r315, %r318;
	shr.s32 	%r321, %r320, 5;
	add.s32 	%r322, %r321, %r320;
	shl.b32 	%r323, %r322, 3;
	mov.u32 	%r324, _ZZN3cub18CUB_300001_SM_10006detail10merge_sort30DeviceMergeSortBlockSortKernelINS2_10policy_hubIPPyE9Policy600ES6_PNS0_8NullTypeES6_SA_m10tuple_lessS5_S9_EEvbT0_T1_T2_T3_T4_PT6_PT7_T5_NS1_7vsmem_tEE19static_temp_storage;
	add.s32 	%r3, %r324, %r323;
	st.shared.u64 	[%r3], %rd21562;
	add.s32 	%r325, %r320, 32;
	shr.s32 	%r326, %r325, 5;
	add.s32 	%r327, %r326, %r320;
	shl.b32 	%r328, %r327, 3;
	add.s32 	%r4, %r324, %r328;
	st.shared.u64 	[%r4+256], %rd21563;
	add.s32 	%r329, %r320, 64;
	shr.s32 	%r330, %r329, 5;
	add.s32 	%r331, %r330, %r320;
	shl.b32 	%r332, %r331, 3;
	add.s32 	%r5, %r324, %r332;
	st.shared.u64 	[%r5+512], %rd21564;
	add.s32 	%r333, %r320, 96;
	shr.s32 	%r334, %r333, 5;
	add.s32 	%r335, %r334, %r320;
	shl.b32 	%r336, %r335, 3;
	add.s32 	%r6, %r324, %r336;
	st.shared.u64 	[%r6+768], %rd21565;
	add.s32 	%r337, %r320, 128;
	shr.s32 	%r338, %r337, 5;
	add.s32 	%r339, %r338, %r320;
	shl.b32 	%r340, %r339, 3;
	add.s32 	%r7, %r324, %r340;
	st.shared.u64 	[%r7+1024], %rd21566;
	add.s32 	%r341, %r320, 160;
	shr.s32 	%r342, %r341, 5;
	add.s32 	%r343, %r342, %r320;
	shl.b32 	%r344, %r343, 3;
	add.s32 	%r8, %r324, %r344;
	st.shared.u64 	[%r8+1280], %rd21567;
	add.s32 	%r345, %r320, 192;
	shr.s32 	%r346, %r345, 5;
	add.s32 	%r347, %r346, %r320;
	shl.b32 	%r348, %r347, 3;
	add.s32 	%r9, %r324, %r348;
	st.shared.u64 	[%r9+1536], %rd21568;
	add.s32 	%r349, %r320, 224;
	shr.s32 	%r350, %r349, 5;
	add.s32 	%r351, %r350, %r320;
	shl.b32 	%r352, %r351, 3;
	add.s32 	%r10, %r324, %r352;
	st.shared.u64 	[%r10+1792], %rd21569;
	bar.warp.sync 	-1;
	mad.lo.s32 	%r353, %r315, 7, %r320;
	shr.s32 	%r354, %r353, 5;
	add.s32 	%r355, %r354, %r353;
	shl.b32 	%r356, %r355, 3;
	add.s32 	%r11, %r324, %r356;
	ld.shared.u64 	%rd36936, [%r11];
	add.s32 	%r357, %r353, 1;
	shr.s32 	%r358, %r357, 5;
	add.s32 	%r359, %r358, %r353;
	shl.b32 	%r360, %r359, 3;
	add.s32 	%r12, %r324, %r360;
	ld.shared.u64 	%rd37678, [%r12+8];
	add.s32 	%r361, %r353, 2;
	shr.s32 	%r362, %r361, 5;
	add.s32 	%r363, %r362, %r353;
	shl.b32 	%r364, %r363, 3;
	add.s32 	%r13, %r324, %r364;
	ld.shared.u64 	%rd37677, [%r13+16];
	add.s32 	%r365, %r353, 3;
	shr.s32 	%r366, %r365, 5;
	add.s32 	%r367, %r366, %r353;
	shl.b32 	%r368, %r367, 3;
	add.s32 	%r14, %r324, %r368;
	ld.shared.u64 	%rd37676, [%r14+24];
	add.s32 	%r369, %r353, 4;
	shr.s32 	%r370, %r369, 5;
	add.s32 	%r371, %r370, %r353;
	shl.b32 	%r372, %r371, 3;
	add.s32 	%r15, %r324, %r372;
	ld.shared.u64 	%rd37675, [%r15+32];
	add.s32 	%r373, %r353, 5;
	shr.s32 	%r374, %r373, 5;
	add.s32 	%r375, %r374, %r353;
	shl.b32 	%r376, %r375, 3;
	add.s32 	%r16, %r324, %r376;
	ld.shared.u64 	%rd37666, [%r16+40];
	add.s32 	%r377, %r353, 6;
	shr.s32 	%r378, %r377, 5;
	add.s32 	%r379, %r378, %r353;
	shl.b32 	%r380, %r379, 3;
	add.s32 	%r17, %r324, %r380;
	ld.shared.u64 	%rd37665, [%r17+48];
	add.s32 	%r381, %r353, 7;
	shr.s32 	%r382, %r381, 5;
	add.s32 	%r383, %r382, %r353;
	shl.b32 	%r384, %r383, 3;
	add.s32 	%r18, %r324, %r384;
	ld.shared.u64 	%rd37672, [%r18+56];
	bar.sync 	0;
	// begin inline asm
	griddepcontrol.launch_dependents;
	// end inline asm
	setp.eq.s64 	%p1020, %rd3822, 0;
	cvt.s64.s32 	%rd13, %r118;
	@%p1020 bra 	$L__BB24_2;
	bra.uni 	$L__BB24_87;
$L__BB24_2:
	setp.eq.s32 	%p1497, %r118, 0;
	@%p1497 bra 	$L__BB24_843;
	mov.b64 	%rd36898, 0;
$L__BB24_4:
	shl.b64 	%rd32939, %rd36898, 3;
	add.s64 	%rd32940, %rd37678, %rd32939;
	ld.u64 	%rd32941, [%rd32940];
	add.s64 	%rd32942, %rd36936, %rd32939;
	ld.u64 	%rd32943, [%rd32942];
	setp.lt.u64 	%p1498, %rd32941, %rd32943;
	mov.u64 	%rd36899, %rd36936;
	mov.u64 	%rd36900, %rd37678;
	@%p1498 bra 	$L__BB24_6;
	add.s64 	%rd36898, %rd36898, 1;
	setp.ne.s64 	%p1499, %rd36898, %rd13;
	mov.u64 	%rd36899, %rd37678;
	mov.u64 	%rd36900, %rd36936;
	@%p1499 bra 	$L__BB24_4;
$L__BB24_6:
	mov.b64 	%rd36901, 0;
$L__BB24_7:
	shl.b64 	%rd32945, %rd36901, 3;
	add.s64 	%rd32946, %rd37676, %rd32945;
	ld.u64 	%rd32947, [%rd32946];
	add.s64 	%rd32948, %rd37677, %rd32945;
	ld.u64 	%rd32949, [%rd32948];
	setp.lt.u64 	%p1500, %rd32947, %rd32949;
	mov.u64 	%rd36902, %rd37677;
	mov.u64 	%rd36903, %rd37676;
	@%p1500 bra 	$L__BB24_9;
	add.s64 	%rd36901, %rd36901, 1;
	setp.ne.s64 	%p1501, %rd36901, %rd13;
	mov.u64 	%rd36902, %rd37676;
	mov.u64 	%rd36903, %rd37677;
	@%p1501 bra 	$L__BB24_7;
$L__BB24_9:
	mov.b64 	%rd36904, 0;
$L__BB24_10:
	shl.b64 	%rd32951, %rd36904, 3;
	add.s64 	%rd32952, %rd37666, %rd32951;
	ld.u64 	%rd32953, [%rd32952];
	add.s64 	%rd32954, %rd37675, %rd32951;
	ld.u64 	%rd32955, [%rd32954];
	setp.lt.u64 	%p1502, %rd32953, %rd32955;
	mov.u64 	%rd36905, %rd37675;
	mov.u64 	%rd36906, %rd37666;
	@%p1502 bra 	$L__BB24_12;
	add.s64 	%rd36904, %rd36904, 1;
	setp.ne.s64 	%p1503, %rd36904, %rd13;
	mov.u64 	%rd36905, %rd37666;
	mov.u64 	%rd36906, %rd37675;
	@%p1503 bra 	$L__BB24_10;
$L__BB24_12:
	mov.b64 	%rd36907, 0;
$L__BB24_13:
	shl.b64 	%rd32957, %rd36907, 3;
	add.s64 	%rd32958, %rd37672, %rd32957;
	ld.u64 	%rd32959, [%rd32958];
	add.s64 	%rd32960, %rd37665, %rd32957;
	ld.u64 	%rd32961, [%rd32960];
	setp.lt.u64 	%p1504, %rd32959, %rd32961;
	mov.u64 	%rd36908, %rd37665;
	mov.u64 	%rd36909, %rd37672;
	@%p1504 bra 	$L__BB24_15;
	add.s64 	%rd36907, %rd36907, 1;
	setp.ne.s64 	%p1505, %rd36907, %rd13;
	mov.u64 	%rd36908, %rd37672;
	mov.u64 	%rd36909, %rd37665;
	@%p1505 bra 	$L__BB24_13;
$L__BB24_15:
	mov.b64 	%rd36828, 0;
$L__BB24_16:
	shl.b64 	%rd32963, %rd36828, 3;
	add.s64 	%rd32964, %rd36903, %rd32963;
	ld.u64 	%rd32965, [%rd32964];
	add.s64 	%rd32966, %rd36899, %rd32963;
	ld.u64 	%rd32967, [%rd32966];
	setp.lt.u64 	%p1506, %rd32965, %rd32967;
	mov.u64 	%rd36829, %rd36899;
	mov.u64 	%rd36830, %rd36903;
	@%p1506 bra 	$L__BB24_18;
	add.s64 	%rd36828, %rd36828, 1;
	setp.ne.s64 	%p1507, %rd36828, %rd13;
	mov.u64 	%rd36829, %rd36903;
	mov.u64 	%rd36830, %rd36899;
	@%p1507 bra 	$L__BB24_16;
$L__BB24_18:
	mov.b64 	%rd36831, 0;
$L__BB24_19:
	shl.b64 	%rd32969, %rd36831, 3;
	add.s64 	%rd32970, %rd36906, %rd32969;
	ld.u64 	%rd32971, [%rd32970];
	add.s64 	%rd32972, %rd36902, %rd32969;
	ld.u64 	%rd32973, [%rd32972];
	setp.lt.u64 	%p1508, %rd32971, %rd32973;
	mov.u64 	%rd36832, %rd36902;
	mov.u64 	%rd36833, %rd36906;
	@%p1508 bra 	$L__BB24_21;
	add.s64 	%rd36831, %rd36831, 1;
	setp.ne.s64 	%p1509, %rd36831, %rd13;
	mov.u64 	%rd36832, %rd36906;
	mov.u64 	%rd36833, %rd36902;
	@%p1509 bra 	$L__BB24_19;
$L__BB24_21:
	mov.b64 	%rd36834, 0;
$L__BB24_22:
	shl.b64 	%rd32975, %rd36834, 3;
	add.s64 	%rd32976, %rd36909, %rd32975;
	ld.u64 	%rd32977, [%rd32976];
	add.s64 	%rd32978, %rd36905, %rd32975;
	ld.u64 	%rd32979, [%rd32978];
	setp.lt.u64 	%p1510, %rd32977, %rd32979;
	mov.u64 	%rd36835, %rd36905;
	mov.u64 	%rd36836, %rd36909;
	@%p1510 bra 	$L__BB24_24;
	add.s64 	%rd36834, %rd36834, 1;
	setp.ne.s64 	%p1511, %rd36834, %rd13;
	mov.u64 	%rd36835, %rd36909;
	mov.u64 	%rd36836, %rd36905;
	@%p1511 bra 	$L__BB24_22;
$L__BB24_24:
	mov.b64 	%rd36837, 0;
$L__BB24_25:
	shl.b64 	%rd32981, %rd36837, 3;
	add.s64 	%rd32982, %rd36830, %rd32981;
	ld.u64 	%rd32983, [%rd32982];
	add.s64 	%rd32984, %rd36900, %rd32981;
	ld.u64 	%rd32985, [%rd32984];
	setp.lt.u64 	%p1512, %rd32983, %rd32985;
	mov.u64 	%rd36838, %rd36900;
	mov.u64 	%rd36839, %rd36830;
	@%p1512 bra 	$L__BB24_27;
	add.s64 	%rd36837, %rd36837, 1;
	setp.ne.s64 	%p1513, %rd36837, %rd13;
	mov.u64 	%rd36838, %rd36830;
	mov.u64 	%rd36839, %rd36900;
	@%p1513 bra 	$L__BB24_25;
$L__BB24_27:
	mov.b64 	%rd36840, 0;
$L__BB24_28:
	shl.b64 	%rd32987, %rd36840, 3;
	add.s64 	%rd32988, %rd36833, %rd32987;
	ld.u64 	%rd32989, [%rd32988];
	add.s64 	%rd32990, %rd36829, %rd32987;
	ld.u64 	%rd32991, [%rd32990];
	setp.lt.u64 	%p1514, %rd32989, %rd32991;
	mov.u64 	%rd36841, %rd36829;
	mov.u64 	%rd36842, %rd36833;
	@%p1514 bra 	$L__BB24_30;
	add.s64 	%rd36840, %rd36840, 1;
	setp.ne.s64 	%p1515, %rd36840, %rd13;
	mov.u64 	%rd36841, %rd36833;
	mov.u64 	%rd36842, %rd36829;
	@%p1515 bra 	$L__BB24_28;
$L__BB24_30:
	mov.b64 	%rd36843, 0;
$L__BB24_31:
	shl.b64 	%rd32993, %rd36843, 3;
	add.s64 	%rd32994, %rd36836, %rd32993;
	ld.u64 	%rd32995, [%rd32994];
	add.s64 	%rd32996, %rd36832, %rd32993;
	ld.u64 	%rd32997, [%rd32996];
	setp.lt.u64 	%p1516, %rd32995, %rd32997;
	mov.u64 	%rd36844, %rd36832;
	mov.u64 	%rd36845, %rd36836;
	@%p1516 bra 	$L__BB24_33;
	add.s64 	%rd36843, %rd36843, 1;
	setp.ne.s64 	%p1517, %rd36843, %rd13;
	mov.u64 	%rd36844, %rd36836;
	mov.u64 	%rd36845, %rd36832;
	@%p1517 bra 	$L__BB24_31;
$L__BB24_33:
	mov.b64 	%rd36846, 0;
$L__BB24_34:
	shl.b64 	%rd32999, %rd36846, 3;
	add.s64 	%rd33000, %rd36908, %rd32999;
	ld.u64 	%rd33001, [%rd33000];
	add.s64 	%rd33002, %rd36835, %rd32999;
	ld.u64 	%rd33003, [%rd33002];
	setp.lt.u64 	%p1518, %rd33001, %rd33003;
	mov.u64 	%rd36847, %rd36835;
	mov.u64 	%rd36848, %rd36908;
	@%p1518 bra 	$L__BB24_36;
	add.s64 	%rd36846, %rd36846, 1;
	setp.ne.s64 	%p1519, %rd36846, %rd13;
	mov.u64 	%rd36847, %rd36908;
	mov.u64 	%rd36848, %rd36835;
	@%p1519 bra 	$L__BB24_34;
$L__BB24_36:
	mov.b64 	%rd36849, 0;
$L__BB24_37:
	shl.b64 	%rd33005, %rd36849, 3;
	add.s64 	%rd33006, %rd36842, %rd33005;
	ld.u64 	%rd33007, [%rd33006];
	add.s64 	%rd33008, %rd36838, %rd33005;
	ld.u64 	%rd33009, [%rd33008];
	setp.lt.u64 	%p1520, %rd33007, %rd33009;
	mov.u64 	%rd36850, %rd36838;
	mov.u64 	%rd36851, %rd36842;
	@%p1520 bra 	$L__BB24_39;
	add.s64 	%rd36849, %rd36849, 1;
	setp.ne.s64 	%p1521, %rd36849, %rd13;
	mov.u64 	%rd36850, %rd36842;
	mov.u64 	%rd36851, %rd36838;
	@%p1521 bra 	$L__BB24_37;
$L__BB24_39:
	mov.b64 	%rd36852, 0;
$L__BB24_40:
	shl.b64 	%rd33011, %rd36852, 3;
	add.s64 	%rd33012, %rd36845, %rd33011;
	ld.u64 	%rd33013, [%rd33012];
	add.s64 	%rd33014, %rd36841, %rd33011;
	ld.u64 	%rd33015, [%rd33014];
	setp.lt.u64 	%p1522, %rd33013, %rd33015;
	mov.u64 	%rd36853, %rd36841;
	mov.u64 	%rd36854, %rd36845;
	@%p1522 bra 	$L__BB24_42;
	add.s64 	%rd36852, %rd36852, 1;
	setp.ne.s64 	%p1523, %rd36852, %rd13;
	mov.u64 	%rd36853, %rd36845;
	mov.u64 	%rd36854, %rd36841;
	@%p1523 bra 	$L__BB24_40;
$L__BB24_42:
	mov.b64 	%rd36855, 0;
$L__BB24_43:
	shl.b64 	%rd33017, %rd36855, 3;
	add.s64 	%rd33018, %rd36848, %rd33017;
	ld.u64 	%rd33019, [%rd33018];
	add.s64 	%rd33020, %rd36844, %rd33017;
	ld.u64 	%rd33021, [%rd33020];
	setp.lt.u64 	%p1524, %rd33019, %rd33021;
	mov.u64 	%rd36856, %rd36844;
	mov.u64 	%rd36857, %rd36848;
	@%p1524 bra 	$L__BB24_45;
	add.s64 	%rd36855, %rd36855, 1;
	setp.ne.s64 	%p1525, %rd36855, %rd13;
	mov.u64 	%rd36856, %rd36848;
	mov.u64 	%rd36857, %rd36844;
	@%p1525 bra 	$L__BB24_43;
$L__BB24_45:
	mov.b64 	%rd36858, 0;
$L__BB24_46:
	shl.b64 	%rd33023, %rd36858, 3;
	add.s64 	%rd33024, %rd36851, %rd33023;
	ld.u64 	%rd33025, [%rd33024];
	add.s64 	%rd33026, %rd36839, %rd33023;
	ld.u64 	%rd33027, [%rd33026];
	setp.lt.u64 	%p1526, %rd33025, %rd33027;
	mov.u64 	%rd36859, %rd36839;
	mov.u64 	%rd36860, %rd36851;
	@%p1526 bra 	$L__BB24_48;
	add.s64 	%rd36858, %rd36858, 1;
	setp.ne.s64 	%p1527, %rd36858, %rd13;
	mov.u64 	%rd36859, %rd36851;
	mov.u64 	%rd36860, %rd36839;
	@%p1527 bra 	$L__BB24_46;
$L__BB24_48:
	mov.b64 	%rd36861, 0;
$L__BB24_49:
	shl.b64 	%rd33029, %rd36861, 3;
	add.s64 	%rd33030, %rd36854, %rd33029;
	ld.u64 	%rd33031, [%rd33030];
	add.s64 	%rd33032, %rd36850, %rd33029;
	ld.u64 	%rd33033, [%rd33032];
	setp.lt.u64 	%p1528, %rd33031, %rd33033;
	mov.u64 	%rd36862, %rd36850;
	mov.u64 	%rd36863, %rd36854;
	@%p1528 bra 	$L__BB24_51;
	add.s64 	%rd36861, %rd36861, 1;
	setp.ne.s64 	%p1529, %rd36861, %rd13;
	mov.u64 	%rd36862, %rd36854;
	mov.u64 	%rd36863, %rd36850;
	@%p1529 bra 	$L__BB24_49;
$L__BB24_51:
	mov.b64 	%rd36864, 0;
$L__BB24_52:
	shl.b64 	%rd33035, %rd36864, 3;
	add.s64 	%rd33036, %rd36857, %rd33035;
	ld.u64 	%rd33037, [%rd33036];
	add.s64 	%rd33038, %rd36853, %rd33035;
	ld.u64 	%rd33039, [%rd33038];
	setp.lt.u64 	%p1530, %rd33037, %rd33039;
	mov.u64 	%rd36865, %rd36853;
	mov.u64 	%rd36866, %rd36857;
	@%p1530 bra 	$L__BB24_54;
	add.s64 	%rd36864, %rd36864, 1;
	setp.ne.s64 	%p1531, %rd36864, %rd13;
	mov.u64 	%rd36865, %rd36857;
	mov.u64 	%rd36866, %rd36853;
	@%p1531 bra 	$L__BB24_52;
$L__BB24_54:
	mov.b64 	%rd36867, 0;
$L__BB24_55:
	shl.b64 	%rd33041, %rd36867, 3;
	add.s64 	%rd33042, %rd36847, %rd33041;
	ld.u64 	%rd33043, [%rd33042];
	add.s64 	%rd33044, %rd36856, %rd33041;
	ld.u64 	%rd33045, [%rd33044];
	setp.lt.u64 	%p1532, %rd33043, %rd33045;
	mov.u64 	%rd36868, %rd36856;
	mov.u64 	%rd36869, %rd36847;
	@%p1532 bra 	$L__BB24_57;
	add.s64 	%rd36867, %rd36867, 1;
	setp.ne.s64 	%p1533, %rd36867, %rd13;
	mov.u64 	%rd36868, %rd36847;
	mov.u64 	%rd36869, %rd36856;
	@%p1533 bra 	$L__BB24_55;
$L__BB24_57:
	mov.b64 	%rd36870, 0;
$L__BB24_58:
	shl.b64 	%rd33047, %rd36870, 3;
	add.s64 	%rd33048, %rd36863, %rd33047;
	ld.u64 	%rd33049, [%rd33048];
	add.s64 	%rd33050, %rd36859, %rd33047;
	ld.u64 	%rd33051, [%rd33050];
	setp.lt.u64 	%p1534, %rd33049, %rd33051;
	mov.u64 	%rd36871, %rd36859;
	mov.u64 	%rd36872, %rd36863;
	@%p1534 bra 	$L__BB24_60;
	add.s64 	%rd36870, %rd36870, 1;
	setp.ne.s64 	%p1535, %rd36870, %rd13;
	mov.u64 	%rd36871, %rd36863;
	mov.u64 	%rd36872, %rd36859;
	@%p1535 bra 	$L__BB24_58;
$L__BB24_60:
	mov.b64 	%rd36873, 0;
$L__BB24_61:
	shl.b64 	%rd33053, %rd36873, 3;
	add.s64 	%rd33054, %rd36866, %rd33053;
	ld.u64 	%rd33055, [%rd33054];
	add.s64 	%rd33056, %rd36862, %rd33053;
	ld.u64 	%rd33057, [%rd33056];
	setp.lt.u64 	%p1536, %rd33055, %rd33057;
	mov.u64 	%rd36874, %rd36862;
	mov.u64 	%rd36875, %rd36866;
	@%p1536 bra 	$L__BB24_63;
	add.s64 	%rd36873, %rd36873, 1;
	setp.ne.s64 	%p1537, %rd36873, %rd13;
	mov.u64 	%rd36874, %rd36866;
	mov.u64 	%rd36875, %rd36862;
	@%p1537 bra 	$L__BB24_61;
$L__BB24_63:
	mov.b64 	%rd36876, 0;
$L__BB24_64:
	shl.b64 	%rd33059, %rd36876, 3;
	add.s64 	%rd33060, %rd36869, %rd33059;
	ld.u64 	%rd33061, [%rd33060];
	add.s64 	%rd33062, %rd36865, %rd33059;
	ld.u64 	%rd33063, [%rd33062];
	setp.lt.u64 	%p1538, %rd33061, %rd33063;
	mov.u64 	%rd36877, %rd36865;
	mov.u64 	%rd36878, %rd36869;
	@%p1538 bra 	$L__BB24_66;
	add.s64 	%rd36876, %rd36876, 1;
	setp.ne.s64 	%p1539, %rd36876, %rd13;
	mov.u64 	%rd36877, %rd36869;
	mov.u64 	%rd36878, %rd36865;
	@%p1539 bra 	$L__BB24_64;
$L__BB24_66:
	mov.b64 	%rd36879, 0;
$L__BB24_67:
	shl.b64 	%rd33065, %rd36879, 3;
	add.s64 	%rd33066, %rd36872, %rd33065;
	ld.u64 	%rd33067, [%rd33066];
	add.s64 	%rd33068, %rd36860, %rd33065;
	ld.u64 	%rd33069, [%rd33068];
	setp.lt.u64 	%p1540, %rd33067, %rd33069;
	mov.u64 	%rd36880, %rd36860;
	mov.u64 	%rd36936, %rd36872;
	@%p1540 bra 	$L__BB24_69;
	add.s64 	%rd36879, %rd36879, 1;
	setp.ne.s64 	%p1541, %rd36879, %rd13;
	mov.u64 	%rd36880, %rd36872;
	mov.u64 	%rd36936, %rd36860;
	@%p1541 bra 	$L__BB24_67;
$L__BB24_69:
	mov.b64 	%rd36882, 0;
$L__BB24_70:
	shl.b64 	%rd33071, %rd36882, 3;
	add.s64 	%rd33072, %rd36875, %rd33071;
	ld.u64 	%rd33073, [%rd33072];
	add.s64 	%rd33074, %rd36871, %rd33071;
	ld.u64 	%rd33075, [%rd33074];
	setp.lt.u64 	%p1542, %rd33073, %rd33075;
	mov.u64 	%rd36883, %rd36871;
	mov.u64 	%rd36884, %rd36875;
	@%p1542 bra 	$L__BB24_72;
	add.s64 	%rd36882, %rd36882, 1;
	setp.ne.s64 	%p1543, %rd36882, %rd13;
	mov.u64 	%rd36883, %rd36875;
	mov.u64 	%rd36884, %rd36871;
	@%p1543 bra 	$L__BB24_70;
$L__BB24_72:
	mov.b64 	%rd36885, 0;
$L__BB24_73:
	shl.b64 	%rd33077, %rd36885, 3;
	add.s64 	%rd33078, %rd36878, %rd33077;
	ld.u64 	%rd33079, [%rd33078];
	add.s64 	%rd33080, %rd36874, %rd33077;
	ld.u64 	%rd33081, [%rd33080];
	setp.lt.u64 	%p1544, %rd33079, %rd33081;
	mov.u64 	%rd36886, %rd36874;
	mov.u64 	%rd36887, %rd36878;
	@%p1544 bra 	$L__BB24_75;
	add.s64 	%rd36885, %rd36885, 1;
	setp.ne.s64 	%p1545, %rd36885, %rd13;
	mov.u64 	%rd36886, %rd36878;
	mov.u64 	%rd36887, %rd36874;
	@%p1545 bra 	$L__BB24_73;
$L__BB24_75:
	mov.b64 	%rd36888, 0;
$L__BB24_76:
	shl.b64 	%rd33083, %rd36888, 3;
	add.s64 	%rd33084, %rd36868, %rd33083;
	ld.u64 	%rd33085, [%rd33084];
	add.s64 	%rd33086, %rd36877, %rd33083;
	ld.u64 	%rd33087, [%rd33086];
	setp.lt.u64 	%p1546, %rd33085, %rd33087;
	mov.u64 	%rd37672, %rd36877;
	mov.u64 	%rd36890, %rd36868;
	@%p1546 bra 	$L__BB24_78;
	add.s64 	%rd36888, %rd36888, 1;
	setp.ne.s64 	%p1547, %rd36888, %rd13;
	mov.u64 	%rd37672, %rd36868;
	mov.u64 	%rd36890, %rd36877;
	@%p1547 bra 	$L__BB24_76;
$L__BB24_78:
	mov.b64 	%rd36891, 0;
$L__BB24_79:
	shl.b64 	%rd33089, %rd36891, 3;
	add.s64 	%rd33090, %rd36884, %rd33089;
	ld.u64 	%rd33091, [%rd33090];
	add.s64 	%rd33092, %rd36880, %rd33089;
	ld.u64 	%rd33093, [%rd33092];
	setp.lt.u64 	%p1548, %rd33091, %rd33093;
	mov.u64 	%rd37677, %rd36880;
	mov.u64 	%rd37678, %rd36884;
	@%p1548 bra 	$L__BB24_81;
	add.s64 	%rd36891, %rd36891, 1;
	setp.ne.s64 	%p1549, %rd36891, %rd13;
	mov.u64 	%rd37677, %rd36884;
	mov.u64 	%rd37678, %rd36880;
	@%p1549 bra 	$L__BB24_79;
$L__BB24_81:
	mov.b64 	%rd36894, 0;
$L__BB24_82:
	shl.b64 	%rd33095, %rd36894, 3;
	add.s64 	%rd33096, %rd36887, %rd33095;
	ld.u64 	%rd33097, [%rd33096];
	add.s64 	%rd33098, %rd36883, %rd33095;
	ld.u64 	%rd33099, [%rd33098];
	setp.lt.u64 	%p1550, %rd33097, %rd33099;
	mov.u64 	%rd37675, %rd36883;
	mov.u64 	%rd37676, %rd36887;
	@%p1550 bra 	$L__BB24_84;
	add.s64 	%rd36894, %rd36894, 1;
	setp.ne.s64 	%p1551, %rd36894, %rd13;
	mov.u64 	%rd37675, %rd36887;
	mov.u64 	%rd37676, %rd36883;
	@%p1551 bra 	$L__BB24_82;
$L__BB24_84:
	mov.b64 	%rd36897, 0;
$L__BB24_85:
	shl.b64 	%rd33101, %rd36897, 3;
	add.s64 	%rd33102, %rd36890, %rd33101;
	ld.u64 	%rd33103, [%rd33102];
	add.s64 	%rd33104, %rd36886, %rd33101;
	ld.u64 	%rd33105, [%rd33104];
	setp.lt.u64 	%p1552, %rd33103, %rd33105;
	mov.u64 	%rd37665, %rd36886;
	mov.u64 	%rd37666, %rd36890;
	@%p1552 bra 	$L__BB24_843;
	add.s64 	%rd36897, %rd36897, 1;
	setp.eq.s64 	%p1553, %rd36897, %rd13;
	mov.u64 	%rd37665, %rd36890;
	mov.u64 	%rd37666, %rd36886;
	@%p1553 bra 	$L__BB24_843;
	bra.uni 	$L__BB24_85;
$L__BB24_87:
	and.b64  	%rd124, %rd3822, 1;
	setp.eq.s64 	%p1021, %rd3822, 1;
	mov.b64 	%rd36912, -3750763034362895579;
	mov.b64 	%rd36913, 0;
	@%p1021 bra 	$L__BB24_90;
	and.b64  	%rd36913, %rd3822, -2;
	mov.b64 	%rd36912, -3750763034362895579;
	mov.b64 	%rd36910, 0;
$L__BB24_89:
	shl.b64 	%rd21575, %rd36910, 3;
	add.s64 	%rd21576, %rd37678, %rd21575;
	ld.u64 	%rd21577, [%rd21576];
	and.b64  	%rd21578, %rd21577, 255;
	xor.b64  	%rd21579, %rd21578, %rd36912;
	mul.lo.s64 	%rd21580, %rd21579, 1099511628211;
	shr.u64 	%rd21581, %rd21577, 8;
	and.b64  	%rd21582, %rd21581, 255;
	xor.b64  	%rd21583, %rd21582, %rd21580;
	mul.lo.s64 	%rd21584, %rd21583, 1099511628211;
	shr.u64 	%rd21585, %rd21577, 16;
	and.b64  	%rd21586, %rd21585, 255;
	xor.b64  	%rd21587, %rd21586, %rd21584;
	mul.lo.s64 	%rd21588, %rd21587, 1099511628211;
	shr.u64 	%rd21589, %rd21577, 24;
	and.b64  	%rd21590, %rd21589, 255;
	xor.b64  	%rd21591, %rd21590, %rd21588;
	mul.lo.s64 	%rd21592, %rd21591, 1099511628211;
	shr.u64 	%rd21593, %rd21577, 32;
	and.b64  	%rd21594, %rd21593, 255;
	xor.b64  	%rd21595, %rd21594, %rd21592;
	mul.lo.s64 	%rd21596, %rd21595, 1099511628211;
	shr.u64 	%rd21597, %rd21577, 40;
	and.b64  	%rd21598, %rd21597, 255;
	xor.b64  	%rd21599, %rd21598, %rd21596;
	mul.lo.s64 	%rd21600, %rd21599, 1099511628211;
	shr.u64 	%rd21601, %rd21577, 48;
	and.b64  	%rd21602, %rd21601, 255;
	xor.b64  	%rd21603, %rd21602, %rd21600;
	mul.lo.s64 	%rd21604, %rd21603, 1099511628211;
	shr.u64 	%rd21605, %rd21577, 56;
	xor.b64  	%rd21606, %rd21605, %rd21604;
	mul.lo.s64 	%rd21607, %rd21606, 1099511628211;
	ld.u64 	%rd21608, [%rd21576+8];
	and.b64  	%rd21609, %rd21608, 255;
	xor.b64  	%rd21610, %rd21609, %rd21607;
	mul.lo.s64 	%rd21611, %rd21610, 1099511628211;
	shr.u64 	%rd21612, %rd21608, 8;
	and.b64  	%rd21613, %rd21612, 255;
	xor.b64  	%rd21614, %rd21613, %rd21611;
	mul.lo.s64 	%rd21615, %rd21614, 1099511628211;
	shr.u64 	%rd21616, %rd21608, 16;
	and.b64  	%rd21617, %rd21616, 255;
	xor.b64  	%rd21618, %rd21617, %rd21615;
	mul.lo.s64 	%rd21619, %rd21618, 1099511628211;
	shr.u64 	%rd21620, %rd21608, 24;
	and.b64  	%rd21621, %rd21620, 255;
	xor.b64  	%rd21622, %rd21621, %rd21619;
	mul.lo.s64 	%rd21623, %rd21622, 1099511628211;
	shr.u64 	%rd21624, %rd21608, 32;
	and.b64  	%rd21625, %rd21624, 255;
	xor.b64  	%rd21626, %rd21625, %rd21623;
	mul.lo.s64 	%rd21627, %rd21626, 1099511628211;
	shr.u64 	%rd21628, %rd21608, 40;
	and.b64  	%rd21629, %rd21628, 255;
	xor.b64  	%rd21630, %rd21629, %rd21627;
	mul.lo.s64 	%rd21631, %rd21630, 1099511628211;
	shr.u64 	%rd21632, %rd21608, 48;
	and.b64  	%rd21633, %rd21632, 255;
	xor.b64  	%rd21634, %rd21633, %rd21631;
	mul.lo.s64 	%rd21635, %rd21634, 1099511628211;
	shr.u64 	%rd21636, %rd21608, 56;
	xor.b64  	%rd21637, %rd21636, %rd21635;
	mul.lo.s64 	%rd36912, %rd21637, 1099511628211;
	add.s64 	%rd36910, %rd36910, 2;
	setp.ne.s64 	%p1022, %rd36910, %rd36913;
	@%p1022 bra 	$L__BB24_89;
$L__BB24_90:
	setp.eq.s64 	%p1023, %rd124, 0;
	@%p1023 bra 	$L__BB24_92;
	shl.b64 	%rd21638, %rd36913, 3;
	add.s64 	%rd21639, %rd37678, %rd21638;
	ld.u64 	%rd21640, [%rd21639];
	and.b64  	%rd21641, %rd21640, 255;
	xor.b64  	%rd21642, %rd21641, %rd36912;
	mul.lo.s64 	%rd21643, %rd21642, 1099511628211;
	shr.u64 	%rd21644, %rd21640, 8;
	and.b64  	%rd21645, %rd21644, 255;
	xor.b64  	%rd21646, %rd21645, %rd21643;
	mul.lo.s64 	%rd21647, %rd21646, 1099511628211;
	shr.u64 	%rd21648, %rd21640, 16;
	and.b64  	%rd21649, %rd21648, 255;
	xor.b64  	%rd21650, %rd21649, %rd21647;
	mul.lo.s64 	%rd21651, %rd21650, 1099511628211;
	shr.u64 	%rd21652, %rd21640, 24;
	and.b64  	%rd21653, %rd21652, 255;
	xor.b64  	%rd21654, %rd21653, %rd21651;
	mul.lo.s64 	%rd21655, %rd21654, 1099511628211;
	shr.u64 	%rd21656, %rd21640, 32;
	and.b64  	%rd21657, %rd21656, 255;
	xor.b64  	%rd21658, %rd21657, %rd21655;
	mul.lo.s64 	%rd21659, %rd21658, 1099511628211;
	shr.u64 	%rd21660, %rd21640, 40;
	and.b64  	%rd21661, %rd21660, 255;
	xor.b64  	%rd21662, %rd21661, %rd21659;
	mul.lo.s64 	%rd21663, %rd21662, 1099511628211;
	shr.u64 	%rd21664, %rd21640, 48;
	and.b64  	%rd21665, %rd21664, 255;
	xor.b64  	%rd21666, %rd21665, %rd21663;
	mul.lo.s64 	%rd21667, %rd21666, 1099511628211;
	shr.u64 	%rd21668, %rd21640, 56;
	xor.b64  	%rd21669, %rd21668, %rd21667;
	mul.lo.s64 	%rd36912, %rd21669, 1099511628211;
$L__BB24_92:
	setp.eq.s64 	%p1024, %rd3822, 1;
	mov.b64 	%rd36918, -3750763034362895579;
	mov.b64 	%rd36919, 0;
	@%p1024 bra 	$L__BB24_95;
	and.b64  	%rd36919, %rd3822, -2;
	mov.b64 	%rd36918, -3750763034362895579;
	mov.b64 	%rd36916, 0;
$L__BB24_94:
	shl.b64 	%rd21675, %rd36916, 3;
	add.s64 	%rd21676, %rd36936, %rd21675;
	ld.u64 	%rd21677, [%rd21676];
	and.b64  	%rd21678, %rd21677, 255;
	xor.b64  	%rd21679, %rd21678, %rd36918;
	mul.lo.s64 	%rd21680, %rd21679, 1099511628211;
	shr.u64 	%rd21681, %rd21677, 8;
	and.b64  	%rd21682, %rd21681, 255;
	xor.b64  	%rd21683, %rd21682, %rd21680;
	mul.lo.s64 	%rd21684, %rd21683, 1099511628211;
	shr.u64 	%rd21685, %rd21677, 16;
	and.b64  	%rd21686, %rd21685, 255;
	xor.b64  	%rd21687, %rd21686, %rd21684;
	mul.lo.s64 	%rd21688, %rd21687, 1099511628211;
	shr.u64 	%rd21689, %rd21677, 24;
	and.b64  	%rd21690, %rd21689, 255;
	xor.b64  	%rd21691, %rd21690, %rd21688;
	mul.lo.s64 	%rd21692, %rd21691, 1099511628211;
	shr.u64 	%rd21693, %rd21677, 32;
	and.b64  	%rd21694, %rd21693, 255;
	xor.b64  	%rd21695, %rd21694, %rd21692;
	mul.lo.s64 	%rd21696, %rd21695, 1099511628211;
	shr.u64 	%rd21697, %rd21677, 40;
	and.b64  	%rd21698, %rd21697, 255;
	xor.b64  	%rd21699, %rd21698, %rd21696;
	mul.lo.s64 	%rd21700, %rd21699, 1099511628211;
	shr.u64 	%rd21701, %rd21677, 48;
	and.b64  	%rd21702, %rd21701, 255;
	xor.b64  	%rd21703, %rd21702, %rd21700;
	mul.lo.s64 	%rd21704, %rd21703, 1099511628211;
	shr.u64 	%rd21705, %rd21677, 56;
	xor.b64  	%rd21706, %rd21705, %rd21704;
	mul.lo.s64 	%rd21707, %rd21706, 1099511628211;
	ld.u64 	%rd21708, [%rd21676+8];
	and.b64  	%rd21709, %rd21708, 255;
	xor.b64  	%rd21710, %rd21709, %rd21707;
	mul.lo.s64 	%rd21711, %rd21710, 1099511628211;
	shr.u64 	%rd21712, %rd21708, 8;
	and.b64  	%rd21713, %rd21712, 255;
	xor.b64  	%rd21714, %rd21713, %rd21711;
	mul.lo.s64 	%rd21715, %rd21714, 1099511628211;
	shr.u64 	%rd21716, %rd21708, 16;
	and.b64  	%rd21717, %rd21716, 255;
	xor.b64  	%rd21718, %rd21717, %rd21715;
	mul.lo.s64 	%rd21719, %rd21718, 1099511628211;
	shr.u64 	%rd21720, %rd21708, 24;
	and.b64  	%rd21721, %rd21720, 255;
	xor.b64  	%rd21722, %rd21721, %rd21719;
	mul.lo.s64 	%rd21723, %rd21722, 1099511628211;
	shr.u64 	%rd21724, %rd21708, 32;
	and.b64  	%rd21725, %rd21724, 255;
	xor.b64  	%rd21726, %rd21725, %rd21723;
	mul.lo.s64 	%rd21727, %rd21726, 1099511628211;
	shr.u64 	%rd21728, %rd21708, 40;
	and.b64  	%rd21729, %rd21728, 255;
	xor.b64  	%rd21730, %rd21729, %rd21727;
	mul.lo.s64 	%rd21731, %rd21730, 1099511628211;
	shr.u64 	%rd21732, %rd21708, 48;
	and.b64  	%rd21733, %rd21732, 255;
	xor.b64  	%rd21734, %rd21733, %rd21731;
	mul.lo.s64 	%rd21735, %rd21734, 1099511628211;
	shr.u64 	%rd21736, %rd21708, 56;
	xor.b64  	%rd21737, %rd21736, %rd21735;
	mul.lo.s64 	%rd36918, %rd21737, 1099511628211;
	add.s64 	%rd36916, %rd36916, 2;
	setp.ne.s64 	%p1025, %rd36916, %rd36919;
	@%p1025 bra 	$L__BB24_94;
$L__BB24_95:
	setp.eq.s64 	%p1026, %rd124, 0;
	@%p1026 bra 	$L__BB24_97;
	shl.b64 	%rd21738, %rd36919, 3;
	add.s64 	%rd21739, %rd36936, %rd21738;
	ld.u64 	%rd21740, [%rd21739];
	and.b64  	%rd21741, %rd21740, 255;
	xor.b64  	%rd21742, %rd21741, %rd36918;
	mul.lo.s64 	%rd21743, %rd21742, 1099511628211;
	shr.u64 	%rd21744, %rd21740, 8;
	and.b64  	%rd21745, %rd21744, 255;
	xor.b64  	%rd21746, %rd21745, %rd21743;
	mul.lo.s64 	%rd21747, %rd21746, 1099511628211;
	shr.u64 	%rd21748, %rd21740, 16;
	and.b64  	%rd21749, %rd21748, 255;
	xor.b64  	%rd21750, %rd21749, %rd21747;
	mul.lo.s64 	%rd21751, %rd21750, 1099511628211;
	shr.u64 	%rd21752, %rd21740, 24;
	and.b64  	%rd21753, %rd21752, 255;
	xor.b64  	%rd21754, %rd21753, %rd21751;
	mul.lo.s64 	%rd21755, %rd21754, 1099511628211;
	shr.u64 	%rd21756, %rd21740, 32;
	and.b64  	%rd21757, %rd21756, 255;
	xor.b64  	%rd21758, %rd21757, %rd21755;
	mul.lo.s64 	%rd21759, %rd21758, 1099511628211;
	shr.u64 	%rd21760, %rd21740, 40;
	and.b64  	%rd21761, %rd21760, 255;
	xor.b64  	%rd21762, %rd21761, %rd21759;
	mul.lo.s64 	%rd21763, %rd21762, 1099511628211;
	shr.u64 	%rd21764, %rd21740, 48;
	and.b64  	%rd21765, %rd21764, 255;
	xor.b64  	%rd21766, %rd21765, %rd21763;
	mul.lo.s64 	%rd21767, %rd21766, 1099511628211;
	shr.u64 	%rd21768, %rd21740, 56;
	xor.b64  	%rd21769, %rd21768, %rd21767;
	mul.lo.s64 	%rd36918, %rd21769, 1099511628211;
$L__BB24_97:
	setp.ne.s64 	%p1027, %rd36912, %rd36918;
	@%p1027 bra 	$L__BB24_102;
	setp.eq.s32 	%p1035, %r118, 0;
	mov.u64 	%rd36935, %rd37678;
	@%p1035 bra 	$L__BB24_114;
	mov.b64 	%rd36922, 0;
	bra.uni 	$L__BB24_101;
$L__BB24_100:
	add.s64 	%rd36922, %rd36922, 1;
	setp.eq.s64 	%p1037, %rd36922, %rd13;
	mov.u64 	%rd36935, %rd37678;
	@%p1037 bra 	$L__BB24_114;
$L__BB24_101:
	shl.b64 	%rd21971, %rd36922, 3;
	add.s64 	%rd21972, %rd37678, %rd21971;
	ld.u64 	%rd21973, [%rd21972];
	add.s64 	%rd21974, %rd36936, %rd21971;
	ld.u64 	%rd21975, [%rd21974];
	setp.lt.u64 	%p1036, %rd21973, %rd21975;
	@%p1036 bra 	$L__BB24_113;
	bra.uni 	$L__BB24_100;
$L__BB24_102:
	setp.eq.s64 	%p1028, %rd3822, 1;
	mov.b64 	%rd36925, -3750763034362895579;
	mov.b64 	%rd36926, 0;
	@%p1028 bra 	$L__BB24_105;
	and.b64  	%rd36926, %rd3822, -2;
	mov.b64 	%rd36925, -3750763034362895579;
	mov.b64 	%rd36923, 0;
$L__BB24_104:
	shl.b64 	%rd21775, %rd36923, 3;
	add.s64 	%rd21776, %rd37678, %rd21775;
	ld.u64 	%rd21777, [%rd21776];
	and.b64  	%rd21778, %rd21777, 255;
	xor.b64  	%rd21779, %rd21778, %rd36925;
	mul.lo.s64 	%rd21780, %rd21779, 1099511628211;
	shr.u64 	%rd21781, %rd21777, 8;
	and.b64  	%rd21782, %rd21781, 255;
	xor.b64  	%rd21783, %rd21782, %rd21780;
	mul.lo.s64 	%rd21784, %rd21783, 1099511628211;
	shr.u64 	%rd21785, %rd21777, 16;
	and.b64  	%rd21786, %rd21785, 255;
	xor.b64  	%rd21787, %rd21786, %rd21784;
	mul.lo.s64 	%rd21788, %rd21787, 1099511628211;
	shr.u64 	%rd21789, %rd21777, 24;
	and.b64  	%rd21790, %rd21789, 255;
	xor.b64  	%rd21791, %rd21790, %rd21788;
	mul.lo.s64 	%rd21792, %rd21791, 1099511628211;
	shr.u64 	%rd21793, %rd21777, 32;
	and.b64  	%rd21794, %rd21793, 255;
	xor.b64  	%rd21795, %rd21794, %rd21792;
	mul.lo.s64 	%rd21796, %rd21795, 1099511628211;
	shr.u64 	%rd21797, %rd21777, 40;
	and.b64  	%rd21798, %rd21797, 255;
	xor.b64  	%rd21799, %rd21798, %rd21796;
	mul.lo.s64 	%rd21800, %rd21799, 1099511628211;
	shr.u64 	%rd21801, %rd21777, 48;
	and.b64  	%rd21802, %rd21801, 255;
	xor.b64  	%rd21803, %rd21802, %rd21800;
	mul.lo.s64 	%rd21804, %rd21803, 1099511628211;
	shr.u64 	%rd21805, %rd21777, 56;
	xor.b64  	%rd21806, %rd21805, %rd21804;
	mul.lo.s64 	%rd21807, %rd21806, 1099511628211;
	ld.u64 	%rd21808, [%rd21776+8];
	and.b64  	%rd21809, %rd21808, 255;
	xor.b64  	%rd21810, %rd21809, %rd21807;
	mul.lo.s64 	%rd21811, %rd21810, 1099511628211;
	shr.u64 	%rd21812, %rd21808, 8;
	and.b64  	%rd21813, %rd21812, 255;
	xor.b64  	%rd21814, %rd21813, %rd21811;
	mul.lo.s64 	%rd21815, %rd21814, 1099511628211;
	shr.u64 	%rd21816, %rd21808, 16;
	and.b64  	%rd21817, %rd21816, 255;
	xor.b64  	%rd21818, %rd21817, %rd21815;
	mul.lo.s64 	%rd21819, %rd21818, 1099511628211;
	shr.u64 	%rd21820, %rd21808, 24;
	and.b64  	%rd21821, %rd21820, 255;
	xor.b64  	%rd21822, %rd21821, %rd21819;
	mul.lo.s64 	%rd21823, %rd21822, 1099511628211;
	shr.u64 	%rd21824, %rd21808, 32;
	and.b64  	%rd21825, %rd21824, 255;
	xor.b64  	%rd21826, %rd21825, %rd21823;
	mul.lo.s64 	%rd21827, %rd21826, 1099511628211;
	shr.u64 	%rd21828, %rd21808, 40;
	and.b64  	%rd21829, %rd21828, 255;
	xor.b64  	%rd21830, %rd21829, %rd21827;
	mul.lo.s64 	%rd21831, %rd21830, 1099511628211;
	shr.u64 	%rd21832, %rd21808, 48;
	and.b64  	%rd21833, %rd21832, 255;
	xor.b64  	%rd21834, %rd21833, %rd21831;
	mul.lo.s64 	%rd21835, %rd21834, 1099511628211;
	shr.u64 	%rd21836, %rd21808, 56;
	xor.b64  	%rd21837, %rd21836, %rd21835;
	mul.lo.s64 	%rd36925, %rd21837, 1099511628211;
	add.s64 	%rd36923, %rd36923, 2;
	setp.ne.s64 	%p1029, %rd36923, %rd36926;
	@%p1029 bra 	$L__BB24_104;
$L__BB24_105:
	setp.eq.s64 	%p1030, %rd124, 0;
	@%p1030 bra 	$L__BB24_107;
	shl.b64 	%rd21838, %rd36926, 3;
	add.s64 	%rd21839, %rd37678, %rd21838;
	ld.u64 	%rd21840, [%rd21839];
	and.b64  	%rd21841, %rd21840, 255;
	xor.b64  	%rd21842, %rd21841, %rd36925;
	mul.lo.s64 	%rd21843, %rd21842, 1099511628211;
	shr.u64 	%rd21844, %rd21840, 8;
	and.b64  	%rd21845, %rd21844, 255;
	xor.b64  	%rd21846, %rd21845, %rd21843;
	mul.lo.s64 	%rd21847, %rd21846, 1099511628211;
	shr.u64 	%rd21848, %rd21840, 16;
	and.b64  	%rd21849, %rd21848, 255;
	xor.b64  	%rd21850, %rd21849, %rd21847;
	mul.lo.s64 	%rd21851, %rd21850, 1099511628211;
	shr.u64 	%rd21852, %rd21840, 24;
	and.b64  	%rd21853, %rd21852, 255;
	xor.b64  	%rd21854, %rd21853, %rd21851;
	mul.lo.s64 	%rd21855, %rd21854, 1099511628211;
	shr.u64 	%rd21856, %rd21840, 32;
	and.b64  	%rd21857, %rd21856, 255;
	xor.b64  	%rd21858, %rd21857, %rd21855;
	mul.lo.s64 	%rd21859, %rd21858, 1099511628211;
	shr.u64 	%rd21860, %rd21840, 40;
	and.b64  	%rd21861, %rd21860, 255;
	xor.b64  	%rd21862, %rd21861, %rd21859;
	mul.lo.s64 	%rd21863, %rd21862, 1099511628211;
	shr.u64 	%rd21864, %rd21840, 48;
	and.b64  	%rd21865, %rd21864, 255;
	xor.b64  	%rd21866, %rd21865, %rd21863;
	mul.lo.s64 	%rd21867, %rd21866, 1099511628211;
	shr.u64 	%rd21868, %rd21840, 56;
	xor.b64  	%rd21869, %rd21868, %rd21867;
	mul.lo.s64 	%rd36925, %rd21869, 1099511628211;
$L__BB24_107:
	setp.eq.s64 	%p1031, %rd3822, 1;
	mov.b64 	%rd36931, -3750763034362895579;
	mov.b64 	%rd36932, 0;
	@%p1031 bra 	$L__BB24_110;
	and.b64  	%rd36932, %rd3822, -2;
	mov.b64 	%rd36931, -3750763034362895579;
	mov.b64 	%rd36929, 0;
$L__BB24_109:
	shl.b64 	%rd21875, %rd36929, 3;
	add.s64 	%rd21876, %rd36936, %rd21875;
	ld.u64 	%rd21877, [%rd21876];
	and.b64  	%rd21878, %rd21877, 255;
	xor.b64  	%rd21879, %rd21878, %rd36931;
	mul.lo.s64 	%rd21880, %rd21879, 1099511628211;
	shr.u64 	%rd21881, %rd21877, 8;
	and.b64  	%rd21882, %rd21881, 255;
	xor.b64  	%rd21883, %rd21882, %rd21880;
	mul.lo.s64 	%rd21884, %rd21883, 1099511628211;
	shr.u64 	%rd21885, %rd21877, 16;
	and.b64  	%rd21886, %rd21885, 255;
	xor.b64  	%rd21887, %rd21886, %rd21884;
	mul.lo.s64 	%rd21888, %rd21887, 1099511628211;
	shr.u64 	%rd21889, %rd21877, 24;
	and.b64  	%rd21890, %rd21889, 255;
	xor.b64  	%rd21891, %rd21890, %rd21888;
	mul.lo.s64 	%rd21892, %rd21891, 1099511628211;
	shr.u64 	%rd21893, %rd21877, 32;
	and.b64  	%rd21894, %rd21893, 255;
	xor.b64  	%rd21895, %rd21894, %rd21892;
	mul.lo.s64 	%rd21896, %rd21895, 1099511628211;
	shr.u64 	%rd21897, %rd21877, 40;
	and.b64  	%rd21898, %rd21897, 255;
	xor.b64  	%rd21899, %rd21898, %rd21896;
	mul.lo.s64 	%rd21900, %rd21899, 1099511628211;
	shr.u64 	%rd21901, %rd21877, 48;
	and.b64  	%rd21902, %rd21901, 255;
	xor.b64  	%rd21903, %rd21902, %rd21900;
	mul.lo.s64 	%rd21904, %rd21903, 1099511628211;
	shr.u64 	%rd21905, %rd21877, 56;
	xor.b64  	%rd21906, %rd21905, %rd21904;
	mul.lo.s64 	%rd21907, %rd21906, 1099511628211;
	ld.u64 	%rd21908, [%rd21876+8];
	and.b64  	%rd21909, %rd21908, 255;
	xor.b64  	%rd21910, %rd21909, %rd21907;
	mul.lo.s64 	%rd21911, %rd21910, 1099511628211;
	shr.u64 	%rd21912, %rd21908, 8;
	and.b64  	%rd21913, %rd21912, 255;
	xor.b64  	%rd21914, %rd21913, %rd21911;
	mul.lo.s64 	%rd21915, %rd21914, 1099511628211;
	shr.u64 	%rd21916, %rd21908, 16;
	and.b64  	%rd21917, %rd21916, 255;
	xor.b64  	%rd21918, %rd21917, %rd21915;
	mul.lo.s64 	%rd21919, %rd21918, 1099511628211;
	shr.u64 	%rd21920, %rd21908, 24;
	and.b64  	%rd21921, %rd21920, 255;
	xor.b64  	%rd21922, %rd21921, %rd21919;
	mul.lo.s64 	%rd21923, %rd21922, 1099511628211;
	shr.u64 	%rd21924, %rd21908, 32;
	and.b64  	%rd21925, %rd21924, 255;
	xor.b64  	%rd21926, %rd21925, %rd21923;
	mul.lo.s64 	%rd21927, %rd21926, 1099511628211;
	shr.u64 	%rd21928, %rd21908, 40;
	and.b64  	%rd21929, %rd21928, 255;
	xor.b64  	%rd21930, %rd21929, %rd21927;
	mul.lo.s64 	%rd21931, %rd21930, 1099511628211;
	shr.u64 	%rd21932, %rd21908, 48;
	and.b64  	%rd21933, %rd21932, 255;
	xor.b64  	%rd21934, %rd21933, %rd21931;
	mul.lo.s64 	%rd21935, %rd21934, 1099511628211;
	shr.u64 	%rd21936, %rd21908, 56;
	xor.b64  	%rd21937, %rd21936, %rd21935;
	mul.lo.s64 	%rd36931, %rd21937, 1099511628211;
	add.s64 	%rd36929, %rd36929, 2;
	setp.ne.s64 	%p1032, %rd36929, %rd36932;
	@%p1032 bra 	$L__BB24_109;
$L__BB24_110:
	setp.eq.s64 	%p1033, %rd124, 0;
	@%p1033 bra 	$L__BB24_112;
	shl.b64 	%rd21938, %rd36932, 3;
	add.s64 	%rd21939, %rd36936, %rd21938;
	ld.u64 	%rd21940, [%rd21939];
	and.b64  	%rd21941, %rd21940, 255;
	xor.b64  	%rd21942, %rd21941, %rd36931;
	mul.lo.s64 	%rd21943, %rd21942, 1099511628211;
	shr.u64 	%rd21944, %rd21940, 8;
	and.b64  	%rd21945, %rd21944, 255;
	xor.b64  	%rd21946, %rd21945, %rd21943;
	mul.lo.s64 	%rd21947, %rd21946, 1099511628211;
	shr.u64 	%rd21948, %rd21940, 16;
	and.b64  	%rd21949, %rd21948, 255;
	xor.b64  	%rd21950, %rd21949, %rd21947;
	mul.lo.s64 	%rd21951, %rd21950, 1099511628211;
	shr.u64 	%rd21952, %rd21940, 24;
	and.b64  	%rd21953, %rd21952, 255;
	xor.b64  	%rd21954, %rd21953, %rd21951;
	mul.lo.s64 	%rd21955, %rd21954, 1099511628211;
	shr.u64 	%rd21956, %rd21940, 32;
	and.b64  	%rd21957, %rd21956, 255;
	xor.b64  	%rd21958, %rd21957, %rd21955;
	mul.lo.s64 	%rd21959, %rd21958, 1099511628211;
	shr.u64 	%rd21960, %rd21940, 40;
	and.b64  	%rd21961, %rd21960, 255;
	xor.b64  	%rd21962, %rd21961, %rd21959;
	mul.lo.s64 	%rd21963, %rd21962, 1099511628211;
	shr.u64 	%rd21964, %rd21940, 48;
	and.b64  	%rd21965, %rd21964, 255;
	xor.b64  	%rd21966, %rd21965, %rd21963;
	mul.lo.s64 	%rd21967, %rd21966, 1099511628211;
	shr.u64 	%rd21968, %rd21940, 56;
	xor.b64  	%rd21969, %rd21968, %rd21967;
	mul.lo.s64 	%rd36931, %rd21969, 1099511628211;
$L__BB24_112:
	setp.ge.u64 	%p1034, %rd36925, %rd36931;
	mov.u64 	%rd36935, %rd37678;
	@%p1034 bra 	$L__BB24_114;
$L__BB24_113:
	mov.u64 	%rd36935, %rd36936;
	mov.u64 	%rd36936, %rd37678;
$L__BB24_114:
	setp.eq.s64 	%p1038, %rd3822, 1;
	mov.b64 	%rd36939, -3750763034362895579;
	mov.b64 	%rd36940, 0;
	@%p1038 bra 	$L__BB24_117;
	and.b64  	%rd36940, %rd3822, -2;
	mov.b64 	%rd36939, -3750763034362895579;
	mov.b64 	%rd36937, 0;
$L__BB24_116:
	shl.b64 	%rd21981, %rd36937, 3;
	add.s64 	%rd21982, %rd37676, %rd21981;
	ld.u64 	%rd21983, [%rd21982];
	and.b64  	%rd21984, %rd21983, 255;
	xor.b64  	%rd21985, %rd21984, %rd36939;
	mul.lo.s64 	%rd21986, %rd21985, 1099511628211;
	shr.u64 	%rd21987, %rd21983, 8;
	and.b64  	%rd21988, %rd21987, 255;
	xor.b64  	%rd21989, %rd21988, %rd21986;
	mul.lo.s64 	%rd21990, %rd21989, 1099511628211;
	shr.u64 	%rd21991, %rd21983, 16;
	and.b64  	%rd21992, %rd21991, 255;
	xor.b64  	%rd21993, %rd21992, %rd21990;
	mul.lo.s64 	%rd21994, %rd21993, 1099511628211;
	shr.u64 	%rd21995, %rd21983, 24;
	and.b64  	%rd21996, %rd21995, 255;
	xor.b64  	%rd21997, %rd21996, %rd21994;
	mul.lo.s64 	%rd21998, %rd21997, 1099511628211;
	shr.u64 	%rd21999, %rd21983, 32;
	and.b64  	%rd22000, %rd21999, 255;
	xor.b64  	%rd22001, %rd22000, %rd21998;
	mul.lo.s64 	%rd22002, %rd22001, 1099511628211;
	shr.u64 	%rd22003, %rd21983, 40;
	and.b64  	%rd22004, %rd22003, 255;
	xor.b64  	%rd22005, %rd22004, %rd22002;
	mul.lo.s64 	%rd22006, %rd22005, 1099511628211;
	shr.u64 	%rd22007, %rd21983, 48;
	and.b64  	%rd22008, %rd22007, 255;
	xor.b64  	%rd22009, %rd22008, %rd22006;
	mul.lo.s64 	%rd22010, %rd22009, 1099511628211;
	shr.u64 	%rd22011, %rd21983, 56;
	xor.b64  	%rd22012, %rd22011, %rd22010;
	mul.lo.s64 	%rd22013, %rd22012, 1099511628211;
	ld.u64 	%rd22014, [%rd21982+8];
	and.b64  	%rd22015, %rd22014, 255;
	xor.b64  	%rd22016, %rd22015, %rd22013;
	mul.lo.s64 	%rd22017, %rd22016, 1099511628211;
	shr.u64 	%rd22018, %rd22014, 8;
	and.b64  	%rd22019, %rd22018, 255;
	xor.b64  	%rd22020, %rd22019, %rd22017;
	mul.lo.s64 	%rd22021, %rd22020, 1099511628211;
	shr.u64 	%rd22022, %rd22014, 16;
	and.b64  	%rd22023, %rd22022, 255;
	xor.b64  	%rd22024, %rd22023, %rd22021;
	mul.lo.s64 	%rd22025, %rd22024, 1099511628211;
	shr.u64 	%rd22026, %rd22014, 24;
	and.b64  	%rd22027, %rd22026, 255;
	xor.b64  	%rd22028, %rd22027, %rd22025;
	mul.lo.s64 	%rd22029, %rd22028, 1099511628211;
	shr.u64 	%rd22030, %rd22014, 32;
	and.b64  	%rd22031, %rd22030, 255;
	xor.b64  	%rd22032, %rd22031, %rd22029;
	mul.lo.s64 	%rd22033, %rd22032, 1099511628211;
	shr.u64 	%rd22034, %rd22014, 40;
	and.b64  	%rd22035, %rd22034, 255;
	xor.b64  	%rd22036, %rd22035, %rd22033;
	mul.lo.s64 	%rd22037, %rd22036, 1099511628211;
	shr.u64 	%rd22038, %rd22014, 48;
	and.b64  	%rd22039, %rd22038, 255;
	xor.b64  	%rd22040, %rd22039, %rd22037;
	mul.lo.s64 	%rd22041, %rd22040, 1099511628211;
	shr.u64 	%rd22042, %rd22014, 56;
	xor.b64  	%rd22043, %rd22042, %rd22041;
	mul.lo.s64 	%rd36939, %rd22043, 1099511628211;
	add.s64 	%rd36937, %rd36937, 2;
	setp.ne.s64 	%p1039, %rd36937, %rd36940;
	@%p1039 bra 	$L__BB24_116;
$L__BB24_117:
	setp.eq.s64 	%p1040, %rd124, 0;
	@%p1040 bra 	$L__BB24_119;
	shl.b64 	%rd22044, %rd36940, 3;
	add.s64 	%rd22045, %rd37676, %rd22044;
	ld.u64 	%rd22046, [%rd22045];
	and.b64  	%rd22047, %rd22046, 255;
	xor.b64  	%rd22048, %rd22047, %rd36939;
	mul.lo.s64 	%rd22049, %rd22048, 1099511628211;
	shr.u64 	%rd22050, %rd22046, 8;
	and.b64  	%rd22051, %rd22050, 255;
	xor.b64  	%rd22052, %rd22051, %rd22049;
	mul.lo.s64 	%rd22053, %rd22052, 1099511628211;
	shr.u64 	%rd22054, %rd22046, 16;
	and.b64  	%rd22055, %rd22054, 255;
	xor.b64  	%rd22056, %rd22055, %rd22053;
	mul.lo.s64 	%rd22057, %rd22056, 1099511628211;
	shr.u64 	%rd22058, %rd22046, 24;
	and.b64  	%rd22059, %rd22058, 255;
	xor.b64  	%rd22060, %rd22059, %rd22057;
	mul.lo.s64 	%rd22061, %rd22060, 1099511628211;
	shr.u64 	%rd22062, %rd22046, 32;
	and.b64  	%rd22063, %rd22062, 255;
	xor.b64  	%rd22064, %rd22063, %rd22061;
	mul.lo.s64 	%rd22065, %rd22064, 1099511628211;
	shr.u64 	%rd22066, %rd22046, 40;
	and.b64  	%rd22067, %rd22066, 255;
	xor.b64  	%rd22068, %rd22067, %rd22065;
	mul.lo.s64 	%rd22069, %rd22068, 1099511628211;
	shr.u64 	%rd22070, %rd22046, 48;
	and.b64  	%rd22071, %rd22070, 255;
	xor.b64  	%rd22072, %rd22071, %rd22069;
	mul.lo.s64 	%rd22073, %rd22072, 1099511628211;
	shr.u64 	%rd22074, %rd22046, 56;
	xor.b64  	%rd22075, %rd22074, %rd22073;
	mul.lo.s64 	%rd36939, %rd22075, 1099511628211;
$L__BB24_119:
	setp.eq.s64 	%p1041, %rd3822, 1;
	mov.b64 	%rd36945, -3750763034362895579;
	mov.b64 	%rd36946, 0;
	@%p1041 bra 	$L__BB24_122;
	and.b64  	%rd36946, %rd3822, -2;
	mov.b64 	%rd36945, -3750763034362895579;
	mov.b64 	%rd36943, 0;
$L__BB24_121:
	shl.b64 	%rd22081, %rd36943, 3;
	add.s64 	%rd22082, %rd37677, %rd22081;
	ld.u64 	%rd22083, [%rd22082];
	and.b64  	%rd22084, %rd22083, 255;
	xor.b64  	%rd22085, %rd22084, %rd36945;
	mul.lo.s64 	%rd22086, %rd22085, 1099511628211;
	shr.u64 	%rd22087, %rd22083, 8;
	and.b64  	%rd22088, %rd22087, 255;
	xor.b64  	%rd22089, %rd22088, %rd22086;
	mul.lo.s64 	%rd22090, %rd22089, 1099511628211;
	shr.u64 	%rd22091, %rd22083, 16;
	and.b64  	%rd22092, %rd22091, 255;
	xor.b64  	%rd22093, %rd22092, %rd22090;
	mul.lo.s64 	%rd22094, %rd22093, 1099511628211;
	shr.u64 	%rd22095, %rd22083, 24;
	and.b64  	%rd22096, %rd22095, 255;
	xor.b64  	%rd22097, %rd22096, %rd22094;
	mul.lo.s64 	%rd22098, %rd22097, 1099511628211;
	shr.u64 	%rd22099, %rd22083, 32;
	and.b64  	%rd22100, %rd22099, 255;
	xor.b64  	%rd22101, %rd22100, %rd22098;
	mul.lo.s64 	%rd22102, %rd22101, 1099511628211;
	shr.u64 	%rd22103, %rd22083, 40;
	and.b64  	%rd22104, %rd22103, 255;
	xor.b64  	%rd22105, %rd22104, %rd22102;
	mul.lo.s64 	%rd22106, %rd22105, 1099511628211;
	shr.u64 	%rd22107, %rd22083, 48;
	and.b64  	%rd22108, %rd22107, 255;
	xor.b64  	%rd22109, %rd22108, %rd22106;
	mul.lo.s64 	%rd22110, %rd22109, 1099511628211;
	shr.u64 	%rd22111, %rd22083, 56;
	xor.b64  	%rd22112, %rd22111, %rd22110;
	mul.lo.s64 	%rd22113, %rd22112, 1099511628211;
	ld.u64 	%rd22114, [%rd22082+8];
	and.b64  	%rd22115, %rd22114, 255;
	xor.b64  	%rd22116, %rd22115, %rd22113;
	mul.lo.s64 	%rd22117, %rd22116, 1099511628211;
	shr.u64 	%rd22118, %rd22114, 8;
	and.b64  	%rd22119, %rd22118, 255;
	xor.b64  	%rd22120, %rd22119, %rd22117;
	mul.lo.s64 	%rd22121, %rd22120, 1099511628211;
	shr.u64 	%rd22122, %rd22114, 16;
	and.b64  	%rd22123, %rd22122, 255;
	xor.b64  	%rd22124, %rd22123, %rd22121;
	mul.lo.s64 	%rd22125, %rd22124, 1099511628211;
	shr.u64 	%rd22126, %rd22114, 24;
	and.b64  	%rd22127, %rd22126, 255;
	xor.b64  	%rd22128, %rd22127, %rd22125;
	mul.lo.s64 	%rd22129, %rd22128, 1099511628211;
	shr.u64 	%rd22130, %rd22114, 32;
	and.b64  	%rd22131, %rd22130, 255;
	xor.b64  	%rd22132, %rd22131, %rd22129;
	mul.lo.s64 	%rd22133, %rd22132, 1099511628211;
	shr.u64 	%rd22134, %rd22114, 40;
	and.b64  	%rd22135, %rd22134, 255;
	xor.b64  	%rd22136, %rd22135, %rd22133;
	mul.lo.s64 	%rd22137, %rd22136, 1099511628211;
	shr.u64 	%rd22138, %rd22114, 48;
	and.b64  	%rd22139, %rd22138, 255;
	xor.b64  	%rd22140, %rd22139, %rd22137;
	mul.lo.s64 	%rd22141, %rd22140, 1099511628211;
	shr.u64 	%rd22142, %rd22114, 56;
	xor.b64  	%rd22143, %rd22142, %rd22141;
	mul.lo.s64 	%rd36945, %rd22143, 1099511628211;
	add.s64 	%rd36943, %rd36943, 2;
	setp.ne.s64 	%p1042, %rd36943, %rd36946;
	@%p1042 bra 	$L__BB24_121;
$L__BB24_122:
	setp.eq.s64 	%p1043, %rd124, 0;
	@%p1043 bra 	$L__BB24_124;
	shl.b64 	%rd22144, %rd36946, 3;
	add.s64 	%rd22145, %rd37677, %rd22144;
	ld.u64 	%rd22146, [%rd22145];
	and.b64  	%rd22147, %rd22146, 255;
	xor.b64  	%rd22148, %rd22147, %rd36945;
	mul.lo.s64 	%rd22149, %rd22148, 1099511628211;
	shr.u64 	%rd22150, %rd22146, 8;
	and.b64  	%rd22151, %rd22150, 255;
	xor.b64  	%rd22152, %rd22151, %rd22149;
	mul.lo.s64 	%rd22153, %rd22152, 1099511628211;
	shr.u64 	%rd22154, %rd22146, 16;
	and.b64  	%rd22155, %rd22154, 255;
	xor.b64  	%rd22156, %rd22155, %rd22153;
	mul.lo.s64 	%rd22157, %rd22156, 1099511628211;
	shr.u64 	%rd22158, %rd22146, 24;
	and.b64  	%rd22159, %rd22158, 255;
	xor.b64  	%rd22160, %rd22159, %rd22157;
	mul.lo.s64 	%rd22161, %rd22160, 1099511628211;
	shr.u64 	%rd22162, %rd22146, 32;
	and.b64  	%rd22163, %rd22162, 255;
	xor.b64  	%rd22164, %rd22163, %rd22161;
	mul.lo.s64 	%rd22165, %rd22164, 1099511628211;
	shr.u64 	%rd22166, %rd22146, 40;
	and.b64  	%rd22167, %rd22166, 255;
	xor.b64  	%rd22168, %rd22167, %rd22165;
	mul.lo.s64 	%rd22169, %rd22168, 1099511628211;
	shr.u64 	%rd22170, %rd22146, 48;
	and.b64  	%rd22171, %rd22170, 255;
	xor.b64  	%rd22172, %rd22171, %rd22169;
	mul.lo.s64 	%rd22173, %rd22172, 1099511628211;
	shr.u64 	%rd22174, %rd22146, 56;
	xor.b64  	%rd22175, %rd22174, %rd22173;
	mul.lo.s64 	%rd36945, %rd22175, 1099511628211;
$L__BB24_124:
	setp.eq.s64 	%p1044, %rd36939, %rd36945;
	@%p1044 bra 	$L__BB24_137;
	setp.eq.s64 	%p1045, %rd3822, 1;
	mov.b64 	%rd36951, -3750763034362895579;
	mov.b64 	%rd36952, 0;
	@%p1045 bra 	$L__BB24_128;
	and.b64  	%rd36952, %rd3822, -2;
	mov.b64 	%rd36951, -3750763034362895579;
	mov.b64 	%rd36949, 0;
$L__BB24_127:
	shl.b64 	%rd22181, %rd36949, 3;
	add.s64 	%rd22182, %rd37676, %rd22181;
	ld.u64 	%rd22183, [%rd22182];
	and.b64  	%rd22184, %rd22183, 255;
	xor.b64  	%rd22185, %rd22184, %rd36951;
	mul.lo.s64 	%rd22186, %rd22185, 1099511628211;
	shr.u64 	%rd22187, %rd22183, 8;
	and.b64  	%rd22188, %rd22187, 255;
	xor.b64  	%rd22189, %rd22188, %rd22186;
	mul.lo.s64 	%rd22190, %rd22189, 1099511628211;
	shr.u64 	%rd22191, %rd22183, 16;
	and.b64  	%rd22192, %rd22191, 255;
	xor.b64  	%rd22193, %rd22192, %rd22190;
	mul.lo.s64 	%rd22194, %rd22193, 1099511628211;
	shr.u64 	%rd22195, %rd22183, 24;
	and.b64  	%rd22196, %rd22195, 255;
	xor.b64  	%rd22197, %rd22196, %rd22194;
	mul.lo.s64 	%rd22198, %rd22197, 1099511628211;
	shr.u64 	%rd22199, %rd22183, 32;
	and.b64  	%rd22200, %rd22199, 255;
	xor.b64  	%rd22201, %rd22200, %rd22198;
	mul.lo.s64 	%rd22202, %rd22201, 1099511628211;
	shr.u64 	%rd22203, %rd22183, 40;
	and.b64  	%rd22204, %rd22203, 255;
	xor.b64  	%rd22205, %rd22204, %rd22202;
	mul.lo.s64 	%rd22206, %rd22205, 1099511628211;
	shr.u64 	%rd22207, %rd22183, 48;
	and.b64  	%rd22208, %rd22207, 255;
	xor.b64  	%rd22209, %rd22208, %rd22206;
	mul.lo.s64 	%rd22210, %rd22209, 1099511628211;
	shr.u64 	%rd22211, %rd22183, 56;
	xor.b64  	%rd22212, %rd22211, %rd22210;
	mul.lo.s64 	%rd22213, %rd22212, 1099511628211;
	ld.u64 	%rd22214, [%rd22182+8];
	and.b64  	%rd22215, %rd22214, 255;
	xor.b64  	%rd22216, %rd22215, %rd22213;
	mul.lo.s64 	%rd22217, %rd22216, 1099511628211;
	shr.u64 	%rd22218, %rd22214, 8;
	and.b64  	%rd22219, %rd22218, 255;
	xor.b64  	%rd22220, %rd22219, %rd22217;
	mul.lo.s64 	%rd22221, %rd22220, 1099511628211;
	shr.u64 	%rd22222, %rd22214, 16;
	and.b64  	%rd22223, %rd22222, 255;
	xor.b64  	%rd22224, %rd22223, %rd22221;
	mul.lo.s64 	%rd22225, %rd22224, 1099511628211;
	shr.u64 	%rd22226, %rd22214, 24;
	and.b64  	%rd22227, %rd22226, 255;
	xor.b64  	%rd22228, %rd22227, %rd22225;
	mul.lo.s64 	%rd22229, %rd22228, 1099511628211;
	shr.u64 	%rd22230, %rd22214, 32;
	and.b64  	%rd22231, %rd22230, 255;
	xor.b64  	%rd22232, %rd22231, %rd22229;
	mul.lo.s64 	%rd22233, %rd22232, 1099511628211;
	shr.u64 	%rd22234, %rd22214, 40;
	and.b64  	%rd22235, %rd22234, 255;
	xor.b64  	%rd22236, %rd22235, %rd22233;
	mul.lo.s64 	%rd22237, %rd22236, 1099511628211;
	shr.u64 	%rd22238, %rd22214, 48;
	and.b64  	%rd22239, %rd22238, 255;
	xor.b64  	%rd22240, %rd22239, %rd22237;
	mul.lo.s64 	%rd22241, %rd22240, 1099511628211;
	shr.u64 	%rd22242, %rd22214, 56;
	xor.b64  	%rd22243, %rd22242, %rd22241;
	mul.lo.s64 	%rd36951, %rd22243, 1099511628211;
	add.s64 	%rd36949, %rd36949, 2;
	setp.ne.s64 	%p1046, %rd36949, %rd36952;
	@%p1046 bra 	$L__BB24_127;
$L__BB24_128:
	setp.eq.s64 	%p1047, %rd124, 0;
	@%p1047 bra 	$L__BB24_130;
	shl.b64 	%rd22244, %rd36952, 3;
	add.s64 	%rd22245, %rd37676, %rd22244;
	ld.u64 	%rd22246, [%rd22245];
	and.b64  	%rd22247, %rd22246, 255;
	xor.b64  	%rd22248, %rd22247, %rd36951;
	mul.lo.s64 	%rd22249, %rd22248, 1099511628211;
	shr.u64 	%rd22250, %rd22246, 8;
	and.b64  	%rd22251, %rd22250, 255;
	xor.b64  	%rd22252, %rd22251, %rd22249;
	mul.lo.s64 	%rd22253, %rd22252, 1099511628211;
	shr.u64 	%rd22254, %rd22246, 16;
	and.b64  	%rd22255, %rd22254, 255;
	xor.b64  	%rd22256, %rd22255, %rd22253;
	mul.lo.s64 	%rd22257, %rd22256, 1099511628211;
	shr.u64 	%rd22258, %rd22246, 24;
	and.b64  	%rd22259, %rd22258, 255;
	xor.b64  	%rd22260, %rd22259, %rd22257;
	mul.lo.s64 	%rd22261, %rd22260, 1099511628211;
	shr.u64 	%rd22262, %rd22246, 32;
	and.b64  	%rd22263, %rd22262, 255;
	xor.b64  	%rd22264, %rd22263, %rd22261;
	mul.lo.s64 	%rd22265, %rd22264, 1099511628211;
	shr.u64 	%rd22266, %rd22246, 40;
	and.b64  	%rd22267, %rd22266, 255;
	xor.b64  	%rd22268, %rd22267, %rd22265;
	mul.lo.s64 	%rd22269, %rd22268, 1099511628211;
	shr.u64 	%rd22270, %rd22246, 48;
	and.b64  	%rd22271, %rd22270, 255;
	xor.b64  	%rd22272, %rd22271, %rd22269;
	mul.lo.s64 	%rd22273, %rd22272, 1099511628211;
	shr.u64 	%rd22274, %rd22246, 56;
	xor.b64  	%rd22275, %rd22274, %rd22273;
	mul.lo.s64 	%rd36951, %rd22275, 1099511628211;
$L__BB24_130:
	setp.eq.s64 	%p1048, %rd3822, 1;
	mov.b64 	%rd36957, -3750763034362895579;
	mov.b64 	%rd36958, 0;
	@%p1048 bra 	$L__BB24_133;
	and.b64  	%rd36958, %rd3822, -2;
	mov.b64 	%rd36957, -3750763034362895579;
	mov.b64 	%rd36955, 0;
$L__BB24_132:
	shl.b64 	%rd22281, %rd36955, 3;
	add.s64 	%rd22282, %rd37677, %rd22281;
	ld.u64 	%rd22283, [%rd22282];
	and.b64  	%rd22284, %rd22283, 255;
	xor.b64  	%rd22285, %rd22284, %rd36957;
	mul.lo.s64 	%rd22286, %rd22285, 1099511628211;
	shr.u64 	%rd22287, %rd22283, 8;
	and.b64  	%rd22288, %rd22287, 255;
	xor.b64  	%rd22289, %rd22288, %rd22286;
	mul.lo.s64 	%rd22290, %rd22289, 1099511628211;
	shr.u64 	%rd22291, %rd22283, 16;
	and.b64  	%rd22292, %rd22291, 255;
	xor.b64  	%rd22293, %rd22292, %rd22290;
	mul.lo.s64 	%rd22294, %rd22293, 1099511628211;
	shr.u64 	%rd22295, %rd22283, 24;
	and.b64  	%rd22296, %rd22295, 255;
	xor.b64  	%rd22297, %rd22296, %rd22294;
	mul.lo.s64 	%rd22298, %rd22297, 1099511628211;
	shr.u64 	%rd22299, %rd22283, 32;
	and.b64  	%rd22300, %rd22299, 255;
	xor.b64  	%rd22301, %rd22300, %rd22298;
	mul.lo.s64 	%rd22302, %rd22301, 1099511628211;
	shr.u64 	%rd22303, %rd22283, 40;
	and.b64  	%rd22304, %rd22303, 255;
	xor.b64  	%rd22305, %rd22304, %rd22302;
	mul.lo.s64 	%rd22306, %rd22305, 1099511628211;
	shr.u64 	%rd22307, %rd22283, 48;
	and.b64  	%rd22308, %rd22307, 255;
	xor.b64  	%rd22309, %rd22308, %rd22306;
	mul.lo.s64 	%rd22310, %rd22309, 1099511628211;
	shr.u64 	%rd22311, %rd22283, 56;
	xor.b64  	%rd22312, %rd22311, %rd22310;
	mul.lo.s64 	%rd22313, %rd22312, 1099511628211;
	ld.u64 	%rd22314, [%rd22282+8];
	and.b64  	%rd22315, %rd22314, 255;
	xor.b64  	%rd22316, %rd22315, %rd22313;
	mul.lo.s64 	%rd22317, %rd22316, 1099511628211;
	shr.u64 	%rd22318, %rd22314, 8;
	and.b64  	%rd22319, %rd22318, 255;
	xor.b64  	%rd22320, %rd22319, %rd22317;
	mul.lo.s64 	%rd22321, %rd22320, 1099511628211;
	shr.u64 	%rd22322, %rd22314, 16;
	and.b64  	%rd22323, %rd22322, 255;
	xor.b64  	%rd22324, %rd22323, %rd22321;
	mul.lo.s64 	%rd22325, %rd22324, 1099511628211;
	shr.u64 	%rd22326, %rd22314, 24;
	and.b64  	%rd22327, %rd22326, 255;
	xor.b64  	%rd22328, %rd22327, %rd22325;
	mul.lo.s64 	%rd22329, %rd22328, 1099511628211;
	shr.u64 	%rd22330, %rd22314, 32;
	and.b64  	%rd22331, %rd22330, 255;
	xor.b64  	%rd22332, %rd22331, %rd22329;
	mul.lo.s64 	%rd22333, %rd22332, 1099511628211;
	shr.u64 	%rd22334, %rd22314, 40;
	and.b64  	%rd22335, %rd22334, 255;
	xor.b64  	%rd22336, %rd22335, %rd22333;
	mul.lo.s64 	%rd22337, %rd22336, 1099511628211;
	shr.u64 	%rd22338, %rd22314, 48;
	and.b64  	%rd22339, %rd22338, 255;
	xor.b64  	%rd22340, %rd22339, %rd22337;
	mul.lo.s64 	%rd22341, %rd22340, 1099511628211;
	shr.u64 	%rd22342, %rd22314, 56;
	xor.b64  	%rd22343, %rd22342, %rd22341;
	mul.lo.s64 	%rd36957, %rd22343, 1099511628211;
	add.s64 	%rd36955, %rd36955, 2;
	setp.ne.s64 	%p1049, %rd36955, %rd36958;
	@%p1049 bra 	$L__BB24_132;
$L__BB24_133:
	setp.eq.s64 	%p1050, %rd124, 0;
	@%p1050 bra 	$L__BB24_135;
	shl.b64 	%rd22344, %rd36958, 3;
	add.s64 	%rd22345, %rd37677, %rd22344;
	ld.u64 	%rd22346, [%rd22345];
	and.b64  	%rd22347, %rd22346, 255;
	xor.b64  	%rd22348, %rd22347, %rd36957;
	mul.lo.s64 	%rd22349, %rd22348, 1099511628211;
	shr.u64 	%rd22350, %rd22346, 8;
	and.b64  	%rd22351, %rd22350, 255;
	xor.b64  	%rd22352, %rd22351, %rd22349;
	mul.lo.s64 	%rd22353, %rd22352, 1099511628211;
	shr.u64 	%rd22354, %rd22346, 16;
	and.b64  	%rd22355, %rd22354, 255;
	xor.b64  	%rd22356, %rd22355, %rd22353;
	mul.lo.s64 	%rd22357, %rd22356, 1099511628211;
	shr.u64 	%rd22358, %rd22346, 24;
	and.b64  	%rd22359, %rd22358, 255;
	xor.b64  	%rd22360, %rd22359, %rd22357;
	mul.lo.s64 	%rd22361, %rd22360, 1099511628211;
	shr.u64 	%rd22362, %rd22346, 32;
	and.b64  	%rd22363, %rd22362, 255;
	xor.b64  	%rd22364, %rd22363, %rd22361;
	mul.lo.s64 	%rd22365, %rd22364, 1099511628211;
	shr.u64 	%rd22366, %rd22346, 40;
	and.b64  	%rd22367, %rd22366, 255;
	xor.b64  	%rd22368, %rd22367, %rd22365;
	mul.lo.s64 	%rd22369, %rd22368, 1099511628211;
	shr.u64 	%rd22370, %rd22346, 48;
	and.b64  	%rd22371, %rd22370, 255;
	xor.b64  	%rd22372, %rd22371, %rd22369;
	mul.lo.s64 	%rd22373, %rd22372, 1099511628211;
	shr.u64 	%rd22374, %rd22346, 56;
	xor.b64  	%rd22375, %rd22374, %rd22373;
	mul.lo.s64 	%rd36957, %rd22375, 1099511628211;
$L__BB24_135:
	setp.lt.u64 	%p1051, %rd36951, %rd36957;
	mov.u64 	%rd36962, %rd37676;
	@%p1051 bra 	$L__BB24_136;
	bra.uni 	$L__BB24_141;
$L__BB24_136:
	mov.u64 	%rd36962, %rd37677;
	mov.u64 	%rd37677, %rd37676;
	bra.uni 	$L__BB24_141;
$L__BB24_137:
	setp.eq.s32 	%p1052, %r118, 0;
	mov.u64 	%rd36962, %rd37676;
	@%p1052 bra 	$L__BB24_141;
	mov.b64 	%rd36961, 0;
$L__BB24_139:
	shl.b64 	%rd22377, %rd36961, 3;
	add.s64 	%rd22378, %rd37676, %rd22377;
	ld.u64 	%rd22379, [%rd22378];
	add.s64 	%rd22380, %rd37677, %rd22377;
	ld.u64 	%rd22381, [%rd22380];
	setp.lt.u64 	%p1053, %rd22379, %rd22381;
	@%p1053 bra 	$L__BB24_136;
	add.s64 	%rd36961, %rd36961, 1;
	setp.eq.s64 	%p1054, %rd36961, %rd13;
	mov.u64 	%rd36962, %rd37676;
	@%p1054 bra 	$L__BB24_141;
	bra.uni 	$L__BB24_139;
$L__BB24_141:
	setp.eq.s64 	%p1055, %rd3822, 1;
	mov.b64 	%rd36966, -3750763034362895579;
	mov.b64 	%rd36967, 0;
	@%p1055 bra 	$L__BB24_144;
	and.b64  	%rd36967, %rd3822, -2;
	mov.b64 	%rd36966, -3750763034362895579;
	mov.b64 	%rd36964, 0;
$L__BB24_143:
	shl.b64 	%rd22387, %rd36964, 3;
	add.s64 	%rd22388, %rd37666, %rd22387;
	ld.u64 	%rd22389, [%rd22388];
	and.b64  	%rd22390, %rd22389, 255;
	xor.b64  	%rd22391, %rd22390, %rd36966;
	mul.lo.s64 	%rd22392, %rd22391, 1099511628211;
	shr.u64 	%rd22393, %rd22389, 8;
	and.b64  	%rd22394, %rd22393, 255;
	xor.b64  	%rd22395, %rd22394, %rd22392;
	mul.lo.s64 	%rd22396, %rd22395, 1099511628211;
	shr.u64 	%rd22397, %rd22389, 16;
	and.b64  	%rd22398, %rd22397, 255;
	xor.b64  	%rd22399, %rd22398, %rd22396;
	mul.lo.s64 	%rd22400, %rd22399, 1099511628211;
	shr.u64 	%rd22401, %rd22389, 24;
	and.b64  	%rd22402, %rd22401, 255;
	xor.b64  	%rd22403, %rd22402, %rd22400;
	mul.lo.s64 	%rd22404, %rd22403, 1099511628211;
	shr.u64 	%rd22405, %rd22389, 32;
	and.b64  	%rd22406, %rd22405, 255;
	xor.b64  	%rd22407, %rd22406, %rd22404;
	mul.lo.s64 	%rd22408, %rd22407, 1099511628211;
	shr.u64 	%rd22409, %rd22389, 40;
	and.b64  	%rd22410, %rd22409, 255;
	xor.b64  	%rd22411, %rd22410, %rd22408;
	mul.lo.s64 	%rd22412, %rd22411, 1099511628211;
	shr.u64 	%rd22413, %rd22389, 48;
	and.b64  	%rd22414, %rd22413, 255;
	xor.b64  	%rd22415, %rd22414, %rd22412;
	mul.lo.s64 	%rd22416, %rd22415, 1099511628211;
	shr.u64 	%rd22417, %rd22389, 56;
	xor.b64  	%rd22418, %rd22417, %rd22416;
	mul.lo.s64 	%rd22419, %rd22418, 1099511628211;
	ld.u64 	%rd22420, [%rd22388+8];
	and.b64  	%rd22421, %rd22420, 255;
	xor.b64  	%rd22422, %rd22421, %rd22419;
	mul.lo.s64 	%rd22423, %rd22422, 1099511628211;
	shr.u64 	%rd22424, %rd22420, 8;
	and.b64  	%rd22425, %rd22424, 255;
	xor.b64  	%rd22426, %rd22425, %rd22423;
	mul.lo.s64 	%rd22427, %rd22426, 1099511628211;
	shr.u64 	%rd22428, %rd22420, 16;
	and.b64  	%rd22429, %rd22428, 255;
	xor.b64  	%rd22430, %rd22429, %rd22427;
	mul.lo.s64 	%rd22431, %rd22430, 1099511628211;
	shr.u64 	%rd22432, %rd22420, 24;
	and.b64  	%rd22433, %rd22432, 255;
	xor.b64  	%rd22434, %rd22433, %rd22431;
	mul.lo.s64 	%rd22435, %rd22434, 1099511628211;
	shr.u64 	%rd22436, %rd22420, 32;
	and.b64  	%rd22437, %rd22436, 255;
	xor.b64  	%rd22438, %rd22437, %rd22435;
	mul.lo.s64 	%rd22439, %rd22438, 1099511628211;
	shr.u64 	%rd22440, %rd22420, 40;
	and.b64  	%rd22441, %rd22440, 255;
	xor.b64  	%rd22442, %rd22441, %rd22439;
	mul.lo.s64 	%rd22443, %rd22442, 1099511628211;
	shr.u64 	%rd22444, %rd22420, 48;
	and.b64  	%rd22445, %rd22444, 255;
	xor.b64  	%rd22446, %rd22445, %rd22443;
	mul.lo.s64 	%rd22447, %rd22446, 1099511628211;
	shr.u64 	%rd22448, %rd22420, 56;
	xor.b64  	%rd22449, %rd22448, %rd22447;
	mul.lo.s64 	%rd36966, %rd22449, 1099511628211;
	add.s64 	%rd36964, %rd36964, 2;
	setp.ne.s64 	%p1056, %rd36964, %rd36967;
	@%p1056 bra 	$L__BB24_143;
$L__BB24_144:
	setp.eq.s64 	%p1057, %rd124, 0;
	@%p1057 bra 	$L__BB24_146;
	shl.b64 	%rd22450, %rd36967, 3;
	add.s64 	%rd22451, %rd37666, %rd22450;
	ld.u64 	%rd22452, [%rd22451];
	and.b64  	%rd22453, %rd22452, 255;
	xor.b64  	%rd22454, %rd22453, %rd36966;
	mul.lo.s64 	%rd22455, %rd22454, 1099511628211;
	shr.u64 	%rd22456, %rd22452, 8;
	and.b64  	%rd22457, %rd22456, 255;
	xor.b64  	%rd22458, %rd22457, %rd22455;
	mul.lo.s64 	%rd22459, %rd22458, 1099511628211;
	shr.u64 	%rd22460, %rd22452, 16;
	and.b64  	%rd22461, %rd22460, 255;
	xor.b64  	%rd22462, %rd22461, %rd22459;
	mul.lo.s64 	%rd22463, %rd22462, 1099511628211;
	shr.u64 	%rd22464, %rd22452, 24;
	and.b64  	%rd22465, %rd22464, 255;
	xor.b64  	%rd22466, %rd22465, %rd22463;
	mul.lo.s64 	%rd22467, %rd22466, 1099511628211;
	shr.u64 	%rd22468, %rd22452, 32;
	and.b64  	%rd22469, %rd22468, 255;
	xor.b64  	%rd22470, %rd22469, %rd22467;
	mul.lo.s64 	%rd22471, %rd22470, 1099511628211;
	shr.u64 	%rd22472, %rd22452, 40;
	and.b64  	%rd22473, %rd22472, 255;
	xor.b64  	%rd22474, %rd22473, %rd22471;
	mul.lo.s64 	%rd22475, %rd22474, 1099511628211;
	shr.u64 	%rd22476, %rd22452, 48;
	and.b64  	%rd22477, %rd22476, 255;
	xor.b64  	%rd22478, %rd22477, %rd22475;
	mul.lo.s64 	%rd22479, %rd22478, 1099511628211;
	shr.u64 	%rd22480, %rd22452, 56;
	xor.b64  	%rd22481, %rd22480, %rd22479;
	mul.lo.s64 	%rd36966, %rd22481, 1099511628211;
$L__BB24_146:
	setp.eq.s64 	%p1058, %rd3822, 1;
	mov.b64 	%rd36972, -3750763034362895579;
	mov.b64 	%rd36973, 0;
	@%p1058 bra 	$L__BB24_149;
	and.b64  	%rd36973, %rd3822, -2;
	mov.b64 	%rd36972, -3750763034362895579;
	mov.b64 	%rd36970, 0;
$L__BB24_148:
	shl.b64 	%rd22487, %rd36970, 3;
	add.s64 	%rd22488, %rd37675, %rd22487;
	ld.u64 	%rd22489, [%rd22488];
	and.b64  	%rd22490, %rd22489, 255;
	xor.b64  	%rd22491, %rd22490, %rd36972;
	mul.lo.s64 	%rd22492, %rd22491, 1099511628211;
	shr.u64 	%rd22493, %rd22489, 8;
	and.b64  	%rd22494, %rd22493, 255;
	xor.b64  	%rd22495, %rd22494, %rd22492;
	mul.lo.s64 	%rd22496, %rd22495, 1099511628211;
	shr.u64 	%rd22497, %rd22489, 16;
	and.b64  	%rd22498, %rd22497, 255;
	xor.b64  	%rd22499, %rd22498, %rd22496;
	mul.lo.s64 	%rd22500, %rd22499, 1099511628211;
	shr.u64 	%rd22501, %rd22489, 24;
	and.b64  	%rd22502, %rd22501, 255;
	xor.b64  	%rd22503, %rd22502, %rd22500;
	mul.lo.s64 	%rd22504, %rd22503, 1099511628211;
	shr.u64 	%rd22505, %rd22489, 32;
	and.b64  	%rd22506, %rd22505, 255;
	xor.b64  	%rd22507, %rd22506, %rd22504;
	mul.lo.s64 	%rd22508, %rd22507, 1099511628211;
	shr.u64 	%rd22509, %rd22489, 40;
	and.b64  	%rd22510, %rd22509, 255;
	xor.b64  	%rd22511, %rd22510, %rd22508;
	mul.lo.s64 	%rd22512, %rd22511, 1099511628211;
	shr.u64 	%rd22513, %rd22489, 48;
	and.b64  	%rd22514, %rd22513, 255;
	xor.b64  	%rd22515, %rd22514, %rd22512;
	mul.lo.s64 	%rd22516, %rd22515, 1099511628211;
	shr.u64 	%rd22517, %rd22489, 56;
	xor.b64  	%rd22518, %rd22517, %rd22516;
	mul.lo.s64 	%rd22519, %rd22518, 1099511628211;
	ld.u64 	%rd22520, [%rd22488+8];
	and.b64  	%rd22521, %rd22520, 255;
	xor.b64  	%rd22522, %rd22521, %rd22519;
	mul.lo.s64 	%rd22523, %rd22522, 1099511628211;
	shr.u64 	%rd22524, %rd22520, 8;
	and.b64  	%rd22525, %rd22524, 255;
	xor.b64  	%rd22526, %rd22525, %rd22523;
	mul.lo.s64 	%rd22527, %rd22526, 1099511628211;
	shr.u64 	%rd22528, %rd22520, 16;
	and.b64  	%rd22529, %rd22528, 255;
	xor.b64  	%rd22530, %rd22529, %rd22527;
	mul.lo.s64 	%rd22531, %rd22530, 1099511628211;
	shr.u64 	%rd22532, %rd22520, 24;
	and.b64  	%rd22533, %rd22532, 255;
	xor.b64  	%rd22534, %rd22533, %rd22531;
	mul.lo.s64 	%rd22535, %rd22534, 1099511628211;
	shr.u64 	%rd22536, %rd22520, 32;
	and.b64  	%rd22537, %rd22536, 255;
	xor.b64  	%rd22538, %rd22537, %rd22535;
	mul.lo.s64 	%rd22539, %rd22538, 1099511628211;
	shr.u64 	%rd22540, %rd22520, 40;
	and.b64  	%rd22541, %rd22540, 255;
	xor.b64  	%rd22542, %rd22541, %rd22539;
	mul.lo.s64 	%rd22543, %rd22542, 1099511628211;
	shr.u64 	%rd22544, %rd22520, 48;
	and.b64  	%rd22545, %rd22544, 255;
	xor.b64  	%rd22546, %rd22545, %rd22543;
	mul.lo.s64 	%rd22547, %rd22546, 1099511628211;
	shr.u64 	%rd22548, %rd22520, 56;
	xor.b64  	%rd22549, %rd22548, %rd22547;
	mul.lo.s64 	%rd36972, %rd22549, 1099511628211;
	add.s64 	%rd36970, %rd36970, 2;
	setp.ne.s64 	%p1059, %rd36970, %rd36973;
	@%p1059 bra 	$L__BB24_148;
$L__BB24_149:
	setp.eq.s64 	%p1060, %rd124, 0;
	@%p1060 bra 	$L__BB24_151;
	shl.b64 	%rd22550, %rd36973, 3;
	add.s64 	%rd22551, %rd37675, %rd22550;
	ld.u64 	%rd22552, [%rd22551];
	and.b64  	%rd22553, %rd22552, 255;
	xor.b64  	%rd22554, %rd22553, %rd36972;
	mul.lo.s64 	%rd22555, %rd22554, 1099511628211;
	shr.u64 	%rd22556, %rd22552, 8;
	and.b64  	%rd22557, %rd22556, 255;
	xor.b64  	%rd22558, %rd22557, %rd22555;
	mul.lo.s64 	%rd22559, %rd22558, 1099511628211;
	shr.u64 	%rd22560, %rd22552, 16;
	and.b64  	%rd22561, %rd22560, 255;
	xor.b64  	%rd22562, %rd22561, %rd22559;
	mul.lo.s64 	%rd22563, %rd22562, 1099511628211;
	shr.u64 	%rd22564, %rd22552, 24;
	and.b64  	%rd22565, %rd22564, 255;
	xor.b64  	%rd22566, %rd22565, %rd22563;
	mul.lo.s64 	%rd22567, %rd22566, 1099511628211;
	shr.u64 	%rd22568, %rd22552, 32;
	and.b64  	%rd22569, %rd22568, 255;
	xor.b64  	%rd22570, %rd22569, %rd22567;
	mul.lo.s64 	%rd22571, %rd22570, 1099511628211;
	shr.u64 	%rd22572, %rd22552, 40;
	and.b64  	%rd22573, %rd22572, 255;
	xor.b64  	%rd22574, %rd22573, %rd22571;
	mul.lo.s64 	%rd22575, %rd22574, 1099511628211;
	shr.u64 	%rd22576, %rd22552, 48;
	and.b64  	%rd22577, %rd22576, 255;
	xor.b64  	%rd22578, %rd22577, %rd22575;
	mul.lo.s64 	%rd22579, %rd22578, 1099511628211;
	shr.u64 	%rd22580, %rd22552, 56;
	xor.b64  	%rd22581, %rd22580, %rd22579;
	mul.lo.s64 	%rd36972, %rd22581, 1099511628211;
$L__BB24_151:
	setp.eq.s64 	%p1061, %rd36966, %rd36972;
	@%p1061 bra 	$L__BB24_164;
	setp.eq.s64 	%p1062, %rd3822, 1;
	mov.b64 	%rd36978, -3750763034362895579;
	mov.b64 	%rd36979, 0;
	@%p1062 bra 	$L__BB24_155;
	and.b64  	%rd36979, %rd3822, -2;
	mov.b64 	%rd36978, -3750763034362895579;
	mov.b64 	%rd36976, 0;
$L__BB24_154:
	shl.b64 	%rd22587, %rd36976, 3;
	add.s64 	%rd22588, %rd37666, %rd22587;
	ld.u64 	%rd22589, [%rd22588];
	and.b64  	%rd22590, %rd22589, 255;
	xor.b64  	%rd22591, %rd22590, %rd36978;
	mul.lo.s64 	%rd22592, %rd22591, 1099511628211;
	shr.u64 	%rd22593, %rd22589, 8;
	and.b64  	%rd22594, %rd22593, 255;
	xor.b64  	%rd22595, %rd22594, %rd22592;
	mul.lo.s64 	%rd22596, %rd22595, 1099511628211;
	shr.u64 	%rd22597, %rd22589, 16;
	and.b64  	%rd22598, %rd22597, 255;
	xor.b64  	%rd22599, %rd22598, %rd22596;
	mul.lo.s64 	%rd22600, %rd22599, 1099511628211;
	shr.u64 	%rd22601, %rd22589, 24;
	and.b64  	%rd22602, %rd22601, 255;
	xor.b64  	%rd22603, %rd22602, %rd22600;
	mul.lo.s64 	%rd22604, %rd22603, 1099511628211;
	shr.u64 	%rd22605, %rd22589, 32;
	and.b64  	%rd22606, %rd22605, 255;
	xor.b64  	%rd22607, %rd22606, %rd22604;
	mul.lo.s64 	%rd22608, %rd22607, 1099511628211;
	shr.u64 	%rd22609, %rd22589, 40;
	and.b64  	%rd22610, %rd22609, 255;
	xor.b64  	%rd22611, %rd22610, %rd22608;
	mul.lo.s64 	%rd22612, %rd22611, 1099511628211;
	shr.u64 	%rd22613, %rd22589, 48;
	and.b64  	%rd22614, %rd22613, 255;
	xor.b64  	%rd22615, %rd22614, %rd22612;
	mul.lo.s64 	%rd22616, %rd22615, 1099511628211;
	shr.u64 	%rd22617, %rd22589, 56;
	xor.b64  	%rd22618, %rd22617, %rd22616;
	mul.lo.s64 	%rd22619, %rd22618, 1099511628211;
	ld.u64 	%rd22620, [%rd22588+8];
	and.b64  	%rd22621, %rd22620, 255;
	xor.b64  	%rd22622, %rd22621, %rd22619;
	mul.lo.s64 	%rd22623, %rd22622, 1099511628211;
	shr.u64 	%rd22624, %rd22620, 8;
	and.b64  	%rd22625, %rd22624, 255;
	xor.b64  	%rd22626, %rd22625, %rd22623;
	mul.lo.s64 	%rd22627, %rd22626, 1099511628211;
	shr.u64 	%rd22628, %rd22620, 16;
	and.b64  	%rd22629, %rd22628, 255;
	xor.b64  	%rd22630, %rd22629, %rd22627;
	mul.lo.s64 	%rd22631, %rd22630, 1099511628211;
	shr.u64 	%rd22632, %rd22620, 24;
	and.b64  	%rd22633, %rd22632, 255;
	xor.b64  	%rd22634, %rd22633, %rd22631;
	mul.lo.s64 	%rd22635, %rd22634, 1099511628211;
	shr.u64 	%rd22636, %rd22620, 32;
	and.b64  	%rd22637, %rd22636, 255;
	xor.b64  	%rd22638, %rd22637, %rd22635;
	mul.lo.s64 	%rd22639, %rd22638, 1099511628211;
	shr.u64 	%rd22640, %rd22620, 40;
	and.b64  	%rd22641, %rd22640, 255;
	xor.b64  	%rd22642, %rd22641, %rd22639;
	mul.lo.s64 	%rd22643, %rd22642, 1099511628211;
	shr.u64 	%rd22644, %rd22620, 48;
	and.b64  	%rd22645, %rd22644, 255;
	xor.b64  	%rd22646, %rd22645, %rd22643;
	mul.lo.s64 	%rd22647, %rd22646, 1099511628211;
	shr.u64 	%rd22648, %rd22620, 56;
	xor.b64  	%rd22649, %rd22648, %rd22647;
	mul.lo.s64 	%rd36978, %rd22649, 1099511628211;
	add.s64 	%rd36976, %rd36976, 2;
	setp.ne.s64 	%p1063, %rd36976, %rd36979;
	@%p1063 bra 	$L__BB24_154;
$L__BB24_155:
	setp.eq.s64 	%p1064, %rd124, 0;
	@%p1064 bra 	$L__BB24_157;
	shl.b64 	%rd22650, %rd36979, 3;
	add.s64 	%rd22651, %rd37666, %rd22650;
	ld.u64 	%rd22652, [%rd22651];
	and.b64  	%rd22653, %rd22652, 255;
	xor.b64  	%rd22654, %rd22653, %rd36978;
	mul.lo.s64 	%rd22655, %rd22654, 1099511628211;
	shr.u64 	%rd22656, %rd22652, 8;
	and.b64  	%rd22657, %rd22656, 255;
	xor.b64  	%rd22658, %rd22657, %rd22655;
	mul.lo.s64 	%rd22659, %rd22658, 1099511628211;
	shr.u64 	%rd22660, %rd22652, 16;
	and.b64  	%rd22661, %rd22660, 255;
	xor.b64  	%rd22662, %rd22661, %rd22659;
	mul.lo.s64 	%rd22663, %rd22662, 1099511628211;
	shr.u64 	%rd22664, %rd22652, 24;
	and.b64  	%rd22665, %rd22664, 255;
	xor.b64  	%rd22666, %rd22665, %rd22663;
	mul.lo.s64 	%rd22667, %rd22666, 1099511628211;
	shr.u64 	%rd22668, %rd22652, 32;
	and.b64  	%rd22669, %rd22668, 255;
	xor.b64  	%rd22670, %rd22669, %rd22667;
	mul.lo.s64 	%rd22671, %rd22670, 1099511628211;
	shr.u64 	%rd22672, %rd22652, 40;
	and.b64  	%rd22673, %rd22672, 255;
	xor.b64  	%rd22674, %rd22673, %rd22671;
	mul.lo.s64 	%rd22675, %rd22674, 1099511628211;
	shr.u64 	%rd22676, %rd22652, 48;
	and.b64  	%rd22677, %rd22676, 255;
	xor.b64  	%rd22678, %rd22677, %rd22675;
	mul.lo.s64 	%rd22679, %rd22678, 1099511628211;
	shr.u64 	%rd22680, %rd22652, 56;
	xor.b64  	%rd22681, %rd22680, %rd22679;
	mul.lo.s64 	%rd36978, %rd22681, 1099511628211;
$L__BB24_157:
	setp.eq.s64 	%p1065, %rd3822, 1;
	mov.b64 	%rd36984, -3750763034362895579;
	mov.b64 	%rd36985, 0;
	@%p1065 bra 	$L__BB24_160;
	and.b64  	%rd36985, %rd3822, -2;
	mov.b64 	%rd36984, -3750763034362895579;
	mov.b64 	%rd36982, 0;
$L__BB24_159:
	shl.b64 	%rd22687, %rd36982, 3;
	add.s64 	%rd22688, %rd37675, %rd22687;
	ld.u64 	%rd22689, [%rd22688];
	and.b64  	%rd22690, %rd22689, 255;
	xor.b64  	%rd22691, %rd22690, %rd36984;
	mul.lo.s64 	%rd22692, %rd22691, 1099511628211;
	shr.u64 	%rd22693, %rd22689, 8;
	and.b64  	%rd22694, %rd22693, 255;
	xor.b64  	%rd22695, %rd22694, %rd22692;
	mul.lo.s64 	%rd22696, %rd22695, 1099511628211;
	shr.u64 	%rd22697, %rd22689, 16;
	and.b64  	%rd22698, %rd22697, 255;
	xor.b64  	%rd22699, %rd22698, %rd22696;
	mul.lo.s64 	%rd22700, %rd22699, 1099511628211;
	shr.u64 	%rd22701, %rd22689, 24;
	and.b64  	%rd22702, %rd22701, 255;
	xor.b64  	%rd22703, %rd22702, %rd22700;
	mul.lo.s64 	%rd22704, %rd22703, 1099511628211;
	shr.u64 	%rd22705, %rd22689, 32;
	and.b64  	%rd22706, %rd22705, 255;
	xor.b64  	%rd22707, %rd22706, %rd22704;
	mul.lo.s64 	%rd22708, %rd22707, 1099511628211;
	shr.u64 	%rd22709, %rd22689, 40;
	and.b64  	%rd22710, %rd22709, 255;
	xor.b64  	%rd22711, %rd22710, %rd22708;
	mul.lo.s64 	%rd22712, %rd22711, 1099511628211;
	shr.u64 	%rd22713, %rd22689, 48;
	and.b64  	%rd22714, %rd22713, 255;
	xor.b64  	%rd22715, %rd22714, %rd22712;
	mul.lo.s64 	%rd22716, %rd22715, 1099511628211;
	shr.u64 	%rd22717, %rd22689, 56;
	xor.b64  	%rd22718, %rd22717, %rd22716;
	mul.lo.s64 	%rd22719, %rd22718, 1099511628211;
	ld.u64 	%rd22720, [%rd22688+8];
	and.b64  	%rd22721, %rd22720, 255;
	xor.b64  	%rd22722, %rd22721, %rd22719;
	mul.lo.s64 	%rd22723, %rd22722, 1099511628211;
	shr.u64 	%rd22724, %rd22720, 8;
	and.b64  	%rd22725, %rd22724, 255;
	xor.b64  	%rd22726, %rd22725, %rd22723;
	mul.lo.s64 	%rd22727, %rd22726, 1099511628211;
	shr.u64 	%rd22728, %rd22720, 16;
	and.b64  	%rd22729, %rd22728, 255;
	xor.b64  	%rd22730, %rd22729, %rd22727;
	mul.lo.s64 	%rd22731, %rd22730, 1099511628211;
	shr.u64 	%rd22732, %rd22720, 24;
	and.b64  	%rd22733, %rd22732, 255;
	xor.b64  	%rd22734, %rd22733, %rd22731;
	mul.lo.s64 	%rd22735, %rd22734, 1099511628211;
	shr.u64 	%rd22736, %rd22720, 32;
	and.b64  	%rd22737, %rd22736, 255;
	xor.b64  	%rd22738, %rd22737, %rd22735;
	mul.lo.s64 	%rd22739, %rd22738, 1099511628211;
	shr.u64 	%rd22740, %rd22720, 40;
	and.b64  	%rd22741, %rd22740, 255;
	xor.b64  	%rd22742, %rd22741, %rd22739;
	mul.lo.s64 	%rd22743, %rd22742, 1099511628211;
	shr.u64 	%rd22744, %rd22720, 48;
	and.b64  	%rd22745, %rd22744, 255;
	xor.b64  	%rd22746, %rd22745, %rd22743;
	mul.lo.s64 	%rd22747, %rd22746, 1099511628211;
	shr.u64 	%rd22748, %rd22720, 56;
	xor.b64  	%rd22749, %rd22748, %rd22747;
	mul.lo.s64 	%rd36984, %rd22749, 1099511628211;
	add.s64 	%rd36982, %rd36982, 2;
	setp.ne.s64 	%p1066, %rd36982, %rd36985;
	@%p1066 bra 	$L__BB24_159;
$L__BB24_160:
	setp.eq.s64 	%p1067, %rd124, 0;
	@%p1067 bra 	$L__BB24_162;
	shl.b64 	%rd22750, %rd36985, 3;
	add.s64 	%rd22751, %rd37675, %rd22750;
	ld.u64 	%rd22752, [%rd22751];
	and.b64  	%rd22753, %rd22752, 255;
	xor.b64  	%rd22754, %rd22753, %rd36984;
	mul.lo.s64 	%rd22755, %rd22754, 1099511628211;
	shr.u64 	%rd22756, %rd22752, 8;
	and.b64  	%rd22757, %rd22756, 255;
	xor.b64  	%rd22758, %rd22757, %rd22755;
	mul.lo.s64 	%rd22759, %rd22758, 1099511628211;
	shr.u64 	%rd22760, %rd22752, 16;
	and.b64  	%rd22761, %rd22760, 255;
	xor.b64  	%rd22762, %rd22761, %rd22759;
	mul.lo.s64 	%rd22763, %rd22762, 1099511628211;
	shr.u64 	%rd22764, %rd22752, 24;
	and.b64  	%rd22765, %rd22764, 255;
	xor.b64  	%rd22766, %rd22765, %rd22763;
	mul.lo.s64 	%rd22767, %rd22766, 1099511628211;
	shr.u64 	%rd22768, %rd22752, 32;
	and.b64  	%rd22769, %rd22768, 255;
	xor.b64  	%rd22770, %rd22769, %rd22767;
	mul.lo.s64 	%rd22771, %rd22770, 1099511628211;
	shr.u64 	%rd22772, %rd22752, 40;
	and.b64  	%rd22773, %rd22772, 255;
	xor.b64  	%rd22774, %rd22773, %rd22771;
	mul.lo.s64 	%rd22775, %rd22774, 1099511628211;
	shr.u64 	%rd22776, %rd22752, 48;
	and.b64  	%rd22777, %rd22776, 255;
	xor.b64  	%rd22778, %rd22777, %rd22775;
	mul.lo.s64 	%rd22779, %rd22778, 1099511628211;
	shr.u64 	%rd22780, %rd22752, 56;
	xor.b64  	%rd22781, %rd22780, %rd22779;
	mul.lo.s64 	%rd36984, %rd22781, 1099511628211;
$L__BB24_162:
	setp.lt.u64 	%p1068, %rd36978, %rd36984;
	mov.u64 	%rd36989, %rd37666;
	@%p1068 bra 	$L__BB24_163;
	bra.uni 	$L__BB24_168;
$L__BB24_163:
	mov.u64 	%rd36989, %rd37675;
	mov.u64 	%rd37675, %rd37666;
	bra.uni 	$L__BB24_168;
$L__BB24_164:
	setp.eq.s32 	%p1069, %r118, 0;
	mov.u64 	%rd36989, %rd37666;
	@%p1069 bra 	$L__BB24_168;
	mov.b64 	%rd36988, 0;
$L__BB24_166:
	shl.b64 	%rd22783, %rd36988, 3;
	add.s64 	%rd22784, %rd37666, %rd22783;
	ld.u64 	%rd22785, [%rd22784];
	add.s64 	%rd22786, %rd37675, %rd22783;
	ld.u64 	%rd22787, [%rd22786];
	setp.lt.u64 	%p1070, %rd22785, %rd22787;
	@%p1070 bra 	$L__BB24_163;
	add.s64 	%rd36988, %rd36988, 1;
	setp.eq.s64 	%p1071, %rd36988, %rd13;
	mov.u64 	%rd36989, %rd37666;
	@%p1071 bra 	$L__BB24_168;
	bra.uni 	$L__BB24_166;
$L__BB24_168:
	setp.eq.s64 	%p1072, %rd3822, 1;
	mov.b64 	%rd36993, -3750763034362895579;
	mov.b64 	%rd36994, 0;
	@%p1072 bra 	$L__BB24_171;
	and.b64  	%rd36994, %rd3822, -2;
	mov.b64 	%rd36993, -3750763034362895579;
	mov.b64 	%rd36991, 0;
$L__BB24_170:
	shl.b64 	%rd22793, %rd36991, 3;
	add.s64 	%rd22794, %rd37672, %rd22793;
	ld.u64 	%rd22795, [%rd22794];
	and.b64  	%rd22796, %rd22795, 255;
	xor.b64  	%rd22797, %rd22796, %rd36993;
	mul.lo.s64 	%rd22798, %rd22797, 1099511628211;
	shr.u64 	%rd22799, %rd22795, 8;
	and.b64  	%rd22800, %rd22799, 255;
	xor.b64  	%rd22801, %rd22800, %rd22798;
	mul.lo.s64 	%rd22802, %rd22801, 1099511628211;
	shr.u64 	%rd22803, %rd22795, 16;
	and.b64  	%rd22804, %rd22803, 255;
	xor.b64  	%rd22805, %rd22804, %rd22802;
	mul.lo.s64 	%rd22806, %rd22805, 1099511628211;
	shr.u64 	%rd22807, %rd22795, 24;
	and.b64  	%rd22808, %rd22807, 255;
	xor.b64  	%rd22809, %rd22808, %rd22806;
	mul.lo.s64 	%rd22810, %rd22809, 1099511628211;
	shr.u64 	%rd22811, %rd22795, 32;
	and.b64  	%rd22812, %rd22811, 255;
	xor.b64  	%rd22813, %rd22812, %rd22810;
	mul.lo.s64 	%rd22814, %rd22813, 1099511628211;
	shr.u64 	%rd22815, %rd22795, 40;
	and.b64  	%rd22816, %rd22815, 255;
	xor.b64  	%rd22817, %rd22816, %rd22814;
	mul.lo.s64 	%rd22818, %rd22817, 1099511628211;
	shr.u64 	%rd22819, %rd22795, 48;
	and.b64  	%rd22820, %rd22819, 255;
	xor.b64  	%rd22821, %rd22820, %rd22818;
	mul.lo.s64 	%rd22822, %rd22821, 1099511628211;
	shr.u64 	%rd22823, %rd22795, 56;
	xor.b64  	%rd22824, %rd22823, %rd22822;
	mul.lo.s64 	%rd22825, %rd22824, 1099511628211;
	ld.u64 	%rd22826, [%rd22794+8];
	and.b64  	%rd22827, %rd22826, 255;
	xor.b64  	%rd22828, %rd22827, %rd22825;
	mul.lo.s64 	%rd22829, %rd22828, 1099511628211;
	shr.u64 	%rd22830, %rd22826, 8;
	and.b64  	%rd22831, %rd22830, 255;
	xor.b64  	%rd22832, %rd22831, %rd22829;
	mul.lo.s64 	%rd22833, %rd22832, 1099511628211;
	shr.u64 	%rd22834, %rd22826, 16;
	and.b64  	%rd22835, %rd22834, 255;
	xor.b64  	%rd22836, %rd22835, %rd22833;
	mul.lo.s64 	%rd22837, %rd22836, 1099511628211;
	shr.u64 	%rd22838, %rd22826, 24;
	and.b64  	%rd22839, %rd22838, 255;
	xor.b64  	%rd22840, %rd22839, %rd22837;
	mul.lo.s64 	%rd22841, %rd22840, 1099511628211;
	shr.u64 	%rd22842, %rd22826, 32;
	and.b64  	%rd22843, %rd22842, 255;
	xor.b64  	%rd22844, %rd22843, %rd22841;
	mul.lo.s64 	%rd22845, %rd22844, 1099511628211;
	shr.u64 	%rd22846, %rd22826, 40;
	and.b64  	%rd22847, %rd22846, 255;
	xor.b64  	%rd22848, %rd22847, %rd22845;
	mul.lo.s64 	%rd22849, %rd22848, 1099511628211;
	shr.u64 	%rd22850, %rd22826, 48;
	and.b64  	%rd22851, %rd22850, 255;
	xor.b64  	%rd22852, %rd22851, %rd22849;
	mul.lo.s64 	%rd22853, %rd22852, 1099511628211;
	shr.u64 	%rd22854, %rd22826, 56;
	xor.b64  	%rd22855, %rd22854, %rd22853;
	mul.lo.s64 	%rd36993, %rd22855, 1099511628211;
	add.s64 	%rd36991, %rd36991, 2;
	setp.ne.s64 	%p1073, %rd36991, %rd36994;
	@%p1073 bra 	$L__BB24_170;
$L__BB24_171:
	setp.eq.s64 	%p1074, %rd124, 0;
	@%p1074 bra 	$L__BB24_173;
	shl.b64 	%rd22856, %rd36994, 3;
	add.s64 	%rd22857, %rd37672, %rd22856;
	ld.u64 	%rd22858, [%rd22857];
	and.b64  	%rd22859, %rd22858, 255;
	xor.b64  	%rd22860, %rd22859, %rd36993;
	mul.lo.s64 	%rd22861, %rd22860, 1099511628211;
	shr.u64 	%rd22862, %rd22858, 8;
	and.b64  	%rd22863, %rd22862, 255;
	xor.b64  	%rd22864, %rd22863, %rd22861;
	mul.lo.s64 	%rd22865, %rd22864, 1099511628211;
	shr.u64 	%rd22866, %rd22858, 16;
	and.b64  	%rd22867, %rd22866, 255;
	xor.b64  	%rd22868, %rd22867, %rd22865;
	mul.lo.s64 	%rd22869, %rd22868, 1099511628211;
	shr.u64 	%rd22870, %rd22858, 24;
	and.b64  	%rd22871, %rd22870, 255;
	xor.b64  	%rd22872, %rd22871, %rd22869;
	mul.lo.s64 	%rd22873, %rd22872, 1099511628211;
	shr.u64 	%rd22874, %rd22858, 32;
	and.b64  	%rd22875, %rd22874, 255;
	xor.b64  	%rd22876, %rd22875, %rd22873;
	mul.lo.s64 	%rd22877, %rd22876, 1099511628211;
	shr.u64 	%rd22878, %rd22858, 40;
	and.b64  	%rd22879, %rd22878, 255;
	xor.b64  	%rd22880, %rd22879, %rd22877;
	mul.lo.s64 	%rd22881, %rd22880, 1099511628211;
	shr.u64 	%rd22882, %rd22858, 48;
	and.b64  	%rd22883, %rd22882, 255;
	xor.b64  	%rd22884, %rd22883, %rd22881;
	mul.lo.s64 	%rd22885, %rd22884, 1099511628211;
	shr.u64 	%rd22886, %rd22858, 56;
	xor.b64  	%rd22887, %rd22886, %rd22885;
	mul.lo.s64 	%rd36993, %rd22887, 1099511628211;
$L__BB24_173:
	setp.eq.s64 	%p1075, %rd3822, 1;
	mov.b64 	%rd36999, -3750763034362895579;
	mov.b64 	%rd37000, 0;
	@%p1075 bra 	$L__BB24_176;
	and.b64  	%rd37000, %rd3822, -2;
	mov.b64 	%rd36999, -3750763034362895579;
	mov.b64 	%rd36997, 0;
$L__BB24_175:
	shl.b64 	%rd22893, %rd36997, 3;
	add.s64 	%rd22894, %rd37665, %rd22893;
	ld.u64 	%rd22895, [%rd22894];
	and.b64  	%rd22896, %rd22895, 255;
	xor.b64  	%rd22897, %rd22896, %rd36999;
	mul.lo.s64 	%rd22898, %rd22897, 1099511628211;
	shr.u64 	%rd22899, %rd22895, 8;
	and.b64  	%rd22900, %rd22899, 255;
	xor.b64  	%rd22901, %rd22900, %rd22898;
	mul.lo.s64 	%rd22902, %rd22901, 1099511628211;
	shr.u64 	%rd22903, %rd22895, 16;
	and.b64  	%rd22904, %rd22903, 255;
	xor.b64  	%rd22905, %rd22904, %rd22902;
	mul.lo.s64 	%rd22906, %rd22905, 1099511628211;
	shr.u64 	%rd22907, %rd22895, 24;
	and.b64  	%rd22908, %rd22907, 255;
	xor.b64  	%rd22909, %rd22908, %rd22906;
	mul.lo.s64 	%rd22910, %rd22909, 1099511628211;
	shr.u64 	%rd22911, %rd22895, 32;
	and.b64  	%rd22912, %rd22911, 255;
	xor.b64  	%rd22913, %rd22912, %rd22910;
	mul.lo.s64 	%rd22914, %rd22913, 1099511628211;
	shr.u64 	%rd22915, %rd22895, 40;
	and.b64  	%rd22916, %rd22915, 255;
	xor.b64  	%rd22917, %rd22916, %rd22914;
	mul.lo.s64 	%rd22918, %rd22917, 1099511628211;
	shr.u64 	%rd22919, %rd22895, 48;
	and.b64  	%rd22920, %rd22919, 255;
	xor.b64  	%rd22921, %rd22920, %rd22918;
	mul.lo.s64 	%rd22922, %rd22921, 1099511628211;
	shr.u64 	%rd22923, %rd22895, 56;
	xor.b64  	%rd22924, %rd22923, %rd22922;
	mul.lo.s64 	%rd22925, %rd22924, 1099511628211;
	ld.u64 	%rd22926, [%rd22894+8];
	and.b64  	%rd22927, %rd22926, 255;
	xor.b64  	%rd22928, %rd22927, %rd22925;
	mul.lo.s64 	%rd22929, %rd22928, 1099511628211;
	shr.u64 	%rd22930, %rd22926, 8;
	and.b64  	%rd22931, %rd22930, 255;
	xor.b64  	%rd22932, %rd22931, %rd22929;
	mul.lo.s64 	%rd22933, %rd22932, 1099511628211;
	shr.u64 	%rd22934, %rd22926, 16;
	and.b64  	%rd22935, %rd22934, 255;
	xor.b64  	%rd22936, %rd22935, %rd22933;
	mul.lo.s64 	%rd22937, %rd22936, 1099511628211;
	shr.u64 	%rd22938, %rd22926, 24;
	and.b64  	%rd22939, %rd22938, 255;
	xor.b64  	%rd22940, %rd22939, %rd22937;
	mul.lo.s64 	%rd22941, %rd22940, 1099511628211;
	shr.u64 	%rd22942, %rd22926, 32;
	and.b64  	%rd22943, %rd22942, 255;
	xor.b64  	%rd22944, %rd22943, %rd22941;
	mul.lo.s64 	%rd22945, %rd22944, 1099511628211;
	shr.u64 	%rd22946, %rd22926, 40;
	and.b64  	%rd22947, %rd22946, 255;
	xor.b64  	%rd22948, %rd22947, %rd22945;
	mul.lo.s64 	%rd22949, %rd22948, 1099511628211;
	shr.u64 	%rd22950, %rd22926, 48;
	and.b64  	%rd22951, %rd22950, 255;
	xor.b64  	%rd22952, %rd22951, %rd22949;
	mul.lo.s64 	%rd22953, %rd22952, 1099511628211;
	shr.u64 	%rd22954, %rd22926, 56;
	xor.b64  	%rd22955, %rd22954, %rd22953;
	mul.lo.s64 	%rd36999, %rd22955, 1099511628211;
	add.s64 	%rd36997, %rd36997, 2;
	setp.ne.s64 	%p1076, %rd36997, %rd37000;
	@%p1076 bra 	$L__BB24_175;
$L__BB24_176:
	setp.eq.s64 	%p1077, %rd124, 0;
	@%p1077 bra 	$L__BB24_178;
	shl.b64 	%rd22956, %rd37000, 3;
	add.s64 	%rd22957, %rd37665, %rd22956;
	ld.u64 	%rd22958, [%rd22957];
	and.b64  	%rd22959, %rd22958, 255;
	xor.b64  	%rd22960, %rd22959, %rd36999;
	mul.lo.s64 	%rd22961, %rd22960, 1099511628211;
	shr.u64 	%rd22962, %rd22958, 8;
	and.b64  	%rd22963, %rd22962, 255;
	xor.b64  	%rd22964, %rd22963, %rd22961;
	mul.lo.s64 	%rd22965, %rd22964, 1099511628211;
	shr.u64 	%rd22966, %rd22958, 16;
	and.b64  	%rd22967, %rd22966, 255;
	xor.b64  	%rd22968, %rd22967, %rd22965;
	mul.lo.s64 	%rd22969, %rd22968, 1099511628211;
	shr.u64 	%rd22970, %rd22958, 24;
	and.b64  	%rd22971, %rd22970, 255;
	xor.b64  	%rd22972, %rd22971, %rd22969;
	mul.lo.s64 	%rd22973, %rd22972, 1099511628211;
	shr.u64 	%rd22974, %rd22958, 32;
	and.b64  	%rd22975, %rd22974, 255;
	xor.b64  	%rd22976, %rd22975, %rd22973;
	mul.lo.s64 	%rd22977, %rd22976, 1099511628211;
	shr.u64 	%rd22978, %rd22958, 40;
	and.b64  	%rd22979, %rd22978, 255;
	xor.b64  	%rd22980, %rd22979, %rd22977;
	mul.lo.s64 	%rd22981, %rd22980, 1099511628211;
	shr.u64 	%rd22982, %rd22958, 48;
	and.b64  	%rd22983, %rd22982, 255;
	xor.b64  	%rd22984, %rd22983, %rd22981;
	mul.lo.s64 	%rd22985, %rd22984, 1099511628211;
	shr.u64 	%rd22986, %rd22958, 56;
	xor.b64  	%rd22987, %rd22986, %rd22985;
	mul.lo.s64 	%rd36999, %rd22987, 1099511628211;
$L__BB24_178:
	setp.eq.s64 	%p1078, %rd36993, %rd36999;
	@%p1078 bra 	$L__BB24_191;
	setp.eq.s64 	%p1079, %rd3822, 1;
	mov.b64 	%rd37005, -3750763034362895579;
	mov.b64 	%rd37006, 0;
	@%p1079 bra 	$L__BB24_182;
	and.b64  	%rd37006, %rd3822, -2;
	mov.b64 	%rd37005, -3750763034362895579;
	mov.b64 	%rd37003, 0;
$L__BB24_181:
	shl.b64 	%rd22993, %rd37003, 3;
	add.s64 	%rd22994, %rd37672, %rd22993;
	ld.u64 	%rd22995, [%rd22994];
	and.b64  	%rd22996, %rd22995, 255;
	xor.b64  	%rd22997, %rd22996, %rd37005;
	mul.lo.s64 	%rd22998, %rd22997, 1099511628211;
	shr.u64 	%rd22999, %rd22995, 8;
	and.b64  	%rd23000, %rd22999, 255;
	xor.b64  	%rd23001, %rd23000, %rd22998;
	mul.lo.s64 	%rd23002, %rd23001, 1099511628211;
	shr.u64 	%rd23003, %rd22995, 16;
	and.b64  	%rd23004, %rd23003, 255;
	xor.b64  	%rd23005, %rd23004, %rd23002;
	mul.lo.s64 	%rd23006, %rd23005, 1099511628211;
	shr.u64 	%rd23007, %rd22995, 24;
	and.b64  	%rd23008, %rd23007, 255;
	xor.b64  	%rd23009, %rd23008, %rd23006;
	mul.lo.s64 	%rd23010, %rd23009, 1099511628211;
	shr.u64 	%rd23011, %rd22995, 32;
	and.b64  	%rd23012, %rd23011, 255;
	xor.b64  	%rd23013, %rd23012, %rd23010;
	mul.lo.s64 	%rd23014, %rd23013, 1099511628211;
	shr.u64 	%rd23015, %rd22995, 40;
	and.b64  	%rd23016, %rd23015, 255;
	xor.b64  	%rd23017, %rd23016, %rd23014;
	mul.lo.s64 	%rd23018, %rd23017, 1099511628211;
	shr.u64 	%rd23019, %rd22995, 48;
	and.b64  	%rd23020, %rd23019, 255;
	xor.b64  	%rd23021, %rd23020, %rd23018;
	mul.lo.s64 	%rd23022, %rd23021, 1099511628211;
	shr.u64 	%rd23023, %rd22995, 56;
	xor.b64  	%rd23024, %rd23023, %rd23022;
	mul.lo.s64 	%rd23025, %rd23024, 1099511628211;
	ld.u64 	%rd23026, [%rd22994+8];
	and.b64  	%rd23027, %rd23026, 255;
	xor.b64  	%rd23028, %rd23027, %rd23025;
	mul.lo.s64 	%rd23029, %rd23028, 1099511628211;
	shr.u64 	%rd23030, %rd23026, 8;
	and.b64  	%rd23031, %rd23030, 255;
	xor.b64  	%rd23032, %rd23031, %rd23029;
	mul.lo.s64 	%rd23033, %rd23032, 1099511628211;
	shr.u64 	%rd23034, %rd23026, 16;
	and.b64  	%rd23035, %rd23034, 255;
	xor.b64  	%rd23036, %rd23035, %rd23033;
	mul.lo.s64 	%rd23037, %rd23036, 1099511628211;
	shr.u64 	%rd23038, %rd23026, 24;
	and.b64  	%rd23039, %rd23038, 255;
	xor.b64  	%rd23040, %rd23039, %rd23037;
	mul.lo.s64 	%rd23041, %rd23040, 1099511628211;
	shr.u64 	%rd23042, %rd23026, 32;
	and.b64  	%rd23043, %rd23042, 255;
	xor.b64  	%rd23044, %rd23043, %rd23041;
	mul.lo.s64 	%rd23045, %rd23044, 1099511628211;
	shr.u64 	%rd23046, %rd23026, 40;
	and.b64  	%rd23047, %rd23046, 255;
	xor.b64  	%rd23048, %rd23047, %rd23045;
	mul.lo.s64 	%rd23049, %rd23048, 1099511628211;
	shr.u64 	%rd23050, %rd23026, 48;
	and.b64  	%rd23051, %rd23050, 255;
	xor.b64  	%rd23052, %rd23051, %rd23049;
	mul.lo.s64 	%rd23053, %rd23052, 1099511628211;
	shr.u64 	%rd23054, %rd23026, 56;
	xor.b64  	%rd23055, %rd23054, %rd23053;
	mul.lo.s64 	%rd37005, %rd23055, 1099511628211;
	add.s64 	%rd37003, %rd37003, 2;
	setp.ne.s64 	%p1080, %rd37003, %rd37006;
	@%p1080 bra 	$L__BB24_181;
$L__BB24_182:
	setp.eq.s64 	%p1081, %rd124, 0;
	@%p1081 bra 	$L__BB24_184;
	shl.b64 	%rd23056, %rd37006, 3;
	add.s64 	%rd23057, %rd37672, %rd23056;
	ld.u64 	%rd23058, [%rd23057];
	and.b64  	%rd23059, %rd23058, 255;
	xor.b64  	%rd23060, %rd23059, %rd37005;
	mul.lo.s64 	%rd23061, %rd23060, 1099511628211;
	shr.u64 	%rd23062, %rd23058, 8;
	and.b64  	%rd23063, %rd23062, 255;
	xor.b64  	%rd23064, %rd23063, %rd23061;
	mul.lo.s64 	%rd23065, %rd23064, 1099511628211;
	shr.u64 	%rd23066, %rd23058, 16;
	and.b64  	%rd23067, %rd23066, 255;
	xor.b64  	%rd23068, %rd23067, %rd23065;
	mul.lo.s64 	%rd23069, %rd23068, 1099511628211;
	shr.u64 	%rd23070, %rd23058, 24;
	and.b64  	%rd23071, %rd23070, 255;
	xor.b64  	%rd23072, %rd23071, %rd23069;
	mul.lo.s64 	%rd23073, %rd23072, 1099511628211;
	shr.u64 	%rd23074, %rd23058, 32;
	and.b64  	%rd23075, %rd23074, 255;
	xor.b64  	%rd23076, %rd23075, %rd23073;
	mul.lo.s64 	%rd23077, %rd23076, 1099511628211;
	shr.u64 	%rd23078, %rd23058, 40;
	and.b64  	%rd23079, %rd23078, 255;
	xor.b64  	%rd23080, %rd23079, %rd23077;
	mul.lo.s64 	%rd23081, %rd23080, 1099511628211;
	shr.u64 	%rd23082, %rd23058, 48;
	and.b64  	%rd23083, %rd23082, 255;
	xor.b64  	%rd23084, %rd23083, %rd23081;
	mul.lo.s64 	%rd23085, %rd23084, 1099511628211;
	shr.u64 	%rd23086, %rd23058, 56;
	xor.b64  	%rd23087, %rd23086, %rd23085;
	mul.lo.s64 	%rd37005, %rd23087, 1099511628211;
$L__BB24_184:
	setp.eq.s64 	%p1082, %rd3822, 1;
	mov.b64 	%rd37011, -3750763034362895579;
	mov.b64 	%rd37012, 0;
	@%p1082 bra 	$L__BB24_187;
	and.b64  	%rd37012, %rd3822, -2;
	mov.b64 	%rd37011, -3750763034362895579;
	mov.b64 	%rd37009, 0;
$L__BB24_186:
	shl.b64 	%rd23093, %rd37009, 3;
	add.s64 	%rd23094, %rd37665, %rd23093;
	ld.u64 	%rd23095, [%rd23094];
	and.b64  	%rd23096, %rd23095, 255;
	xor.b64  	%rd23097, %rd23096, %rd37011;
	mul.lo.s64 	%rd23098, %rd23097, 1099511628211;
	shr.u64 	%rd23099, %rd23095, 8;
	and.b64  	%rd23100, %rd23099, 255;
	xor.b64  	%rd23101, %rd23100, %rd23098;
	mul.lo.s64 	%rd23102, %rd23101, 1099511628211;
	shr.u64 	%rd23103, %rd23095, 16;
	and.b64  	%rd23104, %rd23103, 255;
	xor.b64  	%rd23105, %rd23104, %rd23102;
	mul.lo.s64 	%rd23106, %rd23105, 1099511628211;
	shr.u64 	%rd23107, %rd23095, 24;
	and.b64  	%rd23108, %rd23107, 255;
	xor.b64  	%rd23109, %rd23108, %rd23106;
	mul.lo.s64 	%rd23110, %rd23109, 1099511628211;
	shr.u64 	%rd23111, %rd23095, 32;
	and.b64  	%rd23112, %rd23111, 255;
	xor.b64  	%rd23113, %rd23112, %rd23110;
	mul.lo.s64 	%rd23114, %rd23113, 1099511628211;
	shr.u64 	%rd23115, %rd23095, 40;
	and.b64  	%rd23116, %rd23115, 255;
	xor.b64  	%rd23117, %rd23116, %rd23114;
	mul.lo.s64 	%rd23118, %rd23117, 1099511628211;
	shr.u64 	%rd23119, %rd23095, 48;
	and.b64  	%rd23120, %rd23119, 255;
	xor.b64  	%rd23121, %rd23120, %rd23118;
	mul.lo.s64 	%rd23122, %rd23121, 1099511628211;
	shr.u64 	%rd23123, %rd23095, 56;
	xor.b64  	%rd23124, %rd23123, %rd23122;
	mul.lo.s64 	%rd23125, %rd23124, 1099511628211;
	ld.u64 	%rd23126, [%rd23094+8];
	and.b64  	%rd23127, %rd23126, 255;
	xor.b64  	%rd23128, %rd23127, %rd23125;
	mul.lo.s64 	%rd23129, %rd23128, 1099511628211;
	shr.u64 	%rd23130, %rd23126, 8;
	and.b64  	%rd23131, %rd23130, 255;
	xor.b64  	%rd23132, %rd23131, %rd23129;
	mul.lo.s64 	%rd23133, %rd23132, 1099511628211;
	shr.u64 	%rd23134, %rd23126, 16;
	and.b64  	%rd23135, %rd23134, 255;
	xor.b64  	%rd23136, %rd23135, %rd23133;
	mul.lo.s64 	%rd23137, %rd23136, 1099511628211;
	shr.u64 	%rd23138, %rd23126, 24;
	and.b64  	%rd23139, %rd23138, 255;
	xor.b64  	%rd23140, %rd23139, %rd23137;
	mul.lo.s64 	%rd23141, %rd23140, 1099511628211;
	shr.u64 	%rd23142, %rd23126, 32;
	and.b64  	%rd23143, %rd23142, 255;
	xor.b64  	%rd23144, %rd23143, %rd23141;
	mul.lo.s64 	%rd23145, %rd23144, 1099511628211;
	shr.u64 	%rd23146, %rd23126, 40;
	and.b64  	%rd23147, %rd23146, 255;
	xor.b64  	%rd23148, %rd23147, %rd23145;
	mul.lo.s64 	%rd23149, %rd23148, 1099511628211;
	shr.u64 	%rd23150, %rd23126, 48;
	and.b64  	%rd23151, %rd23150, 255;
	xor.b64  	%rd23152, %rd23151, %rd23149;
	mul.lo.s64 	%rd23153, %rd23152, 1099511628211;
	shr.u64 	%rd23154, %rd23126, 56;
	xor.b64  	%rd23155, %rd23154, %rd23153;
	mul.lo.s64 	%rd37011, %rd23155, 1099511628211;
	add.s64 	%rd37009, %rd37009, 2;
	setp.ne.s64 	%p1083, %rd37009, %rd37012;
	@%p1083 bra 	$L__BB24_186;
$L__BB24_187:
	setp.eq.s64 	%p1084, %rd124, 0;
	@%p1084 bra 	$L__BB24_189;
	shl.b64 	%rd23156, %rd37012, 3;
	add.s64 	%rd23157, %rd37665, %rd23156;
	ld.u64 	%rd23158, [%rd23157];
	and.b64  	%rd23159, %rd23158, 255;
	xor.b64  	%rd23160, %rd23159, %rd37011;
	mul.lo.s64 	%rd23161, %rd23160, 1099511628211;
	shr.u64 	%rd23162, %rd23158, 8;
	and.b64  	%rd23163, %rd23162, 255;
	xor.b64  	%rd23164, %rd23163, %rd23161;
	mul.lo.s64 	%rd23165, %rd23164, 1099511628211;
	shr.u64 	%rd23166, %rd23158, 16;
	and.b64  	%rd23167, %rd23166, 255;
	xor.b64  	%rd23168, %rd23167, %rd23165;
	mul.lo.s64 	%rd23169, %rd23168, 1099511628211;
	shr.u64 	%rd23170, %rd23158, 24;
	and.b64  	%rd23171, %rd23170, 255;
	xor.b64  	%rd23172, %rd23171, %rd23169;
	mul.lo.s64 	%rd23173, %rd23172, 1099511628211;
	shr.u64 	%rd23174, %rd23158, 32;
	and.b64  	%rd23175, %rd23174, 255;
	xor.b64  	%rd23176, %rd23175, %rd23173;
	mul.lo.s64 	%rd23177, %rd23176, 1099511628211;
	shr.u64 	%rd23178, %rd23158, 40;
	and.b64  	%rd23179, %rd23178, 255;
	xor.b64  	%rd23180, %rd23179, %rd23177;
	mul.lo.s64 	%rd23181, %rd23180, 1099511628211;
	shr.u64 	%rd23182, %rd23158, 48;
	and.b64  	%rd23183, %rd23182, 255;
	xor.b64  	%rd23184, %rd23183, %rd23181;
	mul.lo.s64 	%rd23185, %rd23184, 1099511628211;
	shr.u64 	%rd23186, %rd23158, 56;
	xor.b64  	%rd23187, %rd23186, %rd23185;
	mul.lo.s64 	%rd37011, %rd23187, 1099511628211;
$L__BB24_189:
	setp.lt.u64 	%p1085, %rd37005, %rd37011;
	mov.u64 	%rd37016, %rd37672;
	@%p1085 bra 	$L__BB24_190;
	bra.uni 	$L__BB24_195;
$L__BB24_190:
	mov.u64 	%rd37016, %rd37665;
	mov.u64 	%rd37665, %rd37672;
	bra.uni 	$L__BB24_195;
$L__BB24_191:
	setp.eq.s32 	%p1086, %r118, 0;
	mov.u64 	%rd37016, %rd37672;
	@%p1086 bra 	$L__BB24_195;
	mov.b64 	%rd37015, 0;
$L__BB24_193:
	shl.b64 	%rd23189, %rd37015, 3;
	add.s64 	%rd23190, %rd37672, %rd23189;
	ld.u64 	%rd23191, [%rd23190];
	add.s64 	%rd23192, %rd37665, %rd23189;
	ld.u64 	%rd23193, [%rd23192];
	setp.lt.u64 	%p1087, %rd23191, %rd23193;
	@%p1087 bra 	$L__BB24_190;
	add.s64 	%rd37015, %rd37015, 1;
	setp.eq.s64 	%p1088, %rd37015, %rd13;
	mov.u64 	%rd37016, %rd37672;
	@%p1088 bra 	$L__BB24_195;
	bra.uni 	$L__BB24_193;
$L__BB24_195:
	setp.eq.s64 	%p1089, %rd3822, 1;
	mov.b64 	%rd37020, -3750763034362895579;
	mov.b64 	%rd37021, 0;
	@%p1089 bra 	$L__BB24_198;
	and.b64  	%rd37021, %rd3822, -2;
	mov.b64 	%rd37020, -3750763034362895579;
	mov.b64 	%rd37018, 0;
$L__BB24_197:
	shl.b64 	%rd23199, %rd37018, 3;
	add.s64 	%rd23200, %rd37677, %rd23199;
	ld.u64 	%rd23201, [%rd23200];
	and.b64  	%rd23202, %rd23201, 255;
	xor.b64  	%rd23203, %rd23202, %rd37020;
	mul.lo.s64 	%rd23204, %rd23203, 1099511628211;
	shr.u64 	%rd23205, %rd23201, 8;
	and.b64  	%rd23206, %rd23205, 255;
	xor.b64  	%rd23207, %rd23206, %rd23204;
	mul.lo.s64 	%rd23208, %rd23207, 1099511628211;
	shr.u64 	%rd23209, %rd23201, 16;
	and.b64  	%rd23210, %rd23209, 255;
	xor.b64  	%rd23211, %rd23210, %rd23208;
	mul.lo.s64 	%rd23212, %rd23211, 1099511628211;
	shr.u64 	%rd23213, %rd23201, 24;
	and.b64  	%rd23214, %rd23213, 255;
	xor.b64  	%rd23215, %rd23214, %rd23212;
	mul.lo.s64 	%rd23216, %rd23215, 1099511628211;
	shr.u64 	%rd23217, %rd23201, 32;
	and.b64  	%rd23218, %rd23217, 255;
	xor.b64  	%rd23219, %rd23218, %rd23216;
	mul.lo.s64 	%rd23220, %rd23219, 1099511628211;
	shr.u64 	%rd23221, %rd23201, 40;
	and.b64  	%rd23222, %rd23221, 255;
	xor.b64  	%rd23223, %rd23222, %rd23220;
	mul.lo.s64 	%rd23224, %rd23223, 1099511628211;
	shr.u64 	%rd23225, %rd23201, 48;
	and.b64  	%rd23226, %rd23225, 255;
	xor.b64  	%rd23227, %rd23226, %rd23224;
	mul.lo.s64 	%rd23228, %rd23227, 1099511628211;
	shr.u64 	%rd23229, %rd23201, 56;
	xor.b64  	%rd23230, %rd23229, %rd23228;
	mul.lo.s64 	%rd23231, %rd23230, 1099511628211;
	ld.u64 	%rd23232, [%rd23200+8];
	and.b64  	%rd23233, %rd23232, 255;
	xor.b64  	%rd23234, %rd23233, %rd23231;
	mul.lo.s64 	%rd23235, %rd23234, 1099511628211;
	shr.u64 	%rd23236, %rd23232, 8;
	and.b64  	%rd23237, %rd23236, 255;
	xor.b64  	%rd23238, %rd23237, %rd23235;
	mul.lo.s64 	%rd23239, %rd23238, 1099511628211;
	shr.u64 	%rd23240, %rd23232, 16;
	and.b64  	%rd23241, %rd23240, 255;
	xor.b64  	%rd23242, %rd23241, %rd23239;
	mul.lo.s64 	%rd23243, %rd23242, 1099511628211;
	shr.u64 	%rd23244, %rd23232, 24;
	and.b64  	%rd23245, %rd23244, 255;
	xor.b64  	%rd23246, %rd23245, %rd23243;
	mul.lo.s64 	%rd23247, %rd23246, 1099511628211;
	shr.u64 	%rd23248, %rd23232, 32;
	and.b64  	%rd23249, %rd23248, 255;
	xor.b64  	%rd23250, %rd23249, %rd23247;
	mul.lo.s64 	%rd23251, %rd23250, 1099511628211;
	shr.u64 	%rd23252, %rd23232, 40;
	and.b64  	%rd23253, %rd23252, 255;
	xor.b64  	%rd23254, %rd23253, %rd23251;
	mul.lo.s64 	%rd23255, %rd23254, 1099511628211;
	shr.u64 	%rd23256, %rd23232, 48;
	and.b64  	%rd23257, %rd23256, 255;
	xor.b64  	%rd23258, %rd23257, %rd23255;
	mul.lo.s64 	%rd23259, %rd23258, 1099511628211;
	shr.u64 	%rd23260, %rd23232, 56;
	xor.b64  	%rd23261, %rd23260, %rd23259;
	mul.lo.s64 	%rd37020, %rd23261, 1099511628211;
	add.s64 	%rd37018, %rd37018, 2;
	setp.ne.s64 	%p1090, %rd37018, %rd37021;
	@%p1090 bra 	$L__BB24_197;
$L__BB24_198:
	setp.eq.s64 	%p1091, %rd124, 0;
	@%p1091 bra 	$L__BB24_200;
	shl.b64 	%rd23262, %rd37021, 3;
	add.s64 	%rd23263, %rd37677, %rd23262;
	ld.u64 	%rd23264, [%rd23263];
	and.b64  	%rd23265, %rd23264, 255;
	xor.b64  	%rd23266, %rd23265, %rd37020;
	mul.lo.s64 	%rd23267, %rd23266, 1099511628211;
	shr.u64 	%rd23268, %rd23264, 8;
	and.b64  	%rd23269, %rd23268, 255;
	xor.b64  	%rd23270, %rd23269, %rd23267;
	mul.lo.s64 	%rd23271, %rd23270, 1099511628211;
	shr.u64 	%rd23272, %rd23264, 16;
	and.b64  	%rd23273, %rd23272, 255;
	xor.b64  	%rd23274, %rd23273, %rd23271;
	mul.lo.s64 	%rd23275, %rd23274, 1099511628211;
	shr.u64 	%rd23276, %rd23264, 24;
	and.b64  	%rd23277, %rd23276, 255;
	xor.b64  	%rd23278, %rd23277, %rd23275;
	mul.lo.s64 	%rd23279, %rd23278, 1099511628211;
	shr.u64 	%rd23280, %rd23264, 32;
	and.b64  	%rd23281, %rd23280, 255;
	xor.b64  	%rd23282, %rd23281, %rd23279;
	mul.lo.s64 	%rd23283, %rd23282, 1099511628211;
	shr.u64 	%rd23284, %rd23264, 40;
	and.b64  	%rd23285, %rd23284, 255;
	xor.b64  	%rd23286, %rd23285, %rd23283;
	mul.lo.s64 	%rd23287, %rd23286, 1099511628211;
	shr.u64 	%rd23288, %rd23264, 48;
	and.b64  	%rd23289, %rd23288, 255;
	xor.b64  	%rd23290, %rd23289, %rd23287;
	mul.lo.s64 	%rd23291, %rd23290, 1099511628211;
	shr.u64 	%rd23292, %rd23264, 56;
	xor.b64  	%rd23293, %rd23292, %rd23291;
	mul.lo.s64 	%rd37020, %rd23293, 1099511628211;
$L__BB24_200:
	setp.eq.s64 	%p1092, %rd3822, 1;
	mov.b64 	%rd37026, -3750763034362895579;
	mov.b64 	%rd37027, 0;
	@%p1092 bra 	$L__BB24_203;
	and.b64  	%rd37027, %rd3822, -2;
	mov.b64 	%rd37026, -3750763034362895579;
	mov.b64 	%rd37024, 0;
$L__BB24_202:
	shl.b64 	%rd23299, %rd37024, 3;
	add.s64 	%rd23300, %rd36935, %rd23299;
	ld.u64 	%rd23301, [%rd23300];
	and.b64  	%rd23302, %rd23301, 255;
	xor.b64  	%rd23303, %rd23302, %rd37026;
	mul.lo.s64 	%rd23304, %rd23303, 1099511628211;
	shr.u64 	%rd23305, %rd23301, 8;
	and.b64  	%rd23306, %rd23305, 255;
	xor.b64  	%rd23307, %rd23306, %rd23304;
	mul.lo.s64 	%rd23308, %rd23307, 1099511628211;
	shr.u64 	%rd23309, %rd23301, 16;
	and.b64  	%rd23310, %rd23309, 255;
	xor.b64  	%rd23311, %rd23310, %rd23308;
	mul.lo.s64 	%rd23312, %rd23311, 1099511628211;
	shr.u64 	%rd23313, %rd23301, 24;
	and.b64  	%rd23314, %rd23313, 255;
	xor.b64  	%rd23315, %rd23314, %rd23312;
	mul.lo.s64 	%rd23316, %rd23315, 1099511628211;
	shr.u64 	%rd23317, %rd23301, 32;
	and.b64  	%rd23318, %rd23317, 255;
	xor.b64  	%rd23319, %rd23318, %rd23316;
	mul.lo.s64 	%rd23320, %rd23319, 1099511628211;
	shr.u64 	%rd23321, %rd23301, 40;
	and.b64  	%rd23322, %rd23321, 255;
	xor.b64  	%rd23323, %rd23322, %rd23320;
	mul.lo.s64 	%rd23324, %rd23323, 1099511628211;
	shr.u64 	%rd23325, %rd23301, 48;
	and.b64  	%rd23326, %rd23325, 255;
	xor.b64  	%rd23327, %rd23326, %rd23324;
	mul.lo.s64 	%rd23328, %rd23327, 1099511628211;
	shr.u64 	%rd23329, %rd23301, 56;
	xor.b64  	%rd23330, %rd23329, %rd23328;
	mul.lo.s64 	%rd23331, %rd23330, 1099511628211;
	ld.u64 	%rd23332, [%rd23300+8];
	and.b64  	%rd23333, %rd23332, 255;
	xor.b64  	%rd23334, %rd23333, %rd23331;
	mul.lo.s64 	%rd23335, %rd23334, 1099511628211;
	shr.u64 	%rd23336, %rd23332, 8;
	and.b64  	%rd23337, %rd23336, 255;
	xor.b64  	%rd23338, %rd23337, %rd23335;
	mul.lo.s64 	%rd23339, %rd23338, 1099511628211;
	shr.u64 	%rd23340, %rd23332, 16;
	and.b64  	%rd23341, %rd23340, 255;
	xor.b64  	%rd23342, %rd23341, %rd23339;
	mul.lo.s64 	%rd23343, %rd23342, 1099511628211;
	shr.u64 	%rd23344, %rd23332, 24;
	and.b64  	%rd23345, %rd23344, 255;
	xor.b64  	%rd23346, %rd23345, %rd23343;
	mul.lo.s64 	%rd23347, %rd23346, 1099511628211;
	shr.u64 	%rd23348, %rd23332, 32;
	and.b64  	%rd23349, %rd23348, 255;
	xor.b64  	%rd23350, %rd23349, %rd23347;
	mul.lo.s64 	%rd23351, %rd23350, 1099511628211;
	shr.u64 	%rd23352, %rd23332, 40;
	and.b64  	%rd23353, %rd23352, 255;
	xor.b64  	%rd23354, %rd23353, %rd23351;
	mul.lo.s64 	%rd23355, %rd23354, 1099511628211;
	shr.u64 	%rd23356, %rd23332, 48;
	and.b64  	%rd23357, %rd23356, 255;
	xor.b64  	%rd23358, %rd23357, %rd23355;
	mul.lo.s64 	%rd23359, %rd23358, 1099511628211;
	shr.u64 	%rd23360, %rd23332, 56;
	xor.b64  	%rd23361, %rd23360, %rd23359;
	mul.lo.s64 	%rd37026, %rd23361, 1099511628211;
	add.s64 	%rd37024, %rd37024, 2;
	setp.ne.s64 	%p1093, %rd37024, %rd37027;
	@%p1093 bra 	$L__BB24_202;
$L__BB24_203:
	setp.eq.s64 	%p1094, %rd124, 0;
	@%p1094 bra 	$L__BB24_205;
	shl.b64 	%rd23362, %rd37027, 3;
	add.s64 	%rd23363, %rd36935, %rd23362;
	ld.u64 	%rd23364, [%rd23363];
	and.b64  	%rd23365, %rd23364, 255;
	xor.b64  	%rd23366, %rd23365, %rd37026;
	mul.lo.s64 	%rd23367, %rd23366, 1099511628211;
	shr.u64 	%rd23368, %rd23364, 8;
	and.b64  	%rd23369, %rd23368, 255;
	xor.b64  	%rd23370, %rd23369, %rd23367;
	mul.lo.s64 	%rd23371, %rd23370, 1099511628211;
	shr.u64 	%rd23372, %rd23364, 16;
	and.b64  	%rd23373, %rd23372, 255;
	xor.b64  	%rd23374, %rd23373, %rd23371;
	mul.lo.s64 	%rd23375, %rd23374, 1099511628211;
	shr.u64 	%rd23376, %rd23364, 24;
	and.b64  	%rd23377, %rd23376, 255;
	xor.b64  	%rd23378, %rd23377, %rd23375;
	mul.lo.s64 	%rd23379, %rd23378, 1099511628211;
	shr.u64 	%rd23380, %rd23364, 32;
	and.b64  	%rd23381, %rd23380, 255;
	xor.b64  	%rd23382, %rd23381, %rd23379;
	mul.lo.s64 	%rd23383, %rd23382, 1099511628211;
	shr.u64 	%rd23384, %rd23364, 40;
	and.b64  	%rd23385, %rd23384, 255;
	xor.b64  	%rd23386, %rd23385, %rd23383;
	mul.lo.s64 	%rd23387, %rd23386, 1099511628211;
	shr.u64 	%rd23388, %rd23364, 48;
	and.b64  	%rd23389, %rd23388, 255;
	xor.b64  	%rd23390, %rd23389, %rd23387;
	mul.lo.s64 	%rd23391, %rd23390, 1099511628211;
	shr.u64 	%rd23392, %rd23364, 56;
	xor.b64  	%rd23393, %rd23392, %rd23391;
	mul.lo.s64 	%rd37026, %rd23393, 1099511628211;
$L__BB24_205:
	setp.eq.s64 	%p1095, %rd37020, %rd37026;
	@%p1095 bra 	$L__BB24_218;
	setp.eq.s64 	%p1096, %rd3822, 1;
	mov.b64 	%rd37032, -3750763034362895579;
	mov.b64 	%rd37033, 0;
	@%p1096 bra 	$L__BB24_209;
	and.b64  	%rd37033, %rd3822, -2;
	mov.b64 	%rd37032, -3750763034362895579;
	mov.b64 	%rd37030, 0;
$L__BB24_208:
	shl.b64 	%rd23399, %rd37030, 3;
	add.s64 	%rd23400, %rd37677, %rd23399;
	ld.u64 	%rd23401, [%rd23400];
	and.b64  	%rd23402, %rd23401, 255;
	xor.b64  	%rd23403, %rd23402, %rd37032;
	mul.lo.s64 	%rd23404, %rd23403, 1099511628211;
	shr.u64 	%rd23405, %rd23401, 8;
	and.b64  	%rd23406, %rd23405, 255;
	xor.b64  	%rd23407, %rd23406, %rd23404;
	mul.lo.s64 	%rd23408, %rd23407, 1099511628211;
	shr.u64 	%rd23409, %rd23401, 16;
	and.b64  	%rd23410, %rd23409, 255;
	xor.b64  	%rd23411, %rd23410, %rd23408;
	mul.lo.s64 	%rd23412, %rd23411, 1099511628211;
	shr.u64 	%rd23413, %rd23401, 24;
	and.b64  	%rd23414, %rd23413, 255;
	xor.b64  	%rd23415, %rd23414, %rd23412;
	mul.lo.s64 	%rd23416, %rd23415, 1099511628211;
	shr.u64 	%rd23417, %rd23401, 32;
	and.b64  	%rd23418, %rd23417, 255;
	xor.b64  	%rd23419, %rd23418, %rd23416;
	mul.lo.s64 	%rd23420, %rd23419, 1099511628211;
	shr.u64 	%rd23421, %rd23401, 40;
	and.b64  	%rd23422, %rd23421, 255;
	xor.b64  	%rd23423, %rd23422, %rd23420;
	mul.lo.s64 	%rd23424, %rd23423, 1099511628211;
	shr.u64 	%rd23425, %rd23401, 48;
	and.b64  	%rd23426, %rd23425, 255;
	xor.b64  	%rd23427, %rd23426, %rd23424;
	mul.lo.s64 	%rd23428, %rd23427, 1099511628211;
	shr.u64 	%rd23429, %rd23401, 56;
	xor.b64  	%rd23430, %rd23429, %rd23428;
	mul.lo.s64 	%rd23431, %rd23430, 1099511628211;
	ld.u64 	%rd23432, [%rd23400+8];
	and.b64  	%rd23433, %rd23432, 255;
	xor.b64  	%rd23434, %rd23433, %rd23431;
	mul.lo.s64 	%rd23435, %rd23434, 1099511628211;
	shr.u64 	%rd23436, %rd23432, 8;
	and.b64  	%rd23437, %rd23436, 255;
	xor.b64  	%rd23438, %rd23437, %rd23435;
	mul.lo.s64 	%rd23439, %rd23438, 1099511628211;
	shr.u64 	%rd23440, %rd23432, 16;
	and.b64  	%rd23441, %rd23440, 255;
	xor.b64  	%rd23442, %rd23441, %rd23439;
	mul.lo.s64 	%rd23443, %rd23442, 1099511628211;
	shr.u64 	%rd23444, %rd23432, 24;
	and.b64  	%rd23445, %rd23444, 255;
	xor.b64  	%rd23446, %rd23445, %rd23443;
	mul.lo.s64 	%rd23447, %rd23446, 1099511628211;
	shr.u64 	%rd23448, %rd23432, 32;
	and.b64  	%rd23449, %rd23448, 255;
	xor.b64  	%rd23450, %rd23449, %rd23447;
	mul.lo.s64 	%rd23451, %rd23450, 1099511628211;
	shr.u64 	%rd23452, %rd23432, 40;
	and.b64  	%rd23453, %rd23452, 255;
	xor.b64  	%rd23454, %rd23453, %rd23451;
	mul.lo.s64 	%rd23455, %rd23454, 1099511628211;
	shr.u64 	%rd23456, %rd23432, 48;
	and.b64  	%rd23457, %rd23456, 255;
	xor.b64  	%rd23458, %rd23457, %rd23455;
	mul.lo.s64 	%rd23459, %rd23458, 1099511628211;
	shr.u64 	%rd23460, %rd23432, 56;
	xor.b64  	%rd23461, %rd23460, %rd23459;
	mul.lo.s64 	%rd37032, %rd23461, 1099511628211;
	add.s64 	%rd37030, %rd37030, 2;
	setp.ne.s64 	%p1097, %rd37030, %rd37033;
	@%p1097 bra 	$L__BB24_208;
$L__BB24_209:
	setp.eq.s64 	%p1098, %rd124, 0;
	@%p1098 bra 	$L__BB24_211;
	shl.b64 	%rd23462, %rd37033, 3;
	add.s64 	%rd23463, %rd37677, %rd23462;
	ld.u64 	%rd23464, [%rd23463];
	and.b64  	%rd23465, %rd23464, 255;
	xor.b64  	%rd23466, %rd23465, %rd37032;
	mul.lo.s64 	%rd23467, %rd23466, 1099511628211;
	shr.u64 	%rd23468, %rd23464, 8;
	and.b64  	%rd23469, %rd23468, 255;
	xor.b64  	%rd23470, %rd23469, %rd23467;
	mul.lo.s64 	%rd23471, %rd23470, 1099511628211;
	shr.u64 	%rd23472, %rd23464, 16;
	and.b64  	%rd23473, %rd23472, 255;
	xor.b64  	%rd23474, %rd23473, %rd23471;
	mul.lo.s64 	%rd23475, %rd23474, 1099511628211;
	shr.u64 	%rd23476, %rd23464, 24;
	and.b64  	%rd23477, %rd23476, 255;
	xor.b64  	%rd23478, %rd23477, %rd23475;
	mul.lo.s64 	%rd23479, %rd23478, 1099511628211;
	shr.u64 	%rd23480, %rd23464, 32;
	and.b64  	%rd23481, %rd23480, 255;
	xor.b64  	%rd23482, %rd23481, %rd23479;
	mul.lo.s64 	%rd23483, %rd23482, 1099511628211;
	shr.u64 	%rd23484, %rd23464, 40;
	and.b64  	%rd23485, %rd23484, 255;
	xor.b64  	%rd23486, %rd23485, %rd23483;
	mul.lo.s64 	%rd23487, %rd23486, 1099511628211;
	shr.u64 	%rd23488, %rd23464, 48;
	and.b64  	%rd23489, %rd23488, 255;
	xor.b64  	%rd23490, %rd23489, %rd23487;
	mul.lo.s64 	%rd23491, %rd23490, 1099511628211;
	shr.u64 	%rd23492, %rd23464, 56;
	xor.b64  	%rd23493, %rd23492, %rd23491;
	mul.lo.s64 	%rd37032, %rd23493, 1099511628211;
$L__BB24_211:
	setp.eq.s64 	%p1099, %rd3822, 1;
	mov.b64 	%rd37038, -3750763034362895579;
	mov.b64 	%rd37039, 0;
	@%p1099 bra 	$L__BB24_214;
	and.b64  	%rd37039, %rd3822, -2;
	mov.b64 	%rd37038, -3750763034362895579;
	mov.b64 	%rd37036, 0;
$L__BB24_213:
	shl.b64 	%rd23499, %rd37036, 3;
	add.s64 	%rd23500, %rd36935, %rd23499;
	ld.u64 	%rd23501, [%rd23500];
	and.b64  	%rd23502, %rd23501, 255;
	xor.b64  	%rd23503, %rd23502, %rd37038;
	mul.lo.s64 	%rd23504, %rd23503, 1099511628211;
	shr.u64 	%rd23505, %rd23501, 8;
	and.b64  	%rd23506, %rd23505, 255;
	xor.b64  	%rd23507, %rd23506, %rd23504;
	mul.lo.s64 	%rd23508, %rd23507, 1099511628211;
	shr.u64 	%rd23509, %rd23501, 16;
	and.b64  	%rd23510, %rd23509, 255;
	xor.b64  	%rd23511, %rd23510, %rd23508;
	mul.lo.s64 	%rd23512, %rd23511, 1099511628211;
	shr.u64 	%rd23513, %rd23501, 24;
	and.b64  	%rd23514, %rd23513, 255;
	xor.b64  	%rd23515, %rd23514, %rd23512;
	mul.lo.s64 	%rd23516, %rd23515, 1099511628211;
	shr.u64 	%rd23517, %rd23501, 32;
	and.b64  	%rd23518, %rd23517, 255;
	xor.b64  	%rd23519, %rd23518, %rd23516;
	mul.lo.s64 	%rd23520, %rd23519, 1099511628211;
	shr.u64 	%rd23521, %rd23501, 40;
	and.b64  	%rd23522, %rd23521, 255;
	xor.b64  	%rd23523, %rd23522, %rd23520;
	mul.lo.s64 	%rd23524, %rd23523, 1099511628211;
	shr.u64 	%rd23525, %rd23501, 48;
	and.b64  	%rd23526, %rd23525, 255;
	xor.b64  	%rd23527, %rd23526, %rd23524;
	mul.lo.s64 	%rd23528, %rd23527, 1099511628211;
	shr.u64 	%rd23529, %rd23501, 56;
	xor.b64  	%rd23530, %rd23529, %rd23528;
	mul.lo.s64 	%rd23531, %rd23530, 1099511628211;
	ld.u64 	%rd23532, [%rd23500+8];
	and.b64  	%rd23533, %rd23532, 255;
	xor.b64  	%rd23534, %rd23533, %rd23531;
	mul.lo.s64 	%rd23535, %rd23534, 1099511628211;
	shr.u64 	%rd23536, %rd23532, 8;
	and.b64  	%rd23537, %rd23536, 255;
	xor.b64  	%rd23538, %rd23537, %rd23535;
	mul.lo.s64 	%rd23539, %rd23538, 1099511628211;
	shr.u64 	%rd23540, %rd23532, 16;
	and.b64  	%rd23541, %rd23540, 255;
	xor.b64  	%rd23542, %rd23541, %rd23539;
	mul.lo.s64 	%rd23543, %rd23542, 1099511628211;
	shr.u64 	%rd23544, %rd23532, 24;
	and.b64  	%rd23545, %rd23544, 255;
	xor.b64  	%rd23546, %rd23545, %rd23543;
	mul.lo.s64 	%rd23547, %rd23546, 1099511628211;
	shr.u64 	%rd23548, %rd23532, 32;
	and.b64  	%rd23549, %rd23548, 255;
	xor.b64  	%rd23550, %rd23549, %rd23547;
	mul.lo.s64 	%rd23551, %rd23550, 1099511628211;
	shr.u64 	%rd23552, %rd23532, 40;
	and.b64  	%rd23553, %rd23552, 255;
	xor.b64  	%rd23554, %rd23553, %rd23551;
	mul.lo.s64 	%rd23555, %rd23554, 1099511628211;
	shr.u64 	%rd23556, %rd23532, 48;
	and.b64  	%rd23557, %rd23556, 255;
	xor.b64  	%rd23558, %rd23557, %rd23555;
	mul.lo.s64 	%rd23559, %rd23558, 1099511628211;
	shr.u64 	%rd23560, %rd23532, 56;
	xor.b64  	%rd23561, %rd23560, %rd23559;
	mul.lo.s64 	%rd37038, %rd23561, 1099511628211;
	add.s64 	%rd37036, %rd37036, 2;
	setp.ne.s64 	%p1100, %rd37036, %rd37039;
	@%p1100 bra 	$L__BB24_213;
$L__BB24_214:
	setp.eq.s64 	%p1101, %rd124, 0;
	@%p1101 bra 	$L__BB24_216;
	shl.b64 	%rd23562, %rd37039, 3;
	add.s64 	%rd23563, %rd36935, %rd23562;
	ld.u64 	%rd23564, [%rd23563];
	and.b64  	%rd23565, %rd23564, 255;
	xor.b64  	%rd23566, %rd23565, %rd37038;
	mul.lo.s64 	%rd23567, %rd23566, 1099511628211;
	shr.u64 	%rd23568, %rd23564, 8;
	and.b64  	%rd23569, %rd23568, 255;
	xor.b64  	%rd23570, %rd23569, %rd23567;
	mul.lo.s64 	%rd23571, %rd23570, 1099511628211;
	shr.u64 	%rd23572, %rd23564, 16;
	and.b64  	%rd23573, %rd23572, 255;
	xor.b64  	%rd23574, %rd23573, %rd23571;
	mul.lo.s64 	%rd23575, %rd23574, 1099511628211;
	shr.u64 	%rd23576, %rd23564, 24;
	and.b64  	%rd23577, %rd23576, 255;
	xor.b64  	%rd23578, %rd23577, %rd23575;
	mul.lo.s64 	%rd23579, %rd23578, 1099511628211;
	shr.u64 	%rd23580, %rd23564, 32;
	and.b64  	%rd23581, %rd23580, 255;
	xor.b64  	%rd23582, %rd23581, %rd23579;
	mul.lo.s64 	%rd23583, %rd23582, 1099511628211;
	shr.u64 	%rd23584, %rd23564, 40;
	and.b64  	%rd23585, %rd23584, 255;
	xor.b64  	%rd23586, %rd23585, %rd23583;
	mul.lo.s64 	%rd23587, %rd23586, 1099511628211;
	shr.u64 	%rd23588, %rd23564, 48;
	and.b64  	%rd23589, %rd23588, 255;
	xor.b64  	%rd23590, %rd23589, %rd23587;
	mul.lo.s64 	%rd23591, %rd23590, 1099511628211;
	shr.u64 	%rd23592, %rd23564, 56;
	xor.b64  	%rd23593, %rd23592, %rd23591;
	mul.lo.s64 	%rd37038, %rd23593, 1099511628211;
$L__BB24_216:
	setp.lt.u64 	%p1102, %rd37032, %rd37038;
	mov.u64 	%rd37043, %rd37677;
	@%p1102 bra 	$L__BB24_217;
	bra.uni 	$L__BB24_222;
$L__BB24_217:
	mov.u64 	%rd37043, %rd36935;
	mov.u64 	%rd36935, %rd37677;
	bra.uni 	$L__BB24_222;
$L__BB24_218:
	setp.eq.s32 	%p1103, %r118, 0;
	mov.u64 	%rd37043, %rd37677;
	@%p1103 bra 	$L__BB24_222;
	mov.b64 	%rd37042, 0;
$L__BB24_220:
	shl.b64 	%rd23595, %rd37042, 3;
	add.s64 	%rd23596, %rd37677, %rd23595;
	ld.u64 	%rd23597, [%rd23596];
	add.s64 	%rd23598, %rd36935, %rd23595;
	ld.u64 	%rd23599, [%rd23598];
	setp.lt.u64 	%p1104, %rd23597, %rd23599;
	@%p1104 bra 	$L__BB24_217;
	add.s64 	%rd37042, %rd37042, 1;
	setp.eq.s64 	%p1105, %rd37042, %rd13;
	mov.u64 	%rd37043, %rd37677;
	@%p1105 bra 	$L__BB24_222;
	bra.uni 	$L__BB24_220;
$L__BB24_222:
	setp.eq.s64 	%p1106, %rd3822, 1;
	mov.b64 	%rd37047, -3750763034362895579;
	mov.b64 	%rd37048, 0;
	@%p1106 bra 	$L__BB24_225;
	and.b64  	%rd37048, %rd3822, -2;
	mov.b64 	%rd37047, -3750763034362895579;
	mov.b64 	%rd37045, 0;
$L__BB24_224:
	shl.b64 	%rd23605, %rd37045, 3;
	add.s64 	%rd23606, %rd37675, %rd23605;
	ld.u64 	%rd23607, [%rd23606];
	and.b64  	%rd23608, %rd23607, 255;
	xor.b64  	%rd23609, %rd23608, %rd37047;
	mul.lo.s64 	%rd23610, %rd23609, 1099511628211;
	shr.u64 	%rd23611, %rd23607, 8;
	and.b64  	%rd23612, %rd23611, 255;
	xor.b64  	%rd23613, %rd23612, %rd23610;
	mul.lo.s64 	%rd23614, %rd23613, 1099511628211;
	shr.u64 	%rd23615, %rd23607, 16;
	and.b64  	%rd23616, %rd23615, 255;
	xor.b64  	%rd23617, %rd23616, %rd23614;
	mul.lo.s64 	%rd23618, %rd23617, 1099511628211;
	shr.u64 	%rd23619, %rd23607, 24;
	and.b64  	%rd23620, %rd23619, 255;
	xor.b64  	%rd23621, %rd23620, %rd23618;
	mul.lo.s64 	%rd23622, %rd23621, 1099511628211;
	shr.u64 	%rd23623, %rd23607, 32;
	and.b64  	%rd23624, %rd23623, 255;
	xor.b64  	%rd23625, %rd23624, %rd23622;
	mul.lo.s64 	%rd23626, %rd23625, 1099511628211;
	shr.u64 	%rd23627, %rd23607, 40;
	and.b64  	%rd23628, %rd23627, 255;
	xor.b64  	%rd23629, %rd23628, %rd23626;
	mul.lo.s64 	%rd23630, %rd23629, 1099511628211;
	shr.u64 	%rd23631, %rd23607, 48;
	and.b64  	%rd23632, %rd23631, 255;
	xor.b64  	%rd23633, %rd23632, %rd23630;
	mul.lo.s64 	%rd23634, %rd23633, 1099511628211;
	shr.u64 	%rd23635, %rd23607, 56;
	xor.b64  	%rd23636, %rd23635, %rd23634;
	mul.lo.s64 	%rd23637, %rd23636, 1099511628211;
	ld.u64 	%rd23638, [%rd23606+8];
	and.b64  	%rd23639, %rd23638, 255;
	xor.b64  	%rd23640, %rd23639, %rd23637;
	mul.lo.s64 	%rd23641, %rd23640, 1099511628211;
	shr.u64 	%rd23642, %rd23638, 8;
	and.b64  	%rd23643, %rd23642, 255;
	xor.b64  	%rd23644, %rd23643, %rd23641;
	mul.lo.s64 	%rd23645, %rd23644, 1099511628211;
	shr.u64 	%rd23646, %rd23638, 16;
	and.b64  	%rd23647, %rd23646, 255;
	xor.b64  	%rd23648, %rd23647, %rd23645;
	mul.lo.s64 	%rd23649, %rd23648, 1099511628211;
	shr.u64 	%rd23650, %rd23638, 24;
	and.b64  	%rd23651, %rd23650, 255;
	xor.b64  	%rd23652, %rd23651, %rd23649;
	mul.lo.s64 	%rd23653, %rd23652, 1099511628211;
	shr.u64 	%rd23654, %rd23638, 32;
	and.b64  	%rd23655, %rd23654, 255;
	xor.b64  	%rd23656, %rd23655, %rd23653;
	mul.lo.s64 	%rd23657, %rd23656, 1099511628211;
	shr.u64 	%rd23658, %rd23638, 40;
	and.b64  	%rd23659, %rd23658, 255;
	xor.b64  	%rd23660, %rd23659, %rd23657;
	mul.lo.s64 	%rd23661, %rd23660, 1099511628211;
	shr.u64 	%rd23662, %rd23638, 48;
	and.b64  	%rd23663, %rd23662, 255;
	xor.b64  	%rd23664, %rd23663, %rd23661;
	mul.lo.s64 	%rd23665, %rd23664, 1099511628211;
	shr.u64 	%rd23666, %rd23638, 56;
	xor.b64  	%rd23667, %rd23666, %rd23665;
	mul.lo.s64 	%rd37047, %rd23667, 1099511628211;
	add.s64 	%rd37045, %rd37045, 2;
	setp.ne.s64 	%p1107, %rd37045, %rd37048;
	@%p1107 bra 	$L__BB24_224;
$L__BB24_225:
	setp.eq.s64 	%p1108, %rd124, 0;
	@%p1108 bra 	$L__BB24_227;
	shl.b64 	%rd23668, %rd37048, 3;
	add.s64 	%rd23669, %rd37675, %rd23668;
	ld.u64 	%rd23670, [%rd23669];
	and.b64  	%rd23671, %rd23670, 255;
	xor.b64  	%rd23672, %rd23671, %rd37047;
	mul.lo.s64 	%rd23673, %rd23672, 1099511628211;
	shr.u64 	%rd23674, %rd23670, 8;
	and.b64  	%rd23675, %rd23674, 255;
	xor.b64  	%rd23676, %rd23675, %rd23673;
	mul.lo.s64 	%rd23677, %rd23676, 1099511628211;
	shr.u64 	%rd23678, %rd23670, 16;
	and.b64  	%rd23679, %rd23678, 255;
	xor.b64  	%rd23680, %rd23679, %rd23677;
	mul.lo.s64 	%rd23681, %rd23680, 1099511628211;
	shr.u64 	%rd23682, %rd23670, 24;
	and.b64  	%rd23683, %rd23682, 255;
	xor.b64  	%rd23684, %rd23683, %rd23681;
	mul.lo.s64 	%rd23685, %rd23684, 1099511628211;
	shr.u64 	%rd23686, %rd23670, 32;
	and.b64  	%rd23687, %rd23686, 255;
	xor.b64  	%rd23688, %rd23687, %rd23685;
	mul.lo.s64 	%rd23689, %rd23688, 1099511628211;
	shr.u64 	%rd23690, %rd23670, 40;
	and.b64  	%rd23691, %rd23690, 255;
	xor.b64  	%rd23692, %rd23691, %rd23689;
	mul.lo.s64 	%rd23693, %rd23692, 1099511628211;
	shr.u64 	%rd23694, %rd23670, 48;
	and.b64  	%rd23695, %rd23694, 255;
	xor.b64  	%rd23696, %rd23695, %rd23693;
	mul.lo.s64 	%rd23697, %rd23696, 1099511628211;
	shr.u64 	%rd23698, %rd23670, 56;
	xor.b64  	%rd23699, %rd23698, %rd23697;
	mul.lo.s64 	%rd37047, %rd23699, 1099511628211;
$L__BB24_227:
	setp.eq.s64 	%p1109, %rd3822, 1;
	mov.b64 	%rd37053, -3750763034362895579;
	mov.b64 	%rd37054, 0;
	@%p1109 bra 	$L__BB24_230;
	and.b64  	%rd37054, %rd3822, -2;
	mov.b64 	%rd37053, -3750763034362895579;
	mov.b64 	%rd37051, 0;
$L__BB24_229:
	shl.b64 	%rd23705, %rd37051, 3;
	add.s64 	%rd23706, %rd36962, %rd23705;
	ld.u64 	%rd23707, [%rd23706];
	and.b64  	%rd23708, %rd23707, 255;
	xor.b64  	%rd23709, %rd23708, %rd37053;
	mul.lo.s64 	%rd23710, %rd23709, 1099511628211;
	shr.u64 	%rd23711, %rd23707, 8;
	and.b64  	%rd23712, %rd23711, 255;
	xor.b64  	%rd23713, %rd23712, %rd23710;
	mul.lo.s64 	%rd23714, %rd23713, 1099511628211;
	shr.u64 	%rd23715, %rd23707, 16;
	and.b64  	%rd23716, %rd23715, 255;
	xor.b64  	%rd23717, %rd23716, %rd23714;
	mul.lo.s64 	%rd23718, %rd23717, 1099511628211;
	shr.u64 	%rd23719, %rd23707, 24;
	and.b64  	%rd23720, %rd23719, 255;
	xor.b64  	%rd23721, %rd23720, %rd23718;
	mul.lo.s64 	%rd23722, %rd23721, 1099511628211;
	shr.u64 	%rd23723, %rd23707, 32;
	and.b64  	%rd23724, %rd23723, 255;
	xor.b64  	%rd23725, %rd23724, %rd23722;
	mul.lo.s64 	%rd23726, %rd23725, 1099511628211;
	shr.u64 	%rd23727, %rd23707, 40;
	and.b64  	%rd23728, %rd23727, 255;
	xor.b64  	%rd23729, %rd23728, %rd23726;
	mul.lo.s64 	%rd23730, %rd23729, 1099511628211;
	shr.u64 	%rd23731, %rd23707, 48;
	and.b64  	%rd23732, %rd23731, 255;
	xor.b64  	%rd23733, %rd23732, %rd23730;
	mul.lo.s64 	%rd23734, %rd23733, 1099511628211;
	shr.u64 	%rd23735, %rd23707, 56;
	xor.b64  	%rd23736, %rd23735, %rd23734;
	mul.lo.s64 	%rd23737, %rd23736, 1099511628211;
	ld.u64 	%rd23738, [%rd23706+8];
	and.b64  	%rd23739, %rd23738, 255;
	xor.b64  	%rd23740, %rd23739, %rd23737;
	mul.lo.s64 	%rd23741, %rd23740, 1099511628211;
	shr.u64 	%rd23742, %rd23738, 8;
	and.b64  	%rd23743, %rd23742, 255;
	xor.b64  	%rd23744, %rd23743, %rd23741;
	mul.lo.s64 	%rd23745, %rd23744, 1099511628211;
	shr.u64 	%rd23746, %rd23738, 16;
	and.b64  	%rd23747, %rd23746, 255;
	xor.b64  	%rd23748, %rd23747, %rd23745;
	mul.lo.s64 	%rd23749, %rd23748, 1099511628211;
	shr.u64 	%rd23750, %rd23738, 24;
	and.b64  	%rd23751, %rd23750, 255;
	xor.b64  	%rd23752, %rd23751, %rd23749;
	mul.lo.s64 	%rd23753, %rd23752, 1099511628211;
	shr.u64 	%rd23754, %rd23738, 32;
	and.b64  	%rd23755, %rd23754, 255;
	xor.b64  	%rd23756, %rd23755, %rd23753;
	mul.lo.s64 	%rd23757, %rd23756, 1099511628211;
	shr.u64 	%rd23758, %rd23738, 40;
	and.b64  	%rd23759, %rd23758, 255;
	xor.b64  	%rd23760, %rd23759, %rd23757;
	mul.lo.s64 	%rd23761, %rd23760, 1099511628211;
	shr.u64 	%rd23762, %rd23738, 48;
	and.b64  	%rd23763, %rd23762, 255;
	xor.b64  	%rd23764, %rd23763, %rd23761;
	mul.lo.s64 	%rd23765, %rd23764, 1099511628211;
	shr.u64 	%rd23766, %rd23738, 56;
	xor.b64  	%rd23767, %rd23766, %rd23765;
	mul.lo.s64 	%rd37053, %rd23767, 1099511628211;
	add.s64 	%rd37051, %rd37051, 2;
	setp.ne.s64 	%p1110, %rd37051, %rd37054;
	@%p1110 bra 	$L__BB24_229;
$L__BB24_230:
	setp.eq.s64 	%p1111, %rd124, 0;
	@%p1111 bra 	$L__BB24_232;
	shl.b64 	%rd23768, %rd37054, 3;
	add.s64 	%rd23769, %rd36962, %rd23768;
	ld.u64 	%rd23770, [%rd23769];
	and.b64  	%rd23771, %rd23770, 255;
	xor.b64  	%rd23772, %rd23771, %rd37053;
	mul.lo.s64 	%rd23773, %rd23772, 1099511628211;
	shr.u64 	%rd23774, %rd23770, 8;
	and.b64  	%rd23775, %rd23774, 255;
	xor.b64  	%rd23776, %rd23775, %rd23773;
	mul.lo.s64 	%rd23777, %rd23776, 1099511628211;
	shr.u64 	%rd23778, %rd23770, 16;
	and.b64  	%rd23779, %rd23778, 255;
	xor.b64  	%rd23780, %rd23779, %rd23777;
	mul.lo.s64 	%rd23781, %rd23780, 1099511628211;
	shr.u64 	%rd23782, %rd23770, 24;
	and.b64  	%rd23783, %rd23782, 255;
	xor.b64  	%rd23784, %rd23783, %rd23781;
	mul.lo.s64 	%rd23785, %rd23784, 1099511628211;
	shr.u64 	%rd23786, %rd23770, 32;
	and.b64  	%rd23787, %rd23786, 255;
	xor.b64  	%rd23788, %rd23787, %rd23785;
	mul.lo.s64 	%rd23789, %rd23788, 1099511628211;
	shr.u64 	%rd23790, %rd23770, 40;
	and.b64  	%rd23791, %rd23790, 255;
	xor.b64  	%rd23792, %rd23791, %rd23789;
	mul.lo.s64 	%rd23793, %rd23792, 1099511628211;
	shr.u64 	%rd23794, %rd23770, 48;
	and.b64  	%rd23795, %rd23794, 255;
	xor.b64  	%rd23796, %rd23795, %rd23793;
	mul.lo.s64 	%rd23797, %rd23796, 1099511628211;
	shr.u64 	%rd23798, %rd23770, 56;
	xor.b64  	%rd23799, %rd23798, %rd23797;
	mul.lo.s64 	%rd37053, %rd23799, 1099511628211;
$L__BB24_232:
	setp.eq.s64 	%p1112, %rd37047, %rd37053;
	@%p1112 bra 	$L__BB24_245;
	setp.eq.s64 	%p1113, %rd3822, 1;
	mov.b64 	%rd37059, -3750763034362895579;
	mov.b64 	%rd37060, 0;
	@%p1113 bra 	$L__BB24_236;
	and.b64  	%rd37060, %rd3822, -2;
	mov.b64 	%rd37059, -3750763034362895579;
	mov.b64 	%rd37057, 0;
$L__BB24_235:
	shl.b64 	%rd23805, %rd37057, 3;
	add.s64 	%rd23806, %rd37675, %rd23805;
	ld.u64 	%rd23807, [%rd23806];
	and.b64  	%rd23808, %rd23807, 255;
	xor.b64  	%rd23809, %rd23808, %rd37059;
	mul.lo.s64 	%rd23810, %rd23809, 1099511628211;
	shr.u64 	%rd23811, %rd23807, 8;
	and.b64  	%rd23812, %rd23811, 255;
	xor.b64  	%rd23813, %rd23812, %rd23810;
	mul.lo.s64 	%rd23814, %rd23813, 1099511628211;
	shr.u64 	%rd23815, %rd23807, 16;
	and.b64  	%rd23816, %rd23815, 255;
	xor.b64  	%rd23817, %rd23816, %rd23814;
	mul.lo.s64 	%rd23818, %rd23817, 1099511628211;
	shr.u64 	%rd23819, %rd23807, 24;
	and.b64  	%rd23820, %rd23819, 255;
	xor.b64  	%rd23821, %rd23820, %rd23818;
	mul.lo.s64 	%rd23822, %rd23821, 1099511628211;
	shr.u64 	%rd23823, %rd23807, 32;
	and.b64  	%rd23824, %rd23823, 255;
	xor.b64  	%rd23825, %rd23824, %rd23822;
	mul.lo.s64 	%rd23826, %rd23825, 1099511628211;
	shr.u64 	%rd23827, %rd23807, 40;
	and.b64  	%rd23828, %rd23827, 255;
	xor.b64  	%rd23829, %rd23828, %rd23826;
	mul.lo.s64 	%rd23830, %rd23829, 1099511628211;
	shr.u64 	%rd23831, %rd23807, 48;
	and.b64  	%rd23832, %rd23831, 255;
	xor.b64  	%rd23833, %rd23832, %rd23830;
	mul.lo.s64 	%rd23834, %rd23833, 1099511628211;
	shr.u64 	%rd23835, %rd23807, 56;
	xor.b64  	%rd23836, %rd23835, %rd23834;
	mul.lo.s64 	%rd23837, %rd23836, 1099511628211;
	ld.u64 	%rd23838, [%rd23806+8];
	and.b64  	%rd23839, %rd23838, 255;
	xor.b64  	%rd23840, %rd23839, %rd23837;
	mul.lo.s64 	%rd23841, %rd23840, 1099511628211;
	shr.u64 	%rd23842, %rd23838, 8;
	and.b64  	%rd23843, %rd23842, 255;
	xor.b64  	%rd23844, %rd23843, %rd23841;
	mul.lo.s64 	%rd23845, %rd23844, 1099511628211;
	shr.u64 	%rd23846, %rd23838, 16;
	and.b64  	%rd23847, %rd23846, 255;
	xor.b64  	%rd23848, %rd23847, %rd23845;
	mul.lo.s64 	%rd23849, %rd23848, 1099511628211;
	shr.u64 	%rd23850, %rd23838, 24;
	and.b64  	%rd23851, %rd23850, 255;
	xor.b64  	%rd23852, %rd23851, %rd23849;
	mul.lo.s64 	%rd23853, %rd23852, 1099511628211;
	shr.u64 	%rd23854, %rd23838, 32;
	and.b64  	%rd23855, %rd23854, 255;
	xor.b64  	%rd23856, %rd23855, %rd23853;
	mul.lo.s64 	%rd23857, %rd23856, 1099511628211;
	shr.u64 	%rd23858, %rd23838, 40;
	and.b64  	%rd23859, %rd23858, 255;
	xor.b64  	%rd23860, %rd23859, %rd23857;
	mul.lo.s64 	%rd23861, %rd23860, 1099511628211;
	shr.u64 	%rd23862, %rd23838, 48;
	and.b64  	%rd23863, %rd23862, 255;
	xor.b64  	%rd23864, %rd23863, %rd23861;
	mul.lo.s64 	%rd23865, %rd23864, 1099511628211;
	shr.u64 	%rd23866, %rd23838, 56;
	xor.b64  	%rd23867, %rd23866, %rd23865;
	mul.lo.s64 	%rd37059, %rd23867, 1099511628211;
	add.s64 	%rd37057, %rd37057, 2;
	setp.ne.s64 	%p1114, %rd37057, %rd37060;
	@%p1114 bra 	$L__BB24_235;
$L__BB24_236:
	setp.eq.s64 	%p1115, %rd124, 0;
	@%p1115 bra 	$L__BB24_238;
	shl.b64 	%rd23868, %rd37060, 3;
	add.s64 	%rd23869, %rd37675, %rd23868;
	ld.u64 	%rd23870, [%rd23869];
	and.b64  	%rd23871, %rd23870, 255;
	xor.b64  	%rd23872, %rd23871, %rd37059;
	mul.lo.s64 	%rd23873, %rd23872, 1099511628211;
	shr.u64 	%rd23874, %rd23870, 8;
	and.b64  	%rd23875, %rd23874, 255;
	xor.b64  	%rd23876, %rd23875, %rd23873;
	mul.lo.s64 	%rd23877, %rd23876, 1099511628211;
	shr.u64 	%rd23878, %rd23870, 16;
	and.b64  	%rd23879, %rd23878, 255;
	xor.b64  	%rd23880, %rd23879, %rd23877;
	mul.lo.s64 	%rd23881, %rd23880, 1099511628211;
	shr.u64 	%rd23882, %rd23870, 24;
	and.b64  	%rd23883, %rd23882, 255;
	xor.b64  	%rd23884, %rd23883, %rd23881;
	mul.lo.s64 	%rd23885, %rd23884, 1099511628211;
	shr.u64 	%rd23886, %rd23870, 32;
	and.b64  	%rd23887, %rd23886, 255;
	xor.b64  	%rd23888, %rd23887, %rd23885;
	mul.lo.s64 	%rd23889, %rd23888, 1099511628211;
	shr.u64 	%rd23890, %rd23870, 40;
	and.b64  	%rd23891, %rd23890, 255;
	xor.b64  	%rd23892, %rd23891, %rd23889;
	mul.lo.s64 	%rd23893, %rd23892, 1099511628211;
	shr.u64 	%rd23894, %rd23870, 48;
	and.b64  	%rd23895, %rd23894, 255;
	xor.b64  	%rd23896, %rd23895, %rd23893;
	mul.lo.s64 	%rd23897, %rd23896, 1099511628211;
	shr.u64 	%rd23898, %rd23870, 56;
	xor.b64  	%rd23899, %rd23898, %rd23897;
	mul.lo.s64 	%rd37059, %rd23899, 1099511628211;
$L__BB24_238:
	setp.eq.s64 	%p1116, %rd3822, 1;
	mov.b64 	%rd37065, -3750763034362895579;
	mov.b64 	%rd37066, 0;
	@%p1116 bra 	$L__BB24_241;
	and.b64  	%rd37066, %rd3822, -2;
	mov.b64 	%rd37065, -3750763034362895579;
	mov.b64 	%rd37063, 0;
$L__BB24_240:
	shl.b64 	%rd23905, %rd37063, 3;
	add.s64 	%rd23906, %rd36962, %rd23905;
	ld.u64 	%rd23907, [%rd23906];
	and.b64  	%rd23908, %rd23907, 255;
	xor.b64  	%rd23909, %rd23908, %rd37065;
	mul.lo.s64 	%rd23910, %rd23909, 1099511628211;
	shr.u64 	%rd23911, %rd23907, 8;
	and.b64  	%rd23912, %rd23911, 255;
	xor.b64  	%rd23913, %rd23912, %rd23910;
	mul.lo.s64 	%rd23914, %rd23913, 1099511628211;
	shr.u64 	%rd23915, %rd23907, 16;
	and.b64  	%rd23916, %rd23915, 255;
	xor.b64  	%rd23917, %rd23916, %rd23914;
	mul.lo.s64 	%rd23918, %rd23917, 1099511628211;
	shr.u64 	%rd23919, %rd23907, 24;
	and.b64  	%rd23920, %rd23919, 255;
	xor.b64  	%rd23921, %rd23920, %rd23918;
	mul.lo.s64 	%rd23922, %rd23921, 1099511628211;
	shr.u64 	%rd23923, %rd23907, 32;
	and.b64  	%rd23924, %rd23923, 255;
	xor.b64  	%rd23925, %rd23924, %rd23922;
	mul.lo.s64 	%rd23926, %rd23925, 1099511628211;
	shr.u64 	%rd23927, %rd23907, 40;
	and.b64  	%rd23928, %rd23927, 255;
	xor.b64  	%rd23929, %rd23928, %rd23926;
	mul.lo.s64 	%rd23930, %rd23929, 1099511628211;
	shr.u64 	%rd23931, %rd23907, 48;
	and.b64  	%rd23932, %rd23931, 255;
	xor.b64  	%rd23933, %rd23932, %rd23930;
	mul.lo.s64 	%rd23934, %rd23933, 1099511628211;
	shr.u64 	%rd23935, %rd23907, 56;
	xor.b64  	%rd23936, %rd23935, %rd23934;
	mul.lo.s64 	%rd23937, %rd23936, 1099511628211;
	ld.u64 	%rd23938, [%rd23906+8];
	and.b64  	%rd23939, %rd23938, 255;
	xor.b64  	%rd23940, %rd23939, %rd23937;
	mul.lo.s64 	%rd23941, %rd23940, 1099511628211;
	shr.u64 	%rd23942, %rd23938, 8;
	and.b64  	%rd23943, %rd23942, 255;
	xor.b64  	%rd23944, %rd23943, %rd23941;
	mul.lo.s64 	%rd23945, %rd23944, 1099511628211;
	shr.u64 	%rd23946, %rd23938, 16;
	and.b64  	%rd23947, %rd23946, 255;
	xor.b64  	%rd23948, %rd23947, %rd23945;
	mul.lo.s64 	%rd23949, %rd23948, 1099511628211;
	shr.u64 	%rd23950, %rd23938, 24;
	and.b64  	%rd23951, %rd23950, 255;
	xor.b64  	%rd23952, %rd23951, %rd23949;
	mul.lo.s64 	%rd23953, %rd23952, 1099511628211;
	shr.u64 	%rd23954, %rd23938, 32;
	and.b64  	%rd23955, %rd23954, 255;
	xor.b64  	%rd23956, %rd23955, %rd23953;
	mul.lo.s64 	%rd23957, %rd23956, 1099511628211;
	shr.u64 	%rd23958, %rd23938, 40;
	and.b64  	%rd23959, %rd23958, 255;
	xor.b64  	%rd23960, %rd23959, %rd23957;
	mul.lo.s64 	%rd23961, %rd23960, 1099511628211;
	shr.u64 	%rd23962, %rd23938, 48;
	and.b64  	%rd23963, %rd23962, 255;
	xor.b64  	%rd23964, %rd23963, %rd23961;
	mul.lo.s64 	%rd23965, %rd23964, 1099511628211;
	shr.u64 	%rd23966, %rd23938, 56;
	xor.b64  	%rd23967, %rd23966, %rd23965;
	mul.lo.s64 	%rd37065, %rd23967, 1099511628211;
	add.s64 	%rd37063, %rd37063, 2;
	setp.ne.s64 	%p1117, %rd37063, %rd37066;
	@%p1117 bra 	$L__BB24_240;
$L__BB24_241:
	setp.eq.s64 	%p1118, %rd124, 0;
	@%p1118 bra 	$L__BB24_243;
	shl.b64 	%rd23968, %rd37066, 3;
	add.s64 	%rd23969, %rd36962, %rd23968;
	ld.u64 	%rd23970, [%rd23969];
	and.b64  	%rd23971, %rd23970, 255;
	xor.b64  	%rd23972, %rd23971, %rd37065;
	mul.lo.s64 	%rd23973, %rd23972, 1099511628211;
	shr.u64 	%rd23974, %rd23970, 8;
	and.b64  	%rd23975, %rd23974, 255;
	xor.b64  	%rd23976, %rd23975, %rd23973;
	mul.lo.s64 	%rd23977, %rd23976, 1099511628211;
	shr.u64 	%rd23978, %rd23970, 16;
	and.b64  	%rd23979, %rd23978, 255;
	xor.b64  	%rd23980, %rd23979, %rd23977;
	mul.lo.s64 	%rd23981, %rd23980, 1099511628211;
	shr.u64 	%rd23982, %rd23970, 24;
	and.b64  	%rd23983, %rd23982, 255;
	xor.b64  	%rd23984, %rd23983, %rd23981;
	mul.lo.s64 	%rd23985, %rd23984, 1099511628211;
	shr.u64 	%rd23986, %rd23970, 32;
	and.b64  	%rd23987, %rd23986, 255;
	xor.b64  	%rd23988, %rd23987, %rd23985;
	mul.lo.s64 	%rd23989, %rd23988, 1099511628211;
	shr.u64 	%rd23990, %rd23970, 40;
	and.b64  	%rd23991, %rd23990, 255;
	xor.b64  	%rd23992, %rd23991, %rd23989;
	mul.lo.s64 	%rd23993, %rd23992, 1099511628211;
	shr.u64 	%rd23994, %rd23970, 48;
	and.b64  	%rd23995, %rd23994, 255;
	xor.b64  	%rd23996, %rd23995, %rd23993;
	mul.lo.s64 	%rd23997, %rd23996, 1099511628211;
	shr.u64 	%rd23998, %rd23970, 56;
	xor.b64  	%rd23999, %rd23998, %rd23997;
	mul.lo.s64 	%rd37065, %rd23999, 1099511628211;
$L__BB24_243:
	setp.lt.u64 	%p1119, %rd37059, %rd37065;
	mov.u64 	%rd37070, %rd37675;
	@%p1119 bra 	$L__BB24_244;
	bra.uni 	$L__BB24_249;
$L__BB24_244:
	mov.u64 	%rd37070, %rd36962;
	mov.u64 	%rd36962, %rd37675;
	bra.uni 	$L__BB24_249;
$L__BB24_245:
	setp.eq.s32 	%p1120, %r118, 0;
	mov.u64 	%rd37070, %rd37675;
	@%p1120 bra 	$L__BB24_249;
	mov.b64 	%rd37069, 0;
$L__BB24_247:
	shl.b64 	%rd24001, %rd37069, 3;
	add.s64 	%rd24002, %rd37675, %rd24001;
	ld.u64 	%rd24003, [%rd24002];
	add.s64 	%rd24004, %rd36962, %rd24001;
	ld.u64 	%rd24005, [%rd24004];
	setp.lt.u64 	%p1121, %rd24003, %rd24005;
	@%p1121 bra 	$L__BB24_244;
	add.s64 	%rd37069, %rd37069, 1;
	setp.eq.s64 	%p1122, %rd37069, %rd13;
	mov.u64 	%rd37070, %rd37675;
	@%p1122 bra 	$L__BB24_249;
	bra.uni 	$L__BB24_247;
$L__BB24_249:
	setp.eq.s64 	%p1123, %rd3822, 1;
	mov.b64 	%rd37074, -3750763034362895579;
	mov.b64 	%rd37075, 0;
	@%p1123 bra 	$L__BB24_252;
	and.b64  	%rd37075, %rd3822, -2;
	mov.b64 	%rd37074, -3750763034362895579;
	mov.b64 	%rd37072, 0;
$L__BB24_251:
	shl.b64 	%rd24011, %rd37072, 3;
	add.s64 	%rd24012, %rd37665, %rd24011;
	ld.u64 	%rd24013, [%rd24012];
	and.b64  	%rd24014, %rd24013, 255;
	xor.b64  	%rd24015, %rd24014, %rd37074;
	mul.lo.s64 	%rd24016, %rd24015, 1099511628211;
	shr.u64 	%rd24017, %rd24013, 8;
	and.b64  	%rd24018, %rd24017, 255;
	xor.b64  	%rd24019, %rd24018, %rd24016;
	mul.lo.s64 	%rd24020, %rd24019, 1099511628211;
	shr.u64 	%rd24021, %rd24013, 16;
	and.b64  	%rd24022, %rd24021, 255;
	xor.b64  	%rd24023, %rd24022, %rd24020;
	mul.lo.s64 	%rd24024, %rd24023, 1099511628211;
	shr.u64 	%rd24025, %rd24013, 24;
	and.b64  	%rd24026, %rd24025, 255;
	xor.b64  	%rd24027, %rd24026, %rd24024;
	mul.lo.s64 	%rd24028, %rd24027, 1099511628211;
	shr.u64 	%rd24029, %rd24013, 32;
	and.b64  	%rd24030, %rd24029, 255;
	xor.b64  	%rd24031, %rd24030, %rd24028;
	mul.lo.s64 	%rd24032, %rd24031, 1099511628211;
	shr.u64 	%rd24033, %rd24013, 40;
	and.b64  	%rd24034, %rd24033, 255;
	xor.b64  	%rd24035, %rd24034, %rd24032;
	mul.lo.s64 	%rd24036, %rd24035, 1099511628211;
	shr.u64 	%rd24037, %rd24013, 48;
	and.b64  	%rd24038, %rd24037, 255;
	xor.b64  	%rd24039, %rd24038, %rd24036;
	mul.lo.s64 	%rd24040, %rd24039, 1099511628211;
	shr.u64 	%rd24041, %rd24013, 56;
	xor.b64  	%rd24042, %rd24041, %rd24040;
	mul.lo.s64 	%rd24043, %rd24042, 1099511628211;
	ld.u64 	%rd24044, [%rd24012+8];
	and.b64  	%rd24045, %rd24044, 255;
	xor.b64  	%rd24046, %rd24045, %rd24043;
	mul.lo.s64 	%rd24047, %rd24046, 1099511628211;
	shr.u64 	%rd24048, %rd24044, 8;
	and.b64  	%rd24049, %rd24048, 255;
	xor.b64  	%rd24050, %rd24049, %rd24047;
	mul.lo.s64 	%rd24051, %rd24050, 1099511628211;
	shr.u64 	%rd24052, %rd24044, 16;
	and.b64  	%rd24053, %rd24052, 255;
	xor.b64  	%rd24054, %rd24053, %rd24051;
	mul.lo.s64 	%rd24055, %rd24054, 1099511628211;
	shr.u64 	%rd24056, %rd24044, 24;
	and.b64  	%rd24057, %rd24056, 255;
	xor.b64  	%rd24058, %rd24057, %rd24055;
	mul.lo.s64 	%rd24059, %rd24058, 1099511628211;
	shr.u64 	%rd24060, %rd24044, 32;
	and.b64  	%rd24061, %rd24060, 255;
	xor.b64  	%rd24062, %rd24061, %rd24059;
	mul.lo.s64 	%rd24063, %rd24062, 1099511628211;
	shr.u64 	%rd24064, %rd24044, 40;
	and.b64  	%rd24065, %rd24064, 255;
	xor.b64  	%rd24066, %rd24065, %rd24063;
	mul.lo.s64 	%rd24067, %rd24066, 1099511628211;
	shr.u64 	%rd24068, %rd24044, 48;
	and.b64  	%rd24069, %rd24068, 255;
	xor.b64  	%rd24070, %rd24069, %rd24067;
	mul.lo.s64 	%rd24071, %rd24070, 1099511628211;
	shr.u64 	%rd24072, %rd24044, 56;
	xor.b64  	%rd24073, %rd24072, %rd24071;
	mul.lo.s64 	%rd37074, %rd24073, 1099511628211;
	add.s64 	%rd37072, %rd37072, 2;
	setp.ne.s64 	%p1124, %rd37072, %rd37075;
	@%p1124 bra 	$L__BB24_251;
$L__BB24_252:
	setp.eq.s64 	%p1125, %rd124, 0;
	@%p1125 bra 	$L__BB24_254;
	shl.b64 	%rd24074, %rd37075, 3;
	add.s64 	%rd24075, %rd37665, %rd24074;
	ld.u64 	%rd24076, [%rd24075];
	and.b64  	%rd24077, %rd24076, 255;
	xor.b64  	%rd24078, %rd24077, %rd37074;
	mul.lo.s64 	%rd24079, %rd24078, 1099511628211;
	shr.u64 	%rd24080, %rd24076, 8;
	and.b64  	%rd24081, %rd24080, 255;
	xor.b64  	%rd24082, %rd24081, %rd24079;
	mul.lo.s64 	%rd24083, %rd24082, 1099511628211;
	shr.u64 	%rd24084, %rd24076, 16;
	and.b64  	%rd24085, %rd24084, 255;
	xor.b64  	%rd24086, %rd24085, %rd24083;
	mul.lo.s64 	%rd24087, %rd24086, 1099511628211;
	shr.u64 	%rd24088, %rd24076, 24;
	and.b64  	%rd24089, %rd24088, 255;
	xor.b64  	%rd24090, %rd24089, %rd24087;
	mul.lo.s64 	%rd24091, %rd24090, 1099511628211;
	shr.u64 	%rd24092, %rd24076, 32;
	and.b64  	%rd24093, %rd24092, 255;
	xor.b64  	%rd24094, %rd24093, %rd24091;
	mul.lo.s64 	%rd24095, %rd24094, 1099511628211;
	shr.u64 	%rd24096, %rd24076, 40;
	and.b64  	%rd24097, %rd24096, 255;
	xor.b64  	%rd24098, %rd24097, %rd24095;
	mul.lo.s64 	%rd24099, %rd24098, 1099511628211;
	shr.u64 	%rd24100, %rd24076, 48;
	and.b64  	%rd24101, %rd24100, 255;
	xor.b64  	%rd24102, %rd24101, %rd24099;
	mul.lo.s64 	%rd24103, %rd24102, 1099511628211;
	shr.u64 	%rd24104, %rd24076, 56;
	xor.b64  	%rd24105, %rd24104, %rd24103;
	mul.lo.s64 	%rd37074, %rd24105, 1099511628211;
$L__BB24_254:
	setp.eq.s64 	%p1126, %rd3822, 1;
	mov.b64 	%rd37080, -3750763034362895579;
	mov.b64 	%rd37081, 0;
	@%p1126 bra 	$L__BB24_257;
	and.b64  	%rd37081, %rd3822, -2;
	mov.b64 	%rd37080, -3750763034362895579;
	mov.b64 	%rd37078, 0;
$L__BB24_256:
	shl.b64 	%rd24111, %rd37078, 3;
	add.s64 	%rd24112, %rd36989, %rd24111;
	ld.u64 	%rd24113, [%rd24112];
	and.b64  	%rd24114, %rd24113, 255;
	xor.b64  	%rd24115, %rd24114, %rd37080;
	mul.lo.s64 	%rd24116, %rd24115, 1099511628211;
	shr.u64 	%rd24117, %rd24113, 8;
	and.b64  	%rd24118, %rd24117, 255;
	xor.b64  	%rd24119, %rd24118, %rd24116;
	mul.lo.s64 	%rd24120, %rd24119, 1099511628211;
	shr.u64 	%rd24121, %rd24113, 16;
	and.b64  	%rd24122, %rd24121, 255;
	xor.b64  	%rd24123, %rd24122, %rd24120;
	mul.lo.s64 	%rd24124, %rd24123, 1099511628211;
	shr.u64 	%rd24125, %rd24113, 24;
	and.b64  	%rd24126, %rd24125, 255;
	xor.b64  	%rd24127, %rd24126, %rd24124;
	mul.lo.s64 	%rd24128, %rd24127, 1099511628211;
	shr.u64 	%rd24129, %rd24113, 32;
	and.b64  	%rd24130, %rd24129, 255;
	xor.b64  	%rd24131, %rd24130, %rd24128;
	mul.lo.s64 	%rd24132, %rd24131, 1099511628211;
	shr.u64 	%rd24133, %rd24113, 40;
	and.b64  	%rd24134, %rd24133, 255;
	xor.b64  	%rd24135, %rd24134, %rd24132;
	mul.lo.s64 	%rd24136, %rd24135, 1099511628211;
	shr.u64 	%rd24137, %rd24113, 48;
	and.b64  	%rd24138, %rd24137, 255;
	xor.b64  	%rd24139, %rd24138, %rd24136;
	mul.lo.s64 	%rd24140, %rd24139, 1099511628211;
	shr.u64 	%rd24141, %rd24113, 56;
	xor.b64  	%rd24142, %rd24141, %rd24140;
	mul.lo.s64 	%rd24143, %rd24142, 1099511628211;
	ld.u64 	%rd24144, [%rd24112+8];
	and.b64  	%rd24145, %rd24144, 255;
	xor.b64  	%rd24146, %rd24145, %rd24143;
	mul.lo.s64 	%rd24147, %rd24146, 1099511628211;
	shr.u64 	%rd24148, %rd24144, 8;
	and.b64  	%rd24149, %rd24148, 255;
	xor.b64  	%rd24150, %rd24149, %rd24147;
	mul.lo.s64 	%rd24151, %rd24150, 1099511628211;
	shr.u64 	%rd24152, %rd24144, 16;
	and.b64  	%rd24153, %rd24152, 255;
	xor.b64  	%rd24154, %rd24153, %rd24151;
	mul.lo.s64 	%rd24155, %rd24154, 1099511628211;
	shr.u64 	%rd24156, %rd24144, 24;
	and.b64  	%rd24157, %rd24156, 255;
	xor.b64  	%rd24158, %rd24157, %rd24155;
	mul.lo.s64 	%rd24159, %rd24158, 1099511628211;
	shr.u64 	%rd24160, %rd24144, 32;
	and.b64  	%rd24161, %rd24160, 255;
	xor.b64  	%rd24162, %rd24161, %rd24159;
	mul.lo.s64 	%rd24163, %rd24162, 1099511628211;
	shr.u64 	%rd24164, %rd24144, 40;
	and.b64  	%rd24165, %rd24164, 255;
	xor.b64  	%rd24166, %rd24165, %rd24163;
	mul.lo.s64 	%rd24167, %rd24166, 1099511628211;
	shr.u64 	%rd24168, %rd24144, 48;
	and.b64  	%rd24169, %rd24168, 255;
	xor.b64  	%rd24170, %rd24169, %rd24167;
	mul.lo.s64 	%rd24171, %rd24170, 1099511628211;
	shr.u64 	%rd24172, %rd24144, 56;
	xor.b64  	%rd24173, %rd24172, %rd24171;
	mul.lo.s64 	%rd37080, %rd24173, 1099511628211;
	add.s64 	%rd37078, %rd37078, 2;
	setp.ne.s64 	%p1127, %rd37078, %rd37081;
	@%p1127 bra 	$L__BB24_256;
$L__BB24_257:
	setp.eq.s64 	%p1128, %rd124, 0;
	@%p1128 bra 	$L__BB24_259;
	shl.b64 	%rd24174, %rd37081, 3;
	add.s64 	%rd24175, %rd36989, %rd24174;
	ld.u64 	%rd24176, [%rd24175];
	and.b64  	%rd24177, %rd24176, 255;
	xor.b64  	%rd24178, %rd24177, %rd37080;
	mul.lo.s64 	%rd24179, %rd24178, 1099511628211;
	shr.u64 	%rd24180, %rd24176, 8;
	and.b64  	%rd24181, %rd24180, 255;
	xor.b64  	%rd24182, %rd24181, %rd24179;
	mul.lo.s64 	%rd24183, %rd24182, 1099511628211;
	shr.u64 	%rd24184, %rd24176, 16;
	and.b64  	%rd24185, %rd24184, 255;
	xor.b64  	%rd24186, %rd24185, %rd24183;
	mul.lo.s64 	%rd24187, %rd24186, 1099511628211;
	shr.u64 	%rd24188, %rd24176, 24;
	and.b64  	%rd24189, %rd24188, 255;
	xor.b64  	%rd24190, %rd24189, %rd24187;
	mul.lo.s64 	%rd24191, %rd24190, 1099511628211;
	shr.u64 	%rd24192, %rd24176, 32;
	and.b64  	%rd24193, %rd24192, 255;
	xor.b64  	%rd24194, %rd24193, %rd24191;
	mul.lo.s64 	%rd24195, %rd24194, 1099511628211;
	shr.u64 	%rd24196, %rd24176, 40;
	and.b64  	%rd24197, %rd24196, 255;
	xor.b64  	%rd24198, %rd24197, %rd24195;
	mul.lo.s64 	%rd24199, %rd24198, 1099511628211;
	shr.u64 	%rd24200, %rd24176, 48;
	and.b64  	%rd24201, %rd24200, 255;
	xor.b64  	%rd24202, %rd24201, %rd24199;
	mul.lo.s64 	%rd24203, %rd24202, 1099511628211;
	shr.u64 	%rd24204, %rd24176, 56;
	xor.b64  	%rd24205, %rd24204, %rd24203;
	mul.lo.s64 	%rd37080, %rd24205, 1099511628211;
$L__BB24_259:
	setp.eq.s64 	%p1129, %rd37074, %rd37080;
	@%p1129 bra 	$L__BB24_272;
	setp.eq.s64 	%p1130, %rd3822, 1;
	mov.b64 	%rd37086, -3750763034362895579;
	mov.b64 	%rd37087, 0;
	@%p1130 bra 	$L__BB24_263;
	and.b64  	%rd37087, %rd3822, -2;
	mov.b64 	%rd37086, -3750763034362895579;
	mov.b64 	%rd37084, 0;
$L__BB24_262:
	shl.b64 	%rd24211, %rd37084, 3;
	add.s64 	%rd24212, %rd37665, %rd24211;
	ld.u64 	%rd24213, [%rd24212];
	and.b64  	%rd24214, %rd24213, 255;
	xor.b64  	%rd24215, %rd24214, %rd37086;
	mul.lo.s64 	%rd24216, %rd24215, 1099511628211;
	shr.u64 	%rd24217, %rd24213, 8;
	and.b64  	%rd24218, %rd24217, 255;
	xor.b64  	%rd24219, %rd24218, %rd24216;
	mul.lo.s64 	%rd24220, %rd24219, 1099511628211;
	shr.u64 	%rd24221, %rd24213, 16;
	and.b64  	%rd24222, %rd24221, 255;
	xor.b64  	%rd24223, %rd24222, %rd24220;
	mul.lo.s64 	%rd24224, %rd24223, 1099511628211;
	shr.u64 	%rd24225, %rd24213, 24;
	and.b64  	%rd24226, %rd24225, 255;
	xor.b64  	%rd24227, %rd24226, %rd24224;
	mul.lo.s64 	%rd24228, %rd24227, 1099511628211;
	shr.u64 	%rd24229, %rd24213, 32;
	and.b64  	%rd24230, %rd24229, 255;
	xor.b64  	%rd24231, %rd24230, %rd24228;
	mul.lo.s64 	%rd24232, %rd24231, 1099511628211;
	shr.u64 	%rd24233, %rd24213, 40;
	and.b64  	%rd24234, %rd24233, 255;
	xor.b64  	%rd24235, %rd24234, %rd24232;
	mul.lo.s64 	%rd24236, %rd24235, 1099511628211;
	shr.u64 	%rd24237, %rd24213, 48;
	and.b64  	%rd24238, %rd24237, 255;
	xor.b64  	%rd24239, %rd24238, %rd24236;
	mul.lo.s64 	%rd24240, %rd24239, 1099511628211;
	shr.u64 	%rd24241, %rd24213, 56;
	xor.b64  	%rd24242, %rd24241, %rd24240;
	mul.lo.s64 	%rd24243, %rd24242, 1099511628211;
	ld.u64 	%rd24244, [%rd24212+8];
	and.b64  	%rd24245, %rd24244, 255;
	xor.b64  	%rd24246, %rd24245, %rd24243;
	mul.lo.s64 	%rd24247, %rd24246, 1099511628211;
	shr.u64 	%rd24248, %rd24244, 8;
	and.b64  	%rd24249, %rd24248, 255;
	xor.b64  	%rd24250, %rd24249, %rd24247;
	mul.lo.s64 	%rd24251, %rd24250, 1099511628211;
	shr.u64 	%rd24252, %rd24244, 16;
	and.b64  	%rd24253, %rd24252, 255;
	xor.b64  	%rd24254, %rd24253, %rd24251;
	mul.lo.s64 	%rd24255, %rd24254, 1099511628211;
	shr.u64 	%rd24256, %rd24244, 24;
	and.b64  	%rd24257, %rd24256, 255;
	xor.b64  	%rd24258, %rd24257, %rd24255;
	mul.lo.s64 	%rd24259, %rd24258, 1099511628211;
	shr.u64 	%rd24260, %rd24244, 32;
	and.b64  	%rd24261, %rd24260, 255;
	xor.b64  	%rd24262, %rd24261, %rd24259;
	mul.lo.s64 	%rd24263, %rd24262, 1099511628211;
	shr.u64 	%rd24264, %rd24244, 40;
	and.b64  	%rd24265, %rd24264, 255;
	xor.b64  	%rd24266, %rd24265, %rd24263;
	mul.lo.s64 	%rd24267, %rd24266, 1099511628211;
	shr.u64 	%rd24268, %rd24244, 48;
	and.b64  	%rd24269, %rd24268, 255;
	xor.b64  	%rd24270, %rd24269, %rd24267;
	mul.lo.s64 	%rd24271, %rd24270, 1099511628211;
	shr.u64 	%rd24272, %rd24244, 56;
	xor.b64  	%rd24273, %rd24272, %rd24271;
	mul.lo.s64 	%rd37086, %rd24273, 1099511628211;
	add.s64 	%rd37084, %rd37084, 2;
	setp.ne.s64 	%p1131, %rd37084, %rd37087;
	@%p1131 bra 	$L__BB24_262;
$L__BB24_263:
	setp.eq.s64 	%p1132, %rd124, 0;
	@%p1132 bra 	$L__BB24_265;
	shl.b64 	%rd24274, %rd37087, 3;
	add.s64 	%rd24275, %rd37665, %rd24274;
	ld.u64 	%rd24276, [%rd24275];
	and.b64  	%rd24277, %rd24276, 255;
	xor.b64  	%rd24278, %rd24277, %rd37086;
	mul.lo.s64 	%rd24279, %rd24278, 1099511628211;
	shr.u64 	%rd24280, %rd24276, 8;
	and.b64  	%rd24281, %rd24280, 255;
	xor.b64  	%rd24282, %rd24281, %rd24279;
	mul.lo.s64 	%rd24283, %rd24282, 1099511628211;
	shr.u64 	%rd24284, %rd24276, 16;
	and.b64  	%rd24285, %rd24284, 255;
	xor.b64  	%rd24286, %rd24285, %rd24283;
	mul.lo.s64 	%rd24287, %rd24286, 1099511628211;
	shr.u64 	%rd24288, %rd24276, 24;
	and.b64  	%rd24289, %rd24288, 255;
	xor.b64  	%rd24290, %rd24289, %rd24287;
	mul.lo.s64 	%rd24291, %rd24290, 1099511628211;
	shr.u64 	%rd24292, %rd24276, 32;
	and.b64  	%rd24293, %rd24292, 255;
	xor.b64  	%rd24294, %rd24293, %rd24291;
	mul.lo.s64 	%rd24295, %rd24294, 1099511628211;
	shr.u64 	%rd24296, %rd24276, 40;
	and.b64  	%rd24297, %rd24296, 255;
	xor.b64  	%rd24298, %rd24297, %rd24295;
	mul.lo.s64 	%rd24299, %rd24298, 1099511628211;
	shr.u64 	%rd24300, %rd24276, 48;
	and.b64  	%rd24301, %rd24300, 255;
	xor.b64  	%rd24302, %rd24301, %rd24299;
	mul.lo.s64 	%rd24303, %rd24302, 1099511628211;
	shr.u64 	%rd24304, %rd24276, 56;
	xor.b64  	%rd24305, %rd24304, %rd24303;
	mul.lo.s64 	%rd37086, %rd24305, 1099511628211;
$L__BB24_265:
	setp.eq.s64 	%p1133, %rd3822, 1;
	mov.b64 	%rd37092, -3750763034362895579;
	mov.b64 	%rd37093, 0;
	@%p1133 bra 	$L__BB24_268;
	and.b64  	%rd37093, %rd3822, -2;
	mov.b64 	%rd37092, -3750763034362895579;
	mov.b64 	%rd37090, 0;
$L__BB24_267:
	shl.b64 	%rd24311, %rd37090, 3;
	add.s64 	%rd24312, %rd36989, %rd24311;
	ld.u64 	%rd24313, [%rd24312];
	and.b64  	%rd24314, %rd24313, 255;
	xor.b64  	%rd24315, %rd24314, %rd37092;
	mul.lo.s64 	%rd24316, %rd24315, 1099511628211;
	shr.u64 	%rd24317, %rd24313, 8;
	and.b64  	%rd24318, %rd24317, 255;
	xor.b64  	%rd24319, %rd24318, %rd24316;
	mul.lo.s64 	%rd24320, %rd24319, 1099511628211;
	shr.u64 	%rd24321, %rd24313, 16;
	and.b64  	%rd24322, %rd24321, 255;
	xor.b64  	%rd24323, %rd24322, %rd24320;
	mul.lo.s64 	%rd24324, %rd24323, 1099511628211;
	shr.u64 	%rd24325, %rd24313, 24;
	and.b64  	%rd24326, %rd24325, 255;
	xor.b64  	%rd24327, %rd24326, %rd24324;
	mul.lo.s64 	%rd24328, %rd24327, 1099511628211;
	shr.u64 	%rd24329, %rd24313, 32;
	and.b64  	%rd24330, %rd24329, 255;
	xor.b64  	%rd24331, %rd24330, %rd24328;
	mul.lo.s64 	%rd24332, %rd24331, 1099511628211;
	shr.u64 	%rd24333, %rd24313, 40;
	and.b64  	%rd24334, %rd24333, 255;
	xor.b64  	%rd24335, %rd24334, %rd24332;
	mul.lo.s64 	%rd24336, %rd24335, 1099511628211;
	shr.u64 	%rd24337, %rd24313, 48;
	and.b64  	%rd24338, %rd24337, 255;
	xor.b64  	%rd24339, %rd24338, %rd24336;
	mul.lo.s64 	%rd24340, %rd24339, 1099511628211;
	shr.u64 	%rd24341, %rd24313, 56;
	xor.b64  	%rd24342, %rd24341, %rd24340;
	mul.lo.s64 	%rd24343, %rd24342, 1099511628211;
	ld.u64 	%rd24344, [%rd24312+8];
	and.b64  	%rd24345, %rd24344, 255;
	xor.b64  	%rd24346, %rd24345, %rd24343;
	mul.lo.s64 	%rd24347, %rd24346, 1099511628211;
	shr.u64 	%rd24348, %rd24344, 8;
	and.b64  	%rd24349, %rd24348, 255;
	xor.b64  	%rd24350, %rd24349, %rd24347;
	mul.lo.s64 	%rd24351, %rd24350, 1099511628211;
	shr.u64 	%rd24352, %rd24344, 16;
	and.b64  	%rd24353, %rd24352, 255;
	xor.b64  	%rd24354, %rd24353, %rd24351;
	mul.lo.s64 	%rd24355, %rd24354, 1099511628211;
	shr.u64 	%rd24356, %rd24344, 24;
	and.b64  	%rd24357, %rd24356, 255;
	xor.b64  	%rd24358, %rd24357, %rd24355;
	mul.lo.s64 	%rd24359, %rd24358, 1099511628211;
	shr.u64 	%rd24360, %rd24344, 32;
	and.b64  	%rd24361, %rd24360, 255;
	xor.b64  	%rd24362, %rd24361, %rd24359;
	mul.lo.s64 	%rd24363, %rd24362, 1099511628211;
	shr.u64 	%rd24364, %rd24344, 40;
	and.b64  	%rd24365, %rd24364, 255;
	xor.b64  	%rd24366, %rd24365, %rd24363;
	mul.lo.s64 	%rd24367, %rd24366, 1099511628211;
	shr.u64 	%rd24368, %rd24344, 48;
	and.b64  	%rd24369, %rd24368, 255;
	xor.b64  	%rd24370, %rd24369, %rd24367;
	mul.lo.s64 	%rd24371, %rd24370, 1099511628211;
	shr.u64 	%rd24372, %rd24344, 56;
	xor.b64  	%rd24373, %rd24372, %rd24371;
	mul.lo.s64 	%rd37092, %rd24373, 1099511628211;
	add.s64 	%rd37090, %rd37090, 2;
	setp.ne.s64 	%p1134, %rd37090, %rd37093;
	@%p1134 bra 	$L__BB24_267;
$L__BB24_268:
	setp.eq.s64 	%p1135, %rd124, 0;
	@%p1135 bra 	$L__BB24_270;
	shl.b64 	%rd24374, %rd37093, 3;
	add.s64 	%rd24375, %rd36989, %rd24374;
	ld.u64 	%rd24376, [%rd24375];
	and.b64  	%rd24377, %rd24376, 255;
	xor.b64  	%rd24378, %rd24377, %rd37092;
	mul.lo.s64 	%rd24379, %rd24378, 1099511628211;
	shr.u64 	%rd24380, %rd24376, 8;
	and.b64  	%rd24381, %rd24380, 255;
	xor.b64  	%rd24382, %rd24381, %rd24379;
	mul.lo.s64 	%rd24383, %rd24382, 1099511628211;
	shr.u64 	%rd24384, %rd24376, 16;
	and.b64  	%rd24385, %rd24384, 255;
	xor.b64  	%rd24386, %rd24385, %rd24383;
	mul.lo.s64 	%rd24387, %rd24386, 1099511628211;
	shr.u64 	%rd24388, %rd24376, 24;
	and.b64  	%rd24389, %rd24388, 255;
	xor.b64  	%rd24390, %rd24389, %rd24387;
	mul.lo.s64 	%rd24391, %rd24390, 1099511628211;
	shr.u64 	%rd24392, %rd24376, 32;
	and.b64  	%rd24393, %rd24392, 255;
	xor.b64  	%rd24394, %rd24393, %rd24391;
	mul.lo.s64 	%rd24395, %rd24394, 1099511628211;
	shr.u64 	%rd24396, %rd24376, 40;
	and.b64  	%rd24397, %rd24396, 255;
	xor.b64  	%rd24398, %rd24397, %rd24395;
	mul.lo.s64 	%rd24399, %rd24398, 1099511628211;
	shr.u64 	%rd24400, %rd24376, 48;
	and.b64  	%rd24401, %rd24400, 255;
	xor.b64  	%rd24402, %rd24401, %rd24399;
	mul.lo.s64 	%rd24403, %rd24402, 1099511628211;
	shr.u64 	%rd24404, %rd24376, 56;
	xor.b64  	%rd24405, %rd24404, %rd24403;
	mul.lo.s64 	%rd37092, %rd24405, 1099511628211;
$L__BB24_270:
	setp.lt.u64 	%p1136, %rd37086, %rd37092;
	mov.u64 	%rd37097, %rd37665;
	@%p1136 bra 	$L__BB24_271;
	bra.uni 	$L__BB24_276;
$L__BB24_271:
	mov.u64 	%rd37097, %rd36989;
	mov.u64 	%rd36989, %rd37665;
	bra.uni 	$L__BB24_276;
$L__BB24_272:
	setp.eq.s32 	%p1137, %r118, 0;
	mov.u64 	%rd37097, %rd37665;
	@%p1137 bra 	$L__BB24_276;
	mov.b64 	%rd37096, 0;
$L__BB24_274:
	shl.b64 	%rd24407, %rd37096, 3;
	add.s64 	%rd24408, %rd37665, %rd24407;
	ld.u64 	%rd24409, [%rd24408];
	add.s64 	%rd24410, %rd36989, %rd24407;
	ld.u64 	%rd24411, [%rd24410];
	setp.lt.u64 	%p1138, %rd24409, %rd24411;
	@%p1138 bra 	$L__BB24_271;
	add.s64 	%rd37096, %rd37096, 1;
	setp.eq.s64 	%p1139, %rd37096, %rd13;
	mov.u64 	%rd37097, %rd37665;
	@%p1139 bra 	$L__BB24_276;
	bra.uni 	$L__BB24_274;
$L__BB24_276:
	setp.eq.s64 	%p1140, %rd3822, 1;
	mov.b64 	%rd37101, -3750763034362895579;
	mov.b64 	%rd37102, 0;
	@%p1140 bra 	$L__BB24_279;
	and.b64  	%rd37102, %rd3822, -2;
	mov.b64 	%rd37101, -3750763034362895579;
	mov.b64 	%rd37099, 0;
$L__BB24_278:
	shl.b64 	%rd24417, %rd37099, 3;
	add.s64 	%rd24418, %rd36935, %rd24417;
	ld.u64 	%rd24419, [%rd24418];
	and.b64  	%rd24420, %rd24419, 255;
	xor.b64  	%rd24421, %rd24420, %rd37101;
	mul.lo.s64 	%rd24422, %rd24421, 1099511628211;
	shr.u64 	%rd24423, %rd24419, 8;
	and.b64  	%rd24424, %rd24423, 255;
	xor.b64  	%rd24425, %rd24424, %rd24422;
	mul.lo.s64 	%rd24426, %rd24425, 1099511628211;
	shr.u64 	%rd24427, %rd24419, 16;
	and.b64  	%rd24428, %rd24427, 255;
	xor.b64  	%rd24429, %rd24428, %rd24426;
	mul.lo.s64 	%rd24430, %rd24429, 1099511628211;
	shr.u64 	%rd24431, %rd24419, 24;
	and.b64  	%rd24432, %rd24431, 255;
	xor.b64  	%rd24433, %rd24432, %rd24430;
	mul.lo.s64 	%rd24434, %rd24433, 1099511628211;
	shr.u64 	%rd24435, %rd24419, 32;
	and.b64  	%rd24436, %rd24435, 255;
	xor.b64  	%rd24437, %rd24436, %rd24434;
	mul.lo.s64 	%rd24438, %rd24437, 1099511628211;
	shr.u64 	%rd24439, %rd24419, 40;
	and.b64  	%rd24440, %rd24439, 255;
	xor.b64  	%rd24441, %rd24440, %rd24438;
	mul.lo.s64 	%rd24442, %rd24441, 1099511628211;
	shr.u64 	%rd24443, %rd24419, 48;
	and.b64  	%rd24444, %rd24443, 255;
	xor.b64  	%rd24445, %rd24444, %rd24442;
	mul.lo.s64 	%rd24446, %rd24445, 1099511628211;
	shr.u64 	%rd24447, %rd24419, 56;
	xor.b64  	%rd24448, %rd24447, %rd24446;
	mul.lo.s64 	%rd24449, %rd24448, 1099511628211;
	ld.u64 	%rd24450, [%rd24418+8];
	and.b64  	%rd24451, %rd24450, 255;
	xor.b64  	%rd24452, %rd24451, %rd24449;
	mul.lo.s64 	%rd24453, %rd24452, 1099511628211;
	shr.u64 	%rd24454, %rd24450, 8;
	and.b64  	%rd24455, %rd24454, 255;
	xor.b64  	%rd24456, %rd24455, %rd24453;
	mul.lo.s64 	%rd24457, %rd24456, 1099511628211;
	shr.u64 	%rd24458, %rd24450, 16;
	and.b64  	%rd24459, %rd24458, 255;
	xor.b64  	%rd24460, %rd24459, %rd24457;
	mul.lo.s64 	%rd24461, %rd24460, 1099511628211;
	shr.u64 	%rd24462, %rd24450, 24;
	and.b64  	%rd24463, %rd24462, 255;
	xor.b64  	%rd24464, %rd24463, %rd24461;
	mul.lo.s64 	%rd24465, %rd24464, 1099511628211;
	shr.u64 	%rd24466, %rd24450, 32;
	and.b64  	%rd24467, %rd24466, 255;
	xor.b64  	%rd24468, %rd24467, %rd24465;
	mul.lo.s64 	%rd24469, %rd24468, 1099511628211;
	shr.u64 	%rd24470, %rd24450, 40;
	and.b64  	%rd24471, %rd24470, 255;
	xor.b64  	%rd24472, %rd24471, %rd24469;
	mul.lo.s64 	%rd24473, %rd24472, 1099511628211;
	shr.u64 	%rd24474, %rd24450, 48;
	and.b64  	%rd24475, %rd24474, 255;
	xor.b64  	%rd24476, %rd24475, %rd24473;
	mul.lo.s64 	%rd24477, %rd24476, 1099511628211;
	shr.u64 	%rd24478, %rd24450, 56;
	xor.b64  	%rd24479, %rd24478, %rd24477;
	mul.lo.s64 	%rd37101, %rd24479, 1099511628211;
	add.s64 	%rd37099, %rd37099, 2;
	setp.ne.s64 	%p1141, %rd37099, %rd37102;
	@%p1141 bra 	$L__BB24_278;
$L__BB24_279:
	setp.eq.s64 	%p1142, %rd124, 0;
	@%p1142 bra 	$L__BB24_281;
	shl.b64 	%rd24480, %rd37102, 3;
	add.s64 	%rd24481, %rd36935, %rd24480;
	ld.u64 	%rd24482, [%rd24481];
	and.b64  	%rd24483, %rd24482, 255;
	xor.b64  	%rd24484, %rd24483, %rd37101;
	mul.lo.s64 	%rd24485, %rd24484, 1099511628211;
	shr.u64 	%rd24486, %rd24482, 8;
	and.b64  	%rd24487, %rd24486, 255;
	xor.b64  	%rd24488, %rd24487, %rd24485;
	mul.lo.s64 	%rd24489, %rd24488, 1099511628211;
	shr.u64 	%rd24490, %rd24482, 16;
	and.b64  	%rd24491, %rd24490, 255;
	xor.b64  	%rd24492, %rd24491, %rd24489;
	mul.lo.s64 	%rd24493, %rd24492, 1099511628211;
	shr.u64 	%rd24494, %rd24482, 24;
	and.b64  	%rd24495, %rd24494, 255;
	xor.b64  	%rd24496, %rd24495, %rd24493;
	mul.lo.s64 	%rd24497, %rd24496, 1099511628211;
	shr.u64 	%rd24498, %rd24482, 32;
	and.b64  	%rd24499, %rd24498, 255;
	xor.b64  	%rd24500, %rd24499, %rd24497;
	mul.lo.s64 	%rd24501, %rd24500, 1099511628211;
	shr.u64 	%rd24502, %rd24482, 40;
	and.b64  	%rd24503, %rd24502, 255;
	xor.b64  	%rd24504, %rd24503, %rd24501;
	mul.lo.s64 	%rd24505, %rd24504, 1099511628211;
	shr.u64 	%rd24506, %rd24482, 48;
	and.b64  	%rd24507, %rd24506, 255;
	xor.b64  	%rd24508, %rd24507, %rd24505;
	mul.lo.s64 	%rd24509, %rd24508, 1099511628211;
	shr.u64 	%rd24510, %rd24482, 56;
	xor.b64  	%rd24511, %rd24510, %rd24509;
	mul.lo.s64 	%rd37101, %rd24511, 1099511628211;
$L__BB24_281:
	setp.eq.s64 	%p1143, %rd3822, 1;
	mov.b64 	%rd37107, -3750763034362895579;
	mov.b64 	%rd37108, 0;
	@%p1143 bra 	$L__BB24_284;
	and.b64  	%rd37108, %rd3822, -2;
	mov.b64 	%rd37107, -3750763034362895579;
	mov.b64 	%rd37105, 0;
$L__BB24_283:
	shl.b64 	%rd24517, %rd37105, 3;
	add.s64 	%rd24518, %rd36936, %rd24517;
	ld.u64 	%rd24519, [%rd24518];
	and.b64  	%rd24520, %rd24519, 255;
	xor.b64  	%rd24521, %rd24520, %rd37107;
	mul.lo.s64 	%rd24522, %rd24521, 1099511628211;
	shr.u64 	%rd24523, %rd24519, 8;
	and.b64  	%rd24524, %rd24523, 255;
	xor.b64  	%rd24525, %rd24524, %rd24522;
	mul.lo.s64 	%rd24526, %rd24525, 1099511628211;
	shr.u64 	%rd24527, %rd24519, 16;
	and.b64  	%rd24528, %rd24527, 255;
	xor.b64  	%rd24529, %rd24528, %rd24526;
	mul.lo.s64 	%rd24530, %rd24529, 1099511628211;
	shr.u64 	%rd24531, %rd24519, 24;
	and.b64  	%rd24532, %rd24531, 255;
	xor.b64  	%rd24533, %rd24532, %rd24530;
	mul.lo.s64 	%rd24534, %rd24533, 1099511628211;
	shr.u64 	%rd24535, %rd24519, 32;
	and.b64  	%rd24536, %rd24535, 255;
	xor.b64  	%rd24537, %rd24536, %rd24534;
	mul.lo.s64 	%rd24538, %rd24537, 1099511628211;
	shr.u64 	%rd24539, %rd24519, 40;
	and.b64  	%rd24540, %rd24539, 255;
	xor.b64  	%rd24541, %rd24540, %rd24538;
	mul.lo.s64 	%rd24542, %rd24541, 1099511628211;
	shr.u64 	%rd24543, %rd24519, 48;
	and.b64  	%rd24544, %rd24543, 255;
	xor.b64  	%rd24545, %rd24544, %rd24542;
	mul.lo.s64 	%rd24546, %rd24545, 1099511628211;
	shr.u64 	%rd24547, %rd24519, 56;
	xor.b64  	%rd24548, %rd24547, %rd24546;
	mul.lo.s64 	%rd24549, %rd24548, 1099511628211;
	ld.u64 	%rd24550, [%rd24518+8];
	and.b64  	%rd24551, %rd24550, 255;
	xor.b64  	%rd24552, %rd24551, %rd24549;
	mul.lo.s64 	%rd24553, %rd24552, 1099511628211;
	shr.u64 	%rd24554, %rd24550, 8;
	and.b64  	%rd24555, %rd24554, 255;
	xor.b64  	%rd24556, %rd24555, %rd24553;
	mul.lo.s64 	%rd24557, %rd24556, 1099511628211;
	shr.u64 	%rd24558, %rd24550, 16;
	and.b64  	%rd24559, %rd24558, 255;
	xor.b64  	%rd24560, %rd24559, %rd24557;
	mul.lo.s64 	%rd24561, %rd24560, 1099511628211;
	shr.u64 	%rd24562, %rd24550, 24;
	and.b64  	%rd24563, %rd24562, 255;
	xor.b64  	%rd24564, %rd24563, %rd24561;
	mul.lo.s64 	%rd24565, %rd24564, 1099511628211;
	shr.u64 	%rd24566, %rd24550, 32;
	and.b64  	%rd24567, %rd24566, 255;
	xor.b64  	%rd24568, %rd24567, %rd24565;
	mul.lo.s64 	%rd24569, %rd24568, 1099511628211;
	shr.u64 	%rd24570, %rd24550, 40;
	and.b64  	%rd24571, %rd24570, 255;
	xor.b64  	%rd24572, %rd24571, %rd24569;
	mul.lo.s64 	%rd24573, %rd24572, 1099511628211;
	shr.u64 	%rd24574, %rd24550, 48;
	and.b64  	%rd24575, %rd24574, 255;
	xor.b64  	%rd24576, %rd24575, %rd24573;
	mul.lo.s64 	%rd24577, %rd24576, 1099511628211;
	shr.u64 	%rd24578, %rd24550, 56;
	xor.b64  	%rd24579, %rd24578, %rd24577;
	mul.lo.s64 	%rd37107, %rd24579, 1099511628211;
	add.s64 	%rd37105, %rd37105, 2;
	setp.ne.s64 	%p1144, %rd37105, %rd37108;
	@%p1144 bra 	$L__BB24_283;
$L__BB24_284:
	setp.eq.s64 	%p1145, %rd124, 0;
	@%p1145 bra 	$L__BB24_286;
	shl.b64 	%rd24580, %rd37108, 3;
	add.s64 	%rd24581, %rd36936, %rd24580;
	ld.u64 	%rd24582, [%rd24581];
	and.b64  	%rd24583, %rd24582, 255;
	xor.b64  	%rd24584, %rd24583, %rd37107;
	mul.lo.s64 	%rd24585, %rd24584, 1099511628211;
	shr.u64 	%rd24586, %rd24582, 8;
	and.b64  	%rd24587, %rd24586, 255;
	xor.b64  	%rd24588, %rd24587, %rd24585;
	mul.lo.s64 	%rd24589, %rd24588, 1099511628211;
	shr.u64 	%rd24590, %rd24582, 16;
	and.b64  	%rd24591, %rd24590, 255;
	xor.b64  	%rd24592, %rd24591, %rd24589;
	mul.lo.s64 	%rd24593, %rd24592, 1099511628211;
	shr.u64 	%rd24594, %rd24582, 24;
	and.b64  	%rd24595, %rd24594, 255;
	xor.b64  	%rd24596, %rd24595, %rd24593;
	mul.lo.s64 	%rd24597, %rd24596, 1099511628211;
	shr.u64 	%rd24598, %rd24582, 32;
	and.b64  	%rd24599, %rd24598, 255;
	xor.b64  	%rd24600, %rd24599, %rd24597;
	mul.lo.s64 	%rd24601, %rd24600, 1099511628211;
	shr.u64 	%rd24602, %rd24582, 40;
	and.b64  	%rd24603, %rd24602, 255;
	xor.b64  	%rd24604, %rd24603, %rd24601;
	mul.lo.s64 	%rd24605, %rd24604, 1099511628211;
	shr.u64 	%rd24606, %rd24582, 48;
	and.b64  	%rd24607, %rd24606, 255;
	xor.b64  	%rd24608, %rd24607, %rd24605;
	mul.lo.s64 	%rd24609, %rd24608, 1099511628211;
	shr.u64 	%rd24610, %rd24582, 56;
	xor.b64  	%rd24611, %rd24610, %rd24609;
	mul.lo.s64 	%rd37107, %rd24611, 1099511628211;
$L__BB24_286:
	setp.eq.s64 	%p1146, %rd37101, %rd37107;
	@%p1146 bra 	$L__BB24_299;
	setp.eq.s64 	%p1147, %rd3822, 1;
	mov.b64 	%rd37113, -3750763034362895579;
	mov.b64 	%rd37114, 0;
	@%p1147 bra 	$L__BB24_290;
	and.b64  	%rd37114, %rd3822, -2;
	mov.b64 	%rd37113, -3750763034362895579;
	mov.b64 	%rd37111, 0;
$L__BB24_289:
	shl.b64 	%rd24617, %rd37111, 3;
	add.s64 	%rd24618, %rd36935, %rd24617;
	ld.u64 	%rd24619, [%rd24618];
	and.b64  	%rd24620, %rd24619, 255;
	xor.b64  	%rd24621, %rd24620, %rd37113;
	mul.lo.s64 	%rd24622, %rd24621, 1099511628211;
	shr.u64 	%rd24623, %rd24619, 8;
	and.b64  	%rd24624, %rd24623, 255;
	xor.b64  	%rd24625, %rd24624, %rd24622;
	mul.lo.s64 	%rd24626, %rd24625, 1099511628211;
	shr.u64 	%rd24627, %rd24619, 16;
	and.b64  	%rd24628, %rd24627, 255;
	xor.b64  	%rd24629, %rd24628, %rd24626;
	mul.lo.s64 	%rd24630, %rd24629, 1099511628211;
	shr.u64 	%rd24631, %rd24619, 24;
	and.b64  	%rd24632, %rd24631, 255;
	xor.b64  	%rd24633, %rd24632, %rd24630;
	mul.lo.s64 	%rd24634, %rd24633, 1099511628211;
	shr.u64 	%rd24635, %rd24619, 32;
	and.b64  	%rd24636, %rd24635, 255;
	xor.b64  	%rd24637, %rd24636, %rd24634;
	mul.lo.s64 	%rd24638, %rd24637, 1099511628211;
	shr.u64 	%rd24639, %rd24619, 40;
	and.b64  	%rd24640, %rd24639, 255;
	xor.b64  	%rd24641, %rd24640, %rd24638;
	mul.lo.s64 	%rd24642, %rd24641, 1099511628211;
	shr.u64 	%rd24643, %rd24619, 48;
	and.b64  	%rd24644, %rd24643, 255;
	xor.b64  	%rd24645, %rd24644, %rd24642;
	mul.lo.s64 	%rd24646, %rd24645, 1099511628211;
	shr.u64 	%rd24647, %rd24619, 56;
	xor.b64  	%rd24648, %rd24647, %rd24646;
	mul.lo.s64 	%rd24649, %rd24648, 1099511628211;
	ld.u64 	%rd24650, [%rd24618+8];
	and.b64  	%rd24651, %rd24650, 255;
	xor.b64  	%rd24652, %rd24651, %rd24649;
	mul.lo.s64 	%rd24653, %rd24652, 1099511628211;
	shr.u64 	%rd24654, %rd24650, 8;
	and.b64  	%rd24655, %rd24654, 255;
	xor.b64  	%rd24656, %rd24655, %rd24653;
	mul.lo.s64 	%rd24657, %rd24656, 1099511628211;
	shr.u64 	%rd24658, %rd24650, 16;
	and.b64  	%rd24659, %rd24658, 255;
	xor.b64  	%rd24660, %rd24659, %rd24657;
	mul.lo.s64 	%rd24661, %rd24660, 1099511628211;
	shr.u64 	%rd24662, %rd24650, 24;
	and.b64  	%rd24663, %rd24662, 255;
	xor.b64  	%rd24664, %rd24663, %rd24661;
	mul.lo.s64 	%rd24665, %rd24664, 1099511628211;
	shr.u64 	%rd24666, %rd24650, 32;
	and.b64  	%rd24667, %rd24666, 255;
	xor.b64  	%rd24668, %rd24667, %rd24665;
	mul.lo.s64 	%rd24669, %rd24668, 1099511628211;
	shr.u64 	%rd24670, %rd24650, 40;
	and.b64  	%rd24671, %rd24670, 255;
	xor.b64  	%rd24672, %rd24671, %rd24669;
	mul.lo.s64 	%rd24673, %rd24672, 1099511628211;
	shr.u64 	%rd24674, %rd24650, 48;
	and.b64  	%rd24675, %rd24674, 255;
	xor.b64  	%rd24676, %rd24675, %rd24673;
	mul.lo.s64 	%rd24677, %rd24676, 1099511628211;
	shr.u64 	%rd24678, %rd24650, 56;
	xor.b64  	%rd24679, %rd24678, %rd24677;
	mul.lo.s64 	%rd37113, %rd24679, 1099511628211;
	add.s64 	%rd37111, %rd37111, 2;
	setp.ne.s64 	%p1148, %rd37111, %rd37114;
	@%p1148 bra 	$L__BB24_289;
$L__BB24_290:
	setp.eq.s64 	%p1149, %rd124, 0;
	@%p1149 bra 	$L__BB24_292;
	shl.b64 	%rd24680, %rd37114, 3;
	add.s64 	%rd24681, %rd36935, %rd24680;
	ld.u64 	%rd24682, [%rd24681];
	and.b64  	%rd24683, %rd24682, 255;
	xor.b64  	%rd24684, %rd24683, %rd37113;
	mul.lo.s64 	%rd24685, %rd24684, 1099511628211;
	shr.u64 	%rd24686, %rd24682, 8;
	and.b64  	%rd24687, %rd24686, 255;
	xor.b64  	%rd24688, %rd24687, %rd24685;
	mul.lo.s64 	%rd24689, %rd24688, 1099511628211;
	shr.u64 	%rd24690, %rd24682, 16;
	and.b64  	%rd24691, %rd24690, 255;
	xor.b64  	%rd24692, %rd24691, %rd24689;
	mul.lo.s64 	%rd24693, %rd24692, 1099511628211;
	shr.u64 	%rd24694, %rd24682, 24;
	and.b64  	%rd24695, %rd24694, 255;
	xor.b64  	%rd24696, %rd24695, %rd24693;
	mul.lo.s64 	%rd24697, %rd24696, 1099511628211;
	shr.u64 	%rd24698, %rd24682, 32;
	and.b64  	%rd24699, %rd24698, 255;
	xor.b64  	%rd24700, %rd24699, %rd24697;
	mul.lo.s64 	%rd24701, %rd24700, 1099511628211;
	shr.u64 	%rd24702, %rd24682, 40;
	and.b64  	%rd24703, %rd24702, 255;
	xor.b64  	%rd24704, %rd24703, %rd24701;
	mul.lo.s64 	%rd24705, %rd24704, 1099511628211;
	shr.u64 	%rd24706, %rd24682, 48;
	and.b64  	%rd24707, %rd24706, 255;
	xor.b64  	%rd24708, %rd24707, %rd24705;
	mul.lo.s64 	%rd24709, %rd24708, 1099511628211;
	shr.u64 	%rd24710, %rd24682, 56;
	xor.b64  	%rd24711, %rd24710, %rd24709;
	mul.lo.s64 	%rd37113, %rd24711, 1099511628211;
$L__BB24_292:
	setp.eq.s64 	%p1150, %rd3822, 1;
	mov.b64 	%rd37119, -3750763034362895579;
	mov.b64 	%rd37120, 0;
	@%p1150 bra 	$L__BB24_295;
	and.b64  	%rd37120, %rd3822, -2;
	mov.b64 	%rd37119, -3750763034362895579;
	mov.b64 	%rd37117, 0;
$L__BB24_294:
	shl.b64 	%rd24717, %rd37117, 3;
	add.s64 	%rd24718, %rd36936, %rd24717;
	ld.u64 	%rd24719, [%rd24718];
	and.b64  	%rd24720, %rd24719, 255;
	xor.b64  	%rd24721, %rd24720, %rd37119;
	mul.lo.s64 	%rd24722, %rd24721, 1099511628211;
	shr.u64 	%rd24723, %rd24719, 8;
	and.b64  	%rd24724, %rd24723, 255;
	xor.b64  	%rd24725, %rd24724, %rd24722;
	mul.lo.s64 	%rd24726, %rd24725, 1099511628211;
	shr.u64 	%rd24727, %rd24719, 16;
	and.b64  	%rd24728, %rd24727, 255;
	xor.b64  	%rd24729, %rd24728, %rd24726;
	mul.lo.s64 	%rd24730, %rd24729, 1099511628211;
	shr.u64 	%rd24731, %rd24719, 24;
	and.b64  	%rd24732, %rd24731, 255;
	xor.b64  	%rd24733, %rd24732, %rd24730;
	mul.lo.s64 	%rd24734, %rd24733, 1099511628211;
	shr.u64 	%rd24735, %rd24719, 32;
	and.b64  	%rd24736, %rd24735, 255;
	xor.b64  	%rd24737, %rd24736, %rd24734;
	mul.lo.s64 	%rd24738, %rd24737, 1099511628211;
	shr.u64 	%rd24739, %rd24719, 40;
	and.b64  	%rd24740, %rd24739, 255;
	xor.b64  	%rd24741, %rd24740, %rd24738;
	mul.lo.s64 	%rd24742, %rd24741, 1099511628211;
	shr.u64 	%rd24743, %rd24719, 48;
	and.b64  	%rd24744, %rd24743, 255;
	xor.b64  	%rd24745, %rd24744, %rd24742;
	mul.lo.s64 	%rd24746, %rd24745, 1099511628211;
	shr.u64 	%rd24747, %rd24719, 56;
	xor.b64  	%rd24748, %rd24747, %rd24746;
	mul.lo.s64 	%rd24749, %rd24748, 1099511628211;
	ld.u64 	%rd24750, [%rd24718+8];
	and.b64  	%rd24751, %rd24750, 255;
	xor.b64  	%rd24752, %rd24751, %rd24749;
	mul.lo.s64 	%rd24753, %rd24752, 1099511628211;
	shr.u64 	%rd24754, %rd24750, 8;
	and.b64  	%rd24755, %rd24754, 255;
	xor.b64  	%rd24756, %rd24755, %rd24753;
	mul.lo.s64 	%rd24757, %rd24756, 1099511628211;
	shr.u64 	%rd24758, %rd24750, 16;
	and.b64  	%rd24759, %rd24758, 255;
	xor.b64  	%rd24760, %rd24759, %rd24757;
	mul.lo.s64 	%rd24761, %rd24760, 1099511628211;
	shr.u64 	%rd24762, %rd24750, 24;
	and.b64  	%rd24763, %rd24762, 255;
	xor.b64  	%rd24764, %rd24763, %rd24761;
	mul.lo.s64 	%rd24765, %rd24764, 1099511628211;
	shr.u64 	%rd24766, %rd24750, 32;
	and.b64  	%rd24767, %rd24766, 255;
	xor.b64  	%rd24768, %rd24767, %rd24765;
	mul.lo.s64 	%rd24769, %rd24768, 1099511628211;
	shr.u64 	%rd24770, %rd24750, 40;
	and.b64  	%rd24771, %rd24770, 255;
	xor.b64  	%rd24772, %rd24771, %rd24769;
	mul.lo.s64 	%rd24773, %rd24772, 1099511628211;
	shr.u64 	%rd24774, %rd24750, 48;
	and.b64  	%rd24775, %rd24774, 255;
	xor.b64  	%rd24776, %rd24775, %rd24773;
	mul.lo.s64 	%rd24777, %rd24776, 1099511628211;
	shr.u64 	%rd24778, %rd24750, 56;
	xor.b64  	%rd24779, %rd24778, %rd24777;
	mul.lo.s64 	%rd37119, %rd24779, 1099511628211;
	add.s64 	%rd37117, %rd37117, 2;
	setp.ne.s64 	%p1151, %rd37117, %rd37120;
	@%p1151 bra 	$L__BB24_294;
$L__BB24_295:
	setp.eq.s64 	%p1152, %rd124, 0;
	@%p1152 bra 	$L__BB24_297;
	shl.b64 	%rd24780, %rd37120, 3;
	add.s64 	%rd24781, %rd36936, %rd24780;
	ld.u64 	%rd24782, [%rd24781];
	and.b64  	%rd24783, %rd24782, 255;
	xor.b64  	%rd24784, %rd24783, %rd37119;
	mul.lo.s64 	%rd24785, %rd24784, 1099511628211;
	shr.u64 	%rd24786, %rd24782, 8;
	and.b64  	%rd24787, %rd24786, 255;
	xor.b64  	%rd24788, %rd24787, %rd24785;
	mul.lo.s64 	%rd24789, %rd24788, 1099511628211;
	shr.u64 	%rd24790, %rd24782, 16;
	and.b64  	%rd24791, %rd24790, 255;
	xor.b64  	%rd24792, %rd24791, %rd24789;
	mul.lo.s64 	%rd24793, %rd24792, 1099511628211;
	shr.u64 	%rd24794, %rd24782, 24;
	and.b64  	%rd24795, %rd24794, 255;
	xor.b64  	%rd24796, %rd24795, %rd24793;
	mul.lo.s64 	%rd24797, %rd24796, 1099511628211;
	shr.u64 	%rd24798, %rd24782, 32;
	and.b64  	%rd24799, %rd24798, 255;
	xor.b64  	%rd24800, %rd24799, %rd24797;
	mul.lo.s64 	%rd24801, %rd24800, 1099511628211;
	shr.u64 	%rd24802, %rd24782, 40;
	and.b64  	%rd24803, %rd24802, 255;
	xor.b64  	%rd24804, %rd24803, %rd24801;
	mul.lo.s64 	%rd24805, %rd24804, 1099511628211;
	shr.u64 	%rd24806, %rd24782, 48;
	and.b64  	%rd24807, %rd24806, 255;
	xor.b64  	%rd24808, %rd24807, %rd24805;
	mul.lo.s64 	%rd24809, %rd24808, 1099511628211;
	shr.u64 	%rd24810, %rd24782, 56;
	xor.b64  	%rd24811, %rd24810, %rd24809;
	mul.lo.s64 	%rd37119, %rd24811, 1099511628211;
$L__BB24_297:
	setp.lt.u64 	%p1153, %rd37113, %rd37119;
	mov.u64 	%rd37124, %rd36935;
	@%p1153 bra 	$L__BB24_298;
	bra.uni 	$L__BB24_303;
$L__BB24_298:
	mov.u64 	%rd37124, %rd36936;
	mov.u64 	%rd36936, %rd36935;
	bra.uni 	$L__BB24_303;
$L__BB24_299:
	setp.eq.s32 	%p1154, %r118, 0;
	mov.u64 	%rd37124, %rd36935;
	@%p1154 bra 	$L__BB24_303;
	mov.b64 	%rd37123, 0;
$L__BB24_301:
	shl.b64 	%rd24813, %rd37123, 3;
	add.s64 	%rd24814, %rd36935, %rd24813;
	ld.u64 	%rd24815, [%rd24814];
	add.s64 	%rd24816, %rd36936, %rd24813;
	ld.u64 	%rd24817, [%rd24816];
	setp.lt.u64 	%p1155, %rd24815, %rd24817;
	@%p1155 bra 	$L__BB24_298;
	add.s64 	%rd37123, %rd37123, 1;
	setp.eq.s64 	%p1156, %rd37123, %rd13;
	mov.u64 	%rd37124, %rd36935;
	@%p1156 bra 	$L__BB24_303;
	bra.uni 	$L__BB24_301;
$L__BB24_303:
	setp.eq.s64 	%p1157, %rd3822, 1;
	mov.b64 	%rd37128, -3750763034362895579;
	mov.b64 	%rd37129, 0;
	@%p1157 bra 	$L__BB24_306;
	and.b64  	%rd37129, %rd3822, -2;
	mov.b64 	%rd37128, -3750763034362895579;
	mov.b64 	%rd37126, 0;
$L__BB24_305:
	shl.b64 	%rd24823, %rd37126, 3;
	add.s64 	%rd24824, %rd36962, %rd24823;
	ld.u64 	%rd24825, [%rd24824];
	and.b64  	%rd24826, %rd24825, 255;
	xor.b64  	%rd24827, %rd24826, %rd37128;
	mul.lo.s64 	%rd24828, %rd24827, 1099511628211;
	shr.u64 	%rd24829, %rd24825, 8;
	and.b64  	%rd24830, %rd24829, 255;
	xor.b64  	%rd24831, %rd24830, %rd24828;
	mul.lo.s64 	%rd24832, %rd24831, 1099511628211;
	shr.u64 	%rd24833, %rd24825, 16;
	and.b64  	%rd24834, %rd24833, 255;
	xor.b64  	%rd24835, %rd24834, %rd24832;
	mul.lo.s64 	%rd24836, %rd24835, 1099511628211;
	shr.u64 	%rd24837, %rd24825, 24;
	and.b64  	%rd24838, %rd24837, 255;
	xor.b64  	%rd24839, %rd24838, %rd24836;
	mul.lo.s64 	%rd24840, %rd24839, 1099511628211;
	shr.u64 	%rd24841, %rd24825, 32;
	and.b64  	%rd24842, %rd24841, 255;
	xor.b64  	%rd24843, %rd24842, %rd24840;
	mul.lo.s64 	%rd24844, %rd24843, 1099511628211;
	shr.u64 	%rd24845, %rd24825, 40;
	and.b64  	%rd24846, %rd24845, 255;
	xor.b64  	%rd24847, %rd24846, %rd24844;
	mul.lo.s64 	%rd24848, %rd24847, 1099511628211;
	shr.u64 	%rd24849, %rd24825, 48;
	and.b64  	%rd24850, %rd24849, 255;
	xor.b64  	%rd24851, %rd24850, %rd24848;
	mul.lo.s64 	%rd24852, %rd24851, 1099511628211;
	shr.u64 	%rd24853, %rd24825, 56;
	xor.b64  	%rd24854, %rd24853, %rd24852;
	mul.lo.s64 	%rd24855, %rd24854, 1099511628211;
	ld.u64 	%rd24856, [%rd24824+8];
	and.b64  	%rd24857, %rd24856, 255;
	xor.b64  	%rd24858, %rd24857, %rd24855;
	mul.lo.s64 	%rd24859, %rd24858, 1099511628211;
	shr.u64 	%rd24860, %rd24856, 8;
	and.b64  	%rd24861, %rd24860, 255;
	xor.b64  	%rd24862, %rd24861, %rd24859;
	mul.lo.s64 	%rd24863, %rd24862, 1099511628211;
	shr.u64 	%rd24864, %rd24856, 16;
	and.b64  	%rd24865, %rd24864, 255;
	xor.b64  	%rd24866, %rd24865, %rd24863;
	mul.lo.s64 	%rd24867, %rd24866, 1099511628211;
	shr.u64 	%rd24868, %rd24856, 24;
	and.b64  	%rd24869, %rd24868, 255;
	xor.b64  	%rd24870, %rd24869, %rd24867;
	mul.lo.s64 	%rd24871, %rd24870, 1099511628211;
	shr.u64 	%rd24872, %rd24856, 32;
	and.b64  	%rd24873, %rd24872, 255;
	xor.b64  	%rd24874, %rd24873, %rd24871;
	mul.lo.s64 	%rd24875, %rd24874, 1099511628211;
	shr.u64 	%rd24876, %rd24856, 40;
	and.b64  	%rd24877, %rd24876, 255;
	xor.b64  	%rd24878, %rd24877, %rd24875;
	mul.lo.s64 	%rd24879, %rd24878, 1099511628211;
	shr.u64 	%rd24880, %rd24856, 48;
	and.b64  	%rd24881, %rd24880, 255;
	xor.b64  	%rd24882, %rd24881, %rd24879;
	mul.lo.s64 	%rd24883, %rd24882, 1099511628211;
	shr.u64 	%rd24884, %rd24856, 56;
	xor.b64  	%rd24885, %rd24884, %rd24883;
	mul.lo.s64 	%rd37128, %rd24885, 1099511628211;
	add.s64 	%rd37126, %rd37126, 2;
	setp.ne.s64 	%p1158, %rd37126, %rd37129;
	@%p1158 bra 	$L__BB24_305;
$L__BB24_306:
	setp.eq.s64 	%p1159, %rd124, 0;
	@%p1159 bra 	$L__BB24_308;
	shl.b64 	%rd24886, %rd37129, 3;
	add.s64 	%rd24887, %rd36962, %rd24886;
	ld.u64 	%rd24888, [%rd24887];
	and.b64  	%rd24889, %rd24888, 255;
	xor.b64  	%rd24890, %rd24889, %rd37128;
	mul.lo.s64 	%rd24891, %rd24890, 1099511628211;
	shr.u64 	%rd24892, %rd24888, 8;
	and.b64  	%rd24893, %rd24892, 255;
	xor.b64  	%rd24894, %rd24893, %rd24891;
	mul.lo.s64 	%rd24895, %rd24894, 1099511628211;
	shr.u64 	%rd24896, %rd24888, 16;
	and.b64  	%rd24897, %rd24896, 255;
	xor.b64  	%rd24898, %rd24897, %rd24895;
	mul.lo.s64 	%rd24899, %rd24898, 1099511628211;
	shr.u64 	%rd24900, %rd24888, 24;
	and.b64  	%rd24901, %rd24900, 255;
	xor.b64  	%rd24902, %rd24901, %rd24899;
	mul.lo.s64 	%rd24903, %rd24902, 1099511628211;
	shr.u64 	%rd24904, %rd24888, 32;
	and.b64  	%rd24905, %rd24904, 255;
	xor.b64  	%rd24906, %rd24905, %rd24903;
	mul.lo.s64 	%rd24907, %rd24906, 1099511628211;
	shr.u64 	%rd24908, %rd24888, 40;
	and.b64  	%rd24909, %rd24908, 255;
	xor.b64  	%rd24910, %rd24909, %rd24907;
	mul.lo.s64 	%rd24911, %rd24910, 1099511628211;
	shr.u64 	%rd24912, %rd24888, 48;
	and.b64  	%rd24913, %rd24912, 255;
	xor.b64  	%rd24914, %rd24913, %rd24911;
	mul.lo.s64 	%rd24915, %rd24914, 1099511628211;
	shr.u64 	%rd24916, %rd24888, 56;
	xor.b64  	%rd24917, %rd24916, %rd24915;
	mul.lo.s64 	%rd37128, %rd24917, 1099511628211;
$L__BB24_308:
	setp.eq.s64 	%p1160, %rd3822, 1;
	mov.b64 	%rd37134, -3750763034362895579;
	mov.b64 	%rd37135, 0;
	@%p1160 bra 	$L__BB24_311;
	and.b64  	%rd37135, %rd3822, -2;
	mov.b64 	%rd37134, -3750763034362895579;
	mov.b64 	%rd37132, 0;
$L__BB24_310:
	shl.b64 	%rd24923, %rd37132, 3;
	add.s64 	%rd24924, %rd37043, %rd24923;
	ld.u64 	%rd24925, [%rd24924];
	and.b64  	%rd24926, %rd24925, 255;
	xor.b64  	%rd24927, %rd24926, %rd37134;
	mul.lo.s64 	%rd24928, %rd24927, 1099511628211;
	shr.u64 	%rd24929, %rd24925, 8;
	and.b64  	%rd24930, %rd24929, 255;
	xor.b64  	%rd24931, %rd24930, %rd24928;
	mul.lo.s64 	%rd24932, %rd24931, 1099511628211;
	shr.u64 	%rd24933, %rd24925, 16;
	and.b64  	%rd24934, %rd24933, 255;
	xor.b64  	%rd24935, %rd24934, %rd24932;
	mul.lo.s64 	%rd24936, %rd24935, 1099511628211;
	shr.u64 	%rd24937, %rd24925, 24;
	and.b64  	%rd24938, %rd24937, 255;
	xor.b64  	%rd24939, %rd24938, %rd24936;
	mul.lo.s64 	%rd24940, %rd24939, 1099511628211;
	shr.u64 	%rd24941, %rd24925, 32;
	and.b64  	%rd24942, %rd24941, 255;
	xor.b64  	%rd24943, %rd24942, %rd24940;
	mul.lo.s64 	%rd24944, %rd24943, 1099511628211;
	shr.u64 	%rd24945, %rd24925, 40;
	and.b64  	%rd24946, %rd24945, 255;
	xor.b64  	%rd24947, %rd24946, %rd24944;
	mul.lo.s64 	%rd24948, %rd24947, 1099511628211;
	shr.u64 	%rd24949, %rd24925, 48;
	and.b64  	%rd24950, %rd24949, 255;
	xor.b64  	%rd24951, %rd24950, %rd24948;
	mul.lo.s64 	%rd24952, %rd24951, 1099511628211;
	shr.u64 	%rd24953, %rd24925, 56;
	xor.b64  	%rd24954, %rd24953, %rd24952;
	mul.lo.s64 	%rd24955, %rd24954, 1099511628211;
	ld.u64 	%rd24956, [%rd24924+8];
	and.b64  	%rd24957, %rd24956, 255;
	xor.b64  	%rd24958, %rd24957, %rd24955;
	mul.lo.s64 	%rd24959, %rd24958, 1099511628211;
	shr.u64 	%rd24960, %rd24956, 8;
	and.b64  	%rd24961, %rd24960, 255;
	xor.b64  	%rd24962, %rd24961, %rd24959;
	mul.lo.s64 	%rd24963, %rd24962, 1099511628211;
	shr.u64 	%rd24964, %rd24956, 16;
	and.b64  	%rd24965, %rd24964, 255;
	xor.b64  	%rd24966, %rd24965, %rd24963;
	mul.lo.s64 	%rd24967, %rd24966, 1099511628211;
	shr.u64 	%rd24968, %rd24956, 24;
	and.b64  	%rd24969, %rd24968, 255;
	xor.b64  	%rd24970, %rd24969, %rd24967;
	mul.lo.s64 	%rd24971, %rd24970, 1099511628211;
	shr.u64 	%rd24972, %rd24956, 32;
	and.b64  	%rd24973, %rd24972, 255;
	xor.b64  	%rd24974, %rd24973, %rd24971;
	mul.lo.s64 	%rd24975, %rd24974, 1099511628211;
	shr.u64 	%rd24976, %rd24956, 40;
	and.b64  	%rd24977, %rd24976, 255;
	xor.b64  	%rd24978, %rd24977, %rd24975;
	mul.lo.s64 	%rd24979, %rd24978, 1099511628211;
	shr.u64 	%rd24980, %rd24956, 48;
	and.b64  	%rd24981, %rd24980, 255;
	xor.b64  	%rd24982, %rd24981, %rd24979;
	mul.lo.s64 	%rd24983, %rd24982, 1099511628211;
	shr.u64 	%rd24984, %rd24956, 56;
	xor.b64  	%rd24985, %rd24984, %rd24983;
	mul.lo.s64 	%rd37134, %rd24985, 1099511628211;
	add.s64 	%rd37132, %rd37132, 2;
	setp.ne.s64 	%p1161, %rd37132, %rd37135;
	@%p1161 bra 	$L__BB24_310;
$L__BB24_311:
	setp.eq.s64 	%p1162, %rd124, 0;
	@%p1162 bra 	$L__BB24_313;
	shl.b64 	%rd24986, %rd37135, 3;
	add.s64 	%rd24987, %rd37043, %rd24986;
	ld.u64 	%rd24988, [%rd24987];
	and.b64  	%rd24989, %rd24988, 255;
	xor.b64  	%rd24990, %rd24989, %rd37134;
	mul.lo.s64 	%rd24991, %rd24990, 1099511628211;
	shr.u64 	%rd24992, %rd24988, 8;
	and.b64  	%rd24993, %rd24992, 255;
	xor.b64  	%rd24994, %rd24993, %rd24991;
	mul.lo.s64 	%rd24995, %rd24994, 1099511628211;
	shr.u64 	%rd24996, %rd24988, 16;
	and.b64  	%rd24997, %rd24996, 255;
	xor.b64  	%rd24998, %rd24997, %rd24995;
	mul.lo.s64 	%rd24999, %rd24998, 1099511628211;
	shr.u64 	%rd25000, %rd24988, 24;
	and.b64  	%rd25001, %rd25000, 255;
	xor.b64  	%rd25002, %rd25001, %rd24999;
	mul.lo.s64 	%rd25003, %rd25002, 1099511628211;
	shr.u64 	%rd25004, %rd24988, 32;
	and.b64  	%rd25005, %rd25004, 255;
	xor.b64  	%rd25006, %rd25005, %rd25003;
	mul.lo.s64 	%rd25007, %rd25006, 1099511628211;
	shr.u64 	%rd25008, %rd24988, 40;
	and.b64  	%rd25009, %rd25008, 255;
	xor.b64  	%rd25010, %rd25009, %rd25007;
	mul.lo.s64 	%rd25011, %rd25010, 1099511628211;
	shr.u64 	%rd25012, %rd24988, 48;
	and.b64  	%rd25013, %rd25012, 255;
	xor.b64  	%rd25014, %rd25013, %rd25011;
	mul.lo.s64 	%rd25015, %rd25014, 1099511628211;
	shr.u64 	%rd25016, %rd24988, 56;
	xor.b64  	%rd25017, %rd25016, %rd25015;
	mul.lo.s64 	%rd37134, %rd25017, 1099511628211;
$L__BB24_313:
	setp.eq.s64 	%p1163, %rd37128, %rd37134;
	@%p1163 bra 	$L__BB24_326;
	setp.eq.s64 	%p1164, %rd3822, 1;
	mov.b64 	%rd37140, -3750763034362895579;
	mov.b64 	%rd37141, 0;
	@%p1164 bra 	$L__BB24_317;
	and.b64  	%rd37141, %rd3822, -2;
	mov.b64 	%rd37140, -3750763034362895579;
	mov.b64 	%rd37138, 0;
$L__BB24_316:
	shl.b64 	%rd25023, %rd37138, 3;
	add.s64 	%rd25024, %rd36962, %rd25023;
	ld.u64 	%rd25025, [%rd25024];
	and.b64  	%rd25026, %rd25025, 255;
	xor.b64  	%rd25027, %rd25026, %rd37140;
	mul.lo.s64 	%rd25028, %rd25027, 1099511628211;
	shr.u64 	%rd25029, %rd25025, 8;
	and.b64  	%rd25030, %rd25029, 255;
	xor.b64  	%rd25031, %rd25030, %rd25028;
	mul.lo.s64 	%rd25032, %rd25031, 1099511628211;
	shr.u64 	%rd25033, %rd25025, 16;
	and.b64  	%rd25034, %rd25033, 255;
	xor.b64  	%rd25035, %rd25034, %rd25032;
	mul.lo.s64 	%rd25036, %rd25035, 1099511628211;
	shr.u64 	%rd25037, %rd25025, 24;
	and.b64  	%rd25038, %rd25037, 255;
	xor.b64  	%rd25039, %rd25038, %rd25036;
	mul.lo.s64 	%rd25040, %rd25039, 1099511628211;
	shr.u64 	%rd25041, %rd25025, 32;
	and.b64  	%rd25042, %rd25041, 255;
	xor.b64  	%rd25043, %rd25042, %rd25040;
	mul.lo.s64 	%rd25044, %rd25043, 1099511628211;
	shr.u64 	%rd25045, %rd25025, 40;
	and.b64  	%rd25046, %rd25045, 255;
	xor.b64  	%rd25047, %rd25046, %rd25044;
	mul.lo.s64 	%rd25048, %rd25047, 1099511628211;
	shr.u64 	%rd25049, %rd25025, 48;
	and.b64  	%rd25050, %rd25049, 255;
	xor.b64  	%rd25051, %rd25050, %rd25048;
	mul.lo.s64 	%rd25052, %rd25051, 1099511628211;
	shr.u64 	%rd25053, %rd25025, 56;
	xor.b64  	%rd25054, %rd25053, %rd25052;
	mul.lo.s64 	%rd25055, %rd25054, 1099511628211;
	ld.u64 	%rd25056, [%rd25024+8];
	and.b64  	%rd25057, %rd25056, 255;
	xor.b64  	%rd25058, %rd25057, %rd25055;
	mul.lo.s64 	%rd25059, %rd25058, 1099511628211;
	shr.u64 	%rd25060, %rd25056, 8;
	and.b64  	%rd25061, %rd25060, 255;
	xor.b64  	%rd25062, %rd25061, %rd25059;
	mul.lo.s64 	%rd25063, %rd25062, 1099511628211;
	shr.u64 	%rd25064, %rd25056, 16;
	and.b64  	%rd25065, %rd25064, 255;
	xor.b64  	%rd25066, %rd25065, %rd25063;
	mul.lo.s64 	%rd25067, %rd25066, 1099511628211;
	shr.u64 	%rd25068, %rd25056, 24;
	and.b64  	%rd25069, %rd25068, 255;
	xor.b64  	%rd25070, %rd25069, %rd25067;
	mul.lo.s64 	%rd25071, %rd25070, 1099511628211;
	shr.u64 	%rd25072, %rd25056, 32;
	and.b64  	%rd25073, %rd25072, 255;
	xor.b64  	%rd25074, %rd25073, %rd25071;
	mul.lo.s64 	%rd25075, %rd25074, 1099511628211;
	shr.u64 	%rd25076, %rd25056, 40;
	and.b64  	%rd25077, %rd25076, 255;
	xor.b64  	%rd25078, %rd25077, %rd25075;
	mul.lo.s64 	%rd25079, %rd25078, 1099511628211;
	shr.u64 	%rd25080, %rd25056, 48;
	and.b64  	%rd25081, %rd25080, 255;
	xor.b64  	%rd25082, %rd25081, %rd25079;
	mul.lo.s64 	%rd25083, %rd25082, 1099511628211;
	shr.u64 	%rd25084, %rd25056, 56;
	xor.b64  	%rd25085, %rd25084, %rd25083;
	mul.lo.s64 	%rd37140, %rd25085, 1099511628211;
	add.s64 	%rd37138, %rd37138, 2;
	setp.ne.s64 	%p1165, %rd37138, %rd37141;
	@%p1165 bra 	$L__BB24_316;
$L__BB24_317:
	setp.eq.s64 	%p1166, %rd124, 0;
	@%p1166 bra 	$L__BB24_319;
	shl.b64 	%rd25086, %rd37141, 3;
	add.s64 	%rd25087, %rd36962, %rd25086;
	ld.u64 	%rd25088, [%rd25087];
	and.b64  	%rd25089, %rd25088, 255;
	xor.b64  	%rd25090, %rd25089, %rd37140;
	mul.lo.s64 	%rd25091, %rd25090, 1099511628211;
	shr.u64 	%rd25092, %rd25088, 8;
	and.b64  	%rd25093, %rd25092, 255;
	xor.b64  	%rd25094, %rd25093, %rd25091;
	mul.lo.s64 	%rd25095, %rd25094, 1099511628211;
	shr.u64 	%rd25096, %rd25088, 16;
	and.b64  	%rd25097, %rd25096, 255;
	xor.b64  	%rd25098, %rd25097, %rd25095;
	mul.lo.s64 	%rd25099, %rd25098, 1099511628211;
	shr.u64 	%rd25100, %rd25088, 24;
	and.b64  	%rd25101, %rd25100, 255;
	xor.b64  	%rd25102, %rd25101, %rd25099;
	mul.lo.s64 	%rd25103, %rd25102, 1099511628211;
	shr.u64 	%rd25104, %rd25088, 32;
	and.b64  	%rd25105, %rd25104, 255;
	xor.b64  	%rd25106, %rd25105, %rd25103;
	mul.lo.s64 	%rd25107, %rd25106, 1099511628211;
	shr.u64 	%rd25108, %rd25088, 40;
	and.b64  	%rd25109, %rd25108, 255;
	xor.b64  	%rd25110, %rd25109, %rd25107;
	mul.lo.s64 	%rd25111, %rd25110, 1099511628211;
	shr.u64 	%rd25112, %rd25088, 48;
	and.b64  	%rd25113, %rd25112, 255;
	xor.b64  	%rd25114, %rd25113, %rd25111;
	mul.lo.s64 	%rd25115, %rd25114, 1099511628211;
	shr.u64 	%rd25116, %rd25088, 56;
	xor.b64  	%rd25117, %rd25116, %rd25115;
	mul.lo.s64 	%rd37140, %rd25117, 1099511628211;
$L__BB24_319:
	setp.eq.s64 	%p1167, %rd3822, 1;
	mov.b64 	%rd37146, -3750763034362895579;
	mov.b64 	%rd37147, 0;
	@%p1167 bra 	$L__BB24_322;
	and.b64  	%rd37147, %rd3822, -2;
	mov.b64 	%rd37146, -3750763034362895579;
	mov.b64 	%rd37144, 0;
$L__BB24_321:
	shl.b64 	%rd25123, %rd37144, 3;
	add.s64 	%rd25124, %rd37043, %rd25123;
	ld.u64 	%rd25125, [%rd25124];
	and.b64  	%rd25126, %rd25125, 255;
	xor.b64  	%rd25127, %rd25126, %rd37146;
	mul.lo.s64 	%rd25128, %rd25127, 1099511628211;
	shr.u64 	%rd25129, %rd25125, 8;
	and.b64  	%rd25130, %rd25129, 255;
	xor.b64  	%rd25131, %rd25130, %rd25128;
	mul.lo.s64 	%rd25132, %rd25131, 1099511628211;
	shr.u64 	%rd25133, %rd25125, 16;
	and.b64  	%rd25134, %rd25133, 255;
	xor.b64  	%rd25135, %rd25134, %rd25132;
	mul.lo.s64 	%rd25136, %rd25135, 1099511628211;
	shr.u64 	%rd25137, %rd25125, 24;
	and.b64  	%rd25138, %rd25137, 255;
	xor.b64  	%rd25139, %rd25138, %rd25136;
	mul.lo.s64 	%rd25140, %rd25139, 1099511628211;
	shr.u64 	%rd25141, %rd25125, 32;
	and.b64  	%rd25142, %rd25141, 255;
	xor.b64  	%rd25143, %rd25142, %rd25140;
	mul.lo.s64 	%rd25144, %rd25143, 1099511628211;
	shr.u64 	%rd25145, %rd25125, 40;
	and.b64  	%rd25146, %rd25145, 255;
	xor.b64  	%rd25147, %rd25146, %rd25144;
	mul.lo.s64 	%rd25148, %rd25147, 1099511628211;
	shr.u64 	%rd25149, %rd25125, 48;
	and.b64  	%rd25150, %rd25149, 255;
	xor.b64  	%rd25151, %rd25150, %rd25148;
	mul.lo.s64 	%rd25152, %rd25151, 1099511628211;
	shr.u64 	%rd25153, %rd25125, 56;
	xor.b64  	%rd25154, %rd25153, %rd25152;
	mul.lo.s64 	%rd25155, %rd25154, 1099511628211;
	ld.u64 	%rd25156, [%rd25124+8];
	and.b64  	%rd25157, %rd25156, 255;
	xor.b64  	%rd25158, %rd25157, %rd25155;
	mul.lo.s64 	%rd25159, %rd25158, 1099511628211;
	shr.u64 	%rd25160, %rd25156, 8;
	and.b64  	%rd25161, %rd25160, 255;
	xor.b64  	%rd25162, %rd25161, %rd25159;
	mul.lo.s64 	%rd25163, %rd25162, 1099511628211;
	shr.u64 	%rd25164, %rd25156, 16;
	and.b64  	%rd25165, %rd25164, 255;
	xor.b64  	%rd25166, %rd25165, %rd25163;
	mul.lo.s64 	%rd25167, %rd25166, 1099511628211;
	shr.u64 	%rd25168, %rd25156, 24;
	and.b64  	%rd25169, %rd25168, 255;
	xor.b64  	%rd25170, %rd25169, %rd25167;
	mul.lo.s64 	%rd25171, %rd25170, 1099511628211;
	shr.u64 	%rd25172, %rd25156, 32;
	and.b64  	%rd25173, %rd25172, 255;
	xor.b64  	%rd25174, %rd25173, %rd25171;
	mul.lo.s64 	%rd25175, %rd25174, 1099511628211;
	shr.u64 	%rd25176, %rd25156, 40;
	and.b64  	%rd25177, %rd25176, 255;
	xor.b64  	%rd25178, %rd25177, %rd25175;
	mul.lo.s64 	%rd25179, %rd25178, 1099511628211;
	shr.u64 	%rd25180, %rd25156, 48;
	and.b64  	%rd25181, %rd25180, 255;
	xor.b64  	%rd25182, %rd25181, %rd25179;
	mul.lo.s64 	%rd25183, %rd25182, 1099511628211;
	shr.u64 	%rd25184, %rd25156, 56;
	xor.b64  	%rd25185, %rd25184, %rd25183;
	mul.lo.s64 	%rd37146, %rd25185, 1099511628211;
	add.s64 	%rd37144, %rd37144, 2;
	setp.ne.s64 	%p1168, %rd37144, %rd37147;
	@%p1168 bra 	$L__BB24_321;
$L__BB24_322:
	setp.eq.s64 	%p1169, %rd124, 0;
	@%p1169 bra 	$L__BB24_324;
	shl.b64 	%rd25186, %rd37147, 3;
	add.s64 	%rd25187, %rd37043, %rd25186;
	ld.u64 	%rd25188, [%rd25187];
	and.b64  	%rd25189, %rd25188, 255;
	xor.b64  	%rd25190, %rd25189, %rd37146;
	mul.lo.s64 	%rd25191, %rd25190, 1099511628211;
	shr.u64 	%rd25192, %rd25188, 8;
	and.b64  	%rd25193, %rd25192, 255;
	xor.b64  	%rd25194, %rd25193, %rd25191;
	mul.lo.s64 	%rd25195, %rd25194, 1099511628211;
	shr.u64 	%rd25196, %rd25188, 16;
	and.b64  	%rd25197, %rd25196, 255;
	xor.b64  	%rd25198, %rd25197, %rd25195;
	mul.lo.s64 	%rd25199, %rd25198, 1099511628211;
	shr.u64 	%rd25200, %rd25188, 24;
	and.b64  	%rd25201, %rd25200, 255;
	xor.b64  	%rd25202, %rd25201, %rd25199;
	mul.lo.s64 	%rd25203, %rd25202, 1099511628211;
	shr.u64 	%rd25204, %rd25188, 32;
	and.b64  	%rd25205, %rd25204, 255;
	xor.b64  	%rd25206, %rd25205, %rd25203;
	mul.lo.s64 	%rd25207, %rd25206, 1099511628211;
	shr.u64 	%rd25208, %rd25188, 40;
	and.b64  	%rd25209, %rd25208, 255;
	xor.b64  	%rd25210, %rd25209, %rd25207;
	mul.lo.s64 	%rd25211, %rd25210, 1099511628211;
	shr.u64 	%rd25212, %rd25188, 48;
	and.b64  	%rd25213, %rd25212, 255;
	xor.b64  	%rd25214, %rd25213, %rd25211;
	mul.lo.s64 	%rd25215, %rd25214, 1099511628211;
	shr.u64 	%rd25216, %rd25188, 56;
	xor.b64  	%rd25217, %rd25216, %rd25215;
	mul.lo.s64 	%rd37146, %rd25217, 1099511628211;
$L__BB24_324:
	setp.lt.u64 	%p1170, %rd37140, %rd37146;
	mov.u64 	%rd37151, %rd36962;
	@%p1170 bra 	$L__BB24_325;
	bra.uni 	$L__BB24_330;
$L__BB24_325:
	mov.u64 	%rd37151, %rd37043;
	mov.u64 	%rd37043, %rd36962;
	bra.uni 	$L__BB24_330;
$L__BB24_326:
	setp.eq.s32 	%p1171, %r118, 0;
	mov.u64 	%rd37151, %rd36962;
	@%p1171 bra 	$L__BB24_330;
	mov.b64 	%rd37150, 0;
$L__BB24_328:
	shl.b64 	%rd25219, %rd37150, 3;
	add.s64 	%rd25220, %rd36962, %rd25219;
	ld.u64 	%rd25221, [%rd25220];
	add.s64 	%rd25222, %rd37043, %rd25219;
	ld.u64 	%rd25223, [%rd25222];
	setp.lt.u64 	%p1172, %rd25221, %rd25223;
	@%p1172 bra 	$L__BB24_325;
	add.s64 	%rd37150, %rd37150, 1;
	setp.eq.s64 	%p1173, %rd37150, %rd13;
	mov.u64 	%rd37151, %rd36962;
	@%p1173 bra 	$L__BB24_330;
	bra.uni 	$L__BB24_328;
$L__BB24_330:
	setp.eq.s64 	%p1174, %rd3822, 1;
	mov.b64 	%rd37155, -3750763034362895579;
	mov.b64 	%rd37156, 0;
	@%p1174 bra 	$L__BB24_333;
	and.b64  	%rd37156, %rd3822, -2;
	mov.b64 	%rd37155, -3750763034362895579;
	mov.b64 	%rd37153, 0;
$L__BB24_332:
	shl.b64 	%rd25229, %rd37153, 3;
	add.s64 	%rd25230, %rd36989, %rd25229;
	ld.u64 	%rd25231, [%rd25230];
	and.b64  	%rd25232, %rd25231, 255;
	xor.b64  	%rd25233, %rd25232, %rd37155;
	mul.lo.s64 	%rd25234, %rd25233, 1099511628211;
	shr.u64 	%rd25235, %rd25231, 8;
	and.b64  	%rd25236, %rd25235, 255;
	xor.b64  	%rd25237, %rd25236, %rd25234;
	mul.lo.s64 	%rd25238, %rd25237, 1099511628211;
	shr.u64 	%rd25239, %rd25231, 16;
	and.b64  	%rd25240, %rd25239, 255;
	xor.b64  	%rd25241, %rd25240, %rd25238;
	mul.lo.s64 	%rd25242, %rd25241, 1099511628211;
	shr.u64 	%rd25243, %rd25231, 24;
	and.b64  	%rd25244, %rd25243, 255;
	xor.b64  	%rd25245, %rd25244, %rd25242;
	mul.lo.s64 	%rd25246, %rd25245, 1099511628211;
	shr.u64 	%rd25247, %rd25231, 32;
	and.b64  	%rd25248, %rd25247, 255;
	xor.b64  	%rd25249, %rd25248, %rd25246;
	mul.lo.s64 	%rd25250, %rd25249, 1099511628211;
	shr.u64 	%rd25251, %rd25231, 40;
	and.b64  	%rd25252, %rd25251, 255;
	xor.b64  	%rd25253, %rd25252, %rd25250;
	mul.lo.s64 	%rd25254, %rd25253, 1099511628211;
	shr.u64 	%rd25255, %rd25231, 48;
	and.b64  	%rd25256, %rd25255, 255;
	xor.b64  	%rd25257, %rd25256, %rd25254;
	mul.lo.s64 	%rd25258, %rd25257, 1099511628211;
	shr.u64 	%rd25259, %rd25231, 56;
	xor.b64  	%rd25260, %rd25259, %rd25258;
	mul.lo.s64 	%rd25261, %rd25260, 1099511628211;
	ld.u64 	%rd25262, [%rd25230+8];
	and.b64  	%rd25263, %rd25262, 255;
	xor.b64  	%rd25264, %rd25263, %rd25261;
	mul.lo.s64 	%rd25265, %rd25264, 1099511628211;
	shr.u64 	%rd25266, %rd25262, 8;
	and.b64  	%rd25267, %rd25266, 255;
	xor.b64  	%rd25268, %rd25267, %rd25265;
	mul.lo.s64 	%rd25269, %rd25268, 1099511628211;
	shr.u64 	%rd25270, %rd25262, 16;
	and.b64  	%rd25271, %rd25270, 255;
	xor.b64  	%rd25272, %rd25271, %rd25269;
	mul.lo.s64 	%rd25273, %rd25272, 1099511628211;
	shr.u64 	%rd25274, %rd25262, 24;
	and.b64  	%rd25275, %rd25274, 255;
	xor.b64  	%rd25276, %rd25275, %rd25273;
	mul.lo.s64 	%rd25277, %rd25276, 1099511628211;
	shr.u64 	%rd25278, %rd25262, 32;
	and.b64  	%rd25279, %rd25278, 255;
	xor.b64  	%rd25280, %rd25279, %rd25277;
	mul.lo.s64 	%rd25281, %rd25280, 1099511628211;
	shr.u64 	%rd25282, %rd25262, 40;
	and.b64  	%rd25283, %rd25282, 255;
	xor.b64  	%rd25284, %rd25283, %rd25281;
	mul.lo.s64 	%rd25285, %rd25284, 1099511628211;
	shr.u64 	%rd25286, %rd25262, 48;
	and.b64  	%rd25287, %rd25286, 255;
	xor.b64  	%rd25288, %rd25287, %rd25285;
	mul.lo.s64 	%rd25289, %rd25288, 1099511628211;
	shr.u64 	%rd25290, %rd25262, 56;
	xor.b64  	%rd25291, %rd25290, %rd25289;
	mul.lo.s64 	%rd37155, %rd25291, 1099511628211;
	add.s64 	%rd37153, %rd37153, 2;
	setp.ne.s64 	%p1175, %rd37153, %rd37156;
	@%p1175 bra 	$L__BB24_332;
$L__BB24_333:
	setp.eq.s64 	%p1176, %rd124, 0;
	@%p1176 bra 	$L__BB24_335;
	shl.b64 	%rd25292, %rd37156, 3;
	add.s64 	%rd25293, %rd36989, %rd25292;
	ld.u64 	%rd25294, [%rd25293];
	and.b64  	%rd25295, %rd25294, 255;
	xor.b64  	%rd25296, %rd25295, %rd37155;
	mul.lo.s64 	%rd25297, %rd25296, 1099511628211;
	shr.u64 	%rd25298, %rd25294, 8;
	and.b64  	%rd25299, %rd25298, 255;
	xor.b64  	%rd25300, %rd25299, %rd25297;
	mul.lo.s64 	%rd25301, %rd25300, 1099511628211;
	shr.u64 	%rd25302, %rd25294, 16;
	and.b64  	%rd25303, %rd25302, 255;
	xor.b64  	%rd25304, %rd25303, %rd25301;
	mul.lo.s64 	%rd25305, %rd25304, 1099511628211;
	shr.u64 	%rd25306, %rd25294, 24;
	and.b64  	%rd25307, %rd25306, 255;
	xor.b64  	%rd25308, %rd25307, %rd25305;
	mul.lo.s64 	%rd25309, %rd25308, 1099511628211;
	shr.u64 	%rd25310, %rd25294, 32;
	and.b64  	%rd25311, %rd25310, 255;
	xor.b64  	%rd25312, %rd25311, %rd25309;
	mul.lo.s64 	%rd25313, %rd25312, 1099511628211;
	shr.u64 	%rd25314, %rd25294, 40;
	and.b64  	%rd25315, %rd25314, 255;
	xor.b64  	%rd25316, %rd25315, %rd25313;
	mul.lo.s64 	%rd25317, %rd25316, 1099511628211;
	shr.u64 	%rd25318, %rd25294, 48;
	and.b64  	%rd25319, %rd25318, 255;
	xor.b64  	%rd25320, %rd25319, %rd25317;
	mul.lo.s64 	%rd25321, %rd25320, 1099511628211;
	shr.u64 	%rd25322, %rd25294, 56;
	xor.b64  	%rd25323, %rd25322, %rd25321;
	mul.lo.s64 	%rd37155, %rd25323, 1099511628211;
$L__BB24_335:
	setp.eq.s64 	%p1177, %rd3822, 1;
	mov.b64 	%rd37161, -3750763034362895579;
	mov.b64 	%rd37162, 0;
	@%p1177 bra 	$L__BB24_338;
	and.b64  	%rd37162, %rd3822, -2;
	mov.b64 	%rd37161, -3750763034362895579;
	mov.b64 	%rd37159, 0;
$L__BB24_337:
	shl.b64 	%rd25329, %rd37159, 3;
	add.s64 	%rd25330, %rd37070, %rd25329;
	ld.u64 	%rd25331, [%rd25330];
	and.b64  	%rd25332, %rd25331, 255;
	xor.b64  	%rd25333, %rd25332, %rd37161;
	mul.lo.s64 	%rd25334, %rd25333, 1099511628211;
	shr.u64 	%rd25335, %rd25331, 8;
	and.b64  	%rd25336, %rd25335, 255;
	xor.b64  	%rd25337, %rd25336, %rd25334;
	mul.lo.s64 	%rd25338, %rd25337, 1099511628211;
	shr.u64 	%rd25339, %rd25331, 16;
	and.b64  	%rd25340, %rd25339, 255;
	xor.b64  	%rd25341, %rd25340, %rd25338;
	mul.lo.s64 	%rd25342, %rd25341, 1099511628211;
	shr.u64 	%rd25343, %rd25331, 24;
	and.b64  	%rd25344, %rd25343, 255;
	xor.b64  	%rd25345, %rd25344, %rd25342;
	mul.lo.s64 	%rd25346, %rd25345, 1099511628211;
	shr.u64 	%rd25347, %rd25331, 32;
	and.b64  	%rd25348, %rd25347, 255;
	xor.b64  	%rd25349, %rd25348, %rd25346;
	mul.lo.s64 	%rd25350, %rd25349, 1099511628211;
	shr.u64 	%rd25351, %rd25331, 40;
	and.b64  	%rd25352, %rd25351, 255;
	xor.b64  	%rd25353, %rd25352, %rd25350;
	mul.lo.s64 	%rd25354, %rd25353, 1099511628211;
	shr.u64 	%rd25355, %rd25331, 48;
	and.b64  	%rd25356, %rd25355, 255;
	xor.b64  	%rd25357, %rd25356, %rd25354;
	mul.lo.s64 	%rd25358, %rd25357, 1099511628211;
	shr.u64 	%rd25359, %rd25331, 56;
	xor.b64  	%rd25360, %rd25359, %rd25358;
	mul.lo.s64 	%rd25361, %rd25360, 1099511628211;
	ld.u64 	%rd25362, [%rd25330+8];
	and.b64  	%rd25363, %rd25362, 255;
	xor.b64  	%rd25364, %rd25363, %rd25361;
	mul.lo.s64 	%rd25365, %rd25364, 1099511628211;
	shr.u64 	%rd25366, %rd25362, 8;
	and.b64  	%rd25367, %rd25366, 255;
	xor.b64  	%rd25368, %rd25367, %rd25365;
	mul.lo.s64 	%rd25369, %rd25368, 1099511628211;
	shr.u64 	%rd25370, %rd25362, 16;
	and.b64  	%rd25371, %rd25370, 255;
	xor.b64  	%rd25372, %rd25371, %rd25369;
	mul.lo.s64 	%rd25373, %rd25372, 1099511628211;
	shr.u64 	%rd25374, %rd25362, 24;
	and.b64  	%rd25375, %rd25374, 255;
	xor.b64  	%rd25376, %rd25375, %rd25373;
	mul.lo.s64 	%rd25377, %rd25376, 1099511628211;
	shr.u64 	%rd25378, %rd25362, 32;
	and.b64  	%rd25379, %rd25378, 255;
	xor.b64  	%rd25380, %rd25379, %rd25377;
	mul.lo.s64 	%rd25381, %rd25380, 1099511628211;
	shr.u64 	%rd25382, %rd25362, 40;
	and.b64  	%rd25383, %rd25382, 255;
	xor.b64  	%rd25384, %rd25383, %rd25381;
	mul.lo.s64 	%rd25385, %rd25384, 1099511628211;
	shr.u64 	%rd25386, %rd25362, 48;
	and.b64  	%rd25387, %rd25386, 255;
	xor.b64  	%rd25388, %rd25387, %rd25385;
	mul.lo.s64 	%rd25389, %rd25388, 1099511628211;
	shr.u64 	%rd25390, %rd25362, 56;
	xor.b64  	%rd25391, %rd25390, %rd25389;
	mul.lo.s64 	%rd37161, %rd25391, 1099511628211;
	add.s64 	%rd37159, %rd37159, 2;
	setp.ne.s64 	%p1178, %rd37159, %rd37162;
	@%p1178 bra 	$L__BB24_337;
$L__BB24_338:
	setp.eq.s64 	%p1179, %rd124, 0;
	@%p1179 bra 	$L__BB24_340;
	shl.b64 	%rd25392, %rd37162, 3;
	add.s64 	%rd25393, %rd37070, %rd25392;
	ld.u64 	%rd25394, [%rd25393];
	and.b64  	%rd25395, %rd25394, 255;
	xor.b64  	%rd25396, %rd25395, %rd37161;
	mul.lo.s64 	%rd25397, %rd25396, 1099511628211;
	shr.u64 	%rd25398, %rd25394, 8;
	and.b64  	%rd25399, %rd25398, 255;
	xor.b64  	%rd25400, %rd25399, %rd25397;
	mul.lo.s64 	%rd25401, %rd25400, 1099511628211;
	shr.u64 	%rd25402, %rd25394, 16;
	and.b64  	%rd25403, %rd25402, 255;
	xor.b64  	%rd25404, %rd25403, %rd25401;
	mul.lo.s64 	%rd25405, %rd25404, 1099511628211;
	shr.u64 	%rd25406, %rd25394, 24;
	and.b64  	%rd25407, %rd25406, 255;
	xor.b64  	%rd25408, %rd25407, %rd25405;
	mul.lo.s64 	%rd25409, %rd25408, 1099511628211;
	shr.u64 	%rd25410, %rd25394, 32;
	and.b64  	%rd25411, %rd25410, 255;
	xor.b64  	%rd25412, %rd25411, %rd25409;
	mul.lo.s64 	%rd25413, %rd25412, 1099511628211;
	shr.u64 	%rd25414, %rd25394, 40;
	and.b64  	%rd25415, %rd25414, 255;
	xor.b64  	%rd25416, %rd25415, %rd25413;
	mul.lo.s64 	%rd25417, %rd25416, 1099511628211;
	shr.u64 	%rd25418, %rd25394, 48;
	and.b64  	%rd25419, %rd25418, 255;
	xor.b64  	%rd25420, %rd25419, %rd25417;
	mul.lo.s64 	%rd25421, %rd25420, 1099511628211;
	shr.u64 	%rd25422, %rd25394, 56;
	xor.b64  	%rd25423, %rd25422, %rd25421;
	mul.lo.s64 	%rd37161, %rd25423, 1099511628211;
$L__BB24_340:
	setp.eq.s64 	%p1180, %rd37155, %rd37161;
	@%p1180 bra 	$L__BB24_353;
	setp.eq.s64 	%p1181, %rd3822, 1;
	mov.b64 	%rd37167, -3750763034362895579;
	mov.b64 	%rd37168, 0;
	@%p1181 bra 	$L__BB24_344;
	and.b64  	%rd37168, %rd3822, -2;
	mov.b64 	%rd37167, -3750763034362895579;
	mov.b64 	%rd37165, 0;
$L__BB24_343:
	shl.b64 	%rd25429, %rd37165, 3;
	add.s64 	%rd25430, %rd36989, %rd25429;
	ld.u64 	%rd25431, [%rd25430];
	and.b64  	%rd25432, %rd25431, 255;
	xor.b64  	%rd25433, %rd25432, %rd37167;
	mul.lo.s64 	%rd25434, %rd25433, 1099511628211;
	shr.u64 	%rd25435, %rd25431, 8;
	and.b64  	%rd25436, %rd25435, 255;
	xor.b64  	%rd25437, %rd25436, %rd25434;
	mul.lo.s64 	%rd25438, %rd25437, 1099511628211;
	shr.u64 	%rd25439, %rd25431, 16;
	and.b64  	%rd25440, %rd25439, 255;
	xor.b64  	%rd25441, %rd25440, %rd25438;
	mul.lo.s64 	%rd25442, %rd25441, 1099511628211;
	shr.u64 	%rd25443, %rd25431, 24;
	and.b64  	%rd25444, %rd25443, 255;
	xor.b64  	%rd25445, %rd25444, %rd25442;
	mul.lo.s64 	%rd25446, %rd25445, 1099511628211;
	shr.u64 	%rd25447, %rd25431, 32;
	and.b64  	%rd25448, %rd25447, 255;
	xor.b64  	%rd25449, %rd25448, %rd25446;
	mul.lo.s64 	%rd25450, %rd25449, 1099511628211;
	shr.u64 	%rd25451, %rd25431, 40;
	and.b64  	%rd25452, %rd25451, 255;
	xor.b64  	%rd25453, %rd25452, %rd25450;
	mul.lo.s64 	%rd25454, %rd25453, 1099511628211;
	shr.u64 	%rd25455, %rd25431, 48;
	and.b64  	%rd25456, %rd25455, 255;
	xor.b64  	%rd25457, %rd25456, %rd25454;
	mul.lo.s64 	%rd25458, %rd25457, 1099511628211;
	shr.u64 	%rd25459, %rd25431, 56;
	xor.b64  	%rd25460, %rd25459, %rd25458;
	mul.lo.s64 	%rd25461, %rd25460, 1099511628211;
	ld.u64 	%rd25462, [%rd25430+8];
	and.b64  	%rd25463, %rd25462, 255;
	xor.b64  	%rd25464, %rd25463, %rd25461;
	mul.lo.s64 	%rd25465, %rd25464, 1099511628211;
	shr.u64 	%rd25466, %rd25462, 8;
	and.b64  	%rd25467, %rd25466, 255;
	xor.b64  	%rd25468, %rd25467, %rd25465;
	mul.lo.s64 	%rd25469, %rd25468, 1099511628211;
	shr.u64 	%rd25470, %rd25462, 16;
	and.b64  	%rd25471, %rd25470, 255;
	xor.b64  	%rd25472, %rd25471, %rd25469;
	mul.lo.s64 	%rd25473, %rd25472, 1099511628211;
	shr.u64 	%rd25474, %rd25462, 24;
	and.b64  	%rd25475, %rd25474, 255;
	xor.b64  	%rd25476, %rd25475, %rd25473;
	mul.lo.s64 	%rd25477, %rd25476, 1099511628211;
	shr.u64 	%rd25478, %rd25462, 32;
	and.b64  	%rd25479, %rd25478, 255;
	xor.b64  	%rd25480, %rd25479, %rd25477;
	mul.lo.s64 	%rd25481, %rd25480, 1099511628211;
	shr.u64 	%rd25482, %rd25462, 40;
	and.b64  	%rd25483, %rd25482, 255;
	xor.b64  	%rd25484, %rd25483, %rd25481;
	mul.lo.s64 	%rd25485, %rd25484, 1099511628211;
	shr.u64 	%rd25486, %rd25462, 48;
	and.b64  	%rd25487, %rd25486, 255;
	xor.b64  	%rd25488, %rd25487, %rd25485;
	mul.lo.s64 	%rd25489, %rd25488, 1099511628211;
	shr.u64 	%rd25490, %rd25462, 56;
	xor.b64  	%rd25491, %rd25490, %rd25489;
	mul.lo.s64 	%rd37167, %rd25491, 1099511628211;
	add.s64 	%rd37165, %rd37165, 2;
	setp.ne.s64 	%p1182, %rd37165, %rd37168;
	@%p1182 bra 	$L__BB24_343;
$L__BB24_344:
	setp.eq.s64 	%p1183, %rd124, 0;
	@%p1183 bra 	$L__BB24_346;
	shl.b64 	%rd25492, %rd37168, 3;
	add.s64 	%rd25493, %rd36989, %rd25492;
	ld.u64 	%rd25494, [%rd25493];
	and.b64  	%rd25495, %rd25494, 255;
	xor.b64  	%rd25496, %rd25495, %rd37167;
	mul.lo.s64 	%rd25497, %rd25496, 1099511628211;
	shr.u64 	%rd25498, %rd25494, 8;
	and.b64  	%rd25499, %rd25498, 255;
	xor.b64  	%rd25500, %rd25499, %rd25497;
	mul.lo.s64 	%rd25501, %rd25500, 1099511628211;
	shr.u64 	%rd25502, %rd25494, 16;
	and.b64  	%rd25503, %rd25502, 255;
	xor.b64  	%rd25504, %rd25503, %rd25501;
	mul.lo.s64 	%rd25505, %rd25504, 1099511628211;
	shr.u64 	%rd25506, %rd25494, 24;
	and.b64  	%rd25507, %rd25506, 255;
	xor.b64  	%rd25508, %rd25507, %rd25505;
	mul.lo.s64 	%rd25509, %rd25508, 1099511628211;
	shr.u64 	%rd25510, %rd25494, 32;
	and.b64  	%rd25511, %rd25510, 255;
	xor.b64  	%rd25512, %rd25511, %rd25509;
	mul.lo.s64 	%rd25513, %rd25512, 1099511628211;
	shr.u64 	%rd25514, %rd25494, 40;
	and.b64  	%rd25515, %rd25514, 255;
	xor.b64  	%rd25516, %rd25515, %rd25513;
	mul.lo.s64 	%rd25517, %rd25516, 1099511628211;
	shr.u64 	%rd25518, %rd25494, 48;
	and.b64  	%rd25519, %rd25518, 255;
	xor.b64  	%rd25520, %rd25519, %rd25517;
	mul.lo.s64 	%rd25521, %rd25520, 1099511628211;
	shr.u64 	%rd25522, %rd25494, 56;
	xor.b64  	%rd25523, %rd25522, %rd25521;
	mul.lo.s64 	%rd37167, %rd25523, 1099511628211;
$L__BB24_346:
	setp.eq.s64 	%p1184, %rd3822, 1;
	mov.b64 	%rd37173, -3750763034362895579;
	mov.b64 	%rd37174, 0;
	@%p1184 bra 	$L__BB24_349;
	and.b64  	%rd37174, %rd3822, -2;
	mov.b64 	%rd37173, -3750763034362895579;
	mov.b64 	%rd37171, 0;
$L__BB24_348:
	shl.b64 	%rd25529, %rd37171, 3;
	add.s64 	%rd25530, %rd37070, %rd25529;
	ld.u64 	%rd25531, [%rd25530];
	and.b64  	%rd25532, %rd25531, 255;
	xor.b64  	%rd25533, %rd25532, %rd37173;
	mul.lo.s64 	%rd25534, %rd25533, 1099511628211;
	shr.u64 	%rd25535, %rd25531, 8;
	and.b64  	%rd25536, %rd25535, 255;
	xor.b64  	%rd25537, %rd25536, %rd25534;
	mul.lo.s64 	%rd25538, %rd25537, 1099511628211;
	shr.u64 	%rd25539, %rd25531, 16;
	and.b64  	%rd25540, %rd25539, 255;
	xor.b64  	%rd25541, %rd25540, %rd25538;
	mul.lo.s64 	%rd25542, %rd25541, 1099511628211;
	shr.u64 	%rd25543, %rd25531, 24;
	and.b64  	%rd25544, %rd25543, 255;
	xor.b64  	%rd25545, %rd25544, %rd25542;
	mul.lo.s64 	%rd25546, %rd25545, 1099511628211;
	shr.u64 	%rd25547, %rd25531, 32;
	and.b64  	%rd25548, %rd25547, 255;
	xor.b64  	%rd25549, %rd25548, %rd25546;
	mul.lo.s64 	%rd25550, %rd25549, 1099511628211;
	shr.u64 	%rd25551, %rd25531, 40;
	and.b64  	%rd25552, %rd25551, 255;
	xor.b64  	%rd25553, %rd25552, %rd25550;
	mul.lo.s64 	%rd25554, %rd25553, 1099511628211;
	shr.u64 	%rd25555, %rd25531, 48;
	and.b64  	%rd25556, %rd25555, 255;
	xor.b64  	%rd25557, %rd25556, %rd25554;
	mul.lo.s64 	%rd25558, %rd25557, 1099511628211;
	shr.u64 	%rd25559, %rd25531, 56;
	xor.b64  	%rd25560, %rd25559, %rd25558;
	mul.lo.s64 	%rd25561, %rd25560, 1099511628211;
	ld.u64 	%rd25562, [%rd25530+8];
	and.b64  	%rd25563, %rd25562, 255;
	xor.b64  	%rd25564, %rd25563, %rd25561;
	mul.lo.s64 	%rd25565, %rd25564, 1099511628211;
	shr.u64 	%rd25566, %rd25562, 8;
	and.b64  	%rd25567, %rd25566, 255;
	xor.b64  	%rd25568, %rd25567, %rd25565;
	mul.lo.s64 	%rd25569, %rd25568, 1099511628211;
	shr.u64 	%rd25570, %rd25562, 16;
	and.b64  	%rd25571, %rd25570, 255;
	xor.b64  	%rd25572, %rd25571, %rd25569;
	mul.lo.s64 	%rd25573, %rd25572, 1099511628211;
	shr.u64 	%rd25574, %rd25562, 24;
	and.b64  	%rd25575, %rd25574, 255;
	xor.b64  	%rd25576, %rd25575, %rd25573;
	mul.lo.s64 	%rd25577, %rd25576, 1099511628211;
	shr.u64 	%rd25578, %rd25562, 32;
	and.b64  	%rd25579, %rd25578, 255;
	xor.b64  	%rd25580, %rd25579, %rd25577;
	mul.lo.s64 	%rd25581, %rd25580, 1099511628211;
	shr.u64 	%rd25582, %rd25562, 40;
	and.b64  	%rd25583, %rd25582, 255;
	xor.b64  	%rd25584, %rd25583, %rd25581;
	mul.lo.s64 	%rd25585, %rd25584, 1099511628211;
	shr.u64 	%rd25586, %rd25562, 48;
	and.b64  	%rd25587, %rd25586, 255;
	xor.b64  	%rd25588, %rd25587, %rd25585;
	mul.lo.s64 	%rd25589, %rd25588, 1099511628211;
	shr.u64 	%rd25590, %rd25562, 56;
	xor.b64  	%rd25591, %rd25590, %rd25589;
	mul.lo.s64 	%rd37173, %rd25591, 1099511628211;
	add.s64 	%rd37171, %rd37171, 2;
	setp.ne.s64 	%p1185, %rd37171, %rd37174;
	@%p1185 bra 	$L__BB24_348;
$L__BB24_349:
	setp.eq.s64 	%p1186, %rd124, 0;
	@%p1186 bra 	$L__BB24_351;
	shl.b64 	%rd25592, %rd37174, 3;
	add.s64 	%rd25593, %rd37070, %rd25592;
	ld.u64 	%rd25594, [%rd25593];
	and.b64  	%rd25595, %rd25594, 255;
	xor.b64  	%rd25596, %rd25595, %rd37173;
	mul.lo.s64 	%rd25597, %rd25596, 1099511628211;
	shr.u64 	%rd25598, %rd25594, 8;
	and.b64  	%rd25599, %rd25598, 255;
	xor.b64  	%rd25600, %rd25599, %rd25597;
	mul.lo.s64 	%rd25601, %rd25600, 1099511628211;
	shr.u64 	%rd25602, %rd25594, 16;
	and.b64  	%rd25603, %rd25602, 255;
	xor.b64  	%rd25604, %rd25603, %rd25601;
	mul.lo.s64 	%rd25605, %rd25604, 1099511628211;
	shr.u64 	%rd25606, %rd25594, 24;
	and.b64  	%rd25607, %rd25606, 255;
	xor.b64  	%rd25608, %rd25607, %rd25605;
	mul.lo.s64 	%rd25609, %rd25608, 1099511628211;
	shr.u64 	%rd25610, %rd25594, 32;
	and.b64  	%rd25611, %rd25610, 255;
	xor.b64  	%rd25612, %rd25611, %rd25609;
	mul.lo.s64 	%rd25613, %rd25612, 1099511628211;
	shr.u64 	%rd25614, %rd25594, 40;
	and.b64  	%rd25615, %rd25614, 255;
	xor.b64  	%rd25616, %rd25615, %rd25613;
	mul.lo.s64 	%rd25617, %rd25616, 1099511628211;
	shr.u64 	%rd25618, %rd25594, 48;
	and.b64  	%rd25619, %rd25618, 255;
	xor.b64  	%rd25620, %rd25619, %rd25617;
	mul.lo.s64 	%rd25621, %rd25620, 1099511628211;
	shr.u64 	%rd25622, %rd25594, 56;
	xor.b64  	%rd25623, %rd25622, %rd25621;
	mul.lo.s64 	%rd37173, %rd25623, 1099511628211;
$L__BB24_351:
	setp.lt.u64 	%p1187, %rd37167, %rd37173;
	mov.u64 	%rd37178, %rd36989;
	@%p1187 bra 	$L__BB24_352;
	bra.uni 	$L__BB24_357;
$L__BB24_352:
	mov.u64 	%rd37178, %rd37070;
	mov.u64 	%rd37070, %rd36989;
	bra.uni 	$L__BB24_357;
$L__BB24_353:
	setp.eq.s32 	%p1188, %r118, 0;
	mov.u64 	%rd37178, %rd36989;
	@%p1188 bra 	$L__BB24_357;
	mov.b64 	%rd37177, 0;
$L__BB24_355:
	shl.b64 	%rd25625, %rd37177, 3;
	add.s64 	%rd25626, %rd36989, %rd25625;
	ld.u64 	%rd25627, [%rd25626];
	add.s64 	%rd25628, %rd37070, %rd25625;
	ld.u64 	%rd25629, [%rd25628];
	setp.lt.u64 	%p1189, %rd25627, %rd25629;
	@%p1189 bra 	$L__BB24_352;
	add.s64 	%rd37177, %rd37177, 1;
	setp.eq.s64 	%p1190, %rd37177, %rd13;
	mov.u64 	%rd37178, %rd36989;
	@%p1190 bra 	$L__BB24_357;
	bra.uni 	$L__BB24_355;
$L__BB24_357:
	setp.eq.s64 	%p1191, %rd3822, 1;
	mov.b64 	%rd37182, -3750763034362895579;
	mov.b64 	%rd37183, 0;
	@%p1191 bra 	$L__BB24_360;
	and.b64  	%rd37183, %rd3822, -2;
	mov.b64 	%rd37182, -3750763034362895579;
	mov.b64 	%rd37180, 0;
$L__BB24_359:
	shl.b64 	%rd25635, %rd37180, 3;
	add.s64 	%rd25636, %rd37016, %rd25635;
	ld.u64 	%rd25637, [%rd25636];
	and.b64  	%rd25638, %rd25637, 255;
	xor.b64  	%rd25639, %rd25638, %rd37182;
	mul.lo.s64 	%rd25640, %rd25639, 1099511628211;
	shr.u64 	%rd25641, %rd25637, 8;
	and.b64  	%rd25642, %rd25641, 255;
	xor.b64  	%rd25643, %rd25642, %rd25640;
	mul.lo.s64 	%rd25644, %rd25643, 1099511628211;
	shr.u64 	%rd25645, %rd25637, 16;
	and.b64  	%rd25646, %rd25645, 255;
	xor.b64  	%rd25647, %rd25646, %rd25644;
	mul.lo.s64 	%rd25648, %rd25647, 1099511628211;
	shr.u64 	%rd25649, %rd25637, 24;
	and.b64  	%rd25650, %rd25649, 255;
	xor.b64  	%rd25651, %rd25650, %rd25648;
	mul.lo.s64 	%rd25652, %rd25651, 1099511628211;
	shr.u64 	%rd25653, %rd25637, 32;
	and.b64  	%rd25654, %rd25653, 255;
	xor.b64  	%rd25655, %rd25654, %rd25652;
	mul.lo.s64 	%rd25656, %rd25655, 1099511628211;
	shr.u64 	%rd25657, %rd25637, 40;
	and.b64  	%rd25658, %rd25657, 255;
	xor.b64  	%rd25659, %rd25658, %rd25656;
	mul.lo.s64 	%rd25660, %rd25659, 1099511628211;
	shr.u64 	%rd25661, %rd25637, 48;
	and.b64  	%rd25662, %rd25661, 255;
	xor.b64  	%rd25663, %rd25662, %rd25660;
	mul.lo.s64 	%rd25664, %rd25663, 1099511628211;
	shr.u64 	%rd25665, %rd25637, 56;
	xor.b64  	%rd25666, %rd25665, %rd25664;
	mul.lo.s64 	%rd25667, %rd25666, 1099511628211;
	ld.u64 	%rd25668, [%rd25636+8];
	and.b64  	%rd25669, %rd25668, 255;
	xor.b64  	%rd25670, %rd25669, %rd25667;
	mul.lo.s64 	%rd25671, %rd25670, 1099511628211;
	shr.u64 	%rd25672, %rd25668, 8;
	and.b64  	%rd25673, %rd25672, 255;
	xor.b64  	%rd25674, %rd25673, %rd25671;
	mul.lo.s64 	%rd25675, %rd25674, 1099511628211;
	shr.u64 	%rd25676, %rd25668, 16;
	and.b64  	%rd25677, %rd25676, 255;
	xor.b64  	%rd25678, %rd25677, %rd25675;
	mul.lo.s64 	%rd25679, %rd25678, 1099511628211;
	shr.u64 	%rd25680, %rd25668, 24;
	and.b64  	%rd25681, %rd25680, 255;
	xor.b64  	%rd25682, %rd25681, %rd25679;
	mul.lo.s64 	%rd25683, %rd25682, 1099511628211;
	shr.u64 	%rd25684, %rd25668, 32;
	and.b64  	%rd25685, %rd25684, 255;
	xor.b64  	%rd25686, %rd25685, %rd25683;
	mul.lo.s64 	%rd25687, %rd25686, 1099511628211;
	shr.u64 	%rd25688, %rd25668, 40;
	and.b64  	%rd25689, %rd25688, 255;
	xor.b64  	%rd25690, %rd25689, %rd25687;
	mul.lo.s64 	%rd25691, %rd25690, 1099511628211;
	shr.u64 	%rd25692, %rd25668, 48;
	and.b64  	%rd25693, %rd25692, 255;
	xor.b64  	%rd25694, %rd25693, %rd25691;
	mul.lo.s64 	%rd25695, %rd25694, 1099511628211;
	shr.u64 	%rd25696, %rd25668, 56;
	xor.b64  	%rd25697, %rd25696, %rd25695;
	mul.lo.s64 	%rd37182, %rd25697, 1099511628211;
	add.s64 	%rd37180, %rd37180, 2;
	setp.ne.s64 	%p1192, %rd37180, %rd37183;
	@%p1192 bra 	$L__BB24_359;
$L__BB24_360:
	setp.eq.s64 	%p1193, %rd124, 0;
	@%p1193 bra 	$L__BB24_362;
	shl.b64 	%rd25698, %rd37183, 3;
	add.s64 	%rd25699, %rd37016, %rd25698;
	ld.u64 	%rd25700, [%rd25699];
	and.b64  	%rd25701, %rd25700, 255;
	xor.b64  	%rd25702, %rd25701, %rd37182;
	mul.lo.s64 	%rd25703, %rd25702, 1099511628211;
	shr.u64 	%rd25704, %rd25700, 8;
	and.b64  	%rd25705, %rd25704, 255;
	xor.b64  	%rd25706, %rd25705, %rd25703;
	mul.lo.s64 	%rd25707, %rd25706, 1099511628211;
	shr.u64 	%rd25708, %rd25700, 16;
	and.b64  	%rd25709, %rd25708, 255;
	xor.b64  	%rd25710, %rd25709, %rd25707;
	mul.lo.s64 	%rd25711, %rd25710, 1099511628211;
	shr.u64 	%rd25712, %rd25700, 24;
	and.b64  	%rd25713, %rd25712, 255;
	xor.b64  	%rd25714, %rd25713, %rd25711;
	mul.lo.s64 	%rd25715, %rd25714, 1099511628211;
	shr.u64 	%rd25716, %rd25700, 32;
	and.b64  	%rd25717, %rd25716, 255;
	xor.b64  	%rd25718, %rd25717, %rd25715;
	mul.lo.s64 	%rd25719, %rd25718, 1099511628211;
	shr.u64 	%rd25720, %rd25700, 40;
	and.b64  	%rd25721, %rd25720, 255;
	xor.b64  	%rd25722, %rd25721, %rd25719;
	mul.lo.s64 	%rd25723, %rd25722, 1099511628211;
	shr.u64 	%rd25724, %rd25700, 48;
	and.b64  	%rd25725, %rd25724, 255;
	xor.b64  	%rd25726, %rd25725, %rd25723;
	mul.lo.s64 	%rd25727, %rd25726, 1099511628211;
	shr.u64 	%rd25728, %rd25700, 56;
	xor.b64  	%rd25729, %rd25728, %rd25727;
	mul.lo.s64 	%rd37182, %rd25729, 1099511628211;
$L__BB24_362:
	setp.eq.s64 	%p1194, %rd3822, 1;
	mov.b64 	%rd37188, -3750763034362895579;
	mov.b64 	%rd37189, 0;
	@%p1194 bra 	$L__BB24_365;
	and.b64  	%rd37189, %rd3822, -2;
	mov.b64 	%rd37188, -3750763034362895579;
	mov.b64 	%rd37186, 0;
$L__BB24_364:
	shl.b64 	%rd25735, %rd37186, 3;
	add.s64 	%rd25736, %rd37097, %rd25735;
	ld.u64 	%rd25737, [%rd25736];
	and.b64  	%rd25738, %rd25737, 255;
	xor.b64  	%rd25739, %rd25738, %rd37188;
	mul.lo.s64 	%rd25740, %rd25739, 1099511628211;
	shr.u64 	%rd25741, %rd25737, 8;
	and.b64  	%rd25742, %rd25741, 255;
	xor.b64  	%rd25743, %rd25742, %rd25740;
	mul.lo.s64 	%rd25744, %rd25743, 1099511628211;
	shr.u64 	%rd25745, %rd25737, 16;
	and.b64  	%rd25746, %rd25745, 255;
	xor.b64  	%rd25747, %rd25746, %rd25744;
	mul.lo.s64 	%rd25748, %rd25747, 1099511628211;
	shr.u64 	%rd25749, %rd25737, 24;
	and.b64  	%rd25750, %rd25749, 255;
	xor.b64  	%rd25751, %rd25750, %rd25748;
	mul.lo.s64 	%rd25752, %rd25751, 1099511628211;
	shr.u64 	%rd25753, %rd25737, 32;
	and.b64  	%rd25754, %rd25753, 255;
	xor.b64  	%rd25755, %rd25754, %rd25752;
	mul.lo.s64 	%rd25756, %rd25755, 1099511628211;
	shr.u64 	%rd25757, %rd25737, 40;
	and.b64  	%rd25758, %rd25757, 255;
	xor.b64  	%rd25759, %rd25758, %rd25756;
	mul.lo.s64 	%rd25760, %rd25759, 1099511628211;
	shr.u64 	%rd25761, %rd25737, 48;
	and.b64  	%rd25762, %rd25761, 255;
	xor.b64  	%rd25763, %rd25762, %rd25760;
	mul.lo.s64 	%rd25764, %rd25763, 1099511628211;
	shr.u64 	%rd25765, %rd25737, 56;
	xor.b64  	%rd25766, %rd25765, %rd25764;
	mul.lo.s64 	%rd25767, %rd25766, 1099511628211;
	ld.u64 	%rd25768, [%rd25736+8];
	and.b64  	%rd25769, %rd25768, 255;
	xor.b64  	%rd25770, %rd25769, %rd25767;
	mul.lo.s64 	%rd25771, %rd25770, 1099511628211;
	shr.u64 	%rd25772, %rd25768, 8;
	and.b64  	%rd25773, %rd25772, 255;
	xor.b64  	%rd25774, %rd25773, %rd25771;
	mul.lo.s64 	%rd25775, %rd25774, 1099511628211;
	shr.u64 	%rd25776, %rd25768, 16;
	and.b64  	%rd25777, %rd25776, 255;
	xor.b64  	%rd25778, %rd25777, %rd25775;
	mul.lo.s64 	%rd25779, %rd25778, 1099511628211;
	shr.u64 	%rd25780, %rd25768, 24;
	and.b64  	%rd25781, %rd25780, 255;
	xor.b64  	%rd25782, %rd25781, %rd25779;
	mul.lo.s64 	%rd25783, %rd25782, 1099511628211;
	shr.u64 	%rd25784, %rd25768, 32;
	and.b64  	%rd25785, %rd25784, 255;
	xor.b64  	%rd25786, %rd25785, %rd25783;
	mul.lo.s64 	%rd25787, %rd25786, 1099511628211;
	shr.u64 	%rd25788, %rd25768, 40;
	and.b64  	%rd25789, %rd25788, 255;
	xor.b64  	%rd25790, %rd25789, %rd25787;
	mul.lo.s64 	%rd25791, %rd25790, 1099511628211;
	shr.u64 	%rd25792, %rd25768, 48;
	and.b64  	%rd25793, %rd25792, 255;
	xor.b64  	%rd25794, %rd25793, %rd25791;
	mul.lo.s64 	%rd25795, %rd25794, 1099511628211;
	shr.u64 	%rd25796, %rd25768, 56;
	xor.b64  	%rd25797, %rd25796, %rd25795;
	mul.lo.s64 	%rd37188, %rd25797, 1099511628211;
	add.s64 	%rd37186, %rd37186, 2;
	setp.ne.s64 	%p1195, %rd37186, %rd37189;
	@%p1195 bra 	$L__BB24_364;
$L__BB24_365:
	setp.eq.s64 	%p1196, %rd124, 0;
	@%p1196 bra 	$L__BB24_367;
	shl.b64 	%rd25798, %rd37189, 3;
	add.s64 	%rd25799, %rd37097, %rd25798;
	ld.u64 	%rd25800, [%rd25799];
	and.b64  	%rd25801, %rd25800, 255;
	xor.b64  	%rd25802, %rd25801, %rd37188;
	mul.lo.s64 	%rd25803, %rd25802, 1099511628211;
	shr.u64 	%rd25804, %rd25800, 8;
	and.b64  	%rd25805, %rd25804, 255;
	xor.b64  	%rd25806, %rd25805, %rd25803;
	mul.lo.s64 	%rd25807, %rd25806, 1099511628211;
	shr.u64 	%rd25808, %rd25800, 16;
	and.b64  	%rd25809, %rd25808, 255;
	xor.b64  	%rd25810, %rd25809, %rd25807;
	mul.lo.s64 	%rd25811, %rd25810, 1099511628211;
	shr.u64 	%rd25812, %rd25800, 24;
	and.b64  	%rd25813, %rd25812, 255;
	xor.b64  	%rd25814, %rd25813, %rd25811;
	mul.lo.s64 	%rd25815, %rd25814, 1099511628211;
	shr.u64 	%rd25816, %rd25800, 32;
	and.b64  	%rd25817, %rd25816, 255;
	xor.b64  	%rd25818, %rd25817, %rd25815;
	mul.lo.s64 	%rd25819, %rd25818, 1099511628211;
	shr.u64 	%rd25820, %rd25800, 40;
	and.b64  	%rd25821, %rd25820, 255;
	xor.b64  	%rd25822, %rd25821, %rd25819;
	mul.lo.s64 	%rd25823, %rd25822, 1099511628211;
	shr.u64 	%rd25824, %rd25800, 48;
	and.b64  	%rd25825, %rd25824, 255;
	xor.b64  	%rd25826, %rd25825, %rd25823;
	mul.lo.s64 	%rd25827, %rd25826, 1099511628211;
	shr.u64 	%rd25828, %rd25800, 56;
	xor.b64  	%rd25829, %rd25828, %rd25827;
	mul.lo.s64 	%rd37188, %rd25829, 1099511628211;
$L__BB24_367:
	setp.eq.s64 	%p1197, %rd37182, %rd37188;
	@%p1197 bra 	$L__BB24_380;
	setp.eq.s64 	%p1198, %rd3822, 1;
	mov.b64 	%rd37194, -3750763034362895579;
	mov.b64 	%rd37195, 0;
	@%p1198 bra 	$L__BB24_371;
	and.b64  	%rd37195, %rd3822, -2;
	mov.b64 	%rd37194, -3750763034362895579;
	mov.b64 	%rd37192, 0;
$L__BB24_370:
	shl.b64 	%rd25835, %rd37192, 3;
	add.s64 	%rd25836, %rd37016, %rd25835;
	ld.u64 	%rd25837, [%rd25836];
	and.b64  	%rd25838, %rd25837, 255;
	xor.b64  	%rd25839, %rd25838, %rd37194;
	mul.lo.s64 	%rd25840, %rd25839, 1099511628211;
	shr.u64 	%rd25841, %rd25837, 8;
	and.b64  	%rd25842, %rd25841, 255;
	xor.b64  	%rd25843, %rd25842, %rd25840;
	mul.lo.s64 	%rd25844, %rd25843, 1099511628211;
	shr.u64 	%rd25845, %rd25837, 16;
	and.b64  	%rd25846, %rd25845, 255;
	xor.b64  	%rd25847, %rd25846, %rd25844;
	mul.lo.s64 	%rd25848, %rd25847, 1099511628211;
	shr.u64 	%rd25849, %rd25837, 24;
	and.b64  	%rd25850, %rd25849, 255;
	xor.b64  	%rd25851, %rd25850, %rd25848;
	mul.lo.s64 	%rd25852, %rd25851, 1099511628211;
	shr.u64 	%rd25853, %rd25837, 32;
	and.b64  	%rd25854, %rd25853, 255;
	xor.b64  	%rd25855, %rd25854, %rd25852;
	mul.lo.s64 	%rd25856, %rd25855, 1099511628211;
	shr.u64 	%rd25857, %rd25837, 40;
	and.b64  	%rd25858, %rd25857, 255;
	xor.b64  	%rd25859, %rd25858, %rd25856;
	mul.lo.s64 	%rd25860, %rd25859, 1099511628211;
	shr.u64 	%rd25861, %rd25837, 48;
	and.b64  	%rd25862, %rd25861, 255;
	xor.b64  	%rd25863, %rd25862, %rd25860;
	mul.lo.s64 	%rd25864, %rd25863, 1099511628211;
	shr.u64 	%rd25865, %rd25837, 56;
	xor.b64  	%rd25866, %rd25865, %rd25864;
	mul.lo.s64 	%rd25867, %rd25866, 1099511628211;
	ld.u64 	%rd25868, [%rd25836+8];
	and.b64  	%rd25869, %rd25868, 255;
	xor.b64  	%rd25870, %rd25869, %rd25867;
	mul.lo.s64 	%rd25871, %rd25870, 1099511628211;
	shr.u64 	%rd25872, %rd25868, 8;
	and.b64  	%rd25873, %rd25872, 255;
	xor.b64  	%rd25874, %rd25873, %rd25871;
	mul.lo.s64 	%rd25875, %rd25874, 1099511628211;
	shr.u64 	%rd25876, %rd25868, 16;
	and.b64  	%rd25877, %rd25876, 255;
	xor.b64  	%rd25878, %rd25877, %rd25875;
	mul.lo.s64 	%rd25879, %rd25878, 1099511628211;
	shr.u64 	%rd25880, %rd25868, 24;
	and.b64  	%rd25881, %rd25880, 255;
	xor.b64  	%rd25882, %rd25881, %rd25879;
	mul.lo.s64 	%rd25883, %rd25882, 1099511628211;
	shr.u64 	%rd25884, %rd25868, 32;
	and.b64  	%rd25885, %rd25884, 255;
	xor.b64  	%rd25886, %rd25885, %rd25883;
	mul.lo.s64 	%rd25887, %rd25886, 1099511628211;
	shr.u64 	%rd25888, %rd25868, 40;
	and.b64  	%rd25889, %rd25888, 255;
	xor.b64  	%rd25890, %rd25889, %rd25887;
	mul.lo.s64 	%rd25891, %rd25890, 1099511628211;
	shr.u64 	%rd25892, %rd25868, 48;
	and.b64  	%rd25893, %rd25892, 255;
	xor.b64  	%rd25894, %rd25893, %rd25891;
	mul.lo.s64 	%rd25895, %rd25894, 1099511628211;
	shr.u64 	%rd25896, %rd25868, 56;
	xor.b64  	%rd25897, %rd25896, %rd25895;
	mul.lo.s64 	%rd37194, %rd25897, 1099511628211;
	add.s64 	%rd37192, %rd37192, 2;
	setp.ne.s64 	%p1199, %rd37192, %rd37195;
	@%p1199 bra 	$L__BB24_370;
$L__BB24_371:
	setp.eq.s64 	%p1200, %rd124, 0;
	@%p1200 bra 	$L__BB24_373;
	shl.b64 	%rd25898, %rd37195, 3;
	add.s64 	%rd25899, %rd37016, %rd25898;
	ld.u64 	%rd25900, [%rd25899];
	and.b64  	%rd25901, %rd25900, 255;
	xor.b64  	%rd25902, %rd25901, %rd37194;
	mul.lo.s64 	%rd25903, %rd25902, 1099511628211;
	shr.u64 	%rd25904, %rd25900, 8;
	and.b64  	%rd25905, %rd25904, 255;
	xor.b64  	%rd25906, %rd25905, %rd25903;
	mul.lo.s64 	%rd25907, %rd25906, 1099511628211;
	shr.u64 	%rd25908, %rd25900, 16;
	and.b64  	%rd25909, %rd25908, 255;
	xor.b64  	%rd25910, %rd25909, %rd25907;
	mul.lo.s64 	%rd25911, %rd25910, 1099511628211;
	shr.u64 	%rd25912, %rd25900, 24;
	and.b64  	%rd25913, %rd25912, 255;
	xor.b64  	%rd25914, %rd25913, %rd25911;
	mul.lo.s64 	%rd25915, %rd25914, 1099511628211;
	shr.u64 	%rd25916, %rd25900, 32;
	and.b64  	%rd25917, %rd25916, 255;
	xor.b64  	%rd25918, %rd25917, %rd25915;
	mul.lo.s64 	%rd25919, %rd25918, 1099511628211;
	shr.u64 	%rd25920, %rd25900, 40;
	and.b64  	%rd25921, %rd25920, 255;
	xor.b64  	%rd25922, %rd25921, %rd25919;
	mul.lo.s64 	%rd25923, %rd25922, 1099511628211;
	shr.u64 	%rd25924, %rd25900, 48;
	and.b64  	%rd25925, %rd25924, 255;
	xor.b64  	%rd25926, %rd25925, %rd25923;
	mul.lo.s64 	%rd25927, %rd25926, 1099511628211;
	shr.u64 	%rd25928, %rd25900, 56;
	xor.b64  	%rd25929, %rd25928, %rd25927;
	mul.lo.s64 	%rd37194, %rd25929, 1099511628211;
$L__BB24_373:
	setp.eq.s64 	%p1201, %rd3822, 1;
	mov.b64 	%rd37200, -3750763034362895579;
	mov.b64 	%rd37201, 0;
	@%p1201 bra 	$L__BB24_376;
	and.b64  	%rd37201, %rd3822, -2;
	mov.b64 	%rd37200, -3750763034362895579;
	mov.b64 	%rd37198, 0;
$L__BB24_375:
	shl.b64 	%rd25935, %rd37198, 3;
	add.s64 	%rd25936, %rd37097, %rd25935;
	ld.u64 	%rd25937, [%rd25936];
	and.b64  	%rd25938, %rd25937, 255;
	xor.b64  	%rd25939, %rd25938, %rd37200;
	mul.lo.s64 	%rd25940, %rd25939, 1099511628211;
	shr.u64 	%rd25941, %rd25937, 8;
	and.b64  	%rd25942, %rd25941, 255;
	xor.b64  	%rd25943, %rd25942, %rd25940;
	mul.lo.s64 	%rd25944, %rd25943, 1099511628211;
	shr.u64 	%rd25945, %rd25937, 16;
	and.b64  	%rd25946, %rd25945, 255;
	xor.b64  	%rd25947, %rd25946, %rd25944;
	mul.lo.s64 	%rd25948, %rd25947, 1099511628211;
	shr.u64 	%rd25949, %rd25937, 24;
	and.b64  	%rd25950, %rd25949, 255;
	xor.b64  	%rd25951, %rd25950, %rd25948;
	mul.lo.s64 	%rd25952, %rd25951, 1099511628211;
	shr.u64 	%rd25953, %rd25937, 32;
	and.b64  	%rd25954, %rd25953, 255;
	xor.b64  	%rd25955, %rd25954, %rd25952;
	mul.lo.s64 	%rd25956, %rd25955, 1099511628211;
	shr.u64 	%rd25957, %rd25937, 40;
	and.b64  	%rd25958, %rd25957, 255;
	xor.b64  	%rd25959, %rd25958, %rd25956;
	mul.lo.s64 	%rd25960, %rd25959, 1099511628211;
	shr.u64 	%rd25961, %rd25937, 48;
	and.b64  	%rd25962, %rd25961, 255;
	xor.b64  	%rd25963, %rd25962, %rd25960;
	mul.lo.s64 	%rd25964, %rd25963, 1099511628211;
	shr.u64 	%rd25965, %rd25937, 56;
	xor.b64  	%rd25966, %rd25965, %rd25964;
	mul.lo.s64 	%rd25967, %rd25966, 1099511628211;
	ld.u64 	%rd25968, [%rd25936+8];
	and.b64  	%rd25969, %rd25968, 255;
	xor.b64  	%rd25970, %rd25969, %rd25967;
	mul.lo.s64 	%rd25971, %rd25970, 1099511628211;
	shr.u64 	%rd25972, %rd25968, 8;
	and.b64  	%rd25973, %rd25972, 255;
	xor.b64  	%rd25974, %rd25973, %rd25971;
	mul.lo.s64 	%rd25975, %rd25974, 1099511628211;
	shr.u64 	%rd25976, %rd25968, 16;
	and.b64  	%rd25977, %rd25976, 255;
	xor.b64  	%rd25978, %rd25977, %rd25975;
	mul.lo.s64 	%rd25979, %rd25978, 1099511628211;
	shr.u64 	%rd25980, %rd25968, 24;
	and.b64  	%rd25981, %rd25980, 255;
	xor.b64  	%rd25982, %rd25981, %rd25979;
	mul.lo.s64 	%rd25983, %rd25982, 1099511628211;
	shr.u64 	%rd25984, %rd25968, 32;
	and.b64  	%rd25985, %rd25984, 255;
	xor.b64  	%rd25986, %rd25985, %rd25983;
	mul.lo.s64 	%rd25987, %rd25986, 1099511628211;
	shr.u64 	%rd25988, %rd25968, 40;
	and.b64  	%rd25989, %rd25988, 255;
	xor.b64  	%rd25990, %rd25989, %rd25987;
	mul.lo.s64 	%rd25991, %rd25990, 1099511628211;
	shr.u64 	%rd25992, %rd25968, 48;
	and.b64  	%rd25993, %rd25992, 255;
	xor.b64  	%rd25994, %rd25993, %rd25991;
	mul.lo.s64 	%rd25995, %rd25994, 1099511628211;
	shr.u64 	%rd25996, %rd25968, 56;
	xor.b64  	%rd25997, %rd25996, %rd25995;
	mul.lo.s64 	%rd37200, %rd25997, 1099511628211;
	add.s64 	%rd37198, %rd37198, 2;
	setp.ne.s64 	%p1202, %rd37198, %rd37201;
	@%p1202 bra 	$L__BB24_375;
$L__BB24_376:
	setp.eq.s64 	%p1203, %rd124, 0;
	@%p1203 bra 	$L__BB24_378;
	shl.b64 	%rd25998, %rd37201, 3;
	add.s64 	%rd25999, %rd37097, %rd25998;
	ld.u64 	%rd26000, [%rd25999];
	and.b64  	%rd26001, %rd26000, 255;
	xor.b64  	%rd26002, %rd26001, %rd37200;
	mul.lo.s64 	%rd26003, %rd26002, 1099511628211;
	shr.u64 	%rd26004, %rd26000, 8;
	and.b64  	%rd26005, %rd26004, 255;
	xor.b64  	%rd26006, %rd26005, %rd26003;
	mul.lo.s64 	%rd26007, %rd26006, 1099511628211;
	shr.u64 	%rd26008, %rd26000, 16;
	and.b64  	%rd26009, %rd26008, 255;
	xor.b64  	%rd26010, %rd26009, %rd26007;
	mul.lo.s64 	%rd26011, %rd26010, 1099511628211;
	shr.u64 	%rd26012, %rd26000, 24;
	and.b64  	%rd26013, %rd26012, 255;
	xor.b64  	%rd26014, %rd26013, %rd26011;
	mul.lo.s64 	%rd26015, %rd26014, 1099511628211;
	shr.u64 	%rd26016, %rd26000, 32;
	and.b64  	%rd26017, %rd26016, 255;
	xor.b64  	%rd26018, %rd26017, %rd26015;
	mul.lo.s64 	%rd26019, %rd26018, 1099511628211;
	shr.u64 	%rd26020, %rd26000, 40;
	and.b64  	%rd26021, %rd26020, 255;
	xor.b64  	%rd26022, %rd26021, %rd26019;
	mul.lo.s64 	%rd26023, %rd26022, 1099511628211;
	shr.u64 	%rd26024, %rd26000, 48;
	and.b64  	%rd26025, %rd26024, 255;
	xor.b64  	%rd26026, %rd26025, %rd26023;
	mul.lo.s64 	%rd26027, %rd26026, 1099511628211;
	shr.u64 	%rd26028, %rd26000, 56;
	xor.b64  	%rd26029, %rd26028, %rd26027;
	mul.lo.s64 	%rd37200, %rd26029, 1099511628211;
$L__BB24_378:
	setp.lt.u64 	%p1204, %rd37194, %rd37200;
	mov.u64 	%rd37205, %rd37016;
	@%p1204 bra 	$L__BB24_379;
	bra.uni 	$L__BB24_384;
$L__BB24_379:
	mov.u64 	%rd37205, %rd37097;
	mov.u64 	%rd37097, %rd37016;
	bra.uni 	$L__BB24_384;
$L__BB24_380:
	setp.eq.s32 	%p1205, %r118, 0;
	mov.u64 	%rd37205, %rd37016;
	@%p1205 bra 	$L__BB24_384;
	mov.b64 	%rd37204, 0;
$L__BB24_382:
	shl.b64 	%rd26031, %rd37204, 3;
	add.s64 	%rd26032, %rd37016, %rd26031;
	ld.u64 	%rd26033, [%rd26032];
	add.s64 	%rd26034, %rd37097, %rd26031;
	ld.u64 	%rd26035, [%rd26034];
	setp.lt.u64 	%p1206, %rd26033, %rd26035;
	@%p1206 bra 	$L__BB24_379;
	add.s64 	%rd37204, %rd37204, 1;
	setp.eq.s64 	%p1207, %rd37204, %rd13;
	mov.u64 	%rd37205, %rd37016;
	@%p1207 bra 	$L__BB24_384;
	bra.uni 	$L__BB24_382;
$L__BB24_384:
	setp.eq.s64 	%p1208, %rd3822, 1;
	mov.b64 	%rd37209, -3750763034362895579;
	mov.b64 	%rd37210, 0;
	@%p1208 bra 	$L__BB24_387;
	and.b64  	%rd37210, %rd3822, -2;
	mov.b64 	%rd37209, -3750763034362895579;
	mov.b64 	%rd37207, 0;
$L__BB24_386:
	shl.b64 	%rd26041, %rd37207, 3;
	add.s64 	%rd26042, %rd37043, %rd26041;
	ld.u64 	%rd26043, [%rd26042];
	and.b64  	%rd26044, %rd26043, 255;
	xor.b64  	%rd26045, %rd26044, %rd37209;
	mul.lo.s64 	%rd26046, %rd26045, 1099511628211;
	shr.u64 	%rd26047, %rd26043, 8;
	and.b64  	%rd26048, %rd26047, 255;
	xor.b64  	%rd26049, %rd26048, %rd26046;
	mul.lo.s64 	%rd26050, %rd26049, 1099511628211;
	shr.u64 	%rd26051, %rd26043, 16;
	and.b64  	%rd26052, %rd26051, 255;
	xor.b64  	%rd26053, %rd26052, %rd26050;
	mul.lo.s64 	%rd26054, %rd26053, 1099511628211;
	shr.u64 	%rd26055, %rd26043, 24;
	and.b64  	%rd26056, %rd26055, 255;
	xor.b64  	%rd26057, %rd26056, %rd26054;
	mul.lo.s64 	%rd26058, %rd26057, 1099511628211;
	shr.u64 	%rd26059, %rd26043, 32;
	and.b64  	%rd26060, %rd26059, 255;
	xor.b64  	%rd26061, %rd26060, %rd26058;
	mul.lo.s64 	%rd26062, %rd26061, 1099511628211;
	shr.u64 	%rd26063, %rd26043, 40;
	and.b64  	%rd26064, %rd26063, 255;
	xor.b64  	%rd26065, %rd26064, %rd26062;
	mul.lo.s64 	%rd26066, %rd26065, 1099511628211;
	shr.u64 	%rd26067, %rd26043, 48;
	and.b64  	%rd26068, %rd26067, 255;
	xor.b64  	%rd26069, %rd26068, %rd26066;
	mul.lo.s64 	%rd26070, %rd26069, 1099511628211;
	shr.u64 	%rd26071, %rd26043, 56;
	xor.b64  	%rd26072, %rd26071, %rd26070;
	mul.lo.s64 	%rd26073, %rd26072, 1099511628211;
	ld.u64 	%rd26074, [%rd26042+8];
	and.b64  	%rd26075, %rd26074, 255;
	xor.b64  	%rd26076, %rd26075, %rd26073;
	mul.lo.s64 	%rd26077, %rd26076, 1099511628211;
	shr.u64 	%rd26078, %rd26074, 8;
	and.b64  	%rd26079, %rd26078, 255;
	xor.b64  	%rd26080, %rd26079, %rd26077;
	mul.lo.s64 	%rd26081, %rd26080, 1099511628211;
	shr.u64 	%rd26082, %rd26074, 16;
	and.b64  	%rd26083, %rd26082, 255;
	xor.b64  	%rd26084, %rd26083, %rd26081;
	mul.lo.s64 	%rd26085, %rd26084, 1099511628211;
	shr.u64 	%rd26086, %rd26074, 24;
	and.b64  	%rd26087, %rd26086, 255;
	xor.b64  	%rd26088, %rd26087, %rd26085;
	mul.lo.s64 	%rd26089, %rd26088, 1099511628211;
	shr.u64 	%rd26090, %rd26074, 32;
	and.b64  	%rd26091, %rd26090, 255;
	xor.b64  	%rd26092, %rd26091, %rd26089;
	mul.lo.s64 	%rd26093, %rd26092, 1099511628211;
	shr.u64 	%rd26094, %rd26074, 40;
	and.b64  	%rd26095, %rd26094, 255;
	xor.b64  	%rd26096, %rd26095, %rd26093;
	mul.lo.s64 	%rd26097, %rd26096, 1099511628211;
	shr.u64 	%rd26098, %rd26074, 48;
	and.b64  	%rd26099, %rd26098, 255;
	xor.b64  	%rd26100, %rd26099, %rd26097;
	mul.lo.s64 	%rd26101, %rd26100, 1099511628211;
	shr.u64 	%rd26102, %rd26074, 56;
	xor.b64  	%rd26103, %rd26102, %rd26101;
	mul.lo.s64 	%rd37209, %rd26103, 1099511628211;
	add.s64 	%rd37207, %rd37207, 2;
	setp.ne.s64 	%p1209, %rd37207, %rd37210;
	@%p1209 bra 	$L__BB24_386;
$L__BB24_387:
	setp.eq.s64 	%p1210, %rd124, 0;
	@%p1210 bra 	$L__BB24_389;
	shl.b64 	%rd26104, %rd37210, 3;
	add.s64 	%rd26105, %rd37043, %rd26104;
	ld.u64 	%rd26106, [%rd26105];
	and.b64  	%rd26107, %rd26106, 255;
	xor.b64  	%rd26108, %rd26107, %rd37209;
	mul.lo.s64 	%rd26109, %rd26108, 1099511628211;
	shr.u64 	%rd26110, %rd26106, 8;
	and.b64  	%rd26111, %rd26110, 255;
	xor.b64  	%rd26112, %rd26111, %rd26109;
	mul.lo.s64 	%rd26113, %rd26112, 1099511628211;
	shr.u64 	%rd26114, %rd26106, 16;
	and.b64  	%rd26115, %rd26114, 255;
	xor.b64  	%rd26116, %rd26115, %rd26113;
	mul.lo.s64 	%rd26117, %rd26116, 1099511628211;
	shr.u64 	%rd26118, %rd26106, 24;
	and.b64  	%rd26119, %rd26118, 255;
	xor.b64  	%rd26120, %rd26119, %rd26117;
	mul.lo.s64 	%rd26121, %rd26120, 1099511628211;
	shr.u64 	%rd26122, %rd26106, 32;
	and.b64  	%rd26123, %rd26122, 255;
	xor.b64  	%rd26124, %rd26123, %rd26121;
	mul.lo.s64 	%rd26125, %rd26124, 1099511628211;
	shr.u64 	%rd26126, %rd26106, 40;
	and.b64  	%rd26127, %rd26126, 255;
	xor.b64  	%rd26128, %rd26127, %rd26125;
	mul.lo.s64 	%rd26129, %rd26128, 1099511628211;
	shr.u64 	%rd26130, %rd26106, 48;
	and.b64  	%rd26131, %rd26130, 255;
	xor.b64  	%rd26132, %rd26131, %rd26129;
	mul.lo.s64 	%rd26133, %rd26132, 1099511628211;
	shr.u64 	%rd26134, %rd26106, 56;
	xor.b64  	%rd26135, %rd26134, %rd26133;
	mul.lo.s64 	%rd37209, %rd26135, 1099511628211;
$L__BB24_389:
	setp.eq.s64 	%p1211, %rd3822, 1;
	mov.b64 	%rd37215, -3750763034362895579;
	mov.b64 	%rd37216, 0;
	@%p1211 bra 	$L__BB24_392;
	and.b64  	%rd37216, %rd3822, -2;
	mov.b64 	%rd37215, -3750763034362895579;
	mov.b64 	%rd37213, 0;
$L__BB24_391:
	shl.b64 	%rd26141, %rd37213, 3;
	add.s64 	%rd26142, %rd37124, %rd26141;
	ld.u64 	%rd26143, [%rd26142];
	and.b64  	%rd26144, %rd26143, 255;
	xor.b64  	%rd26145, %rd26144, %rd37215;
	mul.lo.s64 	%rd26146, %rd26145, 1099511628211;
	shr.u64 	%rd26147, %rd26143, 8;
	and.b64  	%rd26148, %rd26147, 255;
	xor.b64  	%rd26149, %rd26148, %rd26146;
	mul.lo.s64 	%rd26150, %rd26149, 1099511628211;
	shr.u64 	%rd26151, %rd26143, 16;
	and.b64  	%rd26152, %rd26151, 255;
	xor.b64  	%rd26153, %rd26152, %rd26150;
	mul.lo.s64 	%rd26154, %rd26153, 1099511628211;
	shr.u64 	%rd26155, %rd26143, 24;
	and.b64  	%rd26156, %rd26155, 255;
	xor.b64  	%rd26157, %rd26156, %rd26154;
	mul.lo.s64 	%rd26158, %rd26157, 1099511628211;
	shr.u64 	%rd26159, %rd26143, 32;
	and.b64  	%rd26160, %rd26159, 255;
	xor.b64  	%rd26161, %rd26160, %rd26158;
	mul.lo.s64 	%rd26162, %rd26161, 1099511628211;
	shr.u64 	%rd26163, %rd26143, 40;
	and.b64  	%rd26164, %rd26163, 255;
	xor.b64  	%rd26165, %rd26164, %rd26162;
	mul.lo.s64 	%rd26166, %rd26165, 1099511628211;
	shr.u64 	%rd26167, %rd26143, 48;
	and.b64  	%rd26168, %rd26167, 255;
	xor.b64  	%rd26169, %rd26168, %rd26166;
	mul.lo.s64 	%rd26170, %rd26169, 1099511628211;
	shr.u64 	%rd26171, %rd26143, 56;
	xor.b64  	%rd26172, %rd26171, %rd26170;
	mul.lo.s64 	%rd26173, %rd26172, 1099511628211;
	ld.u64 	%rd26174, [%rd26142+8];
	and.b64  	%rd26175, %rd26174, 255;
	xor.b64  	%rd26176, %rd26175, %rd26173;
	mul.lo.s64 	%rd26177, %rd26176, 1099511628211;
	shr.u64 	%rd26178, %rd26174, 8;
	and.b64  	%rd26179, %rd26178, 255;
	xor.b64  	%rd26180, %rd26179, %rd26177;
	mul.lo.s64 	%rd26181, %rd26180, 1099511628211;
	shr.u64 	%rd26182, %rd26174, 16;
	and.b64  	%rd26183, %rd26182, 255;
	xor.b64  	%rd26184, %rd26183, %rd26181;
	mul.lo.s64 	%rd26185, %rd26184, 1099511628211;
	shr.u64 	%rd26186, %rd26174, 24;
	and.b64  	%rd26187, %rd26186, 255;
	xor.b64  	%rd26188, %rd26187, %rd26185;
	mul.lo.s64 	%rd26189, %rd26188, 1099511628211;
	shr.u64 	%rd26190, %rd26174, 32;
	and.b64  	%rd26191, %rd26190, 255;
	xor.b64  	%rd26192, %rd26191, %rd26189;
	mul.lo.s64 	%rd26193, %rd26192, 1099511628211;
	shr.u64 	%rd26194, %rd26174, 40;
	and.b64  	%rd26195, %rd26194, 255;
	xor.b64  	%rd26196, %rd26195, %rd26193;
	mul.lo.s64 	%rd26197, %rd26196, 1099511628211;
	shr.u64 	%rd26198, %rd26174, 48;
	and.b64  	%rd26199, %rd26198, 255;
	xor.b64  	%rd26200, %rd26199, %rd26197;
	mul.lo.s64 	%rd26201, %rd26200, 1099511628211;
	shr.u64 	%rd26202, %rd26174, 56;
	xor.b64  	%rd26203, %rd26202, %rd26201;
	mul.lo.s64 	%rd37215, %rd26203, 1099511628211;
	add.s64 	%rd37213, %rd37213, 2;
	setp.ne.s64 	%p1212, %rd37213, %rd37216;
	@%p1212 bra 	$L__BB24_391;
$L__BB24_392:
	setp.eq.s64 	%p1213, %rd124, 0;
	@%p1213 bra 	$L__BB24_394;
	shl.b64 	%rd26204, %rd37216, 3;
	add.s64 	%rd26205, %rd37124, %rd26204;
	ld.u64 	%rd26206, [%rd26205];
	and.b64  	%rd26207, %rd26206, 255;
	xor.b64  	%rd26208, %rd26207, %rd37215;
	mul.lo.s64 	%rd26209, %rd26208, 1099511628211;
	shr.u64 	%rd26210, %rd26206, 8;
	and.b64  	%rd26211, %rd26210, 255;
	xor.b64  	%rd26212, %rd26211, %rd26209;
	mul.lo.s64 	%rd26213, %rd26212, 1099511628211;
	shr.u64 	%rd26214, %rd26206, 16;
	and.b64  	%rd26215, %rd26214, 255;
	xor.b64  	%rd26216, %rd26215, %rd26213;
	mul.lo.s64 	%rd26217, %rd26216, 1099511628211;
	shr.u64 	%rd26218, %rd26206, 24;
	and.b64  	%rd26219, %rd26218, 255;
	xor.b64  	%rd26220, %rd26219, %rd26217;
	mul.lo.s64 	%rd26221, %rd26220, 1099511628211;
	shr.u64 	%rd26222, %rd26206, 32;
	and.b64  	%rd26223, %rd26222, 255;
	xor.b64  	%rd26224, %rd26223, %rd26221;
	mul.lo.s64 	%rd26225, %rd26224, 1099511628211;
	shr.u64 	%rd26226, %rd26206, 40;
	and.b64  	%rd26227, %rd26226, 255;
	xor.b64  	%rd26228, %rd26227, %rd26225;
	mul.lo.s64 	%rd26229, %rd26228, 1099511628211;
	shr.u64 	%rd26230, %rd26206, 48;
	and.b64  	%rd26231, %rd26230, 255;
	xor.b64  	%rd26232, %rd26231, %rd26229;
	mul.lo.s64 	%rd26233, %rd26232, 1099511628211;
	shr.u64 	%rd26234, %rd26206, 56;
	xor.b64  	%rd26235, %rd26234, %rd26233;
	mul.lo.s64 	%rd37215, %rd26235, 1099511628211;
$L__BB24_394:
	setp.eq.s64 	%p1214, %rd37209, %rd37215;
	@%p1214 bra 	$L__BB24_407;
	setp.eq.s64 	%p1215, %rd3822, 1;
	mov.b64 	%rd37221, -3750763034362895579;
	mov.b64 	%rd37222, 0;
	@%p1215 bra 	$L__BB24_398;
	and.b64  	%rd37222, %rd3822, -2;
	mov.b64 	%rd37221, -3750763034362895579;
	mov.b64 	%rd37219, 0;
$L__BB24_397:
	shl.b64 	%rd26241, %rd37219, 3;
	add.s64 	%rd26242, %rd37043, %rd26241;
	ld.u64 	%rd26243, [%rd26242];
	and.b64  	%rd26244, %rd26243, 255;
	xor.b64  	%rd26245, %rd26244, %rd37221;
	mul.lo.s64 	%rd26246, %rd26245, 1099511628211;
	shr.u64 	%rd26247, %rd26243, 8;
	and.b64  	%rd26248, %rd26247, 255;
	xor.b64  	%rd26249, %rd26248, %rd26246;
	mul.lo.s64 	%rd26250, %rd26249, 1099511628211;
	shr.u64 	%rd26251, %rd26243, 16;
	and.b64  	%rd26252, %rd26251, 255;
	xor.b64  	%rd26253, %rd26252, %rd26250;
	mul.lo.s64 	%rd26254, %rd26253, 1099511628211;
	shr.u64 	%rd26255, %rd26243, 24;
	and.b64  	%rd26256, %rd26255, 255;
	xor.b64  	%rd26257, %rd26256, %rd26254;
	mul.lo.s64 	%rd26258, %rd26257, 1099511628211;
	shr.u64 	%rd26259, %rd26243, 32;
	and.b64  	%rd26260, %rd26259, 255;
	xor.b64  	%rd26261, %rd26260, %rd26258;
	mul.lo.s64 	%rd26262, %rd26261, 1099511628211;
	shr.u64 	%rd26263, %rd26243, 40;
	and.b64  	%rd26264, %rd26263, 255;
	xor.b64  	%rd26265, %rd26264, %rd26262;
	mul.lo.s64 	%rd26266, %rd26265, 1099511628211;
	shr.u64 	%rd26267, %rd26243, 48;
	and.b64  	%rd26268, %rd26267, 255;
	xor.b64  	%rd26269, %rd26268, %rd26266;
	mul.lo.s64 	%rd26270, %rd26269, 1099511628211;
	shr.u64 	%rd26271, %rd26243, 56;
	xor.b64  	%rd26272, %rd26271, %rd26270;
	mul.lo.s64 	%rd26273, %rd26272, 1099511628211;
	ld.u64 	%rd26274, [%rd26242+8];
	and.b64  	%rd26275, %rd26274, 255;
	xor.b64  	%rd26276, %rd26275, %rd26273;
	mul.lo.s64 	%rd26277, %rd26276, 1099511628211;
	shr.u64 	%rd26278, %rd26274, 8;
	and.b64  	%rd26279, %rd26278, 255;
	xor.b64  	%rd26280, %rd26279, %rd26277;
	mul.lo.s64 	%rd26281, %rd26280, 1099511628211;
	shr.u64 	%rd26282, %rd26274, 16;
	and.b64  	%rd26283, %rd26282, 255;
	xor.b64  	%rd26284, %rd26283, %rd26281;
	mul.lo.s64 	%rd26285, %rd26284, 1099511628211;
	shr.u64 	%rd26286, %rd26274, 24;
	and.b64  	%rd26287, %rd26286, 255;
	xor.b64  	%rd26288, %rd26287, %rd26285;
	mul.lo.s64 	%rd26289, %rd26288, 1099511628211;
	shr.u64 	%rd26290, %rd26274, 32;
	and.b64  	%rd26291, %rd26290, 255;
	xor.b64  	%rd26292, %rd26291, %rd26289;
	mul.lo.s64 	%rd26293, %rd26292, 1099511628211;
	shr.u64 	%rd26294, %rd26274, 40;
	and.b64  	%rd26295, %rd26294, 255;
	xor.b64  	%rd26296, %rd26295, %rd26293;
	mul.lo.s64 	%rd26297, %rd26296, 1099511628211;
	shr.u64 	%rd26298, %rd26274, 48;
	and.b64  	%rd26299, %rd26298, 255;
	xor.b64  	%rd26300, %rd26299, %rd26297;
	mul.lo.s64 	%rd26301, %rd26300, 1099511628211;
	shr.u64 	%rd26302, %rd26274, 56;
	xor.b64  	%rd26303, %rd26302, %rd26301;
	mul.lo.s64 	%rd37221, %rd26303, 1099511628211;
	add.s64 	%rd37219, %rd37219, 2;
	setp.ne.s64 	%p1216, %rd37219, %rd37222;
	@%p1216 bra 	$L__BB24_397;
$L__BB24_398:
	setp.eq.s64 	%p1217, %rd124, 0;
	@%p1217 bra 	$L__BB24_400;
	shl.b64 	%rd26304, %rd37222, 3;
	add.s64 	%rd26305, %rd37043, %rd26304;
	ld.u64 	%rd26306, [%rd26305];
	and.b64  	%rd26307, %rd26306, 255;
	xor.b64  	%rd26308, %rd26307, %rd37221;
	mul.lo.s64 	%rd26309, %rd26308, 1099511628211;
	shr.u64 	%rd26310, %rd26306, 8;
	and.b64  	%rd26311, %rd26310, 255;
	xor.b64  	%rd26312, %rd26311, %rd26309;
	mul.lo.s64 	%rd26313, %rd26312, 1099511628211;
	shr.u64 	%rd26314, %rd26306, 16;
	and.b64  	%rd26315, %rd26314, 255;
	xor.b64  	%rd26316, %rd26315, %rd26313;
	mul.lo.s64 	%rd26317, %rd26316, 1099511628211;
	shr.u64 	%rd26318, %rd26306, 24;
	and.b64  	%rd26319, %rd26318, 255;
	xor.b64  	%rd26320, %rd26319, %rd26317;
	mul.lo.s64 	%rd26321, %rd26320, 1099511628211;
	shr.u64 	%rd26322, %rd26306, 32;
	and.b64  	%rd26323, %rd26322, 255;
	xor.b64  	%rd26324, %rd26323, %rd26321;
	mul.lo.s64 	%rd26325, %rd26324, 1099511628211;
	shr.u64 	%rd26326, %rd26306, 40;
	and.b64  	%rd26327, %rd26326, 255;
	xor.b64  	%rd26328, %rd26327, %rd26325;
	mul.lo.s64 	%rd26329, %rd26328, 1099511628211;
	shr.u64 	%rd26330, %rd26306, 48;
	and.b64  	%rd26331, %rd26330, 255;
	xor.b64  	%rd26332, %rd26331, %rd26329;
	mul.lo.s64 	%rd26333, %rd26332, 1099511628211;
	shr.u64 	%rd26334, %rd26306, 56;
	xor.b64  	%rd26335, %rd26334, %rd26333;
	mul.lo.s64 	%rd37221, %rd26335, 1099511628211;
$L__BB24_400:
	setp.eq.s64 	%p1218, %rd3822, 1;
	mov.b64 	%rd37227, -3750763034362895579;
	mov.b64 	%rd37228, 0;
	@%p1218 bra 	$L__BB24_403;
	and.b64  	%rd37228, %rd3822, -2;
	mov.b64 	%rd37227, -3750763034362895579;
	mov.b64 	%rd37225, 0;
$L__BB24_402:
	shl.b64 	%rd26341, %rd37225, 3;
	add.s64 	%rd26342, %rd37124, %rd26341;
	ld.u64 	%rd26343, [%rd26342];
	and.b64  	%rd26344, %rd26343, 255;
	xor.b64  	%rd26345, %rd26344, %rd37227;
	mul.lo.s64 	%rd26346, %rd26345, 1099511628211;
	shr.u64 	%rd26347, %rd26343, 8;
	and.b64  	%rd26348, %rd26347, 255;
	xor.b64  	%rd26349, %rd26348, %rd26346;
	mul.lo.s64 	%rd26350, %rd26349, 1099511628211;
	shr.u64 	%rd26351, %rd26343, 16;
	and.b64  	%rd26352, %rd26351, 255;
	xor.b64  	%rd26353, %rd26352, %rd26350;
	mul.lo.s64 	%rd26354, %rd26353, 1099511628211;
	shr.u64 	%rd26355, %rd26343, 24;
	and.b64  	%rd26356, %rd26355, 255;
	xor.b64  	%rd26357, %rd26356, %rd26354;
	mul.lo.s64 	%rd26358, %rd26357, 1099511628211;
	shr.u64 	%rd26359, %rd26343, 32;
	and.b64  	%rd26360, %rd26359, 255;
	xor.b64  	%rd26361, %rd26360, %rd26358;
	mul.lo.s64 	%rd26362, %rd26361, 1099511628211;
	shr.u64 	%rd26363, %rd26343, 40;
	and.b64  	%rd26364, %rd26363, 255;
	xor.b64  	%rd26365, %rd26364, %rd26362;
	mul.lo.s64 	%rd26366, %rd26365, 1099511628211;
	shr.u64 	%rd26367, %rd26343, 48;
	and.b64  	%rd26368, %rd26367, 255;
	xor.b64  	%rd26369, %rd26368, %rd26366;
	mul.lo.s64 	%rd26370, %rd26369, 1099511628211;
	shr.u64 	%rd26371, %rd26343, 56;
	xor.b64  	%rd26372, %rd26371, %rd26370;
	mul.lo.s64 	%rd26373, %rd26372, 1099511628211;
	ld.u64 	%rd26374, [%rd26342+8];
	and.b64  	%rd26375, %rd26374, 255;
	xor.b64  	%rd26376, %rd26375, %rd26373;
	mul.lo.s64 	%rd26377, %rd26376, 1099511628211;
	shr.u64 	%rd26378, %rd26374, 8;
	and.b64  	%rd26379, %rd26378, 255;
	xor.b64  	%rd26380, %rd26379, %rd26377;
	mul.lo.s64 	%rd26381, %rd26380, 1099511628211;
	shr.u64 	%rd26382, %rd26374, 16;
	and.b64  	%rd26383, %rd26382, 255;
	xor.b64  	%rd26384, %rd26383, %rd26381;
	mul.lo.s64 	%rd26385, %rd26384, 1099511628211;
	shr.u64 	%rd26386, %rd26374, 24;
	and.b64  	%rd26387, %rd26386, 255;
	xor.b64  	%rd26388, %rd26387, %rd26385;
	mul.lo.s64 	%rd26389, %rd26388, 1099511628211;
	shr.u64 	%rd26390, %rd26374, 32;
	and.b64  	%rd26391, %rd26390, 255;
	xor.b64  	%rd26392, %rd26391, %rd26389;
	mul.lo.s64 	%rd26393, %rd26392, 1099511628211;
	shr.u64 	%rd26394, %rd26374, 40;
	and.b64  	%rd26395, %rd26394, 255;
	xor.b64  	%rd26396, %rd26395, %rd26393;
	mul.lo.s64 	%rd26397, %rd26396, 1099511628211;
	shr.u64 	%rd26398, %rd26374, 48;
	and.b64  	%rd26399, %rd26398, 255;
	xor.b64  	%rd26400, %rd26399, %rd26397;
	mul.lo.s64 	%rd26401, %rd26400, 1099511628211;
	shr.u64 	%rd26402, %rd26374, 56;
	xor.b64  	%rd26403, %rd26402, %rd26401;
	mul.lo.s64 	%rd37227, %rd26403, 1099511628211;
	add.s64 	%rd37225, %rd37225, 2;
	setp.ne.s64 	%p1219, %rd37225, %rd37228;
	@%p1219 bra 	$L__BB24_402;
$L__BB24_403:
	setp.eq.s64 	%p1220, %rd124, 0;
	@%p1220 bra 	$L__BB24_405;
	shl.b64 	%rd26404, %rd37228, 3;
	add.s64 	%rd26405, %rd37124, %rd26404;
	ld.u64 	%rd26406, [%rd26405];
	and.b64  	%rd26407, %rd26406, 255;
	xor.b64  	%rd26408, %rd26407, %rd37227;
	mul.lo.s64 	%rd26409, %rd26408, 1099511628211;
	shr.u64 	%rd26410, %rd26406, 8;
	and.b64  	%rd26411, %rd26410, 255;
	xor.b64  	%rd26412, %rd26411, %rd26409;
	mul.lo.s64 	%rd26413, %rd26412, 1099511628211;
	shr.u64 	%rd26414, %rd26406, 16;
	and.b64  	%rd26415, %rd26414, 255;
	xor.b64  	%rd26416, %rd26415, %rd26413;
	mul.lo.s64 	%rd26417, %rd26416, 1099511628211;
	shr.u64 	%rd26418, %rd26406, 24;
	and.b64  	%rd26419, %rd26418, 255;
	xor.b64  	%rd26420, %rd26419, %rd26417;
	mul.lo.s64 	%rd26421, %rd26420, 1099511628211;
	shr.u64 	%rd26422, %rd26406, 32;
	and.b64  	%rd26423, %rd26422, 255;
	xor.b64  	%rd26424, %rd26423, %rd26421;
	mul.lo.s64 	%rd26425, %rd26424, 1099511628211;
	shr.u64 	%rd26426, %rd26406, 40;
	and.b64  	%rd26427, %rd26426, 255;
	xor.b64  	%rd26428, %rd26427, %rd26425;
	mul.lo.s64 	%rd26429, %rd26428, 1099511628211;
	shr.u64 	%rd26430, %rd26406, 48;
	and.b64  	%rd26431, %rd26430, 255;
	xor.b64  	%rd26432, %rd26431, %rd26429;
	mul.lo.s64 	%rd26433, %rd26432, 1099511628211;
	shr.u64 	%rd26434, %rd26406, 56;
	xor.b64  	%rd26435, %rd26434, %rd26433;
	mul.lo.s64 	%rd37227, %rd26435, 1099511628211;
$L__BB24_405:
	setp.lt.u64 	%p1221, %rd37221, %rd37227;
	mov.u64 	%rd37232, %rd37043;
	@%p1221 bra 	$L__BB24_406;
	bra.uni 	$L__BB24_411;
$L__BB24_406:
	mov.u64 	%rd37232, %rd37124;
	mov.u64 	%rd37124, %rd37043;
	bra.uni 	$L__BB24_411;
$L__BB24_407:
	setp.eq.s32 	%p1222, %r118, 0;
	mov.u64 	%rd37232, %rd37043;
	@%p1222 bra 	$L__BB24_411;
	mov.b64 	%rd37231, 0;
$L__BB24_409:
	shl.b64 	%rd26437, %rd37231, 3;
	add.s64 	%rd26438, %rd37043, %rd26437;
	ld.u64 	%rd26439, [%rd26438];
	add.s64 	%rd26440, %rd37124, %rd26437;
	ld.u64 	%rd26441, [%rd26440];
	setp.lt.u64 	%p1223, %rd26439, %rd26441;
	@%p1223 bra 	$L__BB24_406;
	add.s64 	%rd37231, %rd37231, 1;
	setp.eq.s64 	%p1224, %rd37231, %rd13;
	mov.u64 	%rd37232, %rd37043;
	@%p1224 bra 	$L__BB24_411;
	bra.uni 	$L__BB24_409;
$L__BB24_411:
	setp.eq.s64 	%p1225, %rd3822, 1;
	mov.b64 	%rd37236, -3750763034362895579;
	mov.b64 	%rd37237, 0;
	@%p1225 bra 	$L__BB24_414;
	and.b64  	%rd37237, %rd3822, -2;
	mov.b64 	%rd37236, -3750763034362895579;
	mov.b64 	%rd37234, 0;
$L__BB24_413:
	shl.b64 	%rd26447, %rd37234, 3;
	add.s64 	%rd26448, %rd37070, %rd26447;
	ld.u64 	%rd26449, [%rd26448];
	and.b64  	%rd26450, %rd26449, 255;
	xor.b64  	%rd26451, %rd26450, %rd37236;
	mul.lo.s64 	%rd26452, %rd26451, 1099511628211;
	shr.u64 	%rd26453, %rd26449, 8;
	and.b64  	%rd26454, %rd26453, 255;
	xor.b64  	%rd26455, %rd26454, %rd26452;
	mul.lo.s64 	%rd26456, %rd26455, 1099511628211;
	shr.u64 	%rd26457, %rd26449, 16;
	and.b64  	%rd26458, %rd26457, 255;
	xor.b64  	%rd26459, %rd26458, %rd26456;
	mul.lo.s64 	%rd26460, %rd26459, 1099511628211;
	shr.u64 	%rd26461, %rd26449, 24;
	and.b64  	%rd26462, %rd26461, 255;
	xor.b64  	%rd26463, %rd26462, %rd26460;
	mul.lo.s64 	%rd26464, %rd26463, 1099511628211;
	shr.u64 	%rd26465, %rd26449, 32;
	and.b64  	%rd26466, %rd26465, 255;
	xor.b64  	%rd26467, %rd26466, %rd26464;
	mul.lo.s64 	%rd26468, %rd26467, 1099511628211;
	shr.u64 	%rd26469, %rd26449, 40;
	and.b64  	%rd26470, %rd26469, 255;
	xor.b64  	%rd26471, %rd26470, %rd26468;
	mul.lo.s64 	%rd26472, %rd26471, 1099511628211;
	shr.u64 	%rd26473, %rd26449, 48;
	and.b64  	%rd26474, %rd26473, 255;
	xor.b64  	%rd26475, %rd26474, %rd26472;
	mul.lo.s64 	%rd26476, %rd26475, 1099511628211;
	shr.u64 	%rd26477, %rd26449, 56;
	xor.b64  	%rd26478, %rd26477, %rd26476;
	mul.lo.s64 	%rd26479, %rd26478, 1099511628211;
	ld.u64 	%rd26480, [%rd26448+8];
	and.b64  	%rd26481, %rd26480, 255;
	xor.b64  	%rd26482, %rd26481, %rd26479;
	mul.lo.s64 	%rd26483, %rd26482, 1099511628211;
	shr.u64 	%rd26484, %rd26480, 8;
	and.b64  	%rd26485, %rd26484, 255;
	xor.b64  	%rd26486, %rd26485, %rd26483;
	mul.lo.s64 	%rd26487, %rd26486, 1099511628211;
	shr.u64 	%rd26488, %rd26480, 16;
	and.b64  	%rd26489, %rd26488, 255;
	xor.b64  	%rd26490, %rd26489, %rd26487;
	mul.lo.s64 	%rd26491, %rd26490, 1099511628211;
	shr.u64 	%rd26492, %rd26480, 24;
	and.b64  	%rd26493, %rd26492, 255;
	xor.b64  	%rd26494, %rd26493, %rd26491;
	mul.lo.s64 	%rd26495, %rd26494, 1099511628211;
	shr.u64 	%rd26496, %rd26480, 32;
	and.b64  	%rd26497, %rd26496, 255;
	xor.b64  	%rd26498, %rd26497, %rd26495;
	mul.lo.s64 	%rd26499, %rd26498, 1099511628211;
	shr.u64 	%rd26500, %rd26480, 40;
	and.b64  	%rd26501, %rd26500, 255;
	xor.b64  	%rd26502, %rd26501, %rd26499;
	mul.lo.s64 	%rd26503, %rd26502, 1099511628211;
	shr.u64 	%rd26504, %rd26480, 48;
	and.b64  	%rd26505, %rd26504, 255;
	xor.b64  	%rd26506, %rd26505, %rd26503;
	mul.lo.s64 	%rd26507, %rd26506, 1099511628211;
	shr.u64 	%rd26508, %rd26480, 56;
	xor.b64  	%rd26509, %rd26508, %rd26507;
	mul.lo.s64 	%rd37236, %rd26509, 1099511628211;
	add.s64 	%rd37234, %rd37234, 2;
	setp.ne.s64 	%p1226, %rd37234, %rd37237;
	@%p1226 bra 	$L__BB24_413;
$L__BB24_414:
	setp.eq.s64 	%p1227, %rd124, 0;
	@%p1227 bra 	$L__BB24_416;
	shl.b64 	%rd26510, %rd37237, 3;
	add.s64 	%rd26511, %rd37070, %rd26510;
	ld.u64 	%rd26512, [%rd26511];
	and.b64  	%rd26513, %rd26512, 255;
	xor.b64  	%rd26514, %rd26513, %rd37236;
	mul.lo.s64 	%rd26515, %rd26514, 1099511628211;
	shr.u64 	%rd26516, %rd26512, 8;
	and.b64  	%rd26517, %rd26516, 255;
	xor.b64  	%rd26518, %rd26517, %rd26515;
	mul.lo.s64 	%rd26519, %rd26518, 1099511628211;
	shr.u64 	%rd26520, %rd26512, 16;
	and.b64  	%rd26521, %rd26520, 255;
	xor.b64  	%rd26522, %rd26521, %rd26519;
	mul.lo.s64 	%rd26523, %rd26522, 1099511628211;
	shr.u64 	%rd26524, %rd26512, 24;
	and.b64  	%rd26525, %rd26524, 255;
	xor.b64  	%rd26526, %rd26525, %rd26523;
	mul.lo.s64 	%rd26527, %rd26526, 1099511628211;
	shr.u64 	%rd26528, %rd26512, 32;
	and.b64  	%rd26529, %rd26528, 255;
	xor.b64  	%rd26530, %rd26529, %rd26527;
	mul.lo.s64 	%rd26531, %rd26530, 1099511628211;
	shr.u64 	%rd26532, %rd26512, 40;
	and.b64  	%rd26533, %rd26532, 255;
	xor.b64  	%rd26534, %rd26533, %rd26531;
	mul.lo.s64 	%rd26535, %rd26534, 1099511628211;
	shr.u64 	%rd26536, %rd26512, 48;
	and.b64  	%rd26537, %rd26536, 255;
	xor.b64  	%rd26538, %rd26537, %rd26535;
	mul.lo.s64 	%rd26539, %rd26538, 1099511628211;
	shr.u64 	%rd26540, %rd26512, 56;
	xor.b64  	%rd26541, %rd26540, %rd26539;
	mul.lo.s64 	%rd37236, %rd26541, 1099511628211;
$L__BB24_416:
	setp.eq.s64 	%p1228, %rd3822, 1;
	mov.b64 	%rd37242, -3750763034362895579;
	mov.b64 	%rd37243, 0;
	@%p1228 bra 	$L__BB24_419;
	and.b64  	%rd37243, %rd3822, -2;
	mov.b64 	%rd37242, -3750763034362895579;
	mov.b64 	%rd37240, 0;
$L__BB24_418:
	shl.b64 	%rd26547, %rd37240, 3;
	add.s64 	%rd26548, %rd37151, %rd26547;
	ld.u64 	%rd26549, [%rd26548];
	and.b64  	%rd26550, %rd26549, 255;
	xor.b64  	%rd26551, %rd26550, %rd37242;
	mul.lo.s64 	%rd26552, %rd26551, 1099511628211;
	shr.u64 	%rd26553, %rd26549, 8;
	and.b64  	%rd26554, %rd26553, 255;
	xor.b64  	%rd26555, %rd26554, %rd26552;
	mul.lo.s64 	%rd26556, %rd26555, 1099511628211;
	shr.u64 	%rd26557, %rd26549, 16;
	and.b64  	%rd26558, %rd26557, 255;
	xor.b64  	%rd26559, %rd26558, %rd26556;
	mul.lo.s64 	%rd26560, %rd26559, 1099511628211;
	shr.u64 	%rd26561, %rd26549, 24;
	and.b64  	%rd26562, %rd26561, 255;
	xor.b64  	%rd26563, %rd26562, %rd26560;
	mul.lo.s64 	%rd26564, %rd26563, 1099511628211;
	shr.u64 	%rd26565, %rd26549, 32;
	and.b64  	%rd26566, %rd26565, 255;
	xor.b64  	%rd26567, %rd26566, %rd26564;
	mul.lo.s64 	%rd26568, %rd26567, 1099511628211;
	shr.u64 	%rd26569, %rd26549, 40;
	and.b64  	%rd26570, %rd26569, 255;
	xor.b64  	%rd26571, %rd26570, %rd26568;
	mul.lo.s64 	%rd26572, %rd26571, 1099511628211;
	shr.u64 	%rd26573, %rd26549, 48;
	and.b64  	%rd26574, %rd26573, 255;
	xor.b64  	%rd26575, %rd26574, %rd26572;
	mul.lo.s64 	%rd26576, %rd26575, 1099511628211;
	shr.u64 	%rd26577, %rd26549, 56;
	xor.b64  	%rd26578, %rd26577, %rd26576;
	mul.lo.s64 	%rd26579, %rd26578, 1099511628211;
	ld.u64 	%rd26580, [%rd26548+8];
	and.b64  	%rd26581, %rd26580, 255;
	xor.b64  	%rd26582, %rd26581, %rd26579;
	mul.lo.s64 	%rd26583, %rd26582, 1099511628211;
	shr.u64 	%rd26584, %rd26580, 8;
	and.b64  	%rd26585, %rd26584, 255;
	xor.b64  	%rd26586, %rd26585, %rd26583;
	mul.lo.s64 	%rd26587, %rd26586, 1099511628211;
	shr.u64 	%rd26588, %rd26580, 16;
	and.b64  	%rd26589, %rd26588, 255;
	xor.b64  	%rd26590, %rd26589, %rd26587;
	mul.lo.s64 	%rd26591, %rd26590, 1099511628211;
	shr.u64 	%rd26592, %rd26580, 24;
	and.b64  	%rd26593, %rd26592, 255;
	xor.b64  	%rd26594, %rd26593, %rd26591;
	mul.lo.s64 	%rd26595, %rd26594, 1099511628211;
	shr.u64 	%rd26596, %rd26580, 32;
	and.b64  	%rd26597, %rd26596, 255;
	xor.b64  	%rd26598, %rd26597, %rd26595;
	mul.lo.s64 	%rd26599, %rd26598, 1099511628211;
	shr.u64 	%rd26600, %rd26580, 40;
	and.b64  	%rd26601, %rd26600, 255;
	xor.b64  	%rd26602, %rd26601, %rd26599;
	mul.lo.s64 	%rd26603, %rd26602, 1099511628211;
	shr.u64 	%rd26604, %rd26580, 48;
	and.b64  	%rd26605, %rd26604, 255;
	xor.b64  	%rd26606, %rd26605, %rd26603;
	mul.lo.s64 	%rd26607, %rd26606, 1099511628211;
	shr.u64 	%rd26608, %rd26580, 56;
	xor.b64  	%rd26609, %rd26608, %rd26607;
	mul.lo.s64 	%rd37242, %rd26609, 1099511628211;
	add.s64 	%rd37240, %rd37240, 2;
	setp.ne.s64 	%p1229, %rd37240, %rd37243;
	@%p1229 bra 	$L__BB24_418;
$L__BB24_419:
	setp.eq.s64 	%p1230, %rd124, 0;
	@%p1230 bra 	$L__BB24_421;
	shl.b64 	%rd26610, %rd37243, 3;
	add.s64 	%rd26611, %rd37151, %rd26610;
	ld.u64 	%rd26612, [%rd26611];
	and.b64  	%rd26613, %rd26612, 255;
	xor.b64  	%rd26614, %rd26613, %rd37242;
	mul.lo.s64 	%rd26615, %rd26614, 1099511628211;
	shr.u64 	%rd26616, %rd26612, 8;
	and.b64  	%rd26617, %rd26616, 255;
	xor.b64  	%rd26618, %rd26617, %rd26615;
	mul.lo.s64 	%rd26619, %rd26618, 1099511628211;
	shr.u64 	%rd26620, %rd26612, 16;
	and.b64  	%rd26621, %rd26620, 255;
	xor.b64  	%rd26622, %rd26621, %rd26619;
	mul.lo.s64 	%rd26623, %rd26622, 1099511628211;
	shr.u64 	%rd26624, %rd26612, 24;
	and.b64  	%rd26625, %rd26624, 255;
	xor.b64  	%rd26626, %rd26625, %rd26623;
	mul.lo.s64 	%rd26627, %rd26626, 1099511628211;
	shr.u64 	%rd26628, %rd26612, 32;
	and.b64  	%rd26629, %rd26628, 255;
	xor.b64  	%rd26630, %rd26629, %rd26627;
	mul.lo.s64 	%rd26631, %rd26630, 1099511628211;
	shr.u64 	%rd26632, %rd26612, 40;
	and.b64  	%rd26633, %rd26632, 255;
	xor.b64  	%rd26634, %rd26633, %rd26631;
	mul.lo.s64 	%rd26635, %rd26634, 1099511628211;
	shr.u64 	%rd26636, %rd26612, 48;
	and.b64  	%rd26637, %rd26636, 255;
	xor.b64  	%rd26638, %rd26637, %rd26635;
	mul.lo.s64 	%rd26639, %rd26638, 1099511628211;
	shr.u64 	%rd26640, %rd26612, 56;
	xor.b64  	%rd26641, %rd26640, %rd26639;
	mul.lo.s64 	%rd37242, %rd26641, 1099511628211;
$L__BB24_421:
	setp.eq.s64 	%p1231, %rd37236, %rd37242;
	@%p1231 bra 	$L__BB24_434;
	setp.eq.s64 	%p1232, %rd3822, 1;
	mov.b64 	%rd37248, -3750763034362895579;
	mov.b64 	%rd37249, 0;
	@%p1232 bra 	$L__BB24_425;
	and.b64  	%rd37249, %rd3822, -2;
	mov.b64 	%rd37248, -3750763034362895579;
	mov.b64 	%rd37246, 0;
$L__BB24_424:
	shl.b64 	%rd26647, %rd37246, 3;
	add.s64 	%rd26648, %rd37070, %rd26647;
	ld.u64 	%rd26649, [%rd26648];
	and.b64  	%rd26650, %rd26649, 255;
	xor.b64  	%rd26651, %rd26650, %rd37248;
	mul.lo.s64 	%rd26652, %rd26651, 1099511628211;
	shr.u64 	%rd26653, %rd26649, 8;
	and.b64  	%rd26654, %rd26653, 255;
	xor.b64  	%rd26655, %rd26654, %rd26652;
	mul.lo.s64 	%rd26656, %rd26655, 1099511628211;
	shr.u64 	%rd26657, %rd26649, 16;
	and.b64  	%rd26658, %rd26657, 255;
	xor.b64  	%rd26659, %rd26658, %rd26656;
	mul.lo.s64 	%rd26660, %rd26659, 1099511628211;
	shr.u64 	%rd26661, %rd26649, 24;
	and.b64  	%rd26662, %rd26661, 255;
	xor.b64  	%rd26663, %rd26662, %rd26660;
	mul.lo.s64 	%rd26664, %rd26663, 1099511628211;
	shr.u64 	%rd26665, %rd26649, 32;
	and.b64  	%rd26666, %rd26665, 255;
	xor.b64  	%rd26667, %rd26666, %rd26664;
	mul.lo.s64 	%rd26668, %rd26667, 1099511628211;
	shr.u64 	%rd26669, %rd26649, 40;
	and.b64  	%rd26670, %rd26669, 255;
	xor.b64  	%rd26671, %rd26670, %rd26668;
	mul.lo.s64 	%rd26672, %rd26671, 1099511628211;
	shr.u64 	%rd26673, %rd26649, 48;
	and.b64  	%rd26674, %rd26673, 255;
	xor.b64  	%rd26675, %rd26674, %rd26672;
	mul.lo.s64 	%rd26676, %rd26675, 1099511628211;
	shr.u64 	%rd26677, %rd26649, 56;
	xor.b64  	%rd26678, %rd26677, %rd26676;
	mul.lo.s64 	%rd26679, %rd26678, 1099511628211;
	ld.u64 	%rd26680, [%rd26648+8];
	and.b64  	%rd26681, %rd26680, 255;
	xor.b64  	%rd26682, %rd26681, %rd26679;
	mul.lo.s64 	%rd26683, %rd26682, 1099511628211;
	shr.u64 	%rd26684, %rd26680, 8;
	and.b64  	%rd26685, %rd26684, 255;
	xor.b64  	%rd26686, %rd26685, %rd26683;
	mul.lo.s64 	%rd26687, %rd26686, 1099511628211;
	shr.u64 	%rd26688, %rd26680, 16;
	and.b64  	%rd26689, %rd26688, 255;
	xor.b64  	%rd26690, %rd26689, %rd26687;
	mul.lo.s64 	%rd26691, %rd26690, 1099511628211;
	shr.u64 	%rd26692, %rd26680, 24;
	and.b64  	%rd26693, %rd26692, 255;
	xor.b64  	%rd26694, %rd26693, %rd26691;
	mul.lo.s64 	%rd26695, %rd26694, 1099511628211;
	shr.u64 	%rd26696, %rd26680, 32;
	and.b64  	%rd26697, %rd26696, 255;
	xor.b64  	%rd26698, %rd26697, %rd26695;
	mul.lo.s64 	%rd26699, %rd26698, 1099511628211;
	shr.u64 	%rd26700, %rd26680, 40;
	and.b64  	%rd26701, %rd26700, 255;
	xor.b64  	%rd26702, %rd26701, %rd26699;
	mul.lo.s64 	%rd26703, %rd26702, 1099511628211;
	shr.u64 	%rd26704, %rd26680, 48;
	and.b64  	%rd26705, %rd26704, 255;
	xor.b64  	%rd26706, %rd26705, %rd26703;
	mul.lo.s64 	%rd26707, %rd26706, 1099511628211;
	shr.u64 	%rd26708, %rd26680, 56;
	xor.b64  	%rd26709, %rd26708, %rd26707;
	mul.lo.s64 	%rd37248, %rd26709, 1099511628211;
	add.s64 	%rd37246, %rd37246, 2;
	setp.ne.s64 	%p1233, %rd37246, %rd37249;
	@%p1233 bra 	$L__BB24_424;
$L__BB24_425:
	setp.eq.s64 	%p1234, %rd124, 0;
	@%p1234 bra 	$L__BB24_427;
	shl.b64 	%rd26710, %rd37249, 3;
	add.s64 	%rd26711, %rd37070, %rd26710;
	ld.u64 	%rd26712, [%rd26711];
	and.b64  	%rd26713, %rd26712, 255;
	xor.b64  	%rd26714, %rd26713, %rd37248;
	mul.lo.s64 	%rd26715, %rd26714, 1099511628211;
	shr.u64 	%rd26716, %rd26712, 8;
	and.b64  	%rd26717, %rd26716, 255;
	xor.b64  	%rd26718, %rd26717, %rd26715;
	mul.lo.s64 	%rd26719, %rd26718, 1099511628211;
	shr.u64 	%rd26720, %rd26712, 16;
	and.b64  	%rd26721, %rd26720, 255;
	xor.b64  	%rd26722, %rd26721, %rd26719;
	mul.lo.s64 	%rd26723, %rd26722, 1099511628211;
	shr.u64 	%rd26724, %rd26712, 24;
	and.b64  	%rd26725, %rd26724, 255;
	xor.b64  	%rd26726, %rd26725, %rd26723;
	mul.lo.s64 	%rd26727, %rd26726, 1099511628211;
	shr.u64 	%rd26728, %rd26712, 32;
	and.b64  	%rd26729, %rd26728, 255;
	xor.b64  	%rd26730, %rd26729, %rd26727;
	mul.lo.s64 	%rd26731, %rd26730, 1099511628211;
	shr.u64 	%rd26732, %rd26712, 40;
	and.b64  	%rd26733, %rd26732, 255;
	xor.b64  	%rd26734, %rd26733, %rd26731;
	mul.lo.s64 	%rd26735, %rd26734, 1099511628211;
	shr.u64 	%rd26736, %rd26712, 48;
	and.b64  	%rd26737, %rd26736, 255;
	xor.b64  	%rd26738, %rd26737, %rd26735;
	mul.lo.s64 	%rd26739, %rd26738, 1099511628211;
	shr.u64 	%rd26740, %rd26712, 56;
	xor.b64  	%rd26741, %rd26740, %rd26739;
	mul.lo.s64 	%rd37248, %rd26741, 1099511628211;
$L__BB24_427:
	setp.eq.s64 	%p1235, %rd3822, 1;
	mov.b64 	%rd37254, -3750763034362895579;
	mov.b64 	%rd37255, 0;
	@%p1235 bra 	$L__BB24_430;
	and.b64  	%rd37255, %rd3822, -2;
	mov.b64 	%rd37254, -3750763034362895579;
	mov.b64 	%rd37252, 0;
$L__BB24_429:
	shl.b64 	%rd26747, %rd37252, 3;
	add.s64 	%rd26748, %rd37151, %rd26747;
	ld.u64 	%rd26749, [%rd26748];
	and.b64  	%rd26750, %rd26749, 255;
	xor.b64  	%rd26751, %rd26750, %rd37254;
	mul.lo.s64 	%rd26752, %rd26751, 1099511628211;
	shr.u64 	%rd26753, %rd26749, 8;
	and.b64  	%rd26754, %rd26753, 255;
	xor.b64  	%rd26755, %rd26754, %rd26752;
	mul.lo.s64 	%rd26756, %rd26755, 1099511628211;
	shr.u64 	%rd26757, %rd26749, 16;
	and.b64  	%rd26758, %rd26757, 255;
	xor.b64  	%rd26759, %rd26758, %rd26756;
	mul.lo.s64 	%rd26760, %rd26759, 1099511628211;
	shr.u64 	%rd26761, %rd26749, 24;
	and.b64  	%rd26762, %rd26761, 255;
	xor.b64  	%rd26763, %rd26762, %rd26760;
	mul.lo.s64 	%rd26764, %rd26763, 1099511628211;
	shr.u64 	%rd26765, %rd26749, 32;
	and.b64  	%rd26766, %rd26765, 255;
	xor.b64  	%rd26767, %rd26766, %rd26764;
	mul.lo.s64 	%rd26768, %rd26767, 1099511628211;
	shr.u64 	%rd26769, %rd26749, 40;
	and.b64  	%rd26770, %rd26769, 255;
	xor.b64  	%rd26771, %rd26770, %rd26768;
	mul.lo.s64 	%rd26772, %rd26771, 1099511628211;
	shr.u64 	%rd26773, %rd26749, 48;
	and.b64  	%rd26774, %rd26773, 255;
	xor.b64  	%rd26775, %rd26774, %rd26772;
	mul.lo.s64 	%rd26776, %rd26775, 1099511628211;
	shr.u64 	%rd26777, %rd26749, 56;
	xor.b64  	%rd26778, %rd26777, %rd26776;
	mul.lo.s64 	%rd26779, %rd26778, 1099511628211;
	ld.u64 	%rd26780, [%rd26748+8];
	and.b64  	%rd26781, %rd26780, 255;
	xor.b64  	%rd26782, %rd26781, %rd26779;
	mul.lo.s64 	%rd26783, %rd26782, 1099511628211;
	shr.u64 	%rd26784, %rd26780, 8;
	and.b64  	%rd26785, %rd26784, 255;
	xor.b64  	%rd26786, %rd26785, %rd26783;
	mul.lo.s64 	%rd26787, %rd26786, 1099511628211;
	shr.u64 	%rd26788, %rd26780, 16;
	and.b64  	%rd26789, %rd26788, 255;
	xor.b64  	%rd26790, %rd26789, %rd26787;
	mul.lo.s64 	%rd26791, %rd26790, 1099511628211;
	shr.u64 	%rd26792, %rd26780, 24;
	and.b64  	%rd26793, %rd26792, 255;
	xor.b64  	%rd26794, %rd26793, %rd26791;
	mul.lo.s64 	%rd26795, %rd26794, 1099511628211;
	shr.u64 	%rd26796, %rd26780, 32;
	and.b64  	%rd26797, %rd26796, 255;
	xor.b64  	%rd26798, %rd26797, %rd26795;
	mul.lo.s64 	%rd26799, %rd26798, 1099511628211;
	shr.u64 	%rd26800, %rd26780, 40;
	and.b64  	%rd26801, %rd26800, 255;
	xor.b64  	%rd26802, %rd26801, %rd26799;
	mul.lo.s64 	%rd26803, %rd26802, 1099511628211;
	shr.u64 	%rd26804, %rd26780, 48;
	and.b64  	%rd26805, %rd26804, 255;
	xor.b64  	%rd26806, %rd26805, %rd26803;
	mul.lo.s64 	%rd26807, %rd26806, 1099511628211;
	shr.u64 	%rd26808, %rd26780, 56;
	xor.b64  	%rd26809, %rd26808, %rd26807;
	mul.lo.s64 	%rd37254, %rd26809, 1099511628211;
	add.s64 	%rd37252, %rd37252, 2;
	setp.ne.s64 	%p1236, %rd37252, %rd37255;
	@%p1236 bra 	$L__BB24_429;
$L__BB24_430:
	setp.eq.s64 	%p1237, %rd124, 0;
	@%p1237 bra 	$L__BB24_432;
	shl.b64 	%rd26810, %rd37255, 3;
	add.s64 	%rd26811, %rd37151, %rd26810;
	ld.u64 	%rd26812, [%rd26811];
	and.b64  	%rd26813, %rd26812, 255;
	xor.b64  	%rd26814, %rd26813, %rd37254;
	mul.lo.s64 	%rd26815, %rd26814, 1099511628211;
	shr.u64 	%rd26816, %rd26812, 8;
	and.b64  	%rd26817, %rd26816, 255;
	xor.b64  	%rd26818, %rd26817, %rd26815;
	mul.lo.s64 	%rd26819, %rd26818, 1099511628211;
	shr.u64 	%rd26820, %rd26812, 16;
	and.b64  	%rd26821, %rd26820, 255;
	xor.b64  	%rd26822, %rd26821, %rd26819;
	mul.lo.s64 	%rd26823, %rd26822, 1099511628211;
	shr.u64 	%rd26824, %rd26812, 24;
	and.b64  	%rd26825, %rd26824, 255;
	xor.b64  	%rd26826, %rd26825, %rd26823;
	mul.lo.s64 	%rd26827, %rd26826, 1099511628211;
	shr.u64 	%rd26828, %rd26812, 32;
	and.b64  	%rd26829, %rd26828, 255;
	xor.b64  	%rd26830, %rd26829, %rd26827;
	mul.lo.s64 	%rd26831, %rd26830, 1099511628211;
	shr.u64 	%rd26832, %rd26812, 40;
	and.b64  	%rd26833, %rd26832, 255;
	xor.b64  	%rd26834, %rd26833, %rd26831;
	mul.lo.s64 	%rd26835, %rd26834, 1099511628211;
	shr.u64 	%rd26836, %rd26812, 48;
	and.b64  	%rd26837, %rd26836, 255;
	xor.b64  	%rd26838, %rd26837, %rd26835;
	mul.lo.s64 	%rd26839, %rd26838, 1099511628211;
	shr.u64 	%rd26840, %rd26812, 56;
	xor.b64  	%rd26841, %rd26840, %rd26839;
	mul.lo.s64 	%rd37254, %rd26841, 1099511628211;
$L__BB24_432:
	setp.lt.u64 	%p1238, %rd37248, %rd37254;
	mov.u64 	%rd37259, %rd37070;
	@%p1238 bra 	$L__BB24_433;
	bra.uni 	$L__BB24_438;
$L__BB24_433:
	mov.u64 	%rd37259, %rd37151;
	mov.u64 	%rd37151, %rd37070;
	bra.uni 	$L__BB24_438;
$L__BB24_434:
	setp.eq.s32 	%p1239, %r118, 0;
	mov.u64 	%rd37259, %rd37070;
	@%p1239 bra 	$L__BB24_438;
	mov.b64 	%rd37258, 0;
$L__BB24_436:
	shl.b64 	%rd26843, %rd37258, 3;
	add.s64 	%rd26844, %rd37070, %rd26843;
	ld.u64 	%rd26845, [%rd26844];
	add.s64 	%rd26846, %rd37151, %rd26843;
	ld.u64 	%rd26847, [%rd26846];
	setp.lt.u64 	%p1240, %rd26845, %rd26847;
	@%p1240 bra 	$L__BB24_433;
	add.s64 	%rd37258, %rd37258, 1;
	setp.eq.s64 	%p1241, %rd37258, %rd13;
	mov.u64 	%rd37259, %rd37070;
	@%p1241 bra 	$L__BB24_438;
	bra.uni 	$L__BB24_436;
$L__BB24_438:
	setp.eq.s64 	%p1242, %rd3822, 1;
	mov.b64 	%rd37263, -3750763034362895579;
	mov.b64 	%rd37264, 0;
	@%p1242 bra 	$L__BB24_441;
	and.b64  	%rd37264, %rd3822, -2;
	mov.b64 	%rd37263, -3750763034362895579;
	mov.b64 	%rd37261, 0;
$L__BB24_440:
	shl.b64 	%rd26853, %rd37261, 3;
	add.s64 	%rd26854, %rd37097, %rd26853;
	ld.u64 	%rd26855, [%rd26854];
	and.b64  	%rd26856, %rd26855, 255;
	xor.b64  	%rd26857, %rd26856, %rd37263;
	mul.lo.s64 	%rd26858, %rd26857, 1099511628211;
	shr.u64 	%rd26859, %rd26855, 8;
	and.b64  	%rd26860, %rd26859, 255;
	xor.b64  	%rd26861, %rd26860, %rd26858;
	mul.lo.s64 	%rd26862, %rd26861, 1099511628211;
	shr.u64 	%rd26863, %rd26855, 16;
	and.b64  	%rd26864, %rd26863, 255;
	xor.b64  	%rd26865, %rd26864, %rd26862;
	mul.lo.s64 	%rd26866, %rd26865, 1099511628211;
	shr.u64 	%rd26867, %rd26855, 24;
	and.b64  	%rd26868, %rd26867, 255;
	xor.b64  	%rd26869, %rd26868, %rd26866;
	mul.lo.s64 	%rd26870, %rd26869, 1099511628211;
	shr.u64 	%rd26871, %rd26855, 32;
	and.b64  	%rd26872, %rd26871, 255;
	xor.b64  	%rd26873, %rd26872, %rd26870;
	mul.lo.s64 	%rd26874, %rd26873, 1099511628211;
	shr.u64 	%rd26875, %rd26855, 40;
	and.b64  	%rd26876, %rd26875, 255;
	xor.b64  	%rd26877, %rd26876, %rd26874;
	mul.lo.s64 	%rd26878, %rd26877, 1099511628211;
	shr.u64 	%rd26879, %rd26855, 48;
	and.b64  	%rd26880, %rd26879, 255;
	xor.b64  	%rd26881, %rd26880, %rd26878;
	mul.lo.s64 	%rd26882, %rd26881, 1099511628211;
	shr.u64 	%rd26883, %rd26855, 56;
	xor.b64  	%rd26884, %rd26883, %rd26882;
	mul.lo.s64 	%rd26885, %rd26884, 1099511628211;
	ld.u64 	%rd26886, [%rd26854+8];
	and.b64  	%rd26887, %rd26886, 255;
	xor.b64  	%rd26888, %rd26887, %rd26885;
	mul.lo.s64 	%rd26889, %rd26888, 1099511628211;
	shr.u64 	%rd26890, %rd26886, 8;
	and.b64  	%rd26891, %rd26890, 255;
	xor.b64  	%rd26892, %rd26891, %rd26889;
	mul.lo.s64 	%rd26893, %rd26892, 1099511628211;
	shr.u64 	%rd26894, %rd26886, 16;
	and.b64  	%rd26895, %rd26894, 255;
	xor.b64  	%rd26896, %rd26895, %rd26893;
	mul.lo.s64 	%rd26897, %rd26896, 1099511628211;
	shr.u64 	%rd26898, %rd26886, 24;
	and.b64  	%rd26899, %rd26898, 255;
	xor.b64  	%rd26900, %rd26899, %rd26897;
	mul.lo.s64 	%rd26901, %rd26900, 1099511628211;
	shr.u64 	%rd26902, %rd26886, 32;
	and.b64  	%rd26903, %rd26902, 255;
	xor.b64  	%rd26904, %rd26903, %rd26901;
	mul.lo.s64 	%rd26905, %rd26904, 1099511628211;
	shr.u64 	%rd26906, %rd26886, 40;
	and.b64  	%rd26907, %rd26906, 255;
	xor.b64  	%rd26908, %rd26907, %rd26905;
	mul.lo.s64 	%rd26909, %rd26908, 1099511628211;
	shr.u64 	%rd26910, %rd26886, 48;
	and.b64  	%rd26911, %rd26910, 255;
	xor.b64  	%rd26912, %rd26911, %rd26909;
	mul.lo.s64 	%rd26913, %rd26912, 1099511628211;
	shr.u64 	%rd26914, %rd26886, 56;
	xor.b64  	%rd26915, %rd26914, %rd26913;
	mul.lo.s64 	%rd37263, %rd26915, 1099511628211;
	add.s64 	%rd37261, %rd37261, 2;
	setp.ne.s64 	%p1243, %rd37261, %rd37264;
	@%p1243 bra 	$L__BB24_440;
$L__BB24_441:
	setp.eq.s64 	%p1244, %rd124, 0;
	@%p1244 bra 	$L__BB24_443;
	shl.b64 	%rd26916, %rd37264, 3;
	add.s64 	%rd26917, %rd37097, %rd26916;
	ld.u64 	%rd26918, [%rd26917];
	and.b64  	%rd26919, %rd26918, 255;
	xor.b64  	%rd26920, %rd26919, %rd37263;
	mul.lo.s64 	%rd26921, %rd26920, 1099511628211;
	shr.u64 	%rd26922, %rd26918, 8;
	and.b64  	%rd26923, %rd26922, 255;
	xor.b64  	%rd26924, %rd26923, %rd26921;
	mul.lo.s64 	%rd26925, %rd26924, 1099511628211;
	shr.u64 	%rd26926, %rd26918, 16;
	and.b64  	%rd26927, %rd26926, 255;
	xor.b64  	%rd26928, %rd26927, %rd26925;
	mul.lo.s64 	%rd26929, %rd26928, 1099511628211;
	shr.u64 	%rd26930, %rd26918, 24;
	and.b64  	%rd26931, %rd26930, 255;
	xor.b64  	%rd26932, %rd26931, %rd26929;
	mul.lo.s64 	%rd26933, %rd26932, 1099511628211;
	shr.u64 	%rd26934, %rd26918, 32;
	and.b64  	%rd26935, %rd26934, 255;
	xor.b64  	%rd26936, %rd26935, %rd26933;
	mul.lo.s64 	%rd26937, %rd26936, 1099511628211;
	shr.u64 	%rd26938, %rd26918, 40;
	and.b64  	%rd26939, %rd26938, 255;
	xor.b64  	%rd26940, %rd26939, %rd26937;
	mul.lo.s64 	%rd26941, %rd26940, 1099511628211;
	shr.u64 	%rd26942, %rd26918, 48;
	and.b64  	%rd26943, %rd26942, 255;
	xor.b64  	%rd26944, %rd26943, %rd26941;
	mul.lo.s64 	%rd26945, %rd26944, 1099511628211;
	shr.u64 	%rd26946, %rd26918, 56;
	xor.b64  	%rd26947, %rd26946, %rd26945;
	mul.lo.s64 	%rd37263, %rd26947, 1099511628211;
$L__BB24_443:
	setp.eq.s64 	%p1245, %rd3822, 1;
	mov.b64 	%rd37269, -3750763034362895579;
	mov.b64 	%rd37270, 0;
	@%p1245 bra 	$L__BB24_446;
	and.b64  	%rd37270, %rd3822, -2;
	mov.b64 	%rd37269, -3750763034362895579;
	mov.b64 	%rd37267, 0;
$L__BB24_445:
	shl.b64 	%rd26953, %rd37267, 3;
	add.s64 	%rd26954, %rd37178, %rd26953;
	ld.u64 	%rd26955, [%rd26954];
	and.b64  	%rd26956, %rd26955, 255;
	xor.b64  	%rd26957, %rd26956, %rd37269;
	mul.lo.s64 	%rd26958, %rd26957, 1099511628211;
	shr.u64 	%rd26959, %rd26955, 8;
	and.b64  	%rd26960, %rd26959, 255;
	xor.b64  	%rd26961, %rd26960, %rd26958;
	mul.lo.s64 	%rd26962, %rd26961, 1099511628211;
	shr.u64 	%rd26963, %rd26955, 16;
	and.b64  	%rd26964, %rd26963, 255;
	xor.b64  	%rd26965, %rd26964, %rd26962;
	mul.lo.s64 	%rd26966, %rd26965, 1099511628211;
	shr.u64 	%rd26967, %rd26955, 24;
	and.b64  	%rd26968, %rd26967, 255;
	xor.b64  	%rd26969, %rd26968, %rd26966;
	mul.lo.s64 	%rd26970, %rd26969, 1099511628211;
	shr.u64 	%rd26971, %rd26955, 32;
	and.b64  	%rd26972, %rd26971, 255;
	xor.b64  	%rd26973, %rd26972, %rd26970;
	mul.lo.s64 	%rd26974, %rd26973, 1099511628211;
	shr.u64 	%rd26975, %rd26955, 40;
	and.b64  	%rd26976, %rd26975, 255;
	xor.b64  	%rd26977, %rd26976, %rd26974;
	mul.lo.s64 	%rd26978, %rd26977, 1099511628211;
	shr.u64 	%rd26979, %rd26955, 48;
	and.b64  	%rd26980, %rd26979, 255;
	xor.b64  	%rd26981, %rd26980, %rd26978;
	mul.lo.s64 	%rd26982, %rd26981, 1099511628211;
	shr.u64 	%rd26983, %rd26955, 56;
	xor.b64  	%rd26984, %rd26983, %rd26982;
	mul.lo.s64 	%rd26985, %rd26984, 1099511628211;
	ld.u64 	%rd26986, [%rd26954+8];
	and.b64  	%rd26987, %rd26986, 255;
	xor.b64  	%rd26988, %rd26987, %rd26985;
	mul.lo.s64 	%rd26989, %rd26988, 1099511628211;
	shr.u64 	%rd26990, %rd26986, 8;
	and.b64  	%rd26991, %rd26990, 255;
	xor.b64  	%rd26992, %rd26991, %rd26989;
	mul.lo.s64 	%rd26993, %rd26992, 1099511628211;
	shr.u64 	%rd26994, %rd26986, 16;
	and.b64  	%rd26995, %rd26994, 255;
	xor.b64  	%rd26996, %rd26995, %rd26993;
	mul.lo.s64 	%rd26997, %rd26996, 1099511628211;
	shr.u64 	%rd26998, %rd26986, 24;
	and.b64  	%rd26999, %rd26998, 255;
	xor.b64  	%rd27000, %rd26999, %rd26997;
	mul.lo.s64 	%rd27001, %rd27000, 1099511628211;
	shr.u64 	%rd27002, %rd26986, 32;
	and.b64  	%rd27003, %rd27002, 255;
	xor.b64  	%rd27004, %rd27003, %rd27001;
	mul.lo.s64 	%rd27005, %rd27004, 1099511628211;
	shr.u64 	%rd27006, %rd26986, 40;
	and.b64  	%rd27007, %rd27006, 255;
	xor.b64  	%rd27008, %rd27007, %rd27005;
	mul.lo.s64 	%rd27009, %rd27008, 1099511628211;
	shr.u64 	%rd27010, %rd26986, 48;
	and.b64  	%rd27011, %rd27010, 255;
	xor.b64  	%rd27012, %rd27011, %rd27009;
	mul.lo.s64 	%rd27013, %rd27012, 1099511628211;
	shr.u64 	%rd27014, %rd26986, 56;
	xor.b64  	%rd27015, %rd27014, %rd27013;
	mul.lo.s64 	%rd37269, %rd27015, 1099511628211;
	add.s64 	%rd37267, %rd37267, 2;
	setp.ne.s64 	%p1246, %rd37267, %rd37270;
	@%p1246 bra 	$L__BB24_445;
$L__BB24_446:
	setp.eq.s64 	%p1247, %rd124, 0;
	@%p1247 bra 	$L__BB24_448;
	shl.b64 	%rd27016, %rd37270, 3;
	add.s64 	%rd27017, %rd37178, %rd27016;
	ld.u64 	%rd27018, [%rd27017];
	and.b64  	%rd27019, %rd27018, 255;
	xor.b64  	%rd27020, %rd27019, %rd37269;
	mul.lo.s64 	%rd27021, %rd27020, 1099511628211;
	shr.u64 	%rd27022, %rd27018, 8;
	and.b64  	%rd27023, %rd27022, 255;
	xor.b64  	%rd27024, %rd27023, %rd27021;
	mul.lo.s64 	%rd27025, %rd27024, 1099511628211;
	shr.u64 	%rd27026, %rd27018, 16;
	and.b64  	%rd27027, %rd27026, 255;
	xor.b64  	%rd27028, %rd27027, %rd27025;
	mul.lo.s64 	%rd27029, %rd27028, 1099511628211;
	shr.u64 	%rd27030, %rd27018, 24;
	and.b64  	%rd27031, %rd27030, 255;
	xor.b64  	%rd27032, %rd27031, %rd27029;
	mul.lo.s64 	%rd27033, %rd27032, 1099511628211;
	shr.u64 	%rd27034, %rd27018, 32;
	and.b64  	%rd27035, %rd27034, 255;
	xor.b64  	%rd27036, %rd27035, %rd27033;
	mul.lo.s64 	%rd27037, %rd27036, 1099511628211;
	shr.u64 	%rd27038, %rd27018, 40;
	and.b64  	%rd27039, %rd27038, 255;
	xor.b64  	%rd27040, %rd27039, %rd27037;
	mul.lo.s64 	%rd27041, %rd27040, 1099511628211;
	shr.u64 	%rd27042, %rd27018, 48;
	and.b64  	%rd27043, %rd27042, 255;
	xor.b64  	%rd27044, %rd27043, %rd27041;
	mul.lo.s64 	%rd27045, %rd27044, 1099511628211;
	shr.u64 	%rd27046, %rd27018, 56;
	xor.b64  	%rd27047, %rd27046, %rd27045;
	mul.lo.s64 	%rd37269, %rd27047, 1099511628211;
$L__BB24_448:
	setp.eq.s64 	%p1248, %rd37263, %rd37269;
	@%p1248 bra 	$L__BB24_461;
	setp.eq.s64 	%p1249, %rd3822, 1;
	mov.b64 	%rd37275, -3750763034362895579;
	mov.b64 	%rd37276, 0;
	@%p1249 bra 	$L__BB24_452;
	and.b64  	%rd37276, %rd3822, -2;
	mov.b64 	%rd37275, -3750763034362895579;
	mov.b64 	%rd37273, 0;
$L__BB24_451:
	shl.b64 	%rd27053, %rd37273, 3;
	add.s64 	%rd27054, %rd37097, %rd27053;
	ld.u64 	%rd27055, [%rd27054];
	and.b64  	%rd27056, %rd27055, 255;
	xor.b64  	%rd27057, %rd27056, %rd37275;
	mul.lo.s64 	%rd27058, %rd27057, 1099511628211;
	shr.u64 	%rd27059, %rd27055, 8;
	and.b64  	%rd27060, %rd27059, 255;
	xor.b64  	%rd27061, %rd27060, %rd27058;
	mul.lo.s64 	%rd27062, %rd27061, 1099511628211;
	shr.u64 	%rd27063, %rd27055, 16;
	and.b64  	%rd27064, %rd27063, 255;
	xor.b64  	%rd27065, %rd27064, %rd27062;
	mul.lo.s64 	%rd27066, %rd27065, 1099511628211;
	shr.u64 	%rd27067, %rd27055, 24;
	and.b64  	%rd27068, %rd27067, 255;
	xor.b64  	%rd27069, %rd27068, %rd27066;
	mul.lo.s64 	%rd27070, %rd27069, 1099511628211;
	shr.u64 	%rd27071, %rd27055, 32;
	and.b64  	%rd27072, %rd27071, 255;
	xor.b64  	%rd27073, %rd27072, %rd27070;
	mul.lo.s64 	%rd27074, %rd27073, 1099511628211;
	shr.u64 	%rd27075, %rd27055, 40;
	and.b64  	%rd27076, %rd27075, 255;
	xor.b64  	%rd27077, %rd27076, %rd27074;
	mul.lo.s64 	%rd27078, %rd27077, 1099511628211;
	shr.u64 	%rd27079, %rd27055, 48;
	and.b64  	%rd27080, %rd27079, 255;
	xor.b64  	%rd27081, %rd27080, %rd27078;
	mul.lo.s64 	%rd27082, %rd27081, 1099511628211;
	shr.u64 	%rd27083, %rd27055, 56;
	xor.b64  	%rd27084, %rd27083, %rd27082;
	mul.lo.s64 	%rd27085, %rd27084, 1099511628211;
	ld.u64 	%rd27086, [%rd27054+8];
	and.b64  	%rd27087, %rd27086, 255;
	xor.b64  	%rd27088, %rd27087, %rd27085;
	mul.lo.s64 	%rd27089, %rd27088, 1099511628211;
	shr.u64 	%rd27090, %rd27086, 8;
	and.b64  	%rd27091, %rd27090, 255;
	xor.b64  	%rd27092, %rd27091, %rd27089;
	mul.lo.s64 	%rd27093, %rd27092, 1099511628211;
	shr.u64 	%rd27094, %rd27086, 16;
	and.b64  	%rd27095, %rd27094, 255;
	xor.b64  	%rd27096, %rd27095, %rd27093;
	mul.lo.s64 	%rd27097, %rd27096, 1099511628211;
	shr.u64 	%rd27098, %rd27086, 24;
	and.b64  	%rd27099, %rd27098, 255;
	xor.b64  	%rd27100, %rd27099, %rd27097;
	mul.lo.s64 	%rd27101, %rd27100, 1099511628211;
	shr.u64 	%rd27102, %rd27086, 32;
	and.b64  	%rd27103, %rd27102, 255;
	xor.b64  	%rd27104, %rd27103, %rd27101;
	mul.lo.s64 	%rd27105, %rd27104, 1099511628211;
	shr.u64 	%rd27106, %rd27086, 40;
	and.b64  	%rd27107, %rd27106, 255;
	xor.b64  	%rd27108, %rd27107, %rd27105;
	mul.lo.s64 	%rd27109, %rd27108, 1099511628211;
	shr.u64 	%rd27110, %rd27086, 48;
	and.b64  	%rd27111, %rd27110, 255;
	xor.b64  	%rd27112, %rd27111, %rd27109;
	mul.lo.s64 	%rd27113, %rd27112, 1099511628211;
	shr.u64 	%rd27114, %rd27086, 56;
	xor.b64  	%rd27115, %rd27114, %rd27113;
	mul.lo.s64 	%rd37275, %rd27115, 1099511628211;
	add.s64 	%rd37273, %rd37273, 2;
	setp.ne.s64 	%p1250, %rd37273, %rd37276;
	@%p1250 bra 	$L__BB24_451;
$L__BB24_452:
	setp.eq.s64 	%p1251, %rd124, 0;
	@%p1251 bra 	$L__BB24_454;
	shl.b64 	%rd27116, %rd37276, 3;
	add.s64 	%rd27117, %rd37097, %rd27116;
	ld.u64 	%rd27118, [%rd27117];
	and.b64  	%rd27119, %rd27118, 255;
	xor.b64  	%rd27120, %rd27119, %rd37275;
	mul.lo.s64 	%rd27121, %rd27120, 1099511628211;
	shr.u64 	%rd27122, %rd27118, 8;
	and.b64  	%rd27123, %rd27122, 255;
	xor.b64  	%rd27124, %rd27123, %rd27121;
	mul.lo.s64 	%rd27125, %rd27124, 1099511628211;
	shr.u64 	%rd27126, %rd27118, 16;
	and.b64  	%rd27127, %rd27126, 255;
	xor.b64  	%rd27128, %rd27127, %rd27125;
	mul.lo.s64 	%rd27129, %rd27128, 1099511628211;
	shr.u64 	%rd27130, %rd27118, 24;
	and.b64  	%rd27131, %rd27130, 255;
	xor.b64  	%rd27132, %rd27131, %rd27129;
	mul.lo.s64 	%rd27133, %rd27132, 1099511628211;
	shr.u64 	%rd27134, %rd27118, 32;
	and.b64  	%rd27135, %rd27134, 255;
	xor.b64  	%rd27136, %rd27135, %rd27133;
	mul.lo.s64 	%rd27137, %rd27136, 1099511628211;
	shr.u64 	%rd27138, %rd27118, 40;
	and.b64  	%rd27139, %rd27138, 255;
	xor.b64  	%rd27140, %rd27139, %rd27137;
	mul.lo.s64 	%rd27141, %rd27140, 1099511628211;
	shr.u64 	%rd27142, %rd27118, 48;
	and.b64  	%rd27143, %rd27142, 255;
	xor.b64  	%rd27144, %rd27143, %rd27141;
	mul.lo.s64 	%rd27145, %rd27144, 1099511628211;
	shr.u64 	%rd27146, %rd27118, 56;
	xor.b64  	%rd27147, %rd27146, %rd27145;
	mul.lo.s64 	%rd37275, %rd27147, 1099511628211;
$L__BB24_454:
	setp.eq.s64 	%p1252, %rd3822, 1;
	mov.b64 	%rd37281, -3750763034362895579;
	mov.b64 	%rd37282, 0;
	@%p1252 bra 	$L__BB24_457;
	and.b64  	%rd37282, %rd3822, -2;
	mov.b64 	%rd37281, -3750763034362895579;
	mov.b64 	%rd37279, 0;
$L__BB24_456:
	shl.b64 	%rd27153, %rd37279, 3;
	add.s64 	%rd27154, %rd37178, %rd27153;
	ld.u64 	%rd27155, [%rd27154];
	and.b64  	%rd27156, %rd27155, 255;
	xor.b64  	%rd27157, %rd27156, %rd37281;
	mul.lo.s64 	%rd27158, %rd27157, 1099511628211;
	shr.u64 	%rd27159, %rd27155, 8;
	and.b64  	%rd27160, %rd27159, 255;
	xor.b64  	%rd27161, %rd27160, %rd27158;
	mul.lo.s64 	%rd27162, %rd27161, 1099511628211;
	shr.u64 	%rd27163, %rd27155, 16;
	and.b64  	%rd27164, %rd27163, 255;
	xor.b64  	%rd27165, %rd27164, %rd27162;
	mul.lo.s64 	%rd27166, %rd27165, 1099511628211;
	shr.u64 	%rd27167, %rd27155, 24;
	and.b64  	%rd27168, %rd27167, 255;
	xor.b64  	%rd27169, %rd27168, %rd27166;
	mul.lo.s64 	%rd27170, %rd27169, 1099511628211;
	shr.u64 	%rd27171, %rd27155, 32;
	and.b64  	%rd27172, %rd27171, 255;
	xor.b64  	%rd27173, %rd27172, %rd27170;
	mul.lo.s64 	%rd27174, %rd27173, 1099511628211;
	shr.u64 	%rd27175, %rd27155, 40;
	and.b64  	%rd27176, %rd27175, 255;
	xor.b64  	%rd27177, %rd27176, %rd27174;
	mul.lo.s64 	%rd27178, %rd27177, 1099511628211;
	shr.u64 	%rd27179, %rd27155, 48;
	and.b64  	%rd27180, %rd27179, 255;
	xor.b64  	%rd27181, %rd27180, %rd27178;
	mul.lo.s64 	%rd27182, %rd27181, 1099511628211;
	shr.u64 	%rd27183, %rd27155, 56;
	xor.b64  	%rd27184, %rd27183, %rd27182;
	mul.lo.s64 	%rd27185, %rd27184, 1099511628211;
	ld.u64 	%rd27186, [%rd27154+8];
	and.b64  	%rd27187, %rd27186, 255;
	xor.b64  	%rd27188, %rd27187, %rd27185;
	mul.lo.s64 	%rd27189, %rd27188, 1099511628211;
	shr.u64 	%rd27190, %rd27186, 8;
	and.b64  	%rd27191, %rd27190, 255;
	xor.b64  	%rd27192, %rd27191, %rd27189;
	mul.lo.s64 	%rd27193, %rd27192, 1099511628211;
	shr.u64 	%rd27194, %rd27186, 16;
	and.b64  	%rd27195, %rd27194, 255;
	xor.b64  	%rd27196, %rd27195, %rd27193;
	mul.lo.s64 	%rd27197, %rd27196, 1099511628211;
	shr.u64 	%rd27198, %rd27186, 24;
	and.b64  	%rd27199, %rd27198, 255;
	xor.b64  	%rd27200, %rd27199, %rd27197;
	mul.lo.s64 	%rd27201, %rd27200, 1099511628211;
	shr.u64 	%rd27202, %rd27186, 32;
	and.b64  	%rd27203, %rd27202, 255;
	xor.b64  	%rd27204, %rd27203, %rd27201;
	mul.lo.s64 	%rd27205, %rd27204, 1099511628211;
	shr.u64 	%rd27206, %rd27186, 40;
	and.b64  	%rd27207, %rd27206, 255;
	xor.b64  	%rd27208, %rd27207, %rd27205;
	mul.lo.s64 	%rd27209, %rd27208, 1099511628211;
	shr.u64 	%rd27210, %rd27186, 48;
	and.b64  	%rd27211, %rd27210, 255;
	xor.b64  	%rd27212, %rd27211, %rd27209;
	mul.lo.s64 	%rd27213, %rd27212, 1099511628211;
	shr.u64 	%rd27214, %rd27186, 56;
	xor.b64  	%rd27215, %rd27214, %rd27213;
	mul.lo.s64 	%rd37281, %rd27215, 1099511628211;
	add.s64 	%rd37279, %rd37279, 2;
	setp.ne.s64 	%p1253, %rd37279, %rd37282;
	@%p1253 bra 	$L__BB24_456;
$L__BB24_457:
	setp.eq.s64 	%p1254, %rd124, 0;
	@%p1254 bra 	$L__BB24_459;
	shl.b64 	%rd27216, %rd37282, 3;
	add.s64 	%rd27217, %rd37178, %rd27216;
	ld.u64 	%rd27218, [%rd27217];
	and.b64  	%rd27219, %rd27218, 255;
	xor.b64  	%rd27220, %rd27219, %rd37281;
	mul.lo.s64 	%rd27221, %rd27220, 1099511628211;
	shr.u64 	%rd27222, %rd27218, 8;
	and.b64  	%rd27223, %rd27222, 255;
	xor.b64  	%rd27224, %rd27223, %rd27221;
	mul.lo.s64 	%rd27225, %rd27224, 1099511628211;
	shr.u64 	%rd27226, %rd27218, 16;
	and.b64  	%rd27227, %rd27226, 255;
	xor.b64  	%rd27228, %rd27227, %rd27225;
	mul.lo.s64 	%rd27229, %rd27228, 1099511628211;
	shr.u64 	%rd27230, %rd27218, 24;
	and.b64  	%rd27231, %rd27230, 255;
	xor.b64  	%rd27232, %rd27231, %rd27229;
	mul.lo.s64 	%rd27233, %rd27232, 1099511628211;
	shr.u64 	%rd27234, %rd27218, 32;
	and.b64  	%rd27235, %rd27234, 255;
	xor.b64  	%rd27236, %rd27235, %rd27233;
	mul.lo.s64 	%rd27237, %rd27236, 1099511628211;
	shr.u64 	%rd27238, %rd27218, 40;
	and.b64  	%rd27239, %rd27238, 255;
	xor.b64  	%rd27240, %rd27239, %rd27237;
	mul.lo.s64 	%rd27241, %rd27240, 1099511628211;
	shr.u64 	%rd27242, %rd27218, 48;
	and.b64  	%rd27243, %rd27242, 255;
	xor.b64  	%rd27244, %rd27243, %rd27241;
	mul.lo.s64 	%rd27245, %rd27244, 1099511628211;
	shr.u64 	%rd27246, %rd27218, 56;
	xor.b64  	%rd27247, %rd27246, %rd27245;
	mul.lo.s64 	%rd37281, %rd27247, 1099511628211;
$L__BB24_459:
	setp.lt.u64 	%p1255, %rd37275, %rd37281;
	mov.u64 	%rd37286, %rd37097;
	@%p1255 bra 	$L__BB24_460;
	bra.uni 	$L__BB24_465;
$L__BB24_460:
	mov.u64 	%rd37286, %rd37178;
	mov.u64 	%rd37178, %rd37097;
	bra.uni 	$L__BB24_465;
$L__BB24_461:
	setp.eq.s32 	%p1256, %r118, 0;
	mov.u64 	%rd37286, %rd37097;
	@%p1256 bra 	$L__BB24_465;
	mov.b64 	%rd37285, 0;
$L__BB24_463:
	shl.b64 	%rd27249, %rd37285, 3;
	add.s64 	%rd27250, %rd37097, %rd27249;
	ld.u64 	%rd27251, [%rd27250];
	add.s64 	%rd27252, %rd37178, %rd27249;
	ld.u64 	%rd27253, [%rd27252];
	setp.lt.u64 	%p1257, %rd27251, %rd27253;
	@%p1257 bra 	$L__BB24_460;
	add.s64 	%rd37285, %rd37285, 1;
	setp.eq.s64 	%p1258, %rd37285, %rd13;
	mov.u64 	%rd37286, %rd37097;
	@%p1258 bra 	$L__BB24_465;
	bra.uni 	$L__BB24_463;
$L__BB24_465:
	setp.eq.s64 	%p1259, %rd3822, 1;
	mov.b64 	%rd37290, -3750763034362895579;
	mov.b64 	%rd37291, 0;
	@%p1259 bra 	$L__BB24_468;
	and.b64  	%rd37291, %rd3822, -2;
	mov.b64 	%rd37290, -3750763034362895579;
	mov.b64 	%rd37288, 0;
$L__BB24_467:
	shl.b64 	%rd27259, %rd37288, 3;
	add.s64 	%rd27260, %rd37124, %rd27259;
	ld.u64 	%rd27261, [%rd27260];
	and.b64  	%rd27262, %rd27261, 255;
	xor.b64  	%rd27263, %rd27262, %rd37290;
	mul.lo.s64 	%rd27264, %rd27263, 1099511628211;
	shr.u64 	%rd27265, %rd27261, 8;
	and.b64  	%rd27266, %rd27265, 255;
	xor.b64  	%rd27267, %rd27266, %rd27264;
	mul.lo.s64 	%rd27268, %rd27267, 1099511628211;
	shr.u64 	%rd27269, %rd27261, 16;
	and.b64  	%rd27270, %rd27269, 255;
	xor.b64  	%rd27271, %rd27270, %rd27268;
	mul.lo.s64 	%rd27272, %rd27271, 1099511628211;
	shr.u64 	%rd27273, %rd27261, 24;
	and.b64  	%rd27274, %rd27273, 255;
	xor.b64  	%rd27275, %rd27274, %rd27272;
	mul.lo.s64 	%rd27276, %rd27275, 1099511628211;
	shr.u64 	%rd27277, %rd27261, 32;
	and.b64  	%rd27278, %rd27277, 255;
	xor.b64  	%rd27279, %rd27278, %rd27276;
	mul.lo.s64 	%rd27280, %rd27279, 1099511628211;
	shr.u64 	%rd27281, %rd27261, 40;
	and.b64  	%rd27282, %rd27281, 255;
	xor.b64  	%rd27283, %rd27282, %rd27280;
	mul.lo.s64 	%rd27284, %rd27283, 1099511628211;
	shr.u64 	%rd27285, %rd27261, 48;
	and.b64  	%rd27286, %rd27285, 255;
	xor.b64  	%rd27287, %rd27286, %rd27284;
	mul.lo.s64 	%rd27288, %rd27287, 1099511628211;
	shr.u64 	%rd27289, %rd27261, 56;
	xor.b64  	%rd27290, %rd27289, %rd27288;
	mul.lo.s64 	%rd27291, %rd27290, 1099511628211;
	ld.u64 	%rd27292, [%rd27260+8];
	and.b64  	%rd27293, %rd27292, 255;
	xor.b64  	%rd27294, %rd27293, %rd27291;
	mul.lo.s64 	%rd27295, %rd27294, 1099511628211;
	shr.u64 	%rd27296, %rd27292, 8;
	and.b64  	%rd27297, %rd27296, 255;
	xor.b64  	%rd27298, %rd27297, %rd27295;
	mul.lo.s64 	%rd27299, %rd27298, 1099511628211;
	shr.u64 	%rd27300, %rd27292, 16;
	and.b64  	%rd27301, %rd27300, 255;
	xor.b64  	%rd27302, %rd27301, %rd27299;
	mul.lo.s64 	%rd27303, %rd27302, 1099511628211;
	shr.u64 	%rd27304, %rd27292, 24;
	and.b64  	%rd27305, %rd27304, 255;
	xor.b64  	%rd27306, %rd27305, %rd27303;
	mul.lo.s64 	%rd27307, %rd27306, 1099511628211;
	shr.u64 	%rd27308, %rd27292, 32;
	and.b64  	%rd27309, %rd27308, 255;
	xor.b64  	%rd27310, %rd27309, %rd27307;
	mul.lo.s64 	%rd27311, %rd27310, 1099511628211;
	shr.u64 	%rd27312, %rd27292, 40;
	and.b64  	%rd27313, %rd27312, 255;
	xor.b64  	%rd27314, %rd27313, %rd27311;
	mul.lo.s64 	%rd27315, %rd27314, 1099511628211;
	shr.u64 	%rd27316, %rd27292, 48;
	and.b64  	%rd27317, %rd27316, 255;
	xor.b64  	%rd27318, %rd27317, %rd27315;
	mul.lo.s64 	%rd27319, %rd27318, 1099511628211;
	shr.u64 	%rd27320, %rd27292, 56;
	xor.b64  	%rd27321, %rd27320, %rd27319;
	mul.lo.s64 	%rd37290, %rd27321, 1099511628211;
	add.s64 	%rd37288, %rd37288, 2;
	setp.ne.s64 	%p1260, %rd37288, %rd37291;
	@%p1260 bra 	$L__BB24_467;
$L__BB24_468:
	setp.eq.s64 	%p1261, %rd124, 0;
	@%p1261 bra 	$L__BB24_470;
	shl.b64 	%rd27322, %rd37291, 3;
	add.s64 	%rd27323, %rd37124, %rd27322;
	ld.u64 	%rd27324, [%rd27323];
	and.b64  	%rd27325, %rd27324, 255;
	xor.b64  	%rd27326, %rd27325, %rd37290;
	mul.lo.s64 	%rd27327, %rd27326, 1099511628211;
	shr.u64 	%rd27328, %rd27324, 8;
	and.b64  	%rd27329, %rd27328, 255;
	xor.b64  	%rd27330, %rd27329, %rd27327;
	mul.lo.s64 	%rd27331, %rd27330, 1099511628211;
	shr.u64 	%rd27332, %rd27324, 16;
	and.b64  	%rd27333, %rd27332, 255;
	xor.b64  	%rd27334, %rd27333, %rd27331;
	mul.lo.s64 	%rd27335, %rd27334, 1099511628211;
	shr.u64 	%rd27336, %rd27324, 24;
	and.b64  	%rd27337, %rd27336, 255;
	xor.b64  	%rd27338, %rd27337, %rd27335;
	mul.lo.s64 	%rd27339, %rd27338, 1099511628211;
	shr.u64 	%rd27340, %rd27324, 32;
	and.b64  	%rd27341, %rd27340, 255;
	xor.b64  	%rd27342, %rd27341, %rd27339;
	mul.lo.s64 	%rd27343, %rd27342, 1099511628211;
	shr.u64 	%rd27344, %rd27324, 40;
	and.b64  	%rd27345, %rd27344, 255;
	xor.b64  	%rd27346, %rd27345, %rd27343;
	mul.lo.s64 	%rd27347, %rd27346, 1099511628211;
	shr.u64 	%rd27348, %rd27324, 48;
	and.b64  	%rd27349, %rd27348, 255;
	xor.b64  	%rd27350, %rd27349, %rd27347;
	mul.lo.s64 	%rd27351, %rd27350, 1099511628211;
	shr.u64 	%rd27352, %rd27324, 56;
	xor.b64  	%rd27353, %rd27352, %rd27351;
	mul.lo.s64 	%rd37290, %rd27353, 1099511628211;
$L__BB24_470:
	setp.eq.s64 	%p1262, %rd3822, 1;
	mov.b64 	%rd37296, -3750763034362895579;
	mov.b64 	%rd37297, 0;
	@%p1262 bra 	$L__BB24_473;
	and.b64  	%rd37297, %rd3822, -2;
	mov.b64 	%rd37296, -3750763034362895579;
	mov.b64 	%rd37294, 0;
$L__BB24_472:
	shl.b64 	%rd27359, %rd37294, 3;
	add.s64 	%rd27360, %rd36936, %rd27359;
	ld.u64 	%rd27361, [%rd27360];
	and.b64  	%rd27362, %rd27361, 255;
	xor.b64  	%rd27363, %rd27362, %rd37296;
	mul.lo.s64 	%rd27364, %rd27363, 1099511628211;
	shr.u64 	%rd27365, %rd27361, 8;
	and.b64  	%rd27366, %rd27365, 255;
	xor.b64  	%rd27367, %rd27366, %rd27364;
	mul.lo.s64 	%rd27368, %rd27367, 1099511628211;
	shr.u64 	%rd27369, %rd27361, 16;
	and.b64  	%rd27370, %rd27369, 255;
	xor.b64  	%rd27371, %rd27370, %rd27368;
	mul.lo.s64 	%rd27372, %rd27371, 1099511628211;
	shr.u64 	%rd27373, %rd27361, 24;
	and.b64  	%rd27374, %rd27373, 255;
	xor.b64  	%rd27375, %rd27374, %rd27372;
	mul.lo.s64 	%rd27376, %rd27375, 1099511628211;
	shr.u64 	%rd27377, %rd27361, 32;
	and.b64  	%rd27378, %rd27377, 255;
	xor.b64  	%rd27379, %rd27378, %rd27376;
	mul.lo.s64 	%rd27380, %rd27379, 1099511628211;
	shr.u64 	%rd27381, %rd27361, 40;
	and.b64  	%rd27382, %rd27381, 255;
	xor.b64  	%rd27383, %rd27382, %rd27380;
	mul.lo.s64 	%rd27384, %rd27383, 1099511628211;
	shr.u64 	%rd27385, %rd27361, 48;
	and.b64  	%rd27386, %rd27385, 255;
	xor.b64  	%rd27387, %rd27386, %rd27384;
	mul.lo.s64 	%rd27388, %rd27387, 1099511628211;
	shr.u64 	%rd27389, %rd27361, 56;
	xor.b64  	%rd27390, %rd27389, %rd27388;
	mul.lo.s64 	%rd27391, %rd27390, 1099511628211;
	ld.u64 	%rd27392, [%rd27360+8];
	and.b64  	%rd27393, %rd27392, 255;
	xor.b64  	%rd27394, %rd27393, %rd27391;
	mul.lo.s64 	%rd27395, %rd27394, 1099511628211;
	shr.u64 	%rd27396, %rd27392, 8;
	and.b64  	%rd27397, %rd27396, 255;
	xor.b64  	%rd27398, %rd27397, %rd27395;
	mul.lo.s64 	%rd27399, %rd27398, 1099511628211;
	shr.u64 	%rd27400, %rd27392, 16;
	and.b64  	%rd27401, %rd27400, 255;
	xor.b64  	%rd27402, %rd27401, %rd27399;
	mul.lo.s64 	%rd27403, %rd27402, 1099511628211;
	shr.u64 	%rd27404, %rd27392, 24;
	and.b64  	%rd27405, %rd27404, 255;
	xor.b64  	%rd27406, %rd27405, %rd27403;
	mul.lo.s64 	%rd27407, %rd27406, 1099511628211;
	shr.u64 	%rd27408, %rd27392, 32;
	and.b64  	%rd27409, %rd27408, 255;
	xor.b64  	%rd27410, %rd27409, %rd27407;
	mul.lo.s64 	%rd27411, %rd27410, 1099511628211;
	shr.u64 	%rd27412, %rd27392, 40;
	and.b64  	%rd27413, %rd27412, 255;
	xor.b64  	%rd27414, %rd27413, %rd27411;
	mul.lo.s64 	%rd27415, %rd27414, 1099511628211;
	shr.u64 	%rd27416, %rd27392, 48;
	and.b64  	%rd27417, %rd27416, 255;
	xor.b64  	%rd27418, %rd27417, %rd27415;
	mul.lo.s64 	%rd27419, %rd27418, 1099511628211;
	shr.u64 	%rd27420, %rd27392, 56;
	xor.b64  	%rd27421, %rd27420, %rd27419;
	mul.lo.s64 	%rd37296, %rd27421, 1099511628211;
	add.s64 	%rd37294, %rd37294, 2;
	setp.ne.s64 	%p1263, %rd37294, %rd37297;
	@%p1263 bra 	$L__BB24_472;
$L__BB24_473:
	setp.eq.s64 	%p1264, %rd124, 0;
	@%p1264 bra 	$L__BB24_475;
	shl.b64 	%rd27422, %rd37297, 3;
	add.s64 	%rd27423, %rd36936, %rd27422;
	ld.u64 	%rd27424, [%rd27423];
	and.b64  	%rd27425, %rd27424, 255;
	xor.b64  	%rd27426, %rd27425, %rd37296;
	mul.lo.s64 	%rd27427, %rd27426, 1099511628211;
	shr.u64 	%rd27428, %rd27424, 8;
	and.b64  	%rd27429, %rd27428, 255;
	xor.b64  	%rd27430, %rd27429, %rd27427;
	mul.lo.s64 	%rd27431, %rd27430, 1099511628211;
	shr.u64 	%rd27432, %rd27424, 16;
	and.b64  	%rd27433, %rd27432, 255;
	xor.b64  	%rd27434, %rd27433, %rd27431;
	mul.lo.s64 	%rd27435, %rd27434, 1099511628211;
	shr.u64 	%rd27436, %rd27424, 24;
	and.b64  	%rd27437, %rd27436, 255;
	xor.b64  	%rd27438, %rd27437, %rd27435;
	mul.lo.s64 	%rd27439, %rd27438, 1099511628211;
	shr.u64 	%rd27440, %rd27424, 32;
	and.b64  	%rd27441, %rd27440, 255;
	xor.b64  	%rd27442, %rd27441, %rd27439;
	mul.lo.s64 	%rd27443, %rd27442, 1099511628211;
	shr.u64 	%rd27444, %rd27424, 40;
	and.b64  	%rd27445, %rd27444, 255;
	xor.b64  	%rd27446, %rd27445, %rd27443;
	mul.lo.s64 	%rd27447, %rd27446, 1099511628211;
	shr.u64 	%rd27448, %rd27424, 48;
	and.b64  	%rd27449, %rd27448, 255;
	xor.b64  	%rd27450, %rd27449, %rd27447;
	mul.lo.s64 	%rd27451, %rd27450, 1099511628211;
	shr.u64 	%rd27452, %rd27424, 56;
	xor.b64  	%rd27453, %rd27452, %rd27451;
	mul.lo.s64 	%rd37296, %rd27453, 1099511628211;
$L__BB24_475:
	setp.eq.s64 	%p1265, %rd37290, %rd37296;
	@%p1265 bra 	$L__BB24_488;
	setp.eq.s64 	%p1266, %rd3822, 1;
	mov.b64 	%rd37302, -3750763034362895579;
	mov.b64 	%rd37303, 0;
	@%p1266 bra 	$L__BB24_479;
	and.b64  	%rd37303, %rd3822, -2;
	mov.b64 	%rd37302, -3750763034362895579;
	mov.b64 	%rd37300, 0;
$L__BB24_478:
	shl.b64 	%rd27459, %rd37300, 3;
	add.s64 	%rd27460, %rd37124, %rd27459;
	ld.u64 	%rd27461, [%rd27460];
	and.b64  	%rd27462, %rd27461, 255;
	xor.b64  	%rd27463, %rd27462, %rd37302;
	mul.lo.s64 	%rd27464, %rd27463, 1099511628211;
	shr.u64 	%rd27465, %rd27461, 8;
	and.b64  	%rd27466, %rd27465, 255;
	xor.b64  	%rd27467, %rd27466, %rd27464;
	mul.lo.s64 	%rd27468, %rd27467, 1099511628211;
	shr.u64 	%rd27469, %rd27461, 16;
	and.b64  	%rd27470, %rd27469, 255;
	xor.b64  	%rd27471, %rd27470, %rd27468;
	mul.lo.s64 	%rd27472, %rd27471, 1099511628211;
	shr.u64 	%rd27473, %rd27461, 24;
	and.b64  	%rd27474, %rd27473, 255;
	xor.b64  	%rd27475, %rd27474, %rd27472;
	mul.lo.s64 	%rd27476, %rd27475, 1099511628211;
	shr.u64 	%rd27477, %rd27461, 32;
	and.b64  	%rd27478, %rd27477, 255;
	xor.b64  	%rd27479, %rd27478, %rd27476;
	mul.lo.s64 	%rd27480, %rd27479, 1099511628211;
	shr.u64 	%rd27481, %rd27461, 40;
	and.b64  	%rd27482, %rd27481, 255;
	xor.b64  	%rd27483, %rd27482, %rd27480;
	mul.lo.s64 	%rd27484, %rd27483, 1099511628211;
	shr.u64 	%rd27485, %rd27461, 48;
	and.b64  	%rd27486, %rd27485, 255;
	xor.b64  	%rd27487, %rd27486, %rd27484;
	mul.lo.s64 	%rd27488, %rd27487, 1099511628211;
	shr.u64 	%rd27489, %rd27461, 56;
	xor.b64  	%rd27490, %rd27489, %rd27488;
	mul.lo.s64 	%rd27491, %rd27490, 1099511628211;
	ld.u64 	%rd27492, [%rd27460+8];
	and.b64  	%rd27493, %rd27492, 255;
	xor.b64  	%rd27494, %rd27493, %rd27491;
	mul.lo.s64 	%rd27495, %rd27494, 1099511628211;
	shr.u64 	%rd27496, %rd27492, 8;
	and.b64  	%rd27497, %rd27496, 255;
	xor.b64  	%rd27498, %rd27497, %rd27495;
	mul.lo.s64 	%rd27499, %rd27498, 1099511628211;
	shr.u64 	%rd27500, %rd27492, 16;
	and.b64  	%rd27501, %rd27500, 255;
	xor.b64  	%rd27502, %rd27501, %rd27499;
	mul.lo.s64 	%rd27503, %rd27502, 1099511628211;
	shr.u64 	%rd27504, %rd27492, 24;
	and.b64  	%rd27505, %rd27504, 255;
	xor.b64  	%rd27506, %rd27505, %rd27503;
	mul.lo.s64 	%rd27507, %rd27506, 1099511628211;
	shr.u64 	%rd27508, %rd27492, 32;
	and.b64  	%rd27509, %rd27508, 255;
	xor.b64  	%rd27510, %rd27509, %rd27507;
	mul.lo.s64 	%rd27511, %rd27510, 1099511628211;
	shr.u64 	%rd27512, %rd27492, 40;
	and.b64  	%rd27513, %rd27512, 255;
	xor.b64  	%rd27514, %rd27513, %rd27511;
	mul.lo.s64 	%rd27515, %rd27514, 1099511628211;
	shr.u64 	%rd27516, %rd27492, 48;
	and.b64  	%rd27517, %rd27516, 255;
	xor.b64  	%rd27518, %rd27517, %rd27515;
	mul.lo.s64 	%rd27519, %rd27518, 1099511628211;
	shr.u64 	%rd27520, %rd27492, 56;
	xor.b64  	%rd27521, %rd27520, %rd27519;
	mul.lo.s64 	%rd37302, %rd27521, 1099511628211;
	add.s64 	%rd37300, %rd37300, 2;
	setp.ne.s64 	%p1267, %rd37300, %rd37303;
	@%p1267 bra 	$L__BB24_478;
$L__BB24_479:
	setp.eq.s64 	%p1268, %rd124, 0;
	@%p1268 bra 	$L__BB24_481;
	shl.b64 	%rd27522, %rd37303, 3;
	add.s64 	%rd27523, %rd37124, %rd27522;
	ld.u64 	%rd27524, [%rd27523];
	and.b64  	%rd27525, %rd27524, 255;
	xor.b64  	%rd27526, %rd27525, %rd37302;
	mul.lo.s64 	%rd27527, %rd27526, 1099511628211;
	shr.u64 	%rd27528, %rd27524, 8;
	and.b64  	%rd27529, %rd27528, 255;
	xor.b64  	%rd27530, %rd27529, %rd27527;
	mul.lo.s64 	%rd27531, %rd27530, 1099511628211;
	shr.u64 	%rd27532, %rd27524, 16;
	and.b64  	%rd27533, %rd27532, 255;
	xor.b64  	%rd27534, %rd27533, %rd27531;
	mul.lo.s64 	%rd27535, %rd27534, 1099511628211;
	shr.u64 	%rd27536, %rd27524, 24;
	and.b64  	%rd27537, %rd27536, 255;
	xor.b64  	%rd27538, %rd27537, %rd27535;
	mul.lo.s64 	%rd27539, %rd27538, 1099511628211;
	shr.u64 	%rd27540, %rd27524, 32;
	and.b64  	%rd27541, %rd27540, 255;
	xor.b64  	%rd27542, %rd27541, %rd27539;
	mul.lo.s64 	%rd27543, %rd27542, 1099511628211;
	shr.u64 	%rd27544, %rd27524, 40;
	and.b64  	%rd27545, %rd27544, 255;
	xor.b64  	%rd27546, %rd27545, %rd27543;
	mul.lo.s64 	%rd27547, %rd27546, 1099511628211;
	shr.u64 	%rd27548, %rd27524, 48;
	and.b64  	%rd27549, %rd27548, 255;
	xor.b64  	%rd27550, %rd27549, %rd27547;
	mul.lo.s64 	%rd27551, %rd27550, 1099511628211;
	shr.u64 	%rd27552, %rd27524, 56;
	xor.b64  	%rd27553, %rd27552, %rd27551;
	mul.lo.s64 	%rd37302, %rd27553, 1099511628211;
$L__BB24_481:
	setp.eq.s64 	%p1269, %rd3822, 1;
	mov.b64 	%rd37308, -3750763034362895579;
	mov.b64 	%rd37309, 0;
	@%p1269 bra 	$L__BB24_484;
	and.b64  	%rd37309, %rd3822, -2;
	mov.b64 	%rd37308, -3750763034362895579;
	mov.b64 	%rd37306, 0;
$L__BB24_483:
	shl.b64 	%rd27559, %rd37306, 3;
	add.s64 	%rd27560, %rd36936, %rd27559;
	ld.u64 	%rd27561, [%rd27560];
	and.b64  	%rd27562, %rd27561, 255;
	xor.b64  	%rd27563, %rd27562, %rd37308;
	mul.lo.s64 	%rd27564, %rd27563, 1099511628211;
	shr.u64 	%rd27565, %rd27561, 8;
	and.b64  	%rd27566, %rd27565, 255;
	xor.b64  	%rd27567, %rd27566, %rd27564;
	mul.lo.s64 	%rd27568, %rd27567, 1099511628211;
	shr.u64 	%rd27569, %rd27561, 16;
	and.b64  	%rd27570, %rd27569, 255;
	xor.b64  	%rd27571, %rd27570, %rd27568;
	mul.lo.s64 	%rd27572, %rd27571, 1099511628211;
	shr.u64 	%rd27573, %rd27561, 24;
	and.b64  	%rd27574, %rd27573, 255;
	xor.b64  	%rd27575, %rd27574, %rd27572;
	mul.lo.s64 	%rd27576, %rd27575, 1099511628211;
	shr.u64 	%rd27577, %rd27561, 32;
	and.b64  	%rd27578, %rd27577, 255;
	xor.b64  	%rd27579, %rd27578, %rd27576;
	mul.lo.s64 	%rd27580, %rd27579, 1099511628211;
	shr.u64 	%rd27581, %rd27561, 40;
	and.b64  	%rd27582, %rd27581, 255;
	xor.b64  	%rd27583, %rd27582, %rd27580;
	mul.lo.s64 	%rd27584, %rd27583, 1099511628211;
	shr.u64 	%rd27585, %rd27561, 48;
	and.b64  	%rd27586, %rd27585, 255;
	xor.b64  	%rd27587, %rd27586, %rd27584;
	mul.lo.s64 	%rd27588, %rd27587, 1099511628211;
	shr.u64 	%rd27589, %rd27561, 56;
	xor.b64  	%rd27590, %rd27589, %rd27588;
	mul.lo.s64 	%rd27591, %rd27590, 1099511628211;
	ld.u64 	%rd27592, [%rd27560+8];
	and.b64  	%rd27593, %rd27592, 255;
	xor.b64  	%rd27594, %rd27593, %rd27591;
	mul.lo.s64 	%rd27595, %rd27594, 1099511628211;
	shr.u64 	%rd27596, %rd27592, 8;
	and.b64  	%rd27597, %rd27596, 255;
	xor.b64  	%rd27598, %rd27597, %rd27595;
	mul.lo.s64 	%rd27599, %rd27598, 1099511628211;
	shr.u64 	%rd27600, %rd27592, 16;
	and.b64  	%rd27601, %rd27600, 255;
	xor.b64  	%rd27602, %rd27601, %rd27599;
	mul.lo.s64 	%rd27603, %rd27602, 1099511628211;
	shr.u64 	%rd27604, %rd27592, 24;
	and.b64  	%rd27605, %rd27604, 255;
	xor.b64  	%rd27606, %rd27605, %rd27603;
	mul.lo.s64 	%rd27607, %rd27606, 1099511628211;
	shr.u64 	%rd27608, %rd27592, 32;
	and.b64  	%rd27609, %rd27608, 255;
	xor.b64  	%rd27610, %rd27609, %rd27607;
	mul.lo.s64 	%rd27611, %rd27610, 1099511628211;
	shr.u64 	%rd27612, %rd27592, 40;
	and.b64  	%rd27613, %rd27612, 255;
	xor.b64  	%rd27614, %rd27613, %rd27611;
	mul.lo.s64 	%rd27615, %rd27614, 1099511628211;
	shr.u64 	%rd27616, %rd27592, 48;
	and.b64  	%rd27617, %rd27616, 255;
	xor.b64  	%rd27618, %rd27617, %rd27615;
	mul.lo.s64 	%rd27619, %rd27618, 1099511628211;
	shr.u64 	%rd27620, %rd27592, 56;
	xor.b64  	%rd27621, %rd27620, %rd27619;
	mul.lo.s64 	%rd37308, %rd27621, 1099511628211;
	add.s64 	%rd37306, %rd37306, 2;
	setp.ne.s64 	%p1270, %rd37306, %rd37309;
	@%p1270 bra 	$L__BB24_483;
$L__BB24_484:
	setp.eq.s64 	%p1271, %rd124, 0;
	@%p1271 bra 	$L__BB24_486;
	shl.b64 	%rd27622, %rd37309, 3;
	add.s64 	%rd27623, %rd36936, %rd27622;
	ld.u64 	%rd27624, [%rd27623];
	and.b64  	%rd27625, %rd27624, 255;
	xor.b64  	%rd27626, %rd27625, %rd37308;
	mul.lo.s64 	%rd27627, %rd27626, 1099511628211;
	shr.u64 	%rd27628, %rd27624, 8;
	and.b64  	%rd27629, %rd27628, 255;
	xor.b64  	%rd27630, %rd27629, %rd27627;
	mul.lo.s64 	%rd27631, %rd27630, 1099511628211;
	shr.u64 	%rd27632, %rd27624, 16;
	and.b64  	%rd27633, %rd27632, 255;
	xor.b64  	%rd27634, %rd27633, %rd27631;
	mul.lo.s64 	%rd27635, %rd27634, 1099511628211;
	shr.u64 	%rd27636, %rd27624, 24;
	and.b64  	%rd27637, %rd27636, 255;
	xor.b64  	%rd27638, %rd27637, %rd27635;
	mul.lo.s64 	%rd27639, %rd27638, 1099511628211;
	shr.u64 	%rd27640, %rd27624, 32;
	and.b64  	%rd27641, %rd27640, 255;
	xor.b64  	%rd27642, %rd27641, %rd27639;
	mul.lo.s64 	%rd27643, %rd27642, 1099511628211;
	shr.u64 	%rd27644, %rd27624, 40;
	and.b64  	%rd27645, %rd27644, 255;
	xor.b64  	%rd27646, %rd27645, %rd27643;
	mul.lo.s64 	%rd27647, %rd27646, 1099511628211;
	shr.u64 	%rd27648, %rd27624, 48;
	and.b64  	%rd27649, %rd27648, 255;
	xor.b64  	%rd27650, %rd27649, %rd27647;
	mul.lo.s64 	%rd27651, %rd27650, 1099511628211;
	shr.u64 	%rd27652, %rd27624, 56;
	xor.b64  	%rd27653, %rd27652, %rd27651;
	mul.lo.s64 	%rd37308, %rd27653, 1099511628211;
$L__BB24_486:
	setp.lt.u64 	%p1272, %rd37302, %rd37308;
	mov.u64 	%rd37313, %rd37124;
	@%p1272 bra 	$L__BB24_487;
	bra.uni 	$L__BB24_492;
$L__BB24_487:
	mov.u64 	%rd37313, %rd36936;
	mov.u64 	%rd36936, %rd37124;
	bra.uni 	$L__BB24_492;
$L__BB24_488:
	setp.eq.s32 	%p1273, %r118, 0;
	mov.u64 	%rd37313, %rd37124;
	@%p1273 bra 	$L__BB24_492;
	mov.b64 	%rd37312, 0;
$L__BB24_490:
	shl.b64 	%rd27655, %rd37312, 3;
	add.s64 	%rd27656, %rd37124, %rd27655;
	ld.u64 	%rd27657, [%rd27656];
	add.s64 	%rd27658, %rd36936, %rd27655;
	ld.u64 	%rd27659, [%rd27658];
	setp.lt.u64 	%p1274, %rd27657, %rd27659;
	@%p1274 bra 	$L__BB24_487;
	add.s64 	%rd37312, %rd37312, 1;
	setp.eq.s64 	%p1275, %rd37312, %rd13;
	mov.u64 	%rd37313, %rd37124;
	@%p1275 bra 	$L__BB24_492;
	bra.uni 	$L__BB24_490;
$L__BB24_492:
	setp.eq.s64 	%p1276, %rd3822, 1;
	mov.b64 	%rd37317, -3750763034362895579;
	mov.b64 	%rd37318, 0;
	@%p1276 bra 	$L__BB24_495;
	and.b64  	%rd37318, %rd3822, -2;
	mov.b64 	%rd37317, -3750763034362895579;
	mov.b64 	%rd37315, 0;
$L__BB24_494:
	shl.b64 	%rd27665, %rd37315, 3;
	add.s64 	%rd27666, %rd37151, %rd27665;
	ld.u64 	%rd27667, [%rd27666];
	and.b64  	%rd27668, %rd27667, 255;
	xor.b64  	%rd27669, %rd27668, %rd37317;
	mul.lo.s64 	%rd27670, %rd27669, 1099511628211;
	shr.u64 	%rd27671, %rd27667, 8;
	and.b64  	%rd27672, %rd27671, 255;
	xor.b64  	%rd27673, %rd27672, %rd27670;
	mul.lo.s64 	%rd27674, %rd27673, 1099511628211;
	shr.u64 	%rd27675, %rd27667, 16;
	and.b64  	%rd27676, %rd27675, 255;
	xor.b64  	%rd27677, %rd27676, %rd27674;
	mul.lo.s64 	%rd27678, %rd27677, 1099511628211;
	shr.u64 	%rd27679, %rd27667, 24;
	and.b64  	%rd27680, %rd27679, 255;
	xor.b64  	%rd27681, %rd27680, %rd27678;
	mul.lo.s64 	%rd27682, %rd27681, 1099511628211;
	shr.u64 	%rd27683, %rd27667, 32;
	and.b64  	%rd27684, %rd27683, 255;
	xor.b64  	%rd27685, %rd27684, %rd27682;
	mul.lo.s64 	%rd27686, %rd27685, 1099511628211;
	shr.u64 	%rd27687, %rd27667, 40;
	and.b64  	%rd27688, %rd27687, 255;
	xor.b64  	%rd27689, %rd27688, %rd27686;
	mul.lo.s64 	%rd27690, %rd27689, 1099511628211;
	shr.u64 	%rd27691, %rd27667, 48;
	and.b64  	%rd27692, %rd27691, 255;
	xor.b64  	%rd27693, %rd27692, %rd27690;
	mul.lo.s64 	%rd27694, %rd27693, 1099511628211;
	shr.u64 	%rd27695, %rd27667, 56;
	xor.b64  	%rd27696, %rd27695, %rd27694;
	mul.lo.s64 	%rd27697, %rd27696, 1099511628211;
	ld.u64 	%rd27698, [%rd27666+8];
	and.b64  	%rd27699, %rd27698, 255;
	xor.b64  	%rd27700, %rd27699, %rd27697;
	mul.lo.s64 	%rd27701, %rd27700, 1099511628211;
	shr.u64 	%rd27702, %rd27698, 8;
	and.b64  	%rd27703, %rd27702, 255;
	xor.b64  	%rd27704, %rd27703, %rd27701;
	mul.lo.s64 	%rd27705, %rd27704, 1099511628211;
	shr.u64 	%rd27706, %rd27698, 16;
	and.b64  	%rd27707, %rd27706, 255;
	xor.b64  	%rd27708, %rd27707, %rd27705;
	mul.lo.s64 	%rd27709, %rd27708, 1099511628211;
	shr.u64 	%rd27710, %rd27698, 24;
	and.b64  	%rd27711, %rd27710, 255;
	xor.b64  	%rd27712, %rd27711, %rd27709;
	mul.lo.s64 	%rd27713, %rd27712, 1099511628211;
	shr.u64 	%rd27714, %rd27698, 32;
	and.b64  	%rd27715, %rd27714, 255;
	xor.b64  	%rd27716, %rd27715, %rd27713;
	mul.lo.s64 	%rd27717, %rd27716, 1099511628211;
	shr.u64 	%rd27718, %rd27698, 40;
	and.b64  	%rd27719, %rd27718, 255;
	xor.b64  	%rd27720, %rd27719, %rd27717;
	mul.lo.s64 	%rd27721, %rd27720, 1099511628211;
	shr.u64 	%rd27722, %rd27698, 48;
	and.b64  	%rd27723, %rd27722, 255;
	xor.b64  	%rd27724, %rd27723, %rd27721;
	mul.lo.s64 	%rd27725, %rd27724, 1099511628211;
	shr.u64 	%rd27726, %rd27698, 56;
	xor.b64  	%rd27727, %rd27726, %rd27725;
	mul.lo.s64 	%rd37317, %rd27727, 1099511628211;
	add.s64 	%rd37315, %rd37315, 2;
	setp.ne.s64 	%p1277, %rd37315, %rd37318;
	@%p1277 bra 	$L__BB24_494;
$L__BB24_495:
	setp.eq.s64 	%p1278, %rd124, 0;
	@%p1278 bra 	$L__BB24_497;
	shl.b64 	%rd27728, %rd37318, 3;
	add.s64 	%rd27729, %rd37151, %rd27728;
	ld.u64 	%rd27730, [%rd27729];
	and.b64  	%rd27731, %rd27730, 255;
	xor.b64  	%rd27732, %rd27731, %rd37317;
	mul.lo.s64 	%rd27733, %rd27732, 1099511628211;
	shr.u64 	%rd27734, %rd27730, 8;
	and.b64  	%rd27735, %rd27734, 255;
	xor.b64  	%rd27736, %rd27735, %rd27733;
	mul.lo.s64 	%rd27737, %rd27736, 1099511628211;
	shr.u64 	%rd27738, %rd27730, 16;
	and.b64  	%rd27739, %rd27738, 255;
	xor.b64  	%rd27740, %rd27739, %rd27737;
	mul.lo.s64 	%rd27741, %rd27740, 1099511628211;
	shr.u64 	%rd27742, %rd27730, 24;
	and.b64  	%rd27743, %rd27742, 255;
	xor.b64  	%rd27744, %rd27743, %rd27741;
	mul.lo.s64 	%rd27745, %rd27744, 1099511628211;
	shr.u64 	%rd27746, %rd27730, 32;
	and.b64  	%rd27747, %rd27746, 255;
	xor.b64  	%rd27748, %rd27747, %rd27745;
	mul.lo.s64 	%rd27749, %rd27748, 1099511628211;
	shr.u64 	%rd27750, %rd27730, 40;
	and.b64  	%rd27751, %rd27750, 255;
	xor.b64  	%rd27752, %rd27751, %rd27749;
	mul.lo.s64 	%rd27753, %rd27752, 1099511628211;
	shr.u64 	%rd27754, %rd27730, 48;
	and.b64  	%rd27755, %rd27754, 255;
	xor.b64  	%rd27756, %rd27755, %rd27753;
	mul.lo.s64 	%rd27757, %rd27756, 1099511628211;
	shr.u64 	%rd27758, %rd27730, 56;
	xor.b64  	%rd27759, %rd27758, %rd27757;
	mul.lo.s64 	%rd37317, %rd27759, 1099511628211;
$L__BB24_497:
	setp.eq.s64 	%p1279, %rd3822, 1;
	mov.b64 	%rd37323, -3750763034362895579;
	mov.b64 	%rd37324, 0;
	@%p1279 bra 	$L__BB24_500;
	and.b64  	%rd37324, %rd3822, -2;
	mov.b64 	%rd37323, -3750763034362895579;
	mov.b64 	%rd37321, 0;
$L__BB24_499:
	shl.b64 	%rd27765, %rd37321, 3;
	add.s64 	%rd27766, %rd37232, %rd27765;
	ld.u64 	%rd27767, [%rd27766];
	and.b64  	%rd27768, %rd27767, 255;
	xor.b64  	%rd27769, %rd27768, %rd37323;
	mul.lo.s64 	%rd27770, %rd27769, 1099511628211;
	shr.u64 	%rd27771, %rd27767, 8;
	and.b64  	%rd27772, %rd27771, 255;
	xor.b64  	%rd27773, %rd27772, %rd27770;
	mul.lo.s64 	%rd27774, %rd27773, 1099511628211;
	shr.u64 	%rd27775, %rd27767, 16;
	and.b64  	%rd27776, %rd27775, 255;
	xor.b64  	%rd27777, %rd27776, %rd27774;
	mul.lo.s64 	%rd27778, %rd27777, 1099511628211;
	shr.u64 	%rd27779, %rd27767, 24;
	and.b64  	%rd27780, %rd27779, 255;
	xor.b64  	%rd27781, %rd27780, %rd27778;
	mul.lo.s64 	%rd27782, %rd27781, 1099511628211;
	shr.u64 	%rd27783, %rd27767, 32;
	and.b64  	%rd27784, %rd27783, 255;
	xor.b64  	%rd27785, %rd27784, %rd27782;
	mul.lo.s64 	%rd27786, %rd27785, 1099511628211;
	shr.u64 	%rd27787, %rd27767, 40;
	and.b64  	%rd27788, %rd27787, 255;
	xor.b64  	%rd27789, %rd27788, %rd27786;
	mul.lo.s64 	%rd27790, %rd27789, 1099511628211;
	shr.u64 	%rd27791, %rd27767, 48;
	and.b64  	%rd27792, %rd27791, 255;
	xor.b64  	%rd27793, %rd27792, %rd27790;
	mul.lo.s64 	%rd27794, %rd27793, 1099511628211;
	shr.u64 	%rd27795, %rd27767, 56;
	xor.b64  	%rd27796, %rd27795, %rd27794;
	mul.lo.s64 	%rd27797, %rd27796, 1099511628211;
	ld.u64 	%rd27798, [%rd27766+8];
	and.b64  	%rd27799, %rd27798, 255;
	xor.b64  	%rd27800, %rd27799, %rd27797;
	mul.lo.s64 	%rd27801, %rd27800, 1099511628211;
	shr.u64 	%rd27802, %rd27798, 8;
	and.b64  	%rd27803, %rd27802, 255;
	xor.b64  	%rd27804, %rd27803, %rd27801;
	mul.lo.s64 	%rd27805, %rd27804, 1099511628211;
	shr.u64 	%rd27806, %rd27798, 16;
	and.b64  	%rd27807, %rd27806, 255;
	xor.b64  	%rd27808, %rd27807, %rd27805;
	mul.lo.s64 	%rd27809, %rd27808, 1099511628211;
	shr.u64 	%rd27810, %rd27798, 24;
	and.b64  	%rd27811, %rd27810, 255;
	xor.b64  	%rd27812, %rd27811, %rd27809;
	mul.lo.s64 	%rd27813, %rd27812, 1099511628211;
	shr.u64 	%rd27814, %rd27798, 32;
	and.b64  	%rd27815, %rd27814, 255;
	xor.b64  	%rd27816, %rd27815, %rd27813;
	mul.lo.s64 	%rd27817, %rd27816, 1099511628211;
	shr.u64 	%rd27818, %rd27798, 40;
	and.b64  	%rd27819, %rd27818, 255;
	xor.b64  	%rd27820, %rd27819, %rd27817;
	mul.lo.s64 	%rd27821, %rd27820, 1099511628211;
	shr.u64 	%rd27822, %rd27798, 48;
	and.b64  	%rd27823, %rd27822, 255;
	xor.b64  	%rd27824, %rd27823, %rd27821;
	mul.lo.s64 	%rd27825, %rd27824, 1099511628211;
	shr.u64 	%rd27826, %rd27798, 56;
	xor.b64  	%rd27827, %rd27826, %rd27825;
	mul.lo.s64 	%rd37323, %rd27827, 1099511628211;
	add.s64 	%rd37321, %rd37321, 2;
	setp.ne.s64 	%p1280, %rd37321, %rd37324;
	@%p1280 bra 	$L__BB24_499;
$L__BB24_500:
	setp.eq.s64 	%p1281, %rd124, 0;
	@%p1281 bra 	$L__BB24_502;
	shl.b64 	%rd27828, %rd37324, 3;
	add.s64 	%rd27829, %rd37232, %rd27828;
	ld.u64 	%rd27830, [%rd27829];
	and.b64  	%rd27831, %rd27830, 255;
	xor.b64  	%rd27832, %rd27831, %rd37323;
	mul.lo.s64 	%rd27833, %rd27832, 1099511628211;
	shr.u64 	%rd27834, %rd27830, 8;
	and.b64  	%rd27835, %rd27834, 255;
	xor.b64  	%rd27836, %rd27835, %rd27833;
	mul.lo.s64 	%rd27837, %rd27836, 1099511628211;
	shr.u64 	%rd27838, %rd27830, 16;
	and.b64  	%rd27839, %rd27838, 255;
	xor.b64  	%rd27840, %rd27839, %rd27837;
	mul.lo.s64 	%rd27841, %rd27840, 1099511628211;
	shr.u64 	%rd27842, %rd27830, 24;
	and.b64  	%rd27843, %rd27842, 255;
	xor.b64  	%rd27844, %rd27843, %rd27841;
	mul.lo.s64 	%rd27845, %rd27844, 1099511628211;
	shr.u64 	%rd27846, %rd27830, 32;
	and.b64  	%rd27847, %rd27846, 255;
	xor.b64  	%rd27848, %rd27847, %rd27845;
	mul.lo.s64 	%rd27849, %rd27848, 1099511628211;
	shr.u64 	%rd27850, %rd27830, 40;
	and.b64  	%rd27851, %rd27850, 255;
	xor.b64  	%rd27852, %rd27851, %rd27849;
	mul.lo.s64 	%rd27853, %rd27852, 1099511628211;
	shr.u64 	%rd27854, %rd27830, 48;
	and.b64  	%rd27855, %rd27854, 255;
	xor.b64  	%rd27856, %rd27855, %rd27853;
	mul.lo.s64 	%rd27857, %rd27856, 1099511628211;
	shr.u64 	%rd27858, %rd27830, 56;
	xor.b64  	%rd27859, %rd27858, %rd27857;
	mul.lo.s64 	%rd37323, %rd27859, 1099511628211;
$L__BB24_502:
	setp.eq.s64 	%p1282, %rd37317, %rd37323;
	@%p1282 bra 	$L__BB24_515;
	setp.eq.s64 	%p1283, %rd3822, 1;
	mov.b64 	%rd37329, -3750763034362895579;
	mov.b64 	%rd37330, 0;
	@%p1283 bra 	$L__BB24_506;
	and.b64  	%rd37330, %rd3822, -2;
	mov.b64 	%rd37329, -3750763034362895579;
	mov.b64 	%rd37327, 0;
$L__BB24_505:
	shl.b64 	%rd27865, %rd37327, 3;
	add.s64 	%rd27866, %rd37151, %rd27865;
	ld.u64 	%rd27867, [%rd27866];
	and.b64  	%rd27868, %rd27867, 255;
	xor.b64  	%rd27869, %rd27868, %rd37329;
	mul.lo.s64 	%rd27870, %rd27869, 1099511628211;
	shr.u64 	%rd27871, %rd27867, 8;
	and.b64  	%rd27872, %rd27871, 255;
	xor.b64  	%rd27873, %rd27872, %rd27870;
	mul.lo.s64 	%rd27874, %rd27873, 1099511628211;
	shr.u64 	%rd27875, %rd27867, 16;
	and.b64  	%rd27876, %rd27875, 255;
	xor.b64  	%rd27877, %rd27876, %rd27874;
	mul.lo.s64 	%rd27878, %rd27877, 1099511628211;
	shr.u64 	%rd27879, %rd27867, 24;
	and.b64  	%rd27880, %rd27879, 255;
	xor.b64  	%rd27881, %rd27880, %rd27878;
	mul.lo.s64 	%rd27882, %rd27881, 1099511628211;
	shr.u64 	%rd27883, %rd27867, 32;
	and.b64  	%rd27884, %rd27883, 255;
	xor.b64  	%rd27885, %rd27884, %rd27882;
	mul.lo.s64 	%rd27886, %rd27885, 1099511628211;
	shr.u64 	%rd27887, %rd27867, 40;
	and.b64  	%rd27888, %rd27887, 255;
	xor.b64  	%rd27889, %rd27888, %rd27886;
	mul.lo.s64 	%rd27890, %rd27889, 1099511628211;
	shr.u64 	%rd27891, %rd27867, 48;
	and.b64  	%rd27892, %rd27891, 255;
	xor.b64  	%rd27893, %rd27892, %rd27890;
	mul.lo.s64 	%rd27894, %rd27893, 1099511628211;
	shr.u64 	%rd27895, %rd27867, 56;
	xor.b64  	%rd27896, %rd27895, %rd27894;
	mul.lo.s64 	%rd27897, %rd27896, 1099511628211;
	ld.u64 	%rd27898, [%rd27866+8];
	and.b64  	%rd27899, %rd27898, 255;
	xor.b64  	%rd27900, %rd27899, %rd27897;
	mul.lo.s64 	%rd27901, %rd27900, 1099511628211;
	shr.u64 	%rd27902, %rd27898, 8;
	and.b64  	%rd27903, %rd27902, 255;
	xor.b64  	%rd27904, %rd27903, %rd27901;
	mul.lo.s64 	%rd27905, %rd27904, 1099511628211;
	shr.u64 	%rd27906, %rd27898, 16;
	and.b64  	%rd27907, %rd27906, 255;
	xor.b64  	%rd27908, %rd27907, %rd27905;
	mul.lo.s64 	%rd27909, %rd27908, 1099511628211;
	shr.u64 	%rd27910, %rd27898, 24;
	and.b64  	%rd27911, %rd27910, 255;
	xor.b64  	%rd27912, %rd27911, %rd27909;
	mul.lo.s64 	%rd27913, %rd27912, 1099511628211;
	shr.u64 	%rd27914, %rd27898, 32;
	and.b64  	%rd27915, %rd27914, 255;
	xor.b64  	%rd27916, %rd27915, %rd27913;
	mul.lo.s64 	%rd27917, %rd27916, 1099511628211;
	shr.u64 	%rd27918, %rd27898, 40;
	and.b64  	%rd27919, %rd27918, 255;
	xor.b64  	%rd27920, %rd27919, %rd27917;
	mul.lo.s64 	%rd27921, %rd27920, 1099511628211;
	shr.u64 	%rd27922, %rd27898, 48;
	and.b64  	%rd27923, %rd27922, 255;
	xor.b64  	%rd27924, %rd27923, %rd27921;
	mul.lo.s64 	%rd27925, %rd27924, 1099511628211;
	shr.u64 	%rd27926, %rd27898, 56;
	xor.b64  	%rd27927, %rd27926, %rd27925;
	mul.lo.s64 	%rd37329, %rd27927, 1099511628211;
	add.s64 	%rd37327, %rd37327, 2;
	setp.ne.s64 	%p1284, %rd37327, %rd37330;
	@%p1284 bra 	$L__BB24_505;
$L__BB24_506:
	setp.eq.s64 	%p1285, %rd124, 0;
	@%p1285 bra 	$L__BB24_508;
	shl.b64 	%rd27928, %rd37330, 3;
	add.s64 	%rd27929, %rd37151, %rd27928;
	ld.u64 	%rd27930, [%rd27929];
	and.b64  	%rd27931, %rd27930, 255;
	xor.b64  	%rd27932, %rd27931, %rd37329;
	mul.lo.s64 	%rd27933, %rd27932, 1099511628211;
	shr.u64 	%rd27934, %rd27930, 8;
	and.b64  	%rd27935, %rd27934, 255;
	xor.b64  	%rd27936, %rd27935, %rd27933;
	mul.lo.s64 	%rd27937, %rd27936, 1099511628211;
	shr.u64 	%rd27938, %rd27930, 16;
	and.b64  	%rd27939, %rd27938, 255;
	xor.b64  	%rd27940, %rd27939, %rd27937;
	mul.lo.s64 	%rd27941, %rd27940, 1099511628211;
	shr.u64 	%rd27942, %rd27930, 24;
	and.b64  	%rd27943, %rd27942, 255;
	xor.b64  	%rd27944, %rd27943, %rd27941;
	mul.lo.s64 	%rd27945, %rd27944, 1099511628211;
	shr.u64 	%rd27946, %rd27930, 32;
	and.b64  	%rd27947, %rd27946, 255;
	xor.b64  	%rd27948, %rd27947, %rd27945;
	mul.lo.s64 	%rd27949, %rd27948, 1099511628211;
	shr.u64 	%rd27950, %rd27930, 40;
	and.b64  	%rd27951, %rd27950, 255;
	xor.b64  	%rd27952, %rd27951, %rd27949;
	mul.lo.s64 	%rd27953, %rd27952, 1099511628211;
	shr.u64 	%rd27954, %rd27930, 48;
	and.b64  	%rd27955, %rd27954, 255;
	xor.b64  	%rd27956, %rd27955, %rd27953;
	mul.lo.s64 	%rd27957, %rd27956, 1099511628211;
	shr.u64 	%rd27958, %rd27930, 56;
	xor.b64  	%rd27959, %rd27958, %rd27957;
	mul.lo.s64 	%rd37329, %rd27959, 1099511628211;
$L__BB24_508:
	setp.eq.s64 	%p1286, %rd3822, 1;
	mov.b64 	%rd37335, -3750763034362895579;
	mov.b64 	%rd37336, 0;
	@%p1286 bra 	$L__BB24_511;
	and.b64  	%rd37336, %rd3822, -2;
	mov.b64 	%rd37335, -3750763034362895579;
	mov.b64 	%rd37333, 0;
$L__BB24_510:
	shl.b64 	%rd27965, %rd37333, 3;
	add.s64 	%rd27966, %rd37232, %rd27965;
	ld.u64 	%rd27967, [%rd27966];
	and.b64  	%rd27968, %rd27967, 255;
	xor.b64  	%rd27969, %rd27968, %rd37335;
	mul.lo.s64 	%rd27970, %rd27969, 1099511628211;
	shr.u64 	%rd27971, %rd27967, 8;
	and.b64  	%rd27972, %rd27971, 255;
	xor.b64  	%rd27973, %rd27972, %rd27970;
	mul.lo.s64 	%rd27974, %rd27973, 1099511628211;
	shr.u64 	%rd27975, %rd27967, 16;
	and.b64  	%rd27976, %rd27975, 255;
	xor.b64  	%rd27977, %rd27976, %rd27974;
	mul.lo.s64 	%rd27978, %rd27977, 1099511628211;
	shr.u64 	%rd27979, %rd27967, 24;
	and.b64  	%rd27980, %rd27979, 255;
	xor.b64  	%rd27981, %rd27980, %rd27978;
	mul.lo.s64 	%rd27982, %rd27981, 1099511628211;
	shr.u64 	%rd27983, %rd27967, 32;
	and.b64  	%rd27984, %rd27983, 255;
	xor.b64  	%rd27985, %rd27984, %rd27982;
	mul.lo.s64 	%rd27986, %rd27985, 1099511628211;
	shr.u64 	%rd27987, %rd27967, 40;
	and.b64  	%rd27988, %rd27987, 255;
	xor.b64  	%rd27989, %rd27988, %rd27986;
	mul.lo.s64 	%rd27990, %rd27989, 1099511628211;
	shr.u64 	%rd27991, %rd27967, 48;
	and.b64  	%rd27992, %rd27991, 255;
	xor.b64  	%rd27993, %rd27992, %rd27990;
	mul.lo.s64 	%rd27994, %rd27993, 1099511628211;
	shr.u64 	%rd27995, %rd27967, 56;
	xor.b64  	%rd27996, %rd27995, %rd27994;
	mul.lo.s64 	%rd27997, %rd27996, 1099511628211;
	ld.u64 	%rd27998, [%rd27966+8];
	and.b64  	%rd27999, %rd27998, 255;
	xor.b64  	%rd28000, %rd27999, %rd27997;
	mul.lo.s64 	%rd28001, %rd28000, 1099511628211;
	shr.u64 	%rd28002, %rd27998, 8;
	and.b64  	%rd28003, %rd28002, 255;
	xor.b64  	%rd28004, %rd28003, %rd28001;
	mul.lo.s64 	%rd28005, %rd28004, 1099511628211;
	shr.u64 	%rd28006, %rd27998, 16;
	and.b64  	%rd28007, %rd28006, 255;
	xor.b64  	%rd28008, %rd28007, %rd28005;
	mul.lo.s64 	%rd28009, %rd28008, 1099511628211;
	shr.u64 	%rd28010, %rd27998, 24;
	and.b64  	%rd28011, %rd28010, 255;
	xor.b64  	%rd28012, %rd28011, %rd28009;
	mul.lo.s64 	%rd28013, %rd28012, 1099511628211;
	shr.u64 	%rd28014, %rd27998, 32;
	and.b64  	%rd28015, %rd28014, 255;
	xor.b64  	%rd28016, %rd28015, %rd28013;
	mul.lo.s64 	%rd28017, %rd28016, 1099511628211;
	shr.u64 	%rd28018, %rd27998, 40;
	and.b64  	%rd28019, %rd28018, 255;
	xor.b64  	%rd28020, %rd28019, %rd28017;
	mul.lo.s64 	%rd28021, %rd28020, 1099511628211;
	shr.u64 	%rd28022, %rd27998, 48;
	and.b64  	%rd28023, %rd28022, 255;
	xor.b64  	%rd28024, %rd28023, %rd28021;
	mul.lo.s64 	%rd28025, %rd28024, 1099511628211;
	shr.u64 	%rd28026, %rd27998, 56;
	xor.b64  	%rd28027, %rd28026, %rd28025;
	mul.lo.s64 	%rd37335, %rd28027, 1099511628211;
	add.s64 	%rd37333, %rd37333, 2;
	setp.ne.s64 	%p1287, %rd37333, %rd37336;
	@%p1287 bra 	$L__BB24_510;
$L__BB24_511:
	setp.eq.s64 	%p1288, %rd124, 0;
	@%p1288 bra 	$L__BB24_513;
	shl.b64 	%rd28028, %rd37336, 3;
	add.s64 	%rd28029, %rd37232, %rd28028;
	ld.u64 	%rd28030, [%rd28029];
	and.b64  	%rd28031, %rd28030, 255;
	xor.b64  	%rd28032, %rd28031, %rd37335;
	mul.lo.s64 	%rd28033, %rd28032, 1099511628211;
	shr.u64 	%rd28034, %rd28030, 8;
	and.b64  	%rd28035, %rd28034, 255;
	xor.b64  	%rd28036, %rd28035, %rd28033;
	mul.lo.s64 	%rd28037, %rd28036, 1099511628211;
	shr.u64 	%rd28038, %rd28030, 16;
	and.b64  	%rd28039, %rd28038, 255;
	xor.b64  	%rd28040, %rd28039, %rd28037;
	mul.lo.s64 	%rd28041, %rd28040, 1099511628211;
	shr.u64 	%rd28042, %rd28030, 24;
	and.b64  	%rd28043, %rd28042, 255;
	xor.b64  	%rd28044, %rd28043, %rd28041;
	mul.lo.s64 	%rd28045, %rd28044, 1099511628211;
	shr.u64 	%rd28046, %rd28030, 32;
	and.b64  	%rd28047, %rd28046, 255;
	xor.b64  	%rd28048, %rd28047, %rd28045;
	mul.lo.s64 	%rd28049, %rd28048, 1099511628211;
	shr.u64 	%rd28050, %rd28030, 40;
	and.b64  	%rd28051, %rd28050, 255;
	xor.b64  	%rd28052, %rd28051, %rd28049;
	mul.lo.s64 	%rd28053, %rd28052, 1099511628211;
	shr.u64 	%rd28054, %rd28030, 48;
	and.b64  	%rd28055, %rd28054, 255;
	xor.b64  	%rd28056, %rd28055, %rd28053;
	mul.lo.s64 	%rd28057, %rd28056, 1099511628211;
	shr.u64 	%rd28058, %rd28030, 56;
	xor.b64  	%rd28059, %rd28058, %rd28057;
	mul.lo.s64 	%rd37335, %rd28059, 1099511628211;
$L__BB24_513:
	setp.lt.u64 	%p1289, %rd37329, %rd37335;
	mov.u64 	%rd37340, %rd37151;
	@%p1289 bra 	$L__BB24_514;
	bra.uni 	$L__BB24_519;
$L__BB24_514:
	mov.u64 	%rd37340, %rd37232;
	mov.u64 	%rd37232, %rd37151;
	bra.uni 	$L__BB24_519;
$L__BB24_515:
	setp.eq.s32 	%p1290, %r118, 0;
	mov.u64 	%rd37340, %rd37151;
	@%p1290 bra 	$L__BB24_519;
	mov.b64 	%rd37339, 0;
$L__BB24_517:
	shl.b64 	%rd28061, %rd37339, 3;
	add.s64 	%rd28062, %rd37151, %rd28061;
	ld.u64 	%rd28063, [%rd28062];
	add.s64 	%rd28064, %rd37232, %rd28061;
	ld.u64 	%rd28065, [%rd28064];
	setp.lt.u64 	%p1291, %rd28063, %rd28065;
	@%p1291 bra 	$L__BB24_514;
	add.s64 	%rd37339, %rd37339, 1;
	setp.eq.s64 	%p1292, %rd37339, %rd13;
	mov.u64 	%rd37340, %rd37151;
	@%p1292 bra 	$L__BB24_519;
	bra.uni 	$L__BB24_517;
$L__BB24_519:
	setp.eq.s64 	%p1293, %rd3822, 1;
	mov.b64 	%rd37344, -3750763034362895579;
	mov.b64 	%rd37345, 0;
	@%p1293 bra 	$L__BB24_522;
	and.b64  	%rd37345, %rd3822, -2;
	mov.b64 	%rd37344, -3750763034362895579;
	mov.b64 	%rd37342, 0;
$L__BB24_521:
	shl.b64 	%rd28071, %rd37342, 3;
	add.s64 	%rd28072, %rd37178, %rd28071;
	ld.u64 	%rd28073, [%rd28072];
	and.b64  	%rd28074, %rd28073, 255;
	xor.b64  	%rd28075, %rd28074, %rd37344;
	mul.lo.s64 	%rd28076, %rd28075, 1099511628211;
	shr.u64 	%rd28077, %rd28073, 8;
	and.b64  	%rd28078, %rd28077, 255;
	xor.b64  	%rd28079, %rd28078, %rd28076;
	mul.lo.s64 	%rd28080, %rd28079, 1099511628211;
	shr.u64 	%rd28081, %rd28073, 16;
	and.b64  	%rd28082, %rd28081, 255;
	xor.b64  	%rd28083, %rd28082, %rd28080;
	mul.lo.s64 	%rd28084, %rd28083, 1099511628211;
	shr.u64 	%rd28085, %rd28073, 24;
	and.b64  	%rd28086, %rd28085, 255;
	xor.b64  	%rd28087, %rd28086, %rd28084;
	mul.lo.s64 	%rd28088, %rd28087, 1099511628211;
	shr.u64 	%rd28089, %rd28073, 32;
	and.b64  	%rd28090, %rd28089, 255;
	xor.b64  	%rd28091, %rd28090, %rd28088;
	mul.lo.s64 	%rd28092, %rd28091, 1099511628211;
	shr.u64 	%rd28093, %rd28073, 40;
	and.b64  	%rd28094, %rd28093, 255;
	xor.b64  	%rd28095, %rd28094, %rd28092;
	mul.lo.s64 	%rd28096, %rd28095, 1099511628211;
	shr.u64 	%rd28097, %rd28073, 48;
	and.b64  	%rd28098, %rd28097, 255;
	xor.b64  	%rd28099, %rd28098, %rd28096;
	mul.lo.s64 	%rd28100, %rd28099, 1099511628211;
	shr.u64 	%rd28101, %rd28073, 56;
	xor.b64  	%rd28102, %rd28101, %rd28100;
	mul.lo.s64 	%rd28103, %rd28102, 1099511628211;
	ld.u64 	%rd28104, [%rd28072+8];
	and.b64  	%rd28105, %rd28104, 255;
	xor.b64  	%rd28106, %rd28105, %rd28103;
	mul.lo.s64 	%rd28107, %rd28106, 1099511628211;
	shr.u64 	%rd28108, %rd28104, 8;
	and.b64  	%rd28109, %rd28108, 255;
	xor.b64  	%rd28110, %rd28109, %rd28107;
	mul.lo.s64 	%rd28111, %rd28110, 1099511628211;
	shr.u64 	%rd28112, %rd28104, 16;
	and.b64  	%rd28113, %rd28112, 255;
	xor.b64  	%rd28114, %rd28113, %rd28111;
	mul.lo.s64 	%rd28115, %rd28114, 1099511628211;
	shr.u64 	%rd28116, %rd28104, 24;
	and.b64  	%rd28117, %rd28116, 255;
	xor.b64  	%rd28118, %rd28117, %rd28115;
	mul.lo.s64 	%rd28119, %rd28118, 1099511628211;
	shr.u64 	%rd28120, %rd28104, 32;
	and.b64  	%rd28121, %rd28120, 255;
	xor.b64  	%rd28122, %rd28121, %rd28119;
	mul.lo.s64 	%rd28123, %rd28122, 1099511628211;
	shr.u64 	%rd28124, %rd28104, 40;
	and.b64  	%rd28125, %rd28124, 255;
	xor.b64  	%rd28126, %rd28125, %rd28123;
	mul.lo.s64 	%rd28127, %rd28126, 1099511628211;
	shr.u64 	%rd28128, %rd28104, 48;
	and.b64  	%rd28129, %rd28128, 255;
	xor.b64  	%rd28130, %rd28129, %rd28127;
	mul.lo.s64 	%rd28131, %rd28130, 1099511628211;
	shr.u64 	%rd28132, %rd28104, 56;
	xor.b64  	%rd28133, %rd28132, %rd28131;
	mul.lo.s64 	%rd37344, %rd28133, 1099511628211;
	add.s64 	%rd37342, %rd37342, 2;
	setp.ne.s64 	%p1294, %rd37342, %rd37345;
	@%p1294 bra 	$L__BB24_521;
$L__BB24_522:
	setp.eq.s64 	%p1295, %rd124, 0;
	@%p1295 bra 	$L__BB24_524;
	shl.b64 	%rd28134, %rd37345, 3;
	add.s64 	%rd28135, %rd37178, %rd28134;
	ld.u64 	%rd28136, [%rd28135];
	and.b64  	%rd28137, %rd28136, 255;
	xor.b64  	%rd28138, %rd28137, %rd37344;
	mul.lo.s64 	%rd28139, %rd28138, 1099511628211;
	shr.u64 	%rd28140, %rd28136, 8;
	and.b64  	%rd28141, %rd28140, 255;
	xor.b64  	%rd28142, %rd28141, %rd28139;
	mul.lo.s64 	%rd28143, %rd28142, 1099511628211;
	shr.u64 	%rd28144, %rd28136, 16;
	and.b64  	%rd28145, %rd28144, 255;
	xor.b64  	%rd28146, %rd28145, %rd28143;
	mul.lo.s64 	%rd28147, %rd28146, 1099511628211;
	shr.u64 	%rd28148, %rd28136, 24;
	and.b64  	%rd28149, %rd28148, 255;
	xor.b64  	%rd28150, %rd28149, %rd28147;
	mul.lo.s64 	%rd28151, %rd28150, 1099511628211;
	shr.u64 	%rd28152, %rd28136, 32;
	and.b64  	%rd28153, %rd28152, 255;
	xor.b64  	%rd28154, %rd28153, %rd28151;
	mul.lo.s64 	%rd28155, %rd28154, 1099511628211;
	shr.u64 	%rd28156, %rd28136, 40;
	and.b64  	%rd28157, %rd28156, 255;
	xor.b64  	%rd28158, %rd28157, %rd28155;
	mul.lo.s64 	%rd28159, %rd28158, 1099511628211;
	shr.u64 	%rd28160, %rd28136, 48;
	and.b64  	%rd28161, %rd28160, 255;
	xor.b64  	%rd28162, %rd28161, %rd28159;
	mul.lo.s64 	%rd28163, %rd28162, 1099511628211;
	shr.u64 	%rd28164, %rd28136, 56;
	xor.b64  	%rd28165, %rd28164, %rd28163;
	mul.lo.s64 	%rd37344, %rd28165, 1099511628211;
$L__BB24_524:
	setp.eq.s64 	%p1296, %rd3822, 1;
	mov.b64 	%rd37350, -3750763034362895579;
	mov.b64 	%rd37351, 0;
	@%p1296 bra 	$L__BB24_527;
	and.b64  	%rd37351, %rd3822, -2;
	mov.b64 	%rd37350, -3750763034362895579;
	mov.b64 	%rd37348, 0;
$L__BB24_526:
	shl.b64 	%rd28171, %rd37348, 3;
	add.s64 	%rd28172, %rd37259, %rd28171;
	ld.u64 	%rd28173, [%rd28172];
	and.b64  	%rd28174, %rd28173, 255;
	xor.b64  	%rd28175, %rd28174, %rd37350;
	mul.lo.s64 	%rd28176, %rd28175, 1099511628211;
	shr.u64 	%rd28177, %rd28173, 8;
	and.b64  	%rd28178, %rd28177, 255;
	xor.b64  	%rd28179, %rd28178, %rd28176;
	mul.lo.s64 	%rd28180, %rd28179, 1099511628211;
	shr.u64 	%rd28181, %rd28173, 16;
	and.b64  	%rd28182, %rd28181, 255;
	xor.b64  	%rd28183, %rd28182, %rd28180;
	mul.lo.s64 	%rd28184, %rd28183, 1099511628211;
	shr.u64 	%rd28185, %rd28173, 24;
	and.b64  	%rd28186, %rd28185, 255;
	xor.b64  	%rd28187, %rd28186, %rd28184;
	mul.lo.s64 	%rd28188, %rd28187, 1099511628211;
	shr.u64 	%rd28189, %rd28173, 32;
	and.b64  	%rd28190, %rd28189, 255;
	xor.b64  	%rd28191, %rd28190, %rd28188;
	mul.lo.s64 	%rd28192, %rd28191, 1099511628211;
	shr.u64 	%rd28193, %rd28173, 40;
	and.b64  	%rd28194, %rd28193, 255;
	xor.b64  	%rd28195, %rd28194, %rd28192;
	mul.lo.s64 	%rd28196, %rd28195, 1099511628211;
	shr.u64 	%rd28197, %rd28173, 48;
	and.b64  	%rd28198, %rd28197, 255;
	xor.b64  	%rd28199, %rd28198, %rd28196;
	mul.lo.s64 	%rd28200, %rd28199, 1099511628211;
	shr.u64 	%rd28201, %rd28173, 56;
	xor.b64  	%rd28202, %rd28201, %rd28200;
	mul.lo.s64 	%rd28203, %rd28202, 1099511628211;
	ld.u64 	%rd28204, [%rd28172+8];
	and.b64  	%rd28205, %rd28204, 255;
	xor.b64  	%rd28206, %rd28205, %rd28203;
	mul.lo.s64 	%rd28207, %rd28206, 1099511628211;
	shr.u64 	%rd28208, %rd28204, 8;
	and.b64  	%rd28209, %rd28208, 255;
	xor.b64  	%rd28210, %rd28209, %rd28207;
	mul.lo.s64 	%rd28211, %rd28210, 1099511628211;
	shr.u64 	%rd28212, %rd28204, 16;
	and.b64  	%rd28213, %rd28212, 255;
	xor.b64  	%rd28214, %rd28213, %rd28211;
	mul.lo.s64 	%rd28215, %rd28214, 1099511628211;
	shr.u64 	%rd28216, %rd28204, 24;
	and.b64  	%rd28217, %rd28216, 255;
	xor.b64  	%rd28218, %rd28217, %rd28215;
	mul.lo.s64 	%rd28219, %rd28218, 1099511628211;
	shr.u64 	%rd28220, %rd28204, 32;
	and.b64  	%rd28221, %rd28220, 255;
	xor.b64  	%rd28222, %rd28221, %rd28219;
	mul.lo.s64 	%rd28223, %rd28222, 1099511628211;
	shr.u64 	%rd28224, %rd28204, 40;
	and.b64  	%rd28225, %rd28224, 255;
	xor.b64  	%rd28226, %rd28225, %rd28223;
	mul.lo.s64 	%rd28227, %rd28226, 1099511628211;
	shr.u64 	%rd28228, %rd28204, 48;
	and.b64  	%rd28229, %rd28228, 255;
	xor.b64  	%rd28230, %rd28229, %rd28227;
	mul.lo.s64 	%rd28231, %rd28230, 1099511628211;
	shr.u64 	%rd28232, %rd28204, 56;
	xor.b64  	%rd28233, %rd28232, %rd28231;
	mul.lo.s64 	%rd37350, %rd28233, 1099511628211;
	add.s64 	%rd37348, %rd37348, 2;
	setp.ne.s64 	%p1297, %rd37348, %rd37351;
	@%p1297 bra 	$L__BB24_526;
$L__BB24_527:
	setp.eq.s64 	%p1298, %rd124, 0;
	@%p1298 bra 	$L__BB24_529;
	shl.b64 	%rd28234, %rd37351, 3;
	add.s64 	%rd28235, %rd37259, %rd28234;
	ld.u64 	%rd28236, [%rd28235];
	and.b64  	%rd28237, %rd28236, 255;
	xor.b64  	%rd28238, %rd28237, %rd37350;
	mul.lo.s64 	%rd28239, %rd28238, 1099511628211;
	shr.u64 	%rd28240, %rd28236, 8;
	and.b64  	%rd28241, %rd28240, 255;
	xor.b64  	%rd28242, %rd28241, %rd28239;
	mul.lo.s64 	%rd28243, %rd28242, 1099511628211;
	shr.u64 	%rd28244, %rd28236, 16;
	and.b64  	%rd28245, %rd28244, 255;
	xor.b64  	%rd28246, %rd28245, %rd28243;
	mul.lo.s64 	%rd28247, %rd28246, 1099511628211;
	shr.u64 	%rd28248, %rd28236, 24;
	and.b64  	%rd28249, %rd28248, 255;
	xor.b64  	%rd28250, %rd28249, %rd28247;
	mul.lo.s64 	%rd28251, %rd28250, 1099511628211;
	shr.u64 	%rd28252, %rd28236, 32;
	and.b64  	%rd28253, %rd28252, 255;
	xor.b64  	%rd28254, %rd28253, %rd28251;
	mul.lo.s64 	%rd28255, %rd28254, 1099511628211;
	shr.u64 	%rd28256, %rd28236, 40;
	and.b64  	%rd28257, %rd28256, 255;
	xor.b64  	%rd28258, %rd28257, %rd28255;
	mul.lo.s64 	%rd28259, %rd28258, 1099511628211;
	shr.u64 	%rd28260, %rd28236, 48;
	and.b64  	%rd28261, %rd28260, 255;
	xor.b64  	%rd28262, %rd28261, %rd28259;
	mul.lo.s64 	%rd28263, %rd28262, 1099511628211;
	shr.u64 	%rd28264, %rd28236, 56;
	xor.b64  	%rd28265, %rd28264, %rd28263;
	mul.lo.s64 	%rd37350, %rd28265, 1099511628211;
$L__BB24_529:
	setp.eq.s64 	%p1299, %rd37344, %rd37350;
	@%p1299 bra 	$L__BB24_542;
	setp.eq.s64 	%p1300, %rd3822, 1;
	mov.b64 	%rd37356, -3750763034362895579;
	mov.b64 	%rd37357, 0;
	@%p1300 bra 	$L__BB24_533;
	and.b64  	%rd37357, %rd3822, -2;
	mov.b64 	%rd37356, -3750763034362895579;
	mov.b64 	%rd37354, 0;
$L__BB24_532:
	shl.b64 	%rd28271, %rd37354, 3;
	add.s64 	%rd28272, %rd37178, %rd28271;
	ld.u64 	%rd28273, [%rd28272];
	and.b64  	%rd28274, %rd28273, 255;
	xor.b64  	%rd28275, %rd28274, %rd37356;
	mul.lo.s64 	%rd28276, %rd28275, 1099511628211;
	shr.u64 	%rd28277, %rd28273, 8;
	and.b64  	%rd28278, %rd28277, 255;
	xor.b64  	%rd28279, %rd28278, %rd28276;
	mul.lo.s64 	%rd28280, %rd28279, 1099511628211;
	shr.u64 	%rd28281, %rd28273, 16;
	and.b64  	%rd28282, %rd28281, 255;
	xor.b64  	%rd28283, %rd28282, %rd28280;
	mul.lo.s64 	%rd28284, %rd28283, 1099511628211;
	shr.u64 	%rd28285, %rd28273, 24;
	and.b64  	%rd28286, %rd28285, 255;
	xor.b64  	%rd28287, %rd28286, %rd28284;
	mul.lo.s64 	%rd28288, %rd28287, 1099511628211;
	shr.u64 	%rd28289, %rd28273, 32;
	and.b64  	%rd28290, %rd28289, 255;
	xor.b64  	%rd28291, %rd28290, %rd28288;
	mul.lo.s64 	%rd28292, %rd28291, 1099511628211;
	shr.u64 	%rd28293, %rd28273, 40;
	and.b64  	%rd28294, %rd28293, 255;
	xor.b64  	%rd28295, %rd28294, %rd28292;
	mul.lo.s64 	%rd28296, %rd28295, 1099511628211;
	shr.u64 	%rd28297, %rd28273, 48;
	and.b64  	%rd28298, %rd28297, 255;
	xor.b64  	%rd28299, %rd28298, %rd28296;
	mul.lo.s64 	%rd28300, %rd28299, 1099511628211;
	shr.u64 	%rd28301, %rd28273, 56;
	xor.b64  	%rd28302, %rd28301, %rd28300;
	mul.lo.s64 	%rd28303, %rd28302, 1099511628211;
	ld.u64 	%rd28304, [%rd28272+8];
	and.b64  	%rd28305, %rd28304, 255;
	xor.b64  	%rd28306, %rd28305, %rd28303;
	mul.lo.s64 	%rd28307, %rd28306, 1099511628211;
	shr.u64 	%rd28308, %rd28304, 8;
	and.b64  	%rd28309, %rd28308, 255;
	xor.b64  	%rd28310, %rd28309, %rd28307;
	mul.lo.s64 	%rd28311, %rd28310, 1099511628211;
	shr.u64 	%rd28312, %rd28304, 16;
	and.b64  	%rd28313, %rd28312, 255;
	xor.b64  	%rd28314, %rd28313, %rd28311;
	mul.lo.s64 	%rd28315, %rd28314, 1099511628211;
	shr.u64 	%rd28316, %rd28304, 24;
	and.b64  	%rd28317, %rd28316, 255;
	xor.b64  	%rd28318, %rd28317, %rd28315;
	mul.lo.s64 	%rd28319, %rd28318, 1099511628211;
	shr.u64 	%rd28320, %rd28304, 32;
	and.b64  	%rd28321, %rd28320, 255;
	xor.b64  	%rd28322, %rd28321, %rd28319;
	mul.lo.s64 	%rd28323, %rd28322, 1099511628211;
	shr.u64 	%rd28324, %rd28304, 40;
	and.b64  	%rd28325, %rd28324, 255;
	xor.b64  	%rd28326, %rd28325, %rd28323;
	mul.lo.s64 	%rd28327, %rd28326, 1099511628211;
	shr.u64 	%rd28328, %rd28304, 48;
	and.b64  	%rd28329, %rd28328, 255;
	xor.b64  	%rd28330, %rd28329, %rd28327;
	mul.lo.s64 	%rd28331, %rd28330, 1099511628211;
	shr.u64 	%rd28332, %rd28304, 56;
	xor.b64  	%rd28333, %rd28332, %rd28331;
	mul.lo.s64 	%rd37356, %rd28333, 1099511628211;
	add.s64 	%rd37354, %rd37354, 2;
	setp.ne.s64 	%p1301, %rd37354, %rd37357;
	@%p1301 bra 	$L__BB24_532;
$L__BB24_533:
	setp.eq.s64 	%p1302, %rd124, 0;
	@%p1302 bra 	$L__BB24_535;
	shl.b64 	%rd28334, %rd37357, 3;
	add.s64 	%rd28335, %rd37178, %rd28334;
	ld.u64 	%rd28336, [%rd28335];
	and.b64  	%rd28337, %rd28336, 255;
	xor.b64  	%rd28338, %rd28337, %rd37356;
	mul.lo.s64 	%rd28339, %rd28338, 1099511628211;
	shr.u64 	%rd28340, %rd28336, 8;
	and.b64  	%rd28341, %rd28340, 255;
	xor.b64  	%rd28342, %rd28341, %rd28339;
	mul.lo.s64 	%rd28343, %rd28342, 1099511628211;
	shr.u64 	%rd28344, %rd28336, 16;
	and.b64  	%rd28345, %rd28344, 255;
	xor.b64  	%rd28346, %rd28345, %rd28343;
	mul.lo.s64 	%rd28347, %rd28346, 1099511628211;
	shr.u64 	%rd28348, %rd28336, 24;
	and.b64  	%rd28349, %rd28348, 255;
	xor.b64  	%rd28350, %rd28349, %rd28347;
	mul.lo.s64 	%rd28351, %rd28350, 1099511628211;
	shr.u64 	%rd28352, %rd28336, 32;
	and.b64  	%rd28353, %rd28352, 255;
	xor.b64  	%rd28354, %rd28353, %rd28351;
	mul.lo.s64 	%rd28355, %rd28354, 1099511628211;
	shr.u64 	%rd28356, %rd28336, 40;
	and.b64  	%rd28357, %rd28356, 255;
	xor.b64  	%rd28358, %rd28357, %rd28355;
	mul.lo.s64 	%rd28359, %rd28358, 1099511628211;
	shr.u64 	%rd28360, %rd28336, 48;
	and.b64  	%rd28361, %rd28360, 255;
	xor.b64  	%rd28362, %rd28361, %rd28359;
	mul.lo.s64 	%rd28363, %rd28362, 1099511628211;
	shr.u64 	%rd28364, %rd28336, 56;
	xor.b64  	%rd28365, %rd28364, %rd28363;
	mul.lo.s64 	%rd37356, %rd28365, 1099511628211;
$L__BB24_535:
	setp.eq.s64 	%p1303, %rd3822, 1;
	mov.b64 	%rd37362, -3750763034362895579;
	mov.b64 	%rd37363, 0;
	@%p1303 bra 	$L__BB24_538;
	and.b64  	%rd37363, %rd3822, -2;
	mov.b64 	%rd37362, -3750763034362895579;
	mov.b64 	%rd37360, 0;
$L__BB24_537:
	shl.b64 	%rd28371, %rd37360, 3;
	add.s64 	%rd28372, %rd37259, %rd28371;
	ld.u64 	%rd28373, [%rd28372];
	and.b64  	%rd28374, %rd28373, 255;
	xor.b64  	%rd28375, %rd28374, %rd37362;
	mul.lo.s64 	%rd28376, %rd28375, 1099511628211;
	shr.u64 	%rd28377, %rd28373, 8;
	and.b64  	%rd28378, %rd28377, 255;
	xor.b64  	%rd28379, %rd28378, %rd28376;
	mul.lo.s64 	%rd28380, %rd28379, 1099511628211;
	shr.u64 	%rd28381, %rd28373, 16;
	and.b64  	%rd28382, %rd28381, 255;
	xor.b64  	%rd28383, %rd28382, %rd28380;
	mul.lo.s64 	%rd28384, %rd28383, 1099511628211;
	shr.u64 	%rd28385, %rd28373, 24;
	and.b64  	%rd28386, %rd28385, 255;
	xor.b64  	%rd28387, %rd28386, %rd28384;
	mul.lo.s64 	%rd28388, %rd28387, 1099511628211;
	shr.u64 	%rd28389, %rd28373, 32;
	and.b64  	%rd28390, %rd28389, 255;
	xor.b64  	%rd28391, %rd28390, %rd28388;
	mul.lo.s64 	%rd28392, %rd28391, 1099511628211;
	shr.u64 	%rd28393, %rd28373, 40;
	and.b64  	%rd28394, %rd28393, 255;
	xor.b64  	%rd28395, %rd28394, %rd28392;
	mul.lo.s64 	%rd28396, %rd28395, 1099511628211;
	shr.u64 	%rd28397, %rd28373, 48;
	and.b64  	%rd28398, %rd28397, 255;
	xor.b64  	%rd28399, %rd28398, %rd28396;
	mul.lo.s64 	%rd28400, %rd28399, 1099511628211;
	shr.u64 	%rd28401, %rd28373, 56;
	xor.b64  	%rd28402, %rd28401, %rd28400;
	mul.lo.s64 	%rd28403, %rd28402, 1099511628211;
	ld.u64 	%rd28404, [%rd28372+8];
	and.b64  	%rd28405, %rd28404, 255;
	xor.b64  	%rd28406, %rd28405, %rd28403;
	mul.lo.s64 	%rd28407, %rd28406, 1099511628211;
	shr.u64 	%rd28408, %rd28404, 8;
	and.b64  	%rd28409, %rd28408, 255;
	xor.b64  	%rd28410, %rd28409, %rd28407;
	mul.lo.s64 	%rd28411, %rd28410, 1099511628211;
	shr.u64 	%rd28412, %rd28404, 16;
	and.b64  	%rd28413, %rd28412, 255;
	xor.b64  	%rd28414, %rd28413, %rd28411;
	mul.lo.s64 	%rd28415, %rd28414, 1099511628211;
	shr.u64 	%rd28416, %rd28404, 24;
	and.b64  	%rd28417, %rd28416, 255;
	xor.b64  	%rd28418, %rd28417, %rd28415;
	mul.lo.s64 	%rd28419, %rd28418, 1099511628211;
	shr.u64 	%rd28420, %rd28404, 32;
	and.b64  	%rd28421, %rd28420, 255;
	xor.b64  	%rd28422, %rd28421, %rd28419;
	mul.lo.s64 	%rd28423, %rd28422, 1099511628211;
	shr.u64 	%rd28424, %rd28404, 40;
	and.b64  	%rd28425, %rd28424, 255;
	xor.b64  	%rd28426, %rd28425, %rd28423;
	mul.lo.s64 	%rd28427, %rd28426, 1099511628211;
	shr.u64 	%rd28428, %rd28404, 48;
	and.b64  	%rd28429, %rd28428, 255;
	xor.b64  	%rd28430, %rd28429, %rd28427;
	mul.lo.s64 	%rd28431, %rd28430, 1099511628211;
	shr.u64 	%rd28432, %rd28404, 56;
	xor.b64  	%rd28433, %rd28432, %rd28431;
	mul.lo.s64 	%rd37362, %rd28433, 1099511628211;
	add.s64 	%rd37360, %rd37360, 2;
	setp.ne.s64 	%p1304, %rd37360, %rd37363;
	@%p1304 bra 	$L__BB24_537;
$L__BB24_538:
	setp.eq.s64 	%p1305, %rd124, 0;
	@%p1305 bra 	$L__BB24_540;
	shl.b64 	%rd28434, %rd37363, 3;
	add.s64 	%rd28435, %rd37259, %rd28434;
	ld.u64 	%rd28436, [%rd28435];
	and.b64  	%rd28437, %rd28436, 255;
	xor.b64  	%rd28438, %rd28437, %rd37362;
	mul.lo.s64 	%rd28439, %rd28438, 1099511628211;
	shr.u64 	%rd28440, %rd28436, 8;
	and.b64  	%rd28441, %rd28440, 255;
	xor.b64  	%rd28442, %rd28441, %rd28439;
	mul.lo.s64 	%rd28443, %rd28442, 1099511628211;
	shr.u64 	%rd28444, %rd28436, 16;
	and.b64  	%rd28445, %rd28444, 255;
	xor.b64  	%rd28446, %rd28445, %rd28443;
	mul.lo.s64 	%rd28447, %rd28446, 1099511628211;
	shr.u64 	%rd28448, %rd28436, 24;
	and.b64  	%rd28449, %rd28448, 255;
	xor.b64  	%rd28450, %rd28449, %rd28447;
	mul.lo.s64 	%rd28451, %rd28450, 1099511628211;
	shr.u64 	%rd28452, %rd28436, 32;
	and.b64  	%rd28453, %rd28452, 255;
	xor.b64  	%rd28454, %rd28453, %rd28451;
	mul.lo.s64 	%rd28455, %rd28454, 1099511628211;
	shr.u64 	%rd28456, %rd28436, 40;
	and.b64  	%rd28457, %rd28456, 255;
	xor.b64  	%rd28458, %rd28457, %rd28455;
	mul.lo.s64 	%rd28459, %rd28458, 1099511628211;
	shr.u64 	%rd28460, %rd28436, 48;
	and.b64  	%rd28461, %rd28460, 255;
	xor.b64  	%rd28462, %rd28461, %rd28459;
	mul.lo.s64 	%rd28463, %rd28462, 1099511628211;
	shr.u64 	%rd28464, %rd28436, 56;
	xor.b64  	%rd28465, %rd28464, %rd28463;
	mul.lo.s64 	%rd37362, %rd28465, 1099511628211;
$L__BB24_540:
	setp.lt.u64 	%p1306, %rd37356, %rd37362;
	mov.u64 	%rd37367, %rd37178;
	@%p1306 bra 	$L__BB24_541;
	bra.uni 	$L__BB24_546;
$L__BB24_541:
	mov.u64 	%rd37367, %rd37259;
	mov.u64 	%rd37259, %rd37178;
	bra.uni 	$L__BB24_546;
$L__BB24_542:
	setp.eq.s32 	%p1307, %r118, 0;
	mov.u64 	%rd37367, %rd37178;
	@%p1307 bra 	$L__BB24_546;
	mov.b64 	%rd37366, 0;
$L__BB24_544:
	shl.b64 	%rd28467, %rd37366, 3;
	add.s64 	%rd28468, %rd37178, %rd28467;
	ld.u64 	%rd28469, [%rd28468];
	add.s64 	%rd28470, %rd37259, %rd28467;
	ld.u64 	%rd28471, [%rd28470];
	setp.lt.u64 	%p1308, %rd28469, %rd28471;
	@%p1308 bra 	$L__BB24_541;
	add.s64 	%rd37366, %rd37366, 1;
	setp.eq.s64 	%p1309, %rd37366, %rd13;
	mov.u64 	%rd37367, %rd37178;
	@%p1309 bra 	$L__BB24_546;
	bra.uni 	$L__BB24_544;
$L__BB24_546:
	setp.eq.s64 	%p1310, %rd3822, 1;
	mov.b64 	%rd37371, -3750763034362895579;
	mov.b64 	%rd37372, 0;
	@%p1310 bra 	$L__BB24_549;
	and.b64  	%rd37372, %rd3822, -2;
	mov.b64 	%rd37371, -3750763034362895579;
	mov.b64 	%rd37369, 0;
$L__BB24_548:
	shl.b64 	%rd28477, %rd37369, 3;
	add.s64 	%rd28478, %rd37205, %rd28477;
	ld.u64 	%rd28479, [%rd28478];
	and.b64  	%rd28480, %rd28479, 255;
	xor.b64  	%rd28481, %rd28480, %rd37371;
	mul.lo.s64 	%rd28482, %rd28481, 1099511628211;
	shr.u64 	%rd28483, %rd28479, 8;
	and.b64  	%rd28484, %rd28483, 255;
	xor.b64  	%rd28485, %rd28484, %rd28482;
	mul.lo.s64 	%rd28486, %rd28485, 1099511628211;
	shr.u64 	%rd28487, %rd28479, 16;
	and.b64  	%rd28488, %rd28487, 255;
	xor.b64  	%rd28489, %rd28488, %rd28486;
	mul.lo.s64 	%rd28490, %rd28489, 1099511628211;
	shr.u64 	%rd28491, %rd28479, 24;
	and.b64  	%rd28492, %rd28491, 255;
	xor.b64  	%rd28493, %rd28492, %rd28490;
	mul.lo.s64 	%rd28494, %rd28493, 1099511628211;
	shr.u64 	%rd28495, %rd28479, 32;
	and.b64  	%rd28496, %rd28495, 255;
	xor.b64  	%rd28497, %rd28496, %rd28494;
	mul.lo.s64 	%rd28498, %rd28497, 1099511628211;
	shr.u64 	%rd28499, %rd28479, 40;
	and.b64  	%rd28500, %rd28499, 255;
	xor.b64  	%rd28501, %rd28500, %rd28498;
	mul.lo.s64 	%rd28502, %rd28501, 1099511628211;
	shr.u64 	%rd28503, %rd28479, 48;
	and.b64  	%rd28504, %rd28503, 255;
	xor.b64  	%rd28505, %rd28504, %rd28502;
	mul.lo.s64 	%rd28506, %rd28505, 1099511628211;
	shr.u64 	%rd28507, %rd28479, 56;
	xor.b64  	%rd28508, %rd28507, %rd28506;
	mul.lo.s64 	%rd28509, %rd28508, 1099511628211;
	ld.u64 	%rd28510, [%rd28478+8];
	and.b64  	%rd28511, %rd28510, 255;
	xor.b64  	%rd28512, %rd28511, %rd28509;
	mul.lo.s64 	%rd28513, %rd28512, 1099511628211;
	shr.u64 	%rd28514, %rd28510, 8;
	and.b64  	%rd28515, %rd28514, 255;
	xor.b64  	%rd28516, %rd28515, %rd28513;
	mul.lo.s64 	%rd28517, %rd28516, 1099511628211;
	shr.u64 	%rd28518, %rd28510, 16;
	and.b64  	%rd28519, %rd28518, 255;
	xor.b64  	%rd28520, %rd28519, %rd28517;
	mul.lo.s64 	%rd28521, %rd28520, 1099511628211;
	shr.u64 	%rd28522, %rd28510, 24;
	and.b64  	%rd28523, %rd28522, 255;
	xor.b64  	%rd28524, %rd28523, %rd28521;
	mul.lo.s64 	%rd28525, %rd28524, 1099511628211;
	shr.u64 	%rd28526, %rd28510, 32;
	and.b64  	%rd28527, %rd28526, 255;
	xor.b64  	%rd28528, %rd28527, %rd28525;
	mul.lo.s64 	%rd28529, %rd28528, 1099511628211;
	shr.u64 	%rd28530, %rd28510, 40;
	and.b64  	%rd28531, %rd28530, 255;
	xor.b64  	%rd28532, %rd28531, %rd28529;
	mul.lo.s64 	%rd28533, %rd28532, 1099511628211;
	shr.u64 	%rd28534, %rd28510, 48;
	and.b64  	%rd28535, %rd28534, 255;
	xor.b64  	%rd28536, %rd28535, %rd28533;
	mul.lo.s64 	%rd28537, %rd28536, 1099511628211;
	shr.u64 	%rd28538, %rd28510, 56;
	xor.b64  	%rd28539, %rd28538, %rd28537;
	mul.lo.s64 	%rd37371, %rd28539, 1099511628211;
	add.s64 	%rd37369, %rd37369, 2;
	setp.ne.s64 	%p1311, %rd37369, %rd37372;
	@%p1311 bra 	$L__BB24_548;
$L__BB24_549:
	setp.eq.s64 	%p1312, %rd124, 0;
	@%p1312 bra 	$L__BB24_551;
	shl.b64 	%rd28540, %rd37372, 3;
	add.s64 	%rd28541, %rd37205, %rd28540;
	ld.u64 	%rd28542, [%rd28541];
	and.b64  	%rd28543, %rd28542, 255;
	xor.b64  	%rd28544, %rd28543, %rd37371;
	mul.lo.s64 	%rd28545, %rd28544, 1099511628211;
	shr.u64 	%rd28546, %rd28542, 8;
	and.b64  	%rd28547, %rd28546, 255;
	xor.b64  	%rd28548, %rd28547, %rd28545;
	mul.lo.s64 	%rd28549, %rd28548, 1099511628211;
	shr.u64 	%rd28550, %rd28542, 16;
	and.b64  	%rd28551, %rd28550, 255;
	xor.b64  	%rd28552, %rd28551, %rd28549;
	mul.lo.s64 	%rd28553, %rd28552, 1099511628211;
	shr.u64 	%rd28554, %rd28542, 24;
	and.b64  	%rd28555, %rd28554, 255;
	xor.b64  	%rd28556, %rd28555, %rd28553;
	mul.lo.s64 	%rd28557, %rd28556, 1099511628211;
	shr.u64 	%rd28558, %rd28542, 32;
	and.b64  	%rd28559, %rd28558, 255;
	xor.b64  	%rd28560, %rd28559, %rd28557;
	mul.lo.s64 	%rd28561, %rd28560, 1099511628211;
	shr.u64 	%rd28562, %rd28542, 40;
	and.b64  	%rd28563, %rd28562, 255;
	xor.b64  	%rd28564, %rd28563, %rd28561;
	mul.lo.s64 	%rd28565, %rd28564, 1099511628211;
	shr.u64 	%rd28566, %rd28542, 48;
	and.b64  	%rd28567, %rd28566, 255;
	xor.b64  	%rd28568, %rd28567, %rd28565;
	mul.lo.s64 	%rd28569, %rd28568, 1099511628211;
	shr.u64 	%rd28570, %rd28542, 56;
	xor.b64  	%rd28571, %rd28570, %rd28569;
	mul.lo.s64 	%rd37371, %rd28571, 1099511628211;
$L__BB24_551:
	setp.eq.s64 	%p1313, %rd3822, 1;
	mov.b64 	%rd37377, -3750763034362895579;
	mov.b64 	%rd37378, 0;
	@%p1313 bra 	$L__BB24_554;
	and.b64  	%rd37378, %rd3822, -2;
	mov.b64 	%rd37377, -3750763034362895579;
	mov.b64 	%rd37375, 0;
$L__BB24_553:
	shl.b64 	%rd28577, %rd37375, 3;
	add.s64 	%rd28578, %rd37286, %rd28577;
	ld.u64 	%rd28579, [%rd28578];
	and.b64  	%rd28580, %rd28579, 255;
	xor.b64  	%rd28581, %rd28580, %rd37377;
	mul.lo.s64 	%rd28582, %rd28581, 1099511628211;
	shr.u64 	%rd28583, %rd28579, 8;
	and.b64  	%rd28584, %rd28583, 255;
	xor.b64  	%rd28585, %rd28584, %rd28582;
	mul.lo.s64 	%rd28586, %rd28585, 1099511628211;
	shr.u64 	%rd28587, %rd28579, 16;
	and.b64  	%rd28588, %rd28587, 255;
	xor.b64  	%rd28589, %rd28588, %rd28586;
	mul.lo.s64 	%rd28590, %rd28589, 1099511628211;
	shr.u64 	%rd28591, %rd28579, 24;
	and.b64  	%rd28592, %rd28591, 255;
	xor.b64  	%rd28593, %rd28592, %rd28590;
	mul.lo.s64 	%rd28594, %rd28593, 1099511628211;
	shr.u64 	%rd28595, %rd28579, 32;
	and.b64  	%rd28596, %rd28595, 255;
	xor.b64  	%rd28597, %rd28596, %rd28594;
	mul.lo.s64 	%rd28598, %rd28597, 1099511628211;
	shr.u64 	%rd28599, %rd28579, 40;
	and.b64  	%rd28600, %rd28599, 255;
	xor.b64  	%rd28601, %rd28600, %rd28598;
	mul.lo.s64 	%rd28602, %rd28601, 1099511628211;
	shr.u64 	%rd28603, %rd28579, 48;
	and.b64  	%rd28604, %rd28603, 255;
	xor.b64  	%rd28605, %rd28604, %rd28602;
	mul.lo.s64 	%rd28606, %rd28605, 1099511628211;
	shr.u64 	%rd28607, %rd28579, 56;
	xor.b64  	%rd28608, %rd28607, %rd28606;
	mul.lo.s64 	%rd28609, %rd28608, 1099511628211;
	ld.u64 	%rd28610, [%rd28578+8];
	and.b64  	%rd28611, %rd28610, 255;
	xor.b64  	%rd28612, %rd28611, %rd28609;
	mul.lo.s64 	%rd28613, %rd28612, 1099511628211;
	shr.u64 	%rd28614, %rd28610, 8;
	and.b64  	%rd28615, %rd28614, 255;
	xor.b64  	%rd28616, %rd28615, %rd28613;
	mul.lo.s64 	%rd28617, %rd28616, 1099511628211;
	shr.u64 	%rd28618, %rd28610, 16;
	and.b64  	%rd28619, %rd28618, 255;
	xor.b64  	%rd28620, %rd28619, %rd28617;
	mul.lo.s64 	%rd28621, %rd28620, 1099511628211;
	shr.u64 	%rd28622, %rd28610, 24;
	and.b64  	%rd28623, %rd28622, 255;
	xor.b64  	%rd28624, %rd28623, %rd28621;
	mul.lo.s64 	%rd28625, %rd28624, 1099511628211;
	shr.u64 	%rd28626, %rd28610, 32;
	and.b64  	%rd28627, %rd28626, 255;
	xor.b64  	%rd28628, %rd28627, %rd28625;
	mul.lo.s64 	%rd28629, %rd28628, 1099511628211;
	shr.u64 	%rd28630, %rd28610, 40;
	and.b64  	%rd28631, %rd28630, 255;
	xor.b64  	%rd28632, %rd28631, %rd28629;
	mul.lo.s64 	%rd28633, %rd28632, 1099511628211;
	shr.u64 	%rd28634, %rd28610, 48;
	and.b64  	%rd28635, %rd28634, 255;
	xor.b64  	%rd28636, %rd28635, %rd28633;
	mul.lo.s64 	%rd28637, %rd28636, 1099511628211;
	shr.u64 	%rd28638, %rd28610, 56;
	xor.b64  	%rd28639, %rd28638, %rd28637;
	mul.lo.s64 	%rd37377, %rd28639, 1099511628211;
	add.s64 	%rd37375, %rd37375, 2;
	setp.ne.s64 	%p1314, %rd37375, %rd37378;
	@%p1314 bra 	$L__BB24_553;
$L__BB24_554:
	setp.eq.s64 	%p1315, %rd124, 0;
	@%p1315 bra 	$L__BB24_556;
	shl.b64 	%rd28640, %rd37378, 3;
	add.s64 	%rd28641, %rd37286, %rd28640;
	ld.u64 	%rd28642, [%rd28641];
	and.b64  	%rd28643, %rd28642, 255;
	xor.b64  	%rd28644, %rd28643, %rd37377;
	mul.lo.s64 	%rd28645, %rd28644, 1099511628211;
	shr.u64 	%rd28646, %rd28642, 8;
	and.b64  	%rd28647, %rd28646, 255;
	xor.b64  	%rd28648, %rd28647, %rd28645;
	mul.lo.s64 	%rd28649, %rd28648, 1099511628211;
	shr.u64 	%rd28650, %rd28642, 16;
	and.b64  	%rd28651, %rd28650, 255;
	xor.b64  	%rd28652, %rd28651, %rd28649;
	mul.lo.s64 	%rd28653, %rd28652, 1099511628211;
	shr.u64 	%rd28654, %rd28642, 24;
	and.b64  	%rd28655, %rd28654, 255;
	xor.b64  	%rd28656, %rd28655, %rd28653;
	mul.lo.s64 	%rd28657, %rd28656, 1099511628211;
	shr.u64 	%rd28658, %rd28642, 32;
	and.b64  	%rd28659, %rd28658, 255;
	xor.b64  	%rd28660, %rd28659, %rd28657;
	mul.lo.s64 	%rd28661, %rd28660, 1099511628211;
	shr.u64 	%rd28662, %rd28642, 40;
	and.b64  	%rd28663, %rd28662, 255;
	xor.b64  	%rd28664, %rd28663, %rd28661;
	mul.lo.s64 	%rd28665, %rd28664, 1099511628211;
	shr.u64 	%rd28666, %rd28642, 48;
	and.b64  	%rd28667, %rd28666, 255;
	xor.b64  	%rd28668, %rd28667, %rd28665;
	mul.lo.s64 	%rd28669, %rd28668, 1099511628211;
	shr.u64 	%rd28670, %rd28642, 56;
	xor.b64  	%rd28671, %rd28670, %rd28669;
	mul.lo.s64 	%rd37377, %rd28671, 1099511628211;
$L__BB24_556:
	setp.eq.s64 	%p1316, %rd37371, %rd37377;
	@%p1316 bra 	$L__BB24_569;
	setp.eq.s64 	%p1317, %rd3822, 1;
	mov.b64 	%rd37383, -3750763034362895579;
	mov.b64 	%rd37384, 0;
	@%p1317 bra 	$L__BB24_560;
	and.b64  	%rd37384, %rd3822, -2;
	mov.b64 	%rd37383, -3750763034362895579;
	mov.b64 	%rd37381, 0;
$L__BB24_559:
	shl.b64 	%rd28677, %rd37381, 3;
	add.s64 	%rd28678, %rd37205, %rd28677;
	ld.u64 	%rd28679, [%rd28678];
	and.b64  	%rd28680, %rd28679, 255;
	xor.b64  	%rd28681, %rd28680, %rd37383;
	mul.lo.s64 	%rd28682, %rd28681, 1099511628211;
	shr.u64 	%rd28683, %rd28679, 8;
	and.b64  	%rd28684, %rd28683, 255;
	xor.b64  	%rd28685, %rd28684, %rd28682;
	mul.lo.s64 	%rd28686, %rd28685, 1099511628211;
	shr.u64 	%rd28687, %rd28679, 16;
	and.b64  	%rd28688, %rd28687, 255;
	xor.b64  	%rd28689, %rd28688, %rd28686;
	mul.lo.s64 	%rd28690, %rd28689, 1099511628211;
	shr.u64 	%rd28691, %rd28679, 24;
	and.b64  	%rd28692, %rd28691, 255;
	xor.b64  	%rd28693, %rd28692, %rd28690;
	mul.lo.s64 	%rd28694, %rd28693, 1099511628211;
	shr.u64 	%rd28695, %rd28679, 32;
	and.b64  	%rd28696, %rd28695, 255;
	xor.b64  	%rd28697, %rd28696, %rd28694;
	mul.lo.s64 	%rd28698, %rd28697, 1099511628211;
	shr.u64 	%rd28699, %rd28679, 40;
	and.b64  	%rd28700, %rd28699, 255;
	xor.b64  	%rd28701, %rd28700, %rd28698;
	mul.lo.s64 	%rd28702, %rd28701, 1099511628211;
	shr.u64 	%rd28703, %rd28679, 48;
	and.b64  	%rd28704, %rd28703, 255;
	xor.b64  	%rd28705, %rd28704, %rd28702;
	mul.lo.s64 	%rd28706, %rd28705, 1099511628211;
	shr.u64 	%rd28707, %rd28679, 56;
	xor.b64  	%rd28708, %rd28707, %rd28706;
	mul.lo.s64 	%rd28709, %rd28708, 1099511628211;
	ld.u64 	%rd28710, [%rd28678+8];
	and.b64  	%rd28711, %rd28710, 255;
	xor.b64  	%rd28712, %rd28711, %rd28709;
	mul.lo.s64 	%rd28713, %rd28712, 1099511628211;
	shr.u64 	%rd28714, %rd28710, 8;
	and.b64  	%rd28715, %rd28714, 255;
	xor.b64  	%rd28716, %rd28715, %rd28713;
	mul.lo.s64 	%rd28717, %rd28716, 1099511628211;
	shr.u64 	%rd28718, %rd28710, 16;
	and.b64  	%rd28719, %rd28718, 255;
	xor.b64  	%rd28720, %rd28719, %rd28717;
	mul.lo.s64 	%rd28721, %rd28720, 1099511628211;
	shr.u64 	%rd28722, %rd28710, 24;
	and.b64  	%rd28723, %rd28722, 255;
	xor.b64  	%rd28724, %rd28723, %rd28721;
	mul.lo.s64 	%rd28725, %rd28724, 1099511628211;
	shr.u64 	%rd28726, %rd28710, 32;
	and.b64  	%rd28727, %rd28726, 255;
	xor.b64  	%rd28728, %rd28727, %rd28725;
	mul.lo.s64 	%rd28729, %rd28728, 1099511628211;
	shr.u64 	%rd28730, %rd28710, 40;
	and.b64  	%rd28731, %rd28730, 255;
	xor.b64  	%rd28732, %rd28731, %rd28729;
	mul.lo.s64 	%rd28733, %rd28732, 1099511628211;
	shr.u64 	%rd28734, %rd28710, 48;
	and.b64  	%rd28735, %rd28734, 255;
	xor.b64  	%rd28736, %rd28735, %rd28733;
	mul.lo.s64 	%rd28737, %rd28736, 1099511628211;
	shr.u64 	%rd28738, %rd28710, 56;
	xor.b64  	%rd28739, %rd28738, %rd28737;
	mul.lo.s64 	%rd37383, %rd28739, 1099511628211;
	add.s64 	%rd37381, %rd37381, 2;
	setp.ne.s64 	%p1318, %rd37381, %rd37384;
	@%p1318 bra 	$L__BB24_559;
$L__BB24_560:
	setp.eq.s64 	%p1319, %rd124, 0;
	@%p1319 bra 	$L__BB24_562;
	shl.b64 	%rd28740, %rd37384, 3;
	add.s64 	%rd28741, %rd37205, %rd28740;
	ld.u64 	%rd28742, [%rd28741];
	and.b64  	%rd28743, %rd28742, 255;
	xor.b64  	%rd28744, %rd28743, %rd37383;
	mul.lo.s64 	%rd28745, %rd28744, 1099511628211;
	shr.u64 	%rd28746, %rd28742, 8;
	and.b64  	%rd28747, %rd28746, 255;
	xor.b64  	%rd28748, %rd28747, %rd28745;
	mul.lo.s64 	%rd28749, %rd28748, 1099511628211;
	shr.u64 	%rd28750, %rd28742, 16;
	and.b64  	%rd28751, %rd28750, 255;
	xor.b64  	%rd28752, %rd28751, %rd28749;
	mul.lo.s64 	%rd28753, %rd28752, 1099511628211;
	shr.u64 	%rd28754, %rd28742, 24;
	and.b64  	%rd28755, %rd28754, 255;
	xor.b64  	%rd28756, %rd28755, %rd28753;
	mul.lo.s64 	%rd28757, %rd28756, 1099511628211;
	shr.u64 	%rd28758, %rd28742, 32;
	and.b64  	%rd28759, %rd28758, 255;
	xor.b64  	%rd28760, %rd28759, %rd28757;
	mul.lo.s64 	%rd28761, %rd28760, 1099511628211;
	shr.u64 	%rd28762, %rd28742, 40;
	and.b64  	%rd28763, %rd28762, 255;
	xor.b64  	%rd28764, %rd28763, %rd28761;
	mul.lo.s64 	%rd28765, %rd28764, 1099511628211;
	shr.u64 	%rd28766, %rd28742, 48;
	and.b64  	%rd28767, %rd28766, 255;
	xor.b64  	%rd28768, %rd28767, %rd28765;
	mul.lo.s64 	%rd28769, %rd28768, 1099511628211;
	shr.u64 	%rd28770, %rd28742, 56;
	xor.b64  	%rd28771, %rd28770, %rd28769;
	mul.lo.s64 	%rd37383, %rd28771, 1099511628211;
$L__BB24_562:
	setp.eq.s64 	%p1320, %rd3822, 1;
	mov.b64 	%rd37389, -3750763034362895579;
	mov.b64 	%rd37390, 0;
	@%p1320 bra 	$L__BB24_565;
	and.b64  	%rd37390, %rd3822, -2;
	mov.b64 	%rd37389, -3750763034362895579;
	mov.b64 	%rd37387, 0;
$L__BB24_564:
	shl.b64 	%rd28777, %rd37387, 3;
	add.s64 	%rd28778, %rd37286, %rd28777;
	ld.u64 	%rd28779, [%rd28778];
	and.b64  	%rd28780, %rd28779, 255;
	xor.b64  	%rd28781, %rd28780, %rd37389;
	mul.lo.s64 	%rd28782, %rd28781, 1099511628211;
	shr.u64 	%rd28783, %rd28779, 8;
	and.b64  	%rd28784, %rd28783, 255;
	xor.b64  	%rd28785, %rd28784, %rd28782;
	mul.lo.s64 	%rd28786, %rd28785, 1099511628211;
	shr.u64 	%rd28787, %rd28779, 16;
	and.b64  	%rd28788, %rd28787, 255;
	xor.b64  	%rd28789, %rd28788, %rd28786;
	mul.lo.s64 	%rd28790, %rd28789, 1099511628211;
	shr.u64 	%rd28791, %rd28779, 24;
	and.b64  	%rd28792, %rd28791, 255;
	xor.b64  	%rd28793, %rd28792, %rd28790;
	mul.lo.s64 	%rd28794, %rd28793, 1099511628211;
	shr.u64 	%rd28795, %rd28779, 32;
	and.b64  	%rd28796, %rd28795, 255;
	xor.b64  	%rd28797, %rd28796, %rd28794;
	mul.lo.s64 	%rd28798, %rd28797, 1099511628211;
	shr.u64 	%rd28799, %rd28779, 40;
	and.b64  	%rd28800, %rd28799, 255;
	xor.b64  	%rd28801, %rd28800, %rd28798;
	mul.lo.s64 	%rd28802, %rd28801, 1099511628211;
	shr.u64 	%rd28803, %rd28779, 48;
	and.b64  	%rd28804, %rd28803, 255;
	xor.b64  	%rd28805, %rd28804, %rd28802;
	mul.lo.s64 	%rd28806, %rd28805, 1099511628211;
	shr.u64 	%rd28807, %rd28779, 56;
	xor.b64  	%rd28808, %rd28807, %rd28806;
	mul.lo.s64 	%rd28809, %rd28808, 1099511628211;
	ld.u64 	%rd28810, [%rd28778+8];
	and.b64  	%rd28811, %rd28810, 255;
	xor.b64  	%rd28812, %rd28811, %rd28809;
	mul.lo.s64 	%rd28813, %rd28812, 1099511628211;
	shr.u64 	%rd28814, %rd28810, 8;
	and.b64  	%rd28815, %rd28814, 255;
	xor.b64  	%rd28816, %rd28815, %rd28813;
	mul.lo.s64 	%rd28817, %rd28816, 1099511628211;
	shr.u64 	%rd28818, %rd28810, 16;
	and.b64  	%rd28819, %rd28818, 255;
	xor.b64  	%rd28820, %rd28819, %rd28817;
	mul.lo.s64 	%rd28821, %rd28820, 1099511628211;
	shr.u64 	%rd28822, %rd28810, 24;
	and.b64  	%rd28823, %rd28822, 255;
	xor.b64  	%rd28824, %rd28823, %rd28821;
	mul.lo.s64 	%rd28825, %rd28824, 1099511628211;
	shr.u64 	%rd28826, %rd28810, 32;
	and.b64  	%rd28827, %rd28826, 255;
	xor.b64  	%rd28828, %rd28827, %rd28825;
	mul.lo.s64 	%rd28829, %rd28828, 1099511628211;
	shr.u64 	%rd28830, %rd28810, 40;
	and.b64  	%rd28831, %rd28830, 255;
	xor.b64  	%rd28832, %rd28831, %rd28829;
	mul.lo.s64 	%rd28833, %rd28832, 1099511628211;
	shr.u64 	%rd28834, %rd28810, 48;
	and.b64  	%rd28835, %rd28834, 255;
	xor.b64  	%rd28836, %rd28835, %rd28833;
	mul.lo.s64 	%rd28837, %rd28836, 1099511628211;
	shr.u64 	%rd28838, %rd28810, 56;
	xor.b64  	%rd28839, %rd28838, %rd28837;
	mul.lo.s64 	%rd37389, %rd28839, 1099511628211;
	add.s64 	%rd37387, %rd37387, 2;
	setp.ne.s64 	%p1321, %rd37387, %rd37390;
	@%p1321 bra 	$L__BB24_564;
$L__BB24_565:
	setp.eq.s64 	%p1322, %rd124, 0;
	@%p1322 bra 	$L__BB24_567;
	shl.b64 	%rd28840, %rd37390, 3;
	add.s64 	%rd28841, %rd37286, %rd28840;
	ld.u64 	%rd28842, [%rd28841];
	and.b64  	%rd28843, %rd28842, 255;
	xor.b64  	%rd28844, %rd28843, %rd37389;
	mul.lo.s64 	%rd28845, %rd28844, 1099511628211;
	shr.u64 	%rd28846, %rd28842, 8;
	and.b64  	%rd28847, %rd28846, 255;
	xor.b64  	%rd28848, %rd28847, %rd28845;
	mul.lo.s64 	%rd28849, %rd28848, 1099511628211;
	shr.u64 	%rd28850, %rd28842, 16;
	and.b64  	%rd28851, %rd28850, 255;
	xor.b64  	%rd28852, %rd28851, %rd28849;
	mul.lo.s64 	%rd28853, %rd28852, 1099511628211;
	shr.u64 	%rd28854, %rd28842, 24;
	and.b64  	%rd28855, %rd28854, 255;
	xor.b64  	%rd28856, %rd28855, %rd28853;
	mul.lo.s64 	%rd28857, %rd28856, 1099511628211;
	shr.u64 	%rd28858, %rd28842, 32;
	and.b64  	%rd28859, %rd28858, 255;
	xor.b64  	%rd28860, %rd28859, %rd28857;
	mul.lo.s64 	%rd28861, %rd28860, 1099511628211;
	shr.u64 	%rd28862, %rd28842, 40;
	and.b64  	%rd28863, %rd28862, 255;
	xor.b64  	%rd28864, %rd28863, %rd28861;
	mul.lo.s64 	%rd28865, %rd28864, 1099511628211;
	shr.u64 	%rd28866, %rd28842, 48;
	and.b64  	%rd28867, %rd28866, 255;
	xor.b64  	%rd28868, %rd28867, %rd28865;
	mul.lo.s64 	%rd28869, %rd28868, 1099511628211;
	shr.u64 	%rd28870, %rd28842, 56;
	xor.b64  	%rd28871, %rd28870, %rd28869;
	mul.lo.s64 	%rd37389, %rd28871, 1099511628211;
$L__BB24_567:
	setp.lt.u64 	%p1323, %rd37383, %rd37389;
	mov.u64 	%rd37394, %rd37205;
	@%p1323 bra 	$L__BB24_568;
	bra.uni 	$L__BB24_573;
$L__BB24_568:
	mov.u64 	%rd37394, %rd37286;
	mov.u64 	%rd37286, %rd37205;
	bra.uni 	$L__BB24_573;
$L__BB24_569:
	setp.eq.s32 	%p1324, %r118, 0;
	mov.u64 	%rd37394, %rd37205;
	@%p1324 bra 	$L__BB24_573;
	mov.b64 	%rd37393, 0;
$L__BB24_571:
	shl.b64 	%rd28873, %rd37393, 3;
	add.s64 	%rd28874, %rd37205, %rd28873;
	ld.u64 	%rd28875, [%rd28874];
	add.s64 	%rd28876, %rd37286, %rd28873;
	ld.u64 	%rd28877, [%rd28876];
	setp.lt.u64 	%p1325, %rd28875, %rd28877;
	@%p1325 bra 	$L__BB24_568;
	add.s64 	%rd37393, %rd37393, 1;
	setp.eq.s64 	%p1326, %rd37393, %rd13;
	mov.u64 	%rd37394, %rd37205;
	@%p1326 bra 	$L__BB24_573;
	bra.uni 	$L__BB24_571;
$L__BB24_573:
	setp.eq.s64 	%p1327, %rd3822, 1;
	mov.b64 	%rd37398, -3750763034362895579;
	mov.b64 	%rd37399, 0;
	@%p1327 bra 	$L__BB24_576;
	and.b64  	%rd37399, %rd3822, -2;
	mov.b64 	%rd37398, -3750763034362895579;
	mov.b64 	%rd37396, 0;
$L__BB24_575:
	shl.b64 	%rd28883, %rd37396, 3;
	add.s64 	%rd28884, %rd37232, %rd28883;
	ld.u64 	%rd28885, [%rd28884];
	and.b64  	%rd28886, %rd28885, 255;
	xor.b64  	%rd28887, %rd28886, %rd37398;
	mul.lo.s64 	%rd28888, %rd28887, 1099511628211;
	shr.u64 	%rd28889, %rd28885, 8;
	and.b64  	%rd28890, %rd28889, 255;
	xor.b64  	%rd28891, %rd28890, %rd28888;
	mul.lo.s64 	%rd28892, %rd28891, 1099511628211;
	shr.u64 	%rd28893, %rd28885, 16;
	and.b64  	%rd28894, %rd28893, 255;
	xor.b64  	%rd28895, %rd28894, %rd28892;
	mul.lo.s64 	%rd28896, %rd28895, 1099511628211;
	shr.u64 	%rd28897, %rd28885, 24;
	and.b64  	%rd28898, %rd28897, 255;
	xor.b64  	%rd28899, %rd28898, %rd28896;
	mul.lo.s64 	%rd28900, %rd28899, 1099511628211;
	shr.u64 	%rd28901, %rd28885, 32;
	and.b64  	%rd28902, %rd28901, 255;
	xor.b64  	%rd28903, %rd28902, %rd28900;
	mul.lo.s64 	%rd28904, %rd28903, 1099511628211;
	shr.u64 	%rd28905, %rd28885, 40;
	and.b64  	%rd28906, %rd28905, 255;
	xor.b64  	%rd28907, %rd28906, %rd28904;
	mul.lo.s64 	%rd28908, %rd28907, 1099511628211;
	shr.u64 	%rd28909, %rd28885, 48;
	and.b64  	%rd28910, %rd28909, 255;
	xor.b64  	%rd28911, %rd28910, %rd28908;
	mul.lo.s64 	%rd28912, %rd28911, 1099511628211;
	shr.u64 	%rd28913, %rd28885, 56;
	xor.b64  	%rd28914, %rd28913, %rd28912;
	mul.lo.s64 	%rd28915, %rd28914, 1099511628211;
	ld.u64 	%rd28916, [%rd28884+8];
	and.b64  	%rd28917, %rd28916, 255;
	xor.b64  	%rd28918, %rd28917, %rd28915;
	mul.lo.s64 	%rd28919, %rd28918, 1099511628211;
	shr.u64 	%rd28920, %rd28916, 8;
	and.b64  	%rd28921, %rd28920, 255;
	xor.b64  	%rd28922, %rd28921, %rd28919;
	mul.lo.s64 	%rd28923, %rd28922, 1099511628211;
	shr.u64 	%rd28924, %rd28916, 16;
	and.b64  	%rd28925, %rd28924, 255;
	xor.b64  	%rd28926, %rd28925, %rd28923;
	mul.lo.s64 	%rd28927, %rd28926, 1099511628211;
	shr.u64 	%rd28928, %rd28916, 24;
	and.b64  	%rd28929, %rd28928, 255;
	xor.b64  	%rd28930, %rd28929, %rd28927;
	mul.lo.s64 	%rd28931, %rd28930, 1099511628211;
	shr.u64 	%rd28932, %rd28916, 32;
	and.b64  	%rd28933, %rd28932, 255;
	xor.b64  	%rd28934, %rd28933, %rd28931;
	mul.lo.s64 	%rd28935, %rd28934, 1099511628211;
	shr.u64 	%rd28936, %rd28916, 40;
	and.b64  	%rd28937, %rd28936, 255;
	xor.b64  	%rd28938, %rd28937, %rd28935;
	mul.lo.s64 	%rd28939, %rd28938, 1099511628211;
	shr.u64 	%rd28940, %rd28916, 48;
	and.b64  	%rd28941, %rd28940, 255;
	xor.b64  	%rd28942, %rd28941, %rd28939;
	mul.lo.s64 	%rd28943, %rd28942, 1099511628211;
	shr.u64 	%rd28944, %rd28916, 56;
	xor.b64  	%rd28945, %rd28944, %rd28943;
	mul.lo.s64 	%rd37398, %rd28945, 1099511628211;
	add.s64 	%rd37396, %rd37396, 2;
	setp.ne.s64 	%p1328, %rd37396, %rd37399;
	@%p1328 bra 	$L__BB24_575;
$L__BB24_576:
	setp.eq.s64 	%p1329, %rd124, 0;
	@%p1329 bra 	$L__BB24_578;
	shl.b64 	%rd28946, %rd37399, 3;
	add.s64 	%rd28947, %rd37232, %rd28946;
	ld.u64 	%rd28948, [%rd28947];
	and.b64  	%rd28949, %rd28948, 255;
	xor.b64  	%rd28950, %rd28949, %rd37398;
	mul.lo.s64 	%rd28951, %rd28950, 1099511628211;
	shr.u64 	%rd28952, %rd28948, 8;
	and.b64  	%rd28953, %rd28952, 255;
	xor.b64  	%rd28954, %rd28953, %rd28951;
	mul.lo.s64 	%rd28955, %rd28954, 1099511628211;
	shr.u64 	%rd28956, %rd28948, 16;
	and.b64  	%rd28957, %rd28956, 255;
	xor.b64  	%rd28958, %rd28957, %rd28955;
	mul.lo.s64 	%rd28959, %rd28958, 1099511628211;
	shr.u64 	%rd28960, %rd28948, 24;
	and.b64  	%rd28961, %rd28960, 255;
	xor.b64  	%rd28962, %rd28961, %rd28959;
	mul.lo.s64 	%rd28963, %rd28962, 1099511628211;
	shr.u64 	%rd28964, %rd28948, 32;
	and.b64  	%rd28965, %rd28964, 255;
	xor.b64  	%rd28966, %rd28965, %rd28963;
	mul.lo.s64 	%rd28967, %rd28966, 1099511628211;
	shr.u64 	%rd28968, %rd28948, 40;
	and.b64  	%rd28969, %rd28968, 255;
	xor.b64  	%rd28970, %rd28969, %rd28967;
	mul.lo.s64 	%rd28971, %rd28970, 1099511628211;
	shr.u64 	%rd28972, %rd28948, 48;
	and.b64  	%rd28973, %rd28972, 255;
	xor.b64  	%rd28974, %rd28973, %rd28971;
	mul.lo.s64 	%rd28975, %rd28974, 1099511628211;
	shr.u64 	%rd28976, %rd28948, 56;
	xor.b64  	%rd28977, %rd28976, %rd28975;
	mul.lo.s64 	%rd37398, %rd28977, 1099511628211;
$L__BB24_578:
	setp.eq.s64 	%p1330, %rd3822, 1;
	mov.b64 	%rd37404, -3750763034362895579;
	mov.b64 	%rd37405, 0;
	@%p1330 bra 	$L__BB24_581;
	and.b64  	%rd37405, %rd3822, -2;
	mov.b64 	%rd37404, -3750763034362895579;
	mov.b64 	%rd37402, 0;
$L__BB24_580:
	shl.b64 	%rd28983, %rd37402, 3;
	add.s64 	%rd28984, %rd37313, %rd28983;
	ld.u64 	%rd28985, [%rd28984];
	and.b64  	%rd28986, %rd28985, 255;
	xor.b64  	%rd28987, %rd28986, %rd37404;
	mul.lo.s64 	%rd28988, %rd28987, 1099511628211;
	shr.u64 	%rd28989, %rd28985, 8;
	and.b64  	%rd28990, %rd28989, 255;
	xor.b64  	%rd28991, %rd28990, %rd28988;
	mul.lo.s64 	%rd28992, %rd28991, 1099511628211;
	shr.u64 	%rd28993, %rd28985, 16;
	and.b64  	%rd28994, %rd28993, 255;
	xor.b64  	%rd28995, %rd28994, %rd28992;
	mul.lo.s64 	%rd28996, %rd28995, 1099511628211;
	shr.u64 	%rd28997, %rd28985, 24;
	and.b64  	%rd28998, %rd28997, 255;
	xor.b64  	%rd28999, %rd28998, %rd28996;
	mul.lo.s64 	%rd29000, %rd28999, 1099511628211;
	shr.u64 	%rd29001, %rd28985, 32;
	and.b64  	%rd29002, %rd29001, 255;
	xor.b64  	%rd29003, %rd29002, %rd29000;
	mul.lo.s64 	%rd29004, %rd29003, 1099511628211;
	shr.u64 	%rd29005, %rd28985, 40;
	and.b64  	%rd29006, %rd29005, 255;
	xor.b64  	%rd29007, %rd29006, %rd29004;
	mul.lo.s64 	%rd29008, %rd29007, 1099511628211;
	shr.u64 	%rd29009, %rd28985, 48;
	and.b64  	%rd29010, %rd29009, 255;
	xor.b64  	%rd29011, %rd29010, %rd29008;
	mul.lo.s64 	%rd29012, %rd29011, 1099511628211;
	shr.u64 	%rd29013, %rd28985, 56;
	xor.b64  	%rd29014, %rd29013, %rd29012;
	mul.lo.s64 	%rd29015, %rd29014, 1099511628211;
	ld.u64 	%rd29016, [%rd28984+8];
	and.b64  	%rd29017, %rd29016, 255;
	xor.b64  	%rd29018, %rd29017, %rd29015;
	mul.lo.s64 	%rd29019, %rd29018, 1099511628211;
	shr.u64 	%rd29020, %rd29016, 8;
	and.b64  	%rd29021, %rd29020, 255;
	xor.b64  	%rd29022, %rd29021, %rd29019;
	mul.lo.s64 	%rd29023, %rd29022, 1099511628211;
	shr.u64 	%rd29024, %rd29016, 16;
	and.b64  	%rd29025, %rd29024, 255;
	xor.b64  	%rd29026, %rd29025, %rd29023;
	mul.lo.s64 	%rd29027, %rd29026, 1099511628211;
	shr.u64 	%rd29028, %rd29016, 24;
	and.b64  	%rd29029, %rd29028, 255;
	xor.b64  	%rd29030, %rd29029, %rd29027;
	mul.lo.s64 	%rd29031, %rd29030, 1099511628211;
	shr.u64 	%rd29032, %rd29016, 32;
	and.b64  	%rd29033, %rd29032, 255;
	xor.b64  	%rd29034, %rd29033, %rd29031;
	mul.lo.s64 	%rd29035, %rd29034, 1099511628211;
	shr.u64 	%rd29036, %rd29016, 40;
	and.b64  	%rd29037, %rd29036, 255;
	xor.b64  	%rd29038, %rd29037, %rd29035;
	mul.lo.s64 	%rd29039, %rd29038, 1099511628211;
	shr.u64 	%rd29040, %rd29016, 48;
	and.b64  	%rd29041, %rd29040, 255;
	xor.b64  	%rd29042, %rd29041, %rd29039;
	mul.lo.s64 	%rd29043, %rd29042, 1099511628211;
	shr.u64 	%rd29044, %rd29016, 56;
	xor.b64  	%rd29045, %rd29044, %rd29043;
	mul.lo.s64 	%rd37404, %rd29045, 1099511628211;
	add.s64 	%rd37402, %rd37402, 2;
	setp.ne.s64 	%p1331, %rd37402, %rd37405;
	@%p1331 bra 	$L__BB24_580;
$L__BB24_581:
	setp.eq.s64 	%p1332, %rd124, 0;
	@%p1332 bra 	$L__BB24_583;
	shl.b64 	%rd29046, %rd37405, 3;
	add.s64 	%rd29047, %rd37313, %rd29046;
	ld.u64 	%rd29048, [%rd29047];
	and.b64  	%rd29049, %rd29048, 255;
	xor.b64  	%rd29050, %rd29049, %rd37404;
	mul.lo.s64 	%rd29051, %rd29050, 1099511628211;
	shr.u64 	%rd29052, %rd29048, 8;
	and.b64  	%rd29053, %rd29052, 255;
	xor.b64  	%rd29054, %rd29053, %rd29051;
	mul.lo.s64 	%rd29055, %rd29054, 1099511628211;
	shr.u64 	%rd29056, %rd29048, 16;
	and.b64  	%rd29057, %rd29056, 255;
	xor.b64  	%rd29058, %rd29057, %rd29055;
	mul.lo.s64 	%rd29059, %rd29058, 1099511628211;
	shr.u64 	%rd29060, %rd29048, 24;
	and.b64  	%rd29061, %rd29060, 255;
	xor.b64  	%rd29062, %rd29061, %rd29059;
	mul.lo.s64 	%rd29063, %rd29062, 1099511628211;
	shr.u64 	%rd29064, %rd29048, 32;
	and.b64  	%rd29065, %rd29064, 255;
	xor.b64  	%rd29066, %rd29065, %rd29063;
	mul.lo.s64 	%rd29067, %rd29066, 1099511628211;
	shr.u64 	%rd29068, %rd29048, 40;
	and.b64  	%rd29069, %rd29068, 255;
	xor.b64  	%rd29070, %rd29069, %rd29067;
	mul.lo.s64 	%rd29071, %rd29070, 1099511628211;
	shr.u64 	%rd29072, %rd29048, 48;
	and.b64  	%rd29073, %rd29072, 255;
	xor.b64  	%rd29074, %rd29073, %rd29071;
	mul.lo.s64 	%rd29075, %rd29074, 1099511628211;
	shr.u64 	%rd29076, %rd29048, 56;
	xor.b64  	%rd29077, %rd29076, %rd29075;
	mul.lo.s64 	%rd37404, %rd29077, 1099511628211;
$L__BB24_583:
	setp.eq.s64 	%p1333, %rd37398, %rd37404;
	@%p1333 bra 	$L__BB24_596;
	setp.eq.s64 	%p1334, %rd3822, 1;
	mov.b64 	%rd37410, -3750763034362895579;
	mov.b64 	%rd37411, 0;
	@%p1334 bra 	$L__BB24_587;
	and.b64  	%rd37411, %rd3822, -2;
	mov.b64 	%rd37410, -3750763034362895579;
	mov.b64 	%rd37408, 0;
$L__BB24_586:
	shl.b64 	%rd29083, %rd37408, 3;
	add.s64 	%rd29084, %rd37232, %rd29083;
	ld.u64 	%rd29085, [%rd29084];
	and.b64  	%rd29086, %rd29085, 255;
	xor.b64  	%rd29087, %rd29086, %rd37410;
	mul.lo.s64 	%rd29088, %rd29087, 1099511628211;
	shr.u64 	%rd29089, %rd29085, 8;
	and.b64  	%rd29090, %rd29089, 255;
	xor.b64  	%rd29091, %rd29090, %rd29088;
	mul.lo.s64 	%rd29092, %rd29091, 1099511628211;
	shr.u64 	%rd29093, %rd29085, 16;
	and.b64  	%rd29094, %rd29093, 255;
	xor.b64  	%rd29095, %rd29094, %rd29092;
	mul.lo.s64 	%rd29096, %rd29095, 1099511628211;
	shr.u64 	%rd29097, %rd29085, 24;
	and.b64  	%rd29098, %rd29097, 255;
	xor.b64  	%rd29099, %rd29098, %rd29096;
	mul.lo.s64 	%rd29100, %rd29099, 1099511628211;
	shr.u64 	%rd29101, %rd29085, 32;
	and.b64  	%rd29102, %rd29101, 255;
	xor.b64  	%rd29103, %rd29102, %rd29100;
	mul.lo.s64 	%rd29104, %rd29103, 1099511628211;
	shr.u64 	%rd29105, %rd29085, 40;
	and.b64  	%rd29106, %rd29105, 255;
	xor.b64  	%rd29107, %rd29106, %rd29104;
	mul.lo.s64 	%rd29108, %rd29107, 1099511628211;
	shr.u64 	%rd29109, %rd29085, 48;
	and.b64  	%rd29110, %rd29109, 255;
	xor.b64  	%rd29111, %rd29110, %rd29108;
	mul.lo.s64 	%rd29112, %rd29111, 1099511628211;
	shr.u64 	%rd29113, %rd29085, 56;
	xor.b64  	%rd29114, %rd29113, %rd29112;
	mul.lo.s64 	%rd29115, %rd29114, 1099511628211;
	ld.u64 	%rd29116, [%rd29084+8];
	and.b64  	%rd29117, %rd29116, 255;
	xor.b64  	%rd29118, %rd29117, %rd29115;
	mul.lo.s64 	%rd29119, %rd29118, 1099511628211;
	shr.u64 	%rd29120, %rd29116, 8;
	and.b64  	%rd29121, %rd29120, 255;
	xor.b64  	%rd29122, %rd29121, %rd29119;
	mul.lo.s64 	%rd29123, %rd29122, 1099511628211;
	shr.u64 	%rd29124, %rd29116, 16;
	and.b64  	%rd29125, %rd29124, 255;
	xor.b64  	%rd29126, %rd29125, %rd29123;
	mul.lo.s64 	%rd29127, %rd29126, 1099511628211;
	shr.u64 	%rd29128, %rd29116, 24;
	and.b64  	%rd29129, %rd29128, 255;
	xor.b64  	%rd29130, %rd29129, %rd29127;
	mul.lo.s64 	%rd29131, %rd29130, 1099511628211;
	shr.u64 	%rd29132, %rd29116, 32;
	and.b64  	%rd29133, %rd29132, 255;
	xor.b64  	%rd29134, %rd29133, %rd29131;
	mul.lo.s64 	%rd29135, %rd29134, 1099511628211;
	shr.u64 	%rd29136, %rd29116, 40;
	and.b64  	%rd29137, %rd29136, 255;
	xor.b64  	%rd29138, %rd29137, %rd29135;
	mul.lo.s64 	%rd29139, %rd29138, 1099511628211;
	shr.u64 	%rd29140, %rd29116, 48;
	and.b64  	%rd29141, %rd29140, 255;
	xor.b64  	%rd29142, %rd29141, %rd29139;
	mul.lo.s64 	%rd29143, %rd29142, 1099511628211;
	shr.u64 	%rd29144, %rd29116, 56;
	xor.b64  	%rd29145, %rd29144, %rd29143;
	mul.lo.s64 	%rd37410, %rd29145, 1099511628211;
	add.s64 	%rd37408, %rd37408, 2;
	setp.ne.s64 	%p1335, %rd37408, %rd37411;
	@%p1335 bra 	$L__BB24_586;
$L__BB24_587:
	setp.eq.s64 	%p1336, %rd124, 0;
	@%p1336 bra 	$L__BB24_589;
	shl.b64 	%rd29146, %rd37411, 3;
	add.s64 	%rd29147, %rd37232, %rd29146;
	ld.u64 	%rd29148, [%rd29147];
	and.b64  	%rd29149, %rd29148, 255;
	xor.b64  	%rd29150, %rd29149, %rd37410;
	mul.lo.s64 	%rd29151, %rd29150, 1099511628211;
	shr.u64 	%rd29152, %rd29148, 8;
	and.b64  	%rd29153, %rd29152, 255;
	xor.b64  	%rd29154, %rd29153, %rd29151;
	mul.lo.s64 	%rd29155, %rd29154, 1099511628211;
	shr.u64 	%rd29156, %rd29148, 16;
	and.b64  	%rd29157, %rd29156, 255;
	xor.b64  	%rd29158, %rd29157, %rd29155;
	mul.lo.s64 	%rd29159, %rd29158, 1099511628211;
	shr.u64 	%rd29160, %rd29148, 24;
	and.b64  	%rd29161, %rd29160, 255;
	xor.b64  	%rd29162, %rd29161, %rd29159;
	mul.lo.s64 	%rd29163, %rd29162, 1099511628211;
	shr.u64 	%rd29164, %rd29148, 32;
	and.b64  	%rd29165, %rd29164, 255;
	xor.b64  	%rd29166, %rd29165, %rd29163;
	mul.lo.s64 	%rd29167, %rd29166, 1099511628211;
	shr.u64 	%rd29168, %rd29148, 40;
	and.b64  	%rd29169, %rd29168, 255;
	xor.b64  	%rd29170, %rd29169, %rd29167;
	mul.lo.s64 	%rd29171, %rd29170, 1099511628211;
	shr.u64 	%rd29172, %rd29148, 48;
	and.b64  	%rd29173, %rd29172, 255;
	xor.b64  	%rd29174, %rd29173, %rd29171;
	mul.lo.s64 	%rd29175, %rd29174, 1099511628211;
	shr.u64 	%rd29176, %rd29148, 56;
	xor.b64  	%rd29177, %rd29176, %rd29175;
	mul.lo.s64 	%rd37410, %rd29177, 1099511628211;
$L__BB24_589:
	setp.eq.s64 	%p1337, %rd3822, 1;
	mov.b64 	%rd37416, -3750763034362895579;
	mov.b64 	%rd37417, 0;
	@%p1337 bra 	$L__BB24_592;
	and.b64  	%rd37417, %rd3822, -2;
	mov.b64 	%rd37416, -3750763034362895579;
	mov.b64 	%rd37414, 0;
$L__BB24_591:
	shl.b64 	%rd29183, %rd37414, 3;
	add.s64 	%rd29184, %rd37313, %rd29183;
	ld.u64 	%rd29185, [%rd29184];
	and.b64  	%rd29186, %rd29185, 255;
	xor.b64  	%rd29187, %rd29186, %rd37416;
	mul.lo.s64 	%rd29188, %rd29187, 1099511628211;
	shr.u64 	%rd29189, %rd29185, 8;
	and.b64  	%rd29190, %rd29189, 255;
	xor.b64  	%rd29191, %rd29190, %rd29188;
	mul.lo.s64 	%rd29192, %rd29191, 1099511628211;
	shr.u64 	%rd29193, %rd29185, 16;
	and.b64  	%rd29194, %rd29193, 255;
	xor.b64  	%rd29195, %rd29194, %rd29192;
	mul.lo.s64 	%rd29196, %rd29195, 1099511628211;
	shr.u64 	%rd29197, %rd29185, 24;
	and.b64  	%rd29198, %rd29197, 255;
	xor.b64  	%rd29199, %rd29198, %rd29196;
	mul.lo.s64 	%rd29200, %rd29199, 1099511628211;
	shr.u64 	%rd29201, %rd29185, 32;
	and.b64  	%rd29202, %rd29201, 255;
	xor.b64  	%rd29203, %rd29202, %rd29200;
	mul.lo.s64 	%rd29204, %rd29203, 1099511628211;
	shr.u64 	%rd29205, %rd29185, 40;
	and.b64  	%rd29206, %rd29205, 255;
	xor.b64  	%rd29207, %rd29206, %rd29204;
	mul.lo.s64 	%rd29208, %rd29207, 1099511628211;
	shr.u64 	%rd29209, %rd29185, 48;
	and.b64  	%rd29210, %rd29209, 255;
	xor.b64  	%rd29211, %rd29210, %rd29208;
	mul.lo.s64 	%rd29212, %rd29211, 1099511628211;
	shr.u64 	%rd29213, %rd29185, 56;
	xor.b64  	%rd29214, %rd29213, %rd29212;
	mul.lo.s64 	%rd29215, %rd29214, 1099511628211;
	ld.u64 	%rd29216, [%rd29184+8];
	and.b64  	%rd29217, %rd29216, 255;
	xor.b64  	%rd29218, %rd29217, %rd29215;
	mul.lo.s64 	%rd29219, %rd29218, 1099511628211;
	shr.u64 	%rd29220, %rd29216, 8;
	and.b64  	%rd29221, %rd29220, 255;
	xor.b64  	%rd29222, %rd29221, %rd29219;
	mul.lo.s64 	%rd29223, %rd29222, 1099511628211;
	shr.u64 	%rd29224, %rd29216, 16;
	and.b64  	%rd29225, %rd29224, 255;
	xor.b64  	%rd29226, %rd29225, %rd29223;
	mul.lo.s64 	%rd29227, %rd29226, 1099511628211;
	shr.u64 	%rd29228, %rd29216, 24;
	and.b64  	%rd29229, %rd29228, 255;
	xor.b64  	%rd29230, %rd29229, %rd29227;
	mul.lo.s64 	%rd29231, %rd29230, 1099511628211;
	shr.u64 	%rd29232, %rd29216, 32;
	and.b64  	%rd29233, %rd29232, 255;
	xor.b64  	%rd29234, %rd29233, %rd29231;
	mul.lo.s64 	%rd29235, %rd29234, 1099511628211;
	shr.u64 	%rd29236, %rd29216, 40;
	and.b64  	%rd29237, %rd29236, 255;
	xor.b64  	%rd29238, %rd29237, %rd29235;
	mul.lo.s64 	%rd29239, %rd29238, 1099511628211;
	shr.u64 	%rd29240, %rd29216, 48;
	and.b64  	%rd29241, %rd29240, 255;
	xor.b64  	%rd29242, %rd29241, %rd29239;
	mul.lo.s64 	%rd29243, %rd29242, 1099511628211;
	shr.u64 	%rd29244, %rd29216, 56;
	xor.b64  	%rd29245, %rd29244, %rd29243;
	mul.lo.s64 	%rd37416, %rd29245, 1099511628211;
	add.s64 	%rd37414, %rd37414, 2;
	setp.ne.s64 	%p1338, %rd37414, %rd37417;
	@%p1338 bra 	$L__BB24_591;
$L__BB24_592:
	setp.eq.s64 	%p1339, %rd124, 0;
	@%p1339 bra 	$L__BB24_594;
	shl.b64 	%rd29246, %rd37417, 3;
	add.s64 	%rd29247, %rd37313, %rd29246;
	ld.u64 	%rd29248, [%rd29247];
	and.b64  	%rd29249, %rd29248, 255;
	xor.b64  	%rd29250, %rd29249, %rd37416;
	mul.lo.s64 	%rd29251, %rd29250, 1099511628211;
	shr.u64 	%rd29252, %rd29248, 8;
	and.b64  	%rd29253, %rd29252, 255;
	xor.b64  	%rd29254, %rd29253, %rd29251;
	mul.lo.s64 	%rd29255, %rd29254, 1099511628211;
	shr.u64 	%rd29256, %rd29248, 16;
	and.b64  	%rd29257, %rd29256, 255;
	xor.b64  	%rd29258, %rd29257, %rd29255;
	mul.lo.s64 	%rd29259, %rd29258, 1099511628211;
	shr.u64 	%rd29260, %rd29248, 24;
	and.b64  	%rd29261, %rd29260, 255;
	xor.b64  	%rd29262, %rd29261, %rd29259;
	mul.lo.s64 	%rd29263, %rd29262, 1099511628211;
	shr.u64 	%rd29264, %rd29248, 32;
	and.b64  	%rd29265, %rd29264, 255;
	xor.b64  	%rd29266, %rd29265, %rd29263;
	mul.lo.s64 	%rd29267, %rd29266, 1099511628211;
	shr.u64 	%rd29268, %rd29248, 40;
	and.b64  	%rd29269, %rd29268, 255;
	xor.b64  	%rd29270, %rd29269, %rd29267;
	mul.lo.s64 	%rd29271, %rd29270, 1099511628211;
	shr.u64 	%rd29272, %rd29248, 48;
	and.b64  	%rd29273, %rd29272, 255;
	xor.b64  	%rd29274, %rd29273, %rd29271;
	mul.lo.s64 	%rd29275, %rd29274, 1099511628211;
	shr.u64 	%rd29276, %rd29248, 56;
	xor.b64  	%rd29277, %rd29276, %rd29275;
	mul.lo.s64 	%rd37416, %rd29277, 1099511628211;
$L__BB24_594:
	setp.lt.u64 	%p1340, %rd37410, %rd37416;
	mov.u64 	%rd37421, %rd37232;
	@%p1340 bra 	$L__BB24_595;
	bra.uni 	$L__BB24_600;
$L__BB24_595:
	mov.u64 	%rd37421, %rd37313;
	mov.u64 	%rd37313, %rd37232;
	bra.uni 	$L__BB24_600;
$L__BB24_596:
	setp.eq.s32 	%p1341, %r118, 0;
	mov.u64 	%rd37421, %rd37232;
	@%p1341 bra 	$L__BB24_600;
	mov.b64 	%rd37420, 0;
$L__BB24_598:
	shl.b64 	%rd29279, %rd37420, 3;
	add.s64 	%rd29280, %rd37232, %rd29279;
	ld.u64 	%rd29281, [%rd29280];
	add.s64 	%rd29282, %rd37313, %rd29279;
	ld.u64 	%rd29283, [%rd29282];
	setp.lt.u64 	%p1342, %rd29281, %rd29283;
	@%p1342 bra 	$L__BB24_595;
	add.s64 	%rd37420, %rd37420, 1;
	setp.eq.s64 	%p1343, %rd37420, %rd13;
	mov.u64 	%rd37421, %rd37232;
	@%p1343 bra 	$L__BB24_600;
	bra.uni 	$L__BB24_598;
$L__BB24_600:
	setp.eq.s64 	%p1344, %rd3822, 1;
	mov.b64 	%rd37425, -3750763034362895579;
	mov.b64 	%rd37426, 0;
	@%p1344 bra 	$L__BB24_603;
	and.b64  	%rd37426, %rd3822, -2;
	mov.b64 	%rd37425, -3750763034362895579;
	mov.b64 	%rd37423, 0;
$L__BB24_602:
	shl.b64 	%rd29289, %rd37423, 3;
	add.s64 	%rd29290, %rd37259, %rd29289;
	ld.u64 	%rd29291, [%rd29290];
	and.b64  	%rd29292, %rd29291, 255;
	xor.b64  	%rd29293, %rd29292, %rd37425;
	mul.lo.s64 	%rd29294, %rd29293, 1099511628211;
	shr.u64 	%rd29295, %rd29291, 8;
	and.b64  	%rd29296, %rd29295, 255;
	xor.b64  	%rd29297, %rd29296, %rd29294;
	mul.lo.s64 	%rd29298, %rd29297, 1099511628211;
	shr.u64 	%rd29299, %rd29291, 16;
	and.b64  	%rd29300, %rd29299, 255;
	xor.b64  	%rd29301, %rd29300, %rd29298;
	mul.lo.s64 	%rd29302, %rd29301, 1099511628211;
	shr.u64 	%rd29303, %rd29291, 24;
	and.b64  	%rd29304, %rd29303, 255;
	xor.b64  	%rd29305, %rd29304, %rd29302;
	mul.lo.s64 	%rd29306, %rd29305, 1099511628211;
	shr.u64 	%rd29307, %rd29291, 32;
	and.b64  	%rd29308, %rd29307, 255;
	xor.b64  	%rd29309, %rd29308, %rd29306;
	mul.lo.s64 	%rd29310, %rd29309, 1099511628211;
	shr.u64 	%rd29311, %rd29291, 40;
	and.b64  	%rd29312, %rd29311, 255;
	xor.b64  	%rd29313, %rd29312, %rd29310;
	mul.lo.s64 	%rd29314, %rd29313, 1099511628211;
	shr.u64 	%rd29315, %rd29291, 48;
	and.b64  	%rd29316, %rd29315, 255;
	xor.b64  	%rd29317, %rd29316, %rd29314;
	mul.lo.s64 	%rd29318, %rd29317, 1099511628211;
	shr.u64 	%rd29319, %rd29291, 56;
	xor.b64  	%rd29320, %rd29319, %rd29318;
	mul.lo.s64 	%rd29321, %rd29320, 1099511628211;
	ld.u64 	%rd29322, [%rd29290+8];
	and.b64  	%rd29323, %rd29322, 255;
	xor.b64  	%rd29324, %rd29323, %rd29321;
	mul.lo.s64 	%rd29325, %rd29324, 1099511628211;
	shr.u64 	%rd29326, %rd29322, 8;
	and.b64  	%rd29327, %rd29326, 255;
	xor.b64  	%rd29328, %rd29327, %rd29325;
	mul.lo.s64 	%rd29329, %rd29328, 1099511628211;
	shr.u64 	%rd29330, %rd29322, 16;
	and.b64  	%rd29331, %rd29330, 255;
	xor.b64  	%rd29332, %rd29331, %rd29329;
	mul.lo.s64 	%rd29333, %rd29332, 1099511628211;
	shr.u64 	%rd29334, %rd29322, 24;
	and.b64  	%rd29335, %rd29334, 255;
	xor.b64  	%rd29336, %rd29335, %rd29333;
	mul.lo.s64 	%rd29337, %rd29336, 1099511628211;
	shr.u64 	%rd29338, %rd29322, 32;
	and.b64  	%rd29339, %rd29338, 255;
	xor.b64  	%rd29340, %rd29339, %rd29337;
	mul.lo.s64 	%rd29341, %rd29340, 1099511628211;
	shr.u64 	%rd29342, %rd29322, 40;
	and.b64  	%rd29343, %rd29342, 255;
	xor.b64  	%rd29344, %rd29343, %rd29341;
	mul.lo.s64 	%rd29345, %rd29344, 1099511628211;
	shr.u64 	%rd29346, %rd29322, 48;
	and.b64  	%rd29347, %rd29346, 255;
	xor.b64  	%rd29348, %rd29347, %rd29345;
	mul.lo.s64 	%rd29349, %rd29348, 1099511628211;
	shr.u64 	%rd29350, %rd29322, 56;
	xor.b64  	%rd29351, %rd29350, %rd29349;
	mul.lo.s64 	%rd37425, %rd29351, 1099511628211;
	add.s64 	%rd37423, %rd37423, 2;
	setp.ne.s64 	%p1345, %rd37423, %rd37426;
	@%p1345 bra 	$L__BB24_602;
$L__BB24_603:
	setp.eq.s64 	%p1346, %rd124, 0;
	@%p1346 bra 	$L__BB24_605;
	shl.b64 	%rd29352, %rd37426, 3;
	add.s64 	%rd29353, %rd37259, %rd29352;
	ld.u64 	%rd29354, [%rd29353];
	and.b64  	%rd29355, %rd29354, 255;
	xor.b64  	%rd29356, %rd29355, %rd37425;
	mul.lo.s64 	%rd29357, %rd29356, 1099511628211;
	shr.u64 	%rd29358, %rd29354, 8;
	and.b64  	%rd29359, %rd29358, 255;
	xor.b64  	%rd29360, %rd29359, %rd29357;
	mul.lo.s64 	%rd29361, %rd29360, 1099511628211;
	shr.u64 	%rd29362, %rd29354, 16;
	and.b64  	%rd29363, %rd29362, 255;
	xor.b64  	%rd29364, %rd29363, %rd29361;
	mul.lo.s64 	%rd29365, %rd29364, 1099511628211;
	shr.u64 	%rd29366, %rd29354, 24;
	and.b64  	%rd29367, %rd29366, 255;
	xor.b64  	%rd29368, %rd29367, %rd29365;
	mul.lo.s64 	%rd29369, %rd29368, 1099511628211;
	shr.u64 	%rd29370, %rd29354, 32;
	and.b64  	%rd29371, %rd29370, 255;
	xor.b64  	%rd29372, %rd29371, %rd29369;
	mul.lo.s64 	%rd29373, %rd29372, 1099511628211;
	shr.u64 	%rd29374, %rd29354, 40;
	and.b64  	%rd29375, %rd29374, 255;
	xor.b64  	%rd29376, %rd29375, %rd29373;
	mul.lo.s64 	%rd29377, %rd29376, 1099511628211;
	shr.u64 	%rd29378, %rd29354, 48;
	and.b64  	%rd29379, %rd29378, 255;
	xor.b64  	%rd29380, %rd29379, %rd29377;
	mul.lo.s64 	%rd29381, %rd29380, 1099511628211;
	shr.u64 	%rd29382, %rd29354, 56;
	xor.b64  	%rd29383, %rd29382, %rd29381;
	mul.lo.s64 	%rd37425, %rd29383, 1099511628211;
$L__BB24_605:
	setp.eq.s64 	%p1347, %rd3822, 1;
	mov.b64 	%rd37431, -3750763034362895579;
	mov.b64 	%rd37432, 0;
	@%p1347 bra 	$L__BB24_608;
	and.b64  	%rd37432, %rd3822, -2;
	mov.b64 	%rd37431, -3750763034362895579;
	mov.b64 	%rd37429, 0;
$L__BB24_607:
	shl.b64 	%rd29389, %rd37429, 3;
	add.s64 	%rd29390, %rd37340, %rd29389;
	ld.u64 	%rd29391, [%rd29390];
	and.b64  	%rd29392, %rd29391, 255;
	xor.b64  	%rd29393, %rd29392, %rd37431;
	mul.lo.s64 	%rd29394, %rd29393, 1099511628211;
	shr.u64 	%rd29395, %rd29391, 8;
	and.b64  	%rd29396, %rd29395, 255;
	xor.b64  	%rd29397, %rd29396, %rd29394;
	mul.lo.s64 	%rd29398, %rd29397, 1099511628211;
	shr.u64 	%rd29399, %rd29391, 16;
	and.b64  	%rd29400, %rd29399, 255;
	xor.b64  	%rd29401, %rd29400, %rd29398;
	mul.lo.s64 	%rd29402, %rd29401, 1099511628211;
	shr.u64 	%rd29403, %rd29391, 24;
	and.b64  	%rd29404, %rd29403, 255;
	xor.b64  	%rd29405, %rd29404, %rd29402;
	mul.lo.s64 	%rd29406, %rd29405, 1099511628211;
	shr.u64 	%rd29407, %rd29391, 32;
	and.b64  	%rd29408, %rd29407, 255;
	xor.b64  	%rd29409, %rd29408, %rd29406;
	mul.lo.s64 	%rd29410, %rd29409, 1099511628211;
	shr.u64 	%rd29411, %rd29391, 40;
	and.b64  	%rd29412, %rd29411, 255;
	xor.b64  	%rd29413, %rd29412, %rd29410;
	mul.lo.s64 	%rd29414, %rd29413, 1099511628211;
	shr.u64 	%rd29415, %rd29391, 48;
	and.b64  	%rd29416, %rd29415, 255;
	xor.b64  	%rd29417, %rd29416, %rd29414;
	mul.lo.s64 	%rd29418, %rd29417, 1099511628211;
	shr.u64 	%rd29419, %rd29391, 56;
	xor.b64  	%rd29420, %rd29419, %rd29418;
	mul.lo.s64 	%rd29421, %rd29420, 1099511628211;
	ld.u64 	%rd29422, [%rd29390+8];
	and.b64  	%rd29423, %rd29422, 255;
	xor.b64  	%rd29424, %rd29423, %rd29421;
	mul.lo.s64 	%rd29425, %rd29424, 1099511628211;
	shr.u64 	%rd29426, %rd29422, 8;
	and.b64  	%rd29427, %rd29426, 255;
	xor.b64  	%rd29428, %rd29427, %rd29425;
	mul.lo.s64 	%rd29429, %rd29428, 1099511628211;
	shr.u64 	%rd29430, %rd29422, 16;
	and.b64  	%rd29431, %rd29430, 255;
	xor.b64  	%rd29432, %rd29431, %rd29429;
	mul.lo.s64 	%rd29433, %rd29432, 1099511628211;
	shr.u64 	%rd29434, %rd29422, 24;
	and.b64  	%rd29435, %rd29434, 255;
	xor.b64  	%rd29436, %rd29435, %rd29433;
	mul.lo.s64 	%rd29437, %rd29436, 1099511628211;
	shr.u64 	%rd29438, %rd29422, 32;
	and.b64  	%rd29439, %rd29438, 255;
	xor.b64  	%rd29440, %rd29439, %rd29437;
	mul.lo.s64 	%rd29441, %rd29440, 1099511628211;
	shr.u64 	%rd29442, %rd29422, 40;
	and.b64  	%rd29443, %rd29442, 255;
	xor.b64  	%rd29444, %rd29443, %rd29441;
	mul.lo.s64 	%rd29445, %rd29444, 1099511628211;
	shr.u64 	%rd29446, %rd29422, 48;
	and.b64  	%rd29447, %rd29446, 255;
	xor.b64  	%rd29448, %rd29447, %rd29445;
	mul.lo.s64 	%rd29449, %rd29448, 1099511628211;
	shr.u64 	%rd29450, %rd29422, 56;
	xor.b64  	%rd29451, %rd29450, %rd29449;
	mul.lo.s64 	%rd37431, %rd29451, 1099511628211;
	add.s64 	%rd37429, %rd37429, 2;
	setp.ne.s64 	%p1348, %rd37429, %rd37432;
	@%p1348 bra 	$L__BB24_607;
$L__BB24_608:
	setp.eq.s64 	%p1349, %rd124, 0;
	@%p1349 bra 	$L__BB24_610;
	shl.b64 	%rd29452, %rd37432, 3;
	add.s64 	%rd29453, %rd37340, %rd29452;
	ld.u64 	%rd29454, [%rd29453];
	and.b64  	%rd29455, %rd29454, 255;
	xor.b64  	%rd29456, %rd29455, %rd37431;
	mul.lo.s64 	%rd29457, %rd29456, 1099511628211;
	shr.u64 	%rd29458, %rd29454, 8;
	and.b64  	%rd29459, %rd29458, 255;
	xor.b64  	%rd29460, %rd29459, %rd29457;
	mul.lo.s64 	%rd29461, %rd29460, 1099511628211;
	shr.u64 	%rd29462, %rd29454, 16;
	and.b64  	%rd29463, %rd29462, 255;
	xor.b64  	%rd29464, %rd29463, %rd29461;
	mul.lo.s64 	%rd29465, %rd29464, 1099511628211;
	shr.u64 	%rd29466, %rd29454, 24;
	and.b64  	%rd29467, %rd29466, 255;
	xor.b64  	%rd29468, %rd29467, %rd29465;
	mul.lo.s64 	%rd29469, %rd29468, 1099511628211;
	shr.u64 	%rd29470, %rd29454, 32;
	and.b64  	%rd29471, %rd29470, 255;
	xor.b64  	%rd29472, %rd29471, %rd29469;
	mul.lo.s64 	%rd29473, %rd29472, 1099511628211;
	shr.u64 	%rd29474, %rd29454, 40;
	and.b64  	%rd29475, %rd29474, 255;
	xor.b64  	%rd29476, %rd29475, %rd29473;
	mul.lo.s64 	%rd29477, %rd29476, 1099511628211;
	shr.u64 	%rd29478, %rd29454, 48;
	and.b64  	%rd29479, %rd29478, 255;
	xor.b64  	%rd29480, %rd29479, %rd29477;
	mul.lo.s64 	%rd29481, %rd29480, 1099511628211;
	shr.u64 	%rd29482, %rd29454, 56;
	xor.b64  	%rd29483, %rd29482, %rd29481;
	mul.lo.s64 	%rd37431, %rd29483, 1099511628211;
$L__BB24_610:
	setp.eq.s64 	%p1350, %rd37425, %rd37431;
	@%p1350 bra 	$L__BB24_623;
	setp.eq.s64 	%p1351, %rd3822, 1;
	mov.b64 	%rd37437, -3750763034362895579;
	mov.b64 	%rd37438, 0;
	@%p1351 bra 	$L__BB24_614;
	and.b64  	%rd37438, %rd3822, -2;
	mov.b64 	%rd37437, -3750763034362895579;
	mov.b64 	%rd37435, 0;
$L__BB24_613:
	shl.b64 	%rd29489, %rd37435, 3;
	add.s64 	%rd29490, %rd37259, %rd29489;
	ld.u64 	%rd29491, [%rd29490];
	and.b64  	%rd29492, %rd29491, 255;
	xor.b64  	%rd29493, %rd29492, %rd37437;
	mul.lo.s64 	%rd29494, %rd29493, 1099511628211;
	shr.u64 	%rd29495, %rd29491, 8;
	and.b64  	%rd29496, %rd29495, 255;
	xor.b64  	%rd29497, %rd29496, %rd29494;
	mul.lo.s64 	%rd29498, %rd29497, 1099511628211;
	shr.u64 	%rd29499, %rd29491, 16;
	and.b64  	%rd29500, %rd29499, 255;
	xor.b64  	%rd29501, %rd29500, %rd29498;
	mul.lo.s64 	%rd29502, %rd29501, 1099511628211;
	shr.u64 	%rd29503, %rd29491, 24;
	and.b64  	%rd29504, %rd29503, 255;
	xor.b64  	%rd29505, %rd29504, %rd29502;
	mul.lo.s64 	%rd29506, %rd29505, 1099511628211;
	shr.u64 	%rd29507, %rd29491, 32;
	and.b64  	%rd29508, %rd29507, 255;
	xor.b64  	%rd29509, %rd29508, %rd29506;
	mul.lo.s64 	%rd29510, %rd29509, 1099511628211;
	shr.u64 	%rd29511, %rd29491, 40;
	and.b64  	%rd29512, %rd29511, 255;
	xor.b64  	%rd29513, %rd29512, %rd29510;
	mul.lo.s64 	%rd29514, %rd29513, 1099511628211;
	shr.u64 	%rd29515, %rd29491, 48;
	and.b64  	%rd29516, %rd29515, 255;
	xor.b64  	%rd29517, %rd29516, %rd29514;
	mul.lo.s64 	%rd29518, %rd29517, 1099511628211;
	shr.u64 	%rd29519, %rd29491, 56;
	xor.b64  	%rd29520, %rd29519, %rd29518;
	mul.lo.s64 	%rd29521, %rd29520, 1099511628211;
	ld.u64 	%rd29522, [%rd29490+8];
	and.b64  	%rd29523, %rd29522, 255;
	xor.b64  	%rd29524, %rd29523, %rd29521;
	mul.lo.s64 	%rd29525, %rd29524, 1099511628211;
	shr.u64 	%rd29526, %rd29522, 8;
	and.b64  	%rd29527, %rd29526, 255;
	xor.b64  	%rd29528, %rd29527, %rd29525;
	mul.lo.s64 	%rd29529, %rd29528, 1099511628211;
	shr.u64 	%rd29530, %rd29522, 16;
	and.b64  	%rd29531, %rd29530, 255;
	xor.b64  	%rd29532, %rd29531, %rd29529;
	mul.lo.s64 	%rd29533, %rd29532, 1099511628211;
	shr.u64 	%rd29534, %rd29522, 24;
	and.b64  	%rd29535, %rd29534, 255;
	xor.b64  	%rd29536, %rd29535, %rd29533;
	mul.lo.s64 	%rd29537, %rd29536, 1099511628211;
	shr.u64 	%rd29538, %rd29522, 32;
	and.b64  	%rd29539, %rd29538, 255;
	xor.b64  	%rd29540, %rd29539, %rd29537;
	mul.lo.s64 	%rd29541, %rd29540, 1099511628211;
	shr.u64 	%rd29542, %rd29522, 40;
	and.b64  	%rd29543, %rd29542, 255;
	xor.b64  	%rd29544, %rd29543, %rd29541;
	mul.lo.s64 	%rd29545, %rd29544, 1099511628211;
	shr.u64 	%rd29546, %rd29522, 48;
	and.b64  	%rd29547, %rd29546, 255;
	xor.b64  	%rd29548, %rd29547, %rd29545;
	mul.lo.s64 	%rd29549, %rd29548, 1099511628211;
	shr.u64 	%rd29550, %rd29522, 56;
	xor.b64  	%rd29551, %rd29550, %rd29549;
	mul.lo.s64 	%rd37437, %rd29551, 1099511628211;
	add.s64 	%rd37435, %rd37435, 2;
	setp.ne.s64 	%p1352, %rd37435, %rd37438;
	@%p1352 bra 	$L__BB24_613;
$L__BB24_614:
	setp.eq.s64 	%p1353, %rd124, 0;
	@%p1353 bra 	$L__BB24_616;
	shl.b64 	%rd29552, %rd37438, 3;
	add.s64 	%rd29553, %rd37259, %rd29552;
	ld.u64 	%rd29554, [%rd29553];
	and.b64  	%rd29555, %rd29554, 255;
	xor.b64  	%rd29556, %rd29555, %rd37437;
	mul.lo.s64 	%rd29557, %rd29556, 1099511628211;
	shr.u64 	%rd29558, %rd29554, 8;
	and.b64  	%rd29559, %rd29558, 255;
	xor.b64  	%rd29560, %rd29559, %rd29557;
	mul.lo.s64 	%rd29561, %rd29560, 1099511628211;
	shr.u64 	%rd29562, %rd29554, 16;
	and.b64  	%rd29563, %rd29562, 255;
	xor.b64  	%rd29564, %rd29563, %rd29561;
	mul.lo.s64 	%rd29565, %rd29564, 1099511628211;
	shr.u64 	%rd29566, %rd29554, 24;
	and.b64  	%rd29567, %rd29566, 255;
	xor.b64  	%rd29568, %rd29567, %rd29565;
	mul.lo.s64 	%rd29569, %rd29568, 1099511628211;
	shr.u64 	%rd29570, %rd29554, 32;
	and.b64  	%rd29571, %rd29570, 255;
	xor.b64  	%rd29572, %rd29571, %rd29569;
	mul.lo.s64 	%rd29573, %rd29572, 1099511628211;
	shr.u64 	%rd29574, %rd29554, 40;
	and.b64  	%rd29575, %rd29574, 255;
	xor.b64  	%rd29576, %rd29575, %rd29573;
	mul.lo.s64 	%rd29577, %rd29576, 1099511628211;
	shr.u64 	%rd29578, %rd29554, 48;
	and.b64  	%rd29579, %rd29578, 255;
	xor.b64  	%rd29580, %rd29579, %rd29577;
	mul.lo.s64 	%rd29581, %rd29580, 1099511628211;
	shr.u64 	%rd29582, %rd29554, 56;
	xor.b64  	%rd29583, %rd29582, %rd29581;
	mul.lo.s64 	%rd37437, %rd29583, 1099511628211;
$L__BB24_616:
	setp.eq.s64 	%p1354, %rd3822, 1;
	mov.b64 	%rd37443, -3750763034362895579;
	mov.b64 	%rd37444, 0;
	@%p1354 bra 	$L__BB24_619;
	and.b64  	%rd37444, %rd3822, -2;
	mov.b64 	%rd37443, -3750763034362895579;
	mov.b64 	%rd37441, 0;
$L__BB24_618:
	shl.b64 	%rd29589, %rd37441, 3;
	add.s64 	%rd29590, %rd37340, %rd29589;
	ld.u64 	%rd29591, [%rd29590];
	and.b64  	%rd29592, %rd29591, 255;
	xor.b64  	%rd29593, %rd29592, %rd37443;
	mul.lo.s64 	%rd29594, %rd29593, 1099511628211;
	shr.u64 	%rd29595, %rd29591, 8;
	and.b64  	%rd29596, %rd29595, 255;
	xor.b64  	%rd29597, %rd29596, %rd29594;
	mul.lo.s64 	%rd29598, %rd29597, 1099511628211;
	shr.u64 	%rd29599, %rd29591, 16;
	and.b64  	%rd29600, %rd29599, 255;
	xor.b64  	%rd29601, %rd29600, %rd29598;
	mul.lo.s64 	%rd29602, %rd29601, 1099511628211;
	shr.u64 	%rd29603, %rd29591, 24;
	and.b64  	%rd29604, %rd29603, 255;
	xor.b64  	%rd29605, %rd29604, %rd29602;
	mul.lo.s64 	%rd29606, %rd29605, 1099511628211;
	shr.u64 	%rd29607, %rd29591, 32;
	and.b64  	%rd29608, %rd29607, 255;
	xor.b64  	%rd29609, %rd29608, %rd29606;
	mul.lo.s64 	%rd29610, %rd29609, 1099511628211;
	shr.u64 	%rd29611, %rd29591, 40;
	and.b64  	%rd29612, %rd29611, 255;
	xor.b64  	%rd29613, %rd29612, %rd29610;
	mul.lo.s64 	%rd29614, %rd29613, 1099511628211;
	shr.u64 	%rd29615, %rd29591, 48;
	and.b64  	%rd29616, %rd29615, 255;
	xor.b64  	%rd29617, %rd29616, %rd29614;
	mul.lo.s64 	%rd29618, %rd29617, 1099511628211;
	shr.u64 	%rd29619, %rd29591, 56;
	xor.b64  	%rd29620, %rd29619, %rd29618;
	mul.lo.s64 	%rd29621, %rd29620, 1099511628211;
	ld.u64 	%rd29622, [%rd29590+8];
	and.b64  	%rd29623, %rd29622, 255;
	xor.b64  	%rd29624, %rd29623, %rd29621;
	mul.lo.s64 	%rd29625, %rd29624, 1099511628211;
	shr.u64 	%rd29626, %rd29622, 8;
	and.b64  	%rd29627, %rd29626, 255;
	xor.b64  	%rd29628, %rd29627, %rd29625;
	mul.lo.s64 	%rd29629, %rd29628, 1099511628211;
	shr.u64 	%rd29630, %rd29622, 16;
	and.b64  	%rd29631, %rd29630, 255;
	xor.b64  	%rd29632, %rd29631, %rd29629;
	mul.lo.s64 	%rd29633, %rd29632, 1099511628211;
	shr.u64 	%rd29634, %rd29622, 24;
	and.b64  	%rd29635, %rd29634, 255;
	xor.b64  	%rd29636, %rd29635, %rd29633;
	mul.lo.s64 	%rd29637, %rd29636, 1099511628211;
	shr.u64 	%rd29638, %rd29622, 32;
	and.b64  	%rd29639, %rd29638, 255;
	xor.b64  	%rd29640, %rd29639, %rd29637;
	mul.lo.s64 	%rd29641, %rd29640, 1099511628211;
	shr.u64 	%rd29642, %rd29622, 40;
	and.b64  	%rd29643, %rd29642, 255;
	xor.b64  	%rd29644, %rd29643, %rd29641;
	mul.lo.s64 	%rd29645, %rd29644, 1099511628211;
	shr.u64 	%rd29646, %rd29622, 48;
	and.b64  	%rd29647, %rd29646, 255;
	xor.b64  	%rd29648, %rd29647, %rd29645;
	mul.lo.s64 	%rd29649, %rd29648, 1099511628211;
	shr.u64 	%rd29650, %rd29622, 56;
	xor.b64  	%rd29651, %rd29650, %rd29649;
	mul.lo.s64 	%rd37443, %rd29651, 1099511628211;
	add.s64 	%rd37441, %rd37441, 2;
	setp.ne.s64 	%p1355, %rd37441, %rd37444;
	@%p1355 bra 	$L__BB24_618;
$L__BB24_619:
	setp.eq.s64 	%p1356, %rd124, 0;
	@%p1356 bra 	$L__BB24_621;
	shl.b64 	%rd29652, %rd37444, 3;
	add.s64 	%rd29653, %rd37340, %rd29652;
	ld.u64 	%rd29654, [%rd29653];
	and.b64  	%rd29655, %rd29654, 255;
	xor.b64  	%rd29656, %rd29655, %rd37443;
	mul.lo.s64 	%rd29657, %rd29656, 1099511628211;
	shr.u64 	%rd29658, %rd29654, 8;
	and.b64  	%rd29659, %rd29658, 255;
	xor.b64  	%rd29660, %rd29659, %rd29657;
	mul.lo.s64 	%rd29661, %rd29660, 1099511628211;
	shr.u64 	%rd29662, %rd29654, 16;
	and.b64  	%rd29663, %rd29662, 255;
	xor.b64  	%rd29664, %rd29663, %rd29661;
	mul.lo.s64 	%rd29665, %rd29664, 1099511628211;
	shr.u64 	%rd29666, %rd29654, 24;
	and.b64  	%rd29667, %rd29666, 255;
	xor.b64  	%rd29668, %rd29667, %rd29665;
	mul.lo.s64 	%rd29669, %rd29668, 1099511628211;
	shr.u64 	%rd29670, %rd29654, 32;
	and.b64  	%rd29671, %rd29670, 255;
	xor.b64  	%rd29672, %rd29671, %rd29669;
	mul.lo.s64 	%rd29673, %rd29672, 1099511628211;
	shr.u64 	%rd29674, %rd29654, 40;
	and.b64  	%rd29675, %rd29674, 255;
	xor.b64  	%rd29676, %rd29675, %rd29673;
	mul.lo.s64 	%rd29677, %rd29676, 1099511628211;
	shr.u64 	%rd29678, %rd29654, 48;
	and.b64  	%rd29679, %rd29678, 255;
	xor.b64  	%rd29680, %rd29679, %rd29677;
	mul.lo.s64 	%rd29681, %rd29680, 1099511628211;
	shr.u64 	%rd29682, %rd29654, 56;
	xor.b64  	%rd29683, %rd29682, %rd29681;
	mul.lo.s64 	%rd37443, %rd29683, 1099511628211;
$L__BB24_621:
	setp.lt.u64 	%p1357, %rd37437, %rd37443;
	mov.u64 	%rd37448, %rd37259;
	@%p1357 bra 	$L__BB24_622;
	bra.uni 	$L__BB24_627;
$L__BB24_622:
	mov.u64 	%rd37448, %rd37340;
	mov.u64 	%rd37340, %rd37259;
	bra.uni 	$L__BB24_627;
$L__BB24_623:
	setp.eq.s32 	%p1358, %r118, 0;
	mov.u64 	%rd37448, %rd37259;
	@%p1358 bra 	$L__BB24_627;
	mov.b64 	%rd37447, 0;
$L__BB24_625:
	shl.b64 	%rd29685, %rd37447, 3;
	add.s64 	%rd29686, %rd37259, %rd29685;
	ld.u64 	%rd29687, [%rd29686];
	add.s64 	%rd29688, %rd37340, %rd29685;
	ld.u64 	%rd29689, [%rd29688];
	setp.lt.u64 	%p1359, %rd29687, %rd29689;
	@%p1359 bra 	$L__BB24_622;
	add.s64 	%rd37447, %rd37447, 1;
	setp.eq.s64 	%p1360, %rd37447, %rd13;
	mov.u64 	%rd37448, %rd37259;
	@%p1360 bra 	$L__BB24_627;
	bra.uni 	$L__BB24_625;
$L__BB24_627:
	setp.eq.s64 	%p1361, %rd3822, 1;
	mov.b64 	%rd37452, -3750763034362895579;
	mov.b64 	%rd37453, 0;
	@%p1361 bra 	$L__BB24_630;
	and.b64  	%rd37453, %rd3822, -2;
	mov.b64 	%rd37452, -3750763034362895579;
	mov.b64 	%rd37450, 0;
$L__BB24_629:
	shl.b64 	%rd29695, %rd37450, 3;
	add.s64 	%rd29696, %rd37286, %rd29695;
	ld.u64 	%rd29697, [%rd29696];
	and.b64  	%rd29698, %rd29697, 255;
	xor.b64  	%rd29699, %rd29698, %rd37452;
	mul.lo.s64 	%rd29700, %rd29699, 1099511628211;
	shr.u64 	%rd29701, %rd29697, 8;
	and.b64  	%rd29702, %rd29701, 255;
	xor.b64  	%rd29703, %rd29702, %rd29700;
	mul.lo.s64 	%rd29704, %rd29703, 1099511628211;
	shr.u64 	%rd29705, %rd29697, 16;
	and.b64  	%rd29706, %rd29705, 255;
	xor.b64  	%rd29707, %rd29706, %rd29704;
	mul.lo.s64 	%rd29708, %rd29707, 1099511628211;
	shr.u64 	%rd29709, %rd29697, 24;
	and.b64  	%rd29710, %rd29709, 255;
	xor.b64  	%rd29711, %rd29710, %rd29708;
	mul.lo.s64 	%rd29712, %rd29711, 1099511628211;
	shr.u64 	%rd29713, %rd29697, 32;
	and.b64  	%rd29714, %rd29713, 255;
	xor.b64  	%rd29715, %rd29714, %rd29712;
	mul.lo.s64 	%rd29716, %rd29715, 1099511628211;
	shr.u64 	%rd29717, %rd29697, 40;
	and.b64  	%rd29718, %rd29717, 255;
	xor.b64  	%rd29719, %rd29718, %rd29716;
	mul.lo.s64 	%rd29720, %rd29719, 1099511628211;
	shr.u64 	%rd29721, %rd29697, 48;
	and.b64  	%rd29722, %rd29721, 255;
	xor.b64  	%rd29723, %rd29722, %rd29720;
	mul.lo.s64 	%rd29724, %rd29723, 1099511628211;
	shr.u64 	%rd29725, %rd29697, 56;
	xor.b64  	%rd29726, %rd29725, %rd29724;
	mul.lo.s64 	%rd29727, %rd29726, 1099511628211;
	ld.u64 	%rd29728, [%rd29696+8];
	and.b64  	%rd29729, %rd29728, 255;
	xor.b64  	%rd29730, %rd29729, %rd29727;
	mul.lo.s64 	%rd29731, %rd29730, 1099511628211;
	shr.u64 	%rd29732, %rd29728, 8;
	and.b64  	%rd29733, %rd29732, 255;
	xor.b64  	%rd29734, %rd29733, %rd29731;
	mul.lo.s64 	%rd29735, %rd29734, 1099511628211;
	shr.u64 	%rd29736, %rd29728, 16;
	and.b64  	%rd29737, %rd29736, 255;
	xor.b64  	%rd29738, %rd29737, %rd29735;
	mul.lo.s64 	%rd29739, %rd29738, 1099511628211;
	shr.u64 	%rd29740, %rd29728, 24;
	and.b64  	%rd29741, %rd29740, 255;
	xor.b64  	%rd29742, %rd29741, %rd29739;
	mul.lo.s64 	%rd29743, %rd29742, 1099511628211;
	shr.u64 	%rd29744, %rd29728, 32;
	and.b64  	%rd29745, %rd29744, 255;
	xor.b64  	%rd29746, %rd29745, %rd29743;
	mul.lo.s64 	%rd29747, %rd29746, 1099511628211;
	shr.u64 	%rd29748, %rd29728, 40;
	and.b64  	%rd29749, %rd29748, 255;
	xor.b64  	%rd29750, %rd29749, %rd29747;
	mul.lo.s64 	%rd29751, %rd29750, 1099511628211;
	shr.u64 	%rd29752, %rd29728, 48;
	and.b64  	%rd29753, %rd29752, 255;
	xor.b64  	%rd29754, %rd29753, %rd29751;
	mul.lo.s64 	%rd29755, %rd29754, 1099511628211;
	shr.u64 	%rd29756, %rd29728, 56;
	xor.b64  	%rd29757, %rd29756, %rd29755;
	mul.lo.s64 	%rd37452, %rd29757, 1099511628211;
	add.s64 	%rd37450, %rd37450, 2;
	setp.ne.s64 	%p1362, %rd37450, %rd37453;
	@%p1362 bra 	$L__BB24_629;
$L__BB24_630:
	setp.eq.s64 	%p1363, %rd124, 0;
	@%p1363 bra 	$L__BB24_632;
	shl.b64 	%rd29758, %rd37453, 3;
	add.s64 	%rd29759, %rd37286, %rd29758;
	ld.u64 	%rd29760, [%rd29759];
	and.b64  	%rd29761, %rd29760, 255;
	xor.b64  	%rd29762, %rd29761, %rd37452;
	mul.lo.s64 	%rd29763, %rd29762, 1099511628211;
	shr.u64 	%rd29764, %rd29760, 8;
	and.b64  	%rd29765, %rd29764, 255;
	xor.b64  	%rd29766, %rd29765, %rd29763;
	mul.lo.s64 	%rd29767, %rd29766, 1099511628211;
	shr.u64 	%rd29768, %rd29760, 16;
	and.b64  	%rd29769, %rd29768, 255;
	xor.b64  	%rd29770, %rd29769, %rd29767;
	mul.lo.s64 	%rd29771, %rd29770, 1099511628211;
	shr.u64 	%rd29772, %rd29760, 24;
	and.b64  	%rd29773, %rd29772, 255;
	xor.b64  	%rd29774, %rd29773, %rd29771;
	mul.lo.s64 	%rd29775, %rd29774, 1099511628211;
	shr.u64 	%rd29776, %rd29760, 32;
	and.b64  	%rd29777, %rd29776, 255;
	xor.b64  	%rd29778, %rd29777, %rd29775;
	mul.lo.s64 	%rd29779, %rd29778, 1099511628211;
	shr.u64 	%rd29780, %rd29760, 40;
	and.b64  	%rd29781, %rd29780, 255;
	xor.b64  	%rd29782, %rd29781, %rd29779;
	mul.lo.s64 	%rd29783, %rd29782, 1099511628211;
	shr.u64 	%rd29784, %rd29760, 48;
	and.b64  	%rd29785, %rd29784, 255;
	xor.b64  	%rd29786, %rd29785, %rd29783;
	mul.lo.s64 	%rd29787, %rd29786, 1099511628211;
	shr.u64 	%rd29788, %rd29760, 56;
	xor.b64  	%rd29789, %rd29788, %rd29787;
	mul.lo.s64 	%rd37452, %rd29789, 1099511628211;
$L__BB24_632:
	setp.eq.s64 	%p1364, %rd3822, 1;
	mov.b64 	%rd37458, -3750763034362895579;
	mov.b64 	%rd37459, 0;
	@%p1364 bra 	$L__BB24_635;
	and.b64  	%rd37459, %rd3822, -2;
	mov.b64 	%rd37458, -3750763034362895579;
	mov.b64 	%rd37456, 0;
$L__BB24_634:
	shl.b64 	%rd29795, %rd37456, 3;
	add.s64 	%rd29796, %rd37367, %rd29795;
	ld.u64 	%rd29797, [%rd29796];
	and.b64  	%rd29798, %rd29797, 255;
	xor.b64  	%rd29799, %rd29798, %rd37458;
	mul.lo.s64 	%rd29800, %rd29799, 1099511628211;
	shr.u64 	%rd29801, %rd29797, 8;
	and.b64  	%rd29802, %rd29801, 255;
	xor.b64  	%rd29803, %rd29802, %rd29800;
	mul.lo.s64 	%rd29804, %rd29803, 1099511628211;
	shr.u64 	%rd29805, %rd29797, 16;
	and.b64  	%rd29806, %rd29805, 255;
	xor.b64  	%rd29807, %rd29806, %rd29804;
	mul.lo.s64 	%rd29808, %rd29807, 1099511628211;
	shr.u64 	%rd29809, %rd29797, 24;
	and.b64  	%rd29810, %rd29809, 255;
	xor.b64  	%rd29811, %rd29810, %rd29808;
	mul.lo.s64 	%rd29812, %rd29811, 1099511628211;
	shr.u64 	%rd29813, %rd29797, 32;
	and.b64  	%rd29814, %rd29813, 255;
	xor.b64  	%rd29815, %rd29814, %rd29812;
	mul.lo.s64 	%rd29816, %rd29815, 1099511628211;
	shr.u64 	%rd29817, %rd29797, 40;
	and.b64  	%rd29818, %rd29817, 255;
	xor.b64  	%rd29819, %rd29818, %rd29816;
	mul.lo.s64 	%rd29820, %rd29819, 1099511628211;
	shr.u64 	%rd29821, %rd29797, 48;
	and.b64  	%rd29822, %rd29821, 255;
	xor.b64  	%rd29823, %rd29822, %rd29820;
	mul.lo.s64 	%rd29824, %rd29823, 1099511628211;
	shr.u64 	%rd29825, %rd29797, 56;
	xor.b64  	%rd29826, %rd29825, %rd29824;
	mul.lo.s64 	%rd29827, %rd29826, 1099511628211;
	ld.u64 	%rd29828, [%rd29796+8];
	and.b64  	%rd29829, %rd29828, 255;
	xor.b64  	%rd29830, %rd29829, %rd29827;
	mul.lo.s64 	%rd29831, %rd29830, 1099511628211;
	shr.u64 	%rd29832, %rd29828, 8;
	and.b64  	%rd29833, %rd29832, 255;
	xor.b64  	%rd29834, %rd29833, %rd29831;
	mul.lo.s64 	%rd29835, %rd29834, 1099511628211;
	shr.u64 	%rd29836, %rd29828, 16;
	and.b64  	%rd29837, %rd29836, 255;
	xor.b64  	%rd29838, %rd29837, %rd29835;
	mul.lo.s64 	%rd29839, %rd29838, 1099511628211;
	shr.u64 	%rd29840, %rd29828, 24;
	and.b64  	%rd29841, %rd29840, 255;
	xor.b64  	%rd29842, %rd29841, %rd29839;
	mul.lo.s64 	%rd29843, %rd29842, 1099511628211;
	shr.u64 	%rd29844, %rd29828, 32;
	and.b64  	%rd29845, %rd29844, 255;
	xor.b64  	%rd29846, %rd29845, %rd29843;
	mul.lo.s64 	%rd29847, %rd29846, 1099511628211;
	shr.u64 	%rd29848, %rd29828, 40;
	and.b64  	%rd29849, %rd29848, 255;
	xor.b64  	%rd29850, %rd29849, %rd29847;
	mul.lo.s64 	%rd29851, %rd29850, 1099511628211;
	shr.u64 	%rd29852, %rd29828, 48;
	and.b64  	%rd29853, %rd29852, 255;
	xor.b64  	%rd29854, %rd29853, %rd29851;
	mul.lo.s64 	%rd29855, %rd29854, 1099511628211;
	shr.u64 	%rd29856, %rd29828, 56;
	xor.b64  	%rd29857, %rd29856, %rd29855;
	mul.lo.s64 	%rd37458, %rd29857, 1099511628211;
	add.s64 	%rd37456, %rd37456, 2;
	setp.ne.s64 	%p1365, %rd37456, %rd37459;
	@%p1365 bra 	$L__BB24_634;
$L__BB24_635:
	setp.eq.s64 	%p1366, %rd124, 0;
	@%p1366 bra 	$L__BB24_637;
	shl.b64 	%rd29858, %rd37459, 3;
	add.s64 	%rd29859, %rd37367, %rd29858;
	ld.u64 	%rd29860, [%rd29859];
	and.b64  	%rd29861, %rd29860, 255;
	xor.b64  	%rd29862, %rd29861, %rd37458;
	mul.lo.s64 	%rd29863, %rd29862, 1099511628211;
	shr.u64 	%rd29864, %rd29860, 8;
	and.b64  	%rd29865, %rd29864, 255;
	xor.b64  	%rd29866, %rd29865, %rd29863;
	mul.lo.s64 	%rd29867, %rd29866, 1099511628211;
	shr.u64 	%rd29868, %rd29860, 16;
	and.b64  	%rd29869, %rd29868, 255;
	xor.b64  	%rd29870, %rd29869, %rd29867;
	mul.lo.s64 	%rd29871, %rd29870, 1099511628211;
	shr.u64 	%rd29872, %rd29860, 24;
	and.b64  	%rd29873, %rd29872, 255;
	xor.b64  	%rd29874, %rd29873, %rd29871;
	mul.lo.s64 	%rd29875, %rd29874, 1099511628211;
	shr.u64 	%rd29876, %rd29860, 32;
	and.b64  	%rd29877, %rd29876, 255;
	xor.b64  	%rd29878, %rd29877, %rd29875;
	mul.lo.s64 	%rd29879, %rd29878, 1099511628211;
	shr.u64 	%rd29880, %rd29860, 40;
	and.b64  	%rd29881, %rd29880, 255;
	xor.b64  	%rd29882, %rd29881, %rd29879;
	mul.lo.s64 	%rd29883, %rd29882, 1099511628211;
	shr.u64 	%rd29884, %rd29860, 48;
	and.b64  	%rd29885, %rd29884, 255;
	xor.b64  	%rd29886, %rd29885, %rd29883;
	mul.lo.s64 	%rd29887, %rd29886, 1099511628211;
	shr.u64 	%rd29888, %rd29860, 56;
	xor.b64  	%rd29889, %rd29888, %rd29887;
	mul.lo.s64 	%rd37458, %rd29889, 1099511628211;
$L__BB24_637:
	setp.eq.s64 	%p1367, %rd37452, %rd37458;
	@%p1367 bra 	$L__BB24_650;
	setp.eq.s64 	%p1368, %rd3822, 1;
	mov.b64 	%rd37464, -3750763034362895579;
	mov.b64 	%rd37465, 0;
	@%p1368 bra 	$L__BB24_641;
	and.b64  	%rd37465, %rd3822, -2;
	mov.b64 	%rd37464, -3750763034362895579;
	mov.b64 	%rd37462, 0;
$L__BB24_640:
	shl.b64 	%rd29895, %rd37462, 3;
	add.s64 	%rd29896, %rd37286, %rd29895;
	ld.u64 	%rd29897, [%rd29896];
	and.b64  	%rd29898, %rd29897, 255;
	xor.b64  	%rd29899, %rd29898, %rd37464;
	mul.lo.s64 	%rd29900, %rd29899, 1099511628211;
	shr.u64 	%rd29901, %rd29897, 8;
	and.b64  	%rd29902, %rd29901, 255;
	xor.b64  	%rd29903, %rd29902, %rd29900;
	mul.lo.s64 	%rd29904, %rd29903, 1099511628211;
	shr.u64 	%rd29905, %rd29897, 16;
	and.b64  	%rd29906, %rd29905, 255;
	xor.b64  	%rd29907, %rd29906, %rd29904;
	mul.lo.s64 	%rd29908, %rd29907, 1099511628211;
	shr.u64 	%rd29909, %rd29897, 24;
	and.b64  	%rd29910, %rd29909, 255;
	xor.b64  	%rd29911, %rd29910, %rd29908;
	mul.lo.s64 	%rd29912, %rd29911, 1099511628211;
	shr.u64 	%rd29913, %rd29897, 32;
	and.b64  	%rd29914, %rd29913, 255;
	xor.b64  	%rd29915, %rd29914, %rd29912;
	mul.lo.s64 	%rd29916, %rd29915, 1099511628211;
	shr.u64 	%rd29917, %rd29897, 40;
	and.b64  	%rd29918, %rd29917, 255;
	xor.b64  	%rd29919, %rd29918, %rd29916;
	mul.lo.s64 	%rd29920, %rd29919, 1099511628211;
	shr.u64 	%rd29921, %rd29897, 48;
	and.b64  	%rd29922, %rd29921, 255;
	xor.b64  	%rd29923, %rd29922, %rd29920;
	mul.lo.s64 	%rd29924, %rd29923, 1099511628211;
	shr.u64 	%rd29925, %rd29897, 56;
	xor.b64  	%rd29926, %rd29925, %rd29924;
	mul.lo.s64 	%rd29927, %rd29926, 1099511628211;
	ld.u64 	%rd29928, [%rd29896+8];
	and.b64  	%rd29929, %rd29928, 255;
	xor.b64  	%rd29930, %rd29929, %rd29927;
	mul.lo.s64 	%rd29931, %rd29930, 1099511628211;
	shr.u64 	%rd29932, %rd29928, 8;
	and.b64  	%rd29933, %rd29932, 255;
	xor.b64  	%rd29934, %rd29933, %rd29931;
	mul.lo.s64 	%rd29935, %rd29934, 1099511628211;
	shr.u64 	%rd29936, %rd29928, 16;
	and.b64  	%rd29937, %rd29936, 255;
	xor.b64  	%rd29938, %rd29937, %rd29935;
	mul.lo.s64 	%rd29939, %rd29938, 1099511628211;
	shr.u64 	%rd29940, %rd29928, 24;
	and.b64  	%rd29941, %rd29940, 255;
	xor.b64  	%rd29942, %rd29941, %rd29939;
	mul.lo.s64 	%rd29943, %rd29942, 1099511628211;
	shr.u64 	%rd29944, %rd29928, 32;
	and.b64  	%rd29945, %rd29944, 255;
	xor.b64  	%rd29946, %rd29945, %rd29943;
	mul.lo.s64 	%rd29947, %rd29946, 1099511628211;
	shr.u64 	%rd29948, %rd29928, 40;
	and.b64  	%rd29949, %rd29948, 255;
	xor.b64  	%rd29950, %rd29949, %rd29947;
	mul.lo.s64 	%rd29951, %rd29950, 1099511628211;
	shr.u64 	%rd29952, %rd29928, 48;
	and.b64  	%rd29953, %rd29952, 255;
	xor.b64  	%rd29954, %rd29953, %rd29951;
	mul.lo.s64 	%rd29955, %rd29954, 1099511628211;
	shr.u64 	%rd29956, %rd29928, 56;
	xor.b64  	%rd29957, %rd29956, %rd29955;
	mul.lo.s64 	%rd37464, %rd29957, 1099511628211;
	add.s64 	%rd37462, %rd37462, 2;
	setp.ne.s64 	%p1369, %rd37462, %rd37465;
	@%p1369 bra 	$L__BB24_640;
$L__BB24_641:
	setp.eq.s64 	%p1370, %rd124, 0;
	@%p1370 bra 	$L__BB24_643;
	shl.b64 	%rd29958, %rd37465, 3;
	add.s64 	%rd29959, %rd37286, %rd29958;
	ld.u64 	%rd29960, [%rd29959];
	and.b64  	%rd29961, %rd29960, 255;
	xor.b64  	%rd29962, %rd29961, %rd37464;
	mul.lo.s64 	%rd29963, %rd29962, 1099511628211;
	shr.u64 	%rd29964, %rd29960, 8;
	and.b64  	%rd29965, %rd29964, 255;
	xor.b64  	%rd29966, %rd29965, %rd29963;
	mul.lo.s64 	%rd29967, %rd29966, 1099511628211;
	shr.u64 	%rd29968, %rd29960, 16;
	and.b64  	%rd29969, %rd29968, 255;
	xor.b64  	%rd29970, %rd29969, %rd29967;
	mul.lo.s64 	%rd29971, %rd29970, 1099511628211;
	shr.u64 	%rd29972, %rd29960, 24;
	and.b64  	%rd29973, %rd29972, 255;
	xor.b64  	%rd29974, %rd29973, %rd29971;
	mul.lo.s64 	%rd29975, %rd29974, 1099511628211;
	shr.u64 	%rd29976, %rd29960, 32;
	and.b64  	%rd29977, %rd29976, 255;
	xor.b64  	%rd29978, %rd29977, %rd29975;
	mul.lo.s64 	%rd29979, %rd29978, 1099511628211;
	shr.u64 	%rd29980, %rd29960, 40;
	and.b64  	%rd29981, %rd29980, 255;
	xor.b64  	%rd29982, %rd29981, %rd29979;
	mul.lo.s64 	%rd29983, %rd29982, 1099511628211;
	shr.u64 	%rd29984, %rd29960, 48;
	and.b64  	%rd29985, %rd29984, 255;
	xor.b64  	%rd29986, %rd29985, %rd29983;
	mul.lo.s64 	%rd29987, %rd29986, 1099511628211;
	shr.u64 	%rd29988, %rd29960, 56;
	xor.b64  	%rd29989, %rd29988, %rd29987;
	mul.lo.s64 	%rd37464, %rd29989, 1099511628211;
$L__BB24_643:
	setp.eq.s64 	%p1371, %rd3822, 1;
	mov.b64 	%rd37470, -3750763034362895579;
	mov.b64 	%rd37471, 0;
	@%p1371 bra 	$L__BB24_646;
	and.b64  	%rd37471, %rd3822, -2;
	mov.b64 	%rd37470, -3750763034362895579;
	mov.b64 	%rd37468, 0;
$L__BB24_645:
	shl.b64 	%rd29995, %rd37468, 3;
	add.s64 	%rd29996, %rd37367, %rd29995;
	ld.u64 	%rd29997, [%rd29996];
	and.b64  	%rd29998, %rd29997, 255;
	xor.b64  	%rd29999, %rd29998, %rd37470;
	mul.lo.s64 	%rd30000, %rd29999, 1099511628211;
	shr.u64 	%rd30001, %rd29997, 8;
	and.b64  	%rd30002, %rd30001, 255;
	xor.b64  	%rd30003, %rd30002, %rd30000;
	mul.lo.s64 	%rd30004, %rd30003, 1099511628211;
	shr.u64 	%rd30005, %rd29997, 16;
	and.b64  	%rd30006, %rd30005, 255;
	xor.b64  	%rd30007, %rd30006, %rd30004;
	mul.lo.s64 	%rd30008, %rd30007, 1099511628211;
	shr.u64 	%rd30009, %rd29997, 24;
	and.b64  	%rd30010, %rd30009, 255;
	xor.b64  	%rd30011, %rd30010, %rd30008;
	mul.lo.s64 	%rd30012, %rd30011, 1099511628211;
	shr.u64 	%rd30013, %rd29997, 32;
	and.b64  	%rd30014, %rd30013, 255;
	xor.b64  	%rd30015, %rd30014, %rd30012;
	mul.lo.s64 	%rd30016, %rd30015, 1099511628211;
	shr.u64 	%rd30017, %rd29997, 40;
	and.b64  	%rd30018, %rd30017, 255;
	xor.b64  	%rd30019, %rd30018, %rd30016;
	mul.lo.s64 	%rd30020, %rd30019, 1099511628211;
	shr.u64 	%rd30021, %rd29997, 48;
	and.b64  	%rd30022, %rd30021, 255;
	xor.b64  	%rd30023, %rd30022, %rd30020;
	mul.lo.s64 	%rd30024, %rd30023, 1099511628211;
	shr.u64 	%rd30025, %rd29997, 56;
	xor.b64  	%rd30026, %rd30025, %rd30024;
	mul.lo.s64 	%rd30027, %rd30026, 1099511628211;
	ld.u64 	%rd30028, [%rd29996+8];
	and.b64  	%rd30029, %rd30028, 255;
	xor.b64  	%rd30030, %rd30029, %rd30027;
	mul.lo.s64 	%rd30031, %rd30030, 1099511628211;
	shr.u64 	%rd30032, %rd30028, 8;
	and.b64  	%rd30033, %rd30032, 255;
	xor.b64  	%rd30034, %rd30033, %rd30031;
	mul.lo.s64 	%rd30035, %rd30034, 1099511628211;
	shr.u64 	%rd30036, %rd30028, 16;
	and.b64  	%rd30037, %rd30036, 255;
	xor.b64  	%rd30038, %rd30037, %rd30035;
	mul.lo.s64 	%rd30039, %rd30038, 1099511628211;
	shr.u64 	%rd30040, %rd30028, 24;
	and.b64  	%rd30041, %rd30040, 255;
	xor.b64  	%rd30042, %rd30041, %rd30039;
	mul.lo.s64 	%rd30043, %rd30042, 1099511628211;
	shr.u64 	%rd30044, %rd30028, 32;
	and.b64  	%rd30045, %rd30044, 255;
	xor.b64  	%rd30046, %rd30045, %rd30043;
	mul.lo.s64 	%rd30047, %rd30046, 1099511628211;
	shr.u64 	%rd30048, %rd30028, 40;
	and.b64  	%rd30049, %rd30048, 255;
	xor.b64  	%rd30050, %rd30049, %rd30047;
	mul.lo.s64 	%rd30051, %rd30050, 1099511628211;
	shr.u64 	%rd30052, %rd30028, 48;
	and.b64  	%rd30053, %rd30052, 255;
	xor.b64  	%rd30054, %rd30053, %rd30051;
	mul.lo.s64 	%rd30055, %rd30054, 1099511628211;
	shr.u64 	%rd30056, %rd30028, 56;
	xor.b64  	%rd30057, %rd30056, %rd30055;
	mul.lo.s64 	%rd37470, %rd30057, 1099511628211;
	add.s64 	%rd37468, %rd37468, 2;
	setp.ne.s64 	%p1372, %rd37468, %rd37471;
	@%p1372 bra 	$L__BB24_645;
$L__BB24_646:
	setp.eq.s64 	%p1373, %rd124, 0;
	@%p1373 bra 	$L__BB24_648;
	shl.b64 	%rd30058, %rd37471, 3;
	add.s64 	%rd30059, %rd37367, %rd30058;
	ld.u64 	%rd30060, [%rd30059];
	and.b64  	%rd30061, %rd30060, 255;
	xor.b64  	%rd30062, %rd30061, %rd37470;
	mul.lo.s64 	%rd30063, %rd30062, 1099511628211;
	shr.u64 	%rd30064, %rd30060, 8;
	and.b64  	%rd30065, %rd30064, 255;
	xor.b64  	%rd30066, %rd30065, %rd30063;
	mul.lo.s64 	%rd30067, %rd30066, 1099511628211;
	shr.u64 	%rd30068, %rd30060, 16;
	and.b64  	%rd30069, %rd30068, 255;
	xor.b64  	%rd30070, %rd30069, %rd30067;
	mul.lo.s64 	%rd30071, %rd30070, 1099511628211;
	shr.u64 	%rd30072, %rd30060, 24;
	and.b64  	%rd30073, %rd30072, 255;
	xor.b64  	%rd30074, %rd30073, %rd30071;
	mul.lo.s64 	%rd30075, %rd30074, 1099511628211;
	shr.u64 	%rd30076, %rd30060, 32;
	and.b64  	%rd30077, %rd30076, 255;
	xor.b64  	%rd30078, %rd30077, %rd30075;
	mul.lo.s64 	%rd30079, %rd30078, 1099511628211;
	shr.u64 	%rd30080, %rd30060, 40;
	and.b64  	%rd30081, %rd30080, 255;
	xor.b64  	%rd30082, %rd30081, %rd30079;
	mul.lo.s64 	%rd30083, %rd30082, 1099511628211;
	shr.u64 	%rd30084, %rd30060, 48;
	and.b64  	%rd30085, %rd30084, 255;
	xor.b64  	%rd30086, %rd30085, %rd30083;
	mul.lo.s64 	%rd30087, %rd30086, 1099511628211;
	shr.u64 	%rd30088, %rd30060, 56;
	xor.b64  	%rd30089, %rd30088, %rd30087;
	mul.lo.s64 	%rd37470, %rd30089, 1099511628211;
$L__BB24_648:
	setp.lt.u64 	%p1374, %rd37464, %rd37470;
	mov.u64 	%rd37475, %rd37286;
	@%p1374 bra 	$L__BB24_649;
	bra.uni 	$L__BB24_654;
$L__BB24_649:
	mov.u64 	%rd37475, %rd37367;
	mov.u64 	%rd37367, %rd37286;
	bra.uni 	$L__BB24_654;
$L__BB24_650:
	setp.eq.s32 	%p1375, %r118, 0;
	mov.u64 	%rd37475, %rd37286;
	@%p1375 bra 	$L__BB24_654;
	mov.b64 	%rd37474, 0;
$L__BB24_652:
	shl.b64 	%rd30091, %rd37474, 3;
	add.s64 	%rd30092, %rd37286, %rd30091;
	ld.u64 	%rd30093, [%rd30092];
	add.s64 	%rd30094, %rd37367, %rd30091;
	ld.u64 	%rd30095, [%rd30094];
	setp.lt.u64 	%p1376, %rd30093, %rd30095;
	@%p1376 bra 	$L__BB24_649;
	add.s64 	%rd37474, %rd37474, 1;
	setp.eq.s64 	%p1377, %rd37474, %rd13;
	mov.u64 	%rd37475, %rd37286;
	@%p1377 bra 	$L__BB24_654;
	bra.uni 	$L__BB24_652;
$L__BB24_654:
	setp.eq.s64 	%p1378, %rd3822, 1;
	mov.b64 	%rd37479, -3750763034362895579;
	mov.b64 	%rd37480, 0;
	@%p1378 bra 	$L__BB24_657;
	and.b64  	%rd37480, %rd3822, -2;
	mov.b64 	%rd37479, -3750763034362895579;
	mov.b64 	%rd37477, 0;
$L__BB24_656:
	shl.b64 	%rd30101, %rd37477, 3;
	add.s64 	%rd30102, %rd37313, %rd30101;
	ld.u64 	%rd30103, [%rd30102];
	and.b64  	%rd30104, %rd30103, 255;
	xor.b64  	%rd30105, %rd30104, %rd37479;
	mul.lo.s64 	%rd30106, %rd30105, 1099511628211;
	shr.u64 	%rd30107, %rd30103, 8;
	and.b64  	%rd30108, %rd30107, 255;
	xor.b64  	%rd30109, %rd30108, %rd30106;
	mul.lo.s64 	%rd30110, %rd30109, 1099511628211;
	shr.u64 	%rd30111, %rd30103, 16;
	and.b64  	%rd30112, %rd30111, 255;
	xor.b64  	%rd30113, %rd30112, %rd30110;
	mul.lo.s64 	%rd30114, %rd30113, 1099511628211;
	shr.u64 	%rd30115, %rd30103, 24;
	and.b64  	%rd30116, %rd30115, 255;
	xor.b64  	%rd30117, %rd30116, %rd30114;
	mul.lo.s64 	%rd30118, %rd30117, 1099511628211;
	shr.u64 	%rd30119, %rd30103, 32;
	and.b64  	%rd30120, %rd30119, 255;
	xor.b64  	%rd30121, %rd30120, %rd30118;
	mul.lo.s64 	%rd30122, %rd30121, 1099511628211;
	shr.u64 	%rd30123, %rd30103, 40;
	and.b64  	%rd30124, %rd30123, 255;
	xor.b64  	%rd30125, %rd30124, %rd30122;
	mul.lo.s64 	%rd30126, %rd30125, 1099511628211;
	shr.u64 	%rd30127, %rd30103, 48;
	and.b64  	%rd30128, %rd30127, 255;
	xor.b64  	%rd30129, %rd30128, %rd30126;
	mul.lo.s64 	%rd30130, %rd30129, 1099511628211;
	shr.u64 	%rd30131, %rd30103, 56;
	xor.b64  	%rd30132, %rd30131, %rd30130;
	mul.lo.s64 	%rd30133, %rd30132, 1099511628211;
	ld.u64 	%rd30134, [%rd30102+8];
	and.b64  	%rd30135, %rd30134, 255;
	xor.b64  	%rd30136, %rd30135, %rd30133;
	mul.lo.s64 	%rd30137, %rd30136, 1099511628211;
	shr.u64 	%rd30138, %rd30134, 8;
	and.b64  	%rd30139, %rd30138, 255;
	xor.b64  	%rd30140, %rd30139, %rd30137;
	mul.lo.s64 	%rd30141, %rd30140, 1099511628211;
	shr.u64 	%rd30142, %rd30134, 16;
	and.b64  	%rd30143, %rd30142, 255;
	xor.b64  	%rd30144, %rd30143, %rd30141;
	mul.lo.s64 	%rd30145, %rd30144, 1099511628211;
	shr.u64 	%rd30146, %rd30134, 24;
	and.b64  	%rd30147, %rd30146, 255;
	xor.b64  	%rd30148, %rd30147, %rd30145;
	mul.lo.s64 	%rd30149, %rd30148, 1099511628211;
	shr.u64 	%rd30150, %rd30134, 32;
	and.b64  	%rd30151, %rd30150, 255;
	xor.b64  	%rd30152, %rd30151, %rd30149;
	mul.lo.s64 	%rd30153, %rd30152, 1099511628211;
	shr.u64 	%rd30154, %rd30134, 40;
	and.b64  	%rd30155, %rd30154, 255;
	xor.b64  	%rd30156, %rd30155, %rd30153;
	mul.lo.s64 	%rd30157, %rd30156, 1099511628211;
	shr.u64 	%rd30158, %rd30134, 48;
	and.b64  	%rd30159, %rd30158, 255;
	xor.b64  	%rd30160, %rd30159, %rd30157;
	mul.lo.s64 	%rd30161, %rd30160, 1099511628211;
	shr.u64 	%rd30162, %rd30134, 56;
	xor.b64  	%rd30163, %rd30162, %rd30161;
	mul.lo.s64 	%rd37479, %rd30163, 1099511628211;
	add.s64 	%rd37477, %rd37477, 2;
	setp.ne.s64 	%p1379, %rd37477, %rd37480;
	@%p1379 bra 	$L__BB24_656;
$L__BB24_657:
	setp.eq.s64 	%p1380, %rd124, 0;
	@%p1380 bra 	$L__BB24_659;
	shl.b64 	%rd30164, %rd37480, 3;
	add.s64 	%rd30165, %rd37313, %rd30164;
	ld.u64 	%rd30166, [%rd30165];
	and.b64  	%rd30167, %rd30166, 255;
	xor.b64  	%rd30168, %rd30167, %rd37479;
	mul.lo.s64 	%rd30169, %rd30168, 1099511628211;
	shr.u64 	%rd30170, %rd30166, 8;
	and.b64  	%rd30171, %rd30170, 255;
	xor.b64  	%rd30172, %rd30171, %rd30169;
	mul.lo.s64 	%rd30173, %rd30172, 1099511628211;
	shr.u64 	%rd30174, %rd30166, 16;
	and.b64  	%rd30175, %rd30174, 255;
	xor.b64  	%rd30176, %rd30175, %rd30173;
	mul.lo.s64 	%rd30177, %rd30176, 1099511628211;
	shr.u64 	%rd30178, %rd30166, 24;
	and.b64  	%rd30179, %rd30178, 255;
	xor.b64  	%rd30180, %rd30179, %rd30177;
	mul.lo.s64 	%rd30181, %rd30180, 1099511628211;
	shr.u64 	%rd30182, %rd30166, 32;
	and.b64  	%rd30183, %rd30182, 255;
	xor.b64  	%rd30184, %rd30183, %rd30181;
	mul.lo.s64 	%rd30185, %rd30184, 1099511628211;
	shr.u64 	%rd30186, %rd30166, 40;
	and.b64  	%rd30187, %rd30186, 255;
	xor.b64  	%rd30188, %rd30187, %rd30185;
	mul.lo.s64 	%rd30189, %rd30188, 1099511628211;
	shr.u64 	%rd30190, %rd30166, 48;
	and.b64  	%rd30191, %rd30190, 255;
	xor.b64  	%rd30192, %rd30191, %rd30189;
	mul.lo.s64 	%rd30193, %rd30192, 1099511628211;
	shr.u64 	%rd30194, %rd30166, 56;
	xor.b64  	%rd30195, %rd30194, %rd30193;
	mul.lo.s64 	%rd37479, %rd30195, 1099511628211;
$L__BB24_659:
	setp.eq.s64 	%p1381, %rd3822, 1;
	mov.b64 	%rd37485, -3750763034362895579;
	mov.b64 	%rd37486, 0;
	@%p1381 bra 	$L__BB24_662;
	and.b64  	%rd37486, %rd3822, -2;
	mov.b64 	%rd37485, -3750763034362895579;
	mov.b64 	%rd37483, 0;
$L__BB24_661:
	shl.b64 	%rd30201, %rd37483, 3;
	add.s64 	%rd30202, %rd36936, %rd30201;
	ld.u64 	%rd30203, [%rd30202];
	and.b64  	%rd30204, %rd30203, 255;
	xor.b64  	%rd30205, %rd30204, %rd37485;
	mul.lo.s64 	%rd30206, %rd30205, 1099511628211;
	shr.u64 	%rd30207, %rd30203, 8;
	and.b64  	%rd30208, %rd30207, 255;
	xor.b64  	%rd30209, %rd30208, %rd30206;
	mul.lo.s64 	%rd30210, %rd30209, 1099511628211;
	shr.u64 	%rd30211, %rd30203, 16;
	and.b64  	%rd30212, %rd30211, 255;
	xor.b64  	%rd30213, %rd30212, %rd30210;
	mul.lo.s64 	%rd30214, %rd30213, 1099511628211;
	shr.u64 	%rd30215, %rd30203, 24;
	and.b64  	%rd30216, %rd30215, 255;
	xor.b64  	%rd30217, %rd30216, %rd30214;
	mul.lo.s64 	%rd30218, %rd30217, 1099511628211;
	shr.u64 	%rd30219, %rd30203, 32;
	and.b64  	%rd30220, %rd30219, 255;
	xor.b64  	%rd30221, %rd30220, %rd30218;
	mul.lo.s64 	%rd30222, %rd30221, 1099511628211;
	shr.u64 	%rd30223, %rd30203, 40;
	and.b64  	%rd30224, %rd30223, 255;
	xor.b64  	%rd30225, %rd30224, %rd30222;
	mul.lo.s64 	%rd30226, %rd30225, 1099511628211;
	shr.u64 	%rd30227, %rd30203, 48;
	and.b64  	%rd30228, %rd30227, 255;
	xor.b64  	%rd30229, %rd30228, %rd30226;
	mul.lo.s64 	%rd30230, %rd30229, 1099511628211;
	shr.u64 	%rd30231, %rd30203, 56;
	xor.b64  	%rd30232, %rd30231, %rd30230;
	mul.lo.s64 	%rd30233, %rd30232, 1099511628211;
	ld.u64 	%rd30234, [%rd30202+8];
	and.b64  	%rd30235, %rd30234, 255;
	xor.b64  	%rd30236, %rd30235, %rd30233;
	mul.lo.s64 	%rd30237, %rd30236, 1099511628211;
	shr.u64 	%rd30238, %rd30234, 8;
	and.b64  	%rd30239, %rd30238, 255;
	xor.b64  	%rd30240, %rd30239, %rd30237;
	mul.lo.s64 	%rd30241, %rd30240, 1099511628211;
	shr.u64 	%rd30242, %rd30234, 16;
	and.b64  	%rd30243, %rd30242, 255;
	xor.b64  	%rd30244, %rd30243, %rd30241;
	mul.lo.s64 	%rd30245, %rd30244, 1099511628211;
	shr.u64 	%rd30246, %rd30234, 24;
	and.b64  	%rd30247, %rd30246, 255;
	xor.b64  	%rd30248, %rd30247, %rd30245;
	mul.lo.s64 	%rd30249, %rd30248, 1099511628211;
	shr.u64 	%rd30250, %rd30234, 32;
	and.b64  	%rd30251, %rd30250, 255;
	xor.b64  	%rd30252, %rd30251, %rd30249;
	mul.lo.s64 	%rd30253, %rd30252, 1099511628211;
	shr.u64 	%rd30254, %rd30234, 40;
	and.b64  	%rd30255, %rd30254, 255;
	xor.b64  	%rd30256, %rd30255, %rd30253;
	mul.lo.s64 	%rd30257, %rd30256, 1099511628211;
	shr.u64 	%rd30258, %rd30234, 48;
	and.b64  	%rd30259, %rd30258, 255;
	xor.b64  	%rd30260, %rd30259, %rd30257;
	mul.lo.s64 	%rd30261, %rd30260, 1099511628211;
	shr.u64 	%rd30262, %rd30234, 56;
	xor.b64  	%rd30263, %rd30262, %rd30261;
	mul.lo.s64 	%rd37485, %rd30263, 1099511628211;
	add.s64 	%rd37483, %rd37483, 2;
	setp.ne.s64 	%p1382, %rd37483, %rd37486;
	@%p1382 bra 	$L__BB24_661;
$L__BB24_662:
	setp.eq.s64 	%p1383, %rd124, 0;
	@%p1383 bra 	$L__BB24_664;
	shl.b64 	%rd30264, %rd37486, 3;
	add.s64 	%rd30265, %rd36936, %rd30264;
	ld.u64 	%rd30266, [%rd30265];
	and.b64  	%rd30267, %rd30266, 255;
	xor.b64  	%rd30268, %rd30267, %rd37485;
	mul.lo.s64 	%rd30269, %rd30268, 1099511628211;
	shr.u64 	%rd30270, %rd30266, 8;
	and.b64  	%rd30271, %rd30270, 255;
	xor.b64  	%rd30272, %rd30271, %rd30269;
	mul.lo.s64 	%rd30273, %rd30272, 1099511628211;
	shr.u64 	%rd30274, %rd30266, 16;
	and.b64  	%rd30275, %rd30274, 255;
	xor.b64  	%rd30276, %rd30275, %rd30273;
	mul.lo.s64 	%rd30277, %rd30276, 1099511628211;
	shr.u64 	%rd30278, %rd30266, 24;
	and.b64  	%rd30279, %rd30278, 255;
	xor.b64  	%rd30280, %rd30279, %rd30277;
	mul.lo.s64 	%rd30281, %rd30280, 1099511628211;
	shr.u64 	%rd30282, %rd30266, 32;
	and.b64  	%rd30283, %rd30282, 255;
	xor.b64  	%rd30284, %rd30283, %rd30281;
	mul.lo.s64 	%rd30285, %rd30284, 1099511628211;
	shr.u64 	%rd30286, %rd30266, 40;
	and.b64  	%rd30287, %rd30286, 255;
	xor.b64  	%rd30288, %rd30287, %rd30285;
	mul.lo.s64 	%rd30289, %rd30288, 1099511628211;
	shr.u64 	%rd30290, %rd30266, 48;
	and.b64  	%rd30291, %rd30290, 255;
	xor.b64  	%rd30292, %rd30291, %rd30289;
	mul.lo.s64 	%rd30293, %rd30292, 1099511628211;
	shr.u64 	%rd30294, %rd30266, 56;
	xor.b64  	%rd30295, %rd30294, %rd30293;
	mul.lo.s64 	%rd37485, %rd30295, 1099511628211;
$L__BB24_664:
	setp.eq.s64 	%p1384, %rd37479, %rd37485;
	@%p1384 bra 	$L__BB24_677;
	setp.eq.s64 	%p1385, %rd3822, 1;
	mov.b64 	%rd37491, -3750763034362895579;
	mov.b64 	%rd37492, 0;
	@%p1385 bra 	$L__BB24_668;
	and.b64  	%rd37492, %rd3822, -2;
	mov.b64 	%rd37491, -3750763034362895579;
	mov.b64 	%rd37489, 0;
$L__BB24_667:
	shl.b64 	%rd30301, %rd37489, 3;
	add.s64 	%rd30302, %rd37313, %rd30301;
	ld.u64 	%rd30303, [%rd30302];
	and.b64  	%rd30304, %rd30303, 255;
	xor.b64  	%rd30305, %rd30304, %rd37491;
	mul.lo.s64 	%rd30306, %rd30305, 1099511628211;
	shr.u64 	%rd30307, %rd30303, 8;
	and.b64  	%rd30308, %rd30307, 255;
	xor.b64  	%rd30309, %rd30308, %rd30306;
	mul.lo.s64 	%rd30310, %rd30309, 1099511628211;
	shr.u64 	%rd30311, %rd30303, 16;
	and.b64  	%rd30312, %rd30311, 255;
	xor.b64  	%rd30313, %rd30312, %rd30310;
	mul.lo.s64 	%rd30314, %rd30313, 1099511628211;
	shr.u64 	%rd30315, %rd30303, 24;
	and.b64  	%rd30316, %rd30315, 255;
	xor.b64  	%rd30317, %rd30316, %rd30314;
	mul.lo.s64 	%rd30318, %rd30317, 1099511628211;
	shr.u64 	%rd30319, %rd30303, 32;
	and.b64  	%rd30320, %rd30319, 255;
	xor.b64  	%rd30321, %rd30320, %rd30318;
	mul.lo.s64 	%rd30322, %rd30321, 1099511628211;
	shr.u64 	%rd30323, %rd30303, 40;
	and.b64  	%rd30324, %rd30323, 255;
	xor.b64  	%rd30325, %rd30324, %rd30322;
	mul.lo.s64 	%rd30326, %rd30325, 1099511628211;
	shr.u64 	%rd30327, %rd30303, 48;
	and.b64  	%rd30328, %rd30327, 255;
	xor.b64  	%rd30329, %rd30328, %rd30326;
	mul.lo.s64 	%rd30330, %rd30329, 1099511628211;
	shr.u64 	%rd30331, %rd30303, 56;
	xor.b64  	%rd30332, %rd30331, %rd30330;
	mul.lo.s64 	%rd30333, %rd30332, 1099511628211;
	ld.u64 	%rd30334, [%rd30302+8];
	and.b64  	%rd30335, %rd30334, 255;
	xor.b64  	%rd30336, %rd30335, %rd30333;
	mul.lo.s64 	%rd30337, %rd30336, 1099511628211;
	shr.u64 	%rd30338, %rd30334, 8;
	and.b64  	%rd30339, %rd30338, 255;
	xor.b64  	%rd30340, %rd30339, %rd30337;
	mul.lo.s64 	%rd30341, %rd30340, 1099511628211;
	shr.u64 	%rd30342, %rd30334, 16;
	and.b64  	%rd30343, %rd30342, 255;
	xor.b64  	%rd30344, %rd30343, %rd30341;
	mul.lo.s64 	%rd30345, %rd30344, 1099511628211;
	shr.u64 	%rd30346, %rd30334, 24;
	and.b64  	%rd30347, %rd30346, 255;
	xor.b64  	%rd30348, %rd30347, %rd30345;
	mul.lo.s64 	%rd30349, %rd30348, 1099511628211;
	shr.u64 	%rd30350, %rd30334, 32;
	and.b64  	%rd30351, %rd30350, 255;
	xor.b64  	%rd30352, %rd30351, %rd30349;
	mul.lo.s64 	%rd30353, %rd30352, 1099511628211;
	shr.u64 	%rd30354, %rd30334, 40;
	and.b64  	%rd30355, %rd30354, 255;
	xor.b64  	%rd30356, %rd30355, %rd30353;
	mul.lo.s64 	%rd30357, %rd30356, 1099511628211;
	shr.u64 	%rd30358, %rd30334, 48;
	and.b64  	%rd30359, %rd30358, 255;
	xor.b64  	%rd30360, %rd30359, %rd30357;
	mul.lo.s64 	%rd30361, %rd30360, 1099511628211;
	shr.u64 	%rd30362, %rd30334, 56;
	xor.b64  	%rd30363, %rd30362, %rd30361;
	mul.lo.s64 	%rd37491, %rd30363, 1099511628211;
	add.s64 	%rd37489, %rd37489, 2;
	setp.ne.s64 	%p1386, %rd37489, %rd37492;
	@%p1386 bra 	$L__BB24_667;
$L__BB24_668:
	setp.eq.s64 	%p1387, %rd124, 0;
	@%p1387 bra 	$L__BB24_670;
	shl.b64 	%rd30364, %rd37492, 3;
	add.s64 	%rd30365, %rd37313, %rd30364;
	ld.u64 	%rd30366, [%rd30365];
	and.b64  	%rd30367, %rd30366, 255;
	xor.b64  	%rd30368, %rd30367, %rd37491;
	mul.lo.s64 	%rd30369, %rd30368, 1099511628211;
	shr.u64 	%rd30370, %rd30366, 8;
	and.b64  	%rd30371, %rd30370, 255;
	xor.b64  	%rd30372, %rd30371, %rd30369;
	mul.lo.s64 	%rd30373, %rd30372, 1099511628211;
	shr.u64 	%rd30374, %rd30366, 16;
	and.b64  	%rd30375, %rd30374, 255;
	xor.b64  	%rd30376, %rd30375, %rd30373;
	mul.lo.s64 	%rd30377, %rd30376, 1099511628211;
	shr.u64 	%rd30378, %rd30366, 24;
	and.b64  	%rd30379, %rd30378, 255;
	xor.b64  	%rd30380, %rd30379, %rd30377;
	mul.lo.s64 	%rd30381, %rd30380, 1099511628211;
	shr.u64 	%rd30382, %rd30366, 32;
	and.b64  	%rd30383, %rd30382, 255;
	xor.b64  	%rd30384, %rd30383, %rd30381;
	mul.lo.s64 	%rd30385, %rd30384, 1099511628211;
	shr.u64 	%rd30386, %rd30366, 40;
	and.b64  	%rd30387, %rd30386, 255;
	xor.b64  	%rd30388, %rd30387, %rd30385;
	mul.lo.s64 	%rd30389, %rd30388, 1099511628211;
	shr.u64 	%rd30390, %rd30366, 48;
	and.b64  	%rd30391, %rd30390, 255;
	xor.b64  	%rd30392, %rd30391, %rd30389;
	mul.lo.s64 	%rd30393, %rd30392, 1099511628211;
	shr.u64 	%rd30394, %rd30366, 56;
	xor.b64  	%rd30395, %rd30394, %rd30393;
	mul.lo.s64 	%rd37491, %rd30395, 1099511628211;
$L__BB24_670:
	setp.eq.s64 	%p1388, %rd3822, 1;
	mov.b64 	%rd37497, -3750763034362895579;
	mov.b64 	%rd37498, 0;
	@%p1388 bra 	$L__BB24_673;
	and.b64  	%rd37498, %rd3822, -2;
	mov.b64 	%rd37497, -3750763034362895579;
	mov.b64 	%rd37495, 0;
$L__BB24_672:
	shl.b64 	%rd30401, %rd37495, 3;
	add.s64 	%rd30402, %rd36936, %rd30401;
	ld.u64 	%rd30403, [%rd30402];
	and.b64  	%rd30404, %rd30403, 255;
	xor.b64  	%rd30405, %rd30404, %rd37497;
	mul.lo.s64 	%rd30406, %rd30405, 1099511628211;
	shr.u64 	%rd30407, %rd30403, 8;
	and.b64  	%rd30408, %rd30407, 255;
	xor.b64  	%rd30409, %rd30408, %rd30406;
	mul.lo.s64 	%rd30410, %rd30409, 1099511628211;
	shr.u64 	%rd30411, %rd30403, 16;
	and.b64  	%rd30412, %rd30411, 255;
	xor.b64  	%rd30413, %rd30412, %rd30410;
	mul.lo.s64 	%rd30414, %rd30413, 1099511628211;
	shr.u64 	%rd30415, %rd30403, 24;
	and.b64  	%rd30416, %rd30415, 255;
	xor.b64  	%rd30417, %rd30416, %rd30414;
	mul.lo.s64 	%rd30418, %rd30417, 1099511628211;
	shr.u64 	%rd30419, %rd30403, 32;
	and.b64  	%rd30420, %rd30419, 255;
	xor.b64  	%rd30421, %rd30420, %rd30418;
	mul.lo.s64 	%rd30422, %rd30421, 1099511628211;
	shr.u64 	%rd30423, %rd30403, 40;
	and.b64  	%rd30424, %rd30423, 255;
	xor.b64  	%rd30425, %rd30424, %rd30422;
	mul.lo.s64 	%rd30426, %rd30425, 1099511628211;
	shr.u64 	%rd30427, %rd30403, 48;
	and.b64  	%rd30428, %rd30427, 255;
	xor.b64  	%rd30429, %rd30428, %rd30426;
	mul.lo.s64 	%rd30430, %rd30429, 1099511628211;
	shr.u64 	%rd30431, %rd30403, 56;
	xor.b64  	%rd30432, %rd30431, %rd30430;
	mul.lo.s64 	%rd30433, %rd30432, 1099511628211;
	ld.u64 	%rd30434, [%rd30402+8];
	and.b64  	%rd30435, %rd30434, 255;
	xor.b64  	%rd30436, %rd30435, %rd30433;
	mul.lo.s64 	%rd30437, %rd30436, 1099511628211;
	shr.u64 	%rd30438, %rd30434, 8;
	and.b64  	%rd30439, %rd30438, 255;
	xor.b64  	%rd30440, %rd30439, %rd30437;
	mul.lo.s64 	%rd30441, %rd30440, 1099511628211;
	shr.u64 	%rd30442, %rd30434, 16;
	and.b64  	%rd30443, %rd30442, 255;
	xor.b64  	%rd30444, %rd30443, %rd30441;
	mul.lo.s64 	%rd30445, %rd30444, 1099511628211;
	shr.u64 	%rd30446, %rd30434, 24;
	and.b64  	%rd30447, %rd30446, 255;
	xor.b64  	%rd30448, %rd30447, %rd30445;
	mul.lo.s64 	%rd30449, %rd30448, 1099511628211;
	shr.u64 	%rd30450, %rd30434, 32;
	and.b64  	%rd30451, %rd30450, 255;
	xor.b64  	%rd30452, %rd30451, %rd30449;
	mul.lo.s64 	%rd30453, %rd30452, 1099511628211;
	shr.u64 	%rd30454, %rd30434, 40;
	and.b64  	%rd30455, %rd30454, 255;
	xor.b64  	%rd30456, %rd30455, %rd30453;
	mul.lo.s64 	%rd30457, %rd30456, 1099511628211;
	shr.u64 	%rd30458, %rd30434, 48;
	and.b64  	%rd30459, %rd30458, 255;
	xor.b64  	%rd30460, %rd30459, %rd30457;
	mul.lo.s64 	%rd30461, %rd30460, 1099511628211;
	shr.u64 	%rd30462, %rd30434, 56;
	xor.b64  	%rd30463, %rd30462, %rd30461;
	mul.lo.s64 	%rd37497, %rd30463, 1099511628211;
	add.s64 	%rd37495, %rd37495, 2;
	setp.ne.s64 	%p1389, %rd37495, %rd37498;
	@%p1389 bra 	$L__BB24_672;
$L__BB24_673:
	setp.eq.s64 	%p1390, %rd124, 0;
	@%p1390 bra 	$L__BB24_675;
	shl.b64 	%rd30464, %rd37498, 3;
	add.s64 	%rd30465, %rd36936, %rd30464;
	ld.u64 	%rd30466, [%rd30465];
	and.b64  	%rd30467, %rd30466, 255;
	xor.b64  	%rd30468, %rd30467, %rd37497;
	mul.lo.s64 	%rd30469, %rd30468, 1099511628211;
	shr.u64 	%rd30470, %rd30466, 8;
	and.b64  	%rd30471, %rd30470, 255;
	xor.b64  	%rd30472, %rd30471, %rd30469;
	mul.lo.s64 	%rd30473, %rd30472, 1099511628211;
	shr.u64 	%rd30474, %rd30466, 16;
	and.b64  	%rd30475, %rd30474, 255;
	xor.b64  	%rd30476, %rd30475, %rd30473;
	mul.lo.s64 	%rd30477, %rd30476, 1099511628211;
	shr.u64 	%rd30478, %rd30466, 24;
	and.b64  	%rd30479, %rd30478, 255;
	xor.b64  	%rd30480, %rd30479, %rd30477;
	mul.lo.s64 	%rd30481, %rd30480, 1099511628211;
	shr.u64 	%rd30482, %rd30466, 32;
	and.b64  	%rd30483, %rd30482, 255;
	xor.b64  	%rd30484, %rd30483, %rd30481;
	mul.lo.s64 	%rd30485, %rd30484, 1099511628211;
	shr.u64 	%rd30486, %rd30466, 40;
	and.b64  	%rd30487, %rd30486, 255;
	xor.b64  	%rd30488, %rd30487, %rd30485;
	mul.lo.s64 	%rd30489, %rd30488, 1099511628211;
	shr.u64 	%rd30490, %rd30466, 48;
	and.b64  	%rd30491, %rd30490, 255;
	xor.b64  	%rd30492, %rd30491, %rd30489;
	mul.lo.s64 	%rd30493, %rd30492, 1099511628211;
	shr.u64 	%rd30494, %rd30466, 56;
	xor.b64  	%rd30495, %rd30494, %rd30493;
	mul.lo.s64 	%rd37497, %rd30495, 1099511628211;
$L__BB24_675:
	setp.lt.u64 	%p1391, %rd37491, %rd37497;
	mov.u64 	%rd37678, %rd37313;
	@%p1391 bra 	$L__BB24_676;
	bra.uni 	$L__BB24_681;
$L__BB24_676:
	mov.u64 	%rd37678, %rd36936;
	mov.u64 	%rd36936, %rd37313;
	bra.uni 	$L__BB24_681;
$L__BB24_677:
	setp.eq.s32 	%p1392, %r118, 0;
	mov.u64 	%rd37678, %rd37313;
	@%p1392 bra 	$L__BB24_681;
	mov.b64 	%rd37501, 0;
$L__BB24_679:
	shl.b64 	%rd30497, %rd37501, 3;
	add.s64 	%rd30498, %rd37313, %rd30497;
	ld.u64 	%rd30499, [%rd30498];
	add.s64 	%rd30500, %rd36936, %rd30497;
	ld.u64 	%rd30501, [%rd30500];
	setp.lt.u64 	%p1393, %rd30499, %rd30501;
	@%p1393 bra 	$L__BB24_676;
	add.s64 	%rd37501, %rd37501, 1;
	setp.eq.s64 	%p1394, %rd37501, %rd13;
	mov.u64 	%rd37678, %rd37313;
	@%p1394 bra 	$L__BB24_681;
	bra.uni 	$L__BB24_679;
$L__BB24_681:
	setp.eq.s64 	%p1395, %rd3822, 1;
	mov.b64 	%rd37506, -3750763034362895579;
	mov.b64 	%rd37507, 0;
	@%p1395 bra 	$L__BB24_684;
	and.b64  	%rd37507, %rd3822, -2;
	mov.b64 	%rd37506, -3750763034362895579;
	mov.b64 	%rd37504, 0;
$L__BB24_683:
	shl.b64 	%rd30507, %rd37504, 3;
	add.s64 	%rd30508, %rd37340, %rd30507;
	ld.u64 	%rd30509, [%rd30508];
	and.b64  	%rd30510, %rd30509, 255;
	xor.b64  	%rd30511, %rd30510, %rd37506;
	mul.lo.s64 	%rd30512, %rd30511, 1099511628211;
	shr.u64 	%rd30513, %rd30509, 8;
	and.b64  	%rd30514, %rd30513, 255;
	xor.b64  	%rd30515, %rd30514, %rd30512;
	mul.lo.s64 	%rd30516, %rd30515, 1099511628211;
	shr.u64 	%rd30517, %rd30509, 16;
	and.b64  	%rd30518, %rd30517, 255;
	xor.b64  	%rd30519, %rd30518, %rd30516;
	mul.lo.s64 	%rd30520, %rd30519, 1099511628211;
	shr.u64 	%rd30521, %rd30509, 24;
	and.b64  	%rd30522, %rd30521, 255;
	xor.b64  	%rd30523, %rd30522, %rd30520;
	mul.lo.s64 	%rd30524, %rd30523, 1099511628211;
	shr.u64 	%rd30525, %rd30509, 32;
	and.b64  	%rd30526, %rd30525, 255;
	xor.b64  	%rd30527, %rd30526, %rd30524;
	mul.lo.s64 	%rd30528, %rd30527, 1099511628211;
	shr.u64 	%rd30529, %rd30509, 40;
	and.b64  	%rd30530, %rd30529, 255;
	xor.b64  	%rd30531, %rd30530, %rd30528;
	mul.lo.s64 	%rd30532, %rd30531, 1099511628211;
	shr.u64 	%rd30533, %rd30509, 48;
	and.b64  	%rd30534, %rd30533, 255;
	xor.b64  	%rd30535, %rd30534, %rd30532;
	mul.lo.s64 	%rd30536, %rd30535, 1099511628211;
	shr.u64 	%rd30537, %rd30509, 56;
	xor.b64  	%rd30538, %rd30537, %rd30536;
	mul.lo.s64 	%rd30539, %rd30538, 1099511628211;
	ld.u64 	%rd30540, [%rd30508+8];
	and.b64  	%rd30541, %rd30540, 255;
	xor.b64  	%rd30542, %rd30541, %rd30539;
	mul.lo.s64 	%rd30543, %rd30542, 1099511628211;
	shr.u64 	%rd30544, %rd30540, 8;
	and.b64  	%rd30545, %rd30544, 255;
	xor.b64  	%rd30546, %rd30545, %rd30543;
	mul.lo.s64 	%rd30547, %rd30546, 1099511628211;
	shr.u64 	%rd30548, %rd30540, 16;
	and.b64  	%rd30549, %rd30548, 255;
	xor.b64  	%rd30550, %rd30549, %rd30547;
	mul.lo.s64 	%rd30551, %rd30550, 1099511628211;
	shr.u64 	%rd30552, %rd30540, 24;
	and.b64  	%rd30553, %rd30552, 255;
	xor.b64  	%rd30554, %rd30553, %rd30551;
	mul.lo.s64 	%rd30555, %rd30554, 1099511628211;
	shr.u64 	%rd30556, %rd30540, 32;
	and.b64  	%rd30557, %rd30556, 255;
	xor.b64  	%rd30558, %rd30557, %rd30555;
	mul.lo.s64 	%rd30559, %rd30558, 1099511628211;
	shr.u64 	%rd30560, %rd30540, 40;
	and.b64  	%rd30561, %rd30560, 255;
	xor.b64  	%rd30562, %rd30561, %rd30559;
	mul.lo.s64 	%rd30563, %rd30562, 1099511628211;
	shr.u64 	%rd30564, %rd30540, 48;
	and.b64  	%rd30565, %rd30564, 255;
	xor.b64  	%rd30566, %rd30565, %rd30563;
	mul.lo.s64 	%rd30567, %rd30566, 1099511628211;
	shr.u64 	%rd30568, %rd30540, 56;
	xor.b64  	%rd30569, %rd30568, %rd30567;
	mul.lo.s64 	%rd37506, %rd30569, 1099511628211;
	add.s64 	%rd37504, %rd37504, 2;
	setp.ne.s64 	%p1396, %rd37504, %rd37507;
	@%p1396 bra 	$L__BB24_683;
$L__BB24_684:
	setp.eq.s64 	%p1397, %rd124, 0;
	@%p1397 bra 	$L__BB24_686;
	shl.b64 	%rd30570, %rd37507, 3;
	add.s64 	%rd30571, %rd37340, %rd30570;
	ld.u64 	%rd30572, [%rd30571];
	and.b64  	%rd30573, %rd30572, 255;
	xor.b64  	%rd30574, %rd30573, %rd37506;
	mul.lo.s64 	%rd30575, %rd30574, 1099511628211;
	shr.u64 	%rd30576, %rd30572, 8;
	and.b64  	%rd30577, %rd30576, 255;
	xor.b64  	%rd30578, %rd30577, %rd30575;
	mul.lo.s64 	%rd30579, %rd30578, 1099511628211;
	shr.u64 	%rd30580, %rd30572, 16;
	and.b64  	%rd30581, %rd30580, 255;
	xor.b64  	%rd30582, %rd30581, %rd30579;
	mul.lo.s64 	%rd30583, %rd30582, 1099511628211;
	shr.u64 	%rd30584, %rd30572, 24;
	and.b64  	%rd30585, %rd30584, 255;
	xor.b64  	%rd30586, %rd30585, %rd30583;
	mul.lo.s64 	%rd30587, %rd30586, 1099511628211;
	shr.u64 	%rd30588, %rd30572, 32;
	and.b64  	%rd30589, %rd30588, 255;
	xor.b64  	%rd30590, %rd30589, %rd30587;
	mul.lo.s64 	%rd30591, %rd30590, 1099511628211;
	shr.u64 	%rd30592, %rd30572, 40;
	and.b64  	%rd30593, %rd30592, 255;
	xor.b64  	%rd30594, %rd30593, %rd30591;
	mul.lo.s64 	%rd30595, %rd30594, 1099511628211;
	shr.u64 	%rd30596, %rd30572, 48;
	and.b64  	%rd30597, %rd30596, 255;
	xor.b64  	%rd30598, %rd30597, %rd30595;
	mul.lo.s64 	%rd30599, %rd30598, 1099511628211;
	shr.u64 	%rd30600, %rd30572, 56;
	xor.b64  	%rd30601, %rd30600, %rd30599;
	mul.lo.s64 	%rd37506, %rd30601, 1099511628211;
$L__BB24_686:
	setp.eq.s64 	%p1398, %rd3822, 1;
	mov.b64 	%rd37512, -3750763034362895579;
	mov.b64 	%rd37513, 0;
	@%p1398 bra 	$L__BB24_689;
	and.b64  	%rd37513, %rd3822, -2;
	mov.b64 	%rd37512, -3750763034362895579;
	mov.b64 	%rd37510, 0;
$L__BB24_688:
	shl.b64 	%rd30607, %rd37510, 3;
	add.s64 	%rd30608, %rd37421, %rd30607;
	ld.u64 	%rd30609, [%rd30608];
	and.b64  	%rd30610, %rd30609, 255;
	xor.b64  	%rd30611, %rd30610, %rd37512;
	mul.lo.s64 	%rd30612, %rd30611, 1099511628211;
	shr.u64 	%rd30613, %rd30609, 8;
	and.b64  	%rd30614, %rd30613, 255;
	xor.b64  	%rd30615, %rd30614, %rd30612;
	mul.lo.s64 	%rd30616, %rd30615, 1099511628211;
	shr.u64 	%rd30617, %rd30609, 16;
	and.b64  	%rd30618, %rd30617, 255;
	xor.b64  	%rd30619, %rd30618, %rd30616;
	mul.lo.s64 	%rd30620, %rd30619, 1099511628211;
	shr.u64 	%rd30621, %rd30609, 24;
	and.b64  	%rd30622, %rd30621, 255;
	xor.b64  	%rd30623, %rd30622, %rd30620;
	mul.lo.s64 	%rd30624, %rd30623, 1099511628211;
	shr.u64 	%rd30625, %rd30609, 32;
	and.b64  	%rd30626, %rd30625, 255;
	xor.b64  	%rd30627, %rd30626, %rd30624;
	mul.lo.s64 	%rd30628, %rd30627, 1099511628211;
	shr.u64 	%rd30629, %rd30609, 40;
	and.b64  	%rd30630, %rd30629, 255;
	xor.b64  	%rd30631, %rd30630, %rd30628;
	mul.lo.s64 	%rd30632, %rd30631, 1099511628211;
	shr.u64 	%rd30633, %rd30609, 48;
	and.b64  	%rd30634, %rd30633, 255;
	xor.b64  	%rd30635, %rd30634, %rd30632;
	mul.lo.s64 	%rd30636, %rd30635, 1099511628211;
	shr.u64 	%rd30637, %rd30609, 56;
	xor.b64  	%rd30638, %rd30637, %rd30636;
	mul.lo.s64 	%rd30639, %rd30638, 1099511628211;
	ld.u64 	%rd30640, [%rd30608+8];
	and.b64  	%rd30641, %rd30640, 255;
	xor.b64  	%rd30642, %rd30641, %rd30639;
	mul.lo.s64 	%rd30643, %rd30642, 1099511628211;
	shr.u64 	%rd30644, %rd30640, 8;
	and.b64  	%rd30645, %rd30644, 255;
	xor.b64  	%rd30646, %rd30645, %rd30643;
	mul.lo.s64 	%rd30647, %rd30646, 1099511628211;
	shr.u64 	%rd30648, %rd30640, 16;
	and.b64  	%rd30649, %rd30648, 255;
	xor.b64  	%rd30650, %rd30649, %rd30647;
	mul.lo.s64 	%rd30651, %rd30650, 1099511628211;
	shr.u64 	%rd30652, %rd30640, 24;
	and.b64  	%rd30653, %rd30652, 255;
	xor.b64  	%rd30654, %rd30653, %rd30651;
	mul.lo.s64 	%rd30655, %rd30654, 1099511628211;
	shr.u64 	%rd30656, %rd30640, 32;
	and.b64  	%rd30657, %rd30656, 255;
	xor.b64  	%rd30658, %rd30657, %rd30655;
	mul.lo.s64 	%rd30659, %rd30658, 1099511628211;
	shr.u64 	%rd30660, %rd30640, 40;
	and.b64  	%rd30661, %rd30660, 255;
	xor.b64  	%rd30662, %rd30661, %rd30659;
	mul.lo.s64 	%rd30663, %rd30662, 1099511628211;
	shr.u64 	%rd30664, %rd30640, 48;
	and.b64  	%rd30665, %rd30664, 255;
	xor.b64  	%rd30666, %rd30665, %rd30663;
	mul.lo.s64 	%rd30667, %rd30666, 1099511628211;
	shr.u64 	%rd30668, %rd30640, 56;
	xor.b64  	%rd30669, %rd30668, %rd30667;
	mul.lo.s64 	%rd37512, %rd30669, 1099511628211;
	add.s64 	%rd37510, %rd37510, 2;
	setp.ne.s64 	%p1399, %rd37510, %rd37513;
	@%p1399 bra 	$L__BB24_688;
$L__BB24_689:
	setp.eq.s64 	%p1400, %rd124, 0;
	@%p1400 bra 	$L__BB24_691;
	shl.b64 	%rd30670, %rd37513, 3;
	add.s64 	%rd30671, %rd37421, %rd30670;
	ld.u64 	%rd30672, [%rd30671];
	and.b64  	%rd30673, %rd30672, 255;
	xor.b64  	%rd30674, %rd30673, %rd37512;
	mul.lo.s64 	%rd30675, %rd30674, 1099511628211;
	shr.u64 	%rd30676, %rd30672, 8;
	and.b64  	%rd30677, %rd30676, 255;
	xor.b64  	%rd30678, %rd30677, %rd30675;
	mul.lo.s64 	%rd30679, %rd30678, 1099511628211;
	shr.u64 	%rd30680, %rd30672, 16;
	and.b64  	%rd30681, %rd30680, 255;
	xor.b64  	%rd30682, %rd30681, %rd30679;
	mul.lo.s64 	%rd30683, %rd30682, 1099511628211;
	shr.u64 	%rd30684, %rd30672, 24;
	and.b64  	%rd30685, %rd30684, 255;
	xor.b64  	%rd30686, %rd30685, %rd30683;
	mul.lo.s64 	%rd30687, %rd30686, 1099511628211;
	shr.u64 	%rd30688, %rd30672, 32;
	and.b64  	%rd30689, %rd30688, 255;
	xor.b64  	%rd30690, %rd30689, %rd30687;
	mul.lo.s64 	%rd30691, %rd30690, 1099511628211;
	shr.u64 	%rd30692, %rd30672, 40;
	and.b64  	%rd30693, %rd30692, 255;
	xor.b64  	%rd30694, %rd30693, %rd30691;
	mul.lo.s64 	%rd30695, %rd30694, 1099511628211;
	shr.u64 	%rd30696, %rd30672, 48;
	and.b64  	%rd30697, %rd30696, 255;
	xor.b64  	%rd30698, %rd30697, %rd30695;
	mul.lo.s64 	%rd30699, %rd30698, 1099511628211;
	shr.u64 	%rd30700, %rd30672, 56;
	xor.b64  	%rd30701, %rd30700, %rd30699;
	mul.lo.s64 	%rd37512, %rd30701, 1099511628211;
$L__BB24_691:
	setp.eq.s64 	%p1401, %rd37506, %rd37512;
	@%p1401 bra 	$L__BB24_704;
	setp.eq.s64 	%p1402, %rd3822, 1;
	mov.b64 	%rd37518, -3750763034362895579;
	mov.b64 	%rd37519, 0;
	@%p1402 bra 	$L__BB24_695;
	and.b64  	%rd37519, %rd3822, -2;
	mov.b64 	%rd37518, -3750763034362895579;
	mov.b64 	%rd37516, 0;
$L__BB24_694:
	shl.b64 	%rd30707, %rd37516, 3;
	add.s64 	%rd30708, %rd37340, %rd30707;
	ld.u64 	%rd30709, [%rd30708];
	and.b64  	%rd30710, %rd30709, 255;
	xor.b64  	%rd30711, %rd30710, %rd37518;
	mul.lo.s64 	%rd30712, %rd30711, 1099511628211;
	shr.u64 	%rd30713, %rd30709, 8;
	and.b64  	%rd30714, %rd30713, 255;
	xor.b64  	%rd30715, %rd30714, %rd30712;
	mul.lo.s64 	%rd30716, %rd30715, 1099511628211;
	shr.u64 	%rd30717, %rd30709, 16;
	and.b64  	%rd30718, %rd30717, 255;
	xor.b64  	%rd30719, %rd30718, %rd30716;
	mul.lo.s64 	%rd30720, %rd30719, 1099511628211;
	shr.u64 	%rd30721, %rd30709, 24;
	and.b64  	%rd30722, %rd30721, 255;
	xor.b64  	%rd30723, %rd30722, %rd30720;
	mul.lo.s64 	%rd30724, %rd30723, 1099511628211;
	shr.u64 	%rd30725, %rd30709, 32;
	and.b64  	%rd30726, %rd30725, 255;
	xor.b64  	%rd30727, %rd30726, %rd30724;
	mul.lo.s64 	%rd30728, %rd30727, 1099511628211;
	shr.u64 	%rd30729, %rd30709, 40;
	and.b64  	%rd30730, %rd30729, 255;
	xor.b64  	%rd30731, %rd30730, %rd30728;
	mul.lo.s64 	%rd30732, %rd30731, 1099511628211;
	shr.u64 	%rd30733, %rd30709, 48;
	and.b64  	%rd30734, %rd30733, 255;
	xor.b64  	%rd30735, %rd30734, %rd30732;
	mul.lo.s64 	%rd30736, %rd30735, 1099511628211;
	shr.u64 	%rd30737, %rd30709, 56;
	xor.b64  	%rd30738, %rd30737, %rd30736;
	mul.lo.s64 	%rd30739, %rd30738, 1099511628211;
	ld.u64 	%rd30740, [%rd30708+8];
	and.b64  	%rd30741, %rd30740, 255;
	xor.b64  	%rd30742, %rd30741, %rd30739;
	mul.lo.s64 	%rd30743, %rd30742, 1099511628211;
	shr.u64 	%rd30744, %rd30740, 8;
	and.b64  	%rd30745, %rd30744, 255;
	xor.b64  	%rd30746, %rd30745, %rd30743;
	mul.lo.s64 	%rd30747, %rd30746, 1099511628211;
	shr.u64 	%rd30748, %rd30740, 16;
	and.b64  	%rd30749, %rd30748, 255;
	xor.b64  	%rd30750, %rd30749, %rd30747;
	mul.lo.s64 	%rd30751, %rd30750, 1099511628211;
	shr.u64 	%rd30752, %rd30740, 24;
	and.b64  	%rd30753, %rd30752, 255;
	xor.b64  	%rd30754, %rd30753, %rd30751;
	mul.lo.s64 	%rd30755, %rd30754, 1099511628211;
	shr.u64 	%rd30756, %rd30740, 32;
	and.b64  	%rd30757, %rd30756, 255;
	xor.b64  	%rd30758, %rd30757, %rd30755;
	mul.lo.s64 	%rd30759, %rd30758, 1099511628211;
	shr.u64 	%rd30760, %rd30740, 40;
	and.b64  	%rd30761, %rd30760, 255;
	xor.b64  	%rd30762, %rd30761, %rd30759;
	mul.lo.s64 	%rd30763, %rd30762, 1099511628211;
	shr.u64 	%rd30764, %rd30740, 48;
	and.b64  	%rd30765, %rd30764, 255;
	xor.b64  	%rd30766, %rd30765, %rd30763;
	mul.lo.s64 	%rd30767, %rd30766, 1099511628211;
	shr.u64 	%rd30768, %rd30740, 56;
	xor.b64  	%rd30769, %rd30768, %rd30767;
	mul.lo.s64 	%rd37518, %rd30769, 1099511628211;
	add.s64 	%rd37516, %rd37516, 2;
	setp.ne.s64 	%p1403, %rd37516, %rd37519;
	@%p1403 bra 	$L__BB24_694;
$L__BB24_695:
	setp.eq.s64 	%p1404, %rd124, 0;
	@%p1404 bra 	$L__BB24_697;
	shl.b64 	%rd30770, %rd37519, 3;
	add.s64 	%rd30771, %rd37340, %rd30770;
	ld.u64 	%rd30772, [%rd30771];
	and.b64  	%rd30773, %rd30772, 255;
	xor.b64  	%rd30774, %rd30773, %rd37518;
	mul.lo.s64 	%rd30775, %rd30774, 1099511628211;
	shr.u64 	%rd30776, %rd30772, 8;
	and.b64  	%rd30777, %rd30776, 255;
	xor.b64  	%rd30778, %rd30777, %rd30775;
	mul.lo.s64 	%rd30779, %rd30778, 1099511628211;
	shr.u64 	%rd30780, %rd30772, 16;
	and.b64  	%rd30781, %rd30780, 255;
	xor.b64  	%rd30782, %rd30781, %rd30779;
	mul.lo.s64 	%rd30783, %rd30782, 1099511628211;
	shr.u64 	%rd30784, %rd30772, 24;
	and.b64  	%rd30785, %rd30784, 255;
	xor.b64  	%rd30786, %rd30785, %rd30783;
	mul.lo.s64 	%rd30787, %rd30786, 1099511628211;
	shr.u64 	%rd30788, %rd30772, 32;
	and.b64  	%rd30789, %rd30788, 255;
	xor.b64  	%rd30790, %rd30789, %rd30787;
	mul.lo.s64 	%rd30791, %rd30790, 1099511628211;
	shr.u64 	%rd30792, %rd30772, 40;
	and.b64  	%rd30793, %rd30792, 255;
	xor.b64  	%rd30794, %rd30793, %rd30791;
	mul.lo.s64 	%rd30795, %rd30794, 1099511628211;
	shr.u64 	%rd30796, %rd30772, 48;
	and.b64  	%rd30797, %rd30796, 255;
	xor.b64  	%rd30798, %rd30797, %rd30795;
	mul.lo.s64 	%rd30799, %rd30798, 1099511628211;
	shr.u64 	%rd30800, %rd30772, 56;
	xor.b64  	%rd30801, %rd30800, %rd30799;
	mul.lo.s64 	%rd37518, %rd30801, 1099511628211;
$L__BB24_697:
	setp.eq.s64 	%p1405, %rd3822, 1;
	mov.b64 	%rd37524, -3750763034362895579;
	mov.b64 	%rd37525, 0;
	@%p1405 bra 	$L__BB24_700;
	and.b64  	%rd37525, %rd3822, -2;
	mov.b64 	%rd37524, -3750763034362895579;
	mov.b64 	%rd37522, 0;
$L__BB24_699:
	shl.b64 	%rd30807, %rd37522, 3;
	add.s64 	%rd30808, %rd37421, %rd30807;
	ld.u64 	%rd30809, [%rd30808];
	and.b64  	%rd30810, %rd30809, 255;
	xor.b64  	%rd30811, %rd30810, %rd37524;
	mul.lo.s64 	%rd30812, %rd30811, 1099511628211;
	shr.u64 	%rd30813, %rd30809, 8;
	and.b64  	%rd30814, %rd30813, 255;
	xor.b64  	%rd30815, %rd30814, %rd30812;
	mul.lo.s64 	%rd30816, %rd30815, 1099511628211;
	shr.u64 	%rd30817, %rd30809, 16;
	and.b64  	%rd30818, %rd30817, 255;
	xor.b64  	%rd30819, %rd30818, %rd30816;
	mul.lo.s64 	%rd30820, %rd30819, 1099511628211;
	shr.u64 	%rd30821, %rd30809, 24;
	and.b64  	%rd30822, %rd30821, 255;
	xor.b64  	%rd30823, %rd30822, %rd30820;
	mul.lo.s64 	%rd30824, %rd30823, 1099511628211;
	shr.u64 	%rd30825, %rd30809, 32;
	and.b64  	%rd30826, %rd30825, 255;
	xor.b64  	%rd30827, %rd30826, %rd30824;
	mul.lo.s64 	%rd30828, %rd30827, 1099511628211;
	shr.u64 	%rd30829, %rd30809, 40;
	and.b64  	%rd30830, %rd30829, 255;
	xor.b64  	%rd30831, %rd30830, %rd30828;
	mul.lo.s64 	%rd30832, %rd30831, 1099511628211;
	shr.u64 	%rd30833, %rd30809, 48;
	and.b64  	%rd30834, %rd30833, 255;
	xor.b64  	%rd30835, %rd30834, %rd30832;
	mul.lo.s64 	%rd30836, %rd30835, 1099511628211;
	shr.u64 	%rd30837, %rd30809, 56;
	xor.b64  	%rd30838, %rd30837, %rd30836;
	mul.lo.s64 	%rd30839, %rd30838, 1099511628211;
	ld.u64 	%rd30840, [%rd30808+8];
	and.b64  	%rd30841, %rd30840, 255;
	xor.b64  	%rd30842, %rd30841, %rd30839;
	mul.lo.s64 	%rd30843, %rd30842, 1099511628211;
	shr.u64 	%rd30844, %rd30840, 8;
	and.b64  	%rd30845, %rd30844, 255;
	xor.b64  	%rd30846, %rd30845, %rd30843;
	mul.lo.s64 	%rd30847, %rd30846, 1099511628211;
	shr.u64 	%rd30848, %rd30840, 16;
	and.b64  	%rd30849, %rd30848, 255;
	xor.b64  	%rd30850, %rd30849, %rd30847;
	mul.lo.s64 	%rd30851, %rd30850, 1099511628211;
	shr.u64 	%rd30852, %rd30840, 24;
	and.b64  	%rd30853, %rd30852, 255;
	xor.b64  	%rd30854, %rd30853, %rd30851;
	mul.lo.s64 	%rd30855, %rd30854, 1099511628211;
	shr.u64 	%rd30856, %rd30840, 32;
	and.b64  	%rd30857, %rd30856, 255;
	xor.b64  	%rd30858, %rd30857, %rd30855;
	mul.lo.s64 	%rd30859, %rd30858, 1099511628211;
	shr.u64 	%rd30860, %rd30840, 40;
	and.b64  	%rd30861, %rd30860, 255;
	xor.b64  	%rd30862, %rd30861, %rd30859;
	mul.lo.s64 	%rd30863, %rd30862, 1099511628211;
	shr.u64 	%rd30864, %rd30840, 48;
	and.b64  	%rd30865, %rd30864, 255;
	xor.b64  	%rd30866, %rd30865, %rd30863;
	mul.lo.s64 	%rd30867, %rd30866, 1099511628211;
	shr.u64 	%rd30868, %rd30840, 56;
	xor.b64  	%rd30869, %rd30868, %rd30867;
	mul.lo.s64 	%rd37524, %rd30869, 1099511628211;
	add.s64 	%rd37522, %rd37522, 2;
	setp.ne.s64 	%p1406, %rd37522, %rd37525;
	@%p1406 bra 	$L__BB24_699;
$L__BB24_700:
	setp.eq.s64 	%p1407, %rd124, 0;
	@%p1407 bra 	$L__BB24_702;
	shl.b64 	%rd30870, %rd37525, 3;
	add.s64 	%rd30871, %rd37421, %rd30870;
	ld.u64 	%rd30872, [%rd30871];
	and.b64  	%rd30873, %rd30872, 255;
	xor.b64  	%rd30874, %rd30873, %rd37524;
	mul.lo.s64 	%rd30875, %rd30874, 1099511628211;
	shr.u64 	%rd30876, %rd30872, 8;
	and.b64  	%rd30877, %rd30876, 255;
	xor.b64  	%rd30878, %rd30877, %rd30875;
	mul.lo.s64 	%rd30879, %rd30878, 1099511628211;
	shr.u64 	%rd30880, %rd30872, 16;
	and.b64  	%rd30881, %rd30880, 255;
	xor.b64  	%rd30882, %rd30881, %rd30879;
	mul.lo.s64 	%rd30883, %rd30882, 1099511628211;
	shr.u64 	%rd30884, %rd30872, 24;
	and.b64  	%rd30885, %rd30884, 255;
	xor.b64  	%rd30886, %rd30885, %rd30883;
	mul.lo.s64 	%rd30887, %rd30886, 1099511628211;
	shr.u64 	%rd30888, %rd30872, 32;
	and.b64  	%rd30889, %rd30888, 255;
	xor.b64  	%rd30890, %rd30889, %rd30887;
	mul.lo.s64 	%rd30891, %rd30890, 1099511628211;
	shr.u64 	%rd30892, %rd30872, 40;
	and.b64  	%rd30893, %rd30892, 255;
	xor.b64  	%rd30894, %rd30893, %rd30891;
	mul.lo.s64 	%rd30895, %rd30894, 1099511628211;
	shr.u64 	%rd30896, %rd30872, 48;
	and.b64  	%rd30897, %rd30896, 255;
	xor.b64  	%rd30898, %rd30897, %rd30895;
	mul.lo.s64 	%rd30899, %rd30898, 1099511628211;
	shr.u64 	%rd30900, %rd30872, 56;
	xor.b64  	%rd30901, %rd30900, %rd30899;
	mul.lo.s64 	%rd37524, %rd30901, 1099511628211;
$L__BB24_702:
	setp.lt.u64 	%p1408, %rd37518, %rd37524;
	mov.u64 	%rd37676, %rd37340;
	@%p1408 bra 	$L__BB24_703;
	bra.uni 	$L__BB24_708;
$L__BB24_703:
	mov.u64 	%rd37676, %rd37421;
	mov.u64 	%rd37421, %rd37340;
	bra.uni 	$L__BB24_708;
$L__BB24_704:
	setp.eq.s32 	%p1409, %r118, 0;
	mov.u64 	%rd37676, %rd37340;
	@%p1409 bra 	$L__BB24_708;
	mov.b64 	%rd37528, 0;
$L__BB24_706:
	shl.b64 	%rd30903, %rd37528, 3;
	add.s64 	%rd30904, %rd37340, %rd30903;
	ld.u64 	%rd30905, [%rd30904];
	add.s64 	%rd30906, %rd37421, %rd30903;
	ld.u64 	%rd30907, [%rd30906];
	setp.lt.u64 	%p1410, %rd30905, %rd30907;
	@%p1410 bra 	$L__BB24_703;
	add.s64 	%rd37528, %rd37528, 1;
	setp.eq.s64 	%p1411, %rd37528, %rd13;
	mov.u64 	%rd37676, %rd37340;
	@%p1411 bra 	$L__BB24_708;
	bra.uni 	$L__BB24_706;
$L__BB24_708:
	setp.eq.s64 	%p1412, %rd3822, 1;
	mov.b64 	%rd37533, -3750763034362895579;
	mov.b64 	%rd37534, 0;
	@%p1412 bra 	$L__BB24_711;
	and.b64  	%rd37534, %rd3822, -2;
	mov.b64 	%rd37533, -3750763034362895579;
	mov.b64 	%rd37531, 0;
$L__BB24_710:
	shl.b64 	%rd30913, %rd37531, 3;
	add.s64 	%rd30914, %rd37367, %rd30913;
	ld.u64 	%rd30915, [%rd30914];
	and.b64  	%rd30916, %rd30915, 255;
	xor.b64  	%rd30917, %rd30916, %rd37533;
	mul.lo.s64 	%rd30918, %rd30917, 1099511628211;
	shr.u64 	%rd30919, %rd30915, 8;
	and.b64  	%rd30920, %rd30919, 255;
	xor.b64  	%rd30921, %rd30920, %rd30918;
	mul.lo.s64 	%rd30922, %rd30921, 1099511628211;
	shr.u64 	%rd30923, %rd30915, 16;
	and.b64  	%rd30924, %rd30923, 255;
	xor.b64  	%rd30925, %rd30924, %rd30922;
	mul.lo.s64 	%rd30926, %rd30925, 1099511628211;
	shr.u64 	%rd30927, %rd30915, 24;
	and.b64  	%rd30928, %rd30927, 255;
	xor.b64  	%rd30929, %rd30928, %rd30926;
	mul.lo.s64 	%rd30930, %rd30929, 1099511628211;
	shr.u64 	%rd30931, %rd30915, 32;
	and.b64  	%rd30932, %rd30931, 255;
	xor.b64  	%rd30933, %rd30932, %rd30930;
	mul.lo.s64 	%rd30934, %rd30933, 1099511628211;
	shr.u64 	%rd30935, %rd30915, 40;
	and.b64  	%rd30936, %rd30935, 255;
	xor.b64  	%rd30937, %rd30936, %rd30934;
	mul.lo.s64 	%rd30938, %rd30937, 1099511628211;
	shr.u64 	%rd30939, %rd30915, 48;
	and.b64  	%rd30940, %rd30939, 255;
	xor.b64  	%rd30941, %rd30940, %rd30938;
	mul.lo.s64 	%rd30942, %rd30941, 1099511628211;
	shr.u64 	%rd30943, %rd30915, 56;
	xor.b64  	%rd30944, %rd30943, %rd30942;
	mul.lo.s64 	%rd30945, %rd30944, 1099511628211;
	ld.u64 	%rd30946, [%rd30914+8];
	and.b64  	%rd30947, %rd30946, 255;
	xor.b64  	%rd30948, %rd30947, %rd30945;
	mul.lo.s64 	%rd30949, %rd30948, 1099511628211;
	shr.u64 	%rd30950, %rd30946, 8;
	and.b64  	%rd30951, %rd30950, 255;
	xor.b64  	%rd30952, %rd30951, %rd30949;
	mul.lo.s64 	%rd30953, %rd30952, 1099511628211;
	shr.u64 	%rd30954, %rd30946, 16;
	and.b64  	%rd30955, %rd30954, 255;
	xor.b64  	%rd30956, %rd30955, %rd30953;
	mul.lo.s64 	%rd30957, %rd30956, 1099511628211;
	shr.u64 	%rd30958, %rd30946, 24;
	and.b64  	%rd30959, %rd30958, 255;
	xor.b64  	%rd30960, %rd30959, %rd30957;
	mul.lo.s64 	%rd30961, %rd30960, 1099511628211;
	shr.u64 	%rd30962, %rd30946, 32;
	and.b64  	%rd30963, %rd30962, 255;
	xor.b64  	%rd30964, %rd30963, %rd30961;
	mul.lo.s64 	%rd30965, %rd30964, 1099511628211;
	shr.u64 	%rd30966, %rd30946, 40;
	and.b64  	%rd30967, %rd30966, 255;
	xor.b64  	%rd30968, %rd30967, %rd30965;
	mul.lo.s64 	%rd30969, %rd30968, 1099511628211;
	shr.u64 	%rd30970, %rd30946, 48;
	and.b64  	%rd30971, %rd30970, 255;
	xor.b64  	%rd30972, %rd30971, %rd30969;
	mul.lo.s64 	%rd30973, %rd30972, 1099511628211;
	shr.u64 	%rd30974, %rd30946, 56;
	xor.b64  	%rd30975, %rd30974, %rd30973;
	mul.lo.s64 	%rd37533, %rd30975, 1099511628211;
	add.s64 	%rd37531, %rd37531, 2;
	setp.ne.s64 	%p1413, %rd37531, %rd37534;
	@%p1413 bra 	$L__BB24_710;
$L__BB24_711:
	setp.eq.s64 	%p1414, %rd124, 0;
	@%p1414 bra 	$L__BB24_713;
	shl.b64 	%rd30976, %rd37534, 3;
	add.s64 	%rd30977, %rd37367, %rd30976;
	ld.u64 	%rd30978, [%rd30977];
	and.b64  	%rd30979, %rd30978, 255;
	xor.b64  	%rd30980, %rd30979, %rd37533;
	mul.lo.s64 	%rd30981, %rd30980, 1099511628211;
	shr.u64 	%rd30982, %rd30978, 8;
	and.b64  	%rd30983, %rd30982, 255;
	xor.b64  	%rd30984, %rd30983, %rd30981;
	mul.lo.s64 	%rd30985, %rd30984, 1099511628211;
	shr.u64 	%rd30986, %rd30978, 16;
	and.b64  	%rd30987, %rd30986, 255;
	xor.b64  	%rd30988, %rd30987, %rd30985;
	mul.lo.s64 	%rd30989, %rd30988, 1099511628211;
	shr.u64 	%rd30990, %rd30978, 24;
	and.b64  	%rd30991, %rd30990, 255;
	xor.b64  	%rd30992, %rd30991, %rd30989;
	mul.lo.s64 	%rd30993, %rd30992, 1099511628211;
	shr.u64 	%rd30994, %rd30978, 32;
	and.b64  	%rd30995, %rd30994, 255;
	xor.b64  	%rd30996, %rd30995, %rd30993;
	mul.lo.s64 	%rd30997, %rd30996, 1099511628211;
	shr.u64 	%rd30998, %rd30978, 40;
	and.b64  	%rd30999, %rd30998, 255;
	xor.b64  	%rd31000, %rd30999, %rd30997;
	mul.lo.s64 	%rd31001, %rd31000, 1099511628211;
	shr.u64 	%rd31002, %rd30978, 48;
	and.b64  	%rd31003, %rd31002, 255;
	xor.b64  	%rd31004, %rd31003, %rd31001;
	mul.lo.s64 	%rd31005, %rd31004, 1099511628211;
	shr.u64 	%rd31006, %rd30978, 56;
	xor.b64  	%rd31007, %rd31006, %rd31005;
	mul.lo.s64 	%rd37533, %rd31007, 1099511628211;
$L__BB24_713:
	setp.eq.s64 	%p1415, %rd3822, 1;
	mov.b64 	%rd37539, -3750763034362895579;
	mov.b64 	%rd37540, 0;
	@%p1415 bra 	$L__BB24_716;
	and.b64  	%rd37540, %rd3822, -2;
	mov.b64 	%rd37539, -3750763034362895579;
	mov.b64 	%rd37537, 0;
$L__BB24_715:
	shl.b64 	%rd31013, %rd37537, 3;
	add.s64 	%rd31014, %rd37448, %rd31013;
	ld.u64 	%rd31015, [%rd31014];
	and.b64  	%rd31016, %rd31015, 255;
	xor.b64  	%rd31017, %rd31016, %rd37539;
	mul.lo.s64 	%rd31018, %rd31017, 1099511628211;
	shr.u64 	%rd31019, %rd31015, 8;
	and.b64  	%rd31020, %rd31019, 255;
	xor.b64  	%rd31021, %rd31020, %rd31018;
	mul.lo.s64 	%rd31022, %rd31021, 1099511628211;
	shr.u64 	%rd31023, %rd31015, 16;
	and.b64  	%rd31024, %rd31023, 255;
	xor.b64  	%rd31025, %rd31024, %rd31022;
	mul.lo.s64 	%rd31026, %rd31025, 1099511628211;
	shr.u64 	%rd31027, %rd31015, 24;
	and.b64  	%rd31028, %rd31027, 255;
	xor.b64  	%rd31029, %rd31028, %rd31026;
	mul.lo.s64 	%rd31030, %rd31029, 1099511628211;
	shr.u64 	%rd31031, %rd31015, 32;
	and.b64  	%rd31032, %rd31031, 255;
	xor.b64  	%rd31033, %rd31032, %rd31030;
	mul.lo.s64 	%rd31034, %rd31033, 1099511628211;
	shr.u64 	%rd31035, %rd31015, 40;
	and.b64  	%rd31036, %rd31035, 255;
	xor.b64  	%rd31037, %rd31036, %rd31034;
	mul.lo.s64 	%rd31038, %rd31037, 1099511628211;
	shr.u64 	%rd31039, %rd31015, 48;
	and.b64  	%rd31040, %rd31039, 255;
	xor.b64  	%rd31041, %rd31040, %rd31038;
	mul.lo.s64 	%rd31042, %rd31041, 1099511628211;
	shr.u64 	%rd31043, %rd31015, 56;
	xor.b64  	%rd31044, %rd31043, %rd31042;
	mul.lo.s64 	%rd31045, %rd31044, 1099511628211;
	ld.u64 	%rd31046, [%rd31014+8];
	and.b64  	%rd31047, %rd31046, 255;
	xor.b64  	%rd31048, %rd31047, %rd31045;
	mul.lo.s64 	%rd31049, %rd31048, 1099511628211;
	shr.u64 	%rd31050, %rd31046, 8;
	and.b64  	%rd31051, %rd31050, 255;
	xor.b64  	%rd31052, %rd31051, %rd31049;
	mul.lo.s64 	%rd31053, %rd31052, 1099511628211;
	shr.u64 	%rd31054, %rd31046, 16;
	and.b64  	%rd31055, %rd31054, 255;
	xor.b64  	%rd31056, %rd31055, %rd31053;
	mul.lo.s64 	%rd31057, %rd31056, 1099511628211;
	shr.u64 	%rd31058, %rd31046, 24;
	and.b64  	%rd31059, %rd31058, 255;
	xor.b64  	%rd31060, %rd31059, %rd31057;
	mul.lo.s64 	%rd31061, %rd31060, 1099511628211;
	shr.u64 	%rd31062, %rd31046, 32;
	and.b64  	%rd31063, %rd31062, 255;
	xor.b64  	%rd31064, %rd31063, %rd31061;
	mul.lo.s64 	%rd31065, %rd31064, 1099511628211;
	shr.u64 	%rd31066, %rd31046, 40;
	and.b64  	%rd31067, %rd31066, 255;
	xor.b64  	%rd31068, %rd31067, %rd31065;
	mul.lo.s64 	%rd31069, %rd31068, 1099511628211;
	shr.u64 	%rd31070, %rd31046, 48;
	and.b64  	%rd31071, %rd31070, 255;
	xor.b64  	%rd31072, %rd31071, %rd31069;
	mul.lo.s64 	%rd31073, %rd31072, 1099511628211;
	shr.u64 	%rd31074, %rd31046, 56;
	xor.b64  	%rd31075, %rd31074, %rd31073;
	mul.lo.s64 	%rd37539, %rd31075, 1099511628211;
	add.s64 	%rd37537, %rd37537, 2;
	setp.ne.s64 	%p1416, %rd37537, %rd37540;
	@%p1416 bra 	$L__BB24_715;
$L__BB24_716:
	setp.eq.s64 	%p1417, %rd124, 0;
	@%p1417 bra 	$L__BB24_718;
	shl.b64 	%rd31076, %rd37540, 3;
	add.s64 	%rd31077, %rd37448, %rd31076;
	ld.u64 	%rd31078, [%rd31077];
	and.b64  	%rd31079, %rd31078, 255;
	xor.b64  	%rd31080, %rd31079, %rd37539;
	mul.lo.s64 	%rd31081, %rd31080, 1099511628211;
	shr.u64 	%rd31082, %rd31078, 8;
	and.b64  	%rd31083, %rd31082, 255;
	xor.b64  	%rd31084, %rd31083, %rd31081;
	mul.lo.s64 	%rd31085, %rd31084, 1099511628211;
	shr.u64 	%rd31086, %rd31078, 16;
	and.b64  	%rd31087, %rd31086, 255;
	xor.b64  	%rd31088, %rd31087, %rd31085;
	mul.lo.s64 	%rd31089, %rd31088, 1099511628211;
	shr.u64 	%rd31090, %rd31078, 24;
	and.b64  	%rd31091, %rd31090, 255;
	xor.b64  	%rd31092, %rd31091, %rd31089;
	mul.lo.s64 	%rd31093, %rd31092, 1099511628211;
	shr.u64 	%rd31094, %rd31078, 32;
	and.b64  	%rd31095, %rd31094, 255;
	xor.b64  	%rd31096, %rd31095, %rd31093;
	mul.lo.s64 	%rd31097, %rd31096, 1099511628211;
	shr.u64 	%rd31098, %rd31078, 40;
	and.b64  	%rd31099, %rd31098, 255;
	xor.b64  	%rd31100, %rd31099, %rd31097;
	mul.lo.s64 	%rd31101, %rd31100, 1099511628211;
	shr.u64 	%rd31102, %rd31078, 48;
	and.b64  	%rd31103, %rd31102, 255;
	xor.b64  	%rd31104, %rd31103, %rd31101;
	mul.lo.s64 	%rd31105, %rd31104, 1099511628211;
	shr.u64 	%rd31106, %rd31078, 56;
	xor.b64  	%rd31107, %rd31106, %rd31105;
	mul.lo.s64 	%rd37539, %rd31107, 1099511628211;
$L__BB24_718:
	setp.eq.s64 	%p1418, %rd37533, %rd37539;
	@%p1418 bra 	$L__BB24_731;
	setp.eq.s64 	%p1419, %rd3822, 1;
	mov.b64 	%rd37545, -3750763034362895579;
	mov.b64 	%rd37546, 0;
	@%p1419 bra 	$L__BB24_722;
	and.b64  	%rd37546, %rd3822, -2;
	mov.b64 	%rd37545, -3750763034362895579;
	mov.b64 	%rd37543, 0;
$L__BB24_721:
	shl.b64 	%rd31113, %rd37543, 3;
	add.s64 	%rd31114, %rd37367, %rd31113;
	ld.u64 	%rd31115, [%rd31114];
	and.b64  	%rd31116, %rd31115, 255;
	xor.b64  	%rd31117, %rd31116, %rd37545;
	mul.lo.s64 	%rd31118, %rd31117, 1099511628211;
	shr.u64 	%rd31119, %rd31115, 8;
	and.b64  	%rd31120, %rd31119, 255;
	xor.b64  	%rd31121, %rd31120, %rd31118;
	mul.lo.s64 	%rd31122, %rd31121, 1099511628211;
	shr.u64 	%rd31123, %rd31115, 16;
	and.b64  	%rd31124, %rd31123, 255;
	xor.b64  	%rd31125, %rd31124, %rd31122;
	mul.lo.s64 	%rd31126, %rd31125, 1099511628211;
	shr.u64 	%rd31127, %rd31115, 24;
	and.b64  	%rd31128, %rd31127, 255;
	xor.b64  	%rd31129, %rd31128, %rd31126;
	mul.lo.s64 	%rd31130, %rd31129, 1099511628211;
	shr.u64 	%rd31131, %rd31115, 32;
	and.b64  	%rd31132, %rd31131, 255;
	xor.b64  	%rd31133, %rd31132, %rd31130;
	mul.lo.s64 	%rd31134, %rd31133, 1099511628211;
	shr.u64 	%rd31135, %rd31115, 40;
	and.b64  	%rd31136, %rd31135, 255;
	xor.b64  	%rd31137, %rd31136, %rd31134;
	mul.lo.s64 	%rd31138, %rd31137, 1099511628211;
	shr.u64 	%rd31139, %rd31115, 48;
	and.b64  	%rd31140, %rd31139, 255;
	xor.b64  	%rd31141, %rd31140, %rd31138;
	mul.lo.s64 	%rd31142, %rd31141, 1099511628211;
	shr.u64 	%rd31143, %rd31115, 56;
	xor.b64  	%rd31144, %rd31143, %rd31142;
	mul.lo.s64 	%rd31145, %rd31144, 1099511628211;
	ld.u64 	%rd31146, [%rd31114+8];
	and.b64  	%rd31147, %rd31146, 255;
	xor.b64  	%rd31148, %rd31147, %rd31145;
	mul.lo.s64 	%rd31149, %rd31148, 1099511628211;
	shr.u64 	%rd31150, %rd31146, 8;
	and.b64  	%rd31151, %rd31150, 255;
	xor.b64  	%rd31152, %rd31151, %rd31149;
	mul.lo.s64 	%rd31153, %rd31152, 1099511628211;
	shr.u64 	%rd31154, %rd31146, 16;
	and.b64  	%rd31155, %rd31154, 255;
	xor.b64  	%rd31156, %rd31155, %rd31153;
	mul.lo.s64 	%rd31157, %rd31156, 1099511628211;
	shr.u64 	%rd31158, %rd31146, 24;
	and.b64  	%rd31159, %rd31158, 255;
	xor.b64  	%rd31160, %rd31159, %rd31157;
	mul.lo.s64 	%rd31161, %rd31160, 1099511628211;
	shr.u64 	%rd31162, %rd31146, 32;
	and.b64  	%rd31163, %rd31162, 255;
	xor.b64  	%rd31164, %rd31163, %rd31161;
	mul.lo.s64 	%rd31165, %rd31164, 1099511628211;
	shr.u64 	%rd31166, %rd31146, 40;
	and.b64  	%rd31167, %rd31166, 255;
	xor.b64  	%rd31168, %rd31167, %rd31165;
	mul.lo.s64 	%rd31169, %rd31168, 1099511628211;
	shr.u64 	%rd31170, %rd31146, 48;
	and.b64  	%rd31171, %rd31170, 255;
	xor.b64  	%rd31172, %rd31171, %rd31169;
	mul.lo.s64 	%rd31173, %rd31172, 1099511628211;
	shr.u64 	%rd31174, %rd31146, 56;
	xor.b64  	%rd31175, %rd31174, %rd31173;
	mul.lo.s64 	%rd37545, %rd31175, 1099511628211;
	add.s64 	%rd37543, %rd37543, 2;
	setp.ne.s64 	%p1420, %rd37543, %rd37546;
	@%p1420 bra 	$L__BB24_721;
$L__BB24_722:
	setp.eq.s64 	%p1421, %rd124, 0;
	@%p1421 bra 	$L__BB24_724;
	shl.b64 	%rd31176, %rd37546, 3;
	add.s64 	%rd31177, %rd37367, %rd31176;
	ld.u64 	%rd31178, [%rd31177];
	and.b64  	%rd31179, %rd31178, 255;
	xor.b64  	%rd31180, %rd31179, %rd37545;
	mul.lo.s64 	%rd31181, %rd31180, 1099511628211;
	shr.u64 	%rd31182, %rd31178, 8;
	and.b64  	%rd31183, %rd31182, 255;
	xor.b64  	%rd31184, %rd31183, %rd31181;
	mul.lo.s64 	%rd31185, %rd31184, 1099511628211;
	shr.u64 	%rd31186, %rd31178, 16;
	and.b64  	%rd31187, %rd31186, 255;
	xor.b64  	%rd31188, %rd31187, %rd31185;
	mul.lo.s64 	%rd31189, %rd31188, 1099511628211;
	shr.u64 	%rd31190, %rd31178, 24;
	and.b64  	%rd31191, %rd31190, 255;
	xor.b64  	%rd31192, %rd31191, %rd31189;
	mul.lo.s64 	%rd31193, %rd31192, 1099511628211;
	shr.u64 	%rd31194, %rd31178, 32;
	and.b64  	%rd31195, %rd31194, 255;
	xor.b64  	%rd31196, %rd31195, %rd31193;
	mul.lo.s64 	%rd31197, %rd31196, 1099511628211;
	shr.u64 	%rd31198, %rd31178, 40;
	and.b64  	%rd31199, %rd31198, 255;
	xor.b64  	%rd31200, %rd31199, %rd31197;
	mul.lo.s64 	%rd31201, %rd31200, 1099511628211;
	shr.u64 	%rd31202, %rd31178, 48;
	and.b64  	%rd31203, %rd31202, 255;
	xor.b64  	%rd31204, %rd31203, %rd31201;
	mul.lo.s64 	%rd31205, %rd31204, 1099511628211;
	shr.u64 	%rd31206, %rd31178, 56;
	xor.b64  	%rd31207, %rd31206, %rd31205;
	mul.lo.s64 	%rd37545, %rd31207, 1099511628211;
$L__BB24_724:
	setp.eq.s64 	%p1422, %rd3822, 1;
	mov.b64 	%rd37551, -3750763034362895579;
	mov.b64 	%rd37552, 0;
	@%p1422 bra 	$L__BB24_727;
	and.b64  	%rd37552, %rd3822, -2;
	mov.b64 	%rd37551, -3750763034362895579;
	mov.b64 	%rd37549, 0;
$L__BB24_726:
	shl.b64 	%rd31213, %rd37549, 3;
	add.s64 	%rd31214, %rd37448, %rd31213;
	ld.u64 	%rd31215, [%rd31214];
	and.b64  	%rd31216, %rd31215, 255;
	xor.b64  	%rd31217, %rd31216, %rd37551;
	mul.lo.s64 	%rd31218, %rd31217, 1099511628211;
	shr.u64 	%rd31219, %rd31215, 8;
	and.b64  	%rd31220, %rd31219, 255;
	xor.b64  	%rd31221, %rd31220, %rd31218;
	mul.lo.s64 	%rd31222, %rd31221, 1099511628211;
	shr.u64 	%rd31223, %rd31215, 16;
	and.b64  	%rd31224, %rd31223, 255;
	xor.b64  	%rd31225, %rd31224, %rd31222;
	mul.lo.s64 	%rd31226, %rd31225, 1099511628211;
	shr.u64 	%rd31227, %rd31215, 24;
	and.b64  	%rd31228, %rd31227, 255;
	xor.b64  	%rd31229, %rd31228, %rd31226;
	mul.lo.s64 	%rd31230, %rd31229, 1099511628211;
	shr.u64 	%rd31231, %rd31215, 32;
	and.b64  	%rd31232, %rd31231, 255;
	xor.b64  	%rd31233, %rd31232, %rd31230;
	mul.lo.s64 	%rd31234, %rd31233, 1099511628211;
	shr.u64 	%rd31235, %rd31215, 40;
	and.b64  	%rd31236, %rd31235, 255;
	xor.b64  	%rd31237, %rd31236, %rd31234;
	mul.lo.s64 	%rd31238, %rd31237, 1099511628211;
	shr.u64 	%rd31239, %rd31215, 48;
	and.b64  	%rd31240, %rd31239, 255;
	xor.b64  	%rd31241, %rd31240, %rd31238;
	mul.lo.s64 	%rd31242, %rd31241, 1099511628211;
	shr.u64 	%rd31243, %rd31215, 56;
	xor.b64  	%rd31244, %rd31243, %rd31242;
	mul.lo.s64 	%rd31245, %rd31244, 1099511628211;
	ld.u64 	%rd31246, [%rd31214+8];
	and.b64  	%rd31247, %rd31246, 255;
	xor.b64  	%rd31248, %rd31247, %rd31245;
	mul.lo.s64 	%rd31249, %rd31248, 1099511628211;
	shr.u64 	%rd31250, %rd31246, 8;
	and.b64  	%rd31251, %rd31250, 255;
	xor.b64  	%rd31252, %rd31251, %rd31249;
	mul.lo.s64 	%rd31253, %rd31252, 1099511628211;
	shr.u64 	%rd31254, %rd31246, 16;
	and.b64  	%rd31255, %rd31254, 255;
	xor.b64  	%rd31256, %rd31255, %rd31253;
	mul.lo.s64 	%rd31257, %rd31256, 1099511628211;
	shr.u64 	%rd31258, %rd31246, 24;
	and.b64  	%rd31259, %rd31258, 255;
	xor.b64  	%rd31260, %rd31259, %rd31257;
	mul.lo.s64 	%rd31261, %rd31260, 1099511628211;
	shr.u64 	%rd31262, %rd31246, 32;
	and.b64  	%rd31263, %rd31262, 255;
	xor.b64  	%rd31264, %rd31263, %rd31261;
	mul.lo.s64 	%rd31265, %rd31264, 1099511628211;
	shr.u64 	%rd31266, %rd31246, 40;
	and.b64  	%rd31267, %rd31266, 255;
	xor.b64  	%rd31268, %rd31267, %rd31265;
	mul.lo.s64 	%rd31269, %rd31268, 1099511628211;
	shr.u64 	%rd31270, %rd31246, 48;
	and.b64  	%rd31271, %rd31270, 255;
	xor.b64  	%rd31272, %rd31271, %rd31269;
	mul.lo.s64 	%rd31273, %rd31272, 1099511628211;
	shr.u64 	%rd31274, %rd31246, 56;
	xor.b64  	%rd31275, %rd31274, %rd31273;
	mul.lo.s64 	%rd37551, %rd31275, 1099511628211;
	add.s64 	%rd37549, %rd37549, 2;
	setp.ne.s64 	%p1423, %rd37549, %rd37552;
	@%p1423 bra 	$L__BB24_726;
$L__BB24_727:
	setp.eq.s64 	%p1424, %rd124, 0;
	@%p1424 bra 	$L__BB24_729;
	shl.b64 	%rd31276, %rd37552, 3;
	add.s64 	%rd31277, %rd37448, %rd31276;
	ld.u64 	%rd31278, [%rd31277];
	and.b64  	%rd31279, %rd31278, 255;
	xor.b64  	%rd31280, %rd31279, %rd37551;
	mul.lo.s64 	%rd31281, %rd31280, 1099511628211;
	shr.u64 	%rd31282, %rd31278, 8;
	and.b64  	%rd31283, %rd31282, 255;
	xor.b64  	%rd31284, %rd31283, %rd31281;
	mul.lo.s64 	%rd31285, %rd31284, 1099511628211;
	shr.u64 	%rd31286, %rd31278, 16;
	and.b64  	%rd31287, %rd31286, 255;
	xor.b64  	%rd31288, %rd31287, %rd31285;
	mul.lo.s64 	%rd31289, %rd31288, 1099511628211;
	shr.u64 	%rd31290, %rd31278, 24;
	and.b64  	%rd31291, %rd31290, 255;
	xor.b64  	%rd31292, %rd31291, %rd31289;
	mul.lo.s64 	%rd31293, %rd31292, 1099511628211;
	shr.u64 	%rd31294, %rd31278, 32;
	and.b64  	%rd31295, %rd31294, 255;
	xor.b64  	%rd31296, %rd31295, %rd31293;
	mul.lo.s64 	%rd31297, %rd31296, 1099511628211;
	shr.u64 	%rd31298, %rd31278, 40;
	and.b64  	%rd31299, %rd31298, 255;
	xor.b64  	%rd31300, %rd31299, %rd31297;
	mul.lo.s64 	%rd31301, %rd31300, 1099511628211;
	shr.u64 	%rd31302, %rd31278, 48;
	and.b64  	%rd31303, %rd31302, 255;
	xor.b64  	%rd31304, %rd31303, %rd31301;
	mul.lo.s64 	%rd31305, %rd31304, 1099511628211;
	shr.u64 	%rd31306, %rd31278, 56;
	xor.b64  	%rd31307, %rd31306, %rd31305;
	mul.lo.s64 	%rd37551, %rd31307, 1099511628211;
$L__BB24_729:
	setp.lt.u64 	%p1425, %rd37545, %rd37551;
	mov.u64 	%rd37666, %rd37367;
	@%p1425 bra 	$L__BB24_730;
	bra.uni 	$L__BB24_735;
$L__BB24_730:
	mov.u64 	%rd37666, %rd37448;
	mov.u64 	%rd37448, %rd37367;
	bra.uni 	$L__BB24_735;
$L__BB24_731:
	setp.eq.s32 	%p1426, %r118, 0;
	mov.u64 	%rd37666, %rd37367;
	@%p1426 bra 	$L__BB24_735;
	mov.b64 	%rd37555, 0;
$L__BB24_733:
	shl.b64 	%rd31309, %rd37555, 3;
	add.s64 	%rd31310, %rd37367, %rd31309;
	ld.u64 	%rd31311, [%rd31310];
	add.s64 	%rd31312, %rd37448, %rd31309;
	ld.u64 	%rd31313, [%rd31312];
	setp.lt.u64 	%p1427, %rd31311, %rd31313;
	@%p1427 bra 	$L__BB24_730;
	add.s64 	%rd37555, %rd37555, 1;
	setp.eq.s64 	%p1428, %rd37555, %rd13;
	mov.u64 	%rd37666, %rd37367;
	@%p1428 bra 	$L__BB24_735;
	bra.uni 	$L__BB24_733;
$L__BB24_735:
	setp.eq.s64 	%p1429, %rd3822, 1;
	mov.b64 	%rd37560, -3750763034362895579;
	mov.b64 	%rd37561, 0;
	@%p1429 bra 	$L__BB24_738;
	and.b64  	%rd37561, %rd3822, -2;
	mov.b64 	%rd37560, -3750763034362895579;
	mov.b64 	%rd37558, 0;
$L__BB24_737:
	shl.b64 	%rd31319, %rd37558, 3;
	add.s64 	%rd31320, %rd37394, %rd31319;
	ld.u64 	%rd31321, [%rd31320];
	and.b64  	%rd31322, %rd31321, 255;
	xor.b64  	%rd31323, %rd31322, %rd37560;
	mul.lo.s64 	%rd31324, %rd31323, 1099511628211;
	shr.u64 	%rd31325, %rd31321, 8;
	and.b64  	%rd31326, %rd31325, 255;
	xor.b64  	%rd31327, %rd31326, %rd31324;
	mul.lo.s64 	%rd31328, %rd31327, 1099511628211;
	shr.u64 	%rd31329, %rd31321, 16;
	and.b64  	%rd31330, %rd31329, 255;
	xor.b64  	%rd31331, %rd31330, %rd31328;
	mul.lo.s64 	%rd31332, %rd31331, 1099511628211;
	shr.u64 	%rd31333, %rd31321, 24;
	and.b64  	%rd31334, %rd31333, 255;
	xor.b64  	%rd31335, %rd31334, %rd31332;
	mul.lo.s64 	%rd31336, %rd31335, 1099511628211;
	shr.u64 	%rd31337, %rd31321, 32;
	and.b64  	%rd31338, %rd31337, 255;
	xor.b64  	%rd31339, %rd31338, %rd31336;
	mul.lo.s64 	%rd31340, %rd31339, 1099511628211;
	shr.u64 	%rd31341, %rd31321, 40;
	and.b64  	%rd31342, %rd31341, 255;
	xor.b64  	%rd31343, %rd31342, %rd31340;
	mul.lo.s64 	%rd31344, %rd31343, 1099511628211;
	shr.u64 	%rd31345, %rd31321, 48;
	and.b64  	%rd31346, %rd31345, 255;
	xor.b64  	%rd31347, %rd31346, %rd31344;
	mul.lo.s64 	%rd31348, %rd31347, 1099511628211;
	shr.u64 	%rd31349, %rd31321, 56;
	xor.b64  	%rd31350, %rd31349, %rd31348;
	mul.lo.s64 	%rd31351, %rd31350, 1099511628211;
	ld.u64 	%rd31352, [%rd31320+8];
	and.b64  	%rd31353, %rd31352, 255;
	xor.b64  	%rd31354, %rd31353, %rd31351;
	mul.lo.s64 	%rd31355, %rd31354, 1099511628211;
	shr.u64 	%rd31356, %rd31352, 8;
	and.b64  	%rd31357, %rd31356, 255;
	xor.b64  	%rd31358, %rd31357, %rd31355;
	mul.lo.s64 	%rd31359, %rd31358, 1099511628211;
	shr.u64 	%rd31360, %rd31352, 16;
	and.b64  	%rd31361, %rd31360, 255;
	xor.b64  	%rd31362, %rd31361, %rd31359;
	mul.lo.s64 	%rd31363, %rd31362, 1099511628211;
	shr.u64 	%rd31364, %rd31352, 24;
	and.b64  	%rd31365, %rd31364, 255;
	xor.b64  	%rd31366, %rd31365, %rd31363;
	mul.lo.s64 	%rd31367, %rd31366, 1099511628211;
	shr.u64 	%rd31368, %rd31352, 32;
	and.b64  	%rd31369, %rd31368, 255;
	xor.b64  	%rd31370, %rd31369, %rd31367;
	mul.lo.s64 	%rd31371, %rd31370, 1099511628211;
	shr.u64 	%rd31372, %rd31352, 40;
	and.b64  	%rd31373, %rd31372, 255;
	xor.b64  	%rd31374, %rd31373, %rd31371;
	mul.lo.s64 	%rd31375, %rd31374, 1099511628211;
	shr.u64 	%rd31376, %rd31352, 48;
	and.b64  	%rd31377, %rd31376, 255;
	xor.b64  	%rd31378, %rd31377, %rd31375;
	mul.lo.s64 	%rd31379, %rd31378, 1099511628211;
	shr.u64 	%rd31380, %rd31352, 56;
	xor.b64  	%rd31381, %rd31380, %rd31379;
	mul.lo.s64 	%rd37560, %rd31381, 1099511628211;
	add.s64 	%rd37558, %rd37558, 2;
	setp.ne.s64 	%p1430, %rd37558, %rd37561;
	@%p1430 bra 	$L__BB24_737;
$L__BB24_738:
	setp.eq.s64 	%p1431, %rd124, 0;
	@%p1431 bra 	$L__BB24_740;
	shl.b64 	%rd31382, %rd37561, 3;
	add.s64 	%rd31383, %rd37394, %rd31382;
	ld.u64 	%rd31384, [%rd31383];
	and.b64  	%rd31385, %rd31384, 255;
	xor.b64  	%rd31386, %rd31385, %rd37560;
	mul.lo.s64 	%rd31387, %rd31386, 1099511628211;
	shr.u64 	%rd31388, %rd31384, 8;
	and.b64  	%rd31389, %rd31388, 255;
	xor.b64  	%rd31390, %rd31389, %rd31387;
	mul.lo.s64 	%rd31391, %rd31390, 1099511628211;
	shr.u64 	%rd31392, %rd31384, 16;
	and.b64  	%rd31393, %rd31392, 255;
	xor.b64  	%rd31394, %rd31393, %rd31391;
	mul.lo.s64 	%rd31395, %rd31394, 1099511628211;
	shr.u64 	%rd31396, %rd31384, 24;
	and.b64  	%rd31397, %rd31396, 255;
	xor.b64  	%rd31398, %rd31397, %rd31395;
	mul.lo.s64 	%rd31399, %rd31398, 1099511628211;
	shr.u64 	%rd31400, %rd31384, 32;
	and.b64  	%rd31401, %rd31400, 255;
	xor.b64  	%rd31402, %rd31401, %rd31399;
	mul.lo.s64 	%rd31403, %rd31402, 1099511628211;
	shr.u64 	%rd31404, %rd31384, 40;
	and.b64  	%rd31405, %rd31404, 255;
	xor.b64  	%rd31406, %rd31405, %rd31403;
	mul.lo.s64 	%rd31407, %rd31406, 1099511628211;
	shr.u64 	%rd31408, %rd31384, 48;
	and.b64  	%rd31409, %rd31408, 255;
	xor.b64  	%rd31410, %rd31409, %rd31407;
	mul.lo.s64 	%rd31411, %rd31410, 1099511628211;
	shr.u64 	%rd31412, %rd31384, 56;
	xor.b64  	%rd31413, %rd31412, %rd31411;
	mul.lo.s64 	%rd37560, %rd31413, 1099511628211;
$L__BB24_740:
	setp.eq.s64 	%p1432, %rd3822, 1;
	mov.b64 	%rd37566, -3750763034362895579;
	mov.b64 	%rd37567, 0;
	@%p1432 bra 	$L__BB24_743;
	and.b64  	%rd37567, %rd3822, -2;
	mov.b64 	%rd37566, -3750763034362895579;
	mov.b64 	%rd37564, 0;
$L__BB24_742:
	shl.b64 	%rd31419, %rd37564, 3;
	add.s64 	%rd31420, %rd37475, %rd31419;
	ld.u64 	%rd31421, [%rd31420];
	and.b64  	%rd31422, %rd31421, 255;
	xor.b64  	%rd31423, %rd31422, %rd37566;
	mul.lo.s64 	%rd31424, %rd31423, 1099511628211;
	shr.u64 	%rd31425, %rd31421, 8;
	and.b64  	%rd31426, %rd31425, 255;
	xor.b64  	%rd31427, %rd31426, %rd31424;
	mul.lo.s64 	%rd31428, %rd31427, 1099511628211;
	shr.u64 	%rd31429, %rd31421, 16;
	and.b64  	%rd31430, %rd31429, 255;
	xor.b64  	%rd31431, %rd31430, %rd31428;
	mul.lo.s64 	%rd31432, %rd31431, 1099511628211;
	shr.u64 	%rd31433, %rd31421, 24;
	and.b64  	%rd31434, %rd31433, 255;
	xor.b64  	%rd31435, %rd31434, %rd31432;
	mul.lo.s64 	%rd31436, %rd31435, 1099511628211;
	shr.u64 	%rd31437, %rd31421, 32;
	and.b64  	%rd31438, %rd31437, 255;
	xor.b64  	%rd31439, %rd31438, %rd31436;
	mul.lo.s64 	%rd31440, %rd31439, 1099511628211;
	shr.u64 	%rd31441, %rd31421, 40;
	and.b64  	%rd31442, %rd31441, 255;
	xor.b64  	%rd31443, %rd31442, %rd31440;
	mul.lo.s64 	%rd31444, %rd31443, 1099511628211;
	shr.u64 	%rd31445, %rd31421, 48;
	and.b64  	%rd31446, %rd31445, 255;
	xor.b64  	%rd31447, %rd31446, %rd31444;
	mul.lo.s64 	%rd31448, %rd31447, 1099511628211;
	shr.u64 	%rd31449, %rd31421, 56;
	xor.b64  	%rd31450, %rd31449, %rd31448;
	mul.lo.s64 	%rd31451, %rd31450, 1099511628211;
	ld.u64 	%rd31452, [%rd31420+8];
	and.b64  	%rd31453, %rd31452, 255;
	xor.b64  	%rd31454, %rd31453, %rd31451;
	mul.lo.s64 	%rd31455, %rd31454, 1099511628211;
	shr.u64 	%rd31456, %rd31452, 8;
	and.b64  	%rd31457, %rd31456, 255;
	xor.b64  	%rd31458, %rd31457, %rd31455;
	mul.lo.s64 	%rd31459, %rd31458, 1099511628211;
	shr.u64 	%rd31460, %rd31452, 16;
	and.b64  	%rd31461, %rd31460, 255;
	xor.b64  	%rd31462, %rd31461, %rd31459;
	mul.lo.s64 	%rd31463, %rd31462, 1099511628211;
	shr.u64 	%rd31464, %rd31452, 24;
	and.b64  	%rd31465, %rd31464, 255;
	xor.b64  	%rd31466, %rd31465, %rd31463;
	mul.lo.s64 	%rd31467, %rd31466, 1099511628211;
	shr.u64 	%rd31468, %rd31452, 32;
	and.b64  	%rd31469, %rd31468, 255;
	xor.b64  	%rd31470, %rd31469, %rd31467;
	mul.lo.s64 	%rd31471, %rd31470, 1099511628211;
	shr.u64 	%rd31472, %rd31452, 40;
	and.b64  	%rd31473, %rd31472, 255;
	xor.b64  	%rd31474, %rd31473, %rd31471;
	mul.lo.s64 	%rd31475, %rd31474, 1099511628211;
	shr.u64 	%rd31476, %rd31452, 48;
	and.b64  	%rd31477, %rd31476, 255;
	xor.b64  	%rd31478, %rd31477, %rd31475;
	mul.lo.s64 	%rd31479, %rd31478, 1099511628211;
	shr.u64 	%rd31480, %rd31452, 56;
	xor.b64  	%rd31481, %rd31480, %rd31479;
	mul.lo.s64 	%rd37566, %rd31481, 1099511628211;
	add.s64 	%rd37564, %rd37564, 2;
	setp.ne.s64 	%p1433, %rd37564, %rd37567;
	@%p1433 bra 	$L__BB24_742;
$L__BB24_743:
	setp.eq.s64 	%p1434, %rd124, 0;
	@%p1434 bra 	$L__BB24_745;
	shl.b64 	%rd31482, %rd37567, 3;
	add.s64 	%rd31483, %rd37475, %rd31482;
	ld.u64 	%rd31484, [%rd31483];
	and.b64  	%rd31485, %rd31484, 255;
	xor.b64  	%rd31486, %rd31485, %rd37566;
	mul.lo.s64 	%rd31487, %rd31486, 1099511628211;
	shr.u64 	%rd31488, %rd31484, 8;
	and.b64  	%rd31489, %rd31488, 255;
	xor.b64  	%rd31490, %rd31489, %rd31487;
	mul.lo.s64 	%rd31491, %rd31490, 1099511628211;
	shr.u64 	%rd31492, %rd31484, 16;
	and.b64  	%rd31493, %rd31492, 255;
	xor.b64  	%rd31494, %rd31493, %rd31491;
	mul.lo.s64 	%rd31495, %rd31494, 1099511628211;
	shr.u64 	%rd31496, %rd31484, 24;
	and.b64  	%rd31497, %rd31496, 255;
	xor.b64  	%rd31498, %rd31497, %rd31495;
	mul.lo.s64 	%rd31499, %rd31498, 1099511628211;
	shr.u64 	%rd31500, %rd31484, 32;
	and.b64  	%rd31501, %rd31500, 255;
	xor.b64  	%rd31502, %rd31501, %rd31499;
	mul.lo.s64 	%rd31503, %rd31502, 1099511628211;
	shr.u64 	%rd31504, %rd31484, 40;
	and.b64  	%rd31505, %rd31504, 255;
	xor.b64  	%rd31506, %rd31505, %rd31503;
	mul.lo.s64 	%rd31507, %rd31506, 1099511628211;
	shr.u64 	%rd31508, %rd31484, 48;
	and.b64  	%rd31509, %rd31508, 255;
	xor.b64  	%rd31510, %rd31509, %rd31507;
	mul.lo.s64 	%rd31511, %rd31510, 1099511628211;
	shr.u64 	%rd31512, %rd31484, 56;
	xor.b64  	%rd31513, %rd31512, %rd31511;
	mul.lo.s64 	%rd37566, %rd31513, 1099511628211;
$L__BB24_745:
	setp.eq.s64 	%p1435, %rd37560, %rd37566;
	@%p1435 bra 	$L__BB24_758;
	setp.eq.s64 	%p1436, %rd3822, 1;
	mov.b64 	%rd37572, -3750763034362895579;
	mov.b64 	%rd37573, 0;
	@%p1436 bra 	$L__BB24_749;
	and.b64  	%rd37573, %rd3822, -2;
	mov.b64 	%rd37572, -3750763034362895579;
	mov.b64 	%rd37570, 0;
$L__BB24_748:
	shl.b64 	%rd31519, %rd37570, 3;
	add.s64 	%rd31520, %rd37394, %rd31519;
	ld.u64 	%rd31521, [%rd31520];
	and.b64  	%rd31522, %rd31521, 255;
	xor.b64  	%rd31523, %rd31522, %rd37572;
	mul.lo.s64 	%rd31524, %rd31523, 1099511628211;
	shr.u64 	%rd31525, %rd31521, 8;
	and.b64  	%rd31526, %rd31525, 255;
	xor.b64  	%rd31527, %rd31526, %rd31524;
	mul.lo.s64 	%rd31528, %rd31527, 1099511628211;
	shr.u64 	%rd31529, %rd31521, 16;
	and.b64  	%rd31530, %rd31529, 255;
	xor.b64  	%rd31531, %rd31530, %rd31528;
	mul.lo.s64 	%rd31532, %rd31531, 1099511628211;
	shr.u64 	%rd31533, %rd31521, 24;
	and.b64  	%rd31534, %rd31533, 255;
	xor.b64  	%rd31535, %rd31534, %rd31532;
	mul.lo.s64 	%rd31536, %rd31535, 1099511628211;
	shr.u64 	%rd31537, %rd31521, 32;
	and.b64  	%rd31538, %rd31537, 255;
	xor.b64  	%rd31539, %rd31538, %rd31536;
	mul.lo.s64 	%rd31540, %rd31539, 1099511628211;
	shr.u64 	%rd31541, %rd31521, 40;
	and.b64  	%rd31542, %rd31541, 255;
	xor.b64  	%rd31543, %rd31542, %rd31540;
	mul.lo.s64 	%rd31544, %rd31543, 1099511628211;
	shr.u64 	%rd31545, %rd31521, 48;
	and.b64  	%rd31546, %rd31545, 255;
	xor.b64  	%rd31547, %rd31546, %rd31544;
	mul.lo.s64 	%rd31548, %rd31547, 1099511628211;
	shr.u64 	%rd31549, %rd31521, 56;
	xor.b64  	%rd31550, %rd31549, %rd31548;
	mul.lo.s64 	%rd31551, %rd31550, 1099511628211;
	ld.u64 	%rd31552, [%rd31520+8];
	and.b64  	%rd31553, %rd31552, 255;
	xor.b64  	%rd31554, %rd31553, %rd31551;
	mul.lo.s64 	%rd31555, %rd31554, 1099511628211;
	shr.u64 	%rd31556, %rd31552, 8;
	and.b64  	%rd31557, %rd31556, 255;
	xor.b64  	%rd31558, %rd31557, %rd31555;
	mul.lo.s64 	%rd31559, %rd31558, 1099511628211;
	shr.u64 	%rd31560, %rd31552, 16;
	and.b64  	%rd31561, %rd31560, 255;
	xor.b64  	%rd31562, %rd31561, %rd31559;
	mul.lo.s64 	%rd31563, %rd31562, 1099511628211;
	shr.u64 	%rd31564, %rd31552, 24;
	and.b64  	%rd31565, %rd31564, 255;
	xor.b64  	%rd31566, %rd31565, %rd31563;
	mul.lo.s64 	%rd31567, %rd31566, 1099511628211;
	shr.u64 	%rd31568, %rd31552, 32;
	and.b64  	%rd31569, %rd31568, 255;
	xor.b64  	%rd31570, %rd31569, %rd31567;
	mul.lo.s64 	%rd31571, %rd31570, 1099511628211;
	shr.u64 	%rd31572, %rd31552, 40;
	and.b64  	%rd31573, %rd31572, 255;
	xor.b64  	%rd31574, %rd31573, %rd31571;
	mul.lo.s64 	%rd31575, %rd31574, 1099511628211;
	shr.u64 	%rd31576, %rd31552, 48;
	and.b64  	%rd31577, %rd31576, 255;
	xor.b64  	%rd31578, %rd31577, %rd31575;
	mul.lo.s64 	%rd31579, %rd31578, 1099511628211;
	shr.u64 	%rd31580, %rd31552, 56;
	xor.b64  	%rd31581, %rd31580, %rd31579;
	mul.lo.s64 	%rd37572, %rd31581, 1099511628211;
	add.s64 	%rd37570, %rd37570, 2;
	setp.ne.s64 	%p1437, %rd37570, %rd37573;
	@%p1437 bra 	$L__BB24_748;
$L__BB24_749:
	setp.eq.s64 	%p1438, %rd124, 0;
	@%p1438 bra 	$L__BB24_751;
	shl.b64 	%rd31582, %rd37573, 3;
	add.s64 	%rd31583, %rd37394, %rd31582;
	ld.u64 	%rd31584, [%rd31583];
	and.b64  	%rd31585, %rd31584, 255;
	xor.b64  	%rd31586, %rd31585, %rd37572;
	mul.lo.s64 	%rd31587, %rd31586, 1099511628211;
	shr.u64 	%rd31588, %rd31584, 8;
	and.b64  	%rd31589, %rd31588, 255;
	xor.b64  	%rd31590, %rd31589, %rd31587;
	mul.lo.s64 	%rd31591, %rd31590, 1099511628211;
	shr.u64 	%rd31592, %rd31584, 16;
	and.b64  	%rd31593, %rd31592, 255;
	xor.b64  	%rd31594, %rd31593, %rd31591;
	mul.lo.s64 	%rd31595, %rd31594, 1099511628211;
	shr.u64 	%rd31596, %rd31584, 24;
	and.b64  	%rd31597, %rd31596, 255;
	xor.b64  	%rd31598, %rd31597, %rd31595;
	mul.lo.s64 	%rd31599, %rd31598, 1099511628211;
	shr.u64 	%rd31600, %rd31584, 32;
	and.b64  	%rd31601, %rd31600, 255;
	xor.b64  	%rd31602, %rd31601, %rd31599;
	mul.lo.s64 	%rd31603, %rd31602, 1099511628211;
	shr.u64 	%rd31604, %rd31584, 40;
	and.b64  	%rd31605, %rd31604, 255;
	xor.b64  	%rd31606, %rd31605, %rd31603;
	mul.lo.s64 	%rd31607, %rd31606, 1099511628211;
	shr.u64 	%rd31608, %rd31584, 48;
	and.b64  	%rd31609, %rd31608, 255;
	xor.b64  	%rd31610, %rd31609, %rd31607;
	mul.lo.s64 	%rd31611, %rd31610, 1099511628211;
	shr.u64 	%rd31612, %rd31584, 56;
	xor.b64  	%rd31613, %rd31612, %rd31611;
	mul.lo.s64 	%rd37572, %rd31613, 1099511628211;
$L__BB24_751:
	setp.eq.s64 	%p1439, %rd3822, 1;
	mov.b64 	%rd37578, -3750763034362895579;
	mov.b64 	%rd37579, 0;
	@%p1439 bra 	$L__BB24_754;
	and.b64  	%rd37579, %rd3822, -2;
	mov.b64 	%rd37578, -3750763034362895579;
	mov.b64 	%rd37576, 0;
$L__BB24_753:
	shl.b64 	%rd31619, %rd37576, 3;
	add.s64 	%rd31620, %rd37475, %rd31619;
	ld.u64 	%rd31621, [%rd31620];
	and.b64  	%rd31622, %rd31621, 255;
	xor.b64  	%rd31623, %rd31622, %rd37578;
	mul.lo.s64 	%rd31624, %rd31623, 1099511628211;
	shr.u64 	%rd31625, %rd31621, 8;
	and.b64  	%rd31626, %rd31625, 255;
	xor.b64  	%rd31627, %rd31626, %rd31624;
	mul.lo.s64 	%rd31628, %rd31627, 1099511628211;
	shr.u64 	%rd31629, %rd31621, 16;
	and.b64  	%rd31630, %rd31629, 255;
	xor.b64  	%rd31631, %rd31630, %rd31628;
	mul.lo.s64 	%rd31632, %rd31631, 1099511628211;
	shr.u64 	%rd31633, %rd31621, 24;
	and.b64  	%rd31634, %rd31633, 255;
	xor.b64  	%rd31635, %rd31634, %rd31632;
	mul.lo.s64 	%rd31636, %rd31635, 1099511628211;
	shr.u64 	%rd31637, %rd31621, 32;
	and.b64  	%rd31638, %rd31637, 255;
	xor.b64  	%rd31639, %rd31638, %rd31636;
	mul.lo.s64 	%rd31640, %rd31639, 1099511628211;
	shr.u64 	%rd31641, %rd31621, 40;
	and.b64  	%rd31642, %rd31641, 255;
	xor.b64  	%rd31643, %rd31642, %rd31640;
	mul.lo.s64 	%rd31644, %rd31643, 1099511628211;
	shr.u64 	%rd31645, %rd31621, 48;
	and.b64  	%rd31646, %rd31645, 255;
	xor.b64  	%rd31647, %rd31646, %rd31644;
	mul.lo.s64 	%rd31648, %rd31647, 1099511628211;
	shr.u64 	%rd31649, %rd31621, 56;
	xor.b64  	%rd31650, %rd31649, %rd31648;
	mul.lo.s64 	%rd31651, %rd31650, 1099511628211;
	ld.u64 	%rd31652, [%rd31620+8];
	and.b64  	%rd31653, %rd31652, 255;
	xor.b64  	%rd31654, %rd31653, %rd31651;
	mul.lo.s64 	%rd31655, %rd31654, 1099511628211;
	shr.u64 	%rd31656, %rd31652, 8;
	and.b64  	%rd31657, %rd31656, 255;
	xor.b64  	%rd31658, %rd31657, %rd31655;
	mul.lo.s64 	%rd31659, %rd31658, 1099511628211;
	shr.u64 	%rd31660, %rd31652, 16;
	and.b64  	%rd31661, %rd31660, 255;
	xor.b64  	%rd31662, %rd31661, %rd31659;
	mul.lo.s64 	%rd31663, %rd31662, 1099511628211;
	shr.u64 	%rd31664, %rd31652, 24;
	and.b64  	%rd31665, %rd31664, 255;
	xor.b64  	%rd31666, %rd31665, %rd31663;
	mul.lo.s64 	%rd31667, %rd31666, 1099511628211;
	shr.u64 	%rd31668, %rd31652, 32;
	and.b64  	%rd31669, %rd31668, 255;
	xor.b64  	%rd31670, %rd31669, %rd31667;
	mul.lo.s64 	%rd31671, %rd31670, 1099511628211;
	shr.u64 	%rd31672, %rd31652, 40;
	and.b64  	%rd31673, %rd31672, 255;
	xor.b64  	%rd31674, %rd31673, %rd31671;
	mul.lo.s64 	%rd31675, %rd31674, 1099511628211;
	shr.u64 	%rd31676, %rd31652, 48;
	and.b64  	%rd31677, %rd31676, 255;
	xor.b64  	%rd31678, %rd31677, %rd31675;
	mul.lo.s64 	%rd31679, %rd31678, 1099511628211;
	shr.u64 	%rd31680, %rd31652, 56;
	xor.b64  	%rd31681, %rd31680, %rd31679;
	mul.lo.s64 	%rd37578, %rd31681, 1099511628211;
	add.s64 	%rd37576, %rd37576, 2;
	setp.ne.s64 	%p1440, %rd37576, %rd37579;
	@%p1440 bra 	$L__BB24_753;
$L__BB24_754:
	setp.eq.s64 	%p1441, %rd124, 0;
	@%p1441 bra 	$L__BB24_756;
	shl.b64 	%rd31682, %rd37579, 3;
	add.s64 	%rd31683, %rd37475, %rd31682;
	ld.u64 	%rd31684, [%rd31683];
	and.b64  	%rd31685, %rd31684, 255;
	xor.b64  	%rd31686, %rd31685, %rd37578;
	mul.lo.s64 	%rd31687, %rd31686, 1099511628211;
	shr.u64 	%rd31688, %rd31684, 8;
	and.b64  	%rd31689, %rd31688, 255;
	xor.b64  	%rd31690, %rd31689, %rd31687;
	mul.lo.s64 	%rd31691, %rd31690, 1099511628211;
	shr.u64 	%rd31692, %rd31684, 16;
	and.b64  	%rd31693, %rd31692, 255;
	xor.b64  	%rd31694, %rd31693, %rd31691;
	mul.lo.s64 	%rd31695, %rd31694, 1099511628211;
	shr.u64 	%rd31696, %rd31684, 24;
	and.b64  	%rd31697, %rd31696, 255;
	xor.b64  	%rd31698, %rd31697, %rd31695;
	mul.lo.s64 	%rd31699, %rd31698, 1099511628211;
	shr.u64 	%rd31700, %rd31684, 32;
	and.b64  	%rd31701, %rd31700, 255;
	xor.b64  	%rd31702, %rd31701, %rd31699;
	mul.lo.s64 	%rd31703, %rd31702, 1099511628211;
	shr.u64 	%rd31704, %rd31684, 40;
	and.b64  	%rd31705, %rd31704, 255;
	xor.b64  	%rd31706, %rd31705, %rd31703;
	mul.lo.s64 	%rd31707, %rd31706, 1099511628211;
	shr.u64 	%rd31708, %rd31684, 48;
	and.b64  	%rd31709, %rd31708, 255;
	xor.b64  	%rd31710, %rd31709, %rd31707;
	mul.lo.s64 	%rd31711, %rd31710, 1099511628211;
	shr.u64 	%rd31712, %rd31684, 56;
	xor.b64  	%rd31713, %rd31712, %rd31711;
	mul.lo.s64 	%rd37578, %rd31713, 1099511628211;
$L__BB24_756:
	setp.lt.u64 	%p1442, %rd37572, %rd37578;
	mov.u64 	%rd37672, %rd37394;
	@%p1442 bra 	$L__BB24_757;
	bra.uni 	$L__BB24_762;
$L__BB24_757:
	mov.u64 	%rd37672, %rd37475;
	mov.u64 	%rd37475, %rd37394;
	bra.uni 	$L__BB24_762;
$L__BB24_758:
	setp.eq.s32 	%p1443, %r118, 0;
	mov.u64 	%rd37672, %rd37394;
	@%p1443 bra 	$L__BB24_762;
	mov.b64 	%rd37582, 0;
$L__BB24_760:
	shl.b64 	%rd31715, %rd37582, 3;
	add.s64 	%rd31716, %rd37394, %rd31715;
	ld.u64 	%rd31717, [%rd31716];
	add.s64 	%rd31718, %rd37475, %rd31715;
	ld.u64 	%rd31719, [%rd31718];
	setp.lt.u64 	%p1444, %rd31717, %rd31719;
	@%p1444 bra 	$L__BB24_757;
	add.s64 	%rd37582, %rd37582, 1;
	setp.eq.s64 	%p1445, %rd37582, %rd13;
	mov.u64 	%rd37672, %rd37394;
	@%p1445 bra 	$L__BB24_762;
	bra.uni 	$L__BB24_760;
$L__BB24_762:
	setp.eq.s64 	%p1446, %rd3822, 1;
	mov.b64 	%rd37587, -3750763034362895579;
	mov.b64 	%rd37588, 0;
	@%p1446 bra 	$L__BB24_765;
	and.b64  	%rd37588, %rd3822, -2;
	mov.b64 	%rd37587, -3750763034362895579;
	mov.b64 	%rd37585, 0;
$L__BB24_764:
	shl.b64 	%rd31725, %rd37585, 3;
	add.s64 	%rd31726, %rd37421, %rd31725;
	ld.u64 	%rd31727, [%rd31726];
	and.b64  	%rd31728, %rd31727, 255;
	xor.b64  	%rd31729, %rd31728, %rd37587;
	mul.lo.s64 	%rd31730, %rd31729, 1099511628211;
	shr.u64 	%rd31731, %rd31727, 8;
	and.b64  	%rd31732, %rd31731, 255;
	xor.b64  	%rd31733, %rd31732, %rd31730;
	mul.lo.s64 	%rd31734, %rd31733, 1099511628211;
	shr.u64 	%rd31735, %rd31727, 16;
	and.b64  	%rd31736, %rd31735, 255;
	xor.b64  	%rd31737, %rd31736, %rd31734;
	mul.lo.s64 	%rd31738, %rd31737, 1099511628211;
	shr.u64 	%rd31739, %rd31727, 24;
	and.b64  	%rd31740, %rd31739, 255;
	xor.b64  	%rd31741, %rd31740, %rd31738;
	mul.lo.s64 	%rd31742, %rd31741, 1099511628211;
	shr.u64 	%rd31743, %rd31727, 32;
	and.b64  	%rd31744, %rd31743, 255;
	xor.b64  	%rd31745, %rd31744, %rd31742;
	mul.lo.s64 	%rd31746, %rd31745, 1099511628211;
	shr.u64 	%rd31747, %rd31727, 40;
	and.b64  	%rd31748, %rd31747, 255;
	xor.b64  	%rd31749, %rd31748, %rd31746;
	mul.lo.s64 	%rd31750, %rd31749, 1099511628211;
	shr.u64 	%rd31751, %rd31727, 48;
	and.b64  	%rd31752, %rd31751, 255;
	xor.b64  	%rd31753, %rd31752, %rd31750;
	mul.lo.s64 	%rd31754, %rd31753, 1099511628211;
	shr.u64 	%rd31755, %rd31727, 56;
	xor.b64  	%rd31756, %rd31755, %rd31754;
	mul.lo.s64 	%rd31757, %rd31756, 1099511628211;
	ld.u64 	%rd31758, [%rd31726+8];
	and.b64  	%rd31759, %rd31758, 255;
	xor.b64  	%rd31760, %rd31759, %rd31757;
	mul.lo.s64 	%rd31761, %rd31760, 1099511628211;
	shr.u64 	%rd31762, %rd31758, 8;
	and.b64  	%rd31763, %rd31762, 255;
	xor.b64  	%rd31764, %rd31763, %rd31761;
	mul.lo.s64 	%rd31765, %rd31764, 1099511628211;
	shr.u64 	%rd31766, %rd31758, 16;
	and.b64  	%rd31767, %rd31766, 255;
	xor.b64  	%rd31768, %rd31767, %rd31765;
	mul.lo.s64 	%rd31769, %rd31768, 1099511628211;
	shr.u64 	%rd31770, %rd31758, 24;
	and.b64  	%rd31771, %rd31770, 255;
	xor.b64  	%rd31772, %rd31771, %rd31769;
	mul.lo.s64 	%rd31773, %rd31772, 1099511628211;
	shr.u64 	%rd31774, %rd31758, 32;
	and.b64  	%rd31775, %rd31774, 255;
	xor.b64  	%rd31776, %rd31775, %rd31773;
	mul.lo.s64 	%rd31777, %rd31776, 1099511628211;
	shr.u64 	%rd31778, %rd31758, 40;
	and.b64  	%rd31779, %rd31778, 255;
	xor.b64  	%rd31780, %rd31779, %rd31777;
	mul.lo.s64 	%rd31781, %rd31780, 1099511628211;
	shr.u64 	%rd31782, %rd31758, 48;
	and.b64  	%rd31783, %rd31782, 255;
	xor.b64  	%rd31784, %rd31783, %rd31781;
	mul.lo.s64 	%rd31785, %rd31784, 1099511628211;
	shr.u64 	%rd31786, %rd31758, 56;
	xor.b64  	%rd31787, %rd31786, %rd31785;
	mul.lo.s64 	%rd37587, %rd31787, 1099511628211;
	add.s64 	%rd37585, %rd37585, 2;
	setp.ne.s64 	%p1447, %rd37585, %rd37588;
	@%p1447 bra 	$L__BB24_764;
$L__BB24_765:
	setp.eq.s64 	%p1448, %rd124, 0;
	@%p1448 bra 	$L__BB24_767;
	shl.b64 	%rd31788, %rd37588, 3;
	add.s64 	%rd31789, %rd37421, %rd31788;
	ld.u64 	%rd31790, [%rd31789];
	and.b64  	%rd31791, %rd31790, 255;
	xor.b64  	%rd31792, %rd31791, %rd37587;
	mul.lo.s64 	%rd31793, %rd31792, 1099511628211;
	shr.u64 	%rd31794, %rd31790, 8;
	and.b64  	%rd31795, %rd31794, 255;
	xor.b64  	%rd31796, %rd31795, %rd31793;
	mul.lo.s64 	%rd31797, %rd31796, 1099511628211;
	shr.u64 	%rd31798, %rd31790, 16;
	and.b64  	%rd31799, %rd31798, 255;
	xor.b64  	%rd31800, %rd31799, %rd31797;
	mul.lo.s64 	%rd31801, %rd31800, 1099511628211;
	shr.u64 	%rd31802, %rd31790, 24;
	and.b64  	%rd31803, %rd31802, 255;
	xor.b64  	%rd31804, %rd31803, %rd31801;
	mul.lo.s64 	%rd31805, %rd31804, 1099511628211;
	shr.u64 	%rd31806, %rd31790, 32;
	and.b64  	%rd31807, %rd31806, 255;
	xor.b64  	%rd31808, %rd31807, %rd31805;
	mul.lo.s64 	%rd31809, %rd31808, 1099511628211;
	shr.u64 	%rd31810, %rd31790, 40;
	and.b64  	%rd31811, %rd31810, 255;
	xor.b64  	%rd31812, %rd31811, %rd31809;
	mul.lo.s64 	%rd31813, %rd31812, 1099511628211;
	shr.u64 	%rd31814, %rd31790, 48;
	and.b64  	%rd31815, %rd31814, 255;
	xor.b64  	%rd31816, %rd31815, %rd31813;
	mul.lo.s64 	%rd31817, %rd31816, 1099511628211;
	shr.u64 	%rd31818, %rd31790, 56;
	xor.b64  	%rd31819, %rd31818, %rd31817;
	mul.lo.s64 	%rd37587, %rd31819, 1099511628211;
$L__BB24_767:
	setp.eq.s64 	%p1449, %rd3822, 1;
	mov.b64 	%rd37593, -3750763034362895579;
	mov.b64 	%rd37594, 0;
	@%p1449 bra 	$L__BB24_770;
	and.b64  	%rd37594, %rd3822, -2;
	mov.b64 	%rd37593, -3750763034362895579;
	mov.b64 	%rd37591, 0;
$L__BB24_769:
	shl.b64 	%rd31825, %rd37591, 3;
	add.s64 	%rd31826, %rd37678, %rd31825;
	ld.u64 	%rd31827, [%rd31826];
	and.b64  	%rd31828, %rd31827, 255;
	xor.b64  	%rd31829, %rd31828, %rd37593;
	mul.lo.s64 	%rd31830, %rd31829, 1099511628211;
	shr.u64 	%rd31831, %rd31827, 8;
	and.b64  	%rd31832, %rd31831, 255;
	xor.b64  	%rd31833, %rd31832, %rd31830;
	mul.lo.s64 	%rd31834, %rd31833, 1099511628211;
	shr.u64 	%rd31835, %rd31827, 16;
	and.b64  	%rd31836, %rd31835, 255;
	xor.b64  	%rd31837, %rd31836, %rd31834;
	mul.lo.s64 	%rd31838, %rd31837, 1099511628211;
	shr.u64 	%rd31839, %rd31827, 24;
	and.b64  	%rd31840, %rd31839, 255;
	xor.b64  	%rd31841, %rd31840, %rd31838;
	mul.lo.s64 	%rd31842, %rd31841, 1099511628211;
	shr.u64 	%rd31843, %rd31827, 32;
	and.b64  	%rd31844, %rd31843, 255;
	xor.b64  	%rd31845, %rd31844, %rd31842;
	mul.lo.s64 	%rd31846, %rd31845, 1099511628211;
	shr.u64 	%rd31847, %rd31827, 40;
	and.b64  	%rd31848, %rd31847, 255;
	xor.b64  	%rd31849, %rd31848, %rd31846;
	mul.lo.s64 	%rd31850, %rd31849, 1099511628211;
	shr.u64 	%rd31851, %rd31827, 48;
	and.b64  	%rd31852, %rd31851, 255;
	xor.b64  	%rd31853, %rd31852, %rd31850;
	mul.lo.s64 	%rd31854, %rd31853, 1099511628211;
	shr.u64 	%rd31855, %rd31827, 56;
	xor.b64  	%rd31856, %rd31855, %rd31854;
	mul.lo.s64 	%rd31857, %rd31856, 1099511628211;
	ld.u64 	%rd31858, [%rd31826+8];
	and.b64  	%rd31859, %rd31858, 255;
	xor.b64  	%rd31860, %rd31859, %rd31857;
	mul.lo.s64 	%rd31861, %rd31860, 1099511628211;
	shr.u64 	%rd31862, %rd31858, 8;
	and.b64  	%rd31863, %rd31862, 255;
	xor.b64  	%rd31864, %rd31863, %rd31861;
	mul.lo.s64 	%rd31865, %rd31864, 1099511628211;
	shr.u64 	%rd31866, %rd31858, 16;
	and.b64  	%rd31867, %rd31866, 255;
	xor.b64  	%rd31868, %rd31867, %rd31865;
	mul.lo.s64 	%rd31869, %rd31868, 1099511628211;
	shr.u64 	%rd31870, %rd31858, 24;
	and.b64  	%rd31871, %rd31870, 255;
	xor.b64  	%rd31872, %rd31871, %rd31869;
	mul.lo.s64 	%rd31873, %rd31872, 1099511628211;
	shr.u64 	%rd31874, %rd31858, 32;
	and.b64  	%rd31875, %rd31874, 255;
	xor.b64  	%rd31876, %rd31875, %rd31873;
	mul.lo.s64 	%rd31877, %rd31876, 1099511628211;
	shr.u64 	%rd31878, %rd31858, 40;
	and.b64  	%rd31879, %rd31878, 255;
	xor.b64  	%rd31880, %rd31879, %rd31877;
	mul.lo.s64 	%rd31881, %rd31880, 1099511628211;
	shr.u64 	%rd31882, %rd31858, 48;
	and.b64  	%rd31883, %rd31882, 255;
	xor.b64  	%rd31884, %rd31883, %rd31881;
	mul.lo.s64 	%rd31885, %rd31884, 1099511628211;
	shr.u64 	%rd31886, %rd31858, 56;
	xor.b64  	%rd31887, %rd31886, %rd31885;
	mul.lo.s64 	%rd37593, %rd31887, 1099511628211;
	add.s64 	%rd37591, %rd37591, 2;
	setp.ne.s64 	%p1450, %rd37591, %rd37594;
	@%p1450 bra 	$L__BB24_769;
$L__BB24_770:
	setp.eq.s64 	%p1451, %rd124, 0;
	@%p1451 bra 	$L__BB24_772;
	shl.b64 	%rd31888, %rd37594, 3;
	add.s64 	%rd31889, %rd37678, %rd31888;
	ld.u64 	%rd31890, [%rd31889];
	and.b64  	%rd31891, %rd31890, 255;
	xor.b64  	%rd31892, %rd31891, %rd37593;
	mul.lo.s64 	%rd31893, %rd31892, 1099511628211;
	shr.u64 	%rd31894, %rd31890, 8;
	and.b64  	%rd31895, %rd31894, 255;
	xor.b64  	%rd31896, %rd31895, %rd31893;
	mul.lo.s64 	%rd31897, %rd31896, 1099511628211;
	shr.u64 	%rd31898, %rd31890, 16;
	and.b64  	%rd31899, %rd31898, 255;
	xor.b64  	%rd31900, %rd31899, %rd31897;
	mul.lo.s64 	%rd31901, %rd31900, 1099511628211;
	shr.u64 	%rd31902, %rd31890, 24;
	and.b64  	%rd31903, %rd31902, 255;
	xor.b64  	%rd31904, %rd31903, %rd31901;
	mul.lo.s64 	%rd31905, %rd31904, 1099511628211;
	shr.u64 	%rd31906, %rd31890, 32;
	and.b64  	%rd31907, %rd31906, 255;
	xor.b64  	%rd31908, %rd31907, %rd31905;
	mul.lo.s64 	%rd31909, %rd31908, 1099511628211;
	shr.u64 	%rd31910, %rd31890, 40;
	and.b64  	%rd31911, %rd31910, 255;
	xor.b64  	%rd31912, %rd31911, %rd31909;
	mul.lo.s64 	%rd31913, %rd31912, 1099511628211;
	shr.u64 	%rd31914, %rd31890, 48;
	and.b64  	%rd31915, %rd31914, 255;
	xor.b64  	%rd31916, %rd31915, %rd31913;
	mul.lo.s64 	%rd31917, %rd31916, 1099511628211;
	shr.u64 	%rd31918, %rd31890, 56;
	xor.b64  	%rd31919, %rd31918, %rd31917;
	mul.lo.s64 	%rd37593, %rd31919, 1099511628211;
$L__BB24_772:
	setp.eq.s64 	%p1452, %rd37587, %rd37593;
	@%p1452 bra 	$L__BB24_785;
	setp.eq.s64 	%p1453, %rd3822, 1;
	mov.b64 	%rd37599, -3750763034362895579;
	mov.b64 	%rd37600, 0;
	@%p1453 bra 	$L__BB24_776;
	and.b64  	%rd37600, %rd3822, -2;
	mov.b64 	%rd37599, -3750763034362895579;
	mov.b64 	%rd37597, 0;
$L__BB24_775:
	shl.b64 	%rd31925, %rd37597, 3;
	add.s64 	%rd31926, %rd37421, %rd31925;
	ld.u64 	%rd31927, [%rd31926];
	and.b64  	%rd31928, %rd31927, 255;
	xor.b64  	%rd31929, %rd31928, %rd37599;
	mul.lo.s64 	%rd31930, %rd31929, 1099511628211;
	shr.u64 	%rd31931, %rd31927, 8;
	and.b64  	%rd31932, %rd31931, 255;
	xor.b64  	%rd31933, %rd31932, %rd31930;
	mul.lo.s64 	%rd31934, %rd31933, 1099511628211;
	shr.u64 	%rd31935, %rd31927, 16;
	and.b64  	%rd31936, %rd31935, 255;
	xor.b64  	%rd31937, %rd31936, %rd31934;
	mul.lo.s64 	%rd31938, %rd31937, 1099511628211;
	shr.u64 	%rd31939, %rd31927, 24;
	and.b64  	%rd31940, %rd31939, 255;
	xor.b64  	%rd31941, %rd31940, %rd31938;
	mul.lo.s64 	%rd31942, %rd31941, 1099511628211;
	shr.u64 	%rd31943, %rd31927, 32;
	and.b64  	%rd31944, %rd31943, 255;
	xor.b64  	%rd31945, %rd31944, %rd31942;
	mul.lo.s64 	%rd31946, %rd31945, 1099511628211;
	shr.u64 	%rd31947, %rd31927, 40;
	and.b64  	%rd31948, %rd31947, 255;
	xor.b64  	%rd31949, %rd31948, %rd31946;
	mul.lo.s64 	%rd31950, %rd31949, 1099511628211;
	shr.u64 	%rd31951, %rd31927, 48;
	and.b64  	%rd31952, %rd31951, 255;
	xor.b64  	%rd31953, %rd31952, %rd31950;
	mul.lo.s64 	%rd31954, %rd31953, 1099511628211;
	shr.u64 	%rd31955, %rd31927, 56;
	xor.b64  	%rd31956, %rd31955, %rd31954;
	mul.lo.s64 	%rd31957, %rd31956, 1099511628211;
	ld.u64 	%rd31958, [%rd31926+8];
	and.b64  	%rd31959, %rd31958, 255;
	xor.b64  	%rd31960, %rd31959, %rd31957;
	mul.lo.s64 	%rd31961, %rd31960, 1099511628211;
	shr.u64 	%rd31962, %rd31958, 8;
	and.b64  	%rd31963, %rd31962, 255;
	xor.b64  	%rd31964, %rd31963, %rd31961;
	mul.lo.s64 	%rd31965, %rd31964, 1099511628211;
	shr.u64 	%rd31966, %rd31958, 16;
	and.b64  	%rd31967, %rd31966, 255;
	xor.b64  	%rd31968, %rd31967, %rd31965;
	mul.lo.s64 	%rd31969, %rd31968, 1099511628211;
	shr.u64 	%rd31970, %rd31958, 24;
	and.b64  	%rd31971, %rd31970, 255;
	xor.b64  	%rd31972, %rd31971, %rd31969;
	mul.lo.s64 	%rd31973, %rd31972, 1099511628211;
	shr.u64 	%rd31974, %rd31958, 32;
	and.b64  	%rd31975, %rd31974, 255;
	xor.b64  	%rd31976, %rd31975, %rd31973;
	mul.lo.s64 	%rd31977, %rd31976, 1099511628211;
	shr.u64 	%rd31978, %rd31958, 40;
	and.b64  	%rd31979, %rd31978, 255;
	xor.b64  	%rd31980, %rd31979, %rd31977;
	mul.lo.s64 	%rd31981, %rd31980, 1099511628211;
	shr.u64 	%rd31982, %rd31958, 48;
	and.b64  	%rd31983, %rd31982, 255;
	xor.b64  	%rd31984, %rd31983, %rd31981;
	mul.lo.s64 	%rd31985, %rd31984, 1099511628211;
	shr.u64 	%rd31986, %rd31958, 56;
	xor.b64  	%rd31987, %rd31986, %rd31985;
	mul.lo.s64 	%rd37599, %rd31987, 1099511628211;
	add.s64 	%rd37597, %rd37597, 2;
	setp.ne.s64 	%p1454, %rd37597, %rd37600;
	@%p1454 bra 	$L__BB24_775;
$L__BB24_776:
	setp.eq.s64 	%p1455, %rd124, 0;
	@%p1455 bra 	$L__BB24_778;
	shl.b64 	%rd31988, %rd37600, 3;
	add.s64 	%rd31989, %rd37421, %rd31988;
	ld.u64 	%rd31990, [%rd31989];
	and.b64  	%rd31991, %rd31990, 255;
	xor.b64  	%rd31992, %rd31991, %rd37599;
	mul.lo.s64 	%rd31993, %rd31992, 1099511628211;
	shr.u64 	%rd31994, %rd31990, 8;
	and.b64  	%rd31995, %rd31994, 255;
	xor.b64  	%rd31996, %rd31995, %rd31993;
	mul.lo.s64 	%rd31997, %rd31996, 1099511628211;
	shr.u64 	%rd31998, %rd31990, 16;
	and.b64  	%rd31999, %rd31998, 255;
	xor.b64  	%rd32000, %rd31999, %rd31997;
	mul.lo.s64 	%rd32001, %rd32000, 1099511628211;
	shr.u64 	%rd32002, %rd31990, 24;
	and.b64  	%rd32003, %rd32002, 255;
	xor.b64  	%rd32004, %rd32003, %rd32001;
	mul.lo.s64 	%rd32005, %rd32004, 1099511628211;
	shr.u64 	%rd32006, %rd31990, 32;
	and.b64  	%rd32007, %rd32006, 255;
	xor.b64  	%rd32008, %rd32007, %rd32005;
	mul.lo.s64 	%rd32009, %rd32008, 1099511628211;
	shr.u64 	%rd32010, %rd31990, 40;
	and.b64  	%rd32011, %rd32010, 255;
	xor.b64  	%rd32012, %rd32011, %rd32009;
	mul.lo.s64 	%rd32013, %rd32012, 1099511628211;
	shr.u64 	%rd32014, %rd31990, 48;
	and.b64  	%rd32015, %rd32014, 255;
	xor.b64  	%rd32016, %rd32015, %rd32013;
	mul.lo.s64 	%rd32017, %rd32016, 1099511628211;
	shr.u64 	%rd32018, %rd31990, 56;
	xor.b64  	%rd32019, %rd32018, %rd32017;
	mul.lo.s64 	%rd37599, %rd32019, 1099511628211;
$L__BB24_778:
	setp.eq.s64 	%p1456, %rd3822, 1;
	mov.b64 	%rd37605, -3750763034362895579;
	mov.b64 	%rd37606, 0;
	@%p1456 bra 	$L__BB24_781;
	and.b64  	%rd37606, %rd3822, -2;
	mov.b64 	%rd37605, -3750763034362895579;
	mov.b64 	%rd37603, 0;
$L__BB24_780:
	shl.b64 	%rd32025, %rd37603, 3;
	add.s64 	%rd32026, %rd37678, %rd32025;
	ld.u64 	%rd32027, [%rd32026];
	and.b64  	%rd32028, %rd32027, 255;
	xor.b64  	%rd32029, %rd32028, %rd37605;
	mul.lo.s64 	%rd32030, %rd32029, 1099511628211;
	shr.u64 	%rd32031, %rd32027, 8;
	and.b64  	%rd32032, %rd32031, 255;
	xor.b64  	%rd32033, %rd32032, %rd32030;
	mul.lo.s64 	%rd32034, %rd32033, 1099511628211;
	shr.u64 	%rd32035, %rd32027, 16;
	and.b64  	%rd32036, %rd32035, 255;
	xor.b64  	%rd32037, %rd32036, %rd32034;
	mul.lo.s64 	%rd32038, %rd32037, 1099511628211;
	shr.u64 	%rd32039, %rd32027, 24;
	and.b64  	%rd32040, %rd32039, 255;
	xor.b64  	%rd32041, %rd32040, %rd32038;
	mul.lo.s64 	%rd32042, %rd32041, 1099511628211;
	shr.u64 	%rd32043, %rd32027, 32;
	and.b64  	%rd32044, %rd32043, 255;
	xor.b64  	%rd32045, %rd32044, %rd32042;
	mul.lo.s64 	%rd32046, %rd32045, 1099511628211;
	shr.u64 	%rd32047, %rd32027, 40;
	and.b64  	%rd32048, %rd32047, 255;
	xor.b64  	%rd32049, %rd32048, %rd32046;
	mul.lo.s64 	%rd32050, %rd32049, 1099511628211;
	shr.u64 	%rd32051, %rd32027, 48;
	and.b64  	%rd32052, %rd32051, 255;
	xor.b64  	%rd32053, %rd32052, %rd32050;
	mul.lo.s64 	%rd32054, %rd32053, 1099511628211;
	shr.u64 	%rd32055, %rd32027, 56;
	xor.b64  	%rd32056, %rd32055, %rd32054;
	mul.lo.s64 	%rd32057, %rd32056, 1099511628211;
	ld.u64 	%rd32058, [%rd32026+8];
	and.b64  	%rd32059, %rd32058, 255;
	xor.b64  	%rd32060, %rd32059, %rd32057;
	mul.lo.s64 	%rd32061, %rd32060, 1099511628211;
	shr.u64 	%rd32062, %rd32058, 8;
	and.b64  	%rd32063, %rd32062, 255;
	xor.b64  	%rd32064, %rd32063, %rd32061;
	mul.lo.s64 	%rd32065, %rd32064, 1099511628211;
	shr.u64 	%rd32066, %rd32058, 16;
	and.b64  	%rd32067, %rd32066, 255;
	xor.b64  	%rd32068, %rd32067, %rd32065;
	mul.lo.s64 	%rd32069, %rd32068, 1099511628211;
	shr.u64 	%rd32070, %rd32058, 24;
	and.b64  	%rd32071, %rd32070, 255;
	xor.b64  	%rd32072, %rd32071, %rd32069;
	mul.lo.s64 	%rd32073, %rd32072, 1099511628211;
	shr.u64 	%rd32074, %rd32058, 32;
	and.b64  	%rd32075, %rd32074, 255;
	xor.b64  	%rd32076, %rd32075, %rd32073;
	mul.lo.s64 	%rd32077, %rd32076, 1099511628211;
	shr.u64 	%rd32078, %rd32058, 40;
	and.b64  	%rd32079, %rd32078, 255;
	xor.b64  	%rd32080, %rd32079, %rd32077;
	mul.lo.s64 	%rd32081, %rd32080, 1099511628211;
	shr.u64 	%rd32082, %rd32058, 48;
	and.b64  	%rd32083, %rd32082, 255;
	xor.b64  	%rd32084, %rd32083, %rd32081;
	mul.lo.s64 	%rd32085, %rd32084, 1099511628211;
	shr.u64 	%rd32086, %rd32058, 56;
	xor.b64  	%rd32087, %rd32086, %rd32085;
	mul.lo.s64 	%rd37605, %rd32087, 1099511628211;
	add.s64 	%rd37603, %rd37603, 2;
	setp.ne.s64 	%p1457, %rd37603, %rd37606;
	@%p1457 bra 	$L__BB24_780;
$L__BB24_781:
	setp.eq.s64 	%p1458, %rd124, 0;
	@%p1458 bra 	$L__BB24_783;
	shl.b64 	%rd32088, %rd37606, 3;
	add.s64 	%rd32089, %rd37678, %rd32088;
	ld.u64 	%rd32090, [%rd32089];
	and.b64  	%rd32091, %rd32090, 255;
	xor.b64  	%rd32092, %rd32091, %rd37605;
	mul.lo.s64 	%rd32093, %rd32092, 1099511628211;
	shr.u64 	%rd32094, %rd32090, 8;
	and.b64  	%rd32095, %rd32094, 255;
	xor.b64  	%rd32096, %rd32095, %rd32093;
	mul.lo.s64 	%rd32097, %rd32096, 1099511628211;
	shr.u64 	%rd32098, %rd32090, 16;
	and.b64  	%rd32099, %rd32098, 255;
	xor.b64  	%rd32100, %rd32099, %rd32097;
	mul.lo.s64 	%rd32101, %rd32100, 1099511628211;
	shr.u64 	%rd32102, %rd32090, 24;
	and.b64  	%rd32103, %rd32102, 255;
	xor.b64  	%rd32104, %rd32103, %rd32101;
	mul.lo.s64 	%rd32105, %rd32104, 1099511628211;
	shr.u64 	%rd32106, %rd32090, 32;
	and.b64  	%rd32107, %rd32106, 255;
	xor.b64  	%rd32108, %rd32107, %rd32105;
	mul.lo.s64 	%rd32109, %rd32108, 1099511628211;
	shr.u64 	%rd32110, %rd32090, 40;
	and.b64  	%rd32111, %rd32110, 255;
	xor.b64  	%rd32112, %rd32111, %rd32109;
	mul.lo.s64 	%rd32113, %rd32112, 1099511628211;
	shr.u64 	%rd32114, %rd32090, 48;
	and.b64  	%rd32115, %rd32114, 255;
	xor.b64  	%rd32116, %rd32115, %rd32113;
	mul.lo.s64 	%rd32117, %rd32116, 1099511628211;
	shr.u64 	%rd32118, %rd32090, 56;
	xor.b64  	%rd32119, %rd32118, %rd32117;
	mul.lo.s64 	%rd37605, %rd32119, 1099511628211;
$L__BB24_783:
	setp.lt.u64 	%p1459, %rd37599, %rd37605;
	mov.u64 	%rd37677, %rd37421;
	@%p1459 bra 	$L__BB24_784;
	bra.uni 	$L__BB24_789;
$L__BB24_784:
	mov.u64 	%rd37677, %rd37678;
	mov.u64 	%rd37678, %rd37421;
	bra.uni 	$L__BB24_789;
$L__BB24_785:
	setp.eq.s32 	%p1460, %r118, 0;
	mov.u64 	%rd37677, %rd37421;
	@%p1460 bra 	$L__BB24_789;
	mov.b64 	%rd37609, 0;
$L__BB24_787:
	shl.b64 	%rd32121, %rd37609, 3;
	add.s64 	%rd32122, %rd37421, %rd32121;
	ld.u64 	%rd32123, [%rd32122];
	add.s64 	%rd32124, %rd37678, %rd32121;
	ld.u64 	%rd32125, [%rd32124];
	setp.lt.u64 	%p1461, %rd32123, %rd32125;
	@%p1461 bra 	$L__BB24_784;
	add.s64 	%rd37609, %rd37609, 1;
	setp.eq.s64 	%p1462, %rd37609, %rd13;
	mov.u64 	%rd37677, %rd37421;
	@%p1462 bra 	$L__BB24_789;
	bra.uni 	$L__BB24_787;
$L__BB24_789:
	setp.eq.s64 	%p1463, %rd3822, 1;
	mov.b64 	%rd37614, -3750763034362895579;
	mov.b64 	%rd37615, 0;
	@%p1463 bra 	$L__BB24_792;
	and.b64  	%rd37615, %rd3822, -2;
	mov.b64 	%rd37614, -3750763034362895579;
	mov.b64 	%rd37612, 0;
$L__BB24_791:
	shl.b64 	%rd32131, %rd37612, 3;
	add.s64 	%rd32132, %rd37448, %rd32131;
	ld.u64 	%rd32133, [%rd32132];
	and.b64  	%rd32134, %rd32133, 255;
	xor.b64  	%rd32135, %rd32134, %rd37614;
	mul.lo.s64 	%rd32136, %rd32135, 1099511628211;
	shr.u64 	%rd32137, %rd32133, 8;
	and.b64  	%rd32138, %rd32137, 255;
	xor.b64  	%rd32139, %rd32138, %rd32136;
	mul.lo.s64 	%rd32140, %rd32139, 1099511628211;
	shr.u64 	%rd32141, %rd32133, 16;
	and.b64  	%rd32142, %rd32141, 255;
	xor.b64  	%rd32143, %rd32142, %rd32140;
	mul.lo.s64 	%rd32144, %rd32143, 1099511628211;
	shr.u64 	%rd32145, %rd32133, 24;
	and.b64  	%rd32146, %rd32145, 255;
	xor.b64  	%rd32147, %rd32146, %rd32144;
	mul.lo.s64 	%rd32148, %rd32147, 1099511628211;
	shr.u64 	%rd32149, %rd32133, 32;
	and.b64  	%rd32150, %rd32149, 255;
	xor.b64  	%rd32151, %rd32150, %rd32148;
	mul.lo.s64 	%rd32152, %rd32151, 1099511628211;
	shr.u64 	%rd32153, %rd32133, 40;
	and.b64  	%rd32154, %rd32153, 255;
	xor.b64  	%rd32155, %rd32154, %rd32152;
	mul.lo.s64 	%rd32156, %rd32155, 1099511628211;
	shr.u64 	%rd32157, %rd32133, 48;
	and.b64  	%rd32158, %rd32157, 255;
	xor.b64  	%rd32159, %rd32158, %rd32156;
	mul.lo.s64 	%rd32160, %rd32159, 1099511628211;
	shr.u64 	%rd32161, %rd32133, 56;
	xor.b64  	%rd32162, %rd32161, %rd32160;
	mul.lo.s64 	%rd32163, %rd32162, 1099511628211;
	ld.u64 	%rd32164, [%rd32132+8];
	and.b64  	%rd32165, %rd32164, 255;
	xor.b64  	%rd32166, %rd32165, %rd32163;
	mul.lo.s64 	%rd32167, %rd32166, 1099511628211;
	shr.u64 	%rd32168, %rd32164, 8;
	and.b64  	%rd32169, %rd32168, 255;
	xor.b64  	%rd32170, %rd32169, %rd32167;
	mul.lo.s64 	%rd32171, %rd32170, 1099511628211;
	shr.u64 	%rd32172, %rd32164, 16;
	and.b64  	%rd32173, %rd32172, 255;
	xor.b64  	%rd32174, %rd32173, %rd32171;
	mul.lo.s64 	%rd32175, %rd32174, 1099511628211;
	shr.u64 	%rd32176, %rd32164, 24;
	and.b64  	%rd32177, %rd32176, 255;
	xor.b64  	%rd32178, %rd32177, %rd32175;
	mul.lo.s64 	%rd32179, %rd32178, 1099511628211;
	shr.u64 	%rd32180, %rd32164, 32;
	and.b64  	%rd32181, %rd32180, 255;
	xor.b64  	%rd32182, %rd32181, %rd32179;
	mul.lo.s64 	%rd32183, %rd32182, 1099511628211;
	shr.u64 	%rd32184, %rd32164, 40;
	and.b64  	%rd32185, %rd32184, 255;
	xor.b64  	%rd32186, %rd32185, %rd32183;
	mul.lo.s64 	%rd32187, %rd32186, 1099511628211;
	shr.u64 	%rd32188, %rd32164, 48;
	and.b64  	%rd32189, %rd32188, 255;
	xor.b64  	%rd32190, %rd32189, %rd32187;
	mul.lo.s64 	%rd32191, %rd32190, 1099511628211;
	shr.u64 	%rd32192, %rd32164, 56;
	xor.b64  	%rd32193, %rd32192, %rd32191;
	mul.lo.s64 	%rd37614, %rd32193, 1099511628211;
	add.s64 	%rd37612, %rd37612, 2;
	setp.ne.s64 	%p1464, %rd37612, %rd37615;
	@%p1464 bra 	$L__BB24_791;
$L__BB24_792:
	setp.eq.s64 	%p1465, %rd124, 0;
	@%p1465 bra 	$L__BB24_794;
	shl.b64 	%rd32194, %rd37615, 3;
	add.s64 	%rd32195, %rd37448, %rd32194;
	ld.u64 	%rd32196, [%rd32195];
	and.b64  	%rd32197, %rd32196, 255;
	xor.b64  	%rd32198, %rd32197, %rd37614;
	mul.lo.s64 	%rd32199, %rd32198, 1099511628211;
	shr.u64 	%rd32200, %rd32196, 8;
	and.b64  	%rd32201, %rd32200, 255;
	xor.b64  	%rd32202, %rd32201, %rd32199;
	mul.lo.s64 	%rd32203, %rd32202, 1099511628211;
	shr.u64 	%rd32204, %rd32196, 16;
	and.b64  	%rd32205, %rd32204, 255;
	xor.b64  	%rd32206, %rd32205, %rd32203;
	mul.lo.s64 	%rd32207, %rd32206, 1099511628211;
	shr.u64 	%rd32208, %rd32196, 24;
	and.b64  	%rd32209, %rd32208, 255;
	xor.b64  	%rd32210, %rd32209, %rd32207;
	mul.lo.s64 	%rd32211, %rd32210, 1099511628211;
	shr.u64 	%rd32212, %rd32196, 32;
	and.b64  	%rd32213, %rd32212, 255;
	xor.b64  	%rd32214, %rd32213, %rd32211;
	mul.lo.s64 	%rd32215, %rd32214, 1099511628211;
	shr.u64 	%rd32216, %rd32196, 40;
	and.b64  	%rd32217, %rd32216, 255;
	xor.b64  	%rd32218, %rd32217, %rd32215;
	mul.lo.s64 	%rd32219, %rd32218, 1099511628211;
	shr.u64 	%rd32220, %rd32196, 48;
	and.b64  	%rd32221, %rd32220, 255;
	xor.b64  	%rd32222, %rd32221, %rd32219;
	mul.lo.s64 	%rd32223, %rd32222, 1099511628211;
	shr.u64 	%rd32224, %rd32196, 56;
	xor.b64  	%rd32225, %rd32224, %rd32223;
	mul.lo.s64 	%rd37614, %rd32225, 1099511628211;
$L__BB24_794:
	setp.eq.s64 	%p1466, %rd3822, 1;
	mov.b64 	%rd37620, -3750763034362895579;
	mov.b64 	%rd37621, 0;
	@%p1466 bra 	$L__BB24_797;
	and.b64  	%rd37621, %rd3822, -2;
	mov.b64 	%rd37620, -3750763034362895579;
	mov.b64 	%rd37618, 0;
$L__BB24_796:
	shl.b64 	%rd32231, %rd37618, 3;
	add.s64 	%rd32232, %rd37676, %rd32231;
	ld.u64 	%rd32233, [%rd32232];
	and.b64  	%rd32234, %rd32233, 255;
	xor.b64  	%rd32235, %rd32234, %rd37620;
	mul.lo.s64 	%rd32236, %rd32235, 1099511628211;
	shr.u64 	%rd32237, %rd32233, 8;
	and.b64  	%rd32238, %rd32237, 255;
	xor.b64  	%rd32239, %rd32238, %rd32236;
	mul.lo.s64 	%rd32240, %rd32239, 1099511628211;
	shr.u64 	%rd32241, %rd32233, 16;
	and.b64  	%rd32242, %rd32241, 255;
	xor.b64  	%rd32243, %rd32242, %rd32240;
	mul.lo.s64 	%rd32244, %rd32243, 1099511628211;
	shr.u64 	%rd32245, %rd32233, 24;
	and.b64  	%rd32246, %rd32245, 255;
	xor.b64  	%rd32247, %rd32246, %rd32244;
	mul.lo.s64 	%rd32248, %rd32247, 1099511628211;
	shr.u64 	%rd32249, %rd32233, 32;
	and.b64  	%rd32250, %rd32249, 255;
	xor.b64  	%rd32251, %rd32250, %rd32248;
	mul.lo.s64 	%rd32252, %rd32251, 1099511628211;
	shr.u64 	%rd32253, %rd32233, 40;
	and.b64  	%rd32254, %rd32253, 255;
	xor.b64  	%rd32255, %rd32254, %rd32252;
	mul.lo.s64 	%rd32256, %rd32255, 1099511628211;
	shr.u64 	%rd32257, %rd32233, 48;
	and.b64  	%rd32258, %rd32257, 255;
	xor.b64  	%rd32259, %rd32258, %rd32256;
	mul.lo.s64 	%rd32260, %rd32259, 1099511628211;
	shr.u64 	%rd32261, %rd32233, 56;
	xor.b64  	%rd32262, %rd32261, %rd32260;
	mul.lo.s64 	%rd32263, %rd32262, 1099511628211;
	ld.u64 	%rd32264, [%rd32232+8];
	and.b64  	%rd32265, %rd32264, 255;
	xor.b64  	%rd32266, %rd32265, %rd32263;
	mul.lo.s64 	%rd32267, %rd32266, 1099511628211;
	shr.u64 	%rd32268, %rd32264, 8;
	and.b64  	%rd32269, %rd32268, 255;
	xor.b64  	%rd32270, %rd32269, %rd32267;
	mul.lo.s64 	%rd32271, %rd32270, 1099511628211;
	shr.u64 	%rd32272, %rd32264, 16;
	and.b64  	%rd32273, %rd32272, 255;
	xor.b64  	%rd32274, %rd32273, %rd32271;
	mul.lo.s64 	%rd32275, %rd32274, 1099511628211;
	shr.u64 	%rd32276, %rd32264, 24;
	and.b64  	%rd32277, %rd32276, 255;
	xor.b64  	%rd32278, %rd32277, %rd32275;
	mul.lo.s64 	%rd32279, %rd32278, 1099511628211;
	shr.u64 	%rd32280, %rd32264, 32;
	and.b64  	%rd32281, %rd32280, 255;
	xor.b64  	%rd32282, %rd32281, %rd32279;
	mul.lo.s64 	%rd32283, %rd32282, 1099511628211;
	shr.u64 	%rd32284, %rd32264, 40;
	and.b64  	%rd32285, %rd32284, 255;
	xor.b64  	%rd32286, %rd32285, %rd32283;
	mul.lo.s64 	%rd32287, %rd32286, 1099511628211;
	shr.u64 	%rd32288, %rd32264, 48;
	and.b64  	%rd32289, %rd32288, 255;
	xor.b64  	%rd32290, %rd32289, %rd32287;
	mul.lo.s64 	%rd32291, %rd32290, 1099511628211;
	shr.u64 	%rd32292, %rd32264, 56;
	xor.b64  	%rd32293, %rd32292, %rd32291;
	mul.lo.s64 	%rd37620, %rd32293, 1099511628211;
	add.s64 	%rd37618, %rd37618, 2;
	setp.ne.s64 	%p1467, %rd37618, %rd37621;
	@%p1467 bra 	$L__BB24_796;
$L__BB24_797:
	setp.eq.s64 	%p1468, %rd124, 0;
	@%p1468 bra 	$L__BB24_799;
	shl.b64 	%rd32294, %rd37621, 3;
	add.s64 	%rd32295, %rd37676, %rd32294;
	ld.u64 	%rd32296, [%rd32295];
	and.b64  	%rd32297, %rd32296, 255;
	xor.b64  	%rd32298, %rd32297, %rd37620;
	mul.lo.s64 	%rd32299, %rd32298, 1099511628211;
	shr.u64 	%rd32300, %rd32296, 8;
	and.b64  	%rd32301, %rd32300, 255;
	xor.b64  	%rd32302, %rd32301, %rd32299;
	mul.lo.s64 	%rd32303, %rd32302, 1099511628211;
	shr.u64 	%rd32304, %rd32296, 16;
	and.b64  	%rd32305, %rd32304, 255;
	xor.b64  	%rd32306, %rd32305, %rd32303;
	mul.lo.s64 	%rd32307, %rd32306, 1099511628211;
	shr.u64 	%rd32308, %rd32296, 24;
	and.b64  	%rd32309, %rd32308, 255;
	xor.b64  	%rd32310, %rd32309, %rd32307;
	mul.lo.s64 	%rd32311, %rd32310, 1099511628211;
	shr.u64 	%rd32312, %rd32296, 32;
	and.b64  	%rd32313, %rd32312, 255;
	xor.b64  	%rd32314, %rd32313, %rd32311;
	mul.lo.s64 	%rd32315, %rd32314, 1099511628211;
	shr.u64 	%rd32316, %rd32296, 40;
	and.b64  	%rd32317, %rd32316, 255;
	xor.b64  	%rd32318, %rd32317, %rd32315;
	mul.lo.s64 	%rd32319, %rd32318, 1099511628211;
	shr.u64 	%rd32320, %rd32296, 48;
	and.b64  	%rd32321, %rd32320, 255;
	xor.b64  	%rd32322, %rd32321, %rd32319;
	mul.lo.s64 	%rd32323, %rd32322, 1099511628211;
	shr.u64 	%rd32324, %rd32296, 56;
	xor.b64  	%rd32325, %rd32324, %rd32323;
	mul.lo.s64 	%rd37620, %rd32325, 1099511628211;
$L__BB24_799:
	setp.eq.s64 	%p1469, %rd37614, %rd37620;
	@%p1469 bra 	$L__BB24_812;
	setp.eq.s64 	%p1470, %rd3822, 1;
	mov.b64 	%rd37626, -3750763034362895579;
	mov.b64 	%rd37627, 0;
	@%p1470 bra 	$L__BB24_803;
	and.b64  	%rd37627, %rd3822, -2;
	mov.b64 	%rd37626, -3750763034362895579;
	mov.b64 	%rd37624, 0;
$L__BB24_802:
	shl.b64 	%rd32331, %rd37624, 3;
	add.s64 	%rd32332, %rd37448, %rd32331;
	ld.u64 	%rd32333, [%rd32332];
	and.b64  	%rd32334, %rd32333, 255;
	xor.b64  	%rd32335, %rd32334, %rd37626;
	mul.lo.s64 	%rd32336, %rd32335, 1099511628211;
	shr.u64 	%rd32337, %rd32333, 8;
	and.b64  	%rd32338, %rd32337, 255;
	xor.b64  	%rd32339, %rd32338, %rd32336;
	mul.lo.s64 	%rd32340, %rd32339, 1099511628211;
	shr.u64 	%rd32341, %rd32333, 16;
	and.b64  	%rd32342, %rd32341, 255;
	xor.b64  	%rd32343, %rd32342, %rd32340;
	mul.lo.s64 	%rd32344, %rd32343, 1099511628211;
	shr.u64 	%rd32345, %rd32333, 24;
	and.b64  	%rd32346, %rd32345, 255;
	xor.b64  	%rd32347, %rd32346, %rd32344;
	mul.lo.s64 	%rd32348, %rd32347, 1099511628211;
	shr.u64 	%rd32349, %rd32333, 32;
	and.b64  	%rd32350, %rd32349, 255;
	xor.b64  	%rd32351, %rd32350, %rd32348;
	mul.lo.s64 	%rd32352, %rd32351, 1099511628211;
	shr.u64 	%rd32353, %rd32333, 40;
	and.b64  	%rd32354, %rd32353, 255;
	xor.b64  	%rd32355, %rd32354, %rd32352;
	mul.lo.s64 	%rd32356, %rd32355, 1099511628211;
	shr.u64 	%rd32357, %rd32333, 48;
	and.b64  	%rd32358, %rd32357, 255;
	xor.b64  	%rd32359, %rd32358, %rd32356;
	mul.lo.s64 	%rd32360, %rd32359, 1099511628211;
	shr.u64 	%rd32361, %rd32333, 56;
	xor.b64  	%rd32362, %rd32361, %rd32360;
	mul.lo.s64 	%rd32363, %rd32362, 1099511628211;
	ld.u64 	%rd32364, [%rd32332+8];
	and.b64  	%rd32365, %rd32364, 255;
	xor.b64  	%rd32366, %rd32365, %rd32363;
	mul.lo.s64 	%rd32367, %rd32366, 1099511628211;
	shr.u64 	%rd32368, %rd32364, 8;
	and.b64  	%rd32369, %rd32368, 255;
	xor.b64  	%rd32370, %rd32369, %rd32367;
	mul.lo.s64 	%rd32371, %rd32370, 1099511628211;
	shr.u64 	%rd32372, %rd32364, 16;
	and.b64  	%rd32373, %rd32372, 255;
	xor.b64  	%rd32374, %rd32373, %rd32371;
	mul.lo.s64 	%rd32375, %rd32374, 1099511628211;
	shr.u64 	%rd32376, %rd32364, 24;
	and.b64  	%rd32377, %rd32376, 255;
	xor.b64  	%rd32378, %rd32377, %rd32375;
	mul.lo.s64 	%rd32379, %rd32378, 1099511628211;
	shr.u64 	%rd32380, %rd32364, 32;
	and.b64  	%rd32381, %rd32380, 255;
	xor.b64  	%rd32382, %rd32381, %rd32379;
	mul.lo.s64 	%rd32383, %rd32382, 1099511628211;
	shr.u64 	%rd32384, %rd32364, 40;
	and.b64  	%rd32385, %rd32384, 255;
	xor.b64  	%rd32386, %rd32385, %rd32383;
	mul.lo.s64 	%rd32387, %rd32386, 1099511628211;
	shr.u64 	%rd32388, %rd32364, 48;
	and.b64  	%rd32389, %rd32388, 255;
	xor.b64  	%rd32390, %rd32389, %rd32387;
	mul.lo.s64 	%rd32391, %rd32390, 1099511628211;
	shr.u64 	%rd32392, %rd32364, 56;
	xor.b64  	%rd32393, %rd32392, %rd32391;
	mul.lo.s64 	%rd37626, %rd32393, 1099511628211;
	add.s64 	%rd37624, %rd37624, 2;
	setp.ne.s64 	%p1471, %rd37624, %rd37627;
	@%p1471 bra 	$L__BB24_802;
$L__BB24_803:
	setp.eq.s64 	%p1472, %rd124, 0;
	@%p1472 bra 	$L__BB24_805;
	shl.b64 	%rd32394, %rd37627, 3;
	add.s64 	%rd32395, %rd37448, %rd32394;
	ld.u64 	%rd32396, [%rd32395];
	and.b64  	%rd32397, %rd32396, 255;
	xor.b64  	%rd32398, %rd32397, %rd37626;
	mul.lo.s64 	%rd32399, %rd32398, 1099511628211;
	shr.u64 	%rd32400, %rd32396, 8;
	and.b64  	%rd32401, %rd32400, 255;
	xor.b64  	%rd32402, %rd32401, %rd32399;
	mul.lo.s64 	%rd32403, %rd32402, 1099511628211;
	shr.u64 	%rd32404, %rd32396, 16;
	and.b64  	%rd32405, %rd32404, 255;
	xor.b64  	%rd32406, %rd32405, %rd32403;
	mul.lo.s64 	%rd32407, %rd32406, 1099511628211;
	shr.u64 	%rd32408, %rd32396, 24;
	and.b64  	%rd32409, %rd32408, 255;
	xor.b64  	%rd32410, %rd32409, %rd32407;
	mul.lo.s64 	%rd32411, %rd32410, 1099511628211;
	shr.u64 	%rd32412, %rd32396, 32;
	and.b64  	%rd32413, %rd32412, 255;
	xor.b64  	%rd32414, %rd32413, %rd32411;
	mul.lo.s64 	%rd32415, %rd32414, 1099511628211;
	shr.u64 	%rd32416, %rd32396, 40;
	and.b64  	%rd32417, %rd32416, 255;
	xor.b64  	%rd32418, %rd32417, %rd32415;
	mul.lo.s64 	%rd32419, %rd32418, 1099511628211;
	shr.u64 	%rd32420, %rd32396, 48;
	and.b64  	%rd32421, %rd32420, 255;
	xor.b64  	%rd32422, %rd32421, %rd32419;
	mul.lo.s64 	%rd32423, %rd32422, 1099511628211;
	shr.u64 	%rd32424, %rd32396, 56;
	xor.b64  	%rd32425, %rd32424, %rd32423;
	mul.lo.s64 	%rd37626, %rd32425, 1099511628211;
$L__BB24_805:
	setp.eq.s64 	%p1473, %rd3822, 1;
	mov.b64 	%rd37632, -3750763034362895579;
	mov.b64 	%rd37633, 0;
	@%p1473 bra 	$L__BB24_808;
	and.b64  	%rd37633, %rd3822, -2;
	mov.b64 	%rd37632, -3750763034362895579;
	mov.b64 	%rd37630, 0;
$L__BB24_807:
	shl.b64 	%rd32431, %rd37630, 3;
	add.s64 	%rd32432, %rd37676, %rd32431;
	ld.u64 	%rd32433, [%rd32432];
	and.b64  	%rd32434, %rd32433, 255;
	xor.b64  	%rd32435, %rd32434, %rd37632;
	mul.lo.s64 	%rd32436, %rd32435, 1099511628211;
	shr.u64 	%rd32437, %rd32433, 8;
	and.b64  	%rd32438, %rd32437, 255;
	xor.b64  	%rd32439, %rd32438, %rd32436;
	mul.lo.s64 	%rd32440, %rd32439, 1099511628211;
	shr.u64 	%rd32441, %rd32433, 16;
	and.b64  	%rd32442, %rd32441, 255;
	xor.b64  	%rd32443, %rd32442, %rd32440;
	mul.lo.s64 	%rd32444, %rd32443, 1099511628211;
	shr.u64 	%rd32445, %rd32433, 24;
	and.b64  	%rd32446, %rd32445, 255;
	xor.b64  	%rd32447, %rd32446, %rd32444;
	mul.lo.s64 	%rd32448, %rd32447, 1099511628211;
	shr.u64 	%rd32449, %rd32433, 32;
	and.b64  	%rd32450, %rd32449, 255;
	xor.b64  	%rd32451, %rd32450, %rd32448;
	mul.lo.s64 	%rd32452, %rd32451, 1099511628211;
	shr.u64 	%rd32453, %rd32433, 40;
	and.b64  	%rd32454, %rd32453, 255;
	xor.b64  	%rd32455, %rd32454, %rd32452;
	mul.lo.s64 	%rd32456, %rd32455, 1099511628211;
	shr.u64 	%rd32457, %rd32433, 48;
	and.b64  	%rd32458, %rd32457, 255;
	xor.b64  	%rd32459, %rd32458, %rd32456;
	mul.lo.s64 	%rd32460, %rd32459, 1099511628211;
	shr.u64 	%rd32461, %rd32433, 56;
	xor.b64  	%rd32462, %rd32461, %rd32460;
	mul.lo.s64 	%rd32463, %rd32462, 1099511628211;
	ld.u64 	%rd32464, [%rd32432+8];
	and.b64  	%rd32465, %rd32464, 255;
	xor.b64  	%rd32466, %rd32465, %rd32463;
	mul.lo.s64 	%rd32467, %rd32466, 1099511628211;
	shr.u64 	%rd32468, %rd32464, 8;
	and.b64  	%rd32469, %rd32468, 255;
	xor.b64  	%rd32470, %rd32469, %rd32467;
	mul.lo.s64 	%rd32471, %rd32470, 1099511628211;
	shr.u64 	%rd32472, %rd32464, 16;
	and.b64  	%rd32473, %rd32472, 255;
	xor.b64  	%rd32474, %rd32473, %rd32471;
	mul.lo.s64 	%rd32475, %rd32474, 1099511628211;
	shr.u64 	%rd32476, %rd32464, 24;
	and.b64  	%rd32477, %rd32476, 255;
	xor.b64  	%rd32478, %rd32477, %rd32475;
	mul.lo.s64 	%rd32479, %rd32478, 1099511628211;
	shr.u64 	%rd32480, %rd32464, 32;
	and.b64  	%rd32481, %rd32480, 255;
	xor.b64  	%rd32482, %rd32481, %rd32479;
	mul.lo.s64 	%rd32483, %rd32482, 1099511628211;
	shr.u64 	%rd32484, %rd32464, 40;
	and.b64  	%rd32485, %rd32484, 255;
	xor.b64  	%rd32486, %rd32485, %rd32483;
	mul.lo.s64 	%rd32487, %rd32486, 1099511628211;
	shr.u64 	%rd32488, %rd32464, 48;
	and.b64  	%rd32489, %rd32488, 255;
	xor.b64  	%rd32490, %rd32489, %rd32487;
	mul.lo.s64 	%rd32491, %rd32490, 1099511628211;
	shr.u64 	%rd32492, %rd32464, 56;
	xor.b64  	%rd32493, %rd32492, %rd32491;
	mul.lo.s64 	%rd37632, %rd32493, 1099511628211;
	add.s64 	%rd37630, %rd37630, 2;
	setp.ne.s64 	%p1474, %rd37630, %rd37633;
	@%p1474 bra 	$L__BB24_807;
$L__BB24_808:
	setp.eq.s64 	%p1475, %rd124, 0;
	@%p1475 bra 	$L__BB24_810;
	shl.b64 	%rd32494, %rd37633, 3;
	add.s64 	%rd32495, %rd37676, %rd32494;
	ld.u64 	%rd32496, [%rd32495];
	and.b64  	%rd32497, %rd32496, 255;
	xor.b64  	%rd32498, %rd32497, %rd37632;
	mul.lo.s64 	%rd32499, %rd32498, 1099511628211;
	shr.u64 	%rd32500, %rd32496, 8;
	and.b64  	%rd32501, %rd32500, 255;
	xor.b64  	%rd32502, %rd32501, %rd32499;
	mul.lo.s64 	%rd32503, %rd32502, 1099511628211;
	shr.u64 	%rd32504, %rd32496, 16;
	and.b64  	%rd32505, %rd32504, 255;
	xor.b64  	%rd32506, %rd32505, %rd32503;
	mul.lo.s64 	%rd32507, %rd32506, 1099511628211;
	shr.u64 	%rd32508, %rd32496, 24;
	and.b64  	%rd32509, %rd32508, 255;
	xor.b64  	%rd32510, %rd32509, %rd32507;
	mul.lo.s64 	%rd32511, %rd32510, 1099511628211;
	shr.u64 	%rd32512, %rd32496, 32;
	and.b64  	%rd32513, %rd32512, 255;
	xor.b64  	%rd32514, %rd32513, %rd32511;
	mul.lo.s64 	%rd32515, %rd32514, 1099511628211;
	shr.u64 	%rd32516, %rd32496, 40;
	and.b64  	%rd32517, %rd32516, 255;
	xor.b64  	%rd32518, %rd32517, %rd32515;
	mul.lo.s64 	%rd32519, %rd32518, 1099511628211;
	shr.u64 	%rd32520, %rd32496, 48;
	and.b64  	%rd32521, %rd32520, 255;
	xor.b64  	%rd32522, %rd32521, %rd32519;
	mul.lo.s64 	%rd32523, %rd32522, 1099511628211;
	shr.u64 	%rd32524, %rd32496, 56;
	xor.b64  	%rd32525, %rd32524, %rd32523;
	mul.lo.s64 	%rd37632, %rd32525, 1099511628211;
$L__BB24_810:
	setp.lt.u64 	%p1476, %rd37626, %rd37632;
	mov.u64 	%rd37675, %rd37448;
	@%p1476 bra 	$L__BB24_811;
	bra.uni 	$L__BB24_816;
$L__BB24_811:
	mov.u64 	%rd37675, %rd37676;
	mov.u64 	%rd37676, %rd37448;
	bra.uni 	$L__BB24_816;
$L__BB24_812:
	setp.eq.s32 	%p1477, %r118, 0;
	mov.u64 	%rd37675, %rd37448;
	@%p1477 bra 	$L__BB24_816;
	mov.b64 	%rd37636, 0;
$L__BB24_814:
	shl.b64 	%rd32527, %rd37636, 3;
	add.s64 	%rd32528, %rd37448, %rd32527;
	ld.u64 	%rd32529, [%rd32528];
	add.s64 	%rd32530, %rd37676, %rd32527;
	ld.u64 	%rd32531, [%rd32530];
	setp.lt.u64 	%p1478, %rd32529, %rd32531;
	@%p1478 bra 	$L__BB24_811;
	add.s64 	%rd37636, %rd37636, 1;
	setp.eq.s64 	%p1479, %rd37636, %rd13;
	mov.u64 	%rd37675, %rd37448;
	@%p1479 bra 	$L__BB24_816;
	bra.uni 	$L__BB24_814;
$L__BB24_816:
	setp.eq.s64 	%p1480, %rd3822, 1;
	mov.b64 	%rd37641, -3750763034362895579;
	mov.b64 	%rd37642, 0;
	@%p1480 bra 	$L__BB24_819;
	and.b64  	%rd37642, %rd3822, -2;
	mov.b64 	%rd37641, -3750763034362895579;
	mov.b64 	%rd37639, 0;
$L__BB24_818:
	shl.b64 	%rd32537, %rd37639, 3;
	add.s64 	%rd32538, %rd37475, %rd32537;
	ld.u64 	%rd32539, [%rd32538];
	and.b64  	%rd32540, %rd32539, 255;
	xor.b64  	%rd32541, %rd32540, %rd37641;
	mul.lo.s64 	%rd32542, %rd32541, 1099511628211;
	shr.u64 	%rd32543, %rd32539, 8;
	and.b64  	%rd32544, %rd32543, 255;
	xor.b64  	%rd32545, %rd32544, %rd32542;
	mul.lo.s64 	%rd32546, %rd32545, 1099511628211;
	shr.u64 	%rd32547, %rd32539, 16;
	and.b64  	%rd32548, %rd32547, 255;
	xor.b64  	%rd32549, %rd32548, %rd32546;
	mul.lo.s64 	%rd32550, %rd32549, 1099511628211;
	shr.u64 	%rd32551, %rd32539, 24;
	and.b64  	%rd32552, %rd32551, 255;
	xor.b64  	%rd32553, %rd32552, %rd32550;
	mul.lo.s64 	%rd32554, %rd32553, 1099511628211;
	shr.u64 	%rd32555, %rd32539, 32;
	and.b64  	%rd32556, %rd32555, 255;
	xor.b64  	%rd32557, %rd32556, %rd32554;
	mul.lo.s64 	%rd32558, %rd32557, 1099511628211;
	shr.u64 	%rd32559, %rd32539, 40;
	and.b64  	%rd32560, %rd32559, 255;
	xor.b64  	%rd32561, %rd32560, %rd32558;
	mul.lo.s64 	%rd32562, %rd32561, 1099511628211;
	shr.u64 	%rd32563, %rd32539, 48;
	and.b64  	%rd32564, %rd32563, 255;
	xor.b64  	%rd32565, %rd32564, %rd32562;
	mul.lo.s64 	%rd32566, %rd32565, 1099511628211;
	shr.u64 	%rd32567, %rd32539, 56;
	xor.b64  	%rd32568, %rd32567, %rd32566;
	mul.lo.s64 	%rd32569, %rd32568, 1099511628211;
	ld.u64 	%rd32570, [%rd32538+8];
	and.b64  	%rd32571, %rd32570, 255;
	xor.b64  	%rd32572, %rd32571, %rd32569;
	mul.lo.s64 	%rd32573, %rd32572, 1099511628211;
	shr.u64 	%rd32574, %rd32570, 8;
	and.b64  	%rd32575, %rd32574, 255;
	xor.b64  	%rd32576, %rd32575, %rd32573;
	mul.lo.s64 	%rd32577, %rd32576, 1099511628211;
	shr.u64 	%rd32578, %rd32570, 16;
	and.b64  	%rd32579, %rd32578, 255;
	xor.b64  	%rd32580, %rd32579, %rd32577;
	mul.lo.s64 	%rd32581, %rd32580, 1099511628211;
	shr.u64 	%rd32582, %rd32570, 24;
	and.b64  	%rd32583, %rd32582, 255;
	xor.b64  	%rd32584, %rd32583, %rd32581;
	mul.lo.s64 	%rd32585, %rd32584, 1099511628211;
	shr.u64 	%rd32586, %rd32570, 32;
	and.b64  	%rd32587, %rd32586, 255;
	xor.b64  	%rd32588, %rd32587, %rd32585;
	mul.lo.s64 	%rd32589, %rd32588, 1099511628211;
	shr.u64 	%rd32590, %rd32570, 40;
	and.b64  	%rd32591, %rd32590, 255;
	xor.b64  	%rd32592, %rd32591, %rd32589;
	mul.lo.s64 	%rd32593, %rd32592, 1099511628211;
	shr.u64 	%rd32594, %rd32570, 48;
	and.b64  	%rd32595, %rd32594, 255;
	xor.b64  	%rd32596, %rd32595, %rd32593;
	mul.lo.s64 	%rd32597, %rd32596, 1099511628211;
	shr.u64 	%rd32598, %rd32570, 56;
	xor.b64  	%rd32599, %rd32598, %rd32597;
	mul.lo.s64 	%rd37641, %rd32599, 1099511628211;
	add.s64 	%rd37639, %rd37639, 2;
	setp.ne.s64 	%p1481, %rd37639, %rd37642;
	@%p1481 bra 	$L__BB24_818;
$L__BB24_819:
	setp.eq.s64 	%p1482, %rd124, 0;
	@%p1482 bra 	$L__BB24_821;
	shl.b64 	%rd32600, %rd37642, 3;
	add.s64 	%rd32601, %rd37475, %rd32600;
	ld.u64 	%rd32602, [%rd32601];
	and.b64  	%rd32603, %rd32602, 255;
	xor.b64  	%rd32604, %rd32603, %rd37641;
	mul.lo.s64 	%rd32605, %rd32604, 1099511628211;
	shr.u64 	%rd32606, %rd32602, 8;
	and.b64  	%rd32607, %rd32606, 255;
	xor.b64  	%rd32608, %rd32607, %rd32605;
	mul.lo.s64 	%rd32609, %rd32608, 1099511628211;
	shr.u64 	%rd32610, %rd32602, 16;
	and.b64  	%rd32611, %rd32610, 255;
	xor.b64  	%rd32612, %rd32611, %rd32609;
	mul.lo.s64 	%rd32613, %rd32612, 1099511628211;
	shr.u64 	%rd32614, %rd32602, 24;
	and.b64  	%rd32615, %rd32614, 255;
	xor.b64  	%rd32616, %rd32615, %rd32613;
	mul.lo.s64 	%rd32617, %rd32616, 1099511628211;
	shr.u64 	%rd32618, %rd32602, 32;
	and.b64  	%rd32619, %rd32618, 255;
	xor.b64  	%rd32620, %rd32619, %rd32617;
	mul.lo.s64 	%rd32621, %rd32620, 1099511628211;
	shr.u64 	%rd32622, %rd32602, 40;
	and.b64  	%rd32623, %rd32622, 255;
	xor.b64  	%rd32624, %rd32623, %rd32621;
	mul.lo.s64 	%rd32625, %rd32624, 1099511628211;
	shr.u64 	%rd32626, %rd32602, 48;
	and.b64  	%rd32627, %rd32626, 255;
	xor.b64  	%rd32628, %rd32627, %rd32625;
	mul.lo.s64 	%rd32629, %rd32628, 1099511628211;
	shr.u64 	%rd32630, %rd32602, 56;
	xor.b64  	%rd32631, %rd32630, %rd32629;
	mul.lo.s64 	%rd37641, %rd32631, 1099511628211;
$L__BB24_821:
	setp.eq.s64 	%p1483, %rd3822, 1;
	mov.b64 	%rd37647, -3750763034362895579;
	mov.b64 	%rd37648, 0;
	@%p1483 bra 	$L__BB24_824;
	and.b64  	%rd37648, %rd3822, -2;
	mov.b64 	%rd37647, -3750763034362895579;
	mov.b64 	%rd37645, 0;
$L__BB24_823:
	shl.b64 	%rd32637, %rd37645, 3;
	add.s64 	%rd32638, %rd37666, %rd32637;
	ld.u64 	%rd32639, [%rd32638];
	and.b64  	%rd32640, %rd32639, 255;
	xor.b64  	%rd32641, %rd32640, %rd37647;
	mul.lo.s64 	%rd32642, %rd32641, 1099511628211;
	shr.u64 	%rd32643, %rd32639, 8;
	and.b64  	%rd32644, %rd32643, 255;
	xor.b64  	%rd32645, %rd32644, %rd32642;
	mul.lo.s64 	%rd32646, %rd32645, 1099511628211;
	shr.u64 	%rd32647, %rd32639, 16;
	and.b64  	%rd32648, %rd32647, 255;
	xor.b64  	%rd32649, %rd32648, %rd32646;
	mul.lo.s64 	%rd32650, %rd32649, 1099511628211;
	shr.u64 	%rd32651, %rd32639, 24;
	and.b64  	%rd32652, %rd32651, 255;
	xor.b64  	%rd32653, %rd32652, %rd32650;
	mul.lo.s64 	%rd32654, %rd32653, 1099511628211;
	shr.u64 	%rd32655, %rd32639, 32;
	and.b64  	%rd32656, %rd32655, 255;
	xor.b64  	%rd32657, %rd32656, %rd32654;
	mul.lo.s64 	%rd32658, %rd32657, 1099511628211;
	shr.u64 	%rd32659, %rd32639, 40;
	and.b64  	%rd32660, %rd32659, 255;
	xor.b64  	%rd32661, %rd32660, %rd32658;
	mul.lo.s64 	%rd32662, %rd32661, 1099511628211;
	shr.u64 	%rd32663, %rd32639, 48;
	and.b64  	%rd32664, %rd32663, 255;
	xor.b64  	%rd32665, %rd32664, %rd32662;
	mul.lo.s64 	%rd32666, %rd32665, 1099511628211;
	shr.u64 	%rd32667, %rd32639, 56;
	xor.b64  	%rd32668, %rd32667, %rd32666;
	mul.lo.s64 	%rd32669, %rd32668, 1099511628211;
	ld.u64 	%rd32670, [%rd32638+8];
	and.b64  	%rd32671, %rd32670, 255;
	xor.b64  	%rd32672, %rd32671, %rd32669;
	mul.lo.s64 	%rd32673, %rd32672, 1099511628211;
	shr.u64 	%rd32674, %rd32670, 8;
	and.b64  	%rd32675, %rd32674, 255;
	xor.b64  	%rd32676, %rd32675, %rd32673;
	mul.lo.s64 	%rd32677, %rd32676, 1099511628211;
	shr.u64 	%rd32678, %rd32670, 16;
	and.b64  	%rd32679, %rd32678, 255;
	xor.b64  	%rd32680, %rd32679, %rd32677;
	mul.lo.s64 	%rd32681, %rd32680, 1099511628211;
	shr.u64 	%rd32682, %rd32670, 24;
	and.b64  	%rd32683, %rd32682, 255;
	xor.b64  	%rd32684, %rd32683, %rd32681;
	mul.lo.s64 	%rd32685, %rd32684, 1099511628211;
	shr.u64 	%rd32686, %rd32670, 32;
	and.b64  	%rd32687, %rd32686, 255;
	xor.b64  	%rd32688, %rd32687, %rd32685;
	mul.lo.s64 	%rd32689, %rd32688, 1099511628211;
	shr.u64 	%rd32690, %rd32670, 40;
	and.b64  	%rd32691, %rd32690, 255;
	xor.b64  	%rd32692, %rd32691, %rd32689;
	mul.lo.s64 	%rd32693, %rd32692, 1099511628211;
	shr.u64 	%rd32694, %rd32670, 48;
	and.b64  	%rd32695, %rd32694, 255;
	xor.b64  	%rd32696, %rd32695, %rd32693;
	mul.lo.s64 	%rd32697, %rd32696, 1099511628211;
	shr.u64 	%rd32698, %rd32670, 56;
	xor.b64  	%rd32699, %rd32698, %rd32697;
	mul.lo.s64 	%rd37647, %rd32699, 1099511628211;
	add.s64 	%rd37645, %rd37645, 2;
	setp.ne.s64 	%p1484, %rd37645, %rd37648;
	@%p1484 bra 	$L__BB24_823;
$L__BB24_824:
	setp.eq.s64 	%p1485, %rd124, 0;
	@%p1485 bra 	$L__BB24_826;
	shl.b64 	%rd32700, %rd37648, 3;
	add.s64 	%rd32701, %rd37666, %rd32700;
	ld.u64 	%rd32702, [%rd32701];
	and.b64  	%rd32703, %rd32702, 255;
	xor.b64  	%rd32704, %rd32703, %rd37647;
	mul.lo.s64 	%rd32705, %rd32704, 1099511628211;
	shr.u64 	%rd32706, %rd32702, 8;
	and.b64  	%rd32707, %rd32706, 255;
	xor.b64  	%rd32708, %rd32707, %rd32705;
	mul.lo.s64 	%rd32709, %rd32708, 1099511628211;
	shr.u64 	%rd32710, %rd32702, 16;
	and.b64  	%rd32711, %rd32710, 255;
	xor.b64  	%rd32712, %rd32711, %rd32709;
	mul.lo.s64 	%rd32713, %rd32712, 1099511628211;
	shr.u64 	%rd32714, %rd32702, 24;
	and.b64  	%rd32715, %rd32714, 255;
	xor.b64  	%rd32716, %rd32715, %rd32713;
	mul.lo.s64 	%rd32717, %rd32716, 1099511628211;
	shr.u64 	%rd32718, %rd32702, 32;
	and.b64  	%rd32719, %rd32718, 255;
	xor.b64  	%rd32720, %rd32719, %rd32717;
	mul.lo.s64 	%rd32721, %rd32720, 1099511628211;
	shr.u64 	%rd32722, %rd32702, 40;
	and.b64  	%rd32723, %rd32722, 255;
	xor.b64  	%rd32724, %rd32723, %rd32721;
	mul.lo.s64 	%rd32725, %rd32724, 1099511628211;
	shr.u64 	%rd32726, %rd32702, 48;
	and.b64  	%rd32727, %rd32726, 255;
	xor.b64  	%rd32728, %rd32727, %rd32725;
	mul.lo.s64 	%rd32729, %rd32728, 1099511628211;
	shr.u64 	%rd32730, %rd32702, 56;
	xor.b64  	%rd32731, %rd32730, %rd32729;
	mul.lo.s64 	%rd37647, %rd32731, 1099511628211;
$L__BB24_826:
	setp.eq.s64 	%p1486, %rd37641, %rd37647;
	@%p1486 bra 	$L__BB24_839;
	setp.eq.s64 	%p1487, %rd3822, 1;
	mov.b64 	%rd37653, -3750763034362895579;
	mov.b64 	%rd37654, 0;
	@%p1487 bra 	$L__BB24_830;
	and.b64  	%rd37654, %rd3822, -2;
	mov.b64 	%rd37653, -3750763034362895579;
	mov.b64 	%rd37651, 0;
$L__BB24_829:
	shl.b64 	%rd32737, %rd37651, 3;
	add.s64 	%rd32738, %rd37475, %rd32737;
	ld.u64 	%rd32739, [%rd32738];
	and.b64  	%rd32740, %rd32739, 255;
	xor.b64  	%rd32741, %rd32740, %rd37653;
	mul.lo.s64 	%rd32742, %rd32741, 1099511628211;
	shr.u64 	%rd32743, %rd32739, 8;
	and.b64  	%rd32744, %rd32743, 255;
	xor.b64  	%rd32745, %rd32744, %rd32742;
	mul.lo.s64 	%rd32746, %rd32745, 1099511628211;
	shr.u64 	%rd32747, %rd32739, 16;
	and.b64  	%rd32748, %rd32747, 255;
	xor.b64  	%rd32749, %rd32748, %rd32746;
	mul.lo.s64 	%rd32750, %rd32749, 1099511628211;
	shr.u64 	%rd32751, %rd32739, 24;
	and.b64  	%rd32752, %rd32751, 255;
	xor.b64  	%rd32753, %rd32752, %rd32750;
	mul.lo.s64 	%rd32754, %rd32753, 1099511628211;
	shr.u64 	%rd32755, %rd32739, 32;
	and.b64  	%rd32756, %rd32755, 255;
	xor.b64  	%rd32757, %rd32756, %rd32754;
	mul.lo.s64 	%rd32758, %rd32757, 1099511628211;
	shr.u64 	%rd32759, %rd32739, 40;
	and.b64  	%rd32760, %rd32759, 255;
	xor.b64  	%rd32761, %rd32760, %rd32758;
	mul.lo.s64 	%rd32762, %rd32761, 1099511628211;
	shr.u64 	%rd32763, %rd32739, 48;
	and.b64  	%rd32764, %rd32763, 255;
	xor.b64  	%rd32765, %rd32764, %rd32762;
	mul.lo.s64 	%rd32766, %rd32765, 1099511628211;
	shr.u64 	%rd32767, %rd32739, 56;
	xor.b64  	%rd32768, %rd32767, %rd32766;
	mul.lo.s64 	%rd32769, %rd32768, 1099511628211;
	ld.u64 	%rd32770, [%rd32738+8];
	and.b64  	%rd32771, %rd32770, 255;
	xor.b64  	%rd32772, %rd32771, %rd32769;
	mul.lo.s64 	%rd32773, %rd32772, 1099511628211;
	shr.u64 	%rd32774, %rd32770, 8;
	and.b64  	%rd32775, %rd32774, 255;
	xor.b64  	%rd32776, %rd32775, %rd32773;
	mul.lo.s64 	%rd32777, %rd32776, 1099511628211;
	shr.u64 	%rd32778, %rd32770, 16;
	and.b64  	%rd32779, %rd32778, 255;
	xor.b64  	%rd32780, %rd32779, %rd32777;
	mul.lo.s64 	%rd32781, %rd32780, 1099511628211;
	shr.u64 	%rd32782, %rd32770, 24;
	and.b64  	%rd32783, %rd32782, 255;
	xor.b64  	%rd32784, %rd32783, %rd32781;
	mul.lo.s64 	%rd32785, %rd32784, 1099511628211;
	shr.u64 	%rd32786, %rd32770, 32;
	and.b64  	%rd32787, %rd32786, 255;
	xor.b64  	%rd32788, %rd32787, %rd32785;
	mul.lo.s64 	%rd32789, %rd32788, 1099511628211;
	shr.u64 	%rd32790, %rd32770, 40;
	and.b64  	%rd32791, %rd32790, 255;
	xor.b64  	%rd32792, %rd32791, %rd32789;
	mul.lo.s64 	%rd32793, %rd32792, 1099511628211;
	shr.u64 	%rd32794, %rd32770, 48;
	and.b64  	%rd32795, %rd32794, 255;
	xor.b64  	%rd32796, %rd32795, %rd32793;
	mul.lo.s64 	%rd32797, %rd32796, 1099511628211;
	shr.u64 	%rd32798, %rd32770, 56;
	xor.b64  	%rd32799, %rd32798, %rd32797;
	mul.lo.s64 	%rd37653, %rd32799, 1099511628211;
	add.s64 	%rd37651, %rd37651, 2;
	setp.ne.s64 	%p1488, %rd37651, %rd37654;
	@%p1488 bra 	$L__BB24_829;
$L__BB24_830:
	setp.eq.s64 	%p1489, %rd124, 0;
	@%p1489 bra 	$L__BB24_832;
	shl.b64 	%rd32800, %rd37654, 3;
	add.s64 	%rd32801, %rd37475, %rd32800;
	ld.u64 	%rd32802, [%rd32801];
	and.b64  	%rd32803, %rd32802, 255;
	xor.b64  	%rd32804, %rd32803, %rd37653;
	mul.lo.s64 	%rd32805, %rd32804, 1099511628211;
	shr.u64 	%rd32806, %rd32802, 8;
	and.b64  	%rd32807, %rd32806, 255;
	xor.b64  	%rd32808, %rd32807, %rd32805;
	mul.lo.s64 	%rd32809, %rd32808, 1099511628211;
	shr.u64 	%rd32810, %rd32802, 16;
	and.b64  	%rd32811, %rd32810, 255;
	xor.b64  	%rd32812, %rd32811, %rd32809;
	mul.lo.s64 	%rd32813, %rd32812, 1099511628211;
	shr.u64 	%rd32814, %rd32802, 24;
	and.b64  	%rd32815, %rd32814, 255;
	xor.b64  	%rd32816, %rd32815, %rd32813;
	mul.lo.s64 	%rd32817, %rd32816, 1099511628211;
	shr.u64 	%rd32818, %rd32802, 32;
	and.b64  	%rd32819, %rd32818, 255;
	xor.b64  	%rd32820, %rd32819, %rd32817;
	mul.lo.s64 	%rd32821, %rd32820, 1099511628211;
	shr.u64 	%rd32822, %rd32802, 40;
	and.b64  	%rd32823, %rd32822, 255;
	xor.b64  	%rd32824, %rd32823, %rd32821;
	mul.lo.s64 	%rd32825, %rd32824, 1099511628211;
	shr.u64 	%rd32826, %rd32802, 48;
	and.b64  	%rd32827, %rd32826, 255;
	xor.b64  	%rd32828, %rd32827, %rd32825;
	mul.lo.s64 	%rd32829, %rd32828, 1099511628211;
	shr.u64 	%rd32830, %rd32802, 56;
	xor.b64  	%rd32831, %rd32830, %rd32829;
	mul.lo.s64 	%rd37653, %rd32831, 1099511628211;
$L__BB24_832:
	setp.eq.s64 	%p1490, %rd3822, 1;
	mov.b64 	%rd37659, -3750763034362895579;
	mov.b64 	%rd37660, 0;
	@%p1490 bra 	$L__BB24_835;
	and.b64  	%rd37660, %rd3822, -2;
	mov.b64 	%rd37659, -3750763034362895579;
	mov.b64 	%rd37657, 0;
$L__BB24_834:
	shl.b64 	%rd32837, %rd37657, 3;
	add.s64 	%rd32838, %rd37666, %rd32837;
	ld.u64 	%rd32839, [%rd32838];
	and.b64  	%rd32840, %rd32839, 255;
	xor.b64  	%rd32841, %rd32840, %rd37659;
	mul.lo.s64 	%rd32842, %rd32841, 1099511628211;
	shr.u64 	%rd32843, %rd32839, 8;
	and.b64  	%rd32844, %rd32843, 255;
	xor.b64  	%rd32845, %rd32844, %rd32842;
	mul.lo.s64 	%rd32846, %rd32845, 1099511628211;
	shr.u64 	%rd32847, %rd32839, 16;
	and.b64  	%rd32848, %rd32847, 255;
	xor.b64  	%rd32849, %rd32848, %rd32846;
	mul.lo.s64 	%rd32850, %rd32849, 1099511628211;
	shr.u64 	%rd32851, %rd32839, 24;
	and.b64  	%rd32852, %rd32851, 255;
	xor.b64  	%rd32853, %rd32852, %rd32850;
	mul.lo.s64 	%rd32854, %rd32853, 1099511628211;
	shr.u64 	%rd32855, %rd32839, 32;
	and.b64  	%rd32856, %rd32855, 255;
	xor.b64  	%rd32857, %rd32856, %rd32854;
	mul.lo.s64 	%rd32858, %rd32857, 1099511628211;
	shr.u64 	%rd32859, %rd32839, 40;
	and.b64  	%rd32860, %rd32859, 255;
	xor.b64  	%rd32861, %rd32860, %rd32858;
	mul.lo.s64 	%rd32862, %rd32861, 1099511628211;
	shr.u64 	%rd32863, %rd32839, 48;
	and.b64  	%rd32864, %rd32863, 255;
	xor.b64  	%rd32865, %rd32864, %rd32862;
	mul.lo.s64 	%rd32866, %rd32865, 1099511628211;
	shr.u64 	%rd32867, %rd32839, 56;
	xor.b64  	%rd32868, %rd32867, %rd32866;
	mul.lo.s64 	%rd32869, %rd32868, 1099511628211;
	ld.u64 	%rd32870, [%rd32838+8];
	and.b64  	%rd32871, %rd32870, 255;
	xor.b64  	%rd32872, %rd32871, %rd32869;
	mul.lo.s64 	%rd32873, %rd32872, 1099511628211;
	shr.u64 	%rd32874, %rd32870, 8;
	and.b64  	%rd32875, %rd32874, 255;
	xor.b64  	%rd32876, %rd32875, %rd32873;
	mul.lo.s64 	%rd32877, %rd32876, 1099511628211;
	shr.u64 	%rd32878, %rd32870, 16;
	and.b64  	%rd32879, %rd32878, 255;
	xor.b64  	%rd32880, %rd32879, %rd32877;
	mul.lo.s64 	%rd32881, %rd32880, 1099511628211;
	shr.u64 	%rd32882, %rd32870, 24;
	and.b64  	%rd32883, %rd32882, 255;
	xor.b64  	%rd32884, %rd32883, %rd32881;
	mul.lo.s64 	%rd32885, %rd32884, 1099511628211;
	shr.u64 	%rd32886, %rd32870, 32;
	and.b64  	%rd32887, %rd32886, 255;
	xor.b64  	%rd32888, %rd32887, %rd32885;
	mul.lo.s64 	%rd32889, %rd32888, 1099511628211;
	shr.u64 	%rd32890, %rd32870, 40;
	and.b64  	%rd32891, %rd32890, 255;
	xor.b64  	%rd32892, %rd32891, %rd32889;
	mul.lo.s64 	%rd32893, %rd32892, 1099511628211;
	shr.u64 	%rd32894, %rd32870, 48;
	and.b64  	%rd32895, %rd32894, 255;
	xor.b64  	%rd32896, %rd32895, %rd32893;
	mul.lo.s64 	%rd32897, %rd32896, 1099511628211;
	shr.u64 	%rd32898, %rd32870, 56;
	xor.b64  	%rd32899, %rd32898, %rd32897;
	mul.lo.s64 	%rd37659, %rd32899, 1099511628211;
	add.s64 	%rd37657, %rd37657, 2;
	setp.ne.s64 	%p1491, %rd37657, %rd37660;
	@%p1491 bra 	$L__BB24_834;
$L__BB24_835:
	setp.eq.s64 	%p1492, %rd124, 0;
	@%p1492 bra 	$L__BB24_837;
	shl.b64 	%rd32900, %rd37660, 3;
	add.s64 	%rd32901, %rd37666, %rd32900;
	ld.u64 	%rd32902, [%rd32901];
	and.b64  	%rd32903, %rd32902, 255;
	xor.b64  	%rd32904, %rd32903, %rd37659;
	mul.lo.s64 	%rd32905, %rd32904, 1099511628211;
	shr.u64 	%rd32906, %rd32902, 8;
	and.b64  	%rd32907, %rd32906, 255;
	xor.b64  	%rd32908, %rd32907, %rd32905;
	mul.lo.s64 	%rd32909, %rd32908, 1099511628211;
	shr.u64 	%rd32910, %rd32902, 16;
	and.b64  	%rd32911, %rd32910, 255;
	xor.b64  	%rd32912, %rd32911, %rd32909;
	mul.lo.s64 	%rd32913, %rd32912, 1099511628211;
	shr.u64 	%rd32914, %rd32902, 24;
	and.b64  	%rd32915, %rd32914, 255;
	xor.b64  	%rd32916, %rd32915, %rd32913;
	mul.lo.s64 	%rd32917, %rd32916, 1099511628211;
	shr.u64 	%rd32918, %rd32902, 32;
	and.b64  	%rd32919, %rd32918, 255;
	xor.b64  	%rd32920, %rd32919, %rd32917;
	mul.lo.s64 	%rd32921, %rd32920, 1099511628211;
	shr.u64 	%rd32922, %rd32902, 40;
	and.b64  	%rd32923, %rd32922, 255;
	xor.b64  	%rd32924, %rd32923, %rd32921;
	mul.lo.s64 	%rd32925, %rd32924, 1099511628211;
	shr.u64 	%rd32926, %rd32902, 48;
	and.b64  	%rd32927, %rd32926, 255;
	xor.b64  	%rd32928, %rd32927, %rd32925;
	mul.lo.s64 	%rd32929, %rd32928, 1099511628211;
	shr.u64 	%rd32930, %rd32902, 56;
	xor.b64  	%rd32931, %rd32930, %rd32929;
	mul.lo.s64 	%rd37659, %rd32931, 1099511628211;
$L__BB24_837:
	setp.lt.u64 	%p1493, %rd37653, %rd37659;
	mov.u64 	%rd37665, %rd37475;
	@%p1493 bra 	$L__BB24_838;
	bra.uni 	$L__BB24_843;
$L__BB24_838:
	mov.u64 	%rd37665, %rd37666;
	mov.u64 	%rd37666, %rd37475;
	bra.uni 	$L__BB24_843;
$L__BB24_839:
	setp.eq.s32 	%p1494, %r118, 0;
	mov.u64 	%rd37665, %rd37475;
	@%p1494 bra 	$L__BB24_843;
	mov.b64 	%rd37663, 0;
$L__BB24_841:
	shl.b64 	%rd32933, %rd37663, 3;
	add.s64 	%rd32934, %rd37475, %rd32933;
	ld.u64 	%rd32935, [%rd32934];
	add.s64 	%rd32936, %rd37666, %rd32933;
	ld.u64 	%rd32937, [%rd32936];
	setp.lt.u64 	%p1495, %rd32935, %rd32937;
	@%p1495 bra 	$L__BB24_838;
	add.s64 	%rd37663, %rd37663, 1;
	setp.eq.s64 	%p1496, %rd37663, %rd13;
	mov.u64 	%rd37665, %rd37475;
	@%p1496 bra 	$L__BB24_843;
	bra.uni 	$L__BB24_841;
$L__BB24_843:
	add.s64 	%rd1363, %rd3822, -1;
	and.b64  	%rd1364, %rd3822, 1;
	and.b64  	%rd1365, %rd3822, -2;
	mov.b32 	%r468, 2;
	shl.b32 	%r387, %r2, 6;
	add.s32 	%r389, %r324, %r387;
$L__BB24_844:
	mov.u32 	%r19, %r468;
	bar.sync 	0;
	add.s32 	%r386, %r19, -1;
	st.shared.v2.u64 	[%r389], {%rd36936, %rd37678};
	st.shared.v2.u64 	[%r389+16], {%rd37677, %rd37676};
	st.shared.v2.u64 	[%r389+32], {%rd37675, %rd37666};
	st.shared.v2.u64 	[%r389+48], {%rd37665, %rd37672};
	bar.sync 	0;
	neg.s32 	%r390, %r19;
	and.b32  	%r391, %r2, %r390;
	shl.b32 	%r392, %r391, 3;
	shl.b32 	%r393, %r19, 2;
	and.b32  	%r394, %r386, %r2;
	shl.b32 	%r395, %r394, 3;
	min.u32 	%r21, %r395, 2048;
	min.u32 	%r22, %r392, 2048;
	add.s32 	%r396, %r22, %r393;
	min.u32 	%r23, %r396, 2048;
	add.s32 	%r397, %r23, %r393;
	min.u32 	%r24, %r397, 2048;
	sub.s32 	%r398, %r23, %r22;
	sub.s32 	%r399, %r24, %r23;
	setp.lt.s32 	%p1554, %r21, %r399;
	sub.s32 	%r400, %r21, %r399;
	selp.b32 	%r471, 0, %r400, %p1554;
	min.s32 	%r469, %r398, %r21;
	setp.ge.s32 	%p1555, %r471, %r469;
	@%p1555 bra 	$L__BB24_876;
	add.s32 	%r27, %r23, %r21;
$L__BB24_846:
	setp.eq.s64 	%p1556, %rd3822, 0;
	sub.s32 	%r401, %r469, %r471;
	shr.u32 	%r402, %r401, 31;
	add.s32 	%r403, %r401, %r402;
	shr.s32 	%r404, %r403, 1;
	add.s32 	%r30, %r404, %r471;
	add.s32 	%r405, %r30, %r22;
	shl.b32 	%r406, %r405, 3;
	mov.u32 	%r407, _ZZN3cub18CUB_300001_SM_10006detail10merge_sort30DeviceMergeSortBlockSortKernelINS2_10policy_hubIPPyE9Policy600ES6_PNS0_8NullTypeES6_SA_m10tuple_lessS5_S9_EEvbT0_T1_T2_T3_T4_PT6_PT7_T5_NS1_7vsmem_tEE19static_temp_storage;
	add.s32 	%r408, %r407, %r406;
	ld.shared.u64 	%rd1374, [%r408];
	not.b32 	%r409, %r30;
	add.s32 	%r410, %r27, %r409;
	shl.b32 	%r411, %r410, 3;
	add.s32 	%r412, %r407, %r411;
	ld.shared.u64 	%rd1375, [%r412];
	mov.b64 	%rd37683, -3750763034362895579;
	@%p1556 bra 	$L__BB24_852;
	setp.eq.s64 	%p1557, %rd1363, 0;
	mov.b64 	%rd37683, -3750763034362895579;
	mov.b64 	%rd37681, 0;
	@%p1557 bra 	$L__BB24_850;
	add.s64 	%rd37684, %rd1375, 8;
	mov.b64 	%rd37683, -3750763034362895579;
	mov.u64 	%rd37685, %rd1365;
$L__BB24_849:
	ld.u64 	%rd33111, [%rd37684+-8];
	and.b64  	%rd33112, %rd33111, 255;
	xor.b64  	%rd33113, %rd33112, %rd37683;
	mul.lo.s64 	%rd33114, %rd33113, 1099511628211;
	shr.u64 	%rd33115, %rd33111, 8;
	and.b64  	%rd33116, %rd33115, 255;
	xor.b64  	%rd33117, %rd33116, %rd33114;
	mul.lo.s64 	%rd33118, %rd33117, 1099511628211;
	shr.u64 	%rd33119, %rd33111, 16;
	and.b64  	%rd33120, %rd33119, 255;
	xor.b64  	%rd33121, %rd33120, %rd33118;
	mul.lo.s64 	%rd33122, %rd33121, 1099511628211;
	shr.u64 	%rd33123, %rd33111, 24;
	and.b64  	%rd33124, %rd33123, 255;
	xor.b64  	%rd33125, %rd33124, %rd33122;
	mul.lo.s64 	%rd33126, %rd33125, 1099511628211;
	shr.u64 	%rd33127, %rd33111, 32;
	and.b64  	%rd33128, %rd33127, 255;
	xor.b64  	%rd33129, %rd33128, %rd33126;
	mul.lo.s64 	%rd33130, %rd33129, 1099511628211;
	shr.u64 	%rd33131, %rd33111, 40;
	and.b64  	%rd33132, %rd33131, 255;
	xor.b64  	%rd33133, %rd33132, %rd33130;
	mul.lo.s64 	%rd33134, %rd33133, 1099511628211;
	shr.u64 	%rd33135, %rd33111, 48;
	and.b64  	%rd33136, %rd33135, 255;
	xor.b64  	%rd33137, %rd33136, %rd33134;
	mul.lo.s64 	%rd33138, %rd33137, 1099511628211;
	shr.u64 	%rd33139, %rd33111, 56;
	xor.b64  	%rd33140, %rd33139, %rd33138;
	mul.lo.s64 	%rd33141, %rd33140, 1099511628211;
	ld.u64 	%rd33142, [%rd37684];
	and.b64  	%rd33143, %rd33142, 255;
	xor.b64  	%rd33144, %rd33143, %rd33141;
	mul.lo.s64 	%rd33145, %rd33144, 1099511628211;
	shr.u64 	%rd33146, %rd33142, 8;
	and.b64  	%rd33147, %rd33146, 255;
	xor.b64  	%rd33148, %rd33147, %rd33145;
	mul.lo.s64 	%rd33149, %rd33148, 1099511628211;
	shr.u64 	%rd33150, %rd33142, 16;
	and.b64  	%rd33151, %rd33150, 255;
	xor.b64  	%rd33152, %rd33151, %rd33149;
	mul.lo.s64 	%rd33153, %rd33152, 1099511628211;
	shr.u64 	%rd33154, %rd33142, 24;
	and.b64  	%rd33155, %rd33154, 255;
	xor.b64  	%rd33156, %rd33155, %rd33153;
	mul.lo.s64 	%rd33157, %rd33156, 1099511628211;
	shr.u64 	%rd33158, %rd33142, 32;
	and.b64  	%rd33159, %rd33158, 255;
	xor.b64  	%rd33160, %rd33159, %rd33157;
	mul.lo.s64 	%rd33161, %rd33160, 1099511628211;
	shr.u64 	%rd33162, %rd33142, 40;
	and.b64  	%rd33163, %rd33162, 255;
	xor.b64  	%rd33164, %rd33163, %rd33161;
	mul.lo.s64 	%rd33165, %rd33164, 1099511628211;
	shr.u64 	%rd33166, %rd33142, 48;
	and.b64  	%rd33167, %rd33166, 255;
	xor.b64  	%rd33168, %rd33167, %rd33165;
	mul.lo.s64 	%rd33169, %rd33168, 1099511628211;
	shr.u64 	%rd33170, %rd33142, 56;
	xor.b64  	%rd33171, %rd33170, %rd33169;
	mul.lo.s64 	%rd37683, %rd33171, 1099511628211;
	add.s64 	%rd37685, %rd37685, -2;
	add.s64 	%rd37684, %rd37684, 16;
	setp.eq.s64 	%p1558, %rd37685, 0;
	mov.u64 	%rd37681, %rd1365;
	@%p1558 bra 	$L__BB24_850;
	bra.uni 	$L__BB24_849;
$L__BB24_850:
	setp.eq.s64 	%p1559, %rd1364, 0;
	@%p1559 bra 	$L__BB24_852;
	shl.b64 	%rd33172, %rd37681, 3;
	add.s64 	%rd33173, %rd1375, %rd33172;
	ld.u64 	%rd33174, [%rd33173];
	and.b64  	%rd33175, %rd33174, 255;
	xor.b64  	%rd33176, %rd33175, %rd37683;
	mul.lo.s64 	%rd33177, %rd33176, 1099511628211;
	shr.u64 	%rd33178, %rd33174, 8;
	and.b64  	%rd33179, %rd33178, 255;
	xor.b64  	%rd33180, %rd33179, %rd33177;
	mul.lo.s64 	%rd33181, %rd33180, 1099511628211;
	shr.u64 	%rd33182, %rd33174, 16;
	and.b64  	%rd33183, %rd33182, 255;
	xor.b64  	%rd33184, %rd33183, %rd33181;
	mul.lo.s64 	%rd33185, %rd33184, 1099511628211;
	shr.u64 	%rd33186, %rd33174, 24;
	and.b64  	%rd33187, %rd33186, 255;
	xor.b64  	%rd33188, %rd33187, %rd33185;
	mul.lo.s64 	%rd33189, %rd33188, 1099511628211;
	shr.u64 	%rd33190, %rd33174, 32;
	and.b64  	%rd33191, %rd33190, 255;
	xor.b64  	%rd33192, %rd33191, %rd33189;
	mul.lo.s64 	%rd33193, %rd33192, 1099511628211;
	shr.u64 	%rd33194, %rd33174, 40;
	and.b64  	%rd33195, %rd33194, 255;
	xor.b64  	%rd33196, %rd33195, %rd33193;
	mul.lo.s64 	%rd33197, %rd33196, 1099511628211;
	shr.u64 	%rd33198, %rd33174, 48;
	and.b64  	%rd33199, %rd33198, 255;
	xor.b64  	%rd33200, %rd33199, %rd33197;
	mul.lo.s64 	%rd33201, %rd33200, 1099511628211;
	shr.u64 	%rd33202, %rd33174, 56;
	xor.b64  	%rd33203, %rd33202, %rd33201;
	mul.lo.s64 	%rd37683, %rd33203, 1099511628211;
$L__BB24_852:
	setp.eq.s64 	%p1560, %rd3822, 0;
	mov.b64 	%rd37689, -3750763034362895579;
	@%p1560 bra 	$L__BB24_858;
	setp.eq.s64 	%p1561, %rd1363, 0;
	mov.b64 	%rd37689, -3750763034362895579;
	mov.b64 	%rd37690, 0;
	@%p1561 bra 	$L__BB24_856;
	mov.b64 	%rd37689, -3750763034362895579;
	mov.b64 	%rd37687, 0;
$L__BB24_855:
	shl.b64 	%rd33210, %rd37687, 3;
	add.s64 	%rd33211, %rd1374, %rd33210;
	ld.u64 	%rd33212, [%rd33211];
	and.b64  	%rd33213, %rd33212, 255;
	xor.b64  	%rd33214, %rd33213, %rd37689;
	mul.lo.s64 	%rd33215, %rd33214, 1099511628211;
	shr.u64 	%rd33216, %rd33212, 8;
	and.b64  	%rd33217, %rd33216, 255;
	xor.b64  	%rd33218, %rd33217, %rd33215;
	mul.lo.s64 	%rd33219, %rd33218, 1099511628211;
	shr.u64 	%rd33220, %rd33212, 16;
	and.b64  	%rd33221, %rd33220, 255;
	xor.b64  	%rd33222, %rd33221, %rd33219;
	mul.lo.s64 	%rd33223, %rd33222, 1099511628211;
	shr.u64 	%rd33224, %rd33212, 24;
	and.b64  	%rd33225, %rd33224, 255;
	xor.b64  	%rd33226, %rd33225, %rd33223;
	mul.lo.s64 	%rd33227, %rd33226, 1099511628211;
	shr.u64 	%rd33228, %rd33212, 32;
	and.b64  	%rd33229, %rd33228, 255;
	xor.b64  	%rd33230, %rd33229, %rd33227;
	mul.lo.s64 	%rd33231, %rd33230, 1099511628211;
	shr.u64 	%rd33232, %rd33212, 40;
	and.b64  	%rd33233, %rd33232, 255;
	xor.b64  	%rd33234, %rd33233, %rd33231;
	mul.lo.s64 	%rd33235, %rd33234, 1099511628211;
	shr.u64 	%rd33236, %rd33212, 48;
	and.b64  	%rd33237, %rd33236, 255;
	xor.b64  	%rd33238, %rd33237, %rd33235;
	mul.lo.s64 	%rd33239, %rd33238, 1099511628211;
	shr.u64 	%rd33240, %rd33212, 56;
	xor.b64  	%rd33241, %rd33240, %rd33239;
	mul.lo.s64 	%rd33242, %rd33241, 1099511628211;
	ld.u64 	%rd33243, [%rd33211+8];
	and.b64  	%rd33244, %rd33243, 255;
	xor.b64  	%rd33245, %rd33244, %rd33242;
	mul.lo.s64 	%rd33246, %rd33245, 1099511628211;
	shr.u64 	%rd33247, %rd33243, 8;
	and.b64  	%rd33248, %rd33247, 255;
	xor.b64  	%rd33249, %rd33248, %rd33246;
	mul.lo.s64 	%rd33250, %rd33249, 1099511628211;
	shr.u64 	%rd33251, %rd33243, 16;
	and.b64  	%rd33252, %rd33251, 255;
	xor.b64  	%rd33253, %rd33252, %rd33250;
	mul.lo.s64 	%rd33254, %rd33253, 1099511628211;
	shr.u64 	%rd33255, %rd33243, 24;
	and.b64  	%rd33256, %rd33255, 255;
	xor.b64  	%rd33257, %rd33256, %rd33254;
	mul.lo.s64 	%rd33258, %rd33257, 1099511628211;
	shr.u64 	%rd33259, %rd33243, 32;
	and.b64  	%rd33260, %rd33259, 255;
	xor.b64  	%rd33261, %rd33260, %rd33258;
	mul.lo.s64 	%rd33262, %rd33261, 1099511628211;
	shr.u64 	%rd33263, %rd33243, 40;
	and.b64  	%rd33264, %rd33263, 255;
	xor.b64  	%rd33265, %rd33264, %rd33262;
	mul.lo.s64 	%rd33266, %rd33265, 1099511628211;
	shr.u64 	%rd33267, %rd33243, 48;
	and.b64  	%rd33268, %rd33267, 255;
	xor.b64  	%rd33269, %rd33268, %rd33266;
	mul.lo.s64 	%rd33270, %rd33269, 1099511628211;
	shr.u64 	%rd33271, %rd33243, 56;
	xor.b64  	%rd33272, %rd33271, %rd33270;
	mul.lo.s64 	%rd37689, %rd33272, 1099511628211;
	add.s64 	%rd37687, %rd37687, 2;
	setp.ne.s64 	%p1562, %rd37687, %rd1365;
	mov.u64 	%rd37690, %rd1365;
	@%p1562 bra 	$L__BB24_855;
$L__BB24_856:
	setp.eq.s64 	%p1563, %rd1364, 0;
	@%p1563 bra 	$L__BB24_858;
	shl.b64 	%rd33273, %rd37690, 3;
	add.s64 	%rd33274, %rd1374, %rd33273;
	ld.u64 	%rd33275, [%rd33274];
	and.b64  	%rd33276, %rd33275, 255;
	xor.b64  	%rd33277, %rd33276, %rd37689;
	mul.lo.s64 	%rd33278, %rd33277, 1099511628211;
	shr.u64 	%rd33279, %rd33275, 8;
	and.b64  	%rd33280, %rd33279, 255;
	xor.b64  	%rd33281, %rd33280, %rd33278;
	mul.lo.s64 	%rd33282, %rd33281, 1099511628211;
	shr.u64 	%rd33283, %rd33275, 16;
	and.b64  	%rd33284, %rd33283, 255;
	xor.b64  	%rd33285, %rd33284, %rd33282;
	mul.lo.s64 	%rd33286, %rd33285, 1099511628211;
	shr.u64 	%rd33287, %rd33275, 24;
	and.b64  	%rd33288, %rd33287, 255;
	xor.b64  	%rd33289, %rd33288, %rd33286;
	mul.lo.s64 	%rd33290, %rd33289, 1099511628211;
	shr.u64 	%rd33291, %rd33275, 32;
	and.b64  	%rd33292, %rd33291, 255;
	xor.b64  	%rd33293, %rd33292, %rd33290;
	mul.lo.s64 	%rd33294, %rd33293, 1099511628211;
	shr.u64 	%rd33295, %rd33275, 40;
	and.b64  	%rd33296, %rd33295, 255;
	xor.b64  	%rd33297, %rd33296, %rd33294;
	mul.lo.s64 	%rd33298, %rd33297, 1099511628211;
	shr.u64 	%rd33299, %rd33275, 48;
	and.b64  	%rd33300, %rd33299, 255;
	xor.b64  	%rd33301, %rd33300, %rd33298;
	mul.lo.s64 	%rd33302, %rd33301, 1099511628211;
	shr.u64 	%rd33303, %rd33275, 56;
	xor.b64  	%rd33304, %rd33303, %rd33302;
	mul.lo.s64 	%rd37689, %rd33304, 1099511628211;
$L__BB24_858:
	setp.eq.s64 	%p1564, %rd37683, %rd37689;
	@%p1564 bra 	$L__BB24_872;
	setp.eq.s64 	%p1565, %rd3822, 0;
	mov.b64 	%rd37697, -3750763034362895579;
	@%p1565 bra 	$L__BB24_865;
	setp.eq.s64 	%p1566, %rd1363, 0;
	mov.b64 	%rd37697, -3750763034362895579;
	mov.b64 	%rd37695, 0;
	@%p1566 bra 	$L__BB24_863;
	mov.b64 	%rd37697, -3750763034362895579;
	mov.b64 	%rd37698, 0;
$L__BB24_862:
	shl.b64 	%rd33311, %rd37698, 3;
	add.s64 	%rd33312, %rd1375, %rd33311;
	ld.u64 	%rd33313, [%rd33312];
	and.b64  	%rd33314, %rd33313, 255;
	xor.b64  	%rd33315, %rd33314, %rd37697;
	mul.lo.s64 	%rd33316, %rd33315, 1099511628211;
	shr.u64 	%rd33317, %rd33313, 8;
	and.b64  	%rd33318, %rd33317, 255;
	xor.b64  	%rd33319, %rd33318, %rd33316;
	mul.lo.s64 	%rd33320, %rd33319, 1099511628211;
	shr.u64 	%rd33321, %rd33313, 16;
	and.b64  	%rd33322, %rd33321, 255;
	xor.b64  	%rd33323, %rd33322, %rd33320;
	mul.lo.s64 	%rd33324, %rd33323, 1099511628211;
	shr.u64 	%rd33325, %rd33313, 24;
	and.b64  	%rd33326, %rd33325, 255;
	xor.b64  	%rd33327, %rd33326, %rd33324;
	mul.lo.s64 	%rd33328, %rd33327, 1099511628211;
	shr.u64 	%rd33329, %rd33313, 32;
	and.b64  	%rd33330, %rd33329, 255;
	xor.b64  	%rd33331, %rd33330, %rd33328;
	mul.lo.s64 	%rd33332, %rd33331, 1099511628211;
	shr.u64 	%rd33333, %rd33313, 40;
	and.b64  	%rd33334, %rd33333, 255;
	xor.b64  	%rd33335, %rd33334, %rd33332;
	mul.lo.s64 	%rd33336, %rd33335, 1099511628211;
	shr.u64 	%rd33337, %rd33313, 48;
	and.b64  	%rd33338, %rd33337, 255;
	xor.b64  	%rd33339, %rd33338, %rd33336;
	mul.lo.s64 	%rd33340, %rd33339, 1099511628211;
	shr.u64 	%rd33341, %rd33313, 56;
	xor.b64  	%rd33342, %rd33341, %rd33340;
	mul.lo.s64 	%rd33343, %rd33342, 1099511628211;
	ld.u64 	%rd33344, [%rd33312+8];
	and.b64  	%rd33345, %rd33344, 255;
	xor.b64  	%rd33346, %rd33345, %rd33343;
	mul.lo.s64 	%rd33347, %rd33346, 1099511628211;
	shr.u64 	%rd33348, %rd33344, 8;
	and.b64  	%rd33349, %rd33348, 255;
	xor.b64  	%rd33350, %rd33349, %rd33347;
	mul.lo.s64 	%rd33351, %rd33350, 1099511628211;
	shr.u64 	%rd33352, %rd33344, 16;
	and.b64  	%rd33353, %rd33352, 255;
	xor.b64  	%rd33354, %rd33353, %rd33351;
	mul.lo.s64 	%rd33355, %rd33354, 1099511628211;
	shr.u64 	%rd33356, %rd33344, 24;
	and.b64  	%rd33357, %rd33356, 255;
	xor.b64  	%rd33358, %rd33357, %rd33355;
	mul.lo.s64 	%rd33359, %rd33358, 1099511628211;
	shr.u64 	%rd33360, %rd33344, 32;
	and.b64  	%rd33361, %rd33360, 255;
	xor.b64  	%rd33362, %rd33361, %rd33359;
	mul.lo.s64 	%rd33363, %rd33362, 1099511628211;
	shr.u64 	%rd33364, %rd33344, 40;
	and.b64  	%rd33365, %rd33364, 255;
	xor.b64  	%rd33366, %rd33365, %rd33363;
	mul.lo.s64 	%rd33367, %rd33366, 1099511628211;
	shr.u64 	%rd33368, %rd33344, 48;
	and.b64  	%rd33369, %rd33368, 255;
	xor.b64  	%rd33370, %rd33369, %rd33367;
	mul.lo.s64 	%rd33371, %rd33370, 1099511628211;
	shr.u64 	%rd33372, %rd33344, 56;
	xor.b64  	%rd33373, %rd33372, %rd33371;
	mul.lo.s64 	%rd37697, %rd33373, 1099511628211;
	add.s64 	%rd37698, %rd37698, 2;
	setp.eq.s64 	%p1567, %rd37698, %rd1365;
	mov.u64 	%rd37695, %rd1365;
	@%p1567 bra 	$L__BB24_863;
	bra.uni 	$L__BB24_862;
$L__BB24_863:
	setp.eq.s64 	%p1568, %rd1364, 0;
	@%p1568 bra 	$L__BB24_865;
	shl.b64 	%rd33374, %rd37695, 3;
	add.s64 	%rd33375, %rd1375, %rd33374;
	ld.u64 	%rd33376, [%rd33375];
	and.b64  	%rd33377, %rd33376, 255;
	xor.b64  	%rd33378, %rd33377, %rd37697;
	mul.lo.s64 	%rd33379, %rd33378, 1099511628211;
	shr.u64 	%rd33380, %rd33376, 8;
	and.b64  	%rd33381, %rd33380, 255;
	xor.b64  	%rd33382, %rd33381, %rd33379;
	mul.lo.s64 	%rd33383, %rd33382, 1099511628211;
	shr.u64 	%rd33384, %rd33376, 16;
	and.b64  	%rd33385, %rd33384, 255;
	xor.b64  	%rd33386, %rd33385, %rd33383;
	mul.lo.s64 	%rd33387, %rd33386, 1099511628211;
	shr.u64 	%rd33388, %rd33376, 24;
	and.b64  	%rd33389, %rd33388, 255;
	xor.b64  	%rd33390, %rd33389, %rd33387;
	mul.lo.s64 	%rd33391, %rd33390, 1099511628211;
	shr.u64 	%rd33392, %rd33376, 32;
	and.b64  	%rd33393, %rd33392, 255;
	xor.b64  	%rd33394, %rd33393, %rd33391;
	mul.lo.s64 	%rd33395, %rd33394, 1099511628211;
	shr.u64 	%rd33396, %rd33376, 40;
	and.b64  	%rd33397, %rd33396, 255;
	xor.b64  	%rd33398, %rd33397, %rd33395;
	mul.lo.s64 	%rd33399, %rd33398, 1099511628211;
	shr.u64 	%rd33400, %rd33376, 48;
	and.b64  	%rd33401, %rd33400, 255;
	xor.b64  	%rd33402, %rd33401, %rd33399;
	mul.lo.s64 	%rd33403, %rd33402, 1099511628211;
	shr.u64 	%rd33404, %rd33376, 56;
	xor.b64  	%rd33405, %rd33404, %rd33403;
	mul.lo.s64 	%rd37697, %rd33405, 1099511628211;
$L__BB24_865:
	setp.eq.s64 	%p1569, %rd3822, 0;
	mov.b64 	%rd37702, -3750763034362895579;
	@%p1569 bra 	$L__BB24_871;
	setp.eq.s64 	%p1570, %rd1363, 0;
	mov.b64 	%rd37702, -3750763034362895579;
	mov.b64 	%rd37703, 0;
	@%p1570 bra 	$L__BB24_869;
	mov.b64 	%rd37702, -3750763034362895579;
	mov.b64 	%rd37700, 0;
$L__BB24_868:
	shl.b64 	%rd33412, %rd37700, 3;
	add.s64 	%rd33413, %rd1374, %rd33412;
	ld.u64 	%rd33414, [%rd33413];
	and.b64  	%rd33415, %rd33414, 255;
	xor.b64  	%rd33416, %rd33415, %rd37702;
	mul.lo.s64 	%rd33417, %rd33416, 1099511628211;
	shr.u64 	%rd33418, %rd33414, 8;
	and.b64  	%rd33419, %rd33418, 255;
	xor.b64  	%rd33420, %rd33419, %rd33417;
	mul.lo.s64 	%rd33421, %rd33420, 1099511628211;
	shr.u64 	%rd33422, %rd33414, 16;
	and.b64  	%rd33423, %rd33422, 255;
	xor.b64  	%rd33424, %rd33423, %rd33421;
	mul.lo.s64 	%rd33425, %rd33424, 1099511628211;
	shr.u64 	%rd33426, %rd33414, 24;
	and.b64  	%rd33427, %rd33426, 255;
	xor.b64  	%rd33428, %rd33427, %rd33425;
	mul.lo.s64 	%rd33429, %rd33428, 1099511628211;
	shr.u64 	%rd33430, %rd33414, 32;
	and.b64  	%rd33431, %rd33430, 255;
	xor.b64  	%rd33432, %rd33431, %rd33429;
	mul.lo.s64 	%rd33433, %rd33432, 1099511628211;
	shr.u64 	%rd33434, %rd33414, 40;
	and.b64  	%rd33435, %rd33434, 255;
	xor.b64  	%rd33436, %rd33435, %rd33433;
	mul.lo.s64 	%rd33437, %rd33436, 1099511628211;
	shr.u64 	%rd33438, %rd33414, 48;
	and.b64  	%rd33439, %rd33438, 255;
	xor.b64  	%rd33440, %rd33439, %rd33437;
	mul.lo.s64 	%rd33441, %rd33440, 1099511628211;
	shr.u64 	%rd33442, %rd33414, 56;
	xor.b64  	%rd33443, %rd33442, %rd33441;
	mul.lo.s64 	%rd33444, %rd33443, 1099511628211;
	ld.u64 	%rd33445, [%rd33413+8];
	and.b64  	%rd33446, %rd33445, 255;
	xor.b64  	%rd33447, %rd33446, %rd33444;
	mul.lo.s64 	%rd33448, %rd33447, 1099511628211;
	shr.u64 	%rd33449, %rd33445, 8;
	and.b64  	%rd33450, %rd33449, 255;
	xor.b64  	%rd33451, %rd33450, %rd33448;
	mul.lo.s64 	%rd33452, %rd33451, 1099511628211;
	shr.u64 	%rd33453, %rd33445, 16;
	and.b64  	%rd33454, %rd33453, 255;
	xor.b64  	%rd33455, %rd33454, %rd33452;
	mul.lo.s64 	%rd33456, %rd33455, 1099511628211;
	shr.u64 	%rd33457, %rd33445, 24;
	and.b64  	%rd33458, %rd33457, 255;
	xor.b64  	%rd33459, %rd33458, %rd33456;
	mul.lo.s64 	%rd33460, %rd33459, 1099511628211;
	shr.u64 	%rd33461, %rd33445, 32;
	and.b64  	%rd33462, %rd33461, 255;
	xor.b64  	%rd33463, %rd33462, %rd33460;
	mul.lo.s64 	%rd33464, %rd33463, 1099511628211;
	shr.u64 	%rd33465, %rd33445, 40;
	and.b64  	%rd33466, %rd33465, 255;
	xor.b64  	%rd33467, %rd33466, %rd33464;
	mul.lo.s64 	%rd33468, %rd33467, 1099511628211;
	shr.u64 	%rd33469, %rd33445, 48;
	and.b64  	%rd33470, %rd33469, 255;
	xor.b64  	%rd33471, %rd33470, %rd33468;
	mul.lo.s64 	%rd33472, %rd33471, 1099511628211;
	shr.u64 	%rd33473, %rd33445, 56;
	xor.b64  	%rd33474, %rd33473, %rd33472;
	mul.lo.s64 	%rd37702, %rd33474, 1099511628211;
	add.s64 	%rd37700, %rd37700, 2;
	setp.ne.s64 	%p1571, %rd37700, %rd1365;
	mov.u64 	%rd37703, %rd1365;
	@%p1571 bra 	$L__BB24_868;
$L__BB24_869:
	setp.eq.s64 	%p1572, %rd1364, 0;
	@%p1572 bra 	$L__BB24_871;
	shl.b64 	%rd33475, %rd37703, 3;
	add.s64 	%rd33476, %rd1374, %rd33475;
	ld.u64 	%rd33477, [%rd33476];
	and.b64  	%rd33478, %rd33477, 255;
	xor.b64  	%rd33479, %rd33478, %rd37702;
	mul.lo.s64 	%rd33480, %rd33479, 1099511628211;
	shr.u64 	%rd33481, %rd33477, 8;
	and.b64  	%rd33482, %rd33481, 255;
	xor.b64  	%rd33483, %rd33482, %rd33480;
	mul.lo.s64 	%rd33484, %rd33483, 1099511628211;
	shr.u64 	%rd33485, %rd33477, 16;
	and.b64  	%rd33486, %rd33485, 255;
	xor.b64  	%rd33487, %rd33486, %rd33484;
	mul.lo.s64 	%rd33488, %rd33487, 1099511628211;
	shr.u64 	%rd33489, %rd33477, 24;
	and.b64  	%rd33490, %rd33489, 255;
	xor.b64  	%rd33491, %rd33490, %rd33488;
	mul.lo.s64 	%rd33492, %rd33491, 1099511628211;
	shr.u64 	%rd33493, %rd33477, 32;
	and.b64  	%rd33494, %rd33493, 255;
	xor.b64  	%rd33495, %rd33494, %rd33492;
	mul.lo.s64 	%rd33496, %rd33495, 1099511628211;
	shr.u64 	%rd33497, %rd33477, 40;
	and.b64  	%rd33498, %rd33497, 255;
	xor.b64  	%rd33499, %rd33498, %rd33496;
	mul.lo.s64 	%rd33500, %rd33499, 1099511628211;
	shr.u64 	%rd33501, %rd33477, 48;
	and.b64  	%rd33502, %rd33501, 255;
	xor.b64  	%rd33503, %rd33502, %rd33500;
	mul.lo.s64 	%rd33504, %rd33503, 1099511628211;
	shr.u64 	%rd33505, %rd33477, 56;
	xor.b64  	%rd33506, %rd33505, %rd33504;
	mul.lo.s64 	%rd37702, %rd33506, 1099511628211;
$L__BB24_871:
	setp.ge.u64 	%p1794, %rd37697, %rd37702;
	bra.uni 	$L__BB24_875;
$L__BB24_872:
	setp.eq.s32 	%p1574, %r118, 0;
	mov.pred 	%p1794, -1;
	@%p1574 bra 	$L__BB24_875;
	mov.b64 	%rd37693, 0;
$L__BB24_874:
	shl.b64 	%rd33508, %rd37693, 3;
	add.s64 	%rd33509, %rd1375, %rd33508;
	ld.u64 	%rd33510, [%rd33509];
	add.s64 	%rd33511, %rd1374, %rd33508;
	ld.u64 	%rd33512, [%rd33511];
	setp.ge.u64 	%p1794, %rd33510, %rd33512;
	add.s64 	%rd37693, %rd37693, 1;
	setp.ne.s64 	%p1575, %rd37693, %rd13;
	and.pred  	%p1576, %p1794, %p1575;
	@%p1576 bra 	$L__BB24_874;
$L__BB24_875:
	add.s32 	%r413, %r30, 1;
	selp.b32 	%r471, %r413, %r471, %p1794;
	selp.b32 	%r469, %r469, %r30, %p1794;
	setp.lt.s32 	%p1577, %r471, %r469;
	@%p1577 bra 	$L__BB24_846;
$L__BB24_876:
	add.s32 	%r34, %r471, %r22;
	add.s32 	%r414, %r23, %r21;
	sub.s32 	%r35, %r414, %r471;
	shl.b32 	%r415, %r34, 3;
	mov.u32 	%r416, _ZZN3cub18CUB_300001_SM_10006detail10merge_sort30DeviceMergeSortBlockSortKernelINS2_10policy_hubIPPyE9Policy600ES6_PNS0_8NullTypeES6_SA_m10tuple_lessS5_S9_EEvbT0_T1_T2_T3_T4_PT6_PT7_T5_NS1_7vsmem_tEE19static_temp_storage;
	add.s32 	%r36, %r416, %r415;
	ld.shared.u64 	%rd37759, [%r36];
	shl.b32 	%r417, %r35, 3;
	add.s32 	%r37, %r416, %r417;
	ld.shared.u64 	%rd37731, [%r37];
	setp.ge.s32 	%p1579, %r35, %r24;
	mov.pred 	%p1578, 0;
	mov.pred 	%p1795, %p1578;
	@%p1579 bra 	$L__BB24_907;
	setp.ge.s32 	%p1581, %r34, %r23;
	mov.pred 	%p1795, -1;
	@%p1581 bra 	$L__BB24_907;
	setp.eq.s64 	%p1582, %rd3822, 0;
	mov.b64 	%rd37709, -3750763034362895579;
	@%p1582 bra 	$L__BB24_884;
	setp.eq.s64 	%p1583, %rd1363, 0;
	mov.b64 	%rd37709, -3750763034362895579;
	mov.b64 	%rd37707, 0;
	@%p1583 bra 	$L__BB24_882;
	mov.b64 	%rd37709, -3750763034362895579;
	mov.b64 	%rd37710, 0;
$L__BB24_881:
	shl.b64 	%rd33520, %rd37710, 3;
	add.s64 	%rd33521, %rd37731, %rd33520;
	ld.u64 	%rd33522, [%rd33521];
	and.b64  	%rd33523, %rd33522, 255;
	xor.b64  	%rd33524, %rd33523, %rd37709;
	mul.lo.s64 	%rd33525, %rd33524, 1099511628211;
	shr.u64 	%rd33526, %rd33522, 8;
	and.b64  	%rd33527, %rd33526, 255;
	xor.b64  	%rd33528, %rd33527, %rd33525;
	mul.lo.s64 	%rd33529, %rd33528, 1099511628211;
	shr.u64 	%rd33530, %rd33522, 16;
	and.b64  	%rd33531, %rd33530, 255;
	xor.b64  	%rd33532, %rd33531, %rd33529;
	mul.lo.s64 	%rd33533, %rd33532, 1099511628211;
	shr.u64 	%rd33534, %rd33522, 24;
	and.b64  	%rd33535, %rd33534, 255;
	xor.b64  	%rd33536, %rd33535, %rd33533;
	mul.lo.s64 	%rd33537, %rd33536, 1099511628211;
	shr.u64 	%rd33538, %rd33522, 32;
	and.b64  	%rd33539, %rd33538, 255;
	xor.b64  	%rd33540, %rd33539, %rd33537;
	mul.lo.s64 	%rd33541, %rd33540, 1099511628211;
	shr.u64 	%rd33542, %rd33522, 40;
	and.b64  	%rd33543, %rd33542, 255;
	xor.b64  	%rd33544, %rd33543, %rd33541;
	mul.lo.s64 	%rd33545, %rd33544, 1099511628211;
	shr.u64 	%rd33546, %rd33522, 48;
	and.b64  	%rd33547, %rd33546, 255;
	xor.b64  	%rd33548, %rd33547, %rd33545;
	mul.lo.s64 	%rd33549, %rd33548, 1099511628211;
	shr.u64 	%rd33550, %rd33522, 56;
	xor.b64  	%rd33551, %rd33550, %rd33549;
	mul.lo.s64 	%rd33552, %rd33551, 1099511628211;
	ld.u64 	%rd33553, [%rd33521+8];
	and.b64  	%rd33554, %rd33553, 255;
	xor.b64  	%rd33555, %rd33554, %rd33552;
	mul.lo.s64 	%rd33556, %rd33555, 1099511628211;
	shr.u64 	%rd33557, %rd33553, 8;
	and.b64  	%rd33558, %rd33557, 255;
	xor.b64  	%rd33559, %rd33558, %rd33556;
	mul.lo.s64 	%rd33560, %rd33559, 1099511628211;
	shr.u64 	%rd33561, %rd33553, 16;
	and.b64  	%rd33562, %rd33561, 255;
	xor.b64  	%rd33563, %rd33562, %rd33560;
	mul.lo.s64 	%rd33564, %rd33563, 1099511628211;
	shr.u64 	%rd33565, %rd33553, 24;
	and.b64  	%rd33566, %rd33565, 255;
	xor.b64  	%rd33567, %rd33566, %rd33564;
	mul.lo.s64 	%rd33568, %rd33567, 1099511628211;
	shr.u64 	%rd33569, %rd33553, 32;
	and.b64  	%rd33570, %rd33569, 255;
	xor.b64  	%rd33571, %rd33570, %rd33568;
	mul.lo.s64 	%rd33572, %rd33571, 1099511628211;
	shr.u64 	%rd33573, %rd33553, 40;
	and.b64  	%rd33574, %rd33573, 255;
	xor.b64  	%rd33575, %rd33574, %rd33572;
	mul.lo.s64 	%rd33576, %rd33575, 1099511628211;
	shr.u64 	%rd33577, %rd33553, 48;
	and.b64  	%rd33578, %rd33577, 255;
	xor.b64  	%rd33579, %rd33578, %rd33576;
	mul.lo.s64 	%rd33580, %rd33579, 1099511628211;
	shr.u64 	%rd33581, %rd33553, 56;
	xor.b64  	%rd33582, %rd33581, %rd33580;
	mul.lo.s64 	%rd37709, %rd33582, 1099511628211;
	add.s64 	%rd37710, %rd37710, 2;
	setp.eq.s64 	%p1584, %rd37710, %rd1365;
	mov.u64 	%rd37707, %rd1365;
	@%p1584 bra 	$L__BB24_882;
	bra.uni 	$L__BB24_881;
$L__BB24_882:
	setp.eq.s64 	%p1585, %rd1364, 0;
	@%p1585 bra 	$L__BB24_884;
	shl.b64 	%rd33583, %rd37707, 3;
	add.s64 	%rd33584, %rd37731, %rd33583;
	ld.u64 	%rd33585, [%rd33584];
	and.b64  	%rd33586, %rd33585, 255;
	xor.b64  	%rd33587, %rd33586, %rd37709;
	mul.lo.s64 	%rd33588, %rd33587, 1099511628211;
	shr.u64 	%rd33589, %rd33585, 8;
	and.b64  	%rd33590, %rd33589, 255;
	xor.b64  	%rd33591, %rd33590, %rd33588;
	mul.lo.s64 	%rd33592, %rd33591, 1099511628211;
	shr.u64 	%rd33593, %rd33585, 16;
	and.b64  	%rd33594, %rd33593, 255;
	xor.b64  	%rd33595, %rd33594, %rd33592;
	mul.lo.s64 	%rd33596, %rd33595, 1099511628211;
	shr.u64 	%rd33597, %rd33585, 24;
	and.b64  	%rd33598, %rd33597, 255;
	xor.b64  	%rd33599, %rd33598, %rd33596;
	mul.lo.s64 	%rd33600, %rd33599, 1099511628211;
	shr.u64 	%rd33601, %rd33585, 32;
	and.b64  	%rd33602, %rd33601, 255;
	xor.b64  	%rd33603, %rd33602, %rd33600;
	mul.lo.s64 	%rd33604, %rd33603, 1099511628211;
	shr.u64 	%rd33605, %rd33585, 40;
	and.b64  	%rd33606, %rd33605, 255;
	xor.b64  	%rd33607, %rd33606, %rd33604;
	mul.lo.s64 	%rd33608, %rd33607, 1099511628211;
	shr.u64 	%rd33609, %rd33585, 48;
	and.b64  	%rd33610, %rd33609, 255;
	xor.b64  	%rd33611, %rd33610, %rd33608;
	mul.lo.s64 	%rd33612, %rd33611, 1099511628211;
	shr.u64 	%rd33613, %rd33585, 56;
	xor.b64  	%rd33614, %rd33613, %rd33612;
	mul.lo.s64 	%rd37709, %rd33614, 1099511628211;
$L__BB24_884:
	setp.eq.s64 	%p1586, %rd3822, 0;
	mov.b64 	%rd37714, -3750763034362895579;
	@%p1586 bra 	$L__BB24_890;
	setp.eq.s64 	%p1587, %rd1363, 0;
	mov.b64 	%rd37714, -3750763034362895579;
	mov.b64 	%rd37715, 0;
	@%p1587 bra 	$L__BB24_888;
	mov.b64 	%rd37714, -3750763034362895579;
	mov.b64 	%rd37712, 0;
$L__BB24_887:
	shl.b64 	%rd33621, %rd37712, 3;
	add.s64 	%rd33622, %rd37759, %rd33621;
	ld.u64 	%rd33623, [%rd33622];
	and.b64  	%rd33624, %rd33623, 255;
	xor.b64  	%rd33625, %rd33624, %rd37714;
	mul.lo.s64 	%rd33626, %rd33625, 1099511628211;
	shr.u64 	%rd33627, %rd33623, 8;
	and.b64  	%rd33628, %rd33627, 255;
	xor.b64  	%rd33629, %rd33628, %rd33626;
	mul.lo.s64 	%rd33630, %rd33629, 1099511628211;
	shr.u64 	%rd33631, %rd33623, 16;
	and.b64  	%rd33632, %rd33631, 255;
	xor.b64  	%rd33633, %rd33632, %rd33630;
	mul.lo.s64 	%rd33634, %rd33633, 1099511628211;
	shr.u64 	%rd33635, %rd33623, 24;
	and.b64  	%rd33636, %rd33635, 255;
	xor.b64  	%rd33637, %rd33636, %rd33634;
	mul.lo.s64 	%rd33638, %rd33637, 1099511628211;
	shr.u64 	%rd33639, %rd33623, 32;
	and.b64  	%rd33640, %rd33639, 255;
	xor.b64  	%rd33641, %rd33640, %rd33638;
	mul.lo.s64 	%rd33642, %rd33641, 1099511628211;
	shr.u64 	%rd33643, %rd33623, 40;
	and.b64  	%rd33644, %rd33643, 255;
	xor.b64  	%rd33645, %rd33644, %rd33642;
	mul.lo.s64 	%rd33646, %rd33645, 1099511628211;
	shr.u64 	%rd33647, %rd33623, 48;
	and.b64  	%rd33648, %rd33647, 255;
	xor.b64  	%rd33649, %rd33648, %rd33646;
	mul.lo.s64 	%rd33650, %rd33649, 1099511628211;
	shr.u64 	%rd33651, %rd33623, 56;
	xor.b64  	%rd33652, %rd33651, %rd33650;
	mul.lo.s64 	%rd33653, %rd33652, 1099511628211;
	ld.u64 	%rd33654, [%rd33622+8];
	and.b64  	%rd33655, %rd33654, 255;
	xor.b64  	%rd33656, %rd33655, %rd33653;
	mul.lo.s64 	%rd33657, %rd33656, 1099511628211;
	shr.u64 	%rd33658, %rd33654, 8;
	and.b64  	%rd33659, %rd33658, 255;
	xor.b64  	%rd33660, %rd33659, %rd33657;
	mul.lo.s64 	%rd33661, %rd33660, 1099511628211;
	shr.u64 	%rd33662, %rd33654, 16;
	and.b64  	%rd33663, %rd33662, 255;
	xor.b64  	%rd33664, %rd33663, %rd33661;
	mul.lo.s64 	%rd33665, %rd33664, 1099511628211;
	shr.u64 	%rd33666, %rd33654, 24;
	and.b64  	%rd33667, %rd33666, 255;
	xor.b64  	%rd33668, %rd33667, %rd33665;
	mul.lo.s64 	%rd33669, %rd33668, 1099511628211;
	shr.u64 	%rd33670, %rd33654, 32;
	and.b64  	%rd33671, %rd33670, 255;
	xor.b64  	%rd33672, %rd33671, %rd33669;
	mul.lo.s64 	%rd33673, %rd33672, 1099511628211;
	shr.u64 	%rd33674, %rd33654, 40;
	and.b64  	%rd33675, %rd33674, 255;
	xor.b64  	%rd33676, %rd33675, %rd33673;
	mul.lo.s64 	%rd33677, %rd33676, 1099511628211;
	shr.u64 	%rd33678, %rd33654, 48;
	and.b64  	%rd33679, %rd33678, 255;
	xor.b64  	%rd33680, %rd33679, %rd33677;
	mul.lo.s64 	%rd33681, %rd33680, 1099511628211;
	shr.u64 	%rd33682, %rd33654, 56;
	xor.b64  	%rd33683, %rd33682, %rd33681;
	mul.lo.s64 	%rd37714, %rd33683, 1099511628211;
	add.s64 	%rd37712, %rd37712, 2;
	setp.ne.s64 	%p1588, %rd37712, %rd1365;
	mov.u64 	%rd37715, %rd1365;
	@%p1588 bra 	$L__BB24_887;
$L__BB24_888:
	setp.eq.s64 	%p1589, %rd1364, 0;
	@%p1589 bra 	$L__BB24_890;
	shl.b64 	%rd33684, %rd37715, 3;
	add.s64 	%rd33685, %rd37759, %rd33684;
	ld.u64 	%rd33686, [%rd33685];
	and.b64  	%rd33687, %rd33686, 255;
	xor.b64  	%rd33688, %rd33687, %rd37714;
	mul.lo.s64 	%rd33689, %rd33688, 1099511628211;
	shr.u64 	%rd33690, %rd33686, 8;
	and.b64  	%rd33691, %rd33690, 255;
	xor.b64  	%rd33692, %rd33691, %rd33689;
	mul.lo.s64 	%rd33693, %rd33692, 1099511628211;
	shr.u64 	%rd33694, %rd33686, 16;
	and.b64  	%rd33695, %rd33694, 255;
	xor.b64  	%rd33696, %rd33695, %rd33693;
	mul.lo.s64 	%rd33697, %rd33696, 1099511628211;
	shr.u64 	%rd33698, %rd33686, 24;
	and.b64  	%rd33699, %rd33698, 255;
	xor.b64  	%rd33700, %rd33699, %rd33697;
	mul.lo.s64 	%rd33701, %rd33700, 1099511628211;
	shr.u64 	%rd33702, %rd33686, 32;
	and.b64  	%rd33703, %rd33702, 255;
	xor.b64  	%rd33704, %rd33703, %rd33701;
	mul.lo.s64 	%rd33705, %rd33704, 1099511628211;
	shr.u64 	%rd33706, %rd33686, 40;
	and.b64  	%rd33707, %rd33706, 255;
	xor.b64  	%rd33708, %rd33707, %rd33705;
	mul.lo.s64 	%rd33709, %rd33708, 1099511628211;
	shr.u64 	%rd33710, %rd33686, 48;
	and.b64  	%rd33711, %rd33710, 255;
	xor.b64  	%rd33712, %rd33711, %rd33709;
	mul.lo.s64 	%rd33713, %rd33712, 1099511628211;
	shr.u64 	%rd33714, %rd33686, 56;
	xor.b64  	%rd33715, %rd33714, %rd33713;
	mul.lo.s64 	%rd37714, %rd33715, 1099511628211;
$L__BB24_890:
	setp.eq.s64 	%p1590, %rd37709, %rd37714;
	@%p1590 bra 	$L__BB24_904;
	setp.eq.s64 	%p1591, %rd3822, 0;
	mov.b64 	%rd37722, -3750763034362895579;
	@%p1591 bra 	$L__BB24_897;
	setp.eq.s64 	%p1592, %rd1363, 0;
	mov.b64 	%rd37722, -3750763034362895579;
	mov.b64 	%rd37720, 0;
	@%p1592 bra 	$L__BB24_895;
	mov.b64 	%rd37722, -3750763034362895579;
	mov.b64 	%rd37723, 0;
$L__BB24_894:
	shl.b64 	%rd33722, %rd37723, 3;
	add.s64 	%rd33723, %rd37731, %rd33722;
	ld.u64 	%rd33724, [%rd33723];
	and.b64  	%rd33725, %rd33724, 255;
	xor.b64  	%rd33726, %rd33725, %rd37722;
	mul.lo.s64 	%rd33727, %rd33726, 1099511628211;
	shr.u64 	%rd33728, %rd33724, 8;
	and.b64  	%rd33729, %rd33728, 255;
	xor.b64  	%rd33730, %rd33729, %rd33727;
	mul.lo.s64 	%rd33731, %rd33730, 1099511628211;
	shr.u64 	%rd33732, %rd33724, 16;
	and.b64  	%rd33733, %rd33732, 255;
	xor.b64  	%rd33734, %rd33733, %rd33731;
	mul.lo.s64 	%rd33735, %rd33734, 1099511628211;
	shr.u64 	%rd33736, %rd33724, 24;
	and.b64  	%rd33737, %rd33736, 255;
	xor.b64  	%rd33738, %rd33737, %rd33735;
	mul.lo.s64 	%rd33739, %rd33738, 1099511628211;
	shr.u64 	%rd33740, %rd33724, 32;
	and.b64  	%rd33741, %rd33740, 255;
	xor.b64  	%rd33742, %rd33741, %rd33739;
	mul.lo.s64 	%rd33743, %rd33742, 1099511628211;
	shr.u64 	%rd33744, %rd33724, 40;
	and.b64  	%rd33745, %rd33744, 255;
	xor.b64  	%rd33746, %rd33745, %rd33743;
	mul.lo.s64 	%rd33747, %rd33746, 1099511628211;
	shr.u64 	%rd33748, %rd33724, 48;
	and.b64  	%rd33749, %rd33748, 255;
	xor.b64  	%rd33750, %rd33749, %rd33747;
	mul.lo.s64 	%rd33751, %rd33750, 1099511628211;
	shr.u64 	%rd33752, %rd33724, 56;
	xor.b64  	%rd33753, %rd33752, %rd33751;
	mul.lo.s64 	%rd33754, %rd33753, 1099511628211;
	ld.u64 	%rd33755, [%rd33723+8];
	and.b64  	%rd33756, %rd33755, 255;
	xor.b64  	%rd33757, %rd33756, %rd33754;
	mul.lo.s64 	%rd33758, %rd33757, 1099511628211;
	shr.u64 	%rd33759, %rd33755, 8;
	and.b64  	%rd33760, %rd33759, 255;
	xor.b64  	%rd33761, %rd33760, %rd33758;
	mul.lo.s64 	%rd33762, %rd33761, 1099511628211;
	shr.u64 	%rd33763, %rd33755, 16;
	and.b64  	%rd33764, %rd33763, 255;
	xor.b64  	%rd33765, %rd33764, %rd33762;
	mul.lo.s64 	%rd33766, %rd33765, 1099511628211;
	shr.u64 	%rd33767, %rd33755, 24;
	and.b64  	%rd33768, %rd33767, 255;
	xor.b64  	%rd33769, %rd33768, %rd33766;
	mul.lo.s64 	%rd33770, %rd33769, 1099511628211;
	shr.u64 	%rd33771, %rd33755, 32;
	and.b64  	%rd33772, %rd33771, 255;
	xor.b64  	%rd33773, %rd33772, %rd33770;
	mul.lo.s64 	%rd33774, %rd33773, 1099511628211;
	shr.u64 	%rd33775, %rd33755, 40;
	and.b64  	%rd33776, %rd33775, 255;
	xor.b64  	%rd33777, %rd33776, %rd33774;
	mul.lo.s64 	%rd33778, %rd33777, 1099511628211;
	shr.u64 	%rd33779, %rd33755, 48;
	and.b64  	%rd33780, %rd33779, 255;
	xor.b64  	%rd33781, %rd33780, %rd33778;
	mul.lo.s64 	%rd33782, %rd33781, 1099511628211;
	shr.u64 	%rd33783, %rd33755, 56;
	xor.b64  	%rd33784, %rd33783, %rd33782;
	mul.lo.s64 	%rd37722, %rd33784, 1099511628211;
	add.s64 	%rd37723, %rd37723, 2;
	setp.eq.s64 	%p1593, %rd37723, %rd1365;
	mov.u64 	%rd37720, %rd1365;
	@%p1593 bra 	$L__BB24_895;
	bra.uni 	$L__BB24_894;
$L__BB24_895:
	setp.eq.s64 	%p1594, %rd1364, 0;
	@%p1594 bra 	$L__BB24_897;
	shl.b64 	%rd33785, %rd37720, 3;
	add.s64 	%rd33786, %rd37731, %rd33785;
	ld.u64 	%rd33787, [%rd33786];
	and.b64  	%rd33788, %rd33787, 255;
	xor.b64  	%rd33789, %rd33788, %rd37722;
	mul.lo.s64 	%rd33790, %rd33789, 1099511628211;
	shr.u64 	%rd33791, %rd33787, 8;
	and.b64  	%rd33792, %rd33791, 255;
	xor.b64  	%rd33793, %rd33792, %rd33790;
	mul.lo.s64 	%rd33794, %rd33793, 1099511628211;
	shr.u64 	%rd33795, %rd33787, 16;
	and.b64  	%rd33796, %rd33795, 255;
	xor.b64  	%rd33797, %rd33796, %rd33794;
	mul.lo.s64 	%rd33798, %rd33797, 1099511628211;
	shr.u64 	%rd33799, %rd33787, 24;
	and.b64  	%rd33800, %rd33799, 255;
	xor.b64  	%rd33801, %rd33800, %rd33798;
	mul.lo.s64 	%rd33802, %rd33801, 1099511628211;
	shr.u64 	%rd33803, %rd33787, 32;
	and.b64  	%rd33804, %rd33803, 255;
	xor.b64  	%rd33805, %rd33804, %rd33802;
	mul.lo.s64 	%rd33806, %rd33805, 1099511628211;
	shr.u64 	%rd33807, %rd33787, 40;
	and.b64  	%rd33808, %rd33807, 255;
	xor.b64  	%rd33809, %rd33808, %rd33806;
	mul.lo.s64 	%rd33810, %rd33809, 1099511628211;
	shr.u64 	%rd33811, %rd33787, 48;
	and.b64  	%rd33812, %rd33811, 255;
	xor.b64  	%rd33813, %rd33812, %rd33810;
	mul.lo.s64 	%rd33814, %rd33813, 1099511628211;
	shr.u64 	%rd33815, %rd33787, 56;
	xor.b64  	%rd33816, %rd33815, %rd33814;
	mul.lo.s64 	%rd37722, %rd33816, 1099511628211;
$L__BB24_897:
	setp.eq.s64 	%p1595, %rd3822, 0;
	mov.b64 	%rd37727, -3750763034362895579;
	@%p1595 bra 	$L__BB24_903;
	setp.eq.s64 	%p1596, %rd1363, 0;
	mov.b64 	%rd37727, -3750763034362895579;
	mov.b64 	%rd37728, 0;
	@%p1596 bra 	$L__BB24_901;
	mov.b64 	%rd37727, -3750763034362895579;
	mov.b64 	%rd37725, 0;
$L__BB24_900:
	shl.b64 	%rd33823, %rd37725, 3;
	add.s64 	%rd33824, %rd37759, %rd33823;
	ld.u64 	%rd33825, [%rd33824];
	and.b64  	%rd33826, %rd33825, 255;
	xor.b64  	%rd33827, %rd33826, %rd37727;
	mul.lo.s64 	%rd33828, %rd33827, 1099511628211;
	shr.u64 	%rd33829, %rd33825, 8;
	and.b64  	%rd33830, %rd33829, 255;
	xor.b64  	%rd33831, %rd33830, %rd33828;
	mul.lo.s64 	%rd33832, %rd33831, 1099511628211;
	shr.u64 	%rd33833, %rd33825, 16;
	and.b64  	%rd33834, %rd33833, 255;
	xor.b64  	%rd33835, %rd33834, %rd33832;
	mul.lo.s64 	%rd33836, %rd33835, 1099511628211;
	shr.u64 	%rd33837, %rd33825, 24;
	and.b64  	%rd33838, %rd33837, 255;
	xor.b64  	%rd33839, %rd33838, %rd33836;
	mul.lo.s64 	%rd33840, %rd33839, 1099511628211;
	shr.u64 	%rd33841, %rd33825, 32;
	and.b64  	%rd33842, %rd33841, 255;
	xor.b64  	%rd33843, %rd33842, %rd33840;
	mul.lo.s64 	%rd33844, %rd33843, 1099511628211;
	shr.u64 	%rd33845, %rd33825, 40;
	and.b64  	%rd33846, %rd33845, 255;
	xor.b64  	%rd33847, %rd33846, %rd33844;
	mul.lo.s64 	%rd33848, %rd33847, 1099511628211;
	shr.u64 	%rd33849, %rd33825, 48;
	and.b64  	%rd33850, %rd33849, 255;
	xor.b64  	%rd33851, %rd33850, %rd33848;
	mul.lo.s64 	%rd33852, %rd33851, 1099511628211;
	shr.u64 	%rd33853, %rd33825, 56;
	xor.b64  	%rd33854, %rd33853, %rd33852;
	mul.lo.s64 	%rd33855, %rd33854, 1099511628211;
	ld.u64 	%rd33856, [%rd33824+8];
	and.b64  	%rd33857, %rd33856, 255;
	xor.b64  	%rd33858, %rd33857, %rd33855;
	mul.lo.s64 	%rd33859, %rd33858, 1099511628211;
	shr.u64 	%rd33860, %rd33856, 8;
	and.b64  	%rd33861, %rd33860, 255;
	xor.b64  	%rd33862, %rd33861, %rd33859;
	mul.lo.s64 	%rd33863, %rd33862, 1099511628211;
	shr.u64 	%rd33864, %rd33856, 16;
	and.b64  	%rd33865, %rd33864, 255;
	xor.b64  	%rd33866, %rd33865, %rd33863;
	mul.lo.s64 	%rd33867, %rd33866, 1099511628211;
	shr.u64 	%rd33868, %rd33856, 24;
	and.b64  	%rd33869, %rd33868, 255;
	xor.b64  	%rd33870, %rd33869, %rd33867;
	mul.lo.s64 	%rd33871, %rd33870, 1099511628211;
	shr.u64 	%rd33872, %rd33856, 32;
	and.b64  	%rd33873, %rd33872, 255;
	xor.b64  	%rd33874, %rd33873, %rd33871;
	mul.lo.s64 	%rd33875, %rd33874, 1099511628211;
	shr.u64 	%rd33876, %rd33856, 40;
	and.b64  	%rd33877, %rd33876, 255;
	xor.b64  	%rd33878, %rd33877, %rd33875;
	mul.lo.s64 	%rd33879, %rd33878, 1099511628211;
	shr.u64 	%rd33880, %rd33856, 48;
	and.b64  	%rd33881, %rd33880, 255;
	xor.b64  	%rd33882, %rd33881, %rd33879;
	mul.lo.s64 	%rd33883, %rd33882, 1099511628211;
	shr.u64 	%rd33884, %rd33856, 56;
	xor.b64  	%rd33885, %rd33884, %rd33883;
	mul.lo.s64 	%rd37727, %rd33885, 1099511628211;
	add.s64 	%rd37725, %rd37725, 2;
	setp.ne.s64 	%p1597, %rd37725, %rd1365;
	mov.u64 	%rd37728, %rd1365;
	@%p1597 bra 	$L__BB24_900;
$L__BB24_901:
	setp.eq.s64 	%p1598, %rd1364, 0;
	@%p1598 bra 	$L__BB24_903;
	shl.b64 	%rd33886, %rd37728, 3;
	add.s64 	%rd33887, %rd37759, %rd33886;
	ld.u64 	%rd33888, [%rd33887];
	and.b64  	%rd33889, %rd33888, 255;
	xor.b64  	%rd33890, %rd33889, %rd37727;
	mul.lo.s64 	%rd33891, %rd33890, 1099511628211;
	shr.u64 	%rd33892, %rd33888, 8;
	and.b64  	%rd33893, %rd33892, 255;
	xor.b64  	%rd33894, %rd33893, %rd33891;
	mul.lo.s64 	%rd33895, %rd33894, 1099511628211;
	shr.u64 	%rd33896, %rd33888, 16;
	and.b64  	%rd33897, %rd33896, 255;
	xor.b64  	%rd33898, %rd33897, %rd33895;
	mul.lo.s64 	%rd33899, %rd33898, 1099511628211;
	shr.u64 	%rd33900, %rd33888, 24;
	and.b64  	%rd33901, %rd33900, 255;
	xor.b64  	%rd33902, %rd33901, %rd33899;
	mul.lo.s64 	%rd33903, %rd33902, 1099511628211;
	shr.u64 	%rd33904, %rd33888, 32;
	and.b64  	%rd33905, %rd33904, 255;
	xor.b64  	%rd33906, %rd33905, %rd33903;
	mul.lo.s64 	%rd33907, %rd33906, 1099511628211;
	shr.u64 	%rd33908, %rd33888, 40;
	and.b64  	%rd33909, %rd33908, 255;
	xor.b64  	%rd33910, %rd33909, %rd33907;
	mul.lo.s64 	%rd33911, %rd33910, 1099511628211;
	shr.u64 	%rd33912, %rd33888, 48;
	and.b64  	%rd33913, %rd33912, 255;
	xor.b64  	%rd33914, %rd33913, %rd33911;
	mul.lo.s64 	%rd33915, %rd33914, 1099511628211;
	shr.u64 	%rd33916, %rd33888, 56;
	xor.b64  	%rd33917, %rd33916, %rd33915;
	mul.lo.s64 	%rd37727, %rd33917, 1099511628211;
$L__BB24_903:
	setp.lt.u64 	%p1795, %rd37722, %rd37727;
	bra.uni 	$L__BB24_907;
$L__BB24_904:
	setp.eq.s32 	%p1600, %r118, 0;
	mov.pred 	%p1795, %p1578;
	@%p1600 bra 	$L__BB24_907;
	mov.b64 	%rd37718, 0;
$L__BB24_906:
	shl.b64 	%rd33919, %rd37718, 3;
	add.s64 	%rd33920, %rd37731, %rd33919;
	ld.u64 	%rd33921, [%rd33920];
	add.s64 	%rd33922, %rd37759, %rd33919;
	ld.u64 	%rd33923, [%rd33922];
	setp.lt.u64 	%p1795, %rd33921, %rd33923;
	add.s64 	%rd37718, %rd37718, 1;
	setp.eq.s64 	%p1601, %rd37718, %rd13;
	or.pred  	%p1602, %p1795, %p1601;
	@%p1602 bra 	$L__BB24_907;
	bra.uni 	$L__BB24_906;
$L__BB24_907:
	selp.b64 	%rd36936, %rd37731, %rd37759, %p1795;
	selp.u32 	%r418, 1, 0, %p1795;
	add.s32 	%r38, %r35, %r418;
	not.pred 	%p1603, %p1795;
	selp.u32 	%r419, 1, 0, %p1603;
	add.s32 	%r39, %r34, %r419;
	@%p1603 bra 	$L__BB24_909;
	ld.shared.u64 	%rd37731, [%r37+8];
	bra.uni 	$L__BB24_910;
$L__BB24_909:
	ld.shared.u64 	%rd37759, [%r36+8];
$L__BB24_910:
	setp.ge.s32 	%p1605, %r38, %r24;
	mov.pred 	%p1604, 0;
	mov.pred 	%p1796, %p1604;
	@%p1605 bra 	$L__BB24_941;
	setp.ge.s32 	%p1607, %r39, %r23;
	mov.pred 	%p1796, -1;
	@%p1607 bra 	$L__BB24_941;
	setp.eq.s64 	%p1608, %rd3822, 0;
	mov.b64 	%rd37735, -3750763034362895579;
	@%p1608 bra 	$L__BB24_918;
	setp.eq.s64 	%p1609, %rd1363, 0;
	mov.b64 	%rd37735, -3750763034362895579;
	mov.b64 	%rd37736, 0;
	@%p1609 bra 	$L__BB24_916;
	mov.b64 	%rd37735, -3750763034362895579;
	mov.b64 	%rd37733, 0;
$L__BB24_915:
	shl.b64 	%rd33931, %rd37733, 3;
	add.s64 	%rd33932, %rd37731, %rd33931;
	ld.u64 	%rd33933, [%rd33932];
	and.b64  	%rd33934, %rd33933, 255;
	xor.b64  	%rd33935, %rd33934, %rd37735;
	mul.lo.s64 	%rd33936, %rd33935, 1099511628211;
	shr.u64 	%rd33937, %rd33933, 8;
	and.b64  	%rd33938, %rd33937, 255;
	xor.b64  	%rd33939, %rd33938, %rd33936;
	mul.lo.s64 	%rd33940, %rd33939, 1099511628211;
	shr.u64 	%rd33941, %rd33933, 16;
	and.b64  	%rd33942, %rd33941, 255;
	xor.b64  	%rd33943, %rd33942, %rd33940;
	mul.lo.s64 	%rd33944, %rd33943, 1099511628211;
	shr.u64 	%rd33945, %rd33933, 24;
	and.b64  	%rd33946, %rd33945, 255;
	xor.b64  	%rd33947, %rd33946, %rd33944;
	mul.lo.s64 	%rd33948, %rd33947, 1099511628211;
	shr.u64 	%rd33949, %rd33933, 32;
	and.b64  	%rd33950, %rd33949, 255;
	xor.b64  	%rd33951, %rd33950, %rd33948;
	mul.lo.s64 	%rd33952, %rd33951, 1099511628211;
	shr.u64 	%rd33953, %rd33933, 40;
	and.b64  	%rd33954, %rd33953, 255;
	xor.b64  	%rd33955, %rd33954, %rd33952;
	mul.lo.s64 	%rd33956, %rd33955, 1099511628211;
	shr.u64 	%rd33957, %rd33933, 48;
	and.b64  	%rd33958, %rd33957, 255;
	xor.b64  	%rd33959, %rd33958, %rd33956;
	mul.lo.s64 	%rd33960, %rd33959, 1099511628211;
	shr.u64 	%rd33961, %rd33933, 56;
	xor.b64  	%rd33962, %rd33961, %rd33960;
	mul.lo.s64 	%rd33963, %rd33962, 1099511628211;
	ld.u64 	%rd33964, [%rd33932+8];
	and.b64  	%rd33965, %rd33964, 255;
	xor.b64  	%rd33966, %rd33965, %rd33963;
	mul.lo.s64 	%rd33967, %rd33966, 1099511628211;
	shr.u64 	%rd33968, %rd33964, 8;
	and.b64  	%rd33969, %rd33968, 255;
	xor.b64  	%rd33970, %rd33969, %rd33967;
	mul.lo.s64 	%rd33971, %rd33970, 1099511628211;
	shr.u64 	%rd33972, %rd33964, 16;
	and.b64  	%rd33973, %rd33972, 255;
	xor.b64  	%rd33974, %rd33973, %rd33971;
	mul.lo.s64 	%rd33975, %rd33974, 1099511628211;
	shr.u64 	%rd33976, %rd33964, 24;
	and.b64  	%rd33977, %rd33976, 255;
	xor.b64  	%rd33978, %rd33977, %rd33975;
	mul.lo.s64 	%rd33979, %rd33978, 1099511628211;
	shr.u64 	%rd33980, %rd33964, 32;
	and.b64  	%rd33981, %rd33980, 255;
	xor.b64  	%rd33982, %rd33981, %rd33979;
	mul.lo.s64 	%rd33983, %rd33982, 1099511628211;
	shr.u64 	%rd33984, %rd33964, 40;
	and.b64  	%rd33985, %rd33984, 255;
	xor.b64  	%rd33986, %rd33985, %rd33983;
	mul.lo.s64 	%rd33987, %rd33986, 1099511628211;
	shr.u64 	%rd33988, %rd33964, 48;
	and.b64  	%rd33989, %rd33988, 255;
	xor.b64  	%rd33990, %rd33989, %rd33987;
	mul.lo.s64 	%rd33991, %rd33990, 1099511628211;
	shr.u64 	%rd33992, %rd33964, 56;
	xor.b64  	%rd33993, %rd33992, %rd33991;
	mul.lo.s64 	%rd37735, %rd33993, 1099511628211;
	add.s64 	%rd37733, %rd37733, 2;
	setp.ne.s64 	%p1610, %rd37733, %rd1365;
	mov.u64 	%rd37736, %rd1365;
	@%p1610 bra 	$L__BB24_915;
$L__BB24_916:
	setp.eq.s64 	%p1611, %rd1364, 0;
	@%p1611 bra 	$L__BB24_918;
	shl.b64 	%rd33994, %rd37736, 3;
	add.s64 	%rd33995, %rd37731, %rd33994;
	ld.u64 	%rd33996, [%rd33995];
	and.b64  	%rd33997, %rd33996, 255;
	xor.b64  	%rd33998, %rd33997, %rd37735;
	mul.lo.s64 	%rd33999, %rd33998, 1099511628211;
	shr.u64 	%rd34000, %rd33996, 8;
	and.b64  	%rd34001, %rd34000, 255;
	xor.b64  	%rd34002, %rd34001, %rd33999;
	mul.lo.s64 	%rd34003, %rd34002, 1099511628211;
	shr.u64 	%rd34004, %rd33996, 16;
	and.b64  	%rd34005, %rd34004, 255;
	xor.b64  	%rd34006, %rd34005, %rd34003;
	mul.lo.s64 	%rd34007, %rd34006, 1099511628211;
	shr.u64 	%rd34008, %rd33996, 24;
	and.b64  	%rd34009, %rd34008, 255;
	xor.b64  	%rd34010, %rd34009, %rd34007;
	mul.lo.s64 	%rd34011, %rd34010, 1099511628211;
	shr.u64 	%rd34012, %rd33996, 32;
	and.b64  	%rd34013, %rd34012, 255;
	xor.b64  	%rd34014, %rd34013, %rd34011;
	mul.lo.s64 	%rd34015, %rd34014, 1099511628211;
	shr.u64 	%rd34016, %rd33996, 40;
	and.b64  	%rd34017, %rd34016, 255;
	xor.b64  	%rd34018, %rd34017, %rd34015;
	mul.lo.s64 	%rd34019, %rd34018, 1099511628211;
	shr.u64 	%rd34020, %rd33996, 48;
	and.b64  	%rd34021, %rd34020, 255;
	xor.b64  	%rd34022, %rd34021, %rd34019;
	mul.lo.s64 	%rd34023, %rd34022, 1099511628211;
	shr.u64 	%rd34024, %rd33996, 56;
	xor.b64  	%rd34025, %rd34024, %rd34023;
	mul.lo.s64 	%rd37735, %rd34025, 1099511628211;
$L__BB24_918:
	setp.eq.s64 	%p1612, %rd3822, 0;
	mov.b64 	%rd37741, -3750763034362895579;
	@%p1612 bra 	$L__BB24_924;
	setp.eq.s64 	%p1613, %rd1363, 0;
	mov.b64 	%rd37741, -3750763034362895579;
	mov.b64 	%rd37742, 0;
	@%p1613 bra 	$L__BB24_922;
	mov.b64 	%rd37741, -3750763034362895579;
	mov.b64 	%rd37739, 0;
$L__BB24_921:
	shl.b64 	%rd34032, %rd37739, 3;
	add.s64 	%rd34033, %rd37759, %rd34032;
	ld.u64 	%rd34034, [%rd34033];
	and.b64  	%rd34035, %rd34034, 255;
	xor.b64  	%rd34036, %rd34035, %rd37741;
	mul.lo.s64 	%rd34037, %rd34036, 1099511628211;
	shr.u64 	%rd34038, %rd34034, 8;
	and.b64  	%rd34039, %rd34038, 255;
	xor.b64  	%rd34040, %rd34039, %rd34037;
	mul.lo.s64 	%rd34041, %rd34040, 1099511628211;
	shr.u64 	%rd34042, %rd34034, 16;
	and.b64  	%rd34043, %rd34042, 255;
	xor.b64  	%rd34044, %rd34043, %rd34041;
	mul.lo.s64 	%rd34045, %rd34044, 1099511628211;
	shr.u64 	%rd34046, %rd34034, 24;
	and.b64  	%rd34047, %rd34046, 255;
	xor.b64  	%rd34048, %rd34047, %rd34045;
	mul.lo.s64 	%rd34049, %rd34048, 1099511628211;
	shr.u64 	%rd34050, %rd34034, 32;
	and.b64  	%rd34051, %rd34050, 255;
	xor.b64  	%rd34052, %rd34051, %rd34049;
	mul.lo.s64 	%rd34053, %rd34052, 1099511628211;
	shr.u64 	%rd34054, %rd34034, 40;
	and.b64  	%rd34055, %rd34054, 255;
	xor.b64  	%rd34056, %rd34055, %rd34053;
	mul.lo.s64 	%rd34057, %rd34056, 1099511628211;
	shr.u64 	%rd34058, %rd34034, 48;
	and.b64  	%rd34059, %rd34058, 255;
	xor.b64  	%rd34060, %rd34059, %rd34057;
	mul.lo.s64 	%rd34061, %rd34060, 1099511628211;
	shr.u64 	%rd34062, %rd34034, 56;
	xor.b64  	%rd34063, %rd34062, %rd34061;
	mul.lo.s64 	%rd34064, %rd34063, 1099511628211;
	ld.u64 	%rd34065, [%rd34033+8];
	and.b64  	%rd34066, %rd34065, 255;
	xor.b64  	%rd34067, %rd34066, %rd34064;
	mul.lo.s64 	%rd34068, %rd34067, 1099511628211;
	shr.u64 	%rd34069, %rd34065, 8;
	and.b64  	%rd34070, %rd34069, 255;
	xor.b64  	%rd34071, %rd34070, %rd34068;
	mul.lo.s64 	%rd34072, %rd34071, 1099511628211;
	shr.u64 	%rd34073, %rd34065, 16;
	and.b64  	%rd34074, %rd34073, 255;
	xor.b64  	%rd34075, %rd34074, %rd34072;
	mul.lo.s64 	%rd34076, %rd34075, 1099511628211;
	shr.u64 	%rd34077, %rd34065, 24;
	and.b64  	%rd34078, %rd34077, 255;
	xor.b64  	%rd34079, %rd34078, %rd34076;
	mul.lo.s64 	%rd34080, %rd34079, 1099511628211;
	shr.u64 	%rd34081, %rd34065, 32;
	and.b64  	%rd34082, %rd34081, 255;
	xor.b64  	%rd34083, %rd34082, %rd34080;
	mul.lo.s64 	%rd34084, %rd34083, 1099511628211;
	shr.u64 	%rd34085, %rd34065, 40;
	and.b64  	%rd34086, %rd34085, 255;
	xor.b64  	%rd34087, %rd34086, %rd34084;
	mul.lo.s64 	%rd34088, %rd34087, 1099511628211;
	shr.u64 	%rd34089, %rd34065, 48;
	and.b64  	%rd34090, %rd34089, 255;
	xor.b64  	%rd34091, %rd34090, %rd34088;
	mul.lo.s64 	%rd34092, %rd34091, 1099511628211;
	shr.u64 	%rd34093, %rd34065, 56;
	xor.b64  	%rd34094, %rd34093, %rd34092;
	mul.lo.s64 	%rd37741, %rd34094, 1099511628211;
	add.s64 	%rd37739, %rd37739, 2;
	setp.ne.s64 	%p1614, %rd37739, %rd1365;
	mov.u64 	%rd37742, %rd1365;
	@%p1614 bra 	$L__BB24_921;
$L__BB24_922:
	setp.eq.s64 	%p1615, %rd1364, 0;
	@%p1615 bra 	$L__BB24_924;
	shl.b64 	%rd34095, %rd37742, 3;
	add.s64 	%rd34096, %rd37759, %rd34095;
	ld.u64 	%rd34097, [%rd34096];
	and.b64  	%rd34098, %rd34097, 255;
	xor.b64  	%rd34099, %rd34098, %rd37741;
	mul.lo.s64 	%rd34100, %rd34099, 1099511628211;
	shr.u64 	%rd34101, %rd34097, 8;
	and.b64  	%rd34102, %rd34101, 255;
	xor.b64  	%rd34103, %rd34102, %rd34100;
	mul.lo.s64 	%rd34104, %rd34103, 1099511628211;
	shr.u64 	%rd34105, %rd34097, 16;
	and.b64  	%rd34106, %rd34105, 255;
	xor.b64  	%rd34107, %rd34106, %rd34104;
	mul.lo.s64 	%rd34108, %rd34107, 1099511628211;
	shr.u64 	%rd34109, %rd34097, 24;
	and.b64  	%rd34110, %rd34109, 255;
	xor.b64  	%rd34111, %rd34110, %rd34108;
	mul.lo.s64 	%rd34112, %rd34111, 1099511628211;
	shr.u64 	%rd34113, %rd34097, 32;
	and.b64  	%rd34114, %rd34113, 255;
	xor.b64  	%rd34115, %rd34114, %rd34112;
	mul.lo.s64 	%rd34116, %rd34115, 1099511628211;
	shr.u64 	%rd34117, %rd34097, 40;
	and.b64  	%rd34118, %rd34117, 255;
	xor.b64  	%rd34119, %rd34118, %rd34116;
	mul.lo.s64 	%rd34120, %rd34119, 1099511628211;
	shr.u64 	%rd34121, %rd34097, 48;
	and.b64  	%rd34122, %rd34121, 255;
	xor.b64  	%rd34123, %rd34122, %rd34120;
	mul.lo.s64 	%rd34124, %rd34123, 1099511628211;
	shr.u64 	%rd34125, %rd34097, 56;
	xor.b64  	%rd34126, %rd34125, %rd34124;
	mul.lo.s64 	%rd37741, %rd34126, 1099511628211;
$L__BB24_924:
	setp.eq.s64 	%p1616, %rd37735, %rd37741;
	@%p1616 bra 	$L__BB24_938;
	setp.eq.s64 	%p1617, %rd3822, 0;
	mov.b64 	%rd37747, -3750763034362895579;
	@%p1617 bra 	$L__BB24_931;
	setp.eq.s64 	%p1618, %rd1363, 0;
	mov.b64 	%rd37747, -3750763034362895579;
	mov.b64 	%rd37748, 0;
	@%p1618 bra 	$L__BB24_929;
	mov.b64 	%rd37747, -3750763034362895579;
	mov.b64 	%rd37745, 0;
$L__BB24_928:
	shl.b64 	%rd34133, %rd37745, 3;
	add.s64 	%rd34134, %rd37731, %rd34133;
	ld.u64 	%rd34135, [%rd34134];
	and.b64  	%rd34136, %rd34135, 255;
	xor.b64  	%rd34137, %rd34136, %rd37747;
	mul.lo.s64 	%rd34138, %rd34137, 1099511628211;
	shr.u64 	%rd34139, %rd34135, 8;
	and.b64  	%rd34140, %rd34139, 255;
	xor.b64  	%rd34141, %rd34140, %rd34138;
	mul.lo.s64 	%rd34142, %rd34141, 1099511628211;
	shr.u64 	%rd34143, %rd34135, 16;
	and.b64  	%rd34144, %rd34143, 255;
	xor.b64  	%rd34145, %rd34144, %rd34142;
	mul.lo.s64 	%rd34146, %rd34145, 1099511628211;
	shr.u64 	%rd34147, %rd34135, 24;
	and.b64  	%rd34148, %rd34147, 255;
	xor.b64  	%rd34149, %rd34148, %rd34146;
	mul.lo.s64 	%rd34150, %rd34149, 1099511628211;
	shr.u64 	%rd34151, %rd34135, 32;
	and.b64  	%rd34152, %rd34151, 255;
	xor.b64  	%rd34153, %rd34152, %rd34150;
	mul.lo.s64 	%rd34154, %rd34153, 1099511628211;
	shr.u64 	%rd34155, %rd34135, 40;
	and.b64  	%rd34156, %rd34155, 255;
	xor.b64  	%rd34157, %rd34156, %rd34154;
	mul.lo.s64 	%rd34158, %rd34157, 1099511628211;
	shr.u64 	%rd34159, %rd34135, 48;
	and.b64  	%rd34160, %rd34159, 255;
	xor.b64  	%rd34161, %rd34160, %rd34158;
	mul.lo.s64 	%rd34162, %rd34161, 1099511628211;
	shr.u64 	%rd34163, %rd34135, 56;
	xor.b64  	%rd34164, %rd34163, %rd34162;
	mul.lo.s64 	%rd34165, %rd34164, 1099511628211;
	ld.u64 	%rd34166, [%rd34134+8];
	and.b64  	%rd34167, %rd34166, 255;
	xor.b64  	%rd34168, %rd34167, %rd34165;
	mul.lo.s64 	%rd34169, %rd34168, 1099511628211;
	shr.u64 	%rd34170, %rd34166, 8;
	and.b64  	%rd34171, %rd34170, 255;
	xor.b64  	%rd34172, %rd34171, %rd34169;
	mul.lo.s64 	%rd34173, %rd34172, 1099511628211;
	shr.u64 	%rd34174, %rd34166, 16;
	and.b64  	%rd34175, %rd34174, 255;
	xor.b64  	%rd34176, %rd34175, %rd34173;
	mul.lo.s64 	%rd34177, %rd34176, 1099511628211;
	shr.u64 	%rd34178, %rd34166, 24;
	and.b64  	%rd34179, %rd34178, 255;
	xor.b64  	%rd34180, %rd34179, %rd34177;
	mul.lo.s64 	%rd34181, %rd34180, 1099511628211;
	shr.u64 	%rd34182, %rd34166, 32;
	and.b64  	%rd34183, %rd34182, 255;
	xor.b64  	%rd34184, %rd34183, %rd34181;
	mul.lo.s64 	%rd34185, %rd34184, 1099511628211;
	shr.u64 	%rd34186, %rd34166, 40;
	and.b64  	%rd34187, %rd34186, 255;
	xor.b64  	%rd34188, %rd34187, %rd34185;
	mul.lo.s64 	%rd34189, %rd34188, 1099511628211;
	shr.u64 	%rd34190, %rd34166, 48;
	and.b64  	%rd34191, %rd34190, 255;
	xor.b64  	%rd34192, %rd34191, %rd34189;
	mul.lo.s64 	%rd34193, %rd34192, 1099511628211;
	shr.u64 	%rd34194, %rd34166, 56;
	xor.b64  	%rd34195, %rd34194, %rd34193;
	mul.lo.s64 	%rd37747, %rd34195, 1099511628211;
	add.s64 	%rd37745, %rd37745, 2;
	setp.ne.s64 	%p1619, %rd37745, %rd1365;
	mov.u64 	%rd37748, %rd1365;
	@%p1619 bra 	$L__BB24_928;
$L__BB24_929:
	setp.eq.s64 	%p1620, %rd1364, 0;
	@%p1620 bra 	$L__BB24_931;
	shl.b64 	%rd34196, %rd37748, 3;
	add.s64 	%rd34197, %rd37731, %rd34196;
	ld.u64 	%rd34198, [%rd34197];
	and.b64  	%rd34199, %rd34198, 255;
	xor.b64  	%rd34200, %rd34199, %rd37747;
	mul.lo.s64 	%rd34201, %rd34200, 1099511628211;
	shr.u64 	%rd34202, %rd34198, 8;
	and.b64  	%rd34203, %rd34202, 255;
	xor.b64  	%rd34204, %rd34203, %rd34201;
	mul.lo.s64 	%rd34205, %rd34204, 1099511628211;
	shr.u64 	%rd34206, %rd34198, 16;
	and.b64  	%rd34207, %rd34206, 255;
	xor.b64  	%rd34208, %rd34207, %rd34205;
	mul.lo.s64 	%rd34209, %rd34208, 1099511628211;
	shr.u64 	%rd34210, %rd34198, 24;
	and.b64  	%rd34211, %rd34210, 255;
	xor.b64  	%rd34212, %rd34211, %rd34209;
	mul.lo.s64 	%rd34213, %rd34212, 1099511628211;
	shr.u64 	%rd34214, %rd34198, 32;
	and.b64  	%rd34215, %rd34214, 255;
	xor.b64  	%rd34216, %rd34215, %rd34213;
	mul.lo.s64 	%rd34217, %rd34216, 1099511628211;
	shr.u64 	%rd34218, %rd34198, 40;
	and.b64  	%rd34219, %rd34218, 255;
	xor.b64  	%rd34220, %rd34219, %rd34217;
	mul.lo.s64 	%rd34221, %rd34220, 1099511628211;
	shr.u64 	%rd34222, %rd34198, 48;
	and.b64  	%rd34223, %rd34222, 255;
	xor.b64  	%rd34224, %rd34223, %rd34221;
	mul.lo.s64 	%rd34225, %rd34224, 1099511628211;
	shr.u64 	%rd34226, %rd34198, 56;
	xor.b64  	%rd34227, %rd34226, %rd34225;
	mul.lo.s64 	%rd37747, %rd34227, 1099511628211;
$L__BB24_931:
	setp.eq.s64 	%p1621, %rd3822, 0;
	mov.b64 	%rd37753, -3750763034362895579;
	@%p1621 bra 	$L__BB24_937;
	setp.eq.s64 	%p1622, %rd1363, 0;
	mov.b64 	%rd37753, -3750763034362895579;
	mov.b64 	%rd37754, 0;
	@%p1622 bra 	$L__BB24_935;
	mov.b64 	%rd37753, -3750763034362895579;
	mov.b64 	%rd37751, 0;
$L__BB24_934:
	shl.b64 	%rd34234, %rd37751, 3;
	add.s64 	%rd34235, %rd37759, %rd34234;
	ld.u64 	%rd34236, [%rd34235];
	and.b64  	%rd34237, %rd34236, 255;
	xor.b64  	%rd34238, %rd34237, %rd37753;
	mul.lo.s64 	%rd34239, %rd34238, 1099511628211;
	shr.u64 	%rd34240, %rd34236, 8;
	and.b64  	%rd34241, %rd34240, 255;
	xor.b64  	%rd34242, %rd34241, %rd34239;
	mul.lo.s64 	%rd34243, %rd34242, 1099511628211;
	shr.u64 	%rd34244, %rd34236, 16;
	and.b64  	%rd34245, %rd34244, 255;
	xor.b64  	%rd34246, %rd34245, %rd34243;
	mul.lo.s64 	%rd34247, %rd34246, 1099511628211;
	shr.u64 	%rd34248, %rd34236, 24;
	and.b64  	%rd34249, %rd34248, 255;
	xor.b64  	%rd34250, %rd34249, %rd34247;
	mul.lo.s64 	%rd34251, %rd34250, 1099511628211;
	shr.u64 	%rd34252, %rd34236, 32;
	and.b64  	%rd34253, %rd34252, 255;
	xor.b64  	%rd34254, %rd34253, %rd34251;
	mul.lo.s64 	%rd34255, %rd34254, 1099511628211;
	shr.u64 	%rd34256, %rd34236, 40;
	and.b64  	%rd34257, %rd34256, 255;
	xor.b64  	%rd34258, %rd34257, %rd34255;
	mul.lo.s64 	%rd34259, %rd34258, 1099511628211;
	shr.u64 	%rd34260, %rd34236, 48;
	and.b64  	%rd34261, %rd34260, 255;
	xor.b64  	%rd34262, %rd34261, %rd34259;
	mul.lo.s64 	%rd34263, %rd34262, 1099511628211;
	shr.u64 	%rd34264, %rd34236, 56;
	xor.b64  	%rd34265, %rd34264, %rd34263;
	mul.lo.s64 	%rd34266, %rd34265, 1099511628211;
	ld.u64 	%rd34267, [%rd34235+8];
	and.b64  	%rd34268, %rd34267, 255;
	xor.b64  	%rd34269, %rd34268, %rd34266;
	mul.lo.s64 	%rd34270, %rd34269, 1099511628211;
	shr.u64 	%rd34271, %rd34267, 8;
	and.b64  	%rd34272, %rd34271, 255;
	xor.b64  	%rd34273, %rd34272, %rd34270;
	mul.lo.s64 	%rd34274, %rd34273, 1099511628211;
	shr.u64 	%rd34275, %rd34267, 16;
	and.b64  	%rd34276, %rd34275, 255;
	xor.b64  	%rd34277, %rd34276, %rd34274;
	mul.lo.s64 	%rd34278, %rd34277, 1099511628211;
	shr.u64 	%rd34279, %rd34267, 24;
	and.b64  	%rd34280, %rd34279, 255;
	xor.b64  	%rd34281, %rd34280, %rd34278;
	mul.lo.s64 	%rd34282, %rd34281, 1099511628211;
	shr.u64 	%rd34283, %rd34267, 32;
	and.b64  	%rd34284, %rd34283, 255;
	xor.b64  	%rd34285, %rd34284, %rd34282;
	mul.lo.s64 	%rd34286, %rd34285, 1099511628211;
	shr.u64 	%rd34287, %rd34267, 40;
	and.b64  	%rd34288, %rd34287, 255;
	xor.b64  	%rd34289, %rd34288, %rd34286;
	mul.lo.s64 	%rd34290, %rd34289, 1099511628211;
	shr.u64 	%rd34291, %rd34267, 48;
	and.b64  	%rd34292, %rd34291, 255;
	xor.b64  	%rd34293, %rd34292, %rd34290;
	mul.lo.s64 	%rd34294, %rd34293, 1099511628211;
	shr.u64 	%rd34295, %rd34267, 56;
	xor.b64  	%rd34296, %rd34295, %rd34294;
	mul.lo.s64 	%rd37753, %rd34296, 1099511628211;
	add.s64 	%rd37751, %rd37751, 2;
	setp.ne.s64 	%p1623, %rd37751, %rd1365;
	mov.u64 	%rd37754, %rd1365;
	@%p1623 bra 	$L__BB24_934;
$L__BB24_935:
	setp.eq.s64 	%p1624, %rd1364, 0;
	@%p1624 bra 	$L__BB24_937;
	shl.b64 	%rd34297, %rd37754, 3;
	add.s64 	%rd34298, %rd37759, %rd34297;
	ld.u64 	%rd34299, [%rd34298];
	and.b64  	%rd34300, %rd34299, 255;
	xor.b64  	%rd34301, %rd34300, %rd37753;
	mul.lo.s64 	%rd34302, %rd34301, 1099511628211;
	shr.u64 	%rd34303, %rd34299, 8;
	and.b64  	%rd34304, %rd34303, 255;
	xor.b64  	%rd34305, %rd34304, %rd34302;
	mul.lo.s64 	%rd34306, %rd34305, 1099511628211;
	shr.u64 	%rd34307, %rd34299, 16;
	and.b64  	%rd34308, %rd34307, 255;
	xor.b64  	%rd34309, %rd34308, %rd34306;
	mul.lo.s64 	%rd34310, %rd34309, 1099511628211;
	shr.u64 	%rd34311, %rd34299, 24;
	and.b64  	%rd34312, %rd34311, 255;
	xor.b64  	%rd34313, %rd34312, %rd34310;
	mul.lo.s64 	%rd34314, %rd34313, 1099511628211;
	shr.u64 	%rd34315, %rd34299, 32;
	and.b64  	%rd34316, %rd34315, 255;
	xor.b64  	%rd34317, %rd34316, %rd34314;
	mul.lo.s64 	%rd34318, %rd34317, 1099511628211;
	shr.u64 	%rd34319, %rd34299, 40;
	and.b64  	%rd34320, %rd34319, 255;
	xor.b64  	%rd34321, %rd34320, %rd34318;
	mul.lo.s64 	%rd34322, %rd34321, 1099511628211;
	shr.u64 	%rd34323, %rd34299, 48;
	and.b64  	%rd34324, %rd34323, 255;
	xor.b64  	%rd34325, %rd34324, %rd34322;
	mul.lo.s64 	%rd34326, %rd34325, 1099511628211;
	shr.u64 	%rd34327, %rd34299, 56;
	xor.b64  	%rd34328, %rd34327, %rd34326;
	mul.lo.s64 	%rd37753, %rd34328, 1099511628211;
$L__BB24_937:
	setp.lt.u64 	%p1796, %rd37747, %rd37753;
	bra.uni 	$L__BB24_941;
$L__BB24_938:
	setp.eq.s32 	%p1626, %r118, 0;
	mov.pred 	%p1796, %p1604;
	@%p1626 bra 	$L__BB24_941;
	mov.b64 	%rd37757, 0;
$L__BB24_940:
	shl.b64 	%rd34330, %rd37757, 3;
	add.s64 	%rd34331, %rd37731, %rd34330;
	ld.u64 	%rd34332, [%rd34331];
	add.s64 	%rd34333, %rd37759, %rd34330;
	ld.u64 	%rd34334, [%rd34333];
	setp.lt.u64 	%p1796, %rd34332, %rd34334;
	setp.ge.u64 	%p1627, %rd34332, %rd34334;
	add.s64 	%rd37757, %rd37757, 1;
	setp.ne.s64 	%p1628, %rd37757, %rd13;
	and.pred  	%p1629, %p1627, %p1628;
	@%p1629 bra 	$L__BB24_940;
$L__BB24_941:
	selp.b64 	%rd37678, %rd37731, %rd37759, %p1796;
	selp.u32 	%r420, 1, 0, %p1796;
	add.s32 	%r40, %r38, %r420;
	not.pred 	%p1630, %p1796;
	selp.u32 	%r421, 1, 0, %p1630;
	add.s32 	%r41, %r39, %r421;
	@%p1796 bra 	$L__BB24_943;
	shl.b32 	%r422, %r41, 3;
	add.s32 	%r424, %r416, %r422;
	ld.shared.u64 	%rd37759, [%r424];
	bra.uni 	$L__BB24_944;
$L__BB24_943:
	shl.b32 	%r425, %r40, 3;
	add.s32 	%r427, %r416, %r425;
	ld.shared.u64 	%rd37731, [%r427];
$L__BB24_944:
	setp.ge.s32 	%p1632, %r40, %r24;
	mov.pred 	%p1631, 0;
	mov.pred 	%p1797, %p1631;
	@%p1632 bra 	$L__BB24_975;
	setp.ge.s32 	%p1634, %r41, %r23;
	mov.pred 	%p1797, -1;
	@%p1634 bra 	$L__BB24_975;
	setp.eq.s64 	%p1635, %rd3822, 0;
	mov.b64 	%rd37762, -3750763034362895579;
	@%p1635 bra 	$L__BB24_952;
	setp.eq.s64 	%p1636, %rd1363, 0;
	mov.b64 	%rd37762, -3750763034362895579;
	mov.b64 	%rd37763, 0;
	@%p1636 bra 	$L__BB24_950;
	mov.b64 	%rd37762, -3750763034362895579;
	mov.b64 	%rd37760, 0;
$L__BB24_949:
	shl.b64 	%rd34342, %rd37760, 3;
	add.s64 	%rd34343, %rd37731, %rd34342;
	ld.u64 	%rd34344, [%rd34343];
	and.b64  	%rd34345, %rd34344, 255;
	xor.b64  	%rd34346, %rd34345, %rd37762;
	mul.lo.s64 	%rd34347, %rd34346, 1099511628211;
	shr.u64 	%rd34348, %rd34344, 8;
	and.b64  	%rd34349, %rd34348, 255;
	xor.b64  	%rd34350, %rd34349, %rd34347;
	mul.lo.s64 	%rd34351, %rd34350, 1099511628211;
	shr.u64 	%rd34352, %rd34344, 16;
	and.b64  	%rd34353, %rd34352, 255;
	xor.b64  	%rd34354, %rd34353, %rd34351;
	mul.lo.s64 	%rd34355, %rd34354, 1099511628211;
	shr.u64 	%rd34356, %rd34344, 24;
	and.b64  	%rd34357, %rd34356, 255;
	xor.b64  	%rd34358, %rd34357, %rd34355;
	mul.lo.s64 	%rd34359, %rd34358, 1099511628211;
	shr.u64 	%rd34360, %rd34344, 32;
	and.b64  	%rd34361, %rd34360, 255;
	xor.b64  	%rd34362, %rd34361, %rd34359;
	mul.lo.s64 	%rd34363, %rd34362, 1099511628211;
	shr.u64 	%rd34364, %rd34344, 40;
	and.b64  	%rd34365, %rd34364, 255;
	xor.b64  	%rd34366, %rd34365, %rd34363;
	mul.lo.s64 	%rd34367, %rd34366, 1099511628211;
	shr.u64 	%rd34368, %rd34344, 48;
	and.b64  	%rd34369, %rd34368, 255;
	xor.b64  	%rd34370, %rd34369, %rd34367;
	mul.lo.s64 	%rd34371, %rd34370, 1099511628211;
	shr.u64 	%rd34372, %rd34344, 56;
	xor.b64  	%rd34373, %rd34372, %rd34371;
	mul.lo.s64 	%rd34374, %rd34373, 1099511628211;
	ld.u64 	%rd34375, [%rd34343+8];
	and.b64  	%rd34376, %rd34375, 255;
	xor.b64  	%rd34377, %rd34376, %rd34374;
	mul.lo.s64 	%rd34378, %rd34377, 1099511628211;
	shr.u64 	%rd34379, %rd34375, 8;
	and.b64  	%rd34380, %rd34379, 255;
	xor.b64  	%rd34381, %rd34380, %rd34378;
	mul.lo.s64 	%rd34382, %rd34381, 1099511628211;
	shr.u64 	%rd34383, %rd34375, 16;
	and.b64  	%rd34384, %rd34383, 255;
	xor.b64  	%rd34385, %rd34384, %rd34382;
	mul.lo.s64 	%rd34386, %rd34385, 1099511628211;
	shr.u64 	%rd34387, %rd34375, 24;
	and.b64  	%rd34388, %rd34387, 255;
	xor.b64  	%rd34389, %rd34388, %rd34386;
	mul.lo.s64 	%rd34390, %rd34389, 1099511628211;
	shr.u64 	%rd34391, %rd34375, 32;
	and.b64  	%rd34392, %rd34391, 255;
	xor.b64  	%rd34393, %rd34392, %rd34390;
	mul.lo.s64 	%rd34394, %rd34393, 1099511628211;
	shr.u64 	%rd34395, %rd34375, 40;
	and.b64  	%rd34396, %rd34395, 255;
	xor.b64  	%rd34397, %rd34396, %rd34394;
	mul.lo.s64 	%rd34398, %rd34397, 1099511628211;
	shr.u64 	%rd34399, %rd34375, 48;
	and.b64  	%rd34400, %rd34399, 255;
	xor.b64  	%rd34401, %rd34400, %rd34398;
	mul.lo.s64 	%rd34402, %rd34401, 1099511628211;
	shr.u64 	%rd34403, %rd34375, 56;
	xor.b64  	%rd34404, %rd34403, %rd34402;
	mul.lo.s64 	%rd37762, %rd34404, 1099511628211;
	add.s64 	%rd37760, %rd37760, 2;
	setp.ne.s64 	%p1637, %rd37760, %rd1365;
	mov.u64 	%rd37763, %rd1365;
	@%p1637 bra 	$L__BB24_949;
$L__BB24_950:
	setp.eq.s64 	%p1638, %rd1364, 0;
	@%p1638 bra 	$L__BB24_952;
	shl.b64 	%rd34405, %rd37763, 3;
	add.s64 	%rd34406, %rd37731, %rd34405;
	ld.u64 	%rd34407, [%rd34406];
	and.b64  	%rd34408, %rd34407, 255;
	xor.b64  	%rd34409, %rd34408, %rd37762;
	mul.lo.s64 	%rd34410, %rd34409, 1099511628211;
	shr.u64 	%rd34411, %rd34407, 8;
	and.b64  	%rd34412, %rd34411, 255;
	xor.b64  	%rd34413, %rd34412, %rd34410;
	mul.lo.s64 	%rd34414, %rd34413, 1099511628211;
	shr.u64 	%rd34415, %rd34407, 16;
	and.b64  	%rd34416, %rd34415, 255;
	xor.b64  	%rd34417, %rd34416, %rd34414;
	mul.lo.s64 	%rd34418, %rd34417, 1099511628211;
	shr.u64 	%rd34419, %rd34407, 24;
	and.b64  	%rd34420, %rd34419, 255;
	xor.b64  	%rd34421, %rd34420, %rd34418;
	mul.lo.s64 	%rd34422, %rd34421, 1099511628211;
	shr.u64 	%rd34423, %rd34407, 32;
	and.b64  	%rd34424, %rd34423, 255;
	xor.b64  	%rd34425, %rd34424, %rd34422;
	mul.lo.s64 	%rd34426, %rd34425, 1099511628211;
	shr.u64 	%rd34427, %rd34407, 40;
	and.b64  	%rd34428, %rd34427, 255;
	xor.b64  	%rd34429, %rd34428, %rd34426;
	mul.lo.s64 	%rd34430, %rd34429, 1099511628211;
	shr.u64 	%rd34431, %rd34407, 48;
	and.b64  	%rd34432, %rd34431, 255;
	xor.b64  	%rd34433, %rd34432, %rd34430;
	mul.lo.s64 	%rd34434, %rd34433, 1099511628211;
	shr.u64 	%rd34435, %rd34407, 56;
	xor.b64  	%rd34436, %rd34435, %rd34434;
	mul.lo.s64 	%rd37762, %rd34436, 1099511628211;
$L__BB24_952:
	setp.eq.s64 	%p1639, %rd3822, 0;
	mov.b64 	%rd37768, -3750763034362895579;
	@%p1639 bra 	$L__BB24_958;
	setp.eq.s64 	%p1640, %rd1363, 0;
	mov.b64 	%rd37768, -3750763034362895579;
	mov.b64 	%rd37769, 0;
	@%p1640 bra 	$L__BB24_956;
	mov.b64 	%rd37768, -3750763034362895579;
	mov.b64 	%rd37766, 0;
$L__BB24_955:
	shl.b64 	%rd34443, %rd37766, 3;
	add.s64 	%rd34444, %rd37759, %rd34443;
	ld.u64 	%rd34445, [%rd34444];
	and.b64  	%rd34446, %rd34445, 255;
	xor.b64  	%rd34447, %rd34446, %rd37768;
	mul.lo.s64 	%rd34448, %rd34447, 1099511628211;
	shr.u64 	%rd34449, %rd34445, 8;
	and.b64  	%rd34450, %rd34449, 255;
	xor.b64  	%rd34451, %rd34450, %rd34448;
	mul.lo.s64 	%rd34452, %rd34451, 1099511628211;
	shr.u64 	%rd34453, %rd34445, 16;
	and.b64  	%rd34454, %rd34453, 255;
	xor.b64  	%rd34455, %rd34454, %rd34452;
	mul.lo.s64 	%rd34456, %rd34455, 1099511628211;
	shr.u64 	%rd34457, %rd34445, 24;
	and.b64  	%rd34458, %rd34457, 255;
	xor.b64  	%rd34459, %rd34458, %rd34456;
	mul.lo.s64 	%rd34460, %rd34459, 1099511628211;
	shr.u64 	%rd34461, %rd34445, 32;
	and.b64  	%rd34462, %rd34461, 255;
	xor.b64  	%rd34463, %rd34462, %rd34460;
	mul.lo.s64 	%rd34464, %rd34463, 1099511628211;
	shr.u64 	%rd34465, %rd34445, 40;
	and.b64  	%rd34466, %rd34465, 255;
	xor.b64  	%rd34467, %rd34466, %rd34464;
	mul.lo.s64 	%rd34468, %rd34467, 1099511628211;
	shr.u64 	%rd34469, %rd34445, 48;
	and.b64  	%rd34470, %rd34469, 255;
	xor.b64  	%rd34471, %rd34470, %rd34468;
	mul.lo.s64 	%rd34472, %rd34471, 1099511628211;
	shr.u64 	%rd34473, %rd34445, 56;
	xor.b64  	%rd34474, %rd34473, %rd34472;
	mul.lo.s64 	%rd34475, %rd34474, 1099511628211;
	ld.u64 	%rd34476, [%rd34444+8];
	and.b64  	%rd34477, %rd34476, 255;
	xor.b64  	%rd34478, %rd34477, %rd34475;
	mul.lo.s64 	%rd34479, %rd34478, 1099511628211;
	shr.u64 	%rd34480, %rd34476, 8;
	and.b64  	%rd34481, %rd34480, 255;
	xor.b64  	%rd34482, %rd34481, %rd34479;
	mul.lo.s64 	%rd34483, %rd34482, 1099511628211;
	shr.u64 	%rd34484, %rd34476, 16;
	and.b64  	%rd34485, %rd34484, 255;
	xor.b64  	%rd34486, %rd34485, %rd34483;
	mul.lo.s64 	%rd34487, %rd34486, 1099511628211;
	shr.u64 	%rd34488, %rd34476, 24;
	and.b64  	%rd34489, %rd34488, 255;
	xor.b64  	%rd34490, %rd34489, %rd34487;
	mul.lo.s64 	%rd34491, %rd34490, 1099511628211;
	shr.u64 	%rd34492, %rd34476, 32;
	and.b64  	%rd34493, %rd34492, 255;
	xor.b64  	%rd34494, %rd34493, %rd34491;
	mul.lo.s64 	%rd34495, %rd34494, 1099511628211;
	shr.u64 	%rd34496, %rd34476, 40;
	and.b64  	%rd34497, %rd34496, 255;
	xor.b64  	%rd34498, %rd34497, %rd34495;
	mul.lo.s64 	%rd34499, %rd34498, 1099511628211;
	shr.u64 	%rd34500, %rd34476, 48;
	and.b64  	%rd34501, %rd34500, 255;
	xor.b64  	%rd34502, %rd34501, %rd34499;
	mul.lo.s64 	%rd34503, %rd34502, 1099511628211;
	shr.u64 	%rd34504, %rd34476, 56;
	xor.b64  	%rd34505, %rd34504, %rd34503;
	mul.lo.s64 	%rd37768, %rd34505, 1099511628211;
	add.s64 	%rd37766, %rd37766, 2;
	setp.ne.s64 	%p1641, %rd37766, %rd1365;
	mov.u64 	%rd37769, %rd1365;
	@%p1641 bra 	$L__BB24_955;
$L__BB24_956:
	setp.eq.s64 	%p1642, %rd1364, 0;
	@%p1642 bra 	$L__BB24_958;
	shl.b64 	%rd34506, %rd37769, 3;
	add.s64 	%rd34507, %rd37759, %rd34506;
	ld.u64 	%rd34508, [%rd34507];
	and.b64  	%rd34509, %rd34508, 255;
	xor.b64  	%rd34510, %rd34509, %rd37768;
	mul.lo.s64 	%rd34511, %rd34510, 1099511628211;
	shr.u64 	%rd34512, %rd34508, 8;
	and.b64  	%rd34513, %rd34512, 255;
	xor.b64  	%rd34514, %rd34513, %rd34511;
	mul.lo.s64 	%rd34515, %rd34514, 1099511628211;
	shr.u64 	%rd34516, %rd34508, 16;
	and.b64  	%rd34517, %rd34516, 255;
	xor.b64  	%rd34518, %rd34517, %rd34515;
	mul.lo.s64 	%rd34519, %rd34518, 1099511628211;
	shr.u64 	%rd34520, %rd34508, 24;
	and.b64  	%rd34521, %rd34520, 255;
	xor.b64  	%rd34522, %rd34521, %rd34519;
	mul.lo.s64 	%rd34523, %rd34522, 1099511628211;
	shr.u64 	%rd34524, %rd34508, 32;
	and.b64  	%rd34525, %rd34524, 255;
	xor.b64  	%rd34526, %rd34525, %rd34523;
	mul.lo.s64 	%rd34527, %rd34526, 1099511628211;
	shr.u64 	%rd34528, %rd34508, 40;
	and.b64  	%rd34529, %rd34528, 255;
	xor.b64  	%rd34530, %rd34529, %rd34527;
	mul.lo.s64 	%rd34531, %rd34530, 1099511628211;
	shr.u64 	%rd34532, %rd34508, 48;
	and.b64  	%rd34533, %rd34532, 255;
	xor.b64  	%rd34534, %rd34533, %rd34531;
	mul.lo.s64 	%rd34535, %rd34534, 1099511628211;
	shr.u64 	%rd34536, %rd34508, 56;
	xor.b64  	%rd34537, %rd34536, %rd34535;
	mul.lo.s64 	%rd37768, %rd34537, 1099511628211;
$L__BB24_958:
	setp.eq.s64 	%p1643, %rd37762, %rd37768;
	@%p1643 bra 	$L__BB24_972;
	setp.eq.s64 	%p1644, %rd3822, 0;
	mov.b64 	%rd37774, -3750763034362895579;
	@%p1644 bra 	$L__BB24_965;
	setp.eq.s64 	%p1645, %rd1363, 0;
	mov.b64 	%rd37774, -3750763034362895579;
	mov.b64 	%rd37775, 0;
	@%p1645 bra 	$L__BB24_963;
	mov.b64 	%rd37774, -3750763034362895579;
	mov.b64 	%rd37772, 0;
$L__BB24_962:
	shl.b64 	%rd34544, %rd37772, 3;
	add.s64 	%rd34545, %rd37731, %rd34544;
	ld.u64 	%rd34546, [%rd34545];
	and.b64  	%rd34547, %rd34546, 255;
	xor.b64  	%rd34548, %rd34547, %rd37774;
	mul.lo.s64 	%rd34549, %rd34548, 1099511628211;
	shr.u64 	%rd34550, %rd34546, 8;
	and.b64  	%rd34551, %rd34550, 255;
	xor.b64  	%rd34552, %rd34551, %rd34549;
	mul.lo.s64 	%rd34553, %rd34552, 1099511628211;
	shr.u64 	%rd34554, %rd34546, 16;
	and.b64  	%rd34555, %rd34554, 255;
	xor.b64  	%rd34556, %rd34555, %rd34553;
	mul.lo.s64 	%rd34557, %rd34556, 1099511628211;
	shr.u64 	%rd34558, %rd34546, 24;
	and.b64  	%rd34559, %rd34558, 255;
	xor.b64  	%rd34560, %rd34559, %rd34557;
	mul.lo.s64 	%rd34561, %rd34560, 1099511628211;
	shr.u64 	%rd34562, %rd34546, 32;
	and.b64  	%rd34563, %rd34562, 255;
	xor.b64  	%rd34564, %rd34563, %rd34561;
	mul.lo.s64 	%rd34565, %rd34564, 1099511628211;
	shr.u64 	%rd34566, %rd34546, 40;
	and.b64  	%rd34567, %rd34566, 255;
	xor.b64  	%rd34568, %rd34567, %rd34565;
	mul.lo.s64 	%rd34569, %rd34568, 1099511628211;
	shr.u64 	%rd34570, %rd34546, 48;
	and.b64  	%rd34571, %rd34570, 255;
	xor.b64  	%rd34572, %rd34571, %rd34569;
	mul.lo.s64 	%rd34573, %rd34572, 1099511628211;
	shr.u64 	%rd34574, %rd34546, 56;
	xor.b64  	%rd34575, %rd34574, %rd34573;
	mul.lo.s64 	%rd34576, %rd34575, 1099511628211;
	ld.u64 	%rd34577, [%rd34545+8];
	and.b64  	%rd34578, %rd34577, 255;
	xor.b64  	%rd34579, %rd34578, %rd34576;
	mul.lo.s64 	%rd34580, %rd34579, 1099511628211;
	shr.u64 	%rd34581, %rd34577, 8;
	and.b64  	%rd34582, %rd34581, 255;
	xor.b64  	%rd34583, %rd34582, %rd34580;
	mul.lo.s64 	%rd34584, %rd34583, 1099511628211;
	shr.u64 	%rd34585, %rd34577, 16;
	and.b64  	%rd34586, %rd34585, 255;
	xor.b64  	%rd34587, %rd34586, %rd34584;
	mul.lo.s64 	%rd34588, %rd34587, 1099511628211;
	shr.u64 	%rd34589, %rd34577, 24;
	and.b64  	%rd34590, %rd34589, 255;
	xor.b64  	%rd34591, %rd34590, %rd34588;
	mul.lo.s64 	%rd34592, %rd34591, 1099511628211;
	shr.u64 	%rd34593, %rd34577, 32;
	and.b64  	%rd34594, %rd34593, 255;
	xor.b64  	%rd34595, %rd34594, %rd34592;
	mul.lo.s64 	%rd34596, %rd34595, 1099511628211;
	shr.u64 	%rd34597, %rd34577, 40;
	and.b64  	%rd34598, %rd34597, 255;
	xor.b64  	%rd34599, %rd34598, %rd34596;
	mul.lo.s64 	%rd34600, %rd34599, 1099511628211;
	shr.u64 	%rd34601, %rd34577, 48;
	and.b64  	%rd34602, %rd34601, 255;
	xor.b64  	%rd34603, %rd34602, %rd34600;
	mul.lo.s64 	%rd34604, %rd34603, 1099511628211;
	shr.u64 	%rd34605, %rd34577, 56;
	xor.b64  	%rd34606, %rd34605, %rd34604;
	mul.lo.s64 	%rd37774, %rd34606, 1099511628211;
	add.s64 	%rd37772, %rd37772, 2;
	setp.ne.s64 	%p1646, %rd37772, %rd1365;
	mov.u64 	%rd37775, %rd1365;
	@%p1646 bra 	$L__BB24_962;
$L__BB24_963:
	setp.eq.s64 	%p1647, %rd1364, 0;
	@%p1647 bra 	$L__BB24_965;
	shl.b64 	%rd34607, %rd37775, 3;
	add.s64 	%rd34608, %rd37731, %rd34607;
	ld.u64 	%rd34609, [%rd34608];
	and.b64  	%rd34610, %rd34609, 255;
	xor.b64  	%rd34611, %rd34610, %rd37774;
	mul.lo.s64 	%rd34612, %rd34611, 1099511628211;
	shr.u64 	%rd34613, %rd34609, 8;
	and.b64  	%rd34614, %rd34613, 255;
	xor.b64  	%rd34615, %rd34614, %rd34612;
	mul.lo.s64 	%rd34616, %rd34615, 1099511628211;
	shr.u64 	%rd34617, %rd34609, 16;
	and.b64  	%rd34618, %rd34617, 255;
	xor.b64  	%rd34619, %rd34618, %rd34616;
	mul.lo.s64 	%rd34620, %rd34619, 1099511628211;
	shr.u64 	%rd34621, %rd34609, 24;
	and.b64  	%rd34622, %rd34621, 255;
	xor.b64  	%rd34623, %rd34622, %rd34620;
	mul.lo.s64 	%rd34624, %rd34623, 1099511628211;
	shr.u64 	%rd34625, %rd34609, 32;
	and.b64  	%rd34626, %rd34625, 255;
	xor.b64  	%rd34627, %rd34626, %rd34624;
	mul.lo.s64 	%rd34628, %rd34627, 1099511628211;
	shr.u64 	%rd34629, %rd34609, 40;
	and.b64  	%rd34630, %rd34629, 255;
	xor.b64  	%rd34631, %rd34630, %rd34628;
	mul.lo.s64 	%rd34632, %rd34631, 1099511628211;
	shr.u64 	%rd34633, %rd34609, 48;
	and.b64  	%rd34634, %rd34633, 255;
	xor.b64  	%rd34635, %rd34634, %rd34632;
	mul.lo.s64 	%rd34636, %rd34635, 1099511628211;
	shr.u64 	%rd34637, %rd34609, 56;
	xor.b64  	%rd34638, %rd34637, %rd34636;
	mul.lo.s64 	%rd37774, %rd34638, 1099511628211;
$L__BB24_965:
	setp.eq.s64 	%p1648, %rd3822, 0;
	mov.b64 	%rd37780, -3750763034362895579;
	@%p1648 bra 	$L__BB24_971;
	setp.eq.s64 	%p1649, %rd1363, 0;
	mov.b64 	%rd37780, -3750763034362895579;
	mov.b64 	%rd37781, 0;
	@%p1649 bra 	$L__BB24_969;
	mov.b64 	%rd37780, -3750763034362895579;
	mov.b64 	%rd37778, 0;
$L__BB24_968:
	shl.b64 	%rd34645, %rd37778, 3;
	add.s64 	%rd34646, %rd37759, %rd34645;
	ld.u64 	%rd34647, [%rd34646];
	and.b64  	%rd34648, %rd34647, 255;
	xor.b64  	%rd34649, %rd34648, %rd37780;
	mul.lo.s64 	%rd34650, %rd34649, 1099511628211;
	shr.u64 	%rd34651, %rd34647, 8;
	and.b64  	%rd34652, %rd34651, 255;
	xor.b64  	%rd34653, %rd34652, %rd34650;
	mul.lo.s64 	%rd34654, %rd34653, 1099511628211;
	shr.u64 	%rd34655, %rd34647, 16;
	and.b64  	%rd34656, %rd34655, 255;
	xor.b64  	%rd34657, %rd34656, %rd34654;
	mul.lo.s64 	%rd34658, %rd34657, 1099511628211;
	shr.u64 	%rd34659, %rd34647, 24;
	and.b64  	%rd34660, %rd34659, 255;
	xor.b64  	%rd34661, %rd34660, %rd34658;
	mul.lo.s64 	%rd34662, %rd34661, 1099511628211;
	shr.u64 	%rd34663, %rd34647, 32;
	and.b64  	%rd34664, %rd34663, 255;
	xor.b64  	%rd34665, %rd34664, %rd34662;
	mul.lo.s64 	%rd34666, %rd34665, 1099511628211;
	shr.u64 	%rd34667, %rd34647, 40;
	and.b64  	%rd34668, %rd34667, 255;
	xor.b64  	%rd34669, %rd34668, %rd34666;
	mul.lo.s64 	%rd34670, %rd34669, 1099511628211;
	shr.u64 	%rd34671, %rd34647, 48;
	and.b64  	%rd34672, %rd34671, 255;
	xor.b64  	%rd34673, %rd34672, %rd34670;
	mul.lo.s64 	%rd34674, %rd34673, 1099511628211;
	shr.u64 	%rd34675, %rd34647, 56;
	xor.b64  	%rd34676, %rd34675, %rd34674;
	mul.lo.s64 	%rd34677, %rd34676, 1099511628211;
	ld.u64 	%rd34678, [%rd34646+8];
	and.b64  	%rd34679, %rd34678, 255;
	xor.b64  	%rd34680, %rd34679, %rd34677;
	mul.lo.s64 	%rd34681, %rd34680, 1099511628211;
	shr.u64 	%rd34682, %rd34678, 8;
	and.b64  	%rd34683, %rd34682, 255;
	xor.b64  	%rd34684, %rd34683, %rd34681;
	mul.lo.s64 	%rd34685, %rd34684, 1099511628211;
	shr.u64 	%rd34686, %rd34678, 16;
	and.b64  	%rd34687, %rd34686, 255;
	xor.b64  	%rd34688, %rd34687, %rd34685;
	mul.lo.s64 	%rd34689, %rd34688, 1099511628211;
	shr.u64 	%rd34690, %rd34678, 24;
	and.b64  	%rd34691, %rd34690, 255;
	xor.b64  	%rd34692, %rd34691, %rd34689;
	mul.lo.s64 	%rd34693, %rd34692, 1099511628211;
	shr.u64 	%rd34694, %rd34678, 32;
	and.b64  	%rd34695, %rd34694, 255;
	xor.b64  	%rd34696, %rd34695, %rd34693;
	mul.lo.s64 	%rd34697, %rd34696, 1099511628211;
	shr.u64 	%rd34698, %rd34678, 40;
	and.b64  	%rd34699, %rd34698, 255;
	xor.b64  	%rd34700, %rd34699, %rd34697;
	mul.lo.s64 	%rd34701, %rd34700, 1099511628211;
	shr.u64 	%rd34702, %rd34678, 48;
	and.b64  	%rd34703, %rd34702, 255;
	xor.b64  	%rd34704, %rd34703, %rd34701;
	mul.lo.s64 	%rd34705, %rd34704, 1099511628211;
	shr.u64 	%rd34706, %rd34678, 56;
	xor.b64  	%rd34707, %rd34706, %rd34705;
	mul.lo.s64 	%rd37780, %rd34707, 1099511628211;
	add.s64 	%rd37778, %rd37778, 2;
	setp.ne.s64 	%p1650, %rd37778, %rd1365;
	mov.u64 	%rd37781, %rd1365;
	@%p1650 bra 	$L__BB24_968;
$L__BB24_969:
	setp.eq.s64 	%p1651, %rd1364, 0;
	@%p1651 bra 	$L__BB24_971;
	shl.b64 	%rd34708, %rd37781, 3;
	add.s64 	%rd34709, %rd37759, %rd34708;
	ld.u64 	%rd34710, [%rd34709];
	and.b64  	%rd34711, %rd34710, 255;
	xor.b64  	%rd34712, %rd34711, %rd37780;
	mul.lo.s64 	%rd34713, %rd34712, 1099511628211;
	shr.u64 	%rd34714, %rd34710, 8;
	and.b64  	%rd34715, %rd34714, 255;
	xor.b64  	%rd34716, %rd34715, %rd34713;
	mul.lo.s64 	%rd34717, %rd34716, 1099511628211;
	shr.u64 	%rd34718, %rd34710, 16;
	and.b64  	%rd34719, %rd34718, 255;
	xor.b64  	%rd34720, %rd34719, %rd34717;
	mul.lo.s64 	%rd34721, %rd34720, 1099511628211;
	shr.u64 	%rd34722, %rd34710, 24;
	and.b64  	%rd34723, %rd34722, 255;
	xor.b64  	%rd34724, %rd34723, %rd34721;
	mul.lo.s64 	%rd34725, %rd34724, 1099511628211;
	shr.u64 	%rd34726, %rd34710, 32;
	and.b64  	%rd34727, %rd34726, 255;
	xor.b64  	%rd34728, %rd34727, %rd34725;
	mul.lo.s64 	%rd34729, %rd34728, 1099511628211;
	shr.u64 	%rd34730, %rd34710, 40;
	and.b64  	%rd34731, %rd34730, 255;
	xor.b64  	%rd34732, %rd34731, %rd34729;
	mul.lo.s64 	%rd34733, %rd34732, 1099511628211;
	shr.u64 	%rd34734, %rd34710, 48;
	and.b64  	%rd34735, %rd34734, 255;
	xor.b64  	%rd34736, %rd34735, %rd34733;
	mul.lo.s64 	%rd34737, %rd34736, 1099511628211;
	shr.u64 	%rd34738, %rd34710, 56;
	xor.b64  	%rd34739, %rd34738, %rd34737;
	mul.lo.s64 	%rd37780, %rd34739, 1099511628211;
$L__BB24_971:
	setp.lt.u64 	%p1797, %rd37774, %rd37780;
	bra.uni 	$L__BB24_975;
$L__BB24_972:
	setp.eq.s32 	%p1653, %r118, 0;
	mov.pred 	%p1797, %p1631;
	@%p1653 bra 	$L__BB24_975;
	mov.b64 	%rd37784, 0;
$L__BB24_974:
	shl.b64 	%rd34741, %rd37784, 3;
	add.s64 	%rd34742, %rd37731, %rd34741;
	ld.u64 	%rd34743, [%rd34742];
	add.s64 	%rd34744, %rd37759, %rd34741;
	ld.u64 	%rd34745, [%rd34744];
	setp.lt.u64 	%p1797, %rd34743, %rd34745;
	setp.ge.u64 	%p1654, %rd34743, %rd34745;
	add.s64 	%rd37784, %rd37784, 1;
	setp.ne.s64 	%p1655, %rd37784, %rd13;
	and.pred  	%p1656, %p1654, %p1655;
	@%p1656 bra 	$L__BB24_974;
$L__BB24_975:
	selp.b64 	%rd37677, %rd37731, %rd37759, %p1797;
	selp.u32 	%r428, 1, 0, %p1797;
	add.s32 	%r42, %r40, %r428;
	not.pred 	%p1657, %p1797;
	selp.u32 	%r429, 1, 0, %p1657;
	add.s32 	%r43, %r41, %r429;
	@%p1797 bra 	$L__BB24_977;
	shl.b32 	%r430, %r43, 3;
	add.s32 	%r432, %r416, %r430;
	ld.shared.u64 	%rd37759, [%r432];
	bra.uni 	$L__BB24_978;
$L__BB24_977:
	shl.b32 	%r433, %r42, 3;
	add.s32 	%r435, %r416, %r433;
	ld.shared.u64 	%rd37731, [%r435];
$L__BB24_978:
	setp.ge.s32 	%p1659, %r42, %r24;
	mov.pred 	%p1658, 0;
	mov.pred 	%p1798, %p1658;
	@%p1659 bra 	$L__BB24_1009;
	setp.ge.s32 	%p1661, %r43, %r23;
	mov.pred 	%p1798, -1;
	@%p1661 bra 	$L__BB24_1009;
	setp.eq.s64 	%p1662, %rd3822, 0;
	mov.b64 	%rd37789, -3750763034362895579;
	@%p1662 bra 	$L__BB24_986;
	setp.eq.s64 	%p1663, %rd1363, 0;
	mov.b64 	%rd37789, -3750763034362895579;
	mov.b64 	%rd37790, 0;
	@%p1663 bra 	$L__BB24_984;
	mov.b64 	%rd37789, -3750763034362895579;
	mov.b64 	%rd37787, 0;
$L__BB24_983:
	shl.b64 	%rd34753, %rd37787, 3;
	add.s64 	%rd34754, %rd37731, %rd34753;
	ld.u64 	%rd34755, [%rd34754];
	and.b64  	%rd34756, %rd34755, 255;
	xor.b64  	%rd34757, %rd34756, %rd37789;
	mul.lo.s64 	%rd34758, %rd34757, 1099511628211;
	shr.u64 	%rd34759, %rd34755, 8;
	and.b64  	%rd34760, %rd34759, 255;
	xor.b64  	%rd34761, %rd34760, %rd34758;
	mul.lo.s64 	%rd34762, %rd34761, 1099511628211;
	shr.u64 	%rd34763, %rd34755, 16;
	and.b64  	%rd34764, %rd34763, 255;
	xor.b64  	%rd34765, %rd34764, %rd34762;
	mul.lo.s64 	%rd34766, %rd34765, 1099511628211;
	shr.u64 	%rd34767, %rd34755, 24;
	and.b64  	%rd34768, %rd34767, 255;
	xor.b64  	%rd34769, %rd34768, %rd34766;
	mul.lo.s64 	%rd34770, %rd34769, 1099511628211;
	shr.u64 	%rd34771, %rd34755, 32;
	and.b64  	%rd34772, %rd34771, 255;
	xor.b64  	%rd34773, %rd34772, %rd34770;
	mul.lo.s64 	%rd34774, %rd34773, 1099511628211;
	shr.u64 	%rd34775, %rd34755, 40;
	and.b64  	%rd34776, %rd34775, 255;
	xor.b64  	%rd34777, %rd34776, %rd34774;
	mul.lo.s64 	%rd34778, %rd34777, 1099511628211;
	shr.u64 	%rd34779, %rd34755, 48;
	and.b64  	%rd34780, %rd34779, 255;
	xor.b64  	%rd34781, %rd34780, %rd34778;
	mul.lo.s64 	%rd34782, %rd34781, 1099511628211;
	shr.u64 	%rd34783, %rd34755, 56;
	xor.b64  	%rd34784, %rd34783, %rd34782;
	mul.lo.s64 	%rd34785, %rd34784, 1099511628211;
	ld.u64 	%rd34786, [%rd34754+8];
	and.b64  	%rd34787, %rd34786, 255;
	xor.b64  	%rd34788, %rd34787, %rd34785;
	mul.lo.s64 	%rd34789, %rd34788, 1099511628211;
	shr.u64 	%rd34790, %rd34786, 8;
	and.b64  	%rd34791, %rd34790, 255;
	xor.b64  	%rd34792, %rd34791, %rd34789;
	mul.lo.s64 	%rd34793, %rd34792, 1099511628211;
	shr.u64 	%rd34794, %rd34786, 16;
	and.b64  	%rd34795, %rd34794, 255;
	xor.b64  	%rd34796, %rd34795, %rd34793;
	mul.lo.s64 	%rd34797, %rd34796, 1099511628211;
	shr.u64 	%rd34798, %rd34786, 24;
	and.b64  	%rd34799, %rd34798, 255;
	xor.b64  	%rd34800, %rd34799, %rd34797;
	mul.lo.s64 	%rd34801, %rd34800, 1099511628211;
	shr.u64 	%rd34802, %rd34786, 32;
	and.b64  	%rd34803, %rd34802, 255;
	xor.b64  	%rd34804, %rd34803, %rd34801;
	mul.lo.s64 	%rd34805, %rd34804, 1099511628211;
	shr.u64 	%rd34806, %rd34786, 40;
	and.b64  	%rd34807, %rd34806, 255;
	xor.b64  	%rd34808, %rd34807, %rd34805;
	mul.lo.s64 	%rd34809, %rd34808, 1099511628211;
	shr.u64 	%rd34810, %rd34786, 48;
	and.b64  	%rd34811, %rd34810, 255;
	xor.b64  	%rd34812, %rd34811, %rd34809;
	mul.lo.s64 	%rd34813, %rd34812, 1099511628211;
	shr.u64 	%rd34814, %rd34786, 56;
	xor.b64  	%rd34815, %rd34814, %rd34813;
	mul.lo.s64 	%rd37789, %rd34815, 1099511628211;
	add.s64 	%rd37787, %rd37787, 2;
	setp.ne.s64 	%p1664, %rd37787, %rd1365;
	mov.u64 	%rd37790, %rd1365;
	@%p1664 bra 	$L__BB24_983;
$L__BB24_984:
	setp.eq.s64 	%p1665, %rd1364, 0;
	@%p1665 bra 	$L__BB24_986;
	shl.b64 	%rd34816, %rd37790, 3;
	add.s64 	%rd34817, %rd37731, %rd34816;
	ld.u64 	%rd34818, [%rd34817];
	and.b64  	%rd34819, %rd34818, 255;
	xor.b64  	%rd34820, %rd34819, %rd37789;
	mul.lo.s64 	%rd34821, %rd34820, 1099511628211;
	shr.u64 	%rd34822, %rd34818, 8;
	and.b64  	%rd34823, %rd34822, 255;
	xor.b64  	%rd34824, %rd34823, %rd34821;
	mul.lo.s64 	%rd34825, %rd34824, 1099511628211;
	shr.u64 	%rd34826, %rd34818, 16;
	and.b64  	%rd34827, %rd34826, 255;
	xor.b64  	%rd34828, %rd34827, %rd34825;
	mul.lo.s64 	%rd34829, %rd34828, 1099511628211;
	shr.u64 	%rd34830, %rd34818, 24;
	and.b64  	%rd34831, %rd34830, 255;
	xor.b64  	%rd34832, %rd34831, %rd34829;
	mul.lo.s64 	%rd34833, %rd34832, 1099511628211;
	shr.u64 	%rd34834, %rd34818, 32;
	and.b64  	%rd34835, %rd34834, 255;
	xor.b64  	%rd34836, %rd34835, %rd34833;
	mul.lo.s64 	%rd34837, %rd34836, 1099511628211;
	shr.u64 	%rd34838, %rd34818, 40;
	and.b64  	%rd34839, %rd34838, 255;
	xor.b64  	%rd34840, %rd34839, %rd34837;
	mul.lo.s64 	%rd34841, %rd34840, 1099511628211;
	shr.u64 	%rd34842, %rd34818, 48;
	and.b64  	%rd34843, %rd34842, 255;
	xor.b64  	%rd34844, %rd34843, %rd34841;
	mul.lo.s64 	%rd34845, %rd34844, 1099511628211;
	shr.u64 	%rd34846, %rd34818, 56;
	xor.b64  	%rd34847, %rd34846, %rd34845;
	mul.lo.s64 	%rd37789, %rd34847, 1099511628211;
$L__BB24_986:
	setp.eq.s64 	%p1666, %rd3822, 0;
	mov.b64 	%rd37795, -3750763034362895579;
	@%p1666 bra 	$L__BB24_992;
	setp.eq.s64 	%p1667, %rd1363, 0;
	mov.b64 	%rd37795, -3750763034362895579;
	mov.b64 	%rd37796, 0;
	@%p1667 bra 	$L__BB24_990;
	mov.b64 	%rd37795, -3750763034362895579;
	mov.b64 	%rd37793, 0;
$L__BB24_989:
	shl.b64 	%rd34854, %rd37793, 3;
	add.s64 	%rd34855, %rd37759, %rd34854;
	ld.u64 	%rd34856, [%rd34855];
	and.b64  	%rd34857, %rd34856, 255;
	xor.b64  	%rd34858, %rd34857, %rd37795;
	mul.lo.s64 	%rd34859, %rd34858, 1099511628211;
	shr.u64 	%rd34860, %rd34856, 8;
	and.b64  	%rd34861, %rd34860, 255;
	xor.b64  	%rd34862, %rd34861, %rd34859;
	mul.lo.s64 	%rd34863, %rd34862, 1099511628211;
	shr.u64 	%rd34864, %rd34856, 16;
	and.b64  	%rd34865, %rd34864, 255;
	xor.b64  	%rd34866, %rd34865, %rd34863;
	mul.lo.s64 	%rd34867, %rd34866, 1099511628211;
	shr.u64 	%rd34868, %rd34856, 24;
	and.b64  	%rd34869, %rd34868, 255;
	xor.b64  	%rd34870, %rd34869, %rd34867;
	mul.lo.s64 	%rd34871, %rd34870, 1099511628211;
	shr.u64 	%rd34872, %rd34856, 32;
	and.b64  	%rd34873, %rd34872, 255;
	xor.b64  	%rd34874, %rd34873, %rd34871;
	mul.lo.s64 	%rd34875, %rd34874, 1099511628211;
	shr.u64 	%rd34876, %rd34856, 40;
	and.b64  	%rd34877, %rd34876, 255;
	xor.b64  	%rd34878, %rd34877, %rd34875;
	mul.lo.s64 	%rd34879, %rd34878, 1099511628211;
	shr.u64 	%rd34880, %rd34856, 48;
	and.b64  	%rd34881, %rd34880, 255;
	xor.b64  	%rd34882, %rd34881, %rd34879;
	mul.lo.s64 	%rd34883, %rd34882, 1099511628211;
	shr.u64 	%rd34884, %rd34856, 56;
	xor.b64  	%rd34885, %rd34884, %rd34883;
	mul.lo.s64 	%rd34886, %rd34885, 1099511628211;
	ld.u64 	%rd34887, [%rd34855+8];
	and.b64  	%rd34888, %rd34887, 255;
	xor.b64  	%rd34889, %rd34888, %rd34886;
	mul.lo.s64 	%rd34890, %rd34889, 1099511628211;
	shr.u64 	%rd34891, %rd34887, 8;
	and.b64  	%rd34892, %rd34891, 255;
	xor.b64  	%rd34893, %rd34892, %rd34890;
	mul.lo.s64 	%rd34894, %rd34893, 1099511628211;
	shr.u64 	%rd34895, %rd34887, 16;
	and.b64  	%rd34896, %rd34895, 255;
	xor.b64  	%rd34897, %rd34896, %rd34894;
	mul.lo.s64 	%rd34898, %rd34897, 1099511628211;
	shr.u64 	%rd34899, %rd34887, 24;
	and.b64  	%rd34900, %rd34899, 255;
	xor.b64  	%rd34901, %rd34900, %rd34898;
	mul.lo.s64 	%rd34902, %rd34901, 1099511628211;
	shr.u64 	%rd34903, %rd34887, 32;
	and.b64  	%rd34904, %rd34903, 255;
	xor.b64  	%rd34905, %rd34904, %rd34902;
	mul.lo.s64 	%rd34906, %rd34905, 1099511628211;
	shr.u64 	%rd34907, %rd34887, 40;
	and.b64  	%rd34908, %rd34907, 255;
	xor.b64  	%rd34909, %rd34908, %rd34906;
	mul.lo.s64 	%rd34910, %rd34909, 1099511628211;
	shr.u64 	%rd34911, %rd34887, 48;
	and.b64  	%rd34912, %rd34911, 255;
	xor.b64  	%rd34913, %rd34912, %rd34910;
	mul.lo.s64 	%rd34914, %rd34913, 1099511628211;
	shr.u64 	%rd34915, %rd34887, 56;
	xor.b64  	%rd34916, %rd34915, %rd34914;
	mul.lo.s64 	%rd37795, %rd34916, 1099511628211;
	add.s64 	%rd37793, %rd37793, 2;
	setp.ne.s64 	%p1668, %rd37793, %rd1365;
	mov.u64 	%rd37796, %rd1365;
	@%p1668 bra 	$L__BB24_989;
$L__BB24_990:
	setp.eq.s64 	%p1669, %rd1364, 0;
	@%p1669 bra 	$L__BB24_992;
	shl.b64 	%rd34917, %rd37796, 3;
	add.s64 	%rd34918, %rd37759, %rd34917;
	ld.u64 	%rd34919, [%rd34918];
	and.b64  	%rd34920, %rd34919, 255;
	xor.b64  	%rd34921, %rd34920, %rd37795;
	mul.lo.s64 	%rd34922, %rd34921, 1099511628211;
	shr.u64 	%rd34923, %rd34919, 8;
	and.b64  	%rd34924, %rd34923, 255;
	xor.b64  	%rd34925, %rd34924, %rd34922;
	mul.lo.s64 	%rd34926, %rd34925, 1099511628211;
	shr.u64 	%rd34927, %rd34919, 16;
	and.b64  	%rd34928, %rd34927, 255;
	xor.b64  	%rd34929, %rd34928, %rd34926;
	mul.lo.s64 	%rd34930, %rd34929, 1099511628211;
	shr.u64 	%rd34931, %rd34919, 24;
	and.b64  	%rd34932, %rd34931, 255;
	xor.b64  	%rd34933, %rd34932, %rd34930;
	mul.lo.s64 	%rd34934, %rd34933, 1099511628211;
	shr.u64 	%rd34935, %rd34919, 32;
	and.b64  	%rd34936, %rd34935, 255;
	xor.b64  	%rd34937, %rd34936, %rd34934;
	mul.lo.s64 	%rd34938, %rd34937, 1099511628211;
	shr.u64 	%rd34939, %rd34919, 40;
	and.b64  	%rd34940, %rd34939, 255;
	xor.b64  	%rd34941, %rd34940, %rd34938;
	mul.lo.s64 	%rd34942, %rd34941, 1099511628211;
	shr.u64 	%rd34943, %rd34919, 48;
	and.b64  	%rd34944, %rd34943, 255;
	xor.b64  	%rd34945, %rd34944, %rd34942;
	mul.lo.s64 	%rd34946, %rd34945, 1099511628211;
	shr.u64 	%rd34947, %rd34919, 56;
	xor.b64  	%rd34948, %rd34947, %rd34946;
	mul.lo.s64 	%rd37795, %rd34948, 1099511628211;
$L__BB24_992:
	setp.eq.s64 	%p1670, %rd37789, %rd37795;
	@%p1670 bra 	$L__BB24_1006;
	setp.eq.s64 	%p1671, %rd3822, 0;
	mov.b64 	%rd37801, -3750763034362895579;
	@%p1671 bra 	$L__BB24_999;
	setp.eq.s64 	%p1672, %rd1363, 0;
	mov.b64 	%rd37801, -3750763034362895579;
	mov.b64 	%rd37802, 0;
	@%p1672 bra 	$L__BB24_997;
	mov.b64 	%rd37801, -3750763034362895579;
	mov.b64 	%rd37799, 0;
$L__BB24_996:
	shl.b64 	%rd34955, %rd37799, 3;
	add.s64 	%rd34956, %rd37731, %rd34955;
	ld.u64 	%rd34957, [%rd34956];
	and.b64  	%rd34958, %rd34957, 255;
	xor.b64  	%rd34959, %rd34958, %rd37801;
	mul.lo.s64 	%rd34960, %rd34959, 1099511628211;
	shr.u64 	%rd34961, %rd34957, 8;
	and.b64  	%rd34962, %rd34961, 255;
	xor.b64  	%rd34963, %rd34962, %rd34960;
	mul.lo.s64 	%rd34964, %rd34963, 1099511628211;
	shr.u64 	%rd34965, %rd34957, 16;
	and.b64  	%rd34966, %rd34965, 255;
	xor.b64  	%rd34967, %rd34966, %rd34964;
	mul.lo.s64 	%rd34968, %rd34967, 1099511628211;
	shr.u64 	%rd34969, %rd34957, 24;
	and.b64  	%rd34970, %rd34969, 255;
	xor.b64  	%rd34971, %rd34970, %rd34968;
	mul.lo.s64 	%rd34972, %rd34971, 1099511628211;
	shr.u64 	%rd34973, %rd34957, 32;
	and.b64  	%rd34974, %rd34973, 255;
	xor.b64  	%rd34975, %rd34974, %rd34972;
	mul.lo.s64 	%rd34976, %rd34975, 1099511628211;
	shr.u64 	%rd34977, %rd34957, 40;
	and.b64  	%rd34978, %rd34977, 255;
	xor.b64  	%rd34979, %rd34978, %rd34976;
	mul.lo.s64 	%rd34980, %rd34979, 1099511628211;
	shr.u64 	%rd34981, %rd34957, 48;
	and.b64  	%rd34982, %rd34981, 255;
	xor.b64  	%rd34983, %rd34982, %rd34980;
	mul.lo.s64 	%rd34984, %rd34983, 1099511628211;
	shr.u64 	%rd34985, %rd34957, 56;
	xor.b64  	%rd34986, %rd34985, %rd34984;
	mul.lo.s64 	%rd34987, %rd34986, 1099511628211;
	ld.u64 	%rd34988, [%rd34956+8];
	and.b64  	%rd34989, %rd34988, 255;
	xor.b64  	%rd34990, %rd34989, %rd34987;
	mul.lo.s64 	%rd34991, %rd34990, 1099511628211;
	shr.u64 	%rd34992, %rd34988, 8;
	and.b64  	%rd34993, %rd34992, 255;
	xor.b64  	%rd34994, %rd34993, %rd34991;
	mul.lo.s64 	%rd34995, %rd34994, 1099511628211;
	shr.u64 	%rd34996, %rd34988, 16;
	and.b64  	%rd34997, %rd34996, 255;
	xor.b64  	%rd34998, %rd34997, %rd34995;
	mul.lo.s64 	%rd34999, %rd34998, 1099511628211;
	shr.u64 	%rd35000, %rd34988, 24;
	and.b64  	%rd35001, %rd35000, 255;
	xor.b64  	%rd35002, %rd35001, %rd34999;
	mul.lo.s64 	%rd35003, %rd35002, 1099511628211;
	shr.u64 	%rd35004, %rd34988, 32;
	and.b64  	%rd35005, %rd35004, 255;
	xor.b64  	%rd35006, %rd35005, %rd35003;
	mul.lo.s64 	%rd35007, %rd35006, 1099511628211;
	shr.u64 	%rd35008, %rd34988, 40;
	and.b64  	%rd35009, %rd35008, 255;
	xor.b64  	%rd35010, %rd35009, %rd35007;
	mul.lo.s64 	%rd35011, %rd35010, 1099511628211;
	shr.u64 	%rd35012, %rd34988, 48;
	and.b64  	%rd35013, %rd35012, 255;
	xor.b64  	%rd35014, %rd35013, %rd35011;
	mul.lo.s64 	%rd35015, %rd35014, 1099511628211;
	shr.u64 	%rd35016, %rd34988, 56;
	xor.b64  	%rd35017, %rd35016, %rd35015;
	mul.lo.s64 	%rd37801, %rd35017, 1099511628211;
	add.s64 	%rd37799, %rd37799, 2;
	setp.ne.s64 	%p1673, %rd37799, %rd1365;
	mov.u64 	%rd37802, %rd1365;
	@%p1673 bra 	$L__BB24_996;
$L__BB24_997:
	setp.eq.s64 	%p1674, %rd1364, 0;
	@%p1674 bra 	$L__BB24_999;
	shl.b64 	%rd35018, %rd37802, 3;
	add.s64 	%rd35019, %rd37731, %rd35018;
	ld.u64 	%rd35020, [%rd35019];
	and.b64  	%rd35021, %rd35020, 255;
	xor.b64  	%rd35022, %rd35021, %rd37801;
	mul.lo.s64 	%rd35023, %rd35022, 1099511628211;
	shr.u64 	%rd35024, %rd35020, 8;
	and.b64  	%rd35025, %rd35024, 255;
	xor.b64  	%rd35026, %rd35025, %rd35023;
	mul.lo.s64 	%rd35027, %rd35026, 1099511628211;
	shr.u64 	%rd35028, %rd35020, 16;
	and.b64  	%rd35029, %rd35028, 255;
	xor.b64  	%rd35030, %rd35029, %rd35027;
	mul.lo.s64 	%rd35031, %rd35030, 1099511628211;
	shr.u64 	%rd35032, %rd35020, 24;
	and.b64  	%rd35033, %rd35032, 255;
	xor.b64  	%rd35034, %rd35033, %rd35031;
	mul.lo.s64 	%rd35035, %rd35034, 1099511628211;
	shr.u64 	%rd35036, %rd35020, 32;
	and.b64  	%rd35037, %rd35036, 255;
	xor.b64  	%rd35038, %rd35037, %rd35035;
	mul.lo.s64 	%rd35039, %rd35038, 1099511628211;
	shr.u64 	%rd35040, %rd35020, 40;
	and.b64  	%rd35041, %rd35040, 255;
	xor.b64  	%rd35042, %rd35041, %rd35039;
	mul.lo.s64 	%rd35043, %rd35042, 1099511628211;
	shr.u64 	%rd35044, %rd35020, 48;
	and.b64  	%rd35045, %rd35044, 255;
	xor.b64  	%rd35046, %rd35045, %rd35043;
	mul.lo.s64 	%rd35047, %rd35046, 1099511628211;
	shr.u64 	%rd35048, %rd35020, 56;
	xor.b64  	%rd35049, %rd35048, %rd35047;
	mul.lo.s64 	%rd37801, %rd35049, 1099511628211;
$L__BB24_999:
	setp.eq.s64 	%p1675, %rd3822, 0;
	mov.b64 	%rd37807, -3750763034362895579;
	@%p1675 bra 	$L__BB24_1005;
	setp.eq.s64 	%p1676, %rd1363, 0;
	mov.b64 	%rd37807, -3750763034362895579;
	mov.b64 	%rd37808, 0;
	@%p1676 bra 	$L__BB24_1003;
	mov.b64 	%rd37807, -3750763034362895579;
	mov.b64 	%rd37805, 0;
$L__BB24_1002:
	shl.b64 	%rd35056, %rd37805, 3;
	add.s64 	%rd35057, %rd37759, %rd35056;
	ld.u64 	%rd35058, [%rd35057];
	and.b64  	%rd35059, %rd35058, 255;
	xor.b64  	%rd35060, %rd35059, %rd37807;
	mul.lo.s64 	%rd35061, %rd35060, 1099511628211;
	shr.u64 	%rd35062, %rd35058, 8;
	and.b64  	%rd35063, %rd35062, 255;
	xor.b64  	%rd35064, %rd35063, %rd35061;
	mul.lo.s64 	%rd35065, %rd35064, 1099511628211;
	shr.u64 	%rd35066, %rd35058, 16;
	and.b64  	%rd35067, %rd35066, 255;
	xor.b64  	%rd35068, %rd35067, %rd35065;
	mul.lo.s64 	%rd35069, %rd35068, 1099511628211;
	shr.u64 	%rd35070, %rd35058, 24;
	and.b64  	%rd35071, %rd35070, 255;
	xor.b64  	%rd35072, %rd35071, %rd35069;
	mul.lo.s64 	%rd35073, %rd35072, 1099511628211;
	shr.u64 	%rd35074, %rd35058, 32;
	and.b64  	%rd35075, %rd35074, 255;
	xor.b64  	%rd35076, %rd35075, %rd35073;
	mul.lo.s64 	%rd35077, %rd35076, 1099511628211;
	shr.u64 	%rd35078, %rd35058, 40;
	and.b64  	%rd35079, %rd35078, 255;
	xor.b64  	%rd35080, %rd35079, %rd35077;
	mul.lo.s64 	%rd35081, %rd35080, 1099511628211;
	shr.u64 	%rd35082, %rd35058, 48;
	and.b64  	%rd35083, %rd35082, 255;
	xor.b64  	%rd35084, %rd35083, %rd35081;
	mul.lo.s64 	%rd35085, %rd35084, 1099511628211;
	shr.u64 	%rd35086, %rd35058, 56;
	xor.b64  	%rd35087, %rd35086, %rd35085;
	mul.lo.s64 	%rd35088, %rd35087, 1099511628211;
	ld.u64 	%rd35089, [%rd35057+8];
	and.b64  	%rd35090, %rd35089, 255;
	xor.b64  	%rd35091, %rd35090, %rd35088;
	mul.lo.s64 	%rd35092, %rd35091, 1099511628211;
	shr.u64 	%rd35093, %rd35089, 8;
	and.b64  	%rd35094, %rd35093, 255;
	xor.b64  	%rd35095, %rd35094, %rd35092;
	mul.lo.s64 	%rd35096, %rd35095, 1099511628211;
	shr.u64 	%rd35097, %rd35089, 16;
	and.b64  	%rd35098, %rd35097, 255;
	xor.b64  	%rd35099, %rd35098, %rd35096;
	mul.lo.s64 	%rd35100, %rd35099, 1099511628211;
	shr.u64 	%rd35101, %rd35089, 24;
	and.b64  	%rd35102, %rd35101, 255;
	xor.b64  	%rd35103, %rd35102, %rd35100;
	mul.lo.s64 	%rd35104, %rd35103, 1099511628211;
	shr.u64 	%rd35105, %rd35089, 32;
	and.b64  	%rd35106, %rd35105, 255;
	xor.b64  	%rd35107, %rd35106, %rd35104;
	mul.lo.s64 	%rd35108, %rd35107, 1099511628211;
	shr.u64 	%rd35109, %rd35089, 40;
	and.b64  	%rd35110, %rd35109, 255;
	xor.b64  	%rd35111, %rd35110, %rd35108;
	mul.lo.s64 	%rd35112, %rd35111, 1099511628211;
	shr.u64 	%rd35113, %rd35089, 48;
	and.b64  	%rd35114, %rd35113, 255;
	xor.b64  	%rd35115, %rd35114, %rd35112;
	mul.lo.s64 	%rd35116, %rd35115, 1099511628211;
	shr.u64 	%rd35117, %rd35089, 56;
	xor.b64  	%rd35118, %rd35117, %rd35116;
	mul.lo.s64 	%rd37807, %rd35118, 1099511628211;
	add.s64 	%rd37805, %rd37805, 2;
	setp.ne.s64 	%p1677, %rd37805, %rd1365;
	mov.u64 	%rd37808, %rd1365;
	@%p1677 bra 	$L__BB24_1002;
$L__BB24_1003:
	setp.eq.s64 	%p1678, %rd1364, 0;
	@%p1678 bra 	$L__BB24_1005;
	shl.b64 	%rd35119, %rd37808, 3;
	add.s64 	%rd35120, %rd37759, %rd35119;
	ld.u64 	%rd35121, [%rd35120];
	and.b64  	%rd35122, %rd35121, 255;
	xor.b64  	%rd35123, %rd35122, %rd37807;
	mul.lo.s64 	%rd35124, %rd35123, 1099511628211;
	shr.u64 	%rd35125, %rd35121, 8;
	and.b64  	%rd35126, %rd35125, 255;
	xor.b64  	%rd35127, %rd35126, %rd35124;
	mul.lo.s64 	%rd35128, %rd35127, 1099511628211;
	shr.u64 	%rd35129, %rd35121, 16;
	and.b64  	%rd35130, %rd35129, 255;
	xor.b64  	%rd35131, %rd35130, %rd35128;
	mul.lo.s64 	%rd35132, %rd35131, 1099511628211;
	shr.u64 	%rd35133, %rd35121, 24;
	and.b64  	%rd35134, %rd35133, 255;
	xor.b64  	%rd35135, %rd35134, %rd35132;
	mul.lo.s64 	%rd35136, %rd35135, 1099511628211;
	shr.u64 	%rd35137, %rd35121, 32;
	and.b64  	%rd35138, %rd35137, 255;
	xor.b64  	%rd35139, %rd35138, %rd35136;
	mul.lo.s64 	%rd35140, %rd35139, 1099511628211;
	shr.u64 	%rd35141, %rd35121, 40;
	and.b64  	%rd35142, %rd35141, 255;
	xor.b64  	%rd35143, %rd35142, %rd35140;
	mul.lo.s64 	%rd35144, %rd35143, 1099511628211;
	shr.u64 	%rd35145, %rd35121, 48;
	and.b64  	%rd35146, %rd35145, 255;
	xor.b64  	%rd35147, %rd35146, %rd35144;
	mul.lo.s64 	%rd35148, %rd35147, 1099511628211;
	shr.u64 	%rd35149, %rd35121, 56;
	xor.b64  	%rd35150, %rd35149, %rd35148;
	mul.lo.s64 	%rd37807, %rd35150, 1099511628211;
$L__BB24_1005:
	setp.lt.u64 	%p1798, %rd37801, %rd37807;
	bra.uni 	$L__BB24_1009;
$L__BB24_1006:
	setp.eq.s32 	%p1680, %r118, 0;
	mov.pred 	%p1798, %p1658;
	@%p1680 bra 	$L__BB24_1009;
	mov.b64 	%rd37811, 0;
$L__BB24_1008:
	shl.b64 	%rd35152, %rd37811, 3;
	add.s64 	%rd35153, %rd37731, %rd35152;
	ld.u64 	%rd35154, [%rd35153];
	add.s64 	%rd35155, %rd37759, %rd35152;
	ld.u64 	%rd35156, [%rd35155];
	setp.lt.u64 	%p1798, %rd35154, %rd35156;
	setp.ge.u64 	%p1681, %rd35154, %rd35156;
	add.s64 	%rd37811, %rd37811, 1;
	setp.ne.s64 	%p1682, %rd37811, %rd13;
	and.pred  	%p1683, %p1681, %p1682;
	@%p1683 bra 	$L__BB24_1008;
$L__BB24_1009:
	selp.b64 	%rd37676, %rd37731, %rd37759, %p1798;
	selp.u32 	%r436, 1, 0, %p1798;
	add.s32 	%r44, %r42, %r436;
	not.pred 	%p1684, %p1798;
	selp.u32 	%r437, 1, 0, %p1684;
	add.s32 	%r45, %r43, %r437;
	@%p1798 bra 	$L__BB24_1011;
	shl.b32 	%r438, %r45, 3;
	add.s32 	%r440, %r416, %r438;
	ld.shared.u64 	%rd37759, [%r440];
	bra.uni 	$L__BB24_1012;
$L__BB24_1011:
	shl.b32 	%r441, %r44, 3;
	add.s32 	%r443, %r416, %r441;
	ld.shared.u64 	%rd37731, [%r443];
$L__BB24_1012:
	setp.ge.s32 	%p1686, %r44, %r24;
	mov.pred 	%p1685, 0;
	mov.pred 	%p1799, %p1685;
	@%p1686 bra 	$L__BB24_1043;
	setp.ge.s32 	%p1688, %r45, %r23;
	mov.pred 	%p1799, -1;
	@%p1688 bra 	$L__BB24_1043;
	setp.eq.s64 	%p1689, %rd3822, 0;
	mov.b64 	%rd37816, -3750763034362895579;
	@%p1689 bra 	$L__BB24_1020;
	setp.eq.s64 	%p1690, %rd1363, 0;
	mov.b64 	%rd37816, -3750763034362895579;
	mov.b64 	%rd37817, 0;
	@%p1690 bra 	$L__BB24_1018;
	mov.b64 	%rd37816, -3750763034362895579;
	mov.b64 	%rd37814, 0;
$L__BB24_1017:
	shl.b64 	%rd35164, %rd37814, 3;
	add.s64 	%rd35165, %rd37731, %rd35164;
	ld.u64 	%rd35166, [%rd35165];
	and.b64  	%rd35167, %rd35166, 255;
	xor.b64  	%rd35168, %rd35167, %rd37816;
	mul.lo.s64 	%rd35169, %rd35168, 1099511628211;
	shr.u64 	%rd35170, %rd35166, 8;
	and.b64  	%rd35171, %rd35170, 255;
	xor.b64  	%rd35172, %rd35171, %rd35169;
	mul.lo.s64 	%rd35173, %rd35172, 1099511628211;
	shr.u64 	%rd35174, %rd35166, 16;
	and.b64  	%rd35175, %rd35174, 255;
	xor.b64  	%rd35176, %rd35175, %rd35173;
	mul.lo.s64 	%rd35177, %rd35176, 1099511628211;
	shr.u64 	%rd35178, %rd35166, 24;
	and.b64  	%rd35179, %rd35178, 255;
	xor.b64  	%rd35180, %rd35179, %rd35177;
	mul.lo.s64 	%rd35181, %rd35180, 1099511628211;
	shr.u64 	%rd35182, %rd35166, 32;
	and.b64  	%rd35183, %rd35182, 255;
	xor.b64  	%rd35184, %rd35183, %rd35181;
	mul.lo.s64 	%rd35185, %rd35184, 1099511628211;
	shr.u64 	%rd35186, %rd35166, 40;
	and.b64  	%rd35187, %rd35186, 255;
	xor.b64  	%rd35188, %rd35187, %rd35185;
	mul.lo.s64 	%rd35189, %rd35188, 1099511628211;
	shr.u64 	%rd35190, %rd35166, 48;
	and.b64  	%rd35191, %rd35190, 255;
	xor.b64  	%rd35192, %rd35191, %rd35189;
	mul.lo.s64 	%rd35193, %rd35192, 1099511628211;
	shr.u64 	%rd35194, %rd35166, 56;
	xor.b64  	%rd35195, %rd35194, %rd35193;
	mul.lo.s64 	%rd35196, %rd35195, 1099511628211;
	ld.u64 	%rd35197, [%rd35165+8];
	and.b64  	%rd35198, %rd35197, 255;
	xor.b64  	%rd35199, %rd35198, %rd35196;
	mul.lo.s64 	%rd35200, %rd35199, 1099511628211;
	shr.u64 	%rd35201, %rd35197, 8;
	and.b64  	%rd35202, %rd35201, 255;
	xor.b64  	%rd35203, %rd35202, %rd35200;
	mul.lo.s64 	%rd35204, %rd35203, 1099511628211;
	shr.u64 	%rd35205, %rd35197, 16;
	and.b64  	%rd35206, %rd35205, 255;
	xor.b64  	%rd35207, %rd35206, %rd35204;
	mul.lo.s64 	%rd35208, %rd35207, 1099511628211;
	shr.u64 	%rd35209, %rd35197, 24;
	and.b64  	%rd35210, %rd35209, 255;
	xor.b64  	%rd35211, %rd35210, %rd35208;
	mul.lo.s64 	%rd35212, %rd35211, 1099511628211;
	shr.u64 	%rd35213, %rd35197, 32;
	and.b64  	%rd35214, %rd35213, 255;
	xor.b64  	%rd35215, %rd35214, %rd35212;
	mul.lo.s64 	%rd35216, %rd35215, 1099511628211;
	shr.u64 	%rd35217, %rd35197, 40;
	and.b64  	%rd35218, %rd35217, 255;
	xor.b64  	%rd35219, %rd35218, %rd35216;
	mul.lo.s64 	%rd35220, %rd35219, 1099511628211;
	shr.u64 	%rd35221, %rd35197, 48;
	and.b64  	%rd35222, %rd35221, 255;
	xor.b64  	%rd35223, %rd35222, %rd35220;
	mul.lo.s64 	%rd35224, %rd35223, 1099511628211;
	shr.u64 	%rd35225, %rd35197, 56;
	xor.b64  	%rd35226, %rd35225, %rd35224;
	mul.lo.s64 	%rd37816, %rd35226, 1099511628211;
	add.s64 	%rd37814, %rd37814, 2;
	setp.ne.s64 	%p1691, %rd37814, %rd1365;
	mov.u64 	%rd37817, %rd1365;
	@%p1691 bra 	$L__BB24_1017;
$L__BB24_1018:
	setp.eq.s64 	%p1692, %rd1364, 0;
	@%p1692 bra 	$L__BB24_1020;
	shl.b64 	%rd35227, %rd37817, 3;
	add.s64 	%rd35228, %rd37731, %rd35227;
	ld.u64 	%rd35229, [%rd35228];
	and.b64  	%rd35230, %rd35229, 255;
	xor.b64  	%rd35231, %rd35230, %rd37816;
	mul.lo.s64 	%rd35232, %rd35231, 1099511628211;
	shr.u64 	%rd35233, %rd35229, 8;
	and.b64  	%rd35234, %rd35233, 255;
	xor.b64  	%rd35235, %rd35234, %rd35232;
	mul.lo.s64 	%rd35236, %rd35235, 1099511628211;
	shr.u64 	%rd35237, %rd35229, 16;
	and.b64  	%rd35238, %rd35237, 255;
	xor.b64  	%rd35239, %rd35238, %rd35236;
	mul.lo.s64 	%rd35240, %rd35239, 1099511628211;
	shr.u64 	%rd35241, %rd35229, 24;
	and.b64  	%rd35242, %rd35241, 255;
	xor.b64  	%rd35243, %rd35242, %rd35240;
	mul.lo.s64 	%rd35244, %rd35243, 1099511628211;
	shr.u64 	%rd35245, %rd35229, 32;
	and.b64  	%rd35246, %rd35245, 255;
	xor.b64  	%rd35247, %rd35246, %rd35244;
	mul.lo.s64 	%rd35248, %rd35247, 1099511628211;
	shr.u64 	%rd35249, %rd35229, 40;
	and.b64  	%rd35250, %rd35249, 255;
	xor.b64  	%rd35251, %rd35250, %rd35248;
	mul.lo.s64 	%rd35252, %rd35251, 1099511628211;
	shr.u64 	%rd35253, %rd35229, 48;
	and.b64  	%rd35254, %rd35253, 255;
	xor.b64  	%rd35255, %rd35254, %rd35252;
	mul.lo.s64 	%rd35256, %rd35255, 1099511628211;
	shr.u64 	%rd35257, %rd35229, 56;
	xor.b64  	%rd35258, %rd35257, %rd35256;
	mul.lo.s64 	%rd37816, %rd35258, 1099511628211;
$L__BB24_1020:
	mov.b64 	%rd37822, -3750763034362895579;
	@%p1689 bra 	$L__BB24_1026;
	setp.eq.s64 	%p1694, %rd1363, 0;
	mov.b64 	%rd37822, -3750763034362895579;
	mov.b64 	%rd37823, 0;
	@%p1694 bra 	$L__BB24_1024;
	mov.b64 	%rd37822, -3750763034362895579;
	mov.b64 	%rd37820, 0;
$L__BB24_1023:
	shl.b64 	%rd35265, %rd37820, 3;
	add.s64 	%rd35266, %rd37759, %rd35265;
	ld.u64 	%rd35267, [%rd35266];
	and.b64  	%rd35268, %rd35267, 255;
	xor.b64  	%rd35269, %rd35268, %rd37822;
	mul.lo.s64 	%rd35270, %rd35269, 1099511628211;
	shr.u64 	%rd35271, %rd35267, 8;
	and.b64  	%rd35272, %rd35271, 255;
	xor.b64  	%rd35273, %rd35272, %rd35270;
	mul.lo.s64 	%rd35274, %rd35273, 1099511628211;
	shr.u64 	%rd35275, %rd35267, 16;
	and.b64  	%rd35276, %rd35275, 255;
	xor.b64  	%rd35277, %rd35276, %rd35274;
	mul.lo.s64 	%rd35278, %rd35277, 1099511628211;
	shr.u64 	%rd35279, %rd35267, 24;
	and.b64  	%rd35280, %rd35279, 255;
	xor.b64  	%rd35281, %rd35280, %rd35278;
	mul.lo.s64 	%rd35282, %rd35281, 1099511628211;
	shr.u64 	%rd35283, %rd35267, 32;
	and.b64  	%rd35284, %rd35283, 255;
	xor.b64  	%rd35285, %rd35284, %rd35282;
	mul.lo.s64 	%rd35286, %rd35285, 1099511628211;
	shr.u64 	%rd35287, %rd35267, 40;
	and.b64  	%rd35288, %rd35287, 255;
	xor.b64  	%rd35289, %rd35288, %rd35286;
	mul.lo.s64 	%rd35290, %rd35289, 1099511628211;
	shr.u64 	%rd35291, %rd35267, 48;
	and.b64  	%rd35292, %rd35291, 255;
	xor.b64  	%rd35293, %rd35292, %rd35290;
	mul.lo.s64 	%rd35294, %rd35293, 1099511628211;
	shr.u64 	%rd35295, %rd35267, 56;
	xor.b64  	%rd35296, %rd35295, %rd35294;
	mul.lo.s64 	%rd35297, %rd35296, 1099511628211;
	ld.u64 	%rd35298, [%rd35266+8];
	and.b64  	%rd35299, %rd35298, 255;
	xor.b64  	%rd35300, %rd35299, %rd35297;
	mul.lo.s64 	%rd35301, %rd35300, 1099511628211;
	shr.u64 	%rd35302, %rd35298, 8;
	and.b64  	%rd35303, %rd35302, 255;
	xor.b64  	%rd35304, %rd35303, %rd35301;
	mul.lo.s64 	%rd35305, %rd35304, 1099511628211;
	shr.u64 	%rd35306, %rd35298, 16;
	and.b64  	%rd35307, %rd35306, 255;
	xor.b64  	%rd35308, %rd35307, %rd35305;
	mul.lo.s64 	%rd35309, %rd35308, 1099511628211;
	shr.u64 	%rd35310, %rd35298, 24;
	and.b64  	%rd35311, %rd35310, 255;
	xor.b64  	%rd35312, %rd35311, %rd35309;
	mul.lo.s64 	%rd35313, %rd35312, 1099511628211;
	shr.u64 	%rd35314, %rd35298, 32;
	and.b64  	%rd35315, %rd35314, 255;
	xor.b64  	%rd35316, %rd35315, %rd35313;
	mul.lo.s64 	%rd35317, %rd35316, 1099511628211;
	shr.u64 	%rd35318, %rd35298, 40;
	and.b64  	%rd35319, %rd35318, 255;
	xor.b64  	%rd35320, %rd35319, %rd35317;
	mul.lo.s64 	%rd35321, %rd35320, 1099511628211;
	shr.u64 	%rd35322, %rd35298, 48;
	and.b64  	%rd35323, %rd35322, 255;
	xor.b64  	%rd35324, %rd35323, %rd35321;
	mul.lo.s64 	%rd35325, %rd35324, 1099511628211;
	shr.u64 	%rd35326, %rd35298, 56;
	xor.b64  	%rd35327, %rd35326, %rd35325;
	mul.lo.s64 	%rd37822, %rd35327, 1099511628211;
	add.s64 	%rd37820, %rd37820, 2;
	setp.ne.s64 	%p1695, %rd37820, %rd1365;
	mov.u64 	%rd37823, %rd1365;
	@%p1695 bra 	$L__BB24_1023;
$L__BB24_1024:
	setp.eq.s64 	%p1696, %rd1364, 0;
	@%p1696 bra 	$L__BB24_1026;
	shl.b64 	%rd35328, %rd37823, 3;
	add.s64 	%rd35329, %rd37759, %rd35328;
	ld.u64 	%rd35330, [%rd35329];
	and.b64  	%rd35331, %rd35330, 255;
	xor.b64  	%rd35332, %rd35331, %rd37822;
	mul.lo.s64 	%rd35333, %rd35332, 1099511628211;
	shr.u64 	%rd35334, %rd35330, 8;
	and.b64  	%rd35335, %rd35334, 255;
	xor.b64  	%rd35336, %rd35335, %rd35333;
	mul.lo.s64 	%rd35337, %rd35336, 1099511628211;
	shr.u64 	%rd35338, %rd35330, 16;
	and.b64  	%rd35339, %rd35338, 255;
	xor.b64  	%rd35340, %rd35339, %rd35337;
	mul.lo.s64 	%rd35341, %rd35340, 1099511628211;
	shr.u64 	%rd35342, %rd35330, 24;
	and.b64  	%rd35343, %rd35342, 255;
	xor.b64  	%rd35344, %rd35343, %rd35341;
	mul.lo.s64 	%rd35345, %rd35344, 1099511628211;
	shr.u64 	%rd35346, %rd35330, 32;
	and.b64  	%rd35347, %rd35346, 255;
	xor.b64  	%rd35348, %rd35347, %rd35345;
	mul.lo.s64 	%rd35349, %rd35348, 1099511628211;
	shr.u64 	%rd35350, %rd35330, 40;
	and.b64  	%rd35351, %rd35350, 255;
	xor.b64  	%rd35352, %rd35351, %rd35349;
	mul.lo.s64 	%rd35353, %rd35352, 1099511628211;
	shr.u64 	%rd35354, %rd35330, 48;
	and.b64  	%rd35355, %rd35354, 255;
	xor.b64  	%rd35356, %rd35355, %rd35353;
	mul.lo.s64 	%rd35357, %rd35356, 1099511628211;
	shr.u64 	%rd35358, %rd35330, 56;
	xor.b64  	%rd35359, %rd35358, %rd35357;
	mul.lo.s64 	%rd37822, %rd35359, 1099511628211;
$L__BB24_1026:
	setp.eq.s64 	%p1697, %rd37816, %rd37822;
	@%p1697 bra 	$L__BB24_1040;
	setp.eq.s64 	%p1698, %rd3822, 0;
	mov.b64 	%rd37828, -3750763034362895579;
	@%p1698 bra 	$L__BB24_1033;
	setp.eq.s64 	%p1699, %rd1363, 0;
	mov.b64 	%rd37828, -3750763034362895579;
	mov.b64 	%rd37829, 0;
	@%p1699 bra 	$L__BB24_1031;
	mov.b64 	%rd37828, -3750763034362895579;
	mov.b64 	%rd37826, 0;
$L__BB24_1030:
	shl.b64 	%rd35366, %rd37826, 3;
	add.s64 	%rd35367, %rd37731, %rd35366;
	ld.u64 	%rd35368, [%rd35367];
	and.b64  	%rd35369, %rd35368, 255;
	xor.b64  	%rd35370, %rd35369, %rd37828;
	mul.lo.s64 	%rd35371, %rd35370, 1099511628211;
	shr.u64 	%rd35372, %rd35368, 8;
	and.b64  	%rd35373, %rd35372, 255;
	xor.b64  	%rd35374, %rd35373, %rd35371;
	mul.lo.s64 	%rd35375, %rd35374, 1099511628211;
	shr.u64 	%rd35376, %rd35368, 16;
	and.b64  	%rd35377, %rd35376, 255;
	xor.b64  	%rd35378, %rd35377, %rd35375;
	mul.lo.s64 	%rd35379, %rd35378, 1099511628211;
	shr.u64 	%rd35380, %rd35368, 24;
	and.b64  	%rd35381, %rd35380, 255;
	xor.b64  	%rd35382, %rd35381, %rd35379;
	mul.lo.s64 	%rd35383, %rd35382, 1099511628211;
	shr.u64 	%rd35384, %rd35368, 32;
	and.b64  	%rd35385, %rd35384, 255;
	xor.b64  	%rd35386, %rd35385, %rd35383;
	mul.lo.s64 	%rd35387, %rd35386, 1099511628211;
	shr.u64 	%rd35388, %rd35368, 40;
	and.b64  	%rd35389, %rd35388, 255;
	xor.b64  	%rd35390, %rd35389, %rd35387;
	mul.lo.s64 	%rd35391, %rd35390, 1099511628211;
	shr.u64 	%rd35392, %rd35368, 48;
	and.b64  	%rd35393, %rd35392, 255;
	xor.b64  	%rd35394, %rd35393, %rd35391;
	mul.lo.s64 	%rd35395, %rd35394, 1099511628211;
	shr.u64 	%rd35396, %rd35368, 56;
	xor.b64  	%rd35397, %rd35396, %rd35395;
	mul.lo.s64 	%rd35398, %rd35397, 1099511628211;
	ld.u64 	%rd35399, [%rd35367+8];
	and.b64  	%rd35400, %rd35399, 255;
	xor.b64  	%rd35401, %rd35400, %rd35398;
	mul.lo.s64 	%rd35402, %rd35401, 1099511628211;
	shr.u64 	%rd35403, %rd35399, 8;
	and.b64  	%rd35404, %rd35403, 255;
	xor.b64  	%rd35405, %rd35404, %rd35402;
	mul.lo.s64 	%rd35406, %rd35405, 1099511628211;
	shr.u64 	%rd35407, %rd35399, 16;
	and.b64  	%rd35408, %rd35407, 255;
	xor.b64  	%rd35409, %rd35408, %rd35406;
	mul.lo.s64 	%rd35410, %rd35409, 1099511628211;
	shr.u64 	%rd35411, %rd35399, 24;
	and.b64  	%rd35412, %rd35411, 255;
	xor.b64  	%rd35413, %rd35412, %rd35410;
	mul.lo.s64 	%rd35414, %rd35413, 1099511628211;
	shr.u64 	%rd35415, %rd35399, 32;
	and.b64  	%rd35416, %rd35415, 255;
	xor.b64  	%rd35417, %rd35416, %rd35414;
	mul.lo.s64 	%rd35418, %rd35417, 1099511628211;
	shr.u64 	%rd35419, %rd35399, 40;
	and.b64  	%rd35420, %rd35419, 255;
	xor.b64  	%rd35421, %rd35420, %rd35418;
	mul.lo.s64 	%rd35422, %rd35421, 1099511628211;
	shr.u64 	%rd35423, %rd35399, 48;
	and.b64  	%rd35424, %rd35423, 255;
	xor.b64  	%rd35425, %rd35424, %rd35422;
	mul.lo.s64 	%rd35426, %rd35425, 1099511628211;
	shr.u64 	%rd35427, %rd35399, 56;
	xor.b64  	%rd35428, %rd35427, %rd35426;
	mul.lo.s64 	%rd37828, %rd35428, 1099511628211;
	add.s64 	%rd37826, %rd37826, 2;
	setp.ne.s64 	%p1700, %rd37826, %rd1365;
	mov.u64 	%rd37829, %rd1365;
	@%p1700 bra 	$L__BB24_1030;
$L__BB24_1031:
	setp.eq.s64 	%p1701, %rd1364, 0;
	@%p1701 bra 	$L__BB24_1033;
	shl.b64 	%rd35429, %rd37829, 3;
	add.s64 	%rd35430, %rd37731, %rd35429;
	ld.u64 	%rd35431, [%rd35430];
	and.b64  	%rd35432, %rd35431, 255;
	xor.b64  	%rd35433, %rd35432, %rd37828;
	mul.lo.s64 	%rd35434, %rd35433, 1099511628211;
	shr.u64 	%rd35435, %rd35431, 8;
	and.b64  	%rd35436, %rd35435, 255;
	xor.b64  	%rd35437, %rd35436, %rd35434;
	mul.lo.s64 	%rd35438, %rd35437, 1099511628211;
	shr.u64 	%rd35439, %rd35431, 16;
	and.b64  	%rd35440, %rd35439, 255;
	xor.b64  	%rd35441, %rd35440, %rd35438;
	mul.lo.s64 	%rd35442, %rd35441, 1099511628211;
	shr.u64 	%rd35443, %rd35431, 24;
	and.b64  	%rd35444, %rd35443, 255;
	xor.b64  	%rd35445, %rd35444, %rd35442;
	mul.lo.s64 	%rd35446, %rd35445, 1099511628211;
	shr.u64 	%rd35447, %rd35431, 32;
	and.b64  	%rd35448, %rd35447, 255;
	xor.b64  	%rd35449, %rd35448, %rd35446;
	mul.lo.s64 	%rd35450, %rd35449, 1099511628211;
	shr.u64 	%rd35451, %rd35431, 40;
	and.b64  	%rd35452, %rd35451, 255;
	xor.b64  	%rd35453, %rd35452, %rd35450;
	mul.lo.s64 	%rd35454, %rd35453, 1099511628211;
	shr.u64 	%rd35455, %rd35431, 48;
	and.b64  	%rd35456, %rd35455, 255;
	xor.b64  	%rd35457, %rd35456, %rd35454;
	mul.lo.s64 	%rd35458, %rd35457, 1099511628211;
	shr.u64 	%rd35459, %rd35431, 56;
	xor.b64  	%rd35460, %rd35459, %rd35458;
	mul.lo.s64 	%rd37828, %rd35460, 1099511628211;
$L__BB24_1033:
	mov.b64 	%rd37834, -3750763034362895579;
	@%p1698 bra 	$L__BB24_1039;
	setp.eq.s64 	%p1703, %rd1363, 0;
	mov.b64 	%rd37834, -3750763034362895579;
	mov.b64 	%rd37835, 0;
	@%p1703 bra 	$L__BB24_1037;
	mov.b64 	%rd37834, -3750763034362895579;
	mov.b64 	%rd37832, 0;
$L__BB24_1036:
	shl.b64 	%rd35467, %rd37832, 3;
	add.s64 	%rd35468, %rd37759, %rd35467;
	ld.u64 	%rd35469, [%rd35468];
	and.b64  	%rd35470, %rd35469, 255;
	xor.b64  	%rd35471, %rd35470, %rd37834;
	mul.lo.s64 	%rd35472, %rd35471, 1099511628211;
	shr.u64 	%rd35473, %rd35469, 8;
	and.b64  	%rd35474, %rd35473, 255;
	xor.b64  	%rd35475, %rd35474, %rd35472;
	mul.lo.s64 	%rd35476, %rd35475, 1099511628211;
	shr.u64 	%rd35477, %rd35469, 16;
	and.b64  	%rd35478, %rd35477, 255;
	xor.b64  	%rd35479, %rd35478, %rd35476;
	mul.lo.s64 	%rd35480, %rd35479, 1099511628211;
	shr.u64 	%rd35481, %rd35469, 24;
	and.b64  	%rd35482, %rd35481, 255;
	xor.b64  	%rd35483, %rd35482, %rd35480;
	mul.lo.s64 	%rd35484, %rd35483, 1099511628211;
	shr.u64 	%rd35485, %rd35469, 32;
	and.b64  	%rd35486, %rd35485, 255;
	xor.b64  	%rd35487, %rd35486, %rd35484;
	mul.lo.s64 	%rd35488, %rd35487, 1099511628211;
	shr.u64 	%rd35489, %rd35469, 40;
	and.b64  	%rd35490, %rd35489, 255;
	xor.b64  	%rd35491, %rd35490, %rd35488;
	mul.lo.s64 	%rd35492, %rd35491, 1099511628211;
	shr.u64 	%rd35493, %rd35469, 48;
	and.b64  	%rd35494, %rd35493, 255;
	xor.b64  	%rd35495, %rd35494, %rd35492;
	mul.lo.s64 	%rd35496, %rd35495, 1099511628211;
	shr.u64 	%rd35497, %rd35469, 56;
	xor.b64  	%rd35498, %rd35497, %rd35496;
	mul.lo.s64 	%rd35499, %rd35498, 1099511628211;
	ld.u64 	%rd35500, [%rd35468+8];
	and.b64  	%rd35501, %rd35500, 255;
	xor.b64  	%rd35502, %rd35501, %rd35499;
	mul.lo.s64 	%rd35503, %rd35502, 1099511628211;
	shr.u64 	%rd35504, %rd35500, 8;
	and.b64  	%rd35505, %rd35504, 255;
	xor.b64  	%rd35506, %rd35505, %rd35503;
	mul.lo.s64 	%rd35507, %rd35506, 1099511628211;
	shr.u64 	%rd35508, %rd35500, 16;
	and.b64  	%rd35509, %rd35508, 255;
	xor.b64  	%rd35510, %rd35509, %rd35507;
	mul.lo.s64 	%rd35511, %rd35510, 1099511628211;
	shr.u64 	%rd35512, %rd35500, 24;
	and.b64  	%rd35513, %rd35512, 255;
	xor.b64  	%rd35514, %rd35513, %rd35511;
	mul.lo.s64 	%rd35515, %rd35514, 1099511628211;
	shr.u64 	%rd35516, %rd35500, 32;
	and.b64  	%rd35517, %rd35516, 255;
	xor.b64  	%rd35518, %rd35517, %rd35515;
	mul.lo.s64 	%rd35519, %rd35518, 1099511628211;
	shr.u64 	%rd35520, %rd35500, 40;
	and.b64  	%rd35521, %rd35520, 255;
	xor.b64  	%rd35522, %rd35521, %rd35519;
	mul.lo.s64 	%rd35523, %rd35522, 1099511628211;
	shr.u64 	%rd35524, %rd35500, 48;
	and.b64  	%rd35525, %rd35524, 255;
	xor.b64  	%rd35526, %rd35525, %rd35523;
	mul.lo.s64 	%rd35527, %rd35526, 1099511628211;
	shr.u64 	%rd35528, %rd35500, 56;
	xor.b64  	%rd35529, %rd35528, %rd35527;
	mul.lo.s64 	%rd37834, %rd35529, 1099511628211;
	add.s64 	%rd37832, %rd37832, 2;
	setp.ne.s64 	%p1704, %rd37832, %rd1365;
	mov.u64 	%rd37835, %rd1365;
	@%p1704 bra 	$L__BB24_1036;
$L__BB24_1037:
	setp.eq.s64 	%p1705, %rd1364, 0;
	@%p1705 bra 	$L__BB24_1039;
	shl.b64 	%rd35530, %rd37835, 3;
	add.s64 	%rd35531, %rd37759, %rd35530;
	ld.u64 	%rd35532, [%rd35531];
	and.b64  	%rd35533, %rd35532, 255;
	xor.b64  	%rd35534, %rd35533, %rd37834;
	mul.lo.s64 	%rd35535, %rd35534, 1099511628211;
	shr.u64 	%rd35536, %rd35532, 8;
	and.b64  	%rd35537, %rd35536, 255;
	xor.b64  	%rd35538, %rd35537, %rd35535;
	mul.lo.s64 	%rd35539, %rd35538, 1099511628211;
	shr.u64 	%rd35540, %rd35532, 16;
	and.b64  	%rd35541, %rd35540, 255;
	xor.b64  	%rd35542, %rd35541, %rd35539;
	mul.lo.s64 	%rd35543, %rd35542, 1099511628211;
	shr.u64 	%rd35544, %rd35532, 24;
	and.b64  	%rd35545, %rd35544, 255;
	xor.b64  	%rd35546, %rd35545, %rd35543;
	mul.lo.s64 	%rd35547, %rd35546, 1099511628211;
	shr.u64 	%rd35548, %rd35532, 32;
	and.b64  	%rd35549, %rd35548, 255;
	xor.b64  	%rd35550, %rd35549, %rd35547;
	mul.lo.s64 	%rd35551, %rd35550, 1099511628211;
	shr.u64 	%rd35552, %rd35532, 40;
	and.b64  	%rd35553, %rd35552, 255;
	xor.b64  	%rd35554, %rd35553, %rd35551;
	mul.lo.s64 	%rd35555, %rd35554, 1099511628211;
	shr.u64 	%rd35556, %rd35532, 48;
	and.b64  	%rd35557, %rd35556, 255;
	xor.b64  	%rd35558, %rd35557, %rd35555;
	mul.lo.s64 	%rd35559, %rd35558, 1099511628211;
	shr.u64 	%rd35560, %rd35532, 56;
	xor.b64  	%rd35561, %rd35560, %rd35559;
	mul.lo.s64 	%rd37834, %rd35561, 1099511628211;
$L__BB24_1039:
	setp.lt.u64 	%p1799, %rd37828, %rd37834;
	bra.uni 	$L__BB24_1043;
$L__BB24_1040:
	setp.eq.s32 	%p1707, %r118, 0;
	mov.pred 	%p1799, %p1685;
	@%p1707 bra 	$L__BB24_1043;
	mov.b64 	%rd37838, 0;
$L__BB24_1042:
	shl.b64 	%rd35563, %rd37838, 3;
	add.s64 	%rd35564, %rd37731, %rd35563;
	ld.u64 	%rd35565, [%rd35564];
	add.s64 	%rd35566, %rd37759, %rd35563;
	ld.u64 	%rd35567, [%rd35566];
	setp.lt.u64 	%p1799, %rd35565, %rd35567;
	setp.ge.u64 	%p1708, %rd35565, %rd35567;
	add.s64 	%rd37838, %rd37838, 1;
	setp.ne.s64 	%p1709, %rd37838, %rd13;
	and.pred  	%p1710, %p1708, %p1709;
	@%p1710 bra 	$L__BB24_1042;
$L__BB24_1043:
	selp.b64 	%rd37675, %rd37731, %rd37759, %p1799;
	selp.u32 	%r444, 1, 0, %p1799;
	add.s32 	%r46, %r44, %r444;
	not.pred 	%p1711, %p1799;
	selp.u32 	%r445, 1, 0, %p1711;
	add.s32 	%r47, %r45, %r445;
	@%p1799 bra 	$L__BB24_1045;
	shl.b32 	%r446, %r47, 3;
	add.s32 	%r448, %r416, %r446;
	ld.shared.u64 	%rd37759, [%r448];
	bra.uni 	$L__BB24_1046;
$L__BB24_1045:
	shl.b32 	%r449, %r46, 3;
	add.s32 	%r451, %r416, %r449;
	ld.shared.u64 	%rd37731, [%r451];
$L__BB24_1046:
	setp.ge.s32 	%p1713, %r46, %r24;
	mov.pred 	%p1712, 0;
	mov.pred 	%p1800, %p1712;
	@%p1713 bra 	$L__BB24_1077;
	setp.ge.s32 	%p1715, %r47, %r23;
	mov.pred 	%p1800, -1;
	@%p1715 bra 	$L__BB24_1077;
	setp.eq.s64 	%p1716, %rd3822, 0;
	mov.b64 	%rd37843, -3750763034362895579;
	@%p1716 bra 	$L__BB24_1054;
	setp.eq.s64 	%p1717, %rd1363, 0;
	mov.b64 	%rd37843, -3750763034362895579;
	mov.b64 	%rd37844, 0;
	@%p1717 bra 	$L__BB24_1052;
	mov.b64 	%rd37843, -3750763034362895579;
	mov.b64 	%rd37841, 0;
$L__BB24_1051:
	shl.b64 	%rd35575, %rd37841, 3;
	add.s64 	%rd35576, %rd37731, %rd35575;
	ld.u64 	%rd35577, [%rd35576];
	and.b64  	%rd35578, %rd35577, 255;
	xor.b64  	%rd35579, %rd35578, %rd37843;
	mul.lo.s64 	%rd35580, %rd35579, 1099511628211;
	shr.u64 	%rd35581, %rd35577, 8;
	and.b64  	%rd35582, %rd35581, 255;
	xor.b64  	%rd35583, %rd35582, %rd35580;
	mul.lo.s64 	%rd35584, %rd35583, 1099511628211;
	shr.u64 	%rd35585, %rd35577, 16;
	and.b64  	%rd35586, %rd35585, 255;
	xor.b64  	%rd35587, %rd35586, %rd35584;
	mul.lo.s64 	%rd35588, %rd35587, 1099511628211;
	shr.u64 	%rd35589, %rd35577, 24;
	and.b64  	%rd35590, %rd35589, 255;
	xor.b64  	%rd35591, %rd35590, %rd35588;
	mul.lo.s64 	%rd35592, %rd35591, 1099511628211;
	shr.u64 	%rd35593, %rd35577, 32;
	and.b64  	%rd35594, %rd35593, 255;
	xor.b64  	%rd35595, %rd35594, %rd35592;
	mul.lo.s64 	%rd35596, %rd35595, 1099511628211;
	shr.u64 	%rd35597, %rd35577, 40;
	and.b64  	%rd35598, %rd35597, 255;
	xor.b64  	%rd35599, %rd35598, %rd35596;
	mul.lo.s64 	%rd35600, %rd35599, 1099511628211;
	shr.u64 	%rd35601, %rd35577, 48;
	and.b64  	%rd35602, %rd35601, 255;
	xor.b64  	%rd35603, %rd35602, %rd35600;
	mul.lo.s64 	%rd35604, %rd35603, 1099511628211;
	shr.u64 	%rd35605, %rd35577, 56;
	xor.b64  	%rd35606, %rd35605, %rd35604;
	mul.lo.s64 	%rd35607, %rd35606, 1099511628211;
	ld.u64 	%rd35608, [%rd35576+8];
	and.b64  	%rd35609, %rd35608, 255;
	xor.b64  	%rd35610, %rd35609, %rd35607;
	mul.lo.s64 	%rd35611, %rd35610, 1099511628211;
	shr.u64 	%rd35612, %rd35608, 8;
	and.b64  	%rd35613, %rd35612, 255;
	xor.b64  	%rd35614, %rd35613, %rd35611;
	mul.lo.s64 	%rd35615, %rd35614, 1099511628211;
	shr.u64 	%rd35616, %rd35608, 16;
	and.b64  	%rd35617, %rd35616, 255;
	xor.b64  	%rd35618, %rd35617, %rd35615;
	mul.lo.s64 	%rd35619, %rd35618, 1099511628211;
	shr.u64 	%rd35620, %rd35608, 24;
	and.b64  	%rd35621, %rd35620, 255;
	xor.b64  	%rd35622, %rd35621, %rd35619;
	mul.lo.s64 	%rd35623, %rd35622, 1099511628211;
	shr.u64 	%rd35624, %rd35608, 32;
	and.b64  	%rd35625, %rd35624, 255;
	xor.b64  	%rd35626, %rd35625, %rd35623;
	mul.lo.s64 	%rd35627, %rd35626, 1099511628211;
	shr.u64 	%rd35628, %rd35608, 40;
	and.b64  	%rd35629, %rd35628, 255;
	xor.b64  	%rd35630, %rd35629, %rd35627;
	mul.lo.s64 	%rd35631, %rd35630, 1099511628211;
	shr.u64 	%rd35632, %rd35608, 48;
	and.b64  	%rd35633, %rd35632, 255;
	xor.b64  	%rd35634, %rd35633, %rd35631;
	mul.lo.s64 	%rd35635, %rd35634, 1099511628211;
	shr.u64 	%rd35636, %rd35608, 56;
	xor.b64  	%rd35637, %rd35636, %rd35635;
	mul.lo.s64 	%rd37843, %rd35637, 1099511628211;
	add.s64 	%rd37841, %rd37841, 2;
	setp.ne.s64 	%p1718, %rd37841, %rd1365;
	mov.u64 	%rd37844, %rd1365;
	@%p1718 bra 	$L__BB24_1051;
$L__BB24_1052:
	setp.eq.s64 	%p1719, %rd1364, 0;
	@%p1719 bra 	$L__BB24_1054;
	shl.b64 	%rd35638, %rd37844, 3;
	add.s64 	%rd35639, %rd37731, %rd35638;
	ld.u64 	%rd35640, [%rd35639];
	and.b64  	%rd35641, %rd35640, 255;
	xor.b64  	%rd35642, %rd35641, %rd37843;
	mul.lo.s64 	%rd35643, %rd35642, 1099511628211;
	shr.u64 	%rd35644, %rd35640, 8;
	and.b64  	%rd35645, %rd35644, 255;
	xor.b64  	%rd35646, %rd35645, %rd35643;
	mul.lo.s64 	%rd35647, %rd35646, 1099511628211;
	shr.u64 	%rd35648, %rd35640, 16;
	and.b64  	%rd35649, %rd35648, 255;
	xor.b64  	%rd35650, %rd35649, %rd35647;
	mul.lo.s64 	%rd35651, %rd35650, 1099511628211;
	shr.u64 	%rd35652, %rd35640, 24;
	and.b64  	%rd35653, %rd35652, 255;
	xor.b64  	%rd35654, %rd35653, %rd35651;
	mul.lo.s64 	%rd35655, %rd35654, 1099511628211;
	shr.u64 	%rd35656, %rd35640, 32;
	and.b64  	%rd35657, %rd35656, 255;
	xor.b64  	%rd35658, %rd35657, %rd35655;
	mul.lo.s64 	%rd35659, %rd35658, 1099511628211;
	shr.u64 	%rd35660, %rd35640, 40;
	and.b64  	%rd35661, %rd35660, 255;
	xor.b64  	%rd35662, %rd35661, %rd35659;
	mul.lo.s64 	%rd35663, %rd35662, 1099511628211;
	shr.u64 	%rd35664, %rd35640, 48;
	and.b64  	%rd35665, %rd35664, 255;
	xor.b64  	%rd35666, %rd35665, %rd35663;
	mul.lo.s64 	%rd35667, %rd35666, 1099511628211;
	shr.u64 	%rd35668, %rd35640, 56;
	xor.b64  	%rd35669, %rd35668, %rd35667;
	mul.lo.s64 	%rd37843, %rd35669, 1099511628211;
$L__BB24_1054:
	mov.b64 	%rd37849, -3750763034362895579;
	@%p1716 bra 	$L__BB24_1060;
	setp.eq.s64 	%p1721, %rd1363, 0;
	mov.b64 	%rd37849, -3750763034362895579;
	mov.b64 	%rd37850, 0;
	@%p1721 bra 	$L__BB24_1058;
	mov.b64 	%rd37849, -3750763034362895579;
	mov.b64 	%rd37847, 0;
$L__BB24_1057:
	shl.b64 	%rd35676, %rd37847, 3;
	add.s64 	%rd35677, %rd37759, %rd35676;
	ld.u64 	%rd35678, [%rd35677];
	and.b64  	%rd35679, %rd35678, 255;
	xor.b64  	%rd35680, %rd35679, %rd37849;
	mul.lo.s64 	%rd35681, %rd35680, 1099511628211;
	shr.u64 	%rd35682, %rd35678, 8;
	and.b64  	%rd35683, %rd35682, 255;
	xor.b64  	%rd35684, %rd35683, %rd35681;
	mul.lo.s64 	%rd35685, %rd35684, 1099511628211;
	shr.u64 	%rd35686, %rd35678, 16;
	and.b64  	%rd35687, %rd35686, 255;
	xor.b64  	%rd35688, %rd35687, %rd35685;
	mul.lo.s64 	%rd35689, %rd35688, 1099511628211;
	shr.u64 	%rd35690, %rd35678, 24;
	and.b64  	%rd35691, %rd35690, 255;
	xor.b64  	%rd35692, %rd35691, %rd35689;
	mul.lo.s64 	%rd35693, %rd35692, 1099511628211;
	shr.u64 	%rd35694, %rd35678, 32;
	and.b64  	%rd35695, %rd35694, 255;
	xor.b64  	%rd35696, %rd35695, %rd35693;
	mul.lo.s64 	%rd35697, %rd35696, 1099511628211;
	shr.u64 	%rd35698, %rd35678, 40;
	and.b64  	%rd35699, %rd35698, 255;
	xor.b64  	%rd35700, %rd35699, %rd35697;
	mul.lo.s64 	%rd35701, %rd35700, 1099511628211;
	shr.u64 	%rd35702, %rd35678, 48;
	and.b64  	%rd35703, %rd35702, 255;
	xor.b64  	%rd35704, %rd35703, %rd35701;
	mul.lo.s64 	%rd35705, %rd35704, 1099511628211;
	shr.u64 	%rd35706, %rd35678, 56;
	xor.b64  	%rd35707, %rd35706, %rd35705;
	mul.lo.s64 	%rd35708, %rd35707, 1099511628211;
	ld.u64 	%rd35709, [%rd35677+8];
	and.b64  	%rd35710, %rd35709, 255;
	xor.b64  	%rd35711, %rd35710, %rd35708;
	mul.lo.s64 	%rd35712, %rd35711, 1099511628211;
	shr.u64 	%rd35713, %rd35709, 8;
	and.b64  	%rd35714, %rd35713, 255;
	xor.b64  	%rd35715, %rd35714, %rd35712;
	mul.lo.s64 	%rd35716, %rd35715, 1099511628211;
	shr.u64 	%rd35717, %rd35709, 16;
	and.b64  	%rd35718, %rd35717, 255;
	xor.b64  	%rd35719, %rd35718, %rd35716;
	mul.lo.s64 	%rd35720, %rd35719, 1099511628211;
	shr.u64 	%rd35721, %rd35709, 24;
	and.b64  	%rd35722, %rd35721, 255;
	xor.b64  	%rd35723, %rd35722, %rd35720;
	mul.lo.s64 	%rd35724, %rd35723, 1099511628211;
	shr.u64 	%rd35725, %rd35709, 32;
	and.b64  	%rd35726, %rd35725, 255;
	xor.b64  	%rd35727, %rd35726, %rd35724;
	mul.lo.s64 	%rd35728, %rd35727, 1099511628211;
	shr.u64 	%rd35729, %rd35709, 40;
	and.b64  	%rd35730, %rd35729, 255;
	xor.b64  	%rd35731, %rd35730, %rd35728;
	mul.lo.s64 	%rd35732, %rd35731, 1099511628211;
	shr.u64 	%rd35733, %rd35709, 48;
	and.b64  	%rd35734, %rd35733, 255;
	xor.b64  	%rd35735, %rd35734, %rd35732;
	mul.lo.s64 	%rd35736, %rd35735, 1099511628211;
	shr.u64 	%rd35737, %rd35709, 56;
	xor.b64  	%rd35738, %rd35737, %rd35736;
	mul.lo.s64 	%rd37849, %rd35738, 1099511628211;
	add.s64 	%rd37847, %rd37847, 2;
	setp.ne.s64 	%p1722, %rd37847, %rd1365;
	mov.u64 	%rd37850, %rd1365;
	@%p1722 bra 	$L__BB24_1057;
$L__BB24_1058:
	setp.eq.s64 	%p1723, %rd1364, 0;
	@%p1723 bra 	$L__BB24_1060;
	shl.b64 	%rd35739, %rd37850, 3;
	add.s64 	%rd35740, %rd37759, %rd35739;
	ld.u64 	%rd35741, [%rd35740];
	and.b64  	%rd35742, %rd35741, 255;
	xor.b64  	%rd35743, %rd35742, %rd37849;
	mul.lo.s64 	%rd35744, %rd35743, 1099511628211;
	shr.u64 	%rd35745, %rd35741, 8;
	and.b64  	%rd35746, %rd35745, 255;
	xor.b64  	%rd35747, %rd35746, %rd35744;
	mul.lo.s64 	%rd35748, %rd35747, 1099511628211;
	shr.u64 	%rd35749, %rd35741, 16;
	and.b64  	%rd35750, %rd35749, 255;
	xor.b64  	%rd35751, %rd35750, %rd35748;
	mul.lo.s64 	%rd35752, %rd35751, 1099511628211;
	shr.u64 	%rd35753, %rd35741, 24;
	and.b64  	%rd35754, %rd35753, 255;
	xor.b64  	%rd35755, %rd35754, %rd35752;
	mul.lo.s64 	%rd35756, %rd35755, 1099511628211;
	shr.u64 	%rd35757, %rd35741, 32;
	and.b64  	%rd35758, %rd35757, 255;
	xor.b64  	%rd35759, %rd35758, %rd35756;
	mul.lo.s64 	%rd35760, %rd35759, 1099511628211;
	shr.u64 	%rd35761, %rd35741, 40;
	and.b64  	%rd35762, %rd35761, 255;
	xor.b64  	%rd35763, %rd35762, %rd35760;
	mul.lo.s64 	%rd35764, %rd35763, 1099511628211;
	shr.u64 	%rd35765, %rd35741, 48;
	and.b64  	%rd35766, %rd35765, 255;
	xor.b64  	%rd35767, %rd35766, %rd35764;
	mul.lo.s64 	%rd35768, %rd35767, 1099511628211;
	shr.u64 	%rd35769, %rd35741, 56;
	xor.b64  	%rd35770, %rd35769, %rd35768;
	mul.lo.s64 	%rd37849, %rd35770, 1099511628211;
$L__BB24_1060:
	setp.eq.s64 	%p1724, %rd37843, %rd37849;
	@%p1724 bra 	$L__BB24_1074;
	mov.b64 	%rd37855, -3750763034362895579;
	@%p1716 bra 	$L__BB24_1067;
	setp.eq.s64 	%p1726, %rd1363, 0;
	mov.b64 	%rd37855, -3750763034362895579;
	mov.b64 	%rd37856, 0;
	@%p1726 bra 	$L__BB24_1065;
	mov.b64 	%rd37855, -3750763034362895579;
	mov.b64 	%rd37853, 0;
$L__BB24_1064:
	shl.b64 	%rd35777, %rd37853, 3;
	add.s64 	%rd35778, %rd37731, %rd35777;
	ld.u64 	%rd35779, [%rd35778];
	and.b64  	%rd35780, %rd35779, 255;
	xor.b64  	%rd35781, %rd35780, %rd37855;
	mul.lo.s64 	%rd35782, %rd35781, 1099511628211;
	shr.u64 	%rd35783, %rd35779, 8;
	and.b64  	%rd35784, %rd35783, 255;
	xor.b64  	%rd35785, %rd35784, %rd35782;
	mul.lo.s64 	%rd35786, %rd35785, 1099511628211;
	shr.u64 	%rd35787, %rd35779, 16;
	and.b64  	%rd35788, %rd35787, 255;
	xor.b64  	%rd35789, %rd35788, %rd35786;
	mul.lo.s64 	%rd35790, %rd35789, 1099511628211;
	shr.u64 	%rd35791, %rd35779, 24;
	and.b64  	%rd35792, %rd35791, 255;
	xor.b64  	%rd35793, %rd35792, %rd35790;
	mul.lo.s64 	%rd35794, %rd35793, 1099511628211;
	shr.u64 	%rd35795, %rd35779, 32;
	and.b64  	%rd35796, %rd35795, 255;
	xor.b64  	%rd35797, %rd35796, %rd35794;
	mul.lo.s64 	%rd35798, %rd35797, 1099511628211;
	shr.u64 	%rd35799, %rd35779, 40;
	and.b64  	%rd35800, %rd35799, 255;
	xor.b64  	%rd35801, %rd35800, %rd35798;
	mul.lo.s64 	%rd35802, %rd35801, 1099511628211;
	shr.u64 	%rd35803, %rd35779, 48;
	and.b64  	%rd35804, %rd35803, 255;
	xor.b64  	%rd35805, %rd35804, %rd35802;
	mul.lo.s64 	%rd35806, %rd35805, 1099511628211;
	shr.u64 	%rd35807, %rd35779, 56;
	xor.b64  	%rd35808, %rd35807, %rd35806;
	mul.lo.s64 	%rd35809, %rd35808, 1099511628211;
	ld.u64 	%rd35810, [%rd35778+8];
	and.b64  	%rd35811, %rd35810, 255;
	xor.b64  	%rd35812, %rd35811, %rd35809;
	mul.lo.s64 	%rd35813, %rd35812, 1099511628211;
	shr.u64 	%rd35814, %rd35810, 8;
	and.b64  	%rd35815, %rd35814, 255;
	xor.b64  	%rd35816, %rd35815, %rd35813;
	mul.lo.s64 	%rd35817, %rd35816, 1099511628211;
	shr.u64 	%rd35818, %rd35810, 16;
	and.b64  	%rd35819, %rd35818, 255;
	xor.b64  	%rd35820, %rd35819, %rd35817;
	mul.lo.s64 	%rd35821, %rd35820, 1099511628211;
	shr.u64 	%rd35822, %rd35810, 24;
	and.b64  	%rd35823, %rd35822, 255;
	xor.b64  	%rd35824, %rd35823, %rd35821;
	mul.lo.s64 	%rd35825, %rd35824, 1099511628211;
	shr.u64 	%rd35826, %rd35810, 32;
	and.b64  	%rd35827, %rd35826, 255;
	xor.b64  	%rd35828, %rd35827, %rd35825;
	mul.lo.s64 	%rd35829, %rd35828, 1099511628211;
	shr.u64 	%rd35830, %rd35810, 40;
	and.b64  	%rd35831, %rd35830, 255;
	xor.b64  	%rd35832, %rd35831, %rd35829;
	mul.lo.s64 	%rd35833, %rd35832, 1099511628211;
	shr.u64 	%rd35834, %rd35810, 48;
	and.b64  	%rd35835, %rd35834, 255;
	xor.b64  	%rd35836, %rd35835, %rd35833;
	mul.lo.s64 	%rd35837, %rd35836, 1099511628211;
	shr.u64 	%rd35838, %rd35810, 56;
	xor.b64  	%rd35839, %rd35838, %rd35837;
	mul.lo.s64 	%rd37855, %rd35839, 1099511628211;
	add.s64 	%rd37853, %rd37853, 2;
	setp.ne.s64 	%p1727, %rd37853, %rd1365;
	mov.u64 	%rd37856, %rd1365;
	@%p1727 bra 	$L__BB24_1064;
$L__BB24_1065:
	setp.eq.s64 	%p1728, %rd1364, 0;
	@%p1728 bra 	$L__BB24_1067;
	shl.b64 	%rd35840, %rd37856, 3;
	add.s64 	%rd35841, %rd37731, %rd35840;
	ld.u64 	%rd35842, [%rd35841];
	and.b64  	%rd35843, %rd35842, 255;
	xor.b64  	%rd35844, %rd35843, %rd37855;
	mul.lo.s64 	%rd35845, %rd35844, 1099511628211;
	shr.u64 	%rd35846, %rd35842, 8;
	and.b64  	%rd35847, %rd35846, 255;
	xor.b64  	%rd35848, %rd35847, %rd35845;
	mul.lo.s64 	%rd35849, %rd35848, 1099511628211;
	shr.u64 	%rd35850, %rd35842, 16;
	and.b64  	%rd35851, %rd35850, 255;
	xor.b64  	%rd35852, %rd35851, %rd35849;
	mul.lo.s64 	%rd35853, %rd35852, 1099511628211;
	shr.u64 	%rd35854, %rd35842, 24;
	and.b64  	%rd35855, %rd35854, 255;
	xor.b64  	%rd35856, %rd35855, %rd35853;
	mul.lo.s64 	%rd35857, %rd35856, 1099511628211;
	shr.u64 	%rd35858, %rd35842, 32;
	and.b64  	%rd35859, %rd35858, 255;
	xor.b64  	%rd35860, %rd35859, %rd35857;
	mul.lo.s64 	%rd35861, %rd35860, 1099511628211;
	shr.u64 	%rd35862, %rd35842, 40;
	and.b64  	%rd35863, %rd35862, 255;
	xor.b64  	%rd35864, %rd35863, %rd35861;
	mul.lo.s64 	%rd35865, %rd35864, 1099511628211;
	shr.u64 	%rd35866, %rd35842, 48;
	and.b64  	%rd35867, %rd35866, 255;
	xor.b64  	%rd35868, %rd35867, %rd35865;
	mul.lo.s64 	%rd35869, %rd35868, 1099511628211;
	shr.u64 	%rd35870, %rd35842, 56;
	xor.b64  	%rd35871, %rd35870, %rd35869;
	mul.lo.s64 	%rd37855, %rd35871, 1099511628211;
$L__BB24_1067:
	mov.b64 	%rd37861, -3750763034362895579;
	@%p1716 bra 	$L__BB24_1073;
	setp.eq.s64 	%p1730, %rd1363, 0;
	mov.b64 	%rd37861, -3750763034362895579;
	mov.b64 	%rd37862, 0;
	@%p1730 bra 	$L__BB24_1071;
	mov.b64 	%rd37861, -3750763034362895579;
	mov.b64 	%rd37859, 0;
$L__BB24_1070:
	shl.b64 	%rd35878, %rd37859, 3;
	add.s64 	%rd35879, %rd37759, %rd35878;
	ld.u64 	%rd35880, [%rd35879];
	and.b64  	%rd35881, %rd35880, 255;
	xor.b64  	%rd35882, %rd35881, %rd37861;
	mul.lo.s64 	%rd35883, %rd35882, 1099511628211;
	shr.u64 	%rd35884, %rd35880, 8;
	and.b64  	%rd35885, %rd35884, 255;
	xor.b64  	%rd35886, %rd35885, %rd35883;
	mul.lo.s64 	%rd35887, %rd35886, 1099511628211;
	shr.u64 	%rd35888, %rd35880, 16;
	and.b64  	%rd35889, %rd35888, 255;
	xor.b64  	%rd35890, %rd35889, %rd35887;
	mul.lo.s64 	%rd35891, %rd35890, 1099511628211;
	shr.u64 	%rd35892, %rd35880, 24;
	and.b64  	%rd35893, %rd35892, 255;
	xor.b64  	%rd35894, %rd35893, %rd35891;
	mul.lo.s64 	%rd35895, %rd35894, 1099511628211;
	shr.u64 	%rd35896, %rd35880, 32;
	and.b64  	%rd35897, %rd35896, 255;
	xor.b64  	%rd35898, %rd35897, %rd35895;
	mul.lo.s64 	%rd35899, %rd35898, 1099511628211;
	shr.u64 	%rd35900, %rd35880, 40;
	and.b64  	%rd35901, %rd35900, 255;
	xor.b64  	%rd35902, %rd35901, %rd35899;
	mul.lo.s64 	%rd35903, %rd35902, 1099511628211;
	shr.u64 	%rd35904, %rd35880, 48;
	and.b64  	%rd35905, %rd35904, 255;
	xor.b64  	%rd35906, %rd35905, %rd35903;
	mul.lo.s64 	%rd35907, %rd35906, 1099511628211;
	shr.u64 	%rd35908, %rd35880, 56;
	xor.b64  	%rd35909, %rd35908, %rd35907;
	mul.lo.s64 	%rd35910, %rd35909, 1099511628211;
	ld.u64 	%rd35911, [%rd35879+8];
	and.b64  	%rd35912, %rd35911, 255;
	xor.b64  	%rd35913, %rd35912, %rd35910;
	mul.lo.s64 	%rd35914, %rd35913, 1099511628211;
	shr.u64 	%rd35915, %rd35911, 8;
	and.b64  	%rd35916, %rd35915, 255;
	xor.b64  	%rd35917, %rd35916, %rd35914;
	mul.lo.s64 	%rd35918, %rd35917, 1099511628211;
	shr.u64 	%rd35919, %rd35911, 16;
	and.b64  	%rd35920, %rd35919, 255;
	xor.b64  	%rd35921, %rd35920, %rd35918;
	mul.lo.s64 	%rd35922, %rd35921, 1099511628211;
	shr.u64 	%rd35923, %rd35911, 24;
	and.b64  	%rd35924, %rd35923, 255;
	xor.b64  	%rd35925, %rd35924, %rd35922;
	mul.lo.s64 	%rd35926, %rd35925, 1099511628211;
	shr.u64 	%rd35927, %rd35911, 32;
	and.b64  	%rd35928, %rd35927, 255;
	xor.b64  	%rd35929, %rd35928, %rd35926;
	mul.lo.s64 	%rd35930, %rd35929, 1099511628211;
	shr.u64 	%rd35931, %rd35911, 40;
	and.b64  	%rd35932, %rd35931, 255;
	xor.b64  	%rd35933, %rd35932, %rd35930;
	mul.lo.s64 	%rd35934, %rd35933, 1099511628211;
	shr.u64 	%rd35935, %rd35911, 48;
	and.b64  	%rd35936, %rd35935, 255;
	xor.b64  	%rd35937, %rd35936, %rd35934;
	mul.lo.s64 	%rd35938, %rd35937, 1099511628211;
	shr.u64 	%rd35939, %rd35911, 56;
	xor.b64  	%rd35940, %rd35939, %rd35938;
	mul.lo.s64 	%rd37861, %rd35940, 1099511628211;
	add.s64 	%rd37859, %rd37859, 2;
	setp.ne.s64 	%p1731, %rd37859, %rd1365;
	mov.u64 	%rd37862, %rd1365;
	@%p1731 bra 	$L__BB24_1070;
$L__BB24_1071:
	setp.eq.s64 	%p1732, %rd1364, 0;
	@%p1732 bra 	$L__BB24_1073;
	shl.b64 	%rd35941, %rd37862, 3;
	add.s64 	%rd35942, %rd37759, %rd35941;
	ld.u64 	%rd35943, [%rd35942];
	and.b64  	%rd35944, %rd35943, 255;
	xor.b64  	%rd35945, %rd35944, %rd37861;
	mul.lo.s64 	%rd35946, %rd35945, 1099511628211;
	shr.u64 	%rd35947, %rd35943, 8;
	and.b64  	%rd35948, %rd35947, 255;
	xor.b64  	%rd35949, %rd35948, %rd35946;
	mul.lo.s64 	%rd35950, %rd35949, 1099511628211;
	shr.u64 	%rd35951, %rd35943, 16;
	and.b64  	%rd35952, %rd35951, 255;
	xor.b64  	%rd35953, %rd35952, %rd35950;
	mul.lo.s64 	%rd35954, %rd35953, 1099511628211;
	shr.u64 	%rd35955, %rd35943, 24;
	and.b64  	%rd35956, %rd35955, 255;
	xor.b64  	%rd35957, %rd35956, %rd35954;
	mul.lo.s64 	%rd35958, %rd35957, 1099511628211;
	shr.u64 	%rd35959, %rd35943, 32;
	and.b64  	%rd35960, %rd35959, 255;
	xor.b64  	%rd35961, %rd35960, %rd35958;
	mul.lo.s64 	%rd35962, %rd35961, 1099511628211;
	shr.u64 	%rd35963, %rd35943, 40;
	and.b64  	%rd35964, %rd35963, 255;
	xor.b64  	%rd35965, %rd35964, %rd35962;
	mul.lo.s64 	%rd35966, %rd35965, 1099511628211;
	shr.u64 	%rd35967, %rd35943, 48;
	and.b64  	%rd35968, %rd35967, 255;
	xor.b64  	%rd35969, %rd35968, %rd35966;
	mul.lo.s64 	%rd35970, %rd35969, 1099511628211;
	shr.u64 	%rd35971, %rd35943, 56;
	xor.b64  	%rd35972, %rd35971, %rd35970;
	mul.lo.s64 	%rd37861, %rd35972, 1099511628211;
$L__BB24_1073:
	setp.lt.u64 	%p1800, %rd37855, %rd37861;
	bra.uni 	$L__BB24_1077;
$L__BB24_1074:
	setp.eq.s32 	%p1734, %r118, 0;
	mov.pred 	%p1800, %p1712;
	@%p1734 bra 	$L__BB24_1077;
	mov.b64 	%rd37865, 0;
$L__BB24_1076:
	shl.b64 	%rd35974, %rd37865, 3;
	add.s64 	%rd35975, %rd37731, %rd35974;
	ld.u64 	%rd35976, [%rd35975];
	add.s64 	%rd35977, %rd37759, %rd35974;
	ld.u64 	%rd35978, [%rd35977];
	setp.lt.u64 	%p1800, %rd35976, %rd35978;
	setp.ge.u64 	%p1735, %rd35976, %rd35978;
	add.s64 	%rd37865, %rd37865, 1;
	setp.ne.s64 	%p1736, %rd37865, %rd13;
	and.pred  	%p1737, %p1735, %p1736;
	@%p1737 bra 	$L__BB24_1076;
$L__BB24_1077:
	selp.b64 	%rd37666, %rd37731, %rd37759, %p1800;
	selp.u32 	%r452, 1, 0, %p1800;
	add.s32 	%r48, %r46, %r452;
	not.pred 	%p1738, %p1800;
	selp.u32 	%r453, 1, 0, %p1738;
	add.s32 	%r49, %r47, %r453;
	@%p1800 bra 	$L__BB24_1079;
	shl.b32 	%r454, %r49, 3;
	mov.u32 	%r455, _ZZN3cub18CUB_300001_SM_10006detail10merge_sort30DeviceMergeSortBlockSortKernelINS2_10policy_hubIPPyE9Policy600ES6_PNS0_8NullTypeES6_SA_m10tuple_lessS5_S9_EEvbT0_T1_T2_T3_T4_PT6_PT7_T5_NS1_7vsmem_tEE19static_temp_storage;
	add.s32 	%r456, %r455, %r454;
	ld.shared.u64 	%rd37759, [%r456];
	bra.uni 	$L__BB24_1080;
$L__BB24_1079:
	shl.b32 	%r457, %r48, 3;
	mov.u32 	%r458, _ZZN3cub18CUB_300001_SM_10006detail10merge_sort30DeviceMergeSortBlockSortKernelINS2_10policy_hubIPPyE9Policy600ES6_PNS0_8NullTypeES6_SA_m10tuple_lessS5_S9_EEvbT0_T1_T2_T3_T4_PT6_PT7_T5_NS1_7vsmem_tEE19static_temp_storage;
	add.s32 	%r459, %r458, %r457;
	ld.shared.u64 	%rd37731, [%r459];
$L__BB24_1080:
	setp.ge.s32 	%p1740, %r48, %r24;
	mov.pred 	%p1739, 0;
	mov.pred 	%p1801, %p1739;
	@%p1740 bra 	$L__BB24_1111;
	setp.ge.s32 	%p1742, %r49, %r23;
	mov.pred 	%p1801, -1;
	@%p1742 bra 	$L__BB24_1111;
	setp.eq.s64 	%p1743, %rd3822, 0;
	mov.b64 	%rd37870, -3750763034362895579;
	@%p1743 bra 	$L__BB24_1088;
	setp.eq.s64 	%p1744, %rd1363, 0;
	mov.b64 	%rd37870, -3750763034362895579;
	mov.b64 	%rd37871, 0;
	@%p1744 bra 	$L__BB24_1086;
	mov.b64 	%rd37870, -3750763034362895579;
	mov.b64 	%rd37868, 0;
$L__BB24_1085:
	shl.b64 	%rd35986, %rd37868, 3;
	add.s64 	%rd35987, %rd37731, %rd35986;
	ld.u64 	%rd35988, [%rd35987];
	and.b64  	%rd35989, %rd35988, 255;
	xor.b64  	%rd35990, %rd35989, %rd37870;
	mul.lo.s64 	%rd35991, %rd35990, 1099511628211;
	shr.u64 	%rd35992, %rd35988, 8;
	and.b64  	%rd35993, %rd35992, 255;
	xor.b64  	%rd35994, %rd35993, %rd35991;
	mul.lo.s64 	%rd35995, %rd35994, 1099511628211;
	shr.u64 	%rd35996, %rd35988, 16;
	and.b64  	%rd35997, %rd35996, 255;
	xor.b64  	%rd35998, %rd35997, %rd35995;
	mul.lo.s64 	%rd35999, %rd35998, 1099511628211;
	shr.u64 	%rd36000, %rd35988, 24;
	and.b64  	%rd36001, %rd36000, 255;
	xor.b64  	%rd36002, %rd36001, %rd35999;
	mul.lo.s64 	%rd36003, %rd36002, 1099511628211;
	shr.u64 	%rd36004, %rd35988, 32;
	and.b64  	%rd36005, %rd36004, 255;
	xor.b64  	%rd36006, %rd36005, %rd36003;
	mul.lo.s64 	%rd36007, %rd36006, 1099511628211;
	shr.u64 	%rd36008, %rd35988, 40;
	and.b64  	%rd36009, %rd36008, 255;
	xor.b64  	%rd36010, %rd36009, %rd36007;
	mul.lo.s64 	%rd36011, %rd36010, 1099511628211;
	shr.u64 	%rd36012, %rd35988, 48;
	and.b64  	%rd36013, %rd36012, 255;
	xor.b64  	%rd36014, %rd36013, %rd36011;
	mul.lo.s64 	%rd36015, %rd36014, 1099511628211;
	shr.u64 	%rd36016, %rd35988, 56;
	xor.b64  	%rd36017, %rd36016, %rd36015;
	mul.lo.s64 	%rd36018, %rd36017, 1099511628211;
	ld.u64 	%rd36019, [%rd35987+8];
	and.b64  	%rd36020, %rd36019, 255;
	xor.b64  	%rd36021, %rd36020, %rd36018;
	mul.lo.s64 	%rd36022, %rd36021, 1099511628211;
	shr.u64 	%rd36023, %rd36019, 8;
	and.b64  	%rd36024, %rd36023, 255;
	xor.b64  	%rd36025, %rd36024, %rd36022;
	mul.lo.s64 	%rd36026, %rd36025, 1099511628211;
	shr.u64 	%rd36027, %rd36019, 16;
	and.b64  	%rd36028, %rd36027, 255;
	xor.b64  	%rd36029, %rd36028, %rd36026;
	mul.lo.s64 	%rd36030, %rd36029, 1099511628211;
	shr.u64 	%rd36031, %rd36019, 24;
	and.b64  	%rd36032, %rd36031, 255;
	xor.b64  	%rd36033, %rd36032, %rd36030;
	mul.lo.s64 	%rd36034, %rd36033, 1099511628211;
	shr.u64 	%rd36035, %rd36019, 32;
	and.b64  	%rd36036, %rd36035, 255;
	xor.b64  	%rd36037, %rd36036, %rd36034;
	mul.lo.s64 	%rd36038, %rd36037, 1099511628211;
	shr.u64 	%rd36039, %rd36019, 40;
	and.b64  	%rd36040, %rd36039, 255;
	xor.b64  	%rd36041, %rd36040, %rd36038;
	mul.lo.s64 	%rd36042, %rd36041, 1099511628211;
	shr.u64 	%rd36043, %rd36019, 48;
	and.b64  	%rd36044, %rd36043, 255;
	xor.b64  	%rd36045, %rd36044, %rd36042;
	mul.lo.s64 	%rd36046, %rd36045, 1099511628211;
	shr.u64 	%rd36047, %rd36019, 56;
	xor.b64  	%rd36048, %rd36047, %rd36046;
	mul.lo.s64 	%rd37870, %rd36048, 1099511628211;
	add.s64 	%rd37868, %rd37868, 2;
	setp.ne.s64 	%p1745, %rd37868, %rd1365;
	mov.u64 	%rd37871, %rd1365;
	@%p1745 bra 	$L__BB24_1085;
$L__BB24_1086:
	setp.eq.s64 	%p1746, %rd1364, 0;
	@%p1746 bra 	$L__BB24_1088;
	shl.b64 	%rd36049, %rd37871, 3;
	add.s64 	%rd36050, %rd37731, %rd36049;
	ld.u64 	%rd36051, [%rd36050];
	and.b64  	%rd36052, %rd36051, 255;
	xor.b64  	%rd36053, %rd36052, %rd37870;
	mul.lo.s64 	%rd36054, %rd36053, 1099511628211;
	shr.u64 	%rd36055, %rd36051, 8;
	and.b64  	%rd36056, %rd36055, 255;
	xor.b64  	%rd36057, %rd36056, %rd36054;
	mul.lo.s64 	%rd36058, %rd36057, 1099511628211;
	shr.u64 	%rd36059, %rd36051, 16;
	and.b64  	%rd36060, %rd36059, 255;
	xor.b64  	%rd36061, %rd36060, %rd36058;
	mul.lo.s64 	%rd36062, %rd36061, 1099511628211;
	shr.u64 	%rd36063, %rd36051, 24;
	and.b64  	%rd36064, %rd36063, 255;
	xor.b64  	%rd36065, %rd36064, %rd36062;
	mul.lo.s64 	%rd36066, %rd36065, 1099511628211;
	shr.u64 	%rd36067, %rd36051, 32;
	and.b64  	%rd36068, %rd36067, 255;
	xor.b64  	%rd36069, %rd36068, %rd36066;
	mul.lo.s64 	%rd36070, %rd36069, 1099511628211;
	shr.u64 	%rd36071, %rd36051, 40;
	and.b64  	%rd36072, %rd36071, 255;
	xor.b64  	%rd36073, %rd36072, %rd36070;
	mul.lo.s64 	%rd36074, %rd36073, 1099511628211;
	shr.u64 	%rd36075, %rd36051, 48;
	and.b64  	%rd36076, %rd36075, 255;
	xor.b64  	%rd36077, %rd36076, %rd36074;
	mul.lo.s64 	%rd36078, %rd36077, 1099511628211;
	shr.u64 	%rd36079, %rd36051, 56;
	xor.b64  	%rd36080, %rd36079, %rd36078;
	mul.lo.s64 	%rd37870, %rd36080, 1099511628211;
$L__BB24_1088:
	mov.b64 	%rd37876, -3750763034362895579;
	@%p1743 bra 	$L__BB24_1094;
	setp.eq.s64 	%p1748, %rd1363, 0;
	mov.b64 	%rd37876, -3750763034362895579;
	mov.b64 	%rd37877, 0;
	@%p1748 bra 	$L__BB24_1092;
	mov.b64 	%rd37876, -3750763034362895579;
	mov.b64 	%rd37874, 0;
$L__BB24_1091:
	shl.b64 	%rd36087, %rd37874, 3;
	add.s64 	%rd36088, %rd37759, %rd36087;
	ld.u64 	%rd36089, [%rd36088];
	and.b64  	%rd36090, %rd36089, 255;
	xor.b64  	%rd36091, %rd36090, %rd37876;
	mul.lo.s64 	%rd36092, %rd36091, 1099511628211;
	shr.u64 	%rd36093, %rd36089, 8;
	and.b64  	%rd36094, %rd36093, 255;
	xor.b64  	%rd36095, %rd36094, %rd36092;
	mul.lo.s64 	%rd36096, %rd36095, 1099511628211;
	shr.u64 	%rd36097, %rd36089, 16;
	and.b64  	%rd36098, %rd36097, 255;
	xor.b64  	%rd36099, %rd36098, %rd36096;
	mul.lo.s64 	%rd36100, %rd36099, 1099511628211;
	shr.u64 	%rd36101, %rd36089, 24;
	and.b64  	%rd36102, %rd36101, 255;
	xor.b64  	%rd36103, %rd36102, %rd36100;
	mul.lo.s64 	%rd36104, %rd36103, 1099511628211;
	shr.u64 	%rd36105, %rd36089, 32;
	and.b64  	%rd36106, %rd36105, 255;
	xor.b64  	%rd36107, %rd36106, %rd36104;
	mul.lo.s64 	%rd36108, %rd36107, 1099511628211;
	shr.u64 	%rd36109, %rd36089, 40;
	and.b64  	%rd36110, %rd36109, 255;
	xor.b64  	%rd36111, %rd36110, %rd36108;
	mul.lo.s64 	%rd36112, %rd36111, 1099511628211;
	shr.u64 	%rd36113, %rd36089, 48;
	and.b64  	%rd36114, %rd36113, 255;
	xor.b64  	%rd36115, %rd36114, %rd36112;
	mul.lo.s64 	%rd36116, %rd36115, 1099511628211;
	shr.u64 	%rd36117, %rd36089, 56;
	xor.b64  	%rd36118, %rd36117, %rd36116;
	mul.lo.s64 	%rd36119, %rd36118, 1099511628211;
	ld.u64 	%rd36120, [%rd36088+8];
	and.b64  	%rd36121, %rd36120, 255;
	xor.b64  	%rd36122, %rd36121, %rd36119;
	mul.lo.s64 	%rd36123, %rd36122, 1099511628211;
	shr.u64 	%rd36124, %rd36120, 8;
	and.b64  	%rd36125, %rd36124, 255;
	xor.b64  	%rd36126, %rd36125, %rd36123;
	mul.lo.s64 	%rd36127, %rd36126, 1099511628211;
	shr.u64 	%rd36128, %rd36120, 16;
	and.b64  	%rd36129, %rd36128, 255;
	xor.b64  	%rd36130, %rd36129, %rd36127;
	mul.lo.s64 	%rd36131, %rd36130, 1099511628211;
	shr.u64 	%rd36132, %rd36120, 24;
	and.b64  	%rd36133, %rd36132, 255;
	xor.b64  	%rd36134, %rd36133, %rd36131;
	mul.lo.s64 	%rd36135, %rd36134, 1099511628211;
	shr.u64 	%rd36136, %rd36120, 32;
	and.b64  	%rd36137, %rd36136, 255;
	xor.b64  	%rd36138, %rd36137, %rd36135;
	mul.lo.s64 	%rd36139, %rd36138, 1099511628211;
	shr.u64 	%rd36140, %rd36120, 40;
	and.b64  	%rd36141, %rd36140, 255;
	xor.b64  	%rd36142, %rd36141, %rd36139;
	mul.lo.s64 	%rd36143, %rd36142, 1099511628211;
	shr.u64 	%rd36144, %rd36120, 48;
	and.b64  	%rd36145, %rd36144, 255;
	xor.b64  	%rd36146, %rd36145, %rd36143;
	mul.lo.s64 	%rd36147, %rd36146, 1099511628211;
	shr.u64 	%rd36148, %rd36120, 56;
	xor.b64  	%rd36149, %rd36148, %rd36147;
	mul.lo.s64 	%rd37876, %rd36149, 1099511628211;
	add.s64 	%rd37874, %rd37874, 2;
	setp.ne.s64 	%p1749, %rd37874, %rd1365;
	mov.u64 	%rd37877, %rd1365;
	@%p1749 bra 	$L__BB24_1091;
$L__BB24_1092:
	setp.eq.s64 	%p1750, %rd1364, 0;
	@%p1750 bra 	$L__BB24_1094;
	shl.b64 	%rd36150, %rd37877, 3;
	add.s64 	%rd36151, %rd37759, %rd36150;
	ld.u64 	%rd36152, [%rd36151];
	and.b64  	%rd36153, %rd36152, 255;
	xor.b64  	%rd36154, %rd36153, %rd37876;
	mul.lo.s64 	%rd36155, %rd36154, 1099511628211;
	shr.u64 	%rd36156, %rd36152, 8;
	and.b64  	%rd36157, %rd36156, 255;
	xor.b64  	%rd36158, %rd36157, %rd36155;
	mul.lo.s64 	%rd36159, %rd36158, 1099511628211;
	shr.u64 	%rd36160, %rd36152, 16;
	and.b64  	%rd36161, %rd36160, 255;
	xor.b64  	%rd36162, %rd36161, %rd36159;
	mul.lo.s64 	%rd36163, %rd36162, 1099511628211;
	shr.u64 	%rd36164, %rd36152, 24;
	and.b64  	%rd36165, %rd36164, 255;
	xor.b64  	%rd36166, %rd36165, %rd36163;
	mul.lo.s64 	%rd36167, %rd36166, 1099511628211;
	shr.u64 	%rd36168, %rd36152, 32;
	and.b64  	%rd36169, %rd36168, 255;
	xor.b64  	%rd36170, %rd36169, %rd36167;
	mul.lo.s64 	%rd36171, %rd36170, 1099511628211;
	shr.u64 	%rd36172, %rd36152, 40;
	and.b64  	%rd36173, %rd36172, 255;
	xor.b64  	%rd36174, %rd36173, %rd36171;
	mul.lo.s64 	%rd36175, %rd36174, 1099511628211;
	shr.u64 	%rd36176, %rd36152, 48;
	and.b64  	%rd36177, %rd36176, 255;
	xor.b64  	%rd36178, %rd36177, %rd36175;
	mul.lo.s64 	%rd36179, %rd36178, 1099511628211;
	shr.u64 	%rd36180, %rd36152, 56;
	xor.b64  	%rd36181, %rd36180, %rd36179;
	mul.lo.s64 	%rd37876, %rd36181, 1099511628211;
$L__BB24_1094:
	setp.eq.s64 	%p1751, %rd37870, %rd37876;
	@%p1751 bra 	$L__BB24_1108;
	mov.b64 	%rd37882, -3750763034362895579;
	@%p1743 bra 	$L__BB24_1101;
	setp.eq.s64 	%p1753, %rd1363, 0;
	mov.b64 	%rd37882, -3750763034362895579;
	mov.b64 	%rd37883, 0;
	@%p1753 bra 	$L__BB24_1099;
	mov.b64 	%rd37882, -3750763034362895579;
	mov.b64 	%rd37880, 0;
$L__BB24_1098:
	shl.b64 	%rd36188, %rd37880, 3;
	add.s64 	%rd36189, %rd37731, %rd36188;
	ld.u64 	%rd36190, [%rd36189];
	and.b64  	%rd36191, %rd36190, 255;
	xor.b64  	%rd36192, %rd36191, %rd37882;
	mul.lo.s64 	%rd36193, %rd36192, 1099511628211;
	shr.u64 	%rd36194, %rd36190, 8;
	and.b64  	%rd36195, %rd36194, 255;
	xor.b64  	%rd36196, %rd36195, %rd36193;
	mul.lo.s64 	%rd36197, %rd36196, 1099511628211;
	shr.u64 	%rd36198, %rd36190, 16;
	and.b64  	%rd36199, %rd36198, 255;
	xor.b64  	%rd36200, %rd36199, %rd36197;
	mul.lo.s64 	%rd36201, %rd36200, 1099511628211;
	shr.u64 	%rd36202, %rd36190, 24;
	and.b64  	%rd36203, %rd36202, 255;
	xor.b64  	%rd36204, %rd36203, %rd36201;
	mul.lo.s64 	%rd36205, %rd36204, 1099511628211;
	shr.u64 	%rd36206, %rd36190, 32;
	and.b64  	%rd36207, %rd36206, 255;
	xor.b64  	%rd36208, %rd36207, %rd36205;
	mul.lo.s64 	%rd36209, %rd36208, 1099511628211;
	shr.u64 	%rd36210, %rd36190, 40;
	and.b64  	%rd36211, %rd36210, 255;
	xor.b64  	%rd36212, %rd36211, %rd36209;
	mul.lo.s64 	%rd36213, %rd36212, 1099511628211;
	shr.u64 	%rd36214, %rd36190, 48;
	and.b64  	%rd36215, %rd36214, 255;
	xor.b64  	%rd36216, %rd36215, %rd36213;
	mul.lo.s64 	%rd36217, %rd36216, 1099511628211;
	shr.u64 	%rd36218, %rd36190, 56;
	xor.b64  	%rd36219, %rd36218, %rd36217;
	mul.lo.s64 	%rd36220, %rd36219, 1099511628211;
	ld.u64 	%rd36221, [%rd36189+8];
	and.b64  	%rd36222, %rd36221, 255;
	xor.b64  	%rd36223, %rd36222, %rd36220;
	mul.lo.s64 	%rd36224, %rd36223, 1099511628211;
	shr.u64 	%rd36225, %rd36221, 8;
	and.b64  	%rd36226, %rd36225, 255;
	xor.b64  	%rd36227, %rd36226, %rd36224;
	mul.lo.s64 	%rd36228, %rd36227, 1099511628211;
	shr.u64 	%rd36229, %rd36221, 16;
	and.b64  	%rd36230, %rd36229, 255;
	xor.b64  	%rd36231, %rd36230, %rd36228;
	mul.lo.s64 	%rd36232, %rd36231, 1099511628211;
	shr.u64 	%rd36233, %rd36221, 24;
	and.b64  	%rd36234, %rd36233, 255;
	xor.b64  	%rd36235, %rd36234, %rd36232;
	mul.lo.s64 	%rd36236, %rd36235, 1099511628211;
	shr.u64 	%rd36237, %rd36221, 32;
	and.b64  	%rd36238, %rd36237, 255;
	xor.b64  	%rd36239, %rd36238, %rd36236;
	mul.lo.s64 	%rd36240, %rd36239, 1099511628211;
	shr.u64 	%rd36241, %rd36221, 40;
	and.b64  	%rd36242, %rd36241, 255;
	xor.b64  	%rd36243, %rd36242, %rd36240;
	mul.lo.s64 	%rd36244, %rd36243, 1099511628211;
	shr.u64 	%rd36245, %rd36221, 48;
	and.b64  	%rd36246, %rd36245, 255;
	xor.b64  	%rd36247, %rd36246, %rd36244;
	mul.lo.s64 	%rd36248, %rd36247, 1099511628211;
	shr.u64 	%rd36249, %rd36221, 56;
	xor.b64  	%rd36250, %rd36249, %rd36248;
	mul.lo.s64 	%rd37882, %rd36250, 1099511628211;
	add.s64 	%rd37880, %rd37880, 2;
	setp.ne.s64 	%p1754, %rd37880, %rd1365;
	mov.u64 	%rd37883, %rd1365;
	@%p1754 bra 	$L__BB24_1098;
$L__BB24_1099:
	setp.eq.s64 	%p1755, %rd1364, 0;
	@%p1755 bra 	$L__BB24_1101;
	shl.b64 	%rd36251, %rd37883, 3;
	add.s64 	%rd36252, %rd37731, %rd36251;
	ld.u64 	%rd36253, [%rd36252];
	and.b64  	%rd36254, %rd36253, 255;
	xor.b64  	%rd36255, %rd36254, %rd37882;
	mul.lo.s64 	%rd36256, %rd36255, 1099511628211;
	shr.u64 	%rd36257, %rd36253, 8;
	and.b64  	%rd36258, %rd36257, 255;
	xor.b64  	%rd36259, %rd36258, %rd36256;
	mul.lo.s64 	%rd36260, %rd36259, 1099511628211;
	shr.u64 	%rd36261, %rd36253, 16;
	and.b64  	%rd36262, %rd36261, 255;
	xor.b64  	%rd36263, %rd36262, %rd36260;
	mul.lo.s64 	%rd36264, %rd36263, 1099511628211;
	shr.u64 	%rd36265, %rd36253, 24;
	and.b64  	%rd36266, %rd36265, 255;
	xor.b64  	%rd36267, %rd36266, %rd36264;
	mul.lo.s64 	%rd36268, %rd36267, 1099511628211;
	shr.u64 	%rd36269, %rd36253, 32;
	and.b64  	%rd36270, %rd36269, 255;
	xor.b64  	%rd36271, %rd36270, %rd36268;
	mul.lo.s64 	%rd36272, %rd36271, 1099511628211;
	shr.u64 	%rd36273, %rd36253, 40;
	and.b64  	%rd36274, %rd36273, 255;
	xor.b64  	%rd36275, %rd36274, %rd36272;
	mul.lo.s64 	%rd36276, %rd36275, 1099511628211;
	shr.u64 	%rd36277, %rd36253, 48;
	and.b64  	%rd36278, %rd36277, 255;
	xor.b64  	%rd36279, %rd36278, %rd36276;
	mul.lo.s64 	%rd36280, %rd36279, 1099511628211;
	shr.u64 	%rd36281, %rd36253, 56;
	xor.b64  	%rd36282, %rd36281, %rd36280;
	mul.lo.s64 	%rd37882, %rd36282, 1099511628211;
$L__BB24_1101:
	mov.b64 	%rd37888, -3750763034362895579;
	@%p1743 bra 	$L__BB24_1107;
	setp.eq.s64 	%p1757, %rd1363, 0;
	mov.b64 	%rd37888, -3750763034362895579;
	mov.b64 	%rd37889, 0;
	@%p1757 bra 	$L__BB24_1105;
	mov.b64 	%rd37888, -3750763034362895579;
	mov.b64 	%rd37886, 0;
$L__BB24_1104:
	shl.b64 	%rd36289, %rd37886, 3;
	add.s64 	%rd36290, %rd37759, %rd36289;
	ld.u64 	%rd36291, [%rd36290];
	and.b64  	%rd36292, %rd36291, 255;
	xor.b64  	%rd36293, %rd36292, %rd37888;
	mul.lo.s64 	%rd36294, %rd36293, 1099511628211;
	shr.u64 	%rd36295, %rd36291, 8;
	and.b64  	%rd36296, %rd36295, 255;
	xor.b64  	%rd36297, %rd36296, %rd36294;
	mul.lo.s64 	%rd36298, %rd36297, 1099511628211;
	shr.u64 	%rd36299, %rd36291, 16;
	and.b64  	%rd36300, %rd36299, 255;
	xor.b64  	%rd36301, %rd36300, %rd36298;
	mul.lo.s64 	%rd36302, %rd36301, 1099511628211;
	shr.u64 	%rd36303, %rd36291, 24;
	and.b64  	%rd36304, %rd36303, 255;
	xor.b64  	%rd36305, %rd36304, %rd36302;
	mul.lo.s64 	%rd36306, %rd36305, 1099511628211;
	shr.u64 	%rd36307, %rd36291, 32;
	and.b64  	%rd36308, %rd36307, 255;
	xor.b64  	%rd36309, %rd36308, %rd36306;
	mul.lo.s64 	%rd36310, %rd36309, 1099511628211;
	shr.u64 	%rd36311, %rd36291, 40;
	and.b64  	%rd36312, %rd36311, 255;
	xor.b64  	%rd36313, %rd36312, %rd36310;
	mul.lo.s64 	%rd36314, %rd36313, 1099511628211;
	shr.u64 	%rd36315, %rd36291, 48;
	and.b64  	%rd36316, %rd36315, 255;
	xor.b64  	%rd36317, %rd36316, %rd36314;
	mul.lo.s64 	%rd36318, %rd36317, 1099511628211;
	shr.u64 	%rd36319, %rd36291, 56;
	xor.b64  	%rd36320, %rd36319, %rd36318;
	mul.lo.s64 	%rd36321, %rd36320, 1099511628211;
	ld.u64 	%rd36322, [%rd36290+8];
	and.b64  	%rd36323, %rd36322, 255;
	xor.b64  	%rd36324, %rd36323, %rd36321;
	mul.lo.s64 	%rd36325, %rd36324, 1099511628211;
	shr.u64 	%rd36326, %rd36322, 8;
	and.b64  	%rd36327, %rd36326, 255;
	xor.b64  	%rd36328, %rd36327, %rd36325;
	mul.lo.s64 	%rd36329, %rd36328, 1099511628211;
	shr.u64 	%rd36330, %rd36322, 16;
	and.b64  	%rd36331, %rd36330, 255;
	xor.b64  	%rd36332, %rd36331, %rd36329;
	mul.lo.s64 	%rd36333, %rd36332, 1099511628211;
	shr.u64 	%rd36334, %rd36322, 24;
	and.b64  	%rd36335, %rd36334, 255;
	xor.b64  	%rd36336, %rd36335, %rd36333;
	mul.lo.s64 	%rd36337, %rd36336, 1099511628211;
	shr.u64 	%rd36338, %rd36322, 32;
	and.b64  	%rd36339, %rd36338, 255;
	xor.b64  	%rd36340, %rd36339, %rd36337;
	mul.lo.s64 	%rd36341, %rd36340, 1099511628211;
	shr.u64 	%rd36342, %rd36322, 40;
	and.b64  	%rd36343, %rd36342, 255;
	xor.b64  	%rd36344, %rd36343, %rd36341;
	mul.lo.s64 	%rd36345, %rd36344, 1099511628211;
	shr.u64 	%rd36346, %rd36322, 48;
	and.b64  	%rd36347, %rd36346, 255;
	xor.b64  	%rd36348, %rd36347, %rd36345;
	mul.lo.s64 	%rd36349, %rd36348, 1099511628211;
	shr.u64 	%rd36350, %rd36322, 56;
	xor.b64  	%rd36351, %rd36350, %rd36349;
	mul.lo.s64 	%rd37888, %rd36351, 1099511628211;
	add.s64 	%rd37886, %rd37886, 2;
	setp.ne.s64 	%p1758, %rd37886, %rd1365;
	mov.u64 	%rd37889, %rd1365;
	@%p1758 bra 	$L__BB24_1104;
$L__BB24_1105:
	setp.eq.s64 	%p1759, %rd1364, 0;
	@%p1759 bra 	$L__BB24_1107;
	shl.b64 	%rd36352, %rd37889, 3;
	add.s64 	%rd36353, %rd37759, %rd36352;
	ld.u64 	%rd36354, [%rd36353];
	and.b64  	%rd36355, %rd36354, 255;
	xor.b64  	%rd36356, %rd36355, %rd37888;
	mul.lo.s64 	%rd36357, %rd36356, 1099511628211;
	shr.u64 	%rd36358, %rd36354, 8;
	and.b64  	%rd36359, %rd36358, 255;
	xor.b64  	%rd36360, %rd36359, %rd36357;
	mul.lo.s64 	%rd36361, %rd36360, 1099511628211;
	shr.u64 	%rd36362, %rd36354, 16;
	and.b64  	%rd36363, %rd36362, 255;
	xor.b64  	%rd36364, %rd36363, %rd36361;
	mul.lo.s64 	%rd36365, %rd36364, 1099511628211;
	shr.u64 	%rd36366, %rd36354, 24;
	and.b64  	%rd36367, %rd36366, 255;
	xor.b64  	%rd36368, %rd36367, %rd36365;
	mul.lo.s64 	%rd36369, %rd36368, 1099511628211;
	shr.u64 	%rd36370, %rd36354, 32;
	and.b64  	%rd36371, %rd36370, 255;
	xor.b64  	%rd36372, %rd36371, %rd36369;
	mul.lo.s64 	%rd36373, %rd36372, 1099511628211;
	shr.u64 	%rd36374, %rd36354, 40;
	and.b64  	%rd36375, %rd36374, 255;
	xor.b64  	%rd36376, %rd36375, %rd36373;
	mul.lo.s64 	%rd36377, %rd36376, 1099511628211;
	shr.u64 	%rd36378, %rd36354, 48;
	and.b64  	%rd36379, %rd36378, 255;
	xor.b64  	%rd36380, %rd36379, %rd36377;
	mul.lo.s64 	%rd36381, %rd36380, 1099511628211;
	shr.u64 	%rd36382, %rd36354, 56;
	xor.b64  	%rd36383, %rd36382, %rd36381;
	mul.lo.s64 	%rd37888, %rd36383, 1099511628211;
$L__BB24_1107:
	setp.lt.u64 	%p1801, %rd37882, %rd37888;
	bra.uni 	$L__BB24_1111;
$L__BB24_1108:
	setp.eq.s32 	%p1761, %r118, 0;
	mov.pred 	%p1801, %p1739;
	@%p1761 bra 	$L__BB24_1111;
	mov.b64 	%rd37892, 0;
$L__BB24_1110:
	shl.b64 	%rd36385, %rd37892, 3;
	add.s64 	%rd36386, %rd37731, %rd36385;
	ld.u64 	%rd36387, [%rd36386];
	add.s64 	%rd36388, %rd37759, %rd36385;
	ld.u64 	%rd36389, [%rd36388];
	setp.lt.u64 	%p1801, %rd36387, %rd36389;
	setp.ge.u64 	%p1762, %rd36387, %rd36389;
	add.s64 	%rd37892, %rd37892, 1;
	setp.ne.s64 	%p1763, %rd37892, %rd13;
	and.pred  	%p1764, %p1762, %p1763;
	@%p1764 bra 	$L__BB24_1110;
$L__BB24_1111:
	selp.b64 	%rd37665, %rd37731, %rd37759, %p1801;
	selp.u32 	%r460, 1, 0, %p1801;
	add.s32 	%r50, %r48, %r460;
	not.pred 	%p1765, %p1801;
	selp.u32 	%r461, 1, 0, %p1765;
	add.s32 	%r51, %r49, %r461;
	@%p1801 bra 	$L__BB24_1113;
	shl.b32 	%r462, %r51, 3;
	mov.u32 	%r463, _ZZN3cub18CUB_300001_SM_10006detail10merge_sort30DeviceMergeSortBlockSortKernelINS2_10policy_hubIPPyE9Policy600ES6_PNS0_8NullTypeES6_SA_m10tuple_lessS5_S9_EEvbT0_T1_T2_T3_T4_PT6_PT7_T5_NS1_7vsmem_tEE19static_temp_storage;
	add.s32 	%r464, %r463, %r462;
	ld.shared.u64 	%rd37759, [%r464];
	bra.uni 	$L__BB24_1114;
$L__BB24_1113:
	shl.b32 	%r465, %r50, 3;
	mov.u32 	%r466, _ZZN3cub18CUB_300001_SM_10006detail10merge_sort30DeviceMergeSortBlockSortKernelINS2_10policy_hubIPPyE9Policy600ES6_PNS0_8NullTypeES6_SA_m10tuple_lessS5_S9_EEvbT0_T1_T2_T3_T4_PT6_PT7_T5_NS1_7vsmem_tEE19static_temp_storage;
	add.s32 	%r467, %r466, %r465;
	ld.shared.u64 	%rd37731, [%r467];
$L__BB24_1114:
	setp.ge.s32 	%p1767, %r50, %r24;
	mov.pred 	%p1766, 0;
	mov.pred 	%p1802, %p1766;
	@%p1767 bra 	$L__BB24_1145;
	setp.ge.s32 	%p1769, %r51, %r23;
	mov.pred 	%p1802, -1;
	@%p1769 bra 	$L__BB24_1145;
	setp.eq.s64 	%p1770, %rd3822, 0;
	mov.b64 	%rd37897, -3750763034362895579;
	@%p1770 bra 	$L__BB24_1122;
	setp.eq.s64 	%p1771, %rd1363, 0;
	mov.b64 	%rd37897, -3750763034362895579;
	mov.b64 	%rd37898, 0;
	@%p1771 bra 	$L__BB24_1120;
	mov.b64 	%rd37897, -3750763034362895579;
	mov.b64 	%rd37895, 0;
$L__BB24_1119:
	shl.b64 	%rd36397, %rd37895, 3;
	add.s64 	%rd36398, %rd37731, %rd36397;
	ld.u64 	%rd36399, [%rd36398];
	and.b64  	%rd36400, %rd36399, 255;
	xor.b64  	%rd36401, %rd36400, %rd37897;
	mul.lo.s64 	%rd36402, %rd36401, 1099511628211;
	shr.u64 	%rd36403, %rd36399, 8;
	and.b64  	%rd36404, %rd36403, 255;
	xor.b64  	%rd36405, %rd36404, %rd36402;
	mul.lo.s64 	%rd36406, %rd36405, 1099511628211;
	shr.u64 	%rd36407, %rd36399, 16;
	and.b64  	%rd36408, %rd36407, 255;
	xor.b64  	%rd36409, %rd36408, %rd36406;
	mul.lo.s64 	%rd36410, %rd36409, 1099511628211;
	shr.u64 	%rd36411, %rd36399, 24;
	and.b64  	%rd36412, %rd36411, 255;
	xor.b64  	%rd36413, %rd36412, %rd36410;
	mul.lo.s64 	%rd36414, %rd36413, 1099511628211;
	shr.u64 	%rd36415, %rd36399, 32;
	and.b64  	%rd36416, %rd36415, 255;
	xor.b64  	%rd36417, %rd36416, %rd36414;
	mul.lo.s64 	%rd36418, %rd36417, 1099511628211;
	shr.u64 	%rd36419, %rd36399, 40;
	and.b64  	%rd36420, %rd36419, 255;
	xor.b64  	%rd36421, %rd36420, %rd36418;
	mul.lo.s64 	%rd36422, %rd36421, 1099511628211;
	shr.u64 	%rd36423, %rd36399, 48;
	and.b64  	%rd36424, %rd36423, 255;
	xor.b64  	%rd36425, %rd36424, %rd36422;
	mul.lo.s64 	%rd36426, %rd36425, 1099511628211;
	shr.u64 	%rd36427, %rd36399, 56;
	xor.b64  	%rd36428, %rd36427, %rd36426;
	mul.lo.s64 	%rd36429, %rd36428, 1099511628211;
	ld.u64 	%rd36430, [%rd36398+8];
	and.b64  	%rd36431, %rd36430, 255;
	xor.b64  	%rd36432, %rd36431, %rd36429;
	mul.lo.s64 	%rd36433, %rd36432, 1099511628211;
	shr.u64 	%rd36434, %rd36430, 8;
	and.b64  	%rd36435, %rd36434, 255;
	xor.b64  	%rd36436, %rd36435, %rd36433;
	mul.lo.s64 	%rd36437, %rd36436, 1099511628211;
	shr.u64 	%rd36438, %rd36430, 16;
	and.b64  	%rd36439, %rd36438, 255;
	xor.b64  	%rd36440, %rd36439, %rd36437;
	mul.lo.s64 	%rd36441, %rd36440, 1099511628211;
	shr.u64 	%rd36442, %rd36430, 24;
	and.b64  	%rd36443, %rd36442, 255;
	xor.b64  	%rd36444, %rd36443, %rd36441;
	mul.lo.s64 	%rd36445, %rd36444, 1099511628211;
	shr.u64 	%rd36446, %rd36430, 32;
	and.b64  	%rd36447, %rd36446, 255;
	xor.b64  	%rd36448, %rd36447, %rd36445;
	mul.lo.s64 	%rd36449, %rd36448, 1099511628211;
	shr.u64 	%rd36450, %rd36430, 40;
	and.b64  	%rd36451, %rd36450, 255;
	xor.b64  	%rd36452, %rd36451, %rd36449;
	mul.lo.s64 	%rd36453, %rd36452, 1099511628211;
	shr.u64 	%rd36454, %rd36430, 48;
	and.b64  	%rd36455, %rd36454, 255;
	xor.b64  	%rd36456, %rd36455, %rd36453;
	mul.lo.s64 	%rd36457, %rd36456, 1099511628211;
	shr.u64 	%rd36458, %rd36430, 56;
	xor.b64  	%rd36459, %rd36458, %rd36457;
	mul.lo.s64 	%rd37897, %rd36459, 1099511628211;
	add.s64 	%rd37895, %rd37895, 2;
	setp.ne.s64 	%p1772, %rd37895, %rd1365;
	mov.u64 	%rd37898, %rd1365;
	@%p1772 bra 	$L__BB24_1119;
$L__BB24_1120:
	setp.eq.s64 	%p1773, %rd1364, 0;
	@%p1773 bra 	$L__BB24_1122;
	shl.b64 	%rd36460, %rd37898, 3;
	add.s64 	%rd36461, %rd37731, %rd36460;
	ld.u64 	%rd36462, [%rd36461];
	and.b64  	%rd36463, %rd36462, 255;
	xor.b64  	%rd36464, %rd36463, %rd37897;
	mul.lo.s64 	%rd36465, %rd36464, 1099511628211;
	shr.u64 	%rd36466, %rd36462, 8;
	and.b64  	%rd36467, %rd36466, 255;
	xor.b64  	%rd36468, %rd36467, %rd36465;
	mul.lo.s64 	%rd36469, %rd36468, 1099511628211;
	shr.u64 	%rd36470, %rd36462, 16;
	and.b64  	%rd36471, %rd36470, 255;
	xor.b64  	%rd36472, %rd36471, %rd36469;
	mul.lo.s64 	%rd36473, %rd36472, 1099511628211;
	shr.u64 	%rd36474, %rd36462, 24;
	and.b64  	%rd36475, %rd36474, 255;
	xor.b64  	%rd36476, %rd36475, %rd36473;
	mul.lo.s64 	%rd36477, %rd36476, 1099511628211;
	shr.u64 	%rd36478, %rd36462, 32;
	and.b64  	%rd36479, %rd36478, 255;
	xor.b64  	%rd36480, %rd36479, %rd36477;
	mul.lo.s64 	%rd36481, %rd36480, 1099511628211;
	shr.u64 	%rd36482, %rd36462, 40;
	and.b64  	%rd36483, %rd36482, 255;
	xor.b64  	%rd36484, %rd36483, %rd36481;
	mul.lo.s64 	%rd36485, %rd36484, 1099511628211;
	shr.u64 	%rd36486, %rd36462, 48;
	and.b64  	%rd36487, %rd36486, 255;
	xor.b64  	%rd36488, %rd36487, %rd36485;
	mul.lo.s64 	%rd36489, %rd36488, 1099511628211;
	shr.u64 	%rd36490, %rd36462, 56;
	xor.b64  	%rd36491, %rd36490, %rd36489;
	mul.lo.s64 	%rd37897, %rd36491, 1099511628211;
$L__BB24_1122:
	mov.b64 	%rd37903, -3750763034362895579;
	@%p1770 bra 	$L__BB24_1128;
	setp.eq.s64 	%p1775, %rd1363, 0;
	mov.b64 	%rd37903, -3750763034362895579;
	mov.b64 	%rd37904, 0;
	@%p1775 bra 	$L__BB24_1126;
	mov.b64 	%rd37903, -3750763034362895579;
	mov.b64 	%rd37901, 0;
$L__BB24_1125:
	shl.b64 	%rd36498, %rd37901, 3;
	add.s64 	%rd36499, %rd37759, %rd36498;
	ld.u64 	%rd36500, [%rd36499];
	and.b64  	%rd36501, %rd36500, 255;
	xor.b64  	%rd36502, %rd36501, %rd37903;
	mul.lo.s64 	%rd36503, %rd36502, 1099511628211;
	shr.u64 	%rd36504, %rd36500, 8;
	and.b64  	%rd36505, %rd36504, 255;
	xor.b64  	%rd36506, %rd36505, %rd36503;
	mul.lo.s64 	%rd36507, %rd36506, 1099511628211;
	shr.u64 	%rd36508, %rd36500, 16;
	and.b64  	%rd36509, %rd36508, 255;
	xor.b64  	%rd36510, %rd36509, %rd36507;
	mul.lo.s64 	%rd36511, %rd36510, 1099511628211;
	shr.u64 	%rd36512, %rd36500, 24;
	and.b64  	%rd36513, %rd36512, 255;
	xor.b64  	%rd36514, %rd36513, %rd36511;
	mul.lo.s64 	%rd36515, %rd36514, 1099511628211;
	shr.u64 	%rd36516, %rd36500, 32;
	and.b64  	%rd36517, %rd36516, 255;
	xor.b64  	%rd36518, %rd36517, %rd36515;
	mul.lo.s64 	%rd36519, %rd36518, 1099511628211;
	shr.u64 	%rd36520, %rd36500, 40;
	and.b64  	%rd36521, %rd36520, 255;
	xor.b64  	%rd36522, %rd36521, %rd36519;
	mul.lo.s64 	%rd36523, %rd36522, 1099511628211;
	shr.u64 	%rd36524, %rd36500, 48;
	and.b64  	%rd36525, %rd36524, 255;
	xor.b64  	%rd36526, %rd36525, %rd36523;
	mul.lo.s64 	%rd36527, %rd36526, 1099511628211;
	shr.u64 	%rd36528, %rd36500, 56;
	xor.b64  	%rd36529, %rd36528, %rd36527;
	mul.lo.s64 	%rd36530, %rd36529, 1099511628211;
	ld.u64 	%rd36531, [%rd36499+8];
	and.b64  	%rd36532, %rd36531, 255;
	xor.b64  	%rd36533, %rd36532, %rd36530;
	mul.lo.s64 	%rd36534, %rd36533, 1099511628211;
	shr.u64 	%rd36535, %rd36531, 8;
	and.b64  	%rd36536, %rd36535, 255;
	xor.b64  	%rd36537, %rd36536, %rd36534;
	mul.lo.s64 	%rd36538, %rd36537, 1099511628211;
	shr.u64 	%rd36539, %rd36531, 16;
	and.b64  	%rd36540, %rd36539, 255;
	xor.b64  	%rd36541, %rd36540, %rd36538;
	mul.lo.s64 	%rd36542, %rd36541, 1099511628211;
	shr.u64 	%rd36543, %rd36531, 24;
	and.b64  	%rd36544, %rd36543, 255;
	xor.b64  	%rd36545, %rd36544, %rd36542;
	mul.lo.s64 	%rd36546, %rd36545, 1099511628211;
	shr.u64 	%rd36547, %rd36531, 32;
	and.b64  	%rd36548, %rd36547, 255;
	xor.b64  	%rd36549, %rd36548, %rd36546;
	mul.lo.s64 	%rd36550, %rd36549, 1099511628211;
	shr.u64 	%rd36551, %rd36531, 40;
	and.b64  	%rd36552, %rd36551, 255;
	xor.b64  	%rd36553, %rd36552, %rd36550;
	mul.lo.s64 	%rd36554, %rd36553, 1099511628211;
	shr.u64 	%rd36555, %rd36531, 48;
	and.b64  	%rd36556, %rd36555, 255;
	xor.b64  	%rd36557, %rd36556, %rd36554;
	mul.lo.s64 	%rd36558, %rd36557, 1099511628211;
	shr.u64 	%rd36559, %rd36531, 56;
	xor.b64  	%rd36560, %rd36559, %rd36558;
	mul.lo.s64 	%rd37903, %rd36560, 1099511628211;
	add.s64 	%rd37901, %rd37901, 2;
	setp.ne.s64 	%p1776, %rd37901, %rd1365;
	mov.u64 	%rd37904, %rd1365;
	@%p1776 bra 	$L__BB24_1125;
$L__BB24_1126:
	setp.eq.s64 	%p1777, %rd1364, 0;
	@%p1777 bra 	$L__BB24_1128;
	shl.b64 	%rd36561, %rd37904, 3;
	add.s64 	%rd36562, %rd37759, %rd36561;
	ld.u64 	%rd36563, [%rd36562];
	and.b64  	%rd36564, %rd36563, 255;
	xor.b64  	%rd36565, %rd36564, %rd37903;
	mul.lo.s64 	%rd36566, %rd36565, 1099511628211;
	shr.u64 	%rd36567, %rd36563, 8;
	and.b64  	%rd36568, %rd36567, 255;
	xor.b64  	%rd36569, %rd36568, %rd36566;
	mul.lo.s64 	%rd36570, %rd36569, 1099511628211;
	shr.u64 	%rd36571, %rd36563, 16;
	and.b64  	%rd36572, %rd36571, 255;
	xor.b64  	%rd36573, %rd36572, %rd36570;
	mul.lo.s64 	%rd36574, %rd36573, 1099511628211;
	shr.u64 	%rd36575, %rd36563, 24;
	and.b64  	%rd36576, %rd36575, 255;
	xor.b64  	%rd36577, %rd36576, %rd36574;
	mul.lo.s64 	%rd36578, %rd36577, 1099511628211;
	shr.u64 	%rd36579, %rd36563, 32;
	and.b64  	%rd36580, %rd36579, 255;
	xor.b64  	%rd36581, %rd36580, %rd36578;
	mul.lo.s64 	%rd36582, %rd36581, 1099511628211;
	shr.u64 	%rd36583, %rd36563, 40;
	and.b64  	%rd36584, %rd36583, 255;
	xor.b64  	%rd36585, %rd36584, %rd36582;
	mul.lo.s64 	%rd36586, %rd36585, 1099511628211;
	shr.u64 	%rd36587, %rd36563, 48;
	and.b64  	%rd36588, %rd36587, 255;
	xor.b64  	%rd36589, %rd36588, %rd36586;
	mul.lo.s64 	%rd36590, %rd36589, 1099511628211;
	shr.u64 	%rd36591, %rd36563, 56;
	xor.b64  	%rd36592, %rd36591, %rd36590;
	mul.lo.s64 	%rd37903, %rd36592, 1099511628211;
$L__BB24_1128:
	setp.eq.s64 	%p1778, %rd37897, %rd37903;
	@%p1778 bra 	$L__BB24_1142;
	mov.b64 	%rd37909, -3750763034362895579;
	@%p1770 bra 	$L__BB24_1135;
	setp.eq.s64 	%p1780, %rd1363, 0;
	mov.b64 	%rd37909, -3750763034362895579;
	mov.b64 	%rd37910, 0;
	@%p1780 bra 	$L__BB24_1133;
	mov.b64 	%rd37909, -3750763034362895579;
	mov.b64 	%rd37907, 0;
$L__BB24_1132:
	shl.b64 	%rd36599, %rd37907, 3;
	add.s64 	%rd36600, %rd37731, %rd36599;
	ld.u64 	%rd36601, [%rd36600];
	and.b64  	%rd36602, %rd36601, 255;
	xor.b64  	%rd36603, %rd36602, %rd37909;
	mul.lo.s64 	%rd36604, %rd36603, 1099511628211;
	shr.u64 	%rd36605, %rd36601, 8;
	and.b64  	%rd36606, %rd36605, 255;
	xor.b64  	%rd36607, %rd36606, %rd36604;
	mul.lo.s64 	%rd36608, %rd36607, 1099511628211;
	shr.u64 	%rd36609, %rd36601, 16;
	and.b64  	%rd36610, %rd36609, 255;
	xor.b64  	%rd36611, %rd36610, %rd36608;
	mul.lo.s64 	%rd36612, %rd36611, 1099511628211;
	shr.u64 	%rd36613, %rd36601, 24;
	and.b64  	%rd36614, %rd36613, 255;
	xor.b64  	%rd36615, %rd36614, %rd36612;
	mul.lo.s64 	%rd36616, %rd36615, 1099511628211;
	shr.u64 	%rd36617, %rd36601, 32;
	and.b64  	%rd36618, %rd36617, 255;
	xor.b64  	%rd36619, %rd36618, %rd36616;
	mul.lo.s64 	%rd36620, %rd36619, 1099511628211;
	shr.u64 	%rd36621, %rd36601, 40;
	and.b64  	%rd36622, %rd36621, 255;
	xor.b64  	%rd36623, %rd36622, %rd36620;
	mul.lo.s64 	%rd36624, %rd36623, 1099511628211;
	shr.u64 	%rd36625, %rd36601, 48;
	and.b64  	%rd36626, %rd36625, 255;
	xor.b64  	%rd36627, %rd36626, %rd36624;
	mul.lo.s64 	%rd36628, %rd36627, 1099511628211;
	shr.u64 	%rd36629, %rd36601, 56;
	xor.b64  	%rd36630, %rd36629, %rd36628;
	mul.lo.s64 	%rd36631, %rd36630, 1099511628211;
	ld.u64 	%rd36632, [%rd36600+8];
	and.b64  	%rd36633, %rd36632, 255;
	xor.b64  	%rd36634, %rd36633, %rd36631;
	mul.lo.s64 	%rd36635, %rd36634, 1099511628211;
	shr.u64 	%rd36636, %rd36632, 8;
	and.b64  	%rd36637, %rd36636, 255;
	xor.b64  	%rd36638, %rd36637, %rd36635;
	mul.lo.s64 	%rd36639, %rd36638, 1099511628211;
	shr.u64 	%rd36640, %rd36632, 16;
	and.b64  	%rd36641, %rd36640, 255;
	xor.b64  	%rd36642, %rd36641, %rd36639;
	mul.lo.s64 	%rd36643, %rd36642, 1099511628211;
	shr.u64 	%rd36644, %rd36632, 24;
	and.b64  	%rd36645, %rd36644, 255;
	xor.b64  	%rd36646, %rd36645, %rd36643;
	mul.lo.s64 	%rd36647, %rd36646, 1099511628211;
	shr.u64 	%rd36648, %rd36632, 32;
	and.b64  	%rd36649, %rd36648, 255;
	xor.b64  	%rd36650, %rd36649, %rd36647;
	mul.lo.s64 	%rd36651, %rd36650, 1099511628211;
	shr.u64 	%rd36652, %rd36632, 40;
	and.b64  	%rd36653, %rd36652, 255;
	xor.b64  	%rd36654, %rd36653, %rd36651;
	mul.lo.s64 	%rd36655, %rd36654, 1099511628211;
	shr.u64 	%rd36656, %rd36632, 48;
	and.b64  	%rd36657, %rd36656, 255;
	xor.b64  	%rd36658, %rd36657, %rd36655;
	mul.lo.s64 	%rd36659, %rd36658, 1099511628211;
	shr.u64 	%rd36660, %rd36632, 56;
	xor.b64  	%rd36661, %rd36660, %rd36659;
	mul.lo.s64 	%rd37909, %rd36661, 1099511628211;
	add.s64 	%rd37907, %rd37907, 2;
	setp.ne.s64 	%p1781, %rd37907, %rd1365;
	mov.u64 	%rd37910, %rd1365;
	@%p1781 bra 	$L__BB24_1132;
$L__BB24_1133:
	setp.eq.s64 	%p1782, %rd1364, 0;
	@%p1782 bra 	$L__BB24_1135;
	shl.b64 	%rd36662, %rd37910, 3;
	add.s64 	%rd36663, %rd37731, %rd36662;
	ld.u64 	%rd36664, [%rd36663];
	and.b64  	%rd36665, %rd36664, 255;
	xor.b64  	%rd36666, %rd36665, %rd37909;
	mul.lo.s64 	%rd36667, %rd36666, 1099511628211;
	shr.u64 	%rd36668, %rd36664, 8;
	and.b64  	%rd36669, %rd36668, 255;
	xor.b64  	%rd36670, %rd36669, %rd36667;
	mul.lo.s64 	%rd36671, %rd36670, 1099511628211;
	shr.u64 	%rd36672, %rd36664, 16;
	and.b64  	%rd36673, %rd36672, 255;
	xor.b64  	%rd36674, %rd36673, %rd36671;
	mul.lo.s64 	%rd36675, %rd36674, 1099511628211;
	shr.u64 	%rd36676, %rd36664, 24;
	and.b64  	%rd36677, %rd36676, 255;
	xor.b64  	%rd36678, %rd36677, %rd36675;
	mul.lo.s64 	%rd36679, %rd36678, 1099511628211;
	shr.u64 	%rd36680, %rd36664, 32;
	and.b64  	%rd36681, %rd36680, 255;
	xor.b64  	%rd36682, %rd36681, %rd36679;
	mul.lo.s64 	%rd36683, %rd36682, 1099511628211;
	shr.u64 	%rd36684, %rd36664, 40;
	and.b64  	%rd36685, %rd36684, 255;
	xor.b64  	%rd36686, %rd36685, %rd36683;
	mul.lo.s64 	%rd36687, %rd36686, 1099511628211;
	shr.u64 	%rd36688, %rd36664, 48;
	and.b64  	%rd36689, %rd36688, 255;
	xor.b64  	%rd36690, %rd36689, %rd36687;
	mul.lo.s64 	%rd36691, %rd36690, 1099511628211;
	shr.u64 	%rd36692, %rd36664, 56;
	xor.b64  	%rd36693, %rd36692, %rd36691;
	mul.lo.s64 	%rd37909, %rd36693, 1099511628211;
$L__BB24_1135:
	mov.b64 	%rd37915, -3750763034362895579;
	@%p1770 bra 	$L__BB24_1141;
	setp.eq.s64 	%p1784, %rd1363, 0;
	mov.b64 	%rd37915, -3750763034362895579;
	mov.b64 	%rd37916, 0;
	@%p1784 bra 	$L__BB24_1139;
	mov.b64 	%rd37915, -3750763034362895579;
	mov.b64 	%rd37913, 0;
$L__BB24_1138:
	shl.b64 	%rd36700, %rd37913, 3;
	add.s64 	%rd36701, %rd37759, %rd36700;
	ld.u64 	%rd36702, [%rd36701];
	and.b64  	%rd36703, %rd36702, 255;
	xor.b64  	%rd36704, %rd36703, %rd37915;
	mul.lo.s64 	%rd36705, %rd36704, 1099511628211;
	shr.u64 	%rd36706, %rd36702, 8;
	and.b64  	%rd36707, %rd36706, 255;
	xor.b64  	%rd36708, %rd36707, %rd36705;
	mul.lo.s64 	%rd36709, %rd36708, 1099511628211;
	shr.u64 	%rd36710, %rd36702, 16;
	and.b64  	%rd36711, %rd36710, 255;
	xor.b64  	%rd36712, %rd36711, %rd36709;
	mul.lo.s64 	%rd36713, %rd36712, 1099511628211;
	shr.u64 	%rd36714, %rd36702, 24;
	and.b64  	%rd36715, %rd36714, 255;
	xor.b64  	%rd36716, %rd36715, %rd36713;
	mul.lo.s64 	%rd36717, %rd36716, 1099511628211;
	shr.u64 	%rd36718, %rd36702, 32;
	and.b64  	%rd36719, %rd36718, 255;
	xor.b64  	%rd36720, %rd36719, %rd36717;
	mul.lo.s64 	%rd36721, %rd36720, 1099511628211;
	shr.u64 	%rd36722, %rd36702, 40;
	and.b64  	%rd36723, %rd36722, 255;
	xor.b64  	%rd36724, %rd36723, %rd36721;
	mul.lo.s64 	%rd36725, %rd36724, 1099511628211;
	shr.u64 	%rd36726, %rd36702, 48;
	and.b64  	%rd36727, %rd36726, 255;
	xor.b64  	%rd36728, %rd36727, %rd36725;
	mul.lo.s64 	%rd36729, %rd36728, 1099511628211;
	shr.u64 	%rd36730, %rd36702, 56;
	xor.b64  	%rd36731, %rd36730, %rd36729;
	mul.lo.s64 	%rd36732, %rd36731, 1099511628211;
	ld.u64 	%rd36733, [%rd36701+8];
	and.b64  	%rd36734, %rd36733, 255;
	xor.b64  	%rd36735, %rd36734, %rd36732;
	mul.lo.s64 	%rd36736, %rd36735, 1099511628211;
	shr.u64 	%rd36737, %rd36733, 8;
	and.b64  	%rd36738, %rd36737, 255;
	xor.b64  	%rd36739, %rd36738, %rd36736;
	mul.lo.s64 	%rd36740, %rd36739, 1099511628211;
	shr.u64 	%rd36741, %rd36733, 16;
	and.b64  	%rd36742, %rd36741, 255;
	xor.b64  	%rd36743, %rd36742, %rd36740;
	mul.lo.s64 	%rd36744, %rd36743, 1099511628211;
	shr.u64 	%rd36745, %rd36733, 24;
	and.b64  	%rd36746, %rd36745, 255;
	xor.b64  	%rd36747, %rd36746, %rd36744;
	mul.lo.s64 	%rd36748, %rd36747, 1099511628211;
	shr.u64 	%rd36749, %rd36733, 32;
	and.b64  	%rd36750, %rd36749, 255;
	xor.b64  	%rd36751, %rd36750, %rd36748;
	mul.lo.s64 	%rd36752, %rd36751, 1099511628211;
	shr.u64 	%rd36753, %rd36733, 40;
	and.b64  	%rd36754, %rd36753, 255;
	xor.b64  	%rd36755, %rd36754, %rd36752;
	mul.lo.s64 	%rd36756, %rd36755, 1099511628211;
	shr.u64 	%rd36757, %rd36733, 48;
	and.b64  	%rd36758, %rd36757, 255;
	xor.b64  	%rd36759, %rd36758, %rd36756;
	mul.lo.s64 	%rd36760, %rd36759, 1099511628211;
	shr.u64 	%rd36761, %rd36733, 56;
	xor.b64  	%rd36762, %rd36761, %rd36760;
	mul.lo.s64 	%rd37915, %rd36762, 1099511628211;
	add.s64 	%rd37913, %rd37913, 2;
	setp.ne.s64 	%p1785, %rd37913, %rd1365;
	mov.u64 	%rd37916, %rd1365;
	@%p1785 bra 	$L__BB24_1138;
$L__BB24_1139:
	setp.eq.s64 	%p1786, %rd1364, 0;
	@%p1786 bra 	$L__BB24_1141;
	shl.b64 	%rd36763, %rd37916, 3;
	add.s64 	%rd36764, %rd37759, %rd36763;
	ld.u64 	%rd36765, [%rd36764];
	and.b64  	%rd36766, %rd36765, 255;
	xor.b64  	%rd36767, %rd36766, %rd37915;
	mul.lo.s64 	%rd36768, %rd36767, 1099511628211;
	shr.u64 	%rd36769, %rd36765, 8;
	and.b64  	%rd36770, %rd36769, 255;
	xor.b64  	%rd36771, %rd36770, %rd36768;
	mul.lo.s64 	%rd36772, %rd36771, 1099511628211;
	shr.u64 	%rd36773, %rd36765, 16;
	and.b64  	%rd36774, %rd36773, 255;
	xor.b64  	%rd36775, %rd36774, %rd36772;
	mul.lo.s64 	%rd36776, %rd36775, 1099511628211;
	shr.u64 	%rd36777, %rd36765, 24;
	and.b64  	%rd36778, %rd36777, 255;
	xor.b64  	%rd36779, %rd36778, %rd36776;
	mul.lo.s64 	%rd36780, %rd36779, 1099511628211;
	shr.u64 	%rd36781, %rd36765, 32;
	and.b64  	%rd36782, %rd36781, 255;
	xor.b64  	%rd36783, %rd36782, %rd36780;
	mul.lo.s64 	%rd36784, %rd36783, 1099511628211;
	shr.u64 	%rd36785, %rd36765, 40;
	and.b64  	%rd36786, %rd36785, 255;
	xor.b64  	%rd36787, %rd36786, %rd36784;
	mul.lo.s64 	%rd36788, %rd36787, 1099511628211;
	shr.u64 	%rd36789, %rd36765, 48;
	and.b64  	%rd36790, %rd36789, 255;
	xor.b64  	%rd36791, %rd36790, %rd36788;
	mul.lo.s64 	%rd36792, %rd36791, 1099511628211;
	shr.u64 	%rd36793, %rd36765, 56;
	xor.b64  	%rd36794, %rd36793, %rd36792;
	mul.lo.s64 	%rd37915, %rd36794, 1099511628211;
$L__BB24_1141:
	setp.lt.u64 	%p1802, %rd37909, %rd37915;
	bra.uni 	$L__BB24_1145;
$L__BB24_1142:
	setp.eq.s32 	%p1788, %r118, 0;
	mov.pred 	%p1802, %p1766;
	@%p1788 bra 	$L__BB24_1145;
	mov.b64 	%rd37919, 0;
$L__BB24_1144:
	shl.b64 	%rd36796, %rd37919, 3;
	add.s64 	%rd36797, %rd37731, %rd36796;
	ld.u64 	%rd36798, [%rd36797];
	add.s64 	%rd36799, %rd37759, %rd36796;
	ld.u64 	%rd36800, [%rd36799];
	setp.lt.u64 	%p1802, %rd36798, %rd36800;
	setp.ge.u64 	%p1789, %rd36798, %rd36800;
	add.s64 	%rd37919, %rd37919, 1;
	setp.ne.s64 	%p1790, %rd37919, %rd13;
	and.pred  	%p1791, %p1789, %p1790;
	@%p1791 bra 	$L__BB24_1144;
$L__BB24_1145:
	selp.b64 	%rd37672, %rd37731, %rd37759, %p1802;
	shl.b32 	%r468, %r19, 1;
	setp.lt.u32 	%p1792, %r19, 129;
	@%p1792 bra 	$L__BB24_844;
	ld.param.s8 	%rs7, [_ZN3cub18CUB_300001_SM_10006detail10merge_sort30DeviceMergeSortBlockSortKernelINS2_10policy_hubIPPyE9Policy600ES6_PNS0_8NullTypeES6_SA_m10tuple_lessS5_S9_EEvbT0_T1_T2_T3_T4_PT6_PT7_T5_NS1_7vsmem_tE_param_0];
	bar.sync 	0;
	setp.eq.s16 	%p1793, %rs7, 0;
	@%p1793 bra 	$L__BB24_1148;
	ld.param.u64 	%rd36825, [_ZN3cub18CUB_300001_SM_10006detail10merge_sort30DeviceMergeSortBlockSortKernelINS2_10policy_hubIPPyE9Policy600ES6_PNS0_8NullTypeES6_SA_m10tuple_lessS5_S9_EEvbT0_T1_T2_T3_T4_PT6_PT7_T5_NS1_7vsmem_tE_param_3];
	st.shared.u64 	[%r11], %rd36936;
	st.shared.u64 	[%r12+8], %rd37678;
	st.shared.u64 	[%r13+16], %rd37677;
	st.shared.u64 	[%r14+24], %rd37676;
	st.shared.u64 	[%r15+32], %rd37675;
	st.shared.u64 	[%r16+40], %rd37666;
	st.shared.u64 	[%r17+48], %rd37665;
	st.shared.u64 	[%r18+56], %rd37672;
	bar.warp.sync 	-1;
	ld.shared.u64 	%rd36802, [%r3];
	ld.shared.u64 	%rd36803, [%r4+256];
	ld.shared.u64 	%rd36804, [%r5+512];
	ld.shared.u64 	%rd36805, [%r6+768];
	ld.shared.u64 	%rd36806, [%r7+1024];
	ld.shared.u64 	%rd36807, [%r8+1280];
	ld.shared.u64 	%rd36808, [%r9+1536];
	ld.shared.u64 	%rd36809, [%r10+1792];
	cvta.to.global.u64 	%rd36810, %rd36825;
	add.s64 	%rd36812, %rd36810, %rd21560;
	st.global.u64 	[%rd36812], %rd36802;
	st.global.u64 	[%rd36812+256], %rd36803;
	st.global.u64 	[%rd36812+512], %rd36804;
	st.global.u64 	[%rd36812+768], %rd36805;
	st.global.u64 	[%rd36812+1024], %rd36806;
	st.global.u64 	[%rd36812+1280], %rd36807;
	st.global.u64 	[%rd36812+1536], %rd36808;
	st.global.u64 	[%rd36812+1792], %rd36809;
	bra.uni 	$L__BB24_2547;
$L__BB24_1148:
	ld.param.u64 	%rd36827, [_ZN3cub18CUB_300001_SM_10006detail10merge_sort30DeviceMergeSortBlockSortKernelINS2_10policy_hubIPPyE9Policy600ES6_PNS0_8NullTypeES6_SA_m10tuple_lessS5_S9_EEvbT0_T1_T2_T3_T4_PT6_PT7_T5_NS1_7vsmem_tE_param_6];
	st.shared.u64 	[%r11], %rd36936;
	st.shared.u64 	[%r12+8], %rd37678;
	st.shared.u64 	[%r13+16], %rd37677;
	st.shared.u64 	[%r14+24], %rd37676;
	st.shared.u64 	[%r15+32], %rd37675;
	st.shared.u64 	[%r16+40], %rd37666;
	st.shared.u64 	[%r17+48], %rd37665;
	st.shared.u64 	[%r18+56], %rd37672;
	bar.warp.sync 	-1;
	ld.shared.u64 	%rd36813, [%r3];
	ld.shared.u64 	%rd36814, [%r4+256];
	ld.shared.u64 	%rd36815, [%r5+512];
	ld.shared.u64 	%rd36816, [%r6+768];
	ld.shared.u64 	%rd36817, [%r7+1024];
	ld.shared.u64 	%rd36818, [%r8+1280];
	ld.shared.u64 	%rd36819, [%r9+1536];
	ld.shared.u64 	%rd36820, [%r10+1792];
	cvta.to.global.u64 	%rd36821, %rd36827;
	add.s64 	%rd36823, %rd36821, %rd21560;
	st.global.u64 	[%rd36823], %rd36813;
	st.global.u64 	[%rd36823+256], %rd36814;
	st.global.u64 	[%rd36823+512], %rd36815;
	st.global.u64 	[%rd36823+768], %rd36816;
	st.global.u64 	[%rd36823+1024], %rd36817;
	st.global.u64 	[%rd36823+1280], %rd36818;
	st.global.u64 	[%rd36823+1536], %rd36819;
	st.global.u64 	[%rd36823+1792], %rd36820;
	bra.uni 	$L__BB24_2547;
$L__BB24_1149:
	cvt.u32.u64 	%r126, %rd3;
	cvt.u32.u64 	%r127, %rd3820;
	sub.s32 	%r128, %r127, %r126;
	min.s32 	%r53, %r128, 2048;
	// begin inline asm
	griddepcontrol.wait;
	// end inline asm
	shl.b64 	%rd3827, %rd3, 3;
	add.s64 	%rd3828, %rd1, %rd3827;
	mov.u32 	%r54, %tid.x;
	ld.global.u64 	%rd37927, [%rd3828];
	and.b32  	%r129, %r54, 31;
	shl.b32 	%r130, %r54, 3;
	and.b32  	%r131, %r130, 7936;
	or.b32  	%r55, %r131, %r129;
	setp.ge.s32 	%p56, %r55, %r53;
	shl.b32 	%r132, %r55, 3;
	cvt.u64.u32 	%rd3829, %r132;
	add.s64 	%rd1760, %rd3828, %rd3829;
	mov.u64 	%rd37920, %rd37927;
	@%p56 bra 	$L__BB24_1151;
	ld.global.u64 	%rd37920, [%rd1760];
$L__BB24_1151:
	add.s32 	%r133, %r55, 32;
	setp.ge.s32 	%p57, %r133, %r53;
	mov.u64 	%rd37921, %rd37927;
	@%p57 bra 	$L__BB24_1153;
	ld.global.u64 	%rd37921, [%rd1760+256];
$L__BB24_1153:
	add.s32 	%r134, %r55, 64;
	setp.ge.s32 	%p58, %r134, %r53;
	mov.u64 	%rd37922, %rd37927;
	@%p58 bra 	$L__BB24_1155;
	ld.global.u64 	%rd37922, [%rd1760+512];
$L__BB24_1155:
	add.s32 	%r135, %r55, 96;
	setp.ge.s32 	%p59, %r135, %r53;
	mov.u64 	%rd37923, %rd37927;
	@%p59 bra 	$L__BB24_1157;
	ld.global.u64 	%rd37923, [%rd1760+768];
$L__BB24_1157:
	add.s32 	%r136, %r55, 128;
	setp.ge.s32 	%p60, %r136, %r53;
	mov.u64 	%rd37924, %rd37927;
	@%p60 bra 	$L__BB24_1159;
	ld.global.u64 	%rd37924, [%rd1760+1024];
$L__BB24_1159:
	add.s32 	%r137, %r55, 160;
	setp.ge.s32 	%p61, %r137, %r53;
	mov.u64 	%rd37925, %rd37927;
	@%p61 bra 	$L__BB24_1161;
	ld.global.u64 	%rd37925, [%rd1760+1280];
$L__BB24_1161:
	add.s32 	%r138, %r55, 192;
	setp.ge.s32 	%p62, %r138, %r53;
	mov.u64 	%rd37926, %rd37927;
	@%p62 bra 	$L__BB24_1163;
	ld.global.u64 	%rd37926, [%rd1760+1536];
$L__BB24_1163:
	add.s32 	%r139, %r55, 224;
	setp.ge.s32 	%p63, %r139, %r53;
	@%p63 bra 	$L__BB24_1165;
	ld.global.u64 	%rd37927, [%rd1760+1792];
$L__BB24_1165:
	// begin inline asm
	mov.u32 %r140, %laneid;
	// end inline asm
	add.s32 	%r143, %r140, %r131;
	shr.s32 	%r144, %r143, 5;
	add.s32 	%r145, %r144, %r143;
	shl.b32 	%r146, %r145, 3;
	mov.u32 	%r147, _ZZN3cub18CUB_300001_SM_10006detail10merge_sort30DeviceMergeSortBlockSortKernelINS2_10policy_hubIPPyE9Policy600ES6_PNS0_8NullTypeES6_SA_m10tuple_lessS5_S9_EEvbT0_T1_T2_T3_T4_PT6_PT7_T5_NS1_7vsmem_tEE19static_temp_storage;
	add.s32 	%r56, %r147, %r146;
	st.shared.u64 	[%r56], %rd37920;
	add.s32 	%r148, %r143, 32;
	shr.s32 	%r149, %r148, 5;
	add.s32 	%r150, %r149, %r143;
	shl.b32 	%r151, %r150, 3;
	add.s32 	%r57, %r147, %r151;
	st.shared.u64 	[%r57+256], %rd37921;
	add.s32 	%r152, %r143, 64;
	shr.s32 	%r153, %r152, 5;
	add.s32 	%r154, %r153, %r143;
	shl.b32 	%r155, %r154, 3;
	add.s32 	%r58, %r147, %r155;
	st.shared.u64 	[%r58+512], %rd37922;
	add.s32 	%r156, %r143, 96;
	shr.s32 	%r157, %r156, 5;
	add.s32 	%r158, %r157, %r143;
	shl.b32 	%r159, %r158, 3;
	add.s32 	%r59, %r147, %r159;
	st.shared.u64 	[%r59+768], %rd37923;
	add.s32 	%r160, %r143, 128;
	shr.s32 	%r161, %r160, 5;
	add.s32 	%r162, %r161, %r143;
	shl.b32 	%r163, %r162, 3;
	add.s32 	%r60, %r147, %r163;
	st.shared.u64 	[%r60+1024], %rd37924;
	add.s32 	%r164, %r143, 160;
	shr.s32 	%r165, %r164, 5;
	add.s32 	%r166, %r165, %r143;
	shl.b32 	%r167, %r166, 3;
	add.s32 	%r61, %r147, %r167;
	st.shared.u64 	[%r61+1280], %rd37925;
	add.s32 	%r168, %r143, 192;
	shr.s32 	%r169, %r168, 5;
	add.s32 	%r170, %r169, %r143;
	shl.b32 	%r171, %r170, 3;
	add.s32 	%r62, %r147, %r171;
	st.shared.u64 	[%r62+1536], %rd37926;
	add.s32 	%r172, %r143, 224;
	shr.s32 	%r173, %r172, 5;
	add.s32 	%r174, %r173, %r143;
	shl.b32 	%r175, %r174, 3;
	add.s32 	%r63, %r147, %r175;
	st.shared.u64 	[%r63+1792], %rd37927;
	bar.warp.sync 	-1;
	mad.lo.s32 	%r176, %r140, 7, %r143;
	shr.s32 	%r177, %r176, 5;
	add.s32 	%r178, %r177, %r176;
	shl.b32 	%r179, %r178, 3;
	add.s32 	%r64, %r147, %r179;
	ld.shared.u64 	%rd38201, [%r64];
	add.s32 	%r180, %r176, 1;
	shr.s32 	%r181, %r180, 5;
	add.s32 	%r182, %r181, %r176;
	shl.b32 	%r183, %r182, 3;
	add.s32 	%r65, %r147, %r183;
	ld.shared.u64 	%rd1778, [%r65+8];
	add.s32 	%r184, %r176, 2;
	shr.s32 	%r185, %r184, 5;
	add.s32 	%r186, %r185, %r176;
	shl.b32 	%r187, %r186, 3;
	add.s32 	%r66, %r147, %r187;
	ld.shared.u64 	%rd1779, [%r66+16];
	add.s32 	%r188, %r176, 3;
	shr.s32 	%r189, %r188, 5;
	add.s32 	%r190, %r189, %r176;
	shl.b32 	%r191, %r190, 3;
	add.s32 	%r67, %r147, %r191;
	ld.shared.u64 	%rd1780, [%r67+24];
	add.s32 	%r192, %r176, 4;
	shr.s32 	%r193, %r192, 5;
	add.s32 	%r194, %r193, %r176;
	shl.b32 	%r195, %r194, 3;
	add.s32 	%r68, %r147, %r195;
	ld.shared.u64 	%rd1781, [%r68+32];
	add.s32 	%r196, %r176, 5;
	shr.s32 	%r197, %r196, 5;
	add.s32 	%r198, %r197, %r176;
	shl.b32 	%r199, %r198, 3;
	add.s32 	%r69, %r147, %r199;
	ld.shared.u64 	%rd1782, [%r69+40];
	add.s32 	%r200, %r176, 6;
	shr.s32 	%r201, %r200, 5;
	add.s32 	%r202, %r201, %r176;
	shl.b32 	%r203, %r202, 3;
	add.s32 	%r70, %r147, %r203;
	ld.shared.u64 	%rd1783, [%r70+48];
	add.s32 	%r204, %r176, 7;
	shr.s32 	%r205, %r204, 5;
	add.s32 	%r206, %r205, %r176;
	shl.b32 	%r207, %r206, 3;
	add.s32 	%r71, %r147, %r207;
	ld.shared.u64 	%rd1784, [%r71+56];
	bar.sync 	0;
	// begin inline asm
	griddepcontrol.launch_dependents;
	// end inline asm
	cvt.s64.s32 	%rd1785, %r118;
	add.s64 	%rd1786, %rd3822, -1;
	or.b32  	%r208, %r130, 1;
	setp.ge.u32 	%p64, %r208, %r53;
	mov.u64 	%rd38935, %rd38201;
	mov.u64 	%rd37954, %rd38201;
	@%p64 bra 	$L__BB24_1197;
	setp.eq.s64 	%p65, %rd3822, 0;
	mov.b64 	%rd37930, -3750763034362895579;
	@%p65 bra 	$L__BB24_1172;
	setp.eq.s64 	%p66, %rd1786, 0;
	mov.b64 	%rd37930, -3750763034362895579;
	mov.b64 	%rd37931, 0;
	@%p66 bra 	$L__BB24_1170;
	mov.b64 	%rd37930, -3750763034362895579;
	mov.b64 	%rd37928, 0;
	and.b64  	%rd37931, %rd3822, -2;
$L__BB24_1169:
	shl.b64 	%rd3836, %rd37928, 3;
	add.s64 	%rd3837, %rd38201, %rd3836;
	ld.u64 	%rd3838, [%rd3837];
	and.b64  	%rd3839, %rd3838, 255;
	xor.b64  	%rd3840, %rd3839, %rd37930;
	mul.lo.s64 	%rd3841, %rd3840, 1099511628211;
	shr.u64 	%rd3842, %rd3838, 8;
	and.b64  	%rd3843, %rd3842, 255;
	xor.b64  	%rd3844, %rd3843, %rd3841;
	mul.lo.s64 	%rd3845, %rd3844, 1099511628211;
	shr.u64 	%rd3846, %rd3838, 16;
	and.b64  	%rd3847, %rd3846, 255;
	xor.b64  	%rd3848, %rd3847, %rd3845;
	mul.lo.s64 	%rd3849, %rd3848, 1099511628211;
	shr.u64 	%rd3850, %rd3838, 24;
	and.b64  	%rd3851, %rd3850, 255;
	xor.b64  	%rd3852, %rd3851, %rd3849;
	mul.lo.s64 	%rd3853, %rd3852, 1099511628211;
	shr.u64 	%rd3854, %rd3838, 32;
	and.b64  	%rd3855, %rd3854, 255;
	xor.b64  	%rd3856, %rd3855, %rd3853;
	mul.lo.s64 	%rd3857, %rd3856, 1099511628211;
	shr.u64 	%rd3858, %rd3838, 40;
	and.b64  	%rd3859, %rd3858, 255;
	xor.b64  	%rd3860, %rd3859, %rd3857;
	mul.lo.s64 	%rd3861, %rd3860, 1099511628211;
	shr.u64 	%rd3862, %rd3838, 48;
	and.b64  	%rd3863, %rd3862, 255;
	xor.b64  	%rd3864, %rd3863, %rd3861;
	mul.lo.s64 	%rd3865, %rd3864, 1099511628211;
	shr.u64 	%rd3866, %rd3838, 56;
	xor.b64  	%rd3867, %rd3866, %rd3865;
	mul.lo.s64 	%rd3868, %rd3867, 1099511628211;
	ld.u64 	%rd3869, [%rd3837+8];
	and.b64  	%rd3870, %rd3869, 255;
	xor.b64  	%rd3871, %rd3870, %rd3868;
	mul.lo.s64 	%rd3872, %rd3871, 1099511628211;
	shr.u64 	%rd3873, %rd3869, 8;
	and.b64  	%rd3874, %rd3873, 255;
	xor.b64  	%rd3875, %rd3874, %rd3872;
	mul.lo.s64 	%rd3876, %rd3875, 1099511628211;
	shr.u64 	%rd3877, %rd3869, 16;
	and.b64  	%rd3878, %rd3877, 255;
	xor.b64  	%rd3879, %rd3878, %rd3876;
	mul.lo.s64 	%rd3880, %rd3879, 1099511628211;
	shr.u64 	%rd3881, %rd3869, 24;
	and.b64  	%rd3882, %rd3881, 255;
	xor.b64  	%rd3883, %rd3882, %rd3880;
	mul.lo.s64 	%rd3884, %rd3883, 1099511628211;
	shr.u64 	%rd3885, %rd3869, 32;
	and.b64  	%rd3886, %rd3885, 255;
	xor.b64  	%rd3887, %rd3886, %rd3884;
	mul.lo.s64 	%rd3888, %rd3887, 1099511628211;
	shr.u64 	%rd3889, %rd3869, 40;
	and.b64  	%rd3890, %rd3889, 255;
	xor.b64  	%rd3891, %rd3890, %rd3888;
	mul.lo.s64 	%rd3892, %rd3891, 1099511628211;
	shr.u64 	%rd3893, %rd3869, 48;
	and.b64  	%rd3894, %rd3893, 255;
	xor.b64  	%rd3895, %rd3894, %rd3892;
	mul.lo.s64 	%rd3896, %rd3895, 1099511628211;
	shr.u64 	%rd3897, %rd3869, 56;
	xor.b64  	%rd3898, %rd3897, %rd3896;
	mul.lo.s64 	%rd37930, %rd3898, 1099511628211;
	add.s64 	%rd37928, %rd37928, 2;
	setp.ne.s64 	%p67, %rd37928, %rd37931;
	@%p67 bra 	$L__BB24_1169;
$L__BB24_1170:
	and.b64  	%rd3899, %rd3822, 1;
	setp.eq.b64 	%p68, %rd3899, 1;
	not.pred 	%p69, %p68;
	@%p69 bra 	$L__BB24_1172;
	shl.b64 	%rd3900, %rd37931, 3;
	add.s64 	%rd3901, %rd38201, %rd3900;
	ld.u64 	%rd3902, [%rd3901];
	and.b64  	%rd3903, %rd3902, 255;
	xor.b64  	%rd3904, %rd3903, %rd37930;
	mul.lo.s64 	%rd3905, %rd3904, 1099511628211;
	shr.u64 	%rd3906, %rd3902, 8;
	and.b64  	%rd3907, %rd3906, 255;
	xor.b64  	%rd3908, %rd3907, %rd3905;
	mul.lo.s64 	%rd3909, %rd3908, 1099511628211;
	shr.u64 	%rd3910, %rd3902, 16;
	and.b64  	%rd3911, %rd3910, 255;
	xor.b64  	%rd3912, %rd3911, %rd3909;
	mul.lo.s64 	%rd3913, %rd3912, 1099511628211;
	shr.u64 	%rd3914, %rd3902, 24;
	and.b64  	%rd3915, %rd3914, 255;
	xor.b64  	%rd3916, %rd3915, %rd3913;
	mul.lo.s64 	%rd3917, %rd3916, 1099511628211;
	shr.u64 	%rd3918, %rd3902, 32;
	and.b64  	%rd3919, %rd3918, 255;
	xor.b64  	%rd3920, %rd3919, %rd3917;
	mul.lo.s64 	%rd3921, %rd3920, 1099511628211;
	shr.u64 	%rd3922, %rd3902, 40;
	and.b64  	%rd3923, %rd3922, 255;
	xor.b64  	%rd3924, %rd3923, %rd3921;
	mul.lo.s64 	%rd3925, %rd3924, 1099511628211;
	shr.u64 	%rd3926, %rd3902, 48;
	and.b64  	%rd3927, %rd3926, 255;
	xor.b64  	%rd3928, %rd3927, %rd3925;
	mul.lo.s64 	%rd3929, %rd3928, 1099511628211;
	shr.u64 	%rd3930, %rd3902, 56;
	xor.b64  	%rd3931, %rd3930, %rd3929;
	mul.lo.s64 	%rd37930, %rd3931, 1099511628211;
$L__BB24_1172:
	setp.eq.s64 	%p70, %rd3822, 0;
	mov.b64 	%rd37936, -3750763034362895579;
	@%p70 bra 	$L__BB24_1178;
	setp.eq.s64 	%p71, %rd1786, 0;
	mov.b64 	%rd37936, -3750763034362895579;
	mov.b64 	%rd37937, 0;
	@%p71 bra 	$L__BB24_1176;
	mov.b64 	%rd37936, -3750763034362895579;
	mov.b64 	%rd37934, 0;
	and.b64  	%rd37937, %rd3822, -2;
$L__BB24_1175:
	shl.b64 	%rd3938, %rd37934, 3;
	add.s64 	%rd3939, %rd1778, %rd3938;
	ld.u64 	%rd3940, [%rd3939];
	and.b64  	%rd3941, %rd3940, 255;
	xor.b64  	%rd3942, %rd3941, %rd37936;
	mul.lo.s64 	%rd3943, %rd3942, 1099511628211;
	shr.u64 	%rd3944, %rd3940, 8;
	and.b64  	%rd3945, %rd3944, 255;
	xor.b64  	%rd3946, %rd3945, %rd3943;
	mul.lo.s64 	%rd3947, %rd3946, 1099511628211;
	shr.u64 	%rd3948, %rd3940, 16;
	and.b64  	%rd3949, %rd3948, 255;
	xor.b64  	%rd3950, %rd3949, %rd3947;
	mul.lo.s64 	%rd3951, %rd3950, 1099511628211;
	shr.u64 	%rd3952, %rd3940, 24;
	and.b64  	%rd3953, %rd3952, 255;
	xor.b64  	%rd3954, %rd3953, %rd3951;
	mul.lo.s64 	%rd3955, %rd3954, 1099511628211;
	shr.u64 	%rd3956, %rd3940, 32;
	and.b64  	%rd3957, %rd3956, 255;
	xor.b64  	%rd3958, %rd3957, %rd3955;
	mul.lo.s64 	%rd3959, %rd3958, 1099511628211;
	shr.u64 	%rd3960, %rd3940, 40;
	and.b64  	%rd3961, %rd3960, 255;
	xor.b64  	%rd3962, %rd3961, %rd3959;
	mul.lo.s64 	%rd3963, %rd3962, 1099511628211;
	shr.u64 	%rd3964, %rd3940, 48;
	and.b64  	%rd3965, %rd3964, 255;
	xor.b64  	%rd3966, %rd3965, %rd3963;
	mul.lo.s64 	%rd3967, %rd3966, 1099511628211;
	shr.u64 	%rd3968, %rd3940, 56;
	xor.b64  	%rd3969, %rd3968, %rd3967;
	mul.lo.s64 	%rd3970, %rd3969, 1099511628211;
	ld.u64 	%rd3971, [%rd3939+8];
	and.b64  	%rd3972, %rd3971, 255;
	xor.b64  	%rd3973, %rd3972, %rd3970;
	mul.lo.s64 	%rd3974, %rd3973, 1099511628211;
	shr.u64 	%rd3975, %rd3971, 8;
	and.b64  	%rd3976, %rd3975, 255;
	xor.b64  	%rd3977, %rd3976, %rd3974;
	mul.lo.s64 	%rd3978, %rd3977, 1099511628211;
	shr.u64 	%rd3979, %rd3971, 16;
	and.b64  	%rd3980, %rd3979, 255;
	xor.b64  	%rd3981, %rd3980, %rd3978;
	mul.lo.s64 	%rd3982, %rd3981, 1099511628211;
	shr.u64 	%rd3983, %rd3971, 24;
	and.b64  	%rd3984, %rd3983, 255;
	xor.b64  	%rd3985, %rd3984, %rd3982;
	mul.lo.s64 	%rd3986, %rd3985, 1099511628211;
	shr.u64 	%rd3987, %rd3971, 32;
	and.b64  	%rd3988, %rd3987, 255;
	xor.b64  	%rd3989, %rd3988, %rd3986;
	mul.lo.s64 	%rd3990, %rd3989, 1099511628211;
	shr.u64 	%rd3991, %rd3971, 40;
	and.b64  	%rd3992, %rd3991, 255;
	xor.b64  	%rd3993, %rd3992, %rd3990;
	mul.lo.s64 	%rd3994, %rd3993, 1099511628211;
	shr.u64 	%rd3995, %rd3971, 48;
	and.b64  	%rd3996, %rd3995, 255;
	xor.b64  	%rd3997, %rd3996, %rd3994;
	mul.lo.s64 	%rd3998, %rd3997, 1099511628211;
	shr.u64 	%rd3999, %rd3971, 56;
	xor.b64  	%rd4000, %rd3999, %rd3998;
	mul.lo.s64 	%rd37936, %rd4000, 1099511628211;
	add.s64 	%rd37934, %rd37934, 2;
	setp.ne.s64 	%p72, %rd37934, %rd37937;
	@%p72 bra 	$L__BB24_1175;
$L__BB24_1176:
	and.b64  	%rd4001, %rd3822, 1;
	setp.eq.b64 	%p73, %rd4001, 1;
	not.pred 	%p74, %p73;
	@%p74 bra 	$L__BB24_1178;
	shl.b64 	%rd4002, %rd37937, 3;
	add.s64 	%rd4003, %rd1778, %rd4002;
	ld.u64 	%rd4004, [%rd4003];
	and.b64  	%rd4005, %rd4004, 255;
	xor.b64  	%rd4006, %rd4005, %rd37936;
	mul.lo.s64 	%rd4007, %rd4006, 1099511628211;
	shr.u64 	%rd4008, %rd4004, 8;
	and.b64  	%rd4009, %rd4008, 255;
	xor.b64  	%rd4010, %rd4009, %rd4007;
	mul.lo.s64 	%rd4011, %rd4010, 1099511628211;
	shr.u64 	%rd4012, %rd4004, 16;
	and.b64  	%rd4013, %rd4012, 255;
	xor.b64  	%rd4014, %rd4013, %rd4011;
	mul.lo.s64 	%rd4015, %rd4014, 1099511628211;
	shr.u64 	%rd4016, %rd4004, 24;
	and.b64  	%rd4017, %rd4016, 255;
	xor.b64  	%rd4018, %rd4017, %rd4015;
	mul.lo.s64 	%rd4019, %rd4018, 1099511628211;
	shr.u64 	%rd4020, %rd4004, 32;
	and.b64  	%rd4021, %rd4020, 255;
	xor.b64  	%rd4022, %rd4021, %rd4019;
	mul.lo.s64 	%rd4023, %rd4022, 1099511628211;
	shr.u64 	%rd4024, %rd4004, 40;
	and.b64  	%rd4025, %rd4024, 255;
	xor.b64  	%rd4026, %rd4025, %rd4023;
	mul.lo.s64 	%rd4027, %rd4026, 1099511628211;
	shr.u64 	%rd4028, %rd4004, 48;
	and.b64  	%rd4029, %rd4028, 255;
	xor.b64  	%rd4030, %rd4029, %rd4027;
	mul.lo.s64 	%rd4031, %rd4030, 1099511628211;
	shr.u64 	%rd4032, %rd4004, 56;
	xor.b64  	%rd4033, %rd4032, %rd4031;
	mul.lo.s64 	%rd37936, %rd4033, 1099511628211;
$L__BB24_1178:
	setp.eq.s64 	%p75, %rd37930, %rd37936;
	@%p75 bra 	$L__BB24_1192;
	setp.eq.s64 	%p76, %rd3822, 0;
	mov.b64 	%rd37943, -3750763034362895579;
	@%p76 bra 	$L__BB24_1185;
	setp.eq.s64 	%p77, %rd1786, 0;
	mov.b64 	%rd37943, -3750763034362895579;
	mov.b64 	%rd37944, 0;
	@%p77 bra 	$L__BB24_1183;
	mov.b64 	%rd37943, -3750763034362895579;
	mov.b64 	%rd37941, 0;
	and.b64  	%rd37944, %rd3822, -2;
$L__BB24_1182:
	shl.b64 	%rd4040, %rd37941, 3;
	add.s64 	%rd4041, %rd38201, %rd4040;
	ld.u64 	%rd4042, [%rd4041];
	and.b64  	%rd4043, %rd4042, 255;
	xor.b64  	%rd4044, %rd4043, %rd37943;
	mul.lo.s64 	%rd4045, %rd4044, 1099511628211;
	shr.u64 	%rd4046, %rd4042, 8;
	and.b64  	%rd4047, %rd4046, 255;
	xor.b64  	%rd4048, %rd4047, %rd4045;
	mul.lo.s64 	%rd4049, %rd4048, 1099511628211;
	shr.u64 	%rd4050, %rd4042, 16;
	and.b64  	%rd4051, %rd4050, 255;
	xor.b64  	%rd4052, %rd4051, %rd4049;
	mul.lo.s64 	%rd4053, %rd4052, 1099511628211;
	shr.u64 	%rd4054, %rd4042, 24;
	and.b64  	%rd4055, %rd4054, 255;
	xor.b64  	%rd4056, %rd4055, %rd4053;
	mul.lo.s64 	%rd4057, %rd4056, 1099511628211;
	shr.u64 	%rd4058, %rd4042, 32;
	and.b64  	%rd4059, %rd4058, 255;
	xor.b64  	%rd4060, %rd4059, %rd4057;
	mul.lo.s64 	%rd4061, %rd4060, 1099511628211;
	shr.u64 	%rd4062, %rd4042, 40;
	and.b64  	%rd4063, %rd4062, 255;
	xor.b64  	%rd4064, %rd4063, %rd4061;
	mul.lo.s64 	%rd4065, %rd4064, 1099511628211;
	shr.u64 	%rd4066, %rd4042, 48;
	and.b64  	%rd4067, %rd4066, 255;
	xor.b64  	%rd4068, %rd4067, %rd4065;
	mul.lo.s64 	%rd4069, %rd4068, 1099511628211;
	shr.u64 	%rd4070, %rd4042, 56;
	xor.b64  	%rd4071, %rd4070, %rd4069;
	mul.lo.s64 	%rd4072, %rd4071, 1099511628211;
	ld.u64 	%rd4073, [%rd4041+8];
	and.b64  	%rd4074, %rd4073, 255;
	xor.b64  	%rd4075, %rd4074, %rd4072;
	mul.lo.s64 	%rd4076, %rd4075, 1099511628211;
	shr.u64 	%rd4077, %rd4073, 8;
	and.b64  	%rd4078, %rd4077, 255;
	xor.b64  	%rd4079, %rd4078, %rd4076;
	mul.lo.s64 	%rd4080, %rd4079, 1099511628211;
	shr.u64 	%rd4081, %rd4073, 16;
	and.b64  	%rd4082, %rd4081, 255;
	xor.b64  	%rd4083, %rd4082, %rd4080;
	mul.lo.s64 	%rd4084, %rd4083, 1099511628211;
	shr.u64 	%rd4085, %rd4073, 24;
	and.b64  	%rd4086, %rd4085, 255;
	xor.b64  	%rd4087, %rd4086, %rd4084;
	mul.lo.s64 	%rd4088, %rd4087, 1099511628211;
	shr.u64 	%rd4089, %rd4073, 32;
	and.b64  	%rd4090, %rd4089, 255;
	xor.b64  	%rd4091, %rd4090, %rd4088;
	mul.lo.s64 	%rd4092, %rd4091, 1099511628211;
	shr.u64 	%rd4093, %rd4073, 40;
	and.b64  	%rd4094, %rd4093, 255;
	xor.b64  	%rd4095, %rd4094, %rd4092;
	mul.lo.s64 	%rd4096, %rd4095, 1099511628211;
	shr.u64 	%rd4097, %rd4073, 48;
	and.b64  	%rd4098, %rd4097, 255;
	xor.b64  	%rd4099, %rd4098, %rd4096;
	mul.lo.s64 	%rd4100, %rd4099, 1099511628211;
	shr.u64 	%rd4101, %rd4073, 56;
	xor.b64  	%rd4102, %rd4101, %rd4100;
	mul.lo.s64 	%rd37943, %rd4102, 1099511628211;
	add.s64 	%rd37941, %rd37941, 2;
	setp.ne.s64 	%p78, %rd37941, %rd37944;
	@%p78 bra 	$L__BB24_1182;
$L__BB24_1183:
	and.b64  	%rd4103, %rd3822, 1;
	setp.eq.b64 	%p79, %rd4103, 1;
	not.pred 	%p80, %p79;
	@%p80 bra 	$L__BB24_1185;
	shl.b64 	%rd4104, %rd37944, 3;
	add.s64 	%rd4105, %rd38201, %rd4104;
	ld.u64 	%rd4106, [%rd4105];
	and.b64  	%rd4107, %rd4106, 255;
	xor.b64  	%rd4108, %rd4107, %rd37943;
	mul.lo.s64 	%rd4109, %rd4108, 1099511628211;
	shr.u64 	%rd4110, %rd4106, 8;
	and.b64  	%rd4111, %rd4110, 255;
	xor.b64  	%rd4112, %rd4111, %rd4109;
	mul.lo.s64 	%rd4113, %rd4112, 1099511628211;
	shr.u64 	%rd4114, %rd4106, 16;
	and.b64  	%rd4115, %rd4114, 255;
	xor.b64  	%rd4116, %rd4115, %rd4113;
	mul.lo.s64 	%rd4117, %rd4116, 1099511628211;
	shr.u64 	%rd4118, %rd4106, 24;
	and.b64  	%rd4119, %rd4118, 255;
	xor.b64  	%rd4120, %rd4119, %rd4117;
	mul.lo.s64 	%rd4121, %rd4120, 1099511628211;
	shr.u64 	%rd4122, %rd4106, 32;
	and.b64  	%rd4123, %rd4122, 255;
	xor.b64  	%rd4124, %rd4123, %rd4121;
	mul.lo.s64 	%rd4125, %rd4124, 1099511628211;
	shr.u64 	%rd4126, %rd4106, 40;
	and.b64  	%rd4127, %rd4126, 255;
	xor.b64  	%rd4128, %rd4127, %rd4125;
	mul.lo.s64 	%rd4129, %rd4128, 1099511628211;
	shr.u64 	%rd4130, %rd4106, 48;
	and.b64  	%rd4131, %rd4130, 255;
	xor.b64  	%rd4132, %rd4131, %rd4129;
	mul.lo.s64 	%rd4133, %rd4132, 1099511628211;
	shr.u64 	%rd4134, %rd4106, 56;
	xor.b64  	%rd4135, %rd4134, %rd4133;
	mul.lo.s64 	%rd37943, %rd4135, 1099511628211;
$L__BB24_1185:
	setp.eq.s64 	%p81, %rd3822, 0;
	mov.b64 	%rd37949, -3750763034362895579;
	@%p81 bra 	$L__BB24_1191;
	setp.eq.s64 	%p82, %rd1786, 0;
	mov.b64 	%rd37949, -3750763034362895579;
	mov.b64 	%rd37950, 0;
	@%p82 bra 	$L__BB24_1189;
	mov.b64 	%rd37949, -3750763034362895579;
	mov.b64 	%rd37947, 0;
	and.b64  	%rd37950, %rd3822, -2;
$L__BB24_1188:
	shl.b64 	%rd4142, %rd37947, 3;
	add.s64 	%rd4143, %rd1778, %rd4142;
	ld.u64 	%rd4144, [%rd4143];
	and.b64  	%rd4145, %rd4144, 255;
	xor.b64  	%rd4146, %rd4145, %rd37949;
	mul.lo.s64 	%rd4147, %rd4146, 1099511628211;
	shr.u64 	%rd4148, %rd4144, 8;
	and.b64  	%rd4149, %rd4148, 255;
	xor.b64  	%rd4150, %rd4149, %rd4147;
	mul.lo.s64 	%rd4151, %rd4150, 1099511628211;
	shr.u64 	%rd4152, %rd4144, 16;
	and.b64  	%rd4153, %rd4152, 255;
	xor.b64  	%rd4154, %rd4153, %rd4151;
	mul.lo.s64 	%rd4155, %rd4154, 1099511628211;
	shr.u64 	%rd4156, %rd4144, 24;
	and.b64  	%rd4157, %rd4156, 255;
	xor.b64  	%rd4158, %rd4157, %rd4155;
	mul.lo.s64 	%rd4159, %rd4158, 1099511628211;
	shr.u64 	%rd4160, %rd4144, 32;
	and.b64  	%rd4161, %rd4160, 255;
	xor.b64  	%rd4162, %rd4161, %rd4159;
	mul.lo.s64 	%rd4163, %rd4162, 1099511628211;
	shr.u64 	%rd4164, %rd4144, 40;
	and.b64  	%rd4165, %rd4164, 255;
	xor.b64  	%rd4166, %rd4165, %rd4163;
	mul.lo.s64 	%rd4167, %rd4166, 1099511628211;
	shr.u64 	%rd4168, %rd4144, 48;
	and.b64  	%rd4169, %rd4168, 255;
	xor.b64  	%rd4170, %rd4169, %rd4167;
	mul.lo.s64 	%rd4171, %rd4170, 1099511628211;
	shr.u64 	%rd4172, %rd4144, 56;
	xor.b64  	%rd4173, %rd4172, %rd4171;
	mul.lo.s64 	%rd4174, %rd4173, 1099511628211;
	ld.u64 	%rd4175, [%rd4143+8];
	and.b64  	%rd4176, %rd4175, 255;
	xor.b64  	%rd4177, %rd4176, %rd4174;
	mul.lo.s64 	%rd4178, %rd4177, 1099511628211;
	shr.u64 	%rd4179, %rd4175, 8;
	and.b64  	%rd4180, %rd4179, 255;
	xor.b64  	%rd4181, %rd4180, %rd4178;
	mul.lo.s64 	%rd4182, %rd4181, 1099511628211;
	shr.u64 	%rd4183, %rd4175, 16;
	and.b64  	%rd4184, %rd4183, 255;
	xor.b64  	%rd4185, %rd4184, %rd4182;
	mul.lo.s64 	%rd4186, %rd4185, 1099511628211;
	shr.u64 	%rd4187, %rd4175, 24;
	and.b64  	%rd4188, %rd4187, 255;
	xor.b64  	%rd4189, %rd4188, %rd4186;
	mul.lo.s64 	%rd4190, %rd4189, 1099511628211;
	shr.u64 	%rd4191, %rd4175, 32;
	and.b64  	%rd4192, %rd4191, 255;
	xor.b64  	%rd4193, %rd4192, %rd4190;
	mul.lo.s64 	%rd4194, %rd4193, 1099511628211;
	shr.u64 	%rd4195, %rd4175, 40;
	and.b64  	%rd4196, %rd4195, 255;
	xor.b64  	%rd4197, %rd4196, %rd4194;
	mul.lo.s64 	%rd4198, %rd4197, 1099511628211;
	shr.u64 	%rd4199, %rd4175, 48;
	and.b64  	%rd4200, %rd4199, 255;
	xor.b64  	%rd4201, %rd4200, %rd4198;
	mul.lo.s64 	%rd4202, %rd4201, 1099511628211;
	shr.u64 	%rd4203, %rd4175, 56;
	xor.b64  	%rd4204, %rd4203, %rd4202;
	mul.lo.s64 	%rd37949, %rd4204, 1099511628211;
	add.s64 	%rd37947, %rd37947, 2;
	setp.ne.s64 	%p83, %rd37947, %rd37950;
	@%p83 bra 	$L__BB24_1188;
$L__BB24_1189:
	and.b64  	%rd4205, %rd3822, 1;
	setp.eq.b64 	%p84, %rd4205, 1;
	not.pred 	%p85, %p84;
	@%p85 bra 	$L__BB24_1191;
	shl.b64 	%rd4206, %rd37950, 3;
	add.s64 	%rd4207, %rd1778, %rd4206;
	ld.u64 	%rd4208, [%rd4207];
	and.b64  	%rd4209, %rd4208, 255;
	xor.b64  	%rd4210, %rd4209, %rd37949;
	mul.lo.s64 	%rd4211, %rd4210, 1099511628211;
	shr.u64 	%rd4212, %rd4208, 8;
	and.b64  	%rd4213, %rd4212, 255;
	xor.b64  	%rd4214, %rd4213, %rd4211;
	mul.lo.s64 	%rd4215, %rd4214, 1099511628211;
	shr.u64 	%rd4216, %rd4208, 16;
	and.b64  	%rd4217, %rd4216, 255;
	xor.b64  	%rd4218, %rd4217, %rd4215;
	mul.lo.s64 	%rd4219, %rd4218, 1099511628211;
	shr.u64 	%rd4220, %rd4208, 24;
	and.b64  	%rd4221, %rd4220, 255;
	xor.b64  	%rd4222, %rd4221, %rd4219;
	mul.lo.s64 	%rd4223, %rd4222, 1099511628211;
	shr.u64 	%rd4224, %rd4208, 32;
	and.b64  	%rd4225, %rd4224, 255;
	xor.b64  	%rd4226, %rd4225, %rd4223;
	mul.lo.s64 	%rd4227, %rd4226, 1099511628211;
	shr.u64 	%rd4228, %rd4208, 40;
	and.b64  	%rd4229, %rd4228, 255;
	xor.b64  	%rd4230, %rd4229, %rd4227;
	mul.lo.s64 	%rd4231, %rd4230, 1099511628211;
	shr.u64 	%rd4232, %rd4208, 48;
	and.b64  	%rd4233, %rd4232, 255;
	xor.b64  	%rd4234, %rd4233, %rd4231;
	mul.lo.s64 	%rd4235, %rd4234, 1099511628211;
	shr.u64 	%rd4236, %rd4208, 56;
	xor.b64  	%rd4237, %rd4236, %rd4235;
	mul.lo.s64 	%rd37949, %rd4237, 1099511628211;
$L__BB24_1191:
	setp.ge.u64 	%p86, %rd37943, %rd37949;
	mov.u64 	%rd38935, %rd1778;
	mov.u64 	%rd37954, %rd38201;
	@%p86 bra 	$L__BB24_1197;
	bra.uni 	$L__BB24_1196;
$L__BB24_1192:
	setp.eq.s32 	%p87, %r118, 0;
	mov.u64 	%rd38935, %rd1778;
	mov.u64 	%rd37954, %rd38201;
	@%p87 bra 	$L__BB24_1197;
	mov.b64 	%rd37940, 0;
	bra.uni 	$L__BB24_1195;
$L__BB24_1194:
	add.s64 	%rd37940, %rd37940, 1;
	setp.eq.s64 	%p89, %rd37940, %rd1785;
	mov.u64 	%rd38935, %rd1778;
	mov.u64 	%rd37954, %rd38201;
	@%p89 bra 	$L__BB24_1197;
$L__BB24_1195:
	shl.b64 	%rd4239, %rd37940, 3;
	add.s64 	%rd4240, %rd38201, %rd4239;
	ld.u64 	%rd4241, [%rd4240];
	add.s64 	%rd4242, %rd1778, %rd4239;
	ld.u64 	%rd4243, [%rd4242];
	setp.lt.u64 	%p88, %rd4241, %rd4243;
	@%p88 bra 	$L__BB24_1196;
	bra.uni 	$L__BB24_1194;
$L__BB24_1196:
	mov.u64 	%rd38935, %rd1778;
	mov.u64 	%rd37954, %rd1778;
$L__BB24_1197:
	or.b32  	%r211, %r130, 2;
	setp.ge.u32 	%p90, %r211, %r53;
	mov.u64 	%rd38934, %rd37954;
	@%p90 bra 	$L__BB24_1229;
	setp.eq.s64 	%p91, %rd3822, 0;
	mov.b64 	%rd37957, -3750763034362895579;
	@%p91 bra 	$L__BB24_1204;
	setp.eq.s64 	%p92, %rd1786, 0;
	mov.b64 	%rd37957, -3750763034362895579;
	mov.b64 	%rd37958, 0;
	@%p92 bra 	$L__BB24_1202;
	mov.b64 	%rd37957, -3750763034362895579;
	mov.b64 	%rd37955, 0;
	and.b64  	%rd37958, %rd3822, -2;
$L__BB24_1201:
	shl.b64 	%rd4250, %rd37955, 3;
	add.s64 	%rd4251, %rd37954, %rd4250;
	ld.u64 	%rd4252, [%rd4251];
	and.b64  	%rd4253, %rd4252, 255;
	xor.b64  	%rd4254, %rd4253, %rd37957;
	mul.lo.s64 	%rd4255, %rd4254, 1099511628211;
	shr.u64 	%rd4256, %rd4252, 8;
	and.b64  	%rd4257, %rd4256, 255;
	xor.b64  	%rd4258, %rd4257, %rd4255;
	mul.lo.s64 	%rd4259, %rd4258, 1099511628211;
	shr.u64 	%rd4260, %rd4252, 16;
	and.b64  	%rd4261, %rd4260, 255;
	xor.b64  	%rd4262, %rd4261, %rd4259;
	mul.lo.s64 	%rd4263, %rd4262, 1099511628211;
	shr.u64 	%rd4264, %rd4252, 24;
	and.b64  	%rd4265, %rd4264, 255;
	xor.b64  	%rd4266, %rd4265, %rd4263;
	mul.lo.s64 	%rd4267, %rd4266, 1099511628211;
	shr.u64 	%rd4268, %rd4252, 32;
	and.b64  	%rd4269, %rd4268, 255;
	xor.b64  	%rd4270, %rd4269, %rd4267;
	mul.lo.s64 	%rd4271, %rd4270, 1099511628211;
	shr.u64 	%rd4272, %rd4252, 40;
	and.b64  	%rd4273, %rd4272, 255;
	xor.b64  	%rd4274, %rd4273, %rd4271;
	mul.lo.s64 	%rd4275, %rd4274, 1099511628211;
	shr.u64 	%rd4276, %rd4252, 48;
	and.b64  	%rd4277, %rd4276, 255;
	xor.b64  	%rd4278, %rd4277, %rd4275;
	mul.lo.s64 	%rd4279, %rd4278, 1099511628211;
	shr.u64 	%rd4280, %rd4252, 56;
	xor.b64  	%rd4281, %rd4280, %rd4279;
	mul.lo.s64 	%rd4282, %rd4281, 1099511628211;
	ld.u64 	%rd4283, [%rd4251+8];
	and.b64  	%rd4284, %rd4283, 255;
	xor.b64  	%rd4285, %rd4284, %rd4282;
	mul.lo.s64 	%rd4286, %rd4285, 1099511628211;
	shr.u64 	%rd4287, %rd4283, 8;
	and.b64  	%rd4288, %rd4287, 255;
	xor.b64  	%rd4289, %rd4288, %rd4286;
	mul.lo.s64 	%rd4290, %rd4289, 1099511628211;
	shr.u64 	%rd4291, %rd4283, 16;
	and.b64  	%rd4292, %rd4291, 255;
	xor.b64  	%rd4293, %rd4292, %rd4290;
	mul.lo.s64 	%rd4294, %rd4293, 1099511628211;
	shr.u64 	%rd4295, %rd4283, 24;
	and.b64  	%rd4296, %rd4295, 255;
	xor.b64  	%rd4297, %rd4296, %rd4294;
	mul.lo.s64 	%rd4298, %rd4297, 1099511628211;
	shr.u64 	%rd4299, %rd4283, 32;
	and.b64  	%rd4300, %rd4299, 255;
	xor.b64  	%rd4301, %rd4300, %rd4298;
	mul.lo.s64 	%rd4302, %rd4301, 1099511628211;
	shr.u64 	%rd4303, %rd4283, 40;
	and.b64  	%rd4304, %rd4303, 255;
	xor.b64  	%rd4305, %rd4304, %rd4302;
	mul.lo.s64 	%rd4306, %rd4305, 1099511628211;
	shr.u64 	%rd4307, %rd4283, 48;
	and.b64  	%rd4308, %rd4307, 255;
	xor.b64  	%rd4309, %rd4308, %rd4306;
	mul.lo.s64 	%rd4310, %rd4309, 1099511628211;
	shr.u64 	%rd4311, %rd4283, 56;
	xor.b64  	%rd4312, %rd4311, %rd4310;
	mul.lo.s64 	%rd37957, %rd4312, 1099511628211;
	add.s64 	%rd37955, %rd37955, 2;
	setp.ne.s64 	%p93, %rd37955, %rd37958;
	@%p93 bra 	$L__BB24_1201;
$L__BB24_1202:
	and.b64  	%rd4313, %rd3822, 1;
	setp.eq.b64 	%p94, %rd4313, 1;
	not.pred 	%p95, %p94;
	@%p95 bra 	$L__BB24_1204;
	shl.b64 	%rd4314, %rd37958, 3;
	add.s64 	%rd4315, %rd37954, %rd4314;
	ld.u64 	%rd4316, [%rd4315];
	and.b64  	%rd4317, %rd4316, 255;
	xor.b64  	%rd4318, %rd4317, %rd37957;
	mul.lo.s64 	%rd4319, %rd4318, 1099511628211;
	shr.u64 	%rd4320, %rd4316, 8;
	and.b64  	%rd4321, %rd4320, 255;
	xor.b64  	%rd4322, %rd4321, %rd4319;
	mul.lo.s64 	%rd4323, %rd4322, 1099511628211;
	shr.u64 	%rd4324, %rd4316, 16;
	and.b64  	%rd4325, %rd4324, 255;
	xor.b64  	%rd4326, %rd4325, %rd4323;
	mul.lo.s64 	%rd4327, %rd4326, 1099511628211;
	shr.u64 	%rd4328, %rd4316, 24;
	and.b64  	%rd4329, %rd4328, 255;
	xor.b64  	%rd4330, %rd4329, %rd4327;
	mul.lo.s64 	%rd4331, %rd4330, 1099511628211;
	shr.u64 	%rd4332, %rd4316, 32;
	and.b64  	%rd4333, %rd4332, 255;
	xor.b64  	%rd4334, %rd4333, %rd4331;
	mul.lo.s64 	%rd4335, %rd4334, 1099511628211;
	shr.u64 	%rd4336, %rd4316, 40;
	and.b64  	%rd4337, %rd4336, 255;
	xor.b64  	%rd4338, %rd4337, %rd4335;
	mul.lo.s64 	%rd4339, %rd4338, 1099511628211;
	shr.u64 	%rd4340, %rd4316, 48;
	and.b64  	%rd4341, %rd4340, 255;
	xor.b64  	%rd4342, %rd4341, %rd4339;
	mul.lo.s64 	%rd4343, %rd4342, 1099511628211;
	shr.u64 	%rd4344, %rd4316, 56;
	xor.b64  	%rd4345, %rd4344, %rd4343;
	mul.lo.s64 	%rd37957, %rd4345, 1099511628211;
$L__BB24_1204:
	setp.eq.s64 	%p96, %rd3822, 0;
	mov.b64 	%rd37963, -3750763034362895579;
	@%p96 bra 	$L__BB24_1210;
	setp.eq.s64 	%p97, %rd1786, 0;
	mov.b64 	%rd37963, -3750763034362895579;
	mov.b64 	%rd37964, 0;
	@%p97 bra 	$L__BB24_1208;
	mov.b64 	%rd37963, -3750763034362895579;
	mov.b64 	%rd37961, 0;
	and.b64  	%rd37964, %rd3822, -2;
$L__BB24_1207:
	shl.b64 	%rd4352, %rd37961, 3;
	add.s64 	%rd4353, %rd1779, %rd4352;
	ld.u64 	%rd4354, [%rd4353];
	and.b64  	%rd4355, %rd4354, 255;
	xor.b64  	%rd4356, %rd4355, %rd37963;
	mul.lo.s64 	%rd4357, %rd4356, 1099511628211;
	shr.u64 	%rd4358, %rd4354, 8;
	and.b64  	%rd4359, %rd4358, 255;
	xor.b64  	%rd4360, %rd4359, %rd4357;
	mul.lo.s64 	%rd4361, %rd4360, 1099511628211;
	shr.u64 	%rd4362, %rd4354, 16;
	and.b64  	%rd4363, %rd4362, 255;
	xor.b64  	%rd4364, %rd4363, %rd4361;
	mul.lo.s64 	%rd4365, %rd4364, 1099511628211;
	shr.u64 	%rd4366, %rd4354, 24;
	and.b64  	%rd4367, %rd4366, 255;
	xor.b64  	%rd4368, %rd4367, %rd4365;
	mul.lo.s64 	%rd4369, %rd4368, 1099511628211;
	shr.u64 	%rd4370, %rd4354, 32;
	and.b64  	%rd4371, %rd4370, 255;
	xor.b64  	%rd4372, %rd4371, %rd4369;
	mul.lo.s64 	%rd4373, %rd4372, 1099511628211;
	shr.u64 	%rd4374, %rd4354, 40;
	and.b64  	%rd4375, %rd4374, 255;
	xor.b64  	%rd4376, %rd4375, %rd4373;
	mul.lo.s64 	%rd4377, %rd4376, 1099511628211;
	shr.u64 	%rd4378, %rd4354, 48;
	and.b64  	%rd4379, %rd4378, 255;
	xor.b64  	%rd4380, %rd4379, %rd4377;
	mul.lo.s64 	%rd4381, %rd4380, 1099511628211;
	shr.u64 	%rd4382, %rd4354, 56;
	xor.b64  	%rd4383, %rd4382, %rd4381;
	mul.lo.s64 	%rd4384, %rd4383, 1099511628211;
	ld.u64 	%rd4385, [%rd4353+8];
	and.b64  	%rd4386, %rd4385, 255;
	xor.b64  	%rd4387, %rd4386, %rd4384;
	mul.lo.s64 	%rd4388, %rd4387, 1099511628211;
	shr.u64 	%rd4389, %rd4385, 8;
	and.b64  	%rd4390, %rd4389, 255;
	xor.b64  	%rd4391, %rd4390, %rd4388;
	mul.lo.s64 	%rd4392, %rd4391, 1099511628211;
	shr.u64 	%rd4393, %rd4385, 16;
	and.b64  	%rd4394, %rd4393, 255;
	xor.b64  	%rd4395, %rd4394, %rd4392;
	mul.lo.s64 	%rd4396, %rd4395, 1099511628211;
	shr.u64 	%rd4397, %rd4385, 24;
	and.b64  	%rd4398, %rd4397, 255;
	xor.b64  	%rd4399, %rd4398, %rd4396;
	mul.lo.s64 	%rd4400, %rd4399, 1099511628211;
	shr.u64 	%rd4401, %rd4385, 32;
	and.b64  	%rd4402, %rd4401, 255;
	xor.b64  	%rd4403, %rd4402, %rd4400;
	mul.lo.s64 	%rd4404, %rd4403, 1099511628211;
	shr.u64 	%rd4405, %rd4385, 40;
	and.b64  	%rd4406, %rd4405, 255;
	xor.b64  	%rd4407, %rd4406, %rd4404;
	mul.lo.s64 	%rd4408, %rd4407, 1099511628211;
	shr.u64 	%rd4409, %rd4385, 48;
	and.b64  	%rd4410, %rd4409, 255;
	xor.b64  	%rd4411, %rd4410, %rd4408;
	mul.lo.s64 	%rd4412, %rd4411, 1099511628211;
	shr.u64 	%rd4413, %rd4385, 56;
	xor.b64  	%rd4414, %rd4413, %rd4412;
	mul.lo.s64 	%rd37963, %rd4414, 1099511628211;
	add.s64 	%rd37961, %rd37961, 2;
	setp.ne.s64 	%p98, %rd37961, %rd37964;
	@%p98 bra 	$L__BB24_1207;
$L__BB24_1208:
	and.b64  	%rd4415, %rd3822, 1;
	setp.eq.b64 	%p99, %rd4415, 1;
	not.pred 	%p100, %p99;
	@%p100 bra 	$L__BB24_1210;
	shl.b64 	%rd4416, %rd37964, 3;
	add.s64 	%rd4417, %rd1779, %rd4416;
	ld.u64 	%rd4418, [%rd4417];
	and.b64  	%rd4419, %rd4418, 255;
	xor.b64  	%rd4420, %rd4419, %rd37963;
	mul.lo.s64 	%rd4421, %rd4420, 1099511628211;
	shr.u64 	%rd4422, %rd4418, 8;
	and.b64  	%rd4423, %rd4422, 255;
	xor.b64  	%rd4424, %rd4423, %rd4421;
	mul.lo.s64 	%rd4425, %rd4424, 1099511628211;
	shr.u64 	%rd4426, %rd4418, 16;
	and.b64  	%rd4427, %rd4426, 255;
	xor.b64  	%rd4428, %rd4427, %rd4425;
	mul.lo.s64 	%rd4429, %rd4428, 1099511628211;
	shr.u64 	%rd4430, %rd4418, 24;
	and.b64  	%rd4431, %rd4430, 255;
	xor.b64  	%rd4432, %rd4431, %rd4429;
	mul.lo.s64 	%rd4433, %rd4432, 1099511628211;
	shr.u64 	%rd4434, %rd4418, 32;
	and.b64  	%rd4435, %rd4434, 255;
	xor.b64  	%rd4436, %rd4435, %rd4433;
	mul.lo.s64 	%rd4437, %rd4436, 1099511628211;
	shr.u64 	%rd4438, %rd4418, 40;
	and.b64  	%rd4439, %rd4438, 255;
	xor.b64  	%rd4440, %rd4439, %rd4437;
	mul.lo.s64 	%rd4441, %rd4440, 1099511628211;
	shr.u64 	%rd4442, %rd4418, 48;
	and.b64  	%rd4443, %rd4442, 255;
	xor.b64  	%rd4444, %rd4443, %rd4441;
	mul.lo.s64 	%rd4445, %rd4444, 1099511628211;
	shr.u64 	%rd4446, %rd4418, 56;
	xor.b64  	%rd4447, %rd4446, %rd4445;
	mul.lo.s64 	%rd37963, %rd4447, 1099511628211;
$L__BB24_1210:
	setp.eq.s64 	%p101, %rd37957, %rd37963;
	@%p101 bra 	$L__BB24_1225;
	setp.eq.s64 	%p102, %rd3822, 0;
	mov.b64 	%rd37969, -3750763034362895579;
	@%p102 bra 	$L__BB24_1217;
	setp.eq.s64 	%p103, %rd1786, 0;
	mov.b64 	%rd37969, -3750763034362895579;
	mov.b64 	%rd37970, 0;
	@%p103 bra 	$L__BB24_1215;
	mov.b64 	%rd37969, -3750763034362895579;
	mov.b64 	%rd37967, 0;
	and.b64  	%rd37970, %rd3822, -2;
$L__BB24_1214:
	shl.b64 	%rd4454, %rd37967, 3;
	add.s64 	%rd4455, %rd37954, %rd4454;
	ld.u64 	%rd4456, [%rd4455];
	and.b64  	%rd4457, %rd4456, 255;
	xor.b64  	%rd4458, %rd4457, %rd37969;
	mul.lo.s64 	%rd4459, %rd4458, 1099511628211;
	shr.u64 	%rd4460, %rd4456, 8;
	and.b64  	%rd4461, %rd4460, 255;
	xor.b64  	%rd4462, %rd4461, %rd4459;
	mul.lo.s64 	%rd4463, %rd4462, 1099511628211;
	shr.u64 	%rd4464, %rd4456, 16;
	and.b64  	%rd4465, %rd4464, 255;
	xor.b64  	%rd4466, %rd4465, %rd4463;
	mul.lo.s64 	%rd4467, %rd4466, 1099511628211;
	shr.u64 	%rd4468, %rd4456, 24;
	and.b64  	%rd4469, %rd4468, 255;
	xor.b64  	%rd4470, %rd4469, %rd4467;
	mul.lo.s64 	%rd4471, %rd4470, 1099511628211;
	shr.u64 	%rd4472, %rd4456, 32;
	and.b64  	%rd4473, %rd4472, 255;
	xor.b64  	%rd4474, %rd4473, %rd4471;
	mul.lo.s64 	%rd4475, %rd4474, 1099511628211;
	shr.u64 	%rd4476, %rd4456, 40;
	and.b64  	%rd4477, %rd4476, 255;
	xor.b64  	%rd4478, %rd4477, %rd4475;
	mul.lo.s64 	%rd4479, %rd4478, 1099511628211;
	shr.u64 	%rd4480, %rd4456, 48;
	and.b64  	%rd4481, %rd4480, 255;
	xor.b64  	%rd4482, %rd4481, %rd4479;
	mul.lo.s64 	%rd4483, %rd4482, 1099511628211;
	shr.u64 	%rd4484, %rd4456, 56;
	xor.b64  	%rd4485, %rd4484, %rd4483;
	mul.lo.s64 	%rd4486, %rd4485, 1099511628211;
	ld.u64 	%rd4487, [%rd4455+8];
	and.b64  	%rd4488, %rd4487, 255;
	xor.b64  	%rd4489, %rd4488, %rd4486;
	mul.lo.s64 	%rd4490, %rd4489, 1099511628211;
	shr.u64 	%rd4491, %rd4487, 8;
	and.b64  	%rd4492, %rd4491, 255;
	xor.b64  	%rd4493, %rd4492, %rd4490;
	mul.lo.s64 	%rd4494, %rd4493, 1099511628211;
	shr.u64 	%rd4495, %rd4487, 16;
	and.b64  	%rd4496, %rd4495, 255;
	xor.b64  	%rd4497, %rd4496, %rd4494;
	mul.lo.s64 	%rd4498, %rd4497, 1099511628211;
	shr.u64 	%rd4499, %rd4487, 24;
	and.b64  	%rd4500, %rd4499, 255;
	xor.b64  	%rd4501, %rd4500, %rd4498;
	mul.lo.s64 	%rd4502, %rd4501, 1099511628211;
	shr.u64 	%rd4503, %rd4487, 32;
	and.b64  	%rd4504, %rd4503, 255;
	xor.b64  	%rd4505, %rd4504, %rd4502;
	mul.lo.s64 	%rd4506, %rd4505, 1099511628211;
	shr.u64 	%rd4507, %rd4487, 40;
	and.b64  	%rd4508, %rd4507, 255;
	xor.b64  	%rd4509, %rd4508, %rd4506;
	mul.lo.s64 	%rd4510, %rd4509, 1099511628211;
	shr.u64 	%rd4511, %rd4487, 48;
	and.b64  	%rd4512, %rd4511, 255;
	xor.b64  	%rd4513, %rd4512, %rd4510;
	mul.lo.s64 	%rd4514, %rd4513, 1099511628211;
	shr.u64 	%rd4515, %rd4487, 56;
	xor.b64  	%rd4516, %rd4515, %rd4514;
	mul.lo.s64 	%rd37969, %rd4516, 1099511628211;
	add.s64 	%rd37967, %rd37967, 2;
	setp.ne.s64 	%p104, %rd37967, %rd37970;
	@%p104 bra 	$L__BB24_1214;
$L__BB24_1215:
	and.b64  	%rd4517, %rd3822, 1;
	setp.eq.b64 	%p105, %rd4517, 1;
	not.pred 	%p106, %p105;
	@%p106 bra 	$L__BB24_1217;
	shl.b64 	%rd4518, %rd37970, 3;
	add.s64 	%rd4519, %rd37954, %rd4518;
	ld.u64 	%rd4520, [%rd4519];
	and.b64  	%rd4521, %rd4520, 255;
	xor.b64  	%rd4522, %rd4521, %rd37969;
	mul.lo.s64 	%rd4523, %rd4522, 1099511628211;
	shr.u64 	%rd4524, %rd4520, 8;
	and.b64  	%rd4525, %rd4524, 255;
	xor.b64  	%rd4526, %rd4525, %rd4523;
	mul.lo.s64 	%rd4527, %rd4526, 1099511628211;
	shr.u64 	%rd4528, %rd4520, 16;
	and.b64  	%rd4529, %rd4528, 255;
	xor.b64  	%rd4530, %rd4529, %rd4527;
	mul.lo.s64 	%rd4531, %rd4530, 1099511628211;
	shr.u64 	%rd4532, %rd4520, 24;
	and.b64  	%rd4533, %rd4532, 255;
	xor.b64  	%rd4534, %rd4533, %rd4531;
	mul.lo.s64 	%rd4535, %rd4534, 1099511628211;
	shr.u64 	%rd4536, %rd4520, 32;
	and.b64  	%rd4537, %rd4536, 255;
	xor.b64  	%rd4538, %rd4537, %rd4535;
	mul.lo.s64 	%rd4539, %rd4538, 1099511628211;
	shr.u64 	%rd4540, %rd4520, 40;
	and.b64  	%rd4541, %rd4540, 255;
	xor.b64  	%rd4542, %rd4541, %rd4539;
	mul.lo.s64 	%rd4543, %rd4542, 1099511628211;
	shr.u64 	%rd4544, %rd4520, 48;
	and.b64  	%rd4545, %rd4544, 255;
	xor.b64  	%rd4546, %rd4545, %rd4543;
	mul.lo.s64 	%rd4547, %rd4546, 1099511628211;
	shr.u64 	%rd4548, %rd4520, 56;
	xor.b64  	%rd4549, %rd4548, %rd4547;
	mul.lo.s64 	%rd37969, %rd4549, 1099511628211;
$L__BB24_1217:
	setp.eq.s64 	%p107, %rd3822, 0;
	mov.b64 	%rd37975, -3750763034362895579;
	@%p107 bra 	$L__BB24_1223;
	setp.eq.s64 	%p108, %rd1786, 0;
	mov.b64 	%rd37975, -3750763034362895579;
	mov.b64 	%rd37976, 0;
	@%p108 bra 	$L__BB24_1221;
	mov.b64 	%rd37975, -3750763034362895579;
	mov.b64 	%rd37973, 0;
	and.b64  	%rd37976, %rd3822, -2;
$L__BB24_1220:
	shl.b64 	%rd4556, %rd37973, 3;
	add.s64 	%rd4557, %rd1779, %rd4556;
	ld.u64 	%rd4558, [%rd4557];
	and.b64  	%rd4559, %rd4558, 255;
	xor.b64  	%rd4560, %rd4559, %rd37975;
	mul.lo.s64 	%rd4561, %rd4560, 1099511628211;
	shr.u64 	%rd4562, %rd4558, 8;
	and.b64  	%rd4563, %rd4562, 255;
	xor.b64  	%rd4564, %rd4563, %rd4561;
	mul.lo.s64 	%rd4565, %rd4564, 1099511628211;
	shr.u64 	%rd4566, %rd4558, 16;
	and.b64  	%rd4567, %rd4566, 255;
	xor.b64  	%rd4568, %rd4567, %rd4565;
	mul.lo.s64 	%rd4569, %rd4568, 1099511628211;
	shr.u64 	%rd4570, %rd4558, 24;
	and.b64  	%rd4571, %rd4570, 255;
	xor.b64  	%rd4572, %rd4571, %rd4569;
	mul.lo.s64 	%rd4573, %rd4572, 1099511628211;
	shr.u64 	%rd4574, %rd4558, 32;
	and.b64  	%rd4575, %rd4574, 255;
	xor.b64  	%rd4576, %rd4575, %rd4573;
	mul.lo.s64 	%rd4577, %rd4576, 1099511628211;
	shr.u64 	%rd4578, %rd4558, 40;
	and.b64  	%rd4579, %rd4578, 255;
	xor.b64  	%rd4580, %rd4579, %rd4577;
	mul.lo.s64 	%rd4581, %rd4580, 1099511628211;
	shr.u64 	%rd4582, %rd4558, 48;
	and.b64  	%rd4583, %rd4582, 255;
	xor.b64  	%rd4584, %rd4583, %rd4581;
	mul.lo.s64 	%rd4585, %rd4584, 1099511628211;
	shr.u64 	%rd4586, %rd4558, 56;
	xor.b64  	%rd4587, %rd4586, %rd4585;
	mul.lo.s64 	%rd4588, %rd4587, 1099511628211;
	ld.u64 	%rd4589, [%rd4557+8];
	and.b64  	%rd4590, %rd4589, 255;
	xor.b64  	%rd4591, %rd4590, %rd4588;
	mul.lo.s64 	%rd4592, %rd4591, 1099511628211;
	shr.u64 	%rd4593, %rd4589, 8;
	and.b64  	%rd4594, %rd4593, 255;
	xor.b64  	%rd4595, %rd4594, %rd4592;
	mul.lo.s64 	%rd4596, %rd4595, 1099511628211;
	shr.u64 	%rd4597, %rd4589, 16;
	and.b64  	%rd4598, %rd4597, 255;
	xor.b64  	%rd4599, %rd4598, %rd4596;
	mul.lo.s64 	%rd4600, %rd4599, 1099511628211;
	shr.u64 	%rd4601, %rd4589, 24;
	and.b64  	%rd4602, %rd4601, 255;
	xor.b64  	%rd4603, %rd4602, %rd4600;
	mul.lo.s64 	%rd4604, %rd4603, 1099511628211;
	shr.u64 	%rd4605, %rd4589, 32;
	and.b64  	%rd4606, %rd4605, 255;
	xor.b64  	%rd4607, %rd4606, %rd4604;
	mul.lo.s64 	%rd4608, %rd4607, 1099511628211;
	shr.u64 	%rd4609, %rd4589, 40;
	and.b64  	%rd4610, %rd4609, 255;
	xor.b64  	%rd4611, %rd4610, %rd4608;
	mul.lo.s64 	%rd4612, %rd4611, 1099511628211;
	shr.u64 	%rd4613, %rd4589, 48;
	and.b64  	%rd4614, %rd4613, 255;
	xor.b64  	%rd4615, %rd4614, %rd4612;
	mul.lo.s64 	%rd4616, %rd4615, 1099511628211;
	shr.u64 	%rd4617, %rd4589, 56;
	xor.b64  	%rd4618, %rd4617, %rd4616;
	mul.lo.s64 	%rd37975, %rd4618, 1099511628211;
	add.s64 	%rd37973, %rd37973, 2;
	setp.ne.s64 	%p109, %rd37973, %rd37976;
	@%p109 bra 	$L__BB24_1220;
$L__BB24_1221:
	and.b64  	%rd4619, %rd3822, 1;
	setp.eq.b64 	%p110, %rd4619, 1;
	not.pred 	%p111, %p110;
	@%p111 bra 	$L__BB24_1223;
	shl.b64 	%rd4620, %rd37976, 3;
	add.s64 	%rd4621, %rd1779, %rd4620;
	ld.u64 	%rd4622, [%rd4621];
	and.b64  	%rd4623, %rd4622, 255;
	xor.b64  	%rd4624, %rd4623, %rd37975;
	mul.lo.s64 	%rd4625, %rd4624, 1099511628211;
	shr.u64 	%rd4626, %rd4622, 8;
	and.b64  	%rd4627, %rd4626, 255;
	xor.b64  	%rd4628, %rd4627, %rd4625;
	mul.lo.s64 	%rd4629, %rd4628, 1099511628211;
	shr.u64 	%rd4630, %rd4622, 16;
	and.b64  	%rd4631, %rd4630, 255;
	xor.b64  	%rd4632, %rd4631, %rd4629;
	mul.lo.s64 	%rd4633, %rd4632, 1099511628211;
	shr.u64 	%rd4634, %rd4622, 24;
	and.b64  	%rd4635, %rd4634, 255;
	xor.b64  	%rd4636, %rd4635, %rd4633;
	mul.lo.s64 	%rd4637, %rd4636, 1099511628211;
	shr.u64 	%rd4638, %rd4622, 32;
	and.b64  	%rd4639, %rd4638, 255;
	xor.b64  	%rd4640, %rd4639, %rd4637;
	mul.lo.s64 	%rd4641, %rd4640, 1099511628211;
	shr.u64 	%rd4642, %rd4622, 40;
	and.b64  	%rd4643, %rd4642, 255;
	xor.b64  	%rd4644, %rd4643, %rd4641;
	mul.lo.s64 	%rd4645, %rd4644, 1099511628211;
	shr.u64 	%rd4646, %rd4622, 48;
	and.b64  	%rd4647, %rd4646, 255;
	xor.b64  	%rd4648, %rd4647, %rd4645;
	mul.lo.s64 	%rd4649, %rd4648, 1099511628211;
	shr.u64 	%rd4650, %rd4622, 56;
	xor.b64  	%rd4651, %rd4650, %rd4649;
	mul.lo.s64 	%rd37975, %rd4651, 1099511628211;
$L__BB24_1223:
	setp.lt.u64 	%p112, %rd37969, %rd37975;
	mov.u64 	%rd38934, %rd1779;
	@%p112 bra 	$L__BB24_1224;
	bra.uni 	$L__BB24_1229;
$L__BB24_1224:
	mov.u64 	%rd38934, %rd1779;
	mov.u64 	%rd37954, %rd1779;
	bra.uni 	$L__BB24_1229;
$L__BB24_1225:
	setp.eq.s32 	%p113, %r118, 0;
	mov.u64 	%rd38934, %rd1779;
	@%p113 bra 	$L__BB24_1229;
	mov.b64 	%rd37979, 0;
$L__BB24_1227:
	shl.b64 	%rd4653, %rd37979, 3;
	add.s64 	%rd4654, %rd37954, %rd4653;
	ld.u64 	%rd4655, [%rd4654];
	add.s64 	%rd4656, %rd1779, %rd4653;
	ld.u64 	%rd4657, [%rd4656];
	setp.lt.u64 	%p114, %rd4655, %rd4657;
	@%p114 bra 	$L__BB24_1224;
	add.s64 	%rd37979, %rd37979, 1;
	setp.eq.s64 	%p115, %rd37979, %rd1785;
	mov.u64 	%rd38934, %rd1779;
	@%p115 bra 	$L__BB24_1229;
	bra.uni 	$L__BB24_1227;
$L__BB24_1229:
	or.b32  	%r214, %r130, 3;
	setp.ge.u32 	%p116, %r214, %r53;
	mov.u64 	%rd38933, %rd37954;
	@%p116 bra 	$L__BB24_1261;
	setp.eq.s64 	%p117, %rd3822, 0;
	mov.b64 	%rd37984, -3750763034362895579;
	@%p117 bra 	$L__BB24_1236;
	setp.eq.s64 	%p118, %rd1786, 0;
	mov.b64 	%rd37984, -3750763034362895579;
	mov.b64 	%rd37985, 0;
	@%p118 bra 	$L__BB24_1234;
	mov.b64 	%rd37984, -3750763034362895579;
	mov.b64 	%rd37982, 0;
	and.b64  	%rd37985, %rd3822, -2;
$L__BB24_1233:
	shl.b64 	%rd4664, %rd37982, 3;
	add.s64 	%rd4665, %rd37954, %rd4664;
	ld.u64 	%rd4666, [%rd4665];
	and.b64  	%rd4667, %rd4666, 255;
	xor.b64  	%rd4668, %rd4667, %rd37984;
	mul.lo.s64 	%rd4669, %rd4668, 1099511628211;
	shr.u64 	%rd4670, %rd4666, 8;
	and.b64  	%rd4671, %rd4670, 255;
	xor.b64  	%rd4672, %rd4671, %rd4669;
	mul.lo.s64 	%rd4673, %rd4672, 1099511628211;
	shr.u64 	%rd4674, %rd4666, 16;
	and.b64  	%rd4675, %rd4674, 255;
	xor.b64  	%rd4676, %rd4675, %rd4673;
	mul.lo.s64 	%rd4677, %rd4676, 1099511628211;
	shr.u64 	%rd4678, %rd4666, 24;
	and.b64  	%rd4679, %rd4678, 255;
	xor.b64  	%rd4680, %rd4679, %rd4677;
	mul.lo.s64 	%rd4681, %rd4680, 1099511628211;
	shr.u64 	%rd4682, %rd4666, 32;
	and.b64  	%rd4683, %rd4682, 255;
	xor.b64  	%rd4684, %rd4683, %rd4681;
	mul.lo.s64 	%rd4685, %rd4684, 1099511628211;
	shr.u64 	%rd4686, %rd4666, 40;
	and.b64  	%rd4687, %rd4686, 255;
	xor.b64  	%rd4688, %rd4687, %rd4685;
	mul.lo.s64 	%rd4689, %rd4688, 1099511628211;
	shr.u64 	%rd4690, %rd4666, 48;
	and.b64  	%rd4691, %rd4690, 255;
	xor.b64  	%rd4692, %rd4691, %rd4689;
	mul.lo.s64 	%rd4693, %rd4692, 1099511628211;
	shr.u64 	%rd4694, %rd4666, 56;
	xor.b64  	%rd4695, %rd4694, %rd4693;
	mul.lo.s64 	%rd4696, %rd4695, 1099511628211;
	ld.u64 	%rd4697, [%rd4665+8];
	and.b64  	%rd4698, %rd4697, 255;
	xor.b64  	%rd4699, %rd4698, %rd4696;
	mul.lo.s64 	%rd4700, %rd4699, 1099511628211;
	shr.u64 	%rd4701, %rd4697, 8;
	and.b64  	%rd4702, %rd4701, 255;
	xor.b64  	%rd4703, %rd4702, %rd4700;
	mul.lo.s64 	%rd4704, %rd4703, 1099511628211;
	shr.u64 	%rd4705, %rd4697, 16;
	and.b64  	%rd4706, %rd4705, 255;
	xor.b64  	%rd4707, %rd4706, %rd4704;
	mul.lo.s64 	%rd4708, %rd4707, 1099511628211;
	shr.u64 	%rd4709, %rd4697, 24;
	and.b64  	%rd4710, %rd4709, 255;
	xor.b64  	%rd4711, %rd4710, %rd4708;
	mul.lo.s64 	%rd4712, %rd4711, 1099511628211;
	shr.u64 	%rd4713, %rd4697, 32;
	and.b64  	%rd4714, %rd4713, 255;
	xor.b64  	%rd4715, %rd4714, %rd4712;
	mul.lo.s64 	%rd4716, %rd4715, 1099511628211;
	shr.u64 	%rd4717, %rd4697, 40;
	and.b64  	%rd4718, %rd4717, 255;
	xor.b64  	%rd4719, %rd4718, %rd4716;
	mul.lo.s64 	%rd4720, %rd4719, 1099511628211;
	shr.u64 	%rd4721, %rd4697, 48;
	and.b64  	%rd4722, %rd4721, 255;
	xor.b64  	%rd4723, %rd4722, %rd4720;
	mul.lo.s64 	%rd4724, %rd4723, 1099511628211;
	shr.u64 	%rd4725, %rd4697, 56;
	xor.b64  	%rd4726, %rd4725, %rd4724;
	mul.lo.s64 	%rd37984, %rd4726, 1099511628211;
	add.s64 	%rd37982, %rd37982, 2;
	setp.ne.s64 	%p119, %rd37982, %rd37985;
	@%p119 bra 	$L__BB24_1233;
$L__BB24_1234:
	and.b64  	%rd4727, %rd3822, 1;
	setp.eq.b64 	%p120, %rd4727, 1;
	not.pred 	%p121, %p120;
	@%p121 bra 	$L__BB24_1236;
	shl.b64 	%rd4728, %rd37985, 3;
	add.s64 	%rd4729, %rd37954, %rd4728;
	ld.u64 	%rd4730, [%rd4729];
	and.b64  	%rd4731, %rd4730, 255;
	xor.b64  	%rd4732, %rd4731, %rd37984;
	mul.lo.s64 	%rd4733, %rd4732, 1099511628211;
	shr.u64 	%rd4734, %rd4730, 8;
	and.b64  	%rd4735, %rd4734, 255;
	xor.b64  	%rd4736, %rd4735, %rd4733;
	mul.lo.s64 	%rd4737, %rd4736, 1099511628211;
	shr.u64 	%rd4738, %rd4730, 16;
	and.b64  	%rd4739, %rd4738, 255;
	xor.b64  	%rd4740, %rd4739, %rd4737;
	mul.lo.s64 	%rd4741, %rd4740, 1099511628211;
	shr.u64 	%rd4742, %rd4730, 24;
	and.b64  	%rd4743, %rd4742, 255;
	xor.b64  	%rd4744, %rd4743, %rd4741;
	mul.lo.s64 	%rd4745, %rd4744, 1099511628211;
	shr.u64 	%rd4746, %rd4730, 32;
	and.b64  	%rd4747, %rd4746, 255;
	xor.b64  	%rd4748, %rd4747, %rd4745;
	mul.lo.s64 	%rd4749, %rd4748, 1099511628211;
	shr.u64 	%rd4750, %rd4730, 40;
	and.b64  	%rd4751, %rd4750, 255;
	xor.b64  	%rd4752, %rd4751, %rd4749;
	mul.lo.s64 	%rd4753, %rd4752, 1099511628211;
	shr.u64 	%rd4754, %rd4730, 48;
	and.b64  	%rd4755, %rd4754, 255;
	xor.b64  	%rd4756, %rd4755, %rd4753;
	mul.lo.s64 	%rd4757, %rd4756, 1099511628211;
	shr.u64 	%rd4758, %rd4730, 56;
	xor.b64  	%rd4759, %rd4758, %rd4757;
	mul.lo.s64 	%rd37984, %rd4759, 1099511628211;
$L__BB24_1236:
	setp.eq.s64 	%p122, %rd3822, 0;
	mov.b64 	%rd37990, -3750763034362895579;
	@%p122 bra 	$L__BB24_1242;
	setp.eq.s64 	%p123, %rd1786, 0;
	mov.b64 	%rd37990, -3750763034362895579;
	mov.b64 	%rd37991, 0;
	@%p123 bra 	$L__BB24_1240;
	mov.b64 	%rd37990, -3750763034362895579;
	mov.b64 	%rd37988, 0;
	and.b64  	%rd37991, %rd3822, -2;
$L__BB24_1239:
	shl.b64 	%rd4766, %rd37988, 3;
	add.s64 	%rd4767, %rd1780, %rd4766;
	ld.u64 	%rd4768, [%rd4767];
	and.b64  	%rd4769, %rd4768, 255;
	xor.b64  	%rd4770, %rd4769, %rd37990;
	mul.lo.s64 	%rd4771, %rd4770, 1099511628211;
	shr.u64 	%rd4772, %rd4768, 8;
	and.b64  	%rd4773, %rd4772, 255;
	xor.b64  	%rd4774, %rd4773, %rd4771;
	mul.lo.s64 	%rd4775, %rd4774, 1099511628211;
	shr.u64 	%rd4776, %rd4768, 16;
	and.b64  	%rd4777, %rd4776, 255;
	xor.b64  	%rd4778, %rd4777, %rd4775;
	mul.lo.s64 	%rd4779, %rd4778, 1099511628211;
	shr.u64 	%rd4780, %rd4768, 24;
	and.b64  	%rd4781, %rd4780, 255;
	xor.b64  	%rd4782, %rd4781, %rd4779;
	mul.lo.s64 	%rd4783, %rd4782, 1099511628211;
	shr.u64 	%rd4784, %rd4768, 32;
	and.b64  	%rd4785, %rd4784, 255;
	xor.b64  	%rd4786, %rd4785, %rd4783;
	mul.lo.s64 	%rd4787, %rd4786, 1099511628211;
	shr.u64 	%rd4788, %rd4768, 40;
	and.b64  	%rd4789, %rd4788, 255;
	xor.b64  	%rd4790, %rd4789, %rd4787;
	mul.lo.s64 	%rd4791, %rd4790, 1099511628211;
	shr.u64 	%rd4792, %rd4768, 48;
	and.b64  	%rd4793, %rd4792, 255;
	xor.b64  	%rd4794, %rd4793, %rd4791;
	mul.lo.s64 	%rd4795, %rd4794, 1099511628211;
	shr.u64 	%rd4796, %rd4768, 56;
	xor.b64  	%rd4797, %rd4796, %rd4795;
	mul.lo.s64 	%rd4798, %rd4797, 1099511628211;
	ld.u64 	%rd4799, [%rd4767+8];
	and.b64  	%rd4800, %rd4799, 255;
	xor.b64  	%rd4801, %rd4800, %rd4798;
	mul.lo.s64 	%rd4802, %rd4801, 1099511628211;
	shr.u64 	%rd4803, %rd4799, 8;
	and.b64  	%rd4804, %rd4803, 255;
	xor.b64  	%rd4805, %rd4804, %rd4802;
	mul.lo.s64 	%rd4806, %rd4805, 1099511628211;
	shr.u64 	%rd4807, %rd4799, 16;
	and.b64  	%rd4808, %rd4807, 255;
	xor.b64  	%rd4809, %rd4808, %rd4806;
	mul.lo.s64 	%rd4810, %rd4809, 1099511628211;
	shr.u64 	%rd4811, %rd4799, 24;
	and.b64  	%rd4812, %rd4811, 255;
	xor.b64  	%rd4813, %rd4812, %rd4810;
	mul.lo.s64 	%rd4814, %rd4813, 1099511628211;
	shr.u64 	%rd4815, %rd4799, 32;
	and.b64  	%rd4816, %rd4815, 255;
	xor.b64  	%rd4817, %rd4816, %rd4814;
	mul.lo.s64 	%rd4818, %rd4817, 1099511628211;
	shr.u64 	%rd4819, %rd4799, 40;
	and.b64  	%rd4820, %rd4819, 255;
	xor.b64  	%rd4821, %rd4820, %rd4818;
	mul.lo.s64 	%rd4822, %rd4821, 1099511628211;
	shr.u64 	%rd4823, %rd4799, 48;
	and.b64  	%rd4824, %rd4823, 255;
	xor.b64  	%rd4825, %rd4824, %rd4822;
	mul.lo.s64 	%rd4826, %rd4825, 1099511628211;
	shr.u64 	%rd4827, %rd4799, 56;
	xor.b64  	%rd4828, %rd4827, %rd4826;
	mul.lo.s64 	%rd37990, %rd4828, 1099511628211;
	add.s64 	%rd37988, %rd37988, 2;
	setp.ne.s64 	%p124, %rd37988, %rd37991;
	@%p124 bra 	$L__BB24_1239;
$L__BB24_1240:
	and.b64  	%rd4829, %rd3822, 1;
	setp.eq.b64 	%p125, %rd4829, 1;
	not.pred 	%p126, %p125;
	@%p126 bra 	$L__BB24_1242;
	shl.b64 	%rd4830, %rd37991, 3;
	add.s64 	%rd4831, %rd1780, %rd4830;
	ld.u64 	%rd4832, [%rd4831];
	and.b64  	%rd4833, %rd4832, 255;
	xor.b64  	%rd4834, %rd4833, %rd37990;
	mul.lo.s64 	%rd4835, %rd4834, 1099511628211;
	shr.u64 	%rd4836, %rd4832, 8;
	and.b64  	%rd4837, %rd4836, 255;
	xor.b64  	%rd4838, %rd4837, %rd4835;
	mul.lo.s64 	%rd4839, %rd4838, 1099511628211;
	shr.u64 	%rd4840, %rd4832, 16;
	and.b64  	%rd4841, %rd4840, 255;
	xor.b64  	%rd4842, %rd4841, %rd4839;
	mul.lo.s64 	%rd4843, %rd4842, 1099511628211;
	shr.u64 	%rd4844, %rd4832, 24;
	and.b64  	%rd4845, %rd4844, 255;
	xor.b64  	%rd4846, %rd4845, %rd4843;
	mul.lo.s64 	%rd4847, %rd4846, 1099511628211;
	shr.u64 	%rd4848, %rd4832, 32;
	and.b64  	%rd4849, %rd4848, 255;
	xor.b64  	%rd4850, %rd4849, %rd4847;
	mul.lo.s64 	%rd4851, %rd4850, 1099511628211;
	shr.u64 	%rd4852, %rd4832, 40;
	and.b64  	%rd4853, %rd4852, 255;
	xor.b64  	%rd4854, %rd4853, %rd4851;
	mul.lo.s64 	%rd4855, %rd4854, 1099511628211;
	shr.u64 	%rd4856, %rd4832, 48;
	and.b64  	%rd4857, %rd4856, 255;
	xor.b64  	%rd4858, %rd4857, %rd4855;
	mul.lo.s64 	%rd4859, %rd4858, 1099511628211;
	shr.u64 	%rd4860, %rd4832, 56;
	xor.b64  	%rd4861, %rd4860, %rd4859;
	mul.lo.s64 	%rd37990, %rd4861, 1099511628211;
$L__BB24_1242:
	setp.eq.s64 	%p127, %rd37984, %rd37990;
	@%p127 bra 	$L__BB24_1257;
	setp.eq.s64 	%p128, %rd3822, 0;
	mov.b64 	%rd37996, -3750763034362895579;
	@%p128 bra 	$L__BB24_1249;
	setp.eq.s64 	%p129, %rd1786, 0;
	mov.b64 	%rd37996, -3750763034362895579;
	mov.b64 	%rd37997, 0;
	@%p129 bra 	$L__BB24_1247;
	mov.b64 	%rd37996, -3750763034362895579;
	mov.b64 	%rd37994, 0;
	and.b64  	%rd37997, %rd3822, -2;
$L__BB24_1246:
	shl.b64 	%rd4868, %rd37994, 3;
	add.s64 	%rd4869, %rd37954, %rd4868;
	ld.u64 	%rd4870, [%rd4869];
	and.b64  	%rd4871, %rd4870, 255;
	xor.b64  	%rd4872, %rd4871, %rd37996;
	mul.lo.s64 	%rd4873, %rd4872, 1099511628211;
	shr.u64 	%rd4874, %rd4870, 8;
	and.b64  	%rd4875, %rd4874, 255;
	xor.b64  	%rd4876, %rd4875, %rd4873;
	mul.lo.s64 	%rd4877, %rd4876, 1099511628211;
	shr.u64 	%rd4878, %rd4870, 16;
	and.b64  	%rd4879, %rd4878, 255;
	xor.b64  	%rd4880, %rd4879, %rd4877;
	mul.lo.s64 	%rd4881, %rd4880, 1099511628211;
	shr.u64 	%rd4882, %rd4870, 24;
	and.b64  	%rd4883, %rd4882, 255;
	xor.b64  	%rd4884, %rd4883, %rd4881;
	mul.lo.s64 	%rd4885, %rd4884, 1099511628211;
	shr.u64 	%rd4886, %rd4870, 32;
	and.b64  	%rd4887, %rd4886, 255;
	xor.b64  	%rd4888, %rd4887, %rd4885;
	mul.lo.s64 	%rd4889, %rd4888, 1099511628211;
	shr.u64 	%rd4890, %rd4870, 40;
	and.b64  	%rd4891, %rd4890, 255;
	xor.b64  	%rd4892, %rd4891, %rd4889;
	mul.lo.s64 	%rd4893, %rd4892, 1099511628211;
	shr.u64 	%rd4894, %rd4870, 48;
	and.b64  	%rd4895, %rd4894, 255;
	xor.b64  	%rd4896, %rd4895, %rd4893;
	mul.lo.s64 	%rd4897, %rd4896, 1099511628211;
	shr.u64 	%rd4898, %rd4870, 56;
	xor.b64  	%rd4899, %rd4898, %rd4897;
	mul.lo.s64 	%rd4900, %rd4899, 1099511628211;
	ld.u64 	%rd4901, [%rd4869+8];
	and.b64  	%rd4902, %rd4901, 255;
	xor.b64  	%rd4903, %rd4902, %rd4900;
	mul.lo.s64 	%rd4904, %rd4903, 1099511628211;
	shr.u64 	%rd4905, %rd4901, 8;
	and.b64  	%rd4906, %rd4905, 255;
	xor.b64  	%rd4907, %rd4906, %rd4904;
	mul.lo.s64 	%rd4908, %rd4907, 1099511628211;
	shr.u64 	%rd4909, %rd4901, 16;
	and.b64  	%rd4910, %rd4909, 255;
	xor.b64  	%rd4911, %rd4910, %rd4908;
	mul.lo.s64 	%rd4912, %rd4911, 1099511628211;
	shr.u64 	%rd4913, %rd4901, 24;
	and.b64  	%rd4914, %rd4913, 255;
	xor.b64  	%rd4915, %rd4914, %rd4912;
	mul.lo.s64 	%rd4916, %rd4915, 1099511628211;
	shr.u64 	%rd4917, %rd4901, 32;
	and.b64  	%rd4918, %rd4917, 255;
	xor.b64  	%rd4919, %rd4918, %rd4916;
	mul.lo.s64 	%rd4920, %rd4919, 1099511628211;
	shr.u64 	%rd4921, %rd4901, 40;
	and.b64  	%rd4922, %rd4921, 255;
	xor.b64  	%rd4923, %rd4922, %rd4920;
	mul.lo.s64 	%rd4924, %rd4923, 1099511628211;
	shr.u64 	%rd4925, %rd4901, 48;
	and.b64  	%rd4926, %rd4925, 255;
	xor.b64  	%rd4927, %rd4926, %rd4924;
	mul.lo.s64 	%rd4928, %rd4927, 1099511628211;
	shr.u64 	%rd4929, %rd4901, 56;
	xor.b64  	%rd4930, %rd4929, %rd4928;
	mul.lo.s64 	%rd37996, %rd4930, 1099511628211;
	add.s64 	%rd37994, %rd37994, 2;
	setp.ne.s64 	%p130, %rd37994, %rd37997;
	@%p130 bra 	$L__BB24_1246;
$L__BB24_1247:
	and.b64  	%rd4931, %rd3822, 1;
	setp.eq.b64 	%p131, %rd4931, 1;
	not.pred 	%p132, %p131;
	@%p132 bra 	$L__BB24_1249;
	shl.b64 	%rd4932, %rd37997, 3;
	add.s64 	%rd4933, %rd37954, %rd4932;
	ld.u64 	%rd4934, [%rd4933];
	and.b64  	%rd4935, %rd4934, 255;
	xor.b64  	%rd4936, %rd4935, %rd37996;
	mul.lo.s64 	%rd4937, %rd4936, 1099511628211;
	shr.u64 	%rd4938, %rd4934, 8;
	and.b64  	%rd4939, %rd4938, 255;
	xor.b64  	%rd4940, %rd4939, %rd4937;
	mul.lo.s64 	%rd4941, %rd4940, 1099511628211;
	shr.u64 	%rd4942, %rd4934, 16;
	and.b64  	%rd4943, %rd4942, 255;
	xor.b64  	%rd4944, %rd4943, %rd4941;
	mul.lo.s64 	%rd4945, %rd4944, 1099511628211;
	shr.u64 	%rd4946, %rd4934, 24;
	and.b64  	%rd4947, %rd4946, 255;
	xor.b64  	%rd4948, %rd4947, %rd4945;
	mul.lo.s64 	%rd4949, %rd4948, 1099511628211;
	shr.u64 	%rd4950, %rd4934, 32;
	and.b64  	%rd4951, %rd4950, 255;
	xor.b64  	%rd4952, %rd4951, %rd4949;
	mul.lo.s64 	%rd4953, %rd4952, 1099511628211;
	shr.u64 	%rd4954, %rd4934, 40;
	and.b64  	%rd4955, %rd4954, 255;
	xor.b64  	%rd4956, %rd4955, %rd4953;
	mul.lo.s64 	%rd4957, %rd4956, 1099511628211;
	shr.u64 	%rd4958, %rd4934, 48;
	and.b64  	%rd4959, %rd4958, 255;
	xor.b64  	%rd4960, %rd4959, %rd4957;
	mul.lo.s64 	%rd4961, %rd4960, 1099511628211;
	shr.u64 	%rd4962, %rd4934, 56;
	xor.b64  	%rd4963, %rd4962, %rd4961;
	mul.lo.s64 	%rd37996, %rd4963, 1099511628211;
$L__BB24_1249:
	setp.eq.s64 	%p133, %rd3822, 0;
	mov.b64 	%rd38002, -3750763034362895579;
	@%p133 bra 	$L__BB24_1255;
	setp.eq.s64 	%p134, %rd1786, 0;
	mov.b64 	%rd38002, -3750763034362895579;
	mov.b64 	%rd38003, 0;
	@%p134 bra 	$L__BB24_1253;
	mov.b64 	%rd38002, -3750763034362895579;
	mov.b64 	%rd38000, 0;
	and.b64  	%rd38003, %rd3822, -2;
$L__BB24_1252:
	shl.b64 	%rd4970, %rd38000, 3;
	add.s64 	%rd4971, %rd1780, %rd4970;
	ld.u64 	%rd4972, [%rd4971];
	and.b64  	%rd4973, %rd4972, 255;
	xor.b64  	%rd4974, %rd4973, %rd38002;
	mul.lo.s64 	%rd4975, %rd4974, 1099511628211;
	shr.u64 	%rd4976, %rd4972, 8;
	and.b64  	%rd4977, %rd4976, 255;
	xor.b64  	%rd4978, %rd4977, %rd4975;
	mul.lo.s64 	%rd4979, %rd4978, 1099511628211;
	shr.u64 	%rd4980, %rd4972, 16;
	and.b64  	%rd4981, %rd4980, 255;
	xor.b64  	%rd4982, %rd4981, %rd4979;
	mul.lo.s64 	%rd4983, %rd4982, 1099511628211;
	shr.u64 	%rd4984, %rd4972, 24;
	and.b64  	%rd4985, %rd4984, 255;
	xor.b64  	%rd4986, %rd4985, %rd4983;
	mul.lo.s64 	%rd4987, %rd4986, 1099511628211;
	shr.u64 	%rd4988, %rd4972, 32;
	and.b64  	%rd4989, %rd4988, 255;
	xor.b64  	%rd4990, %rd4989, %rd4987;
	mul.lo.s64 	%rd4991, %rd4990, 1099511628211;
	shr.u64 	%rd4992, %rd4972, 40;
	and.b64  	%rd4993, %rd4992, 255;
	xor.b64  	%rd4994, %rd4993, %rd4991;
	mul.lo.s64 	%rd4995, %rd4994, 1099511628211;
	shr.u64 	%rd4996, %rd4972, 48;
	and.b64  	%rd4997, %rd4996, 255;
	xor.b64  	%rd4998, %rd4997, %rd4995;
	mul.lo.s64 	%rd4999, %rd4998, 1099511628211;
	shr.u64 	%rd5000, %rd4972, 56;
	xor.b64  	%rd5001, %rd5000, %rd4999;
	mul.lo.s64 	%rd5002, %rd5001, 1099511628211;
	ld.u64 	%rd5003, [%rd4971+8];
	and.b64  	%rd5004, %rd5003, 255;
	xor.b64  	%rd5005, %rd5004, %rd5002;
	mul.lo.s64 	%rd5006, %rd5005, 1099511628211;
	shr.u64 	%rd5007, %rd5003, 8;
	and.b64  	%rd5008, %rd5007, 255;
	xor.b64  	%rd5009, %rd5008, %rd5006;
	mul.lo.s64 	%rd5010, %rd5009, 1099511628211;
	shr.u64 	%rd5011, %rd5003, 16;
	and.b64  	%rd5012, %rd5011, 255;
	xor.b64  	%rd5013, %rd5012, %rd5010;
	mul.lo.s64 	%rd5014, %rd5013, 1099511628211;
	shr.u64 	%rd5015, %rd5003, 24;
	and.b64  	%rd5016, %rd5015, 255;
	xor.b64  	%rd5017, %rd5016, %rd5014;
	mul.lo.s64 	%rd5018, %rd5017, 1099511628211;
	shr.u64 	%rd5019, %rd5003, 32;
	and.b64  	%rd5020, %rd5019, 255;
	xor.b64  	%rd5021, %rd5020, %rd5018;
	mul.lo.s64 	%rd5022, %rd5021, 1099511628211;
	shr.u64 	%rd5023, %rd5003, 40;
	and.b64  	%rd5024, %rd5023, 255;
	xor.b64  	%rd5025, %rd5024, %rd5022;
	mul.lo.s64 	%rd5026, %rd5025, 1099511628211;
	shr.u64 	%rd5027, %rd5003, 48;
	and.b64  	%rd5028, %rd5027, 255;
	xor.b64  	%rd5029, %rd5028, %rd5026;
	mul.lo.s64 	%rd5030, %rd5029, 1099511628211;
	shr.u64 	%rd5031, %rd5003, 56;
	xor.b64  	%rd5032, %rd5031, %rd5030;
	mul.lo.s64 	%rd38002, %rd5032, 1099511628211;
	add.s64 	%rd38000, %rd38000, 2;
	setp.ne.s64 	%p135, %rd38000, %rd38003;
	@%p135 bra 	$L__BB24_1252;
$L__BB24_1253:
	and.b64  	%rd5033, %rd3822, 1;
	setp.eq.b64 	%p136, %rd5033, 1;
	not.pred 	%p137, %p136;
	@%p137 bra 	$L__BB24_1255;
	shl.b64 	%rd5034, %rd38003, 3;
	add.s64 	%rd5035, %rd1780, %rd5034;
	ld.u64 	%rd5036, [%rd5035];
	and.b64  	%rd5037, %rd5036, 255;
	xor.b64  	%rd5038, %rd5037, %rd38002;
	mul.lo.s64 	%rd5039, %rd5038, 1099511628211;
	shr.u64 	%rd5040, %rd5036, 8;
	and.b64  	%rd5041, %rd5040, 255;
	xor.b64  	%rd5042, %rd5041, %rd5039;
	mul.lo.s64 	%rd5043, %rd5042, 1099511628211;
	shr.u64 	%rd5044, %rd5036, 16;
	and.b64  	%rd5045, %rd5044, 255;
	xor.b64  	%rd5046, %rd5045, %rd5043;
	mul.lo.s64 	%rd5047, %rd5046, 1099511628211;
	shr.u64 	%rd5048, %rd5036, 24;
	and.b64  	%rd5049, %rd5048, 255;
	xor.b64  	%rd5050, %rd5049, %rd5047;
	mul.lo.s64 	%rd5051, %rd5050, 1099511628211;
	shr.u64 	%rd5052, %rd5036, 32;
	and.b64  	%rd5053, %rd5052, 255;
	xor.b64  	%rd5054, %rd5053, %rd5051;
	mul.lo.s64 	%rd5055, %rd5054, 1099511628211;
	shr.u64 	%rd5056, %rd5036, 40;
	and.b64  	%rd5057, %rd5056, 255;
	xor.b64  	%rd5058, %rd5057, %rd5055;
	mul.lo.s64 	%rd5059, %rd5058, 1099511628211;
	shr.u64 	%rd5060, %rd5036, 48;
	and.b64  	%rd5061, %rd5060, 255;
	xor.b64  	%rd5062, %rd5061, %rd5059;
	mul.lo.s64 	%rd5063, %rd5062, 1099511628211;
	shr.u64 	%rd5064, %rd5036, 56;
	xor.b64  	%rd5065, %rd5064, %rd5063;
	mul.lo.s64 	%rd38002, %rd5065, 1099511628211;
$L__BB24_1255:
	setp.lt.u64 	%p138, %rd37996, %rd38002;
	mov.u64 	%rd38933, %rd1780;
	@%p138 bra 	$L__BB24_1256;
	bra.uni 	$L__BB24_1261;
$L__BB24_1256:
	mov.u64 	%rd38933, %rd1780;
	mov.u64 	%rd37954, %rd1780;
	bra.uni 	$L__BB24_1261;
$L__BB24_1257:
	setp.eq.s32 	%p139, %r118, 0;
	mov.u64 	%rd38933, %rd1780;
	@%p139 bra 	$L__BB24_1261;
	mov.b64 	%rd38006, 0;
$L__BB24_1259:
	shl.b64 	%rd5067, %rd38006, 3;
	add.s64 	%rd5068, %rd37954, %rd5067;
	ld.u64 	%rd5069, [%rd5068];
	add.s64 	%rd5070, %rd1780, %rd5067;
	ld.u64 	%rd5071, [%rd5070];
	setp.lt.u64 	%p140, %rd5069, %rd5071;
	@%p140 bra 	$L__BB24_1256;
	add.s64 	%rd38006, %rd38006, 1;
	setp.eq.s64 	%p141, %rd38006, %rd1785;
	mov.u64 	%rd38933, %rd1780;
	@%p141 bra 	$L__BB24_1261;
	bra.uni 	$L__BB24_1259;
$L__BB24_1261:
	or.b32  	%r217, %r130, 4;
	setp.ge.u32 	%p142, %r217, %r53;
	mov.u64 	%rd38932, %rd37954;
	@%p142 bra 	$L__BB24_1293;
	setp.eq.s64 	%p143, %rd3822, 0;
	mov.b64 	%rd38011, -3750763034362895579;
	@%p143 bra 	$L__BB24_1268;
	setp.eq.s64 	%p144, %rd1786, 0;
	mov.b64 	%rd38011, -3750763034362895579;
	mov.b64 	%rd38012, 0;
	@%p144 bra 	$L__BB24_1266;
	mov.b64 	%rd38011, -3750763034362895579;
	mov.b64 	%rd38009, 0;
	and.b64  	%rd38012, %rd3822, -2;
$L__BB24_1265:
	shl.b64 	%rd5078, %rd38009, 3;
	add.s64 	%rd5079, %rd37954, %rd5078;
	ld.u64 	%rd5080, [%rd5079];
	and.b64  	%rd5081, %rd5080, 255;
	xor.b64  	%rd5082, %rd5081, %rd38011;
	mul.lo.s64 	%rd5083, %rd5082, 1099511628211;
	shr.u64 	%rd5084, %rd5080, 8;
	and.b64  	%rd5085, %rd5084, 255;
	xor.b64  	%rd5086, %rd5085, %rd5083;
	mul.lo.s64 	%rd5087, %rd5086, 1099511628211;
	shr.u64 	%rd5088, %rd5080, 16;
	and.b64  	%rd5089, %rd5088, 255;
	xor.b64  	%rd5090, %rd5089, %rd5087;
	mul.lo.s64 	%rd5091, %rd5090, 1099511628211;
	shr.u64 	%rd5092, %rd5080, 24;
	and.b64  	%rd5093, %rd5092, 255;
	xor.b64  	%rd5094, %rd5093, %rd5091;
	mul.lo.s64 	%rd5095, %rd5094, 1099511628211;
	shr.u64 	%rd5096, %rd5080, 32;
	and.b64  	%rd5097, %rd5096, 255;
	xor.b64  	%rd5098, %rd5097, %rd5095;
	mul.lo.s64 	%rd5099, %rd5098, 1099511628211;
	shr.u64 	%rd5100, %rd5080, 40;
	and.b64  	%rd5101, %rd5100, 255;
	xor.b64  	%rd5102, %rd5101, %rd5099;
	mul.lo.s64 	%rd5103, %rd5102, 1099511628211;
	shr.u64 	%rd5104, %rd5080, 48;
	and.b64  	%rd5105, %rd5104, 255;
	xor.b64  	%rd5106, %rd5105, %rd5103;
	mul.lo.s64 	%rd5107, %rd5106, 1099511628211;
	shr.u64 	%rd5108, %rd5080, 56;
	xor.b64  	%rd5109, %rd5108, %rd5107;
	mul.lo.s64 	%rd5110, %rd5109, 1099511628211;
	ld.u64 	%rd5111, [%rd5079+8];
	and.b64  	%rd5112, %rd5111, 255;
	xor.b64  	%rd5113, %rd5112, %rd5110;
	mul.lo.s64 	%rd5114, %rd5113, 1099511628211;
	shr.u64 	%rd5115, %rd5111, 8;
	and.b64  	%rd5116, %rd5115, 255;
	xor.b64  	%rd5117, %rd5116, %rd5114;
	mul.lo.s64 	%rd5118, %rd5117, 1099511628211;
	shr.u64 	%rd5119, %rd5111, 16;
	and.b64  	%rd5120, %rd5119, 255;
	xor.b64  	%rd5121, %rd5120, %rd5118;
	mul.lo.s64 	%rd5122, %rd5121, 1099511628211;
	shr.u64 	%rd5123, %rd5111, 24;
	and.b64  	%rd5124, %rd5123, 255;
	xor.b64  	%rd5125, %rd5124, %rd5122;
	mul.lo.s64 	%rd5126, %rd5125, 1099511628211;
	shr.u64 	%rd5127, %rd5111, 32;
	and.b64  	%rd5128, %rd5127, 255;
	xor.b64  	%rd5129, %rd5128, %rd5126;
	mul.lo.s64 	%rd5130, %rd5129, 1099511628211;
	shr.u64 	%rd5131, %rd5111, 40;
	and.b64  	%rd5132, %rd5131, 255;
	xor.b64  	%rd5133, %rd5132, %rd5130;
	mul.lo.s64 	%rd5134, %rd5133, 1099511628211;
	shr.u64 	%rd5135, %rd5111, 48;
	and.b64  	%rd5136, %rd5135, 255;
	xor.b64  	%rd5137, %rd5136, %rd5134;
	mul.lo.s64 	%rd5138, %rd5137, 1099511628211;
	shr.u64 	%rd5139, %rd5111, 56;
	xor.b64  	%rd5140, %rd5139, %rd5138;
	mul.lo.s64 	%rd38011, %rd5140, 1099511628211;
	add.s64 	%rd38009, %rd38009, 2;
	setp.ne.s64 	%p145, %rd38009, %rd38012;
	@%p145 bra 	$L__BB24_1265;
$L__BB24_1266:
	and.b64  	%rd5141, %rd3822, 1;
	setp.eq.b64 	%p146, %rd5141, 1;
	not.pred 	%p147, %p146;
	@%p147 bra 	$L__BB24_1268;
	shl.b64 	%rd5142, %rd38012, 3;
	add.s64 	%rd5143, %rd37954, %rd5142;
	ld.u64 	%rd5144, [%rd5143];
	and.b64  	%rd5145, %rd5144, 255;
	xor.b64  	%rd5146, %rd5145, %rd38011;
	mul.lo.s64 	%rd5147, %rd5146, 1099511628211;
	shr.u64 	%rd5148, %rd5144, 8;
	and.b64  	%rd5149, %rd5148, 255;
	xor.b64  	%rd5150, %rd5149, %rd5147;
	mul.lo.s64 	%rd5151, %rd5150, 1099511628211;
	shr.u64 	%rd5152, %rd5144, 16;
	and.b64  	%rd5153, %rd5152, 255;
	xor.b64  	%rd5154, %rd5153, %rd5151;
	mul.lo.s64 	%rd5155, %rd5154, 1099511628211;
	shr.u64 	%rd5156, %rd5144, 24;
	and.b64  	%rd5157, %rd5156, 255;
	xor.b64  	%rd5158, %rd5157, %rd5155;
	mul.lo.s64 	%rd5159, %rd5158, 1099511628211;
	shr.u64 	%rd5160, %rd5144, 32;
	and.b64  	%rd5161, %rd5160, 255;
	xor.b64  	%rd5162, %rd5161, %rd5159;
	mul.lo.s64 	%rd5163, %rd5162, 1099511628211;
	shr.u64 	%rd5164, %rd5144, 40;
	and.b64  	%rd5165, %rd5164, 255;
	xor.b64  	%rd5166, %rd5165, %rd5163;
	mul.lo.s64 	%rd5167, %rd5166, 1099511628211;
	shr.u64 	%rd5168, %rd5144, 48;
	and.b64  	%rd5169, %rd5168, 255;
	xor.b64  	%rd5170, %rd5169, %rd5167;
	mul.lo.s64 	%rd5171, %rd5170, 1099511628211;
	shr.u64 	%rd5172, %rd5144, 56;
	xor.b64  	%rd5173, %rd5172, %rd5171;
	mul.lo.s64 	%rd38011, %rd5173, 1099511628211;
$L__BB24_1268:
	setp.eq.s64 	%p148, %rd3822, 0;
	mov.b64 	%rd38017, -3750763034362895579;
	@%p148 bra 	$L__BB24_1274;
	setp.eq.s64 	%p149, %rd1786, 0;
	mov.b64 	%rd38017, -3750763034362895579;
	mov.b64 	%rd38018, 0;
	@%p149 bra 	$L__BB24_1272;
	mov.b64 	%rd38017, -3750763034362895579;
	mov.b64 	%rd38015, 0;
	and.b64  	%rd38018, %rd3822, -2;
$L__BB24_1271:
	shl.b64 	%rd5180, %rd38015, 3;
	add.s64 	%rd5181, %rd1781, %rd5180;
	ld.u64 	%rd5182, [%rd5181];
	and.b64  	%rd5183, %rd5182, 255;
	xor.b64  	%rd5184, %rd5183, %rd38017;
	mul.lo.s64 	%rd5185, %rd5184, 1099511628211;
	shr.u64 	%rd5186, %rd5182, 8;
	and.b64  	%rd5187, %rd5186, 255;
	xor.b64  	%rd5188, %rd5187, %rd5185;
	mul.lo.s64 	%rd5189, %rd5188, 1099511628211;
	shr.u64 	%rd5190, %rd5182, 16;
	and.b64  	%rd5191, %rd5190, 255;
	xor.b64  	%rd5192, %rd5191, %rd5189;
	mul.lo.s64 	%rd5193, %rd5192, 1099511628211;
	shr.u64 	%rd5194, %rd5182, 24;
	and.b64  	%rd5195, %rd5194, 255;
	xor.b64  	%rd5196, %rd5195, %rd5193;
	mul.lo.s64 	%rd5197, %rd5196, 1099511628211;
	shr.u64 	%rd5198, %rd5182, 32;
	and.b64  	%rd5199, %rd5198, 255;
	xor.b64  	%rd5200, %rd5199, %rd5197;
	mul.lo.s64 	%rd5201, %rd5200, 1099511628211;
	shr.u64 	%rd5202, %rd5182, 40;
	and.b64  	%rd5203, %rd5202, 255;
	xor.b64  	%rd5204, %rd5203, %rd5201;
	mul.lo.s64 	%rd5205, %rd5204, 1099511628211;
	shr.u64 	%rd5206, %rd5182, 48;
	and.b64  	%rd5207, %rd5206, 255;
	xor.b64  	%rd5208, %rd5207, %rd5205;
	mul.lo.s64 	%rd5209, %rd5208, 1099511628211;
	shr.u64 	%rd5210, %rd5182, 56;
	xor.b64  	%rd5211, %rd5210, %rd5209;
	mul.lo.s64 	%rd5212, %rd5211, 1099511628211;
	ld.u64 	%rd5213, [%rd5181+8];
	and.b64  	%rd5214, %rd5213, 255;
	xor.b64  	%rd5215, %rd5214, %rd5212;
	mul.lo.s64 	%rd5216, %rd5215, 1099511628211;
	shr.u64 	%rd5217, %rd5213, 8;
	and.b64  	%rd5218, %rd5217, 255;
	xor.b64  	%rd5219, %rd5218, %rd5216;
	mul.lo.s64 	%rd5220, %rd5219, 1099511628211;
	shr.u64 	%rd5221, %rd5213, 16;
	and.b64  	%rd5222, %rd5221, 255;
	xor.b64  	%rd5223, %rd5222, %rd5220;
	mul.lo.s64 	%rd5224, %rd5223, 1099511628211;
	shr.u64 	%rd5225, %rd5213, 24;
	and.b64  	%rd5226, %rd5225, 255;
	xor.b64  	%rd5227, %rd5226, %rd5224;
	mul.lo.s64 	%rd5228, %rd5227, 1099511628211;
	shr.u64 	%rd5229, %rd5213, 32;
	and.b64  	%rd5230, %rd5229, 255;
	xor.b64  	%rd5231, %rd5230, %rd5228;
	mul.lo.s64 	%rd5232, %rd5231, 1099511628211;
	shr.u64 	%rd5233, %rd5213, 40;
	and.b64  	%rd5234, %rd5233, 255;
	xor.b64  	%rd5235, %rd5234, %rd5232;
	mul.lo.s64 	%rd5236, %rd5235, 1099511628211;
	shr.u64 	%rd5237, %rd5213, 48;
	and.b64  	%rd5238, %rd5237, 255;
	xor.b64  	%rd5239, %rd5238, %rd5236;
	mul.lo.s64 	%rd5240, %rd5239, 1099511628211;
	shr.u64 	%rd5241, %rd5213, 56;
	xor.b64  	%rd5242, %rd5241, %rd5240;
	mul.lo.s64 	%rd38017, %rd5242, 1099511628211;
	add.s64 	%rd38015, %rd38015, 2;
	setp.ne.s64 	%p150, %rd38015, %rd38018;
	@%p150 bra 	$L__BB24_1271;
$L__BB24_1272:
	and.b64  	%rd5243, %rd3822, 1;
	setp.eq.b64 	%p151, %rd5243, 1;
	not.pred 	%p152, %p151;
	@%p152 bra 	$L__BB24_1274;
	shl.b64 	%rd5244, %rd38018, 3;
	add.s64 	%rd5245, %rd1781, %rd5244;
	ld.u64 	%rd5246, [%rd5245];
	and.b64  	%rd5247, %rd5246, 255;
	xor.b64  	%rd5248, %rd5247, %rd38017;
	mul.lo.s64 	%rd5249, %rd5248, 1099511628211;
	shr.u64 	%rd5250, %rd5246, 8;
	and.b64  	%rd5251, %rd5250, 255;
	xor.b64  	%rd5252, %rd5251, %rd5249;
	mul.lo.s64 	%rd5253, %rd5252, 1099511628211;
	shr.u64 	%rd5254, %rd5246, 16;
	and.b64  	%rd5255, %rd5254, 255;
	xor.b64  	%rd5256, %rd5255, %rd5253;
	mul.lo.s64 	%rd5257, %rd5256, 1099511628211;
	shr.u64 	%rd5258, %rd5246, 24;
	and.b64  	%rd5259, %rd5258, 255;
	xor.b64  	%rd5260, %rd5259, %rd5257;
	mul.lo.s64 	%rd5261, %rd5260, 1099511628211;
	shr.u64 	%rd5262, %rd5246, 32;
	and.b64  	%rd5263, %rd5262, 255;
	xor.b64  	%rd5264, %rd5263, %rd5261;
	mul.lo.s64 	%rd5265, %rd5264, 1099511628211;
	shr.u64 	%rd5266, %rd5246, 40;
	and.b64  	%rd5267, %rd5266, 255;
	xor.b64  	%rd5268, %rd5267, %rd5265;
	mul.lo.s64 	%rd5269, %rd5268, 1099511628211;
	shr.u64 	%rd5270, %rd5246, 48;
	and.b64  	%rd5271, %rd5270, 255;
	xor.b64  	%rd5272, %rd5271, %rd5269;
	mul.lo.s64 	%rd5273, %rd5272, 1099511628211;
	shr.u64 	%rd5274, %rd5246, 56;
	xor.b64  	%rd5275, %rd5274, %rd5273;
	mul.lo.s64 	%rd38017, %rd5275, 1099511628211;
$L__BB24_1274:
	setp.eq.s64 	%p153, %rd38011, %rd38017;
	@%p153 bra 	$L__BB24_1289;
	setp.eq.s64 	%p154, %rd3822, 0;
	mov.b64 	%rd38023, -3750763034362895579;
	@%p154 bra 	$L__BB24_1281;
	setp.eq.s64 	%p155, %rd1786, 0;
	mov.b64 	%rd38023, -3750763034362895579;
	mov.b64 	%rd38024, 0;
	@%p155 bra 	$L__BB24_1279;
	mov.b64 	%rd38023, -3750763034362895579;
	mov.b64 	%rd38021, 0;
	and.b64  	%rd38024, %rd3822, -2;
$L__BB24_1278:
	shl.b64 	%rd5282, %rd38021, 3;
	add.s64 	%rd5283, %rd37954, %rd5282;
	ld.u64 	%rd5284, [%rd5283];
	and.b64  	%rd5285, %rd5284, 255;
	xor.b64  	%rd5286, %rd5285, %rd38023;
	mul.lo.s64 	%rd5287, %rd5286, 1099511628211;
	shr.u64 	%rd5288, %rd5284, 8;
	and.b64  	%rd5289, %rd5288, 255;
	xor.b64  	%rd5290, %rd5289, %rd5287;
	mul.lo.s64 	%rd5291, %rd5290, 1099511628211;
	shr.u64 	%rd5292, %rd5284, 16;
	and.b64  	%rd5293, %rd5292, 255;
	xor.b64  	%rd5294, %rd5293, %rd5291;
	mul.lo.s64 	%rd5295, %rd5294, 1099511628211;
	shr.u64 	%rd5296, %rd5284, 24;
	and.b64  	%rd5297, %rd5296, 255;
	xor.b64  	%rd5298, %rd5297, %rd5295;
	mul.lo.s64 	%rd5299, %rd5298, 1099511628211;
	shr.u64 	%rd5300, %rd5284, 32;
	and.b64  	%rd5301, %rd5300, 255;
	xor.b64  	%rd5302, %rd5301, %rd5299;
	mul.lo.s64 	%rd5303, %rd5302, 1099511628211;
	shr.u64 	%rd5304, %rd5284, 40;
	and.b64  	%rd5305, %rd5304, 255;
	xor.b64  	%rd5306, %rd5305, %rd5303;
	mul.lo.s64 	%rd5307, %rd5306, 1099511628211;
	shr.u64 	%rd5308, %rd5284, 48;
	and.b64  	%rd5309, %rd5308, 255;
	xor.b64  	%rd5310, %rd5309, %rd5307;
	mul.lo.s64 	%rd5311, %rd5310, 1099511628211;
	shr.u64 	%rd5312, %rd5284, 56;
	xor.b64  	%rd5313, %rd5312, %rd5311;
	mul.lo.s64 	%rd5314, %rd5313, 1099511628211;
	ld.u64 	%rd5315, [%rd5283+8];
	and.b64  	%rd5316, %rd5315, 255;
	xor.b64  	%rd5317, %rd5316, %rd5314;
	mul.lo.s64 	%rd5318, %rd5317, 1099511628211;
	shr.u64 	%rd5319, %rd5315, 8;
	and.b64  	%rd5320, %rd5319, 255;
	xor.b64  	%rd5321, %rd5320, %rd5318;
	mul.lo.s64 	%rd5322, %rd5321, 1099511628211;
	shr.u64 	%rd5323, %rd5315, 16;
	and.b64  	%rd5324, %rd5323, 255;
	xor.b64  	%rd5325, %rd5324, %rd5322;
	mul.lo.s64 	%rd5326, %rd5325, 1099511628211;
	shr.u64 	%rd5327, %rd5315, 24;
	and.b64  	%rd5328, %rd5327, 255;
	xor.b64  	%rd5329, %rd5328, %rd5326;
	mul.lo.s64 	%rd5330, %rd5329, 1099511628211;
	shr.u64 	%rd5331, %rd5315, 32;
	and.b64  	%rd5332, %rd5331, 255;
	xor.b64  	%rd5333, %rd5332, %rd5330;
	mul.lo.s64 	%rd5334, %rd5333, 1099511628211;
	shr.u64 	%rd5335, %rd5315, 40;
	and.b64  	%rd5336, %rd5335, 255;
	xor.b64  	%rd5337, %rd5336, %rd5334;
	mul.lo.s64 	%rd5338, %rd5337, 1099511628211;
	shr.u64 	%rd5339, %rd5315, 48;
	and.b64  	%rd5340, %rd5339, 255;
	xor.b64  	%rd5341, %rd5340, %rd5338;
	mul.lo.s64 	%rd5342, %rd5341, 1099511628211;
	shr.u64 	%rd5343, %rd5315, 56;
	xor.b64  	%rd5344, %rd5343, %rd5342;
	mul.lo.s64 	%rd38023, %rd5344, 1099511628211;
	add.s64 	%rd38021, %rd38021, 2;
	setp.ne.s64 	%p156, %rd38021, %rd38024;
	@%p156 bra 	$L__BB24_1278;
$L__BB24_1279:
	and.b64  	%rd5345, %rd3822, 1;
	setp.eq.b64 	%p157, %rd5345, 1;
	not.pred 	%p158, %p157;
	@%p158 bra 	$L__BB24_1281;
	shl.b64 	%rd5346, %rd38024, 3;
	add.s64 	%rd5347, %rd37954, %rd5346;
	ld.u64 	%rd5348, [%rd5347];
	and.b64  	%rd5349, %rd5348, 255;
	xor.b64  	%rd5350, %rd5349, %rd38023;
	mul.lo.s64 	%rd5351, %rd5350, 1099511628211;
	shr.u64 	%rd5352, %rd5348, 8;
	and.b64  	%rd5353, %rd5352, 255;
	xor.b64  	%rd5354, %rd5353, %rd5351;
	mul.lo.s64 	%rd5355, %rd5354, 1099511628211;
	shr.u64 	%rd5356, %rd5348, 16;
	and.b64  	%rd5357, %rd5356, 255;
	xor.b64  	%rd5358, %rd5357, %rd5355;
	mul.lo.s64 	%rd5359, %rd5358, 1099511628211;
	shr.u64 	%rd5360, %rd5348, 24;
	and.b64  	%rd5361, %rd5360, 255;
	xor.b64  	%rd5362, %rd5361, %rd5359;
	mul.lo.s64 	%rd5363, %rd5362, 1099511628211;
	shr.u64 	%rd5364, %rd5348, 32;
	and.b64  	%rd5365, %rd5364, 255;
	xor.b64  	%rd5366, %rd5365, %rd5363;
	mul.lo.s64 	%rd5367, %rd5366, 1099511628211;
	shr.u64 	%rd5368, %rd5348, 40;
	and.b64  	%rd5369, %rd5368, 255;
	xor.b64  	%rd5370, %rd5369, %rd5367;
	mul.lo.s64 	%rd5371, %rd5370, 1099511628211;
	shr.u64 	%rd5372, %rd5348, 48;
	and.b64  	%rd5373, %rd5372, 255;
	xor.b64  	%rd5374, %rd5373, %rd5371;
	mul.lo.s64 	%rd5375, %rd5374, 1099511628211;
	shr.u64 	%rd5376, %rd5348, 56;
	xor.b64  	%rd5377, %rd5376, %rd5375;
	mul.lo.s64 	%rd38023, %rd5377, 1099511628211;
$L__BB24_1281:
	setp.eq.s64 	%p159, %rd3822, 0;
	mov.b64 	%rd38029, -3750763034362895579;
	@%p159 bra 	$L__BB24_1287;
	setp.eq.s64 	%p160, %rd1786, 0;
	mov.b64 	%rd38029, -3750763034362895579;
	mov.b64 	%rd38030, 0;
	@%p160 bra 	$L__BB24_1285;
	mov.b64 	%rd38029, -3750763034362895579;
	mov.b64 	%rd38027, 0;
	and.b64  	%rd38030, %rd3822, -2;
$L__BB24_1284:
	shl.b64 	%rd5384, %rd38027, 3;
	add.s64 	%rd5385, %rd1781, %rd5384;
	ld.u64 	%rd5386, [%rd5385];
	and.b64  	%rd5387, %rd5386, 255;
	xor.b64  	%rd5388, %rd5387, %rd38029;
	mul.lo.s64 	%rd5389, %rd5388, 1099511628211;
	shr.u64 	%rd5390, %rd5386, 8;
	and.b64  	%rd5391, %rd5390, 255;
	xor.b64  	%rd5392, %rd5391, %rd5389;
	mul.lo.s64 	%rd5393, %rd5392, 1099511628211;
	shr.u64 	%rd5394, %rd5386, 16;
	and.b64  	%rd5395, %rd5394, 255;
	xor.b64  	%rd5396, %rd5395, %rd5393;
	mul.lo.s64 	%rd5397, %rd5396, 1099511628211;
	shr.u64 	%rd5398, %rd5386, 24;
	and.b64  	%rd5399, %rd5398, 255;
	xor.b64  	%rd5400, %rd5399, %rd5397;
	mul.lo.s64 	%rd5401, %rd5400, 1099511628211;
	shr.u64 	%rd5402, %rd5386, 32;
	and.b64  	%rd5403, %rd5402, 255;
	xor.b64  	%rd5404, %rd5403, %rd5401;
	mul.lo.s64 	%rd5405, %rd5404, 1099511628211;
	shr.u64 	%rd5406, %rd5386, 40;
	and.b64  	%rd5407, %rd5406, 255;
	xor.b64  	%rd5408, %rd5407, %rd5405;
	mul.lo.s64 	%rd5409, %rd5408, 1099511628211;
	shr.u64 	%rd5410, %rd5386, 48;
	and.b64  	%rd5411, %rd5410, 255;
	xor.b64  	%rd5412, %rd5411, %rd5409;
	mul.lo.s64 	%rd5413, %rd5412, 1099511628211;
	shr.u64 	%rd5414, %rd5386, 56;
	xor.b64  	%rd5415, %rd5414, %rd5413;
	mul.lo.s64 	%rd5416, %rd5415, 1099511628211;
	ld.u64 	%rd5417, [%rd5385+8];
	and.b64  	%rd5418, %rd5417, 255;
	xor.b64  	%rd5419, %rd5418, %rd5416;
	mul.lo.s64 	%rd5420, %rd5419, 1099511628211;
	shr.u64 	%rd5421, %rd5417, 8;
	and.b64  	%rd5422, %rd5421, 255;
	xor.b64  	%rd5423, %rd5422, %rd5420;
	mul.lo.s64 	%rd5424, %rd5423, 1099511628211;
	shr.u64 	%rd5425, %rd5417, 16;
	and.b64  	%rd5426, %rd5425, 255;
	xor.b64  	%rd5427, %rd5426, %rd5424;
	mul.lo.s64 	%rd5428, %rd5427, 1099511628211;
	shr.u64 	%rd5429, %rd5417, 24;
	and.b64  	%rd5430, %rd5429, 255;
	xor.b64  	%rd5431, %rd5430, %rd5428;
	mul.lo.s64 	%rd5432, %rd5431, 1099511628211;
	shr.u64 	%rd5433, %rd5417, 32;
	and.b64  	%rd5434, %rd5433, 255;
	xor.b64  	%rd5435, %rd5434, %rd5432;
	mul.lo.s64 	%rd5436, %rd5435, 1099511628211;
	shr.u64 	%rd5437, %rd5417, 40;
	and.b64  	%rd5438, %rd5437, 255;
	xor.b64  	%rd5439, %rd5438, %rd5436;
	mul.lo.s64 	%rd5440, %rd5439, 1099511628211;
	shr.u64 	%rd5441, %rd5417, 48;
	and.b64  	%rd5442, %rd5441, 255;
	xor.b64  	%rd5443, %rd5442, %rd5440;
	mul.lo.s64 	%rd5444, %rd5443, 1099511628211;
	shr.u64 	%rd5445, %rd5417, 56;
	xor.b64  	%rd5446, %rd5445, %rd5444;
	mul.lo.s64 	%rd38029, %rd5446, 1099511628211;
	add.s64 	%rd38027, %rd38027, 2;
	setp.ne.s64 	%p161, %rd38027, %rd38030;
	@%p161 bra 	$L__BB24_1284;
$L__BB24_1285:
	and.b64  	%rd5447, %rd3822, 1;
	setp.eq.b64 	%p162, %rd5447, 1;
	not.pred 	%p163, %p162;
	@%p163 bra 	$L__BB24_1287;
	shl.b64 	%rd5448, %rd38030, 3;
	add.s64 	%rd5449, %rd1781, %rd5448;
	ld.u64 	%rd5450, [%rd5449];
	and.b64  	%rd5451, %rd5450, 255;
	xor.b64  	%rd5452, %rd5451, %rd38029;
	mul.lo.s64 	%rd5453, %rd5452, 1099511628211;
	shr.u64 	%rd5454, %rd5450, 8;
	and.b64  	%rd5455, %rd5454, 255;
	xor.b64  	%rd5456, %rd5455, %rd5453;
	mul.lo.s64 	%rd5457, %rd5456, 1099511628211;
	shr.u64 	%rd5458, %rd5450, 16;
	and.b64  	%rd5459, %rd5458, 255;
	xor.b64  	%rd5460, %rd5459, %rd5457;
	mul.lo.s64 	%rd5461, %rd5460, 1099511628211;
	shr.u64 	%rd5462, %rd5450, 24;
	and.b64  	%rd5463, %rd5462, 255;
	xor.b64  	%rd5464, %rd5463, %rd5461;
	mul.lo.s64 	%rd5465, %rd5464, 1099511628211;
	shr.u64 	%rd5466, %rd5450, 32;
	and.b64  	%rd5467, %rd5466, 255;
	xor.b64  	%rd5468, %rd5467, %rd5465;
	mul.lo.s64 	%rd5469, %rd5468, 1099511628211;
	shr.u64 	%rd5470, %rd5450, 40;
	and.b64  	%rd5471, %rd5470, 255;
	xor.b64  	%rd5472, %rd5471, %rd5469;
	mul.lo.s64 	%rd5473, %rd5472, 1099511628211;
	shr.u64 	%rd5474, %rd5450, 48;
	and.b64  	%rd5475, %rd5474, 255;
	xor.b64  	%rd5476, %rd5475, %rd5473;
	mul.lo.s64 	%rd5477, %rd5476, 1099511628211;
	shr.u64 	%rd5478, %rd5450, 56;
	xor.b64  	%rd5479, %rd5478, %rd5477;
	mul.lo.s64 	%rd38029, %rd5479, 1099511628211;
$L__BB24_1287:
	setp.lt.u64 	%p164, %rd38023, %rd38029;
	mov.u64 	%rd38932, %rd1781;
	@%p164 bra 	$L__BB24_1288;
	bra.uni 	$L__BB24_1293;
$L__BB24_1288:
	mov.u64 	%rd38932, %rd1781;
	mov.u64 	%rd37954, %rd1781;
	bra.uni 	$L__BB24_1293;
$L__BB24_1289:
	setp.eq.s32 	%p165, %r118, 0;
	mov.u64 	%rd38932, %rd1781;
	@%p165 bra 	$L__BB24_1293;
	mov.b64 	%rd38033, 0;
$L__BB24_1291:
	shl.b64 	%rd5481, %rd38033, 3;
	add.s64 	%rd5482, %rd37954, %rd5481;
	ld.u64 	%rd5483, [%rd5482];
	add.s64 	%rd5484, %rd1781, %rd5481;
	ld.u64 	%rd5485, [%rd5484];
	setp.lt.u64 	%p166, %rd5483, %rd5485;
	@%p166 bra 	$L__BB24_1288;
	add.s64 	%rd38033, %rd38033, 1;
	setp.eq.s64 	%p167, %rd38033, %rd1785;
	mov.u64 	%rd38932, %rd1781;
	@%p167 bra 	$L__BB24_1293;
	bra.uni 	$L__BB24_1291;
$L__BB24_1293:
	or.b32  	%r220, %r130, 5;
	setp.ge.u32 	%p168, %r220, %r53;
	mov.u64 	%rd38931, %rd37954;
	@%p168 bra 	$L__BB24_1325;
	setp.eq.s64 	%p169, %rd3822, 0;
	mov.b64 	%rd38038, -3750763034362895579;
	@%p169 bra 	$L__BB24_1300;
	setp.eq.s64 	%p170, %rd1786, 0;
	mov.b64 	%rd38038, -3750763034362895579;
	mov.b64 	%rd38039, 0;
	@%p170 bra 	$L__BB24_1298;
	mov.b64 	%rd38038, -3750763034362895579;
	mov.b64 	%rd38036, 0;
	and.b64  	%rd38039, %rd3822, -2;
$L__BB24_1297:
	shl.b64 	%rd5492, %rd38036, 3;
	add.s64 	%rd5493, %rd37954, %rd5492;
	ld.u64 	%rd5494, [%rd5493];
	and.b64  	%rd5495, %rd5494, 255;
	xor.b64  	%rd5496, %rd5495, %rd38038;
	mul.lo.s64 	%rd5497, %rd5496, 1099511628211;
	shr.u64 	%rd5498, %rd5494, 8;
	and.b64  	%rd5499, %rd5498, 255;
	xor.b64  	%rd5500, %rd5499, %rd5497;
	mul.lo.s64 	%rd5501, %rd5500, 1099511628211;
	shr.u64 	%rd5502, %rd5494, 16;
	and.b64  	%rd5503, %rd5502, 255;
	xor.b64  	%rd5504, %rd5503, %rd5501;
	mul.lo.s64 	%rd5505, %rd5504, 1099511628211;
	shr.u64 	%rd5506, %rd5494, 24;
	and.b64  	%rd5507, %rd5506, 255;
	xor.b64  	%rd5508, %rd5507, %rd5505;
	mul.lo.s64 	%rd5509, %rd5508, 1099511628211;
	shr.u64 	%rd5510, %rd5494, 32;
	and.b64  	%rd5511, %rd5510, 255;
	xor.b64  	%rd5512, %rd5511, %rd5509;
	mul.lo.s64 	%rd5513, %rd5512, 1099511628211;
	shr.u64 	%rd5514, %rd5494, 40;
	and.b64  	%rd5515, %rd5514, 255;
	xor.b64  	%rd5516, %rd5515, %rd5513;
	mul.lo.s64 	%rd5517, %rd5516, 1099511628211;
	shr.u64 	%rd5518, %rd5494, 48;
	and.b64  	%rd5519, %rd5518, 255;
	xor.b64  	%rd5520, %rd5519, %rd5517;
	mul.lo.s64 	%rd5521, %rd5520, 1099511628211;
	shr.u64 	%rd5522, %rd5494, 56;
	xor.b64  	%rd5523, %rd5522, %rd5521;
	mul.lo.s64 	%rd5524, %rd5523, 1099511628211;
	ld.u64 	%rd5525, [%rd5493+8];
	and.b64  	%rd5526, %rd5525, 255;
	xor.b64  	%rd5527, %rd5526, %rd5524;
	mul.lo.s64 	%rd5528, %rd5527, 1099511628211;
	shr.u64 	%rd5529, %rd5525, 8;
	and.b64  	%rd5530, %rd5529, 255;
	xor.b64  	%rd5531, %rd5530, %rd5528;
	mul.lo.s64 	%rd5532, %rd5531, 1099511628211;
	shr.u64 	%rd5533, %rd5525, 16;
	and.b64  	%rd5534, %rd5533, 255;
	xor.b64  	%rd5535, %rd5534, %rd5532;
	mul.lo.s64 	%rd5536, %rd5535, 1099511628211;
	shr.u64 	%rd5537, %rd5525, 24;
	and.b64  	%rd5538, %rd5537, 255;
	xor.b64  	%rd5539, %rd5538, %rd5536;
	mul.lo.s64 	%rd5540, %rd5539, 1099511628211;
	shr.u64 	%rd5541, %rd5525, 32;
	and.b64  	%rd5542, %rd5541, 255;
	xor.b64  	%rd5543, %rd5542, %rd5540;
	mul.lo.s64 	%rd5544, %rd5543, 1099511628211;
	shr.u64 	%rd5545, %rd5525, 40;
	and.b64  	%rd5546, %rd5545, 255;
	xor.b64  	%rd5547, %rd5546, %rd5544;
	mul.lo.s64 	%rd5548, %rd5547, 1099511628211;
	shr.u64 	%rd5549, %rd5525, 48;
	and.b64  	%rd5550, %rd5549, 255;
	xor.b64  	%rd5551, %rd5550, %rd5548;
	mul.lo.s64 	%rd5552, %rd5551, 1099511628211;
	shr.u64 	%rd5553, %rd5525, 56;
	xor.b64  	%rd5554, %rd5553, %rd5552;
	mul.lo.s64 	%rd38038, %rd5554, 1099511628211;
	add.s64 	%rd38036, %rd38036, 2;
	setp.ne.s64 	%p171, %rd38036, %rd38039;
	@%p171 bra 	$L__BB24_1297;
$L__BB24_1298:
	and.b64  	%rd5555, %rd3822, 1;
	setp.eq.b64 	%p172, %rd5555, 1;
	not.pred 	%p173, %p172;
	@%p173 bra 	$L__BB24_1300;
	shl.b64 	%rd5556, %rd38039, 3;
	add.s64 	%rd5557, %rd37954, %rd5556;
	ld.u64 	%rd5558, [%rd5557];
	and.b64  	%rd5559, %rd5558, 255;
	xor.b64  	%rd5560, %rd5559, %rd38038;
	mul.lo.s64 	%rd5561, %rd5560, 1099511628211;
	shr.u64 	%rd5562, %rd5558, 8;
	and.b64  	%rd5563, %rd5562, 255;
	xor.b64  	%rd5564, %rd5563, %rd5561;
	mul.lo.s64 	%rd5565, %rd5564, 1099511628211;
	shr.u64 	%rd5566, %rd5558, 16;
	and.b64  	%rd5567, %rd5566, 255;
	xor.b64  	%rd5568, %rd5567, %rd5565;
	mul.lo.s64 	%rd5569, %rd5568, 1099511628211;
	shr.u64 	%rd5570, %rd5558, 24;
	and.b64  	%rd5571, %rd5570, 255;
	xor.b64  	%rd5572, %rd5571, %rd5569;
	mul.lo.s64 	%rd5573, %rd5572, 1099511628211;
	shr.u64 	%rd5574, %rd5558, 32;
	and.b64  	%rd5575, %rd5574, 255;
	xor.b64  	%rd5576, %rd5575, %rd5573;
	mul.lo.s64 	%rd5577, %rd5576, 1099511628211;
	shr.u64 	%rd5578, %rd5558, 40;
	and.b64  	%rd5579, %rd5578, 255;
	xor.b64  	%rd5580, %rd5579, %rd5577;
	mul.lo.s64 	%rd5581, %rd5580, 1099511628211;
	shr.u64 	%rd5582, %rd5558, 48;
	and.b64  	%rd5583, %rd5582, 255;
	xor.b64  	%rd5584, %rd5583, %rd5581;
	mul.lo.s64 	%rd5585, %rd5584, 1099511628211;
	shr.u64 	%rd5586, %rd5558, 56;
	xor.b64  	%rd5587, %rd5586, %rd5585;
	mul.lo.s64 	%rd38038, %rd5587, 1099511628211;
$L__BB24_1300:
	setp.eq.s64 	%p174, %rd3822, 0;
	mov.b64 	%rd38044, -3750763034362895579;
	@%p174 bra 	$L__BB24_1306;
	setp.eq.s64 	%p175, %rd1786, 0;
	mov.b64 	%rd38044, -3750763034362895579;
	mov.b64 	%rd38045, 0;
	@%p175 bra 	$L__BB24_1304;
	mov.b64 	%rd38044, -3750763034362895579;
	mov.b64 	%rd38042, 0;
	and.b64  	%rd38045, %rd3822, -2;
$L__BB24_1303:
	shl.b64 	%rd5594, %rd38042, 3;
	add.s64 	%rd5595, %rd1782, %rd5594;
	ld.u64 	%rd5596, [%rd5595];
	and.b64  	%rd5597, %rd5596, 255;
	xor.b64  	%rd5598, %rd5597, %rd38044;
	mul.lo.s64 	%rd5599, %rd5598, 1099511628211;
	shr.u64 	%rd5600, %rd5596, 8;
	and.b64  	%rd5601, %rd5600, 255;
	xor.b64  	%rd5602, %rd5601, %rd5599;
	mul.lo.s64 	%rd5603, %rd5602, 1099511628211;
	shr.u64 	%rd5604, %rd5596, 16;
	and.b64  	%rd5605, %rd5604, 255;
	xor.b64  	%rd5606, %rd5605, %rd5603;
	mul.lo.s64 	%rd5607, %rd5606, 1099511628211;
	shr.u64 	%rd5608, %rd5596, 24;
	and.b64  	%rd5609, %rd5608, 255;
	xor.b64  	%rd5610, %rd5609, %rd5607;
	mul.lo.s64 	%rd5611, %rd5610, 1099511628211;
	shr.u64 	%rd5612, %rd5596, 32;
	and.b64  	%rd5613, %rd5612, 255;
	xor.b64  	%rd5614, %rd5613, %rd5611;
	mul.lo.s64 	%rd5615, %rd5614, 1099511628211;
	shr.u64 	%rd5616, %rd5596, 40;
	and.b64  	%rd5617, %rd5616, 255;
	xor.b64  	%rd5618, %rd5617, %rd5615;
	mul.lo.s64 	%rd5619, %rd5618, 1099511628211;
	shr.u64 	%rd5620, %rd5596, 48;
	and.b64  	%rd5621, %rd5620, 255;
	xor.b64  	%rd5622, %rd5621, %rd5619;
	mul.lo.s64 	%rd5623, %rd5622, 1099511628211;
	shr.u64 	%rd5624, %rd5596, 56;
	xor.b64  	%rd5625, %rd5624, %rd5623;
	mul.lo.s64 	%rd5626, %rd5625, 1099511628211;
	ld.u64 	%rd5627, [%rd5595+8];
	and.b64  	%rd5628, %rd5627, 255;
	xor.b64  	%rd5629, %rd5628, %rd5626;
	mul.lo.s64 	%rd5630, %rd5629, 1099511628211;
	shr.u64 	%rd5631, %rd5627, 8;
	and.b64  	%rd5632, %rd5631, 255;
	xor.b64  	%rd5633, %rd5632, %rd5630;
	mul.lo.s64 	%rd5634, %rd5633, 1099511628211;
	shr.u64 	%rd5635, %rd5627, 16;
	and.b64  	%rd5636, %rd5635, 255;
	xor.b64  	%rd5637, %rd5636, %rd5634;
	mul.lo.s64 	%rd5638, %rd5637, 1099511628211;
	shr.u64 	%rd5639, %rd5627, 24;
	and.b64  	%rd5640, %rd5639, 255;
	xor.b64  	%rd5641, %rd5640, %rd5638;
	mul.lo.s64 	%rd5642, %rd5641, 1099511628211;
	shr.u64 	%rd5643, %rd5627, 32;
	and.b64  	%rd5644, %rd5643, 255;
	xor.b64  	%rd5645, %rd5644, %rd5642;
	mul.lo.s64 	%rd5646, %rd5645, 1099511628211;
	shr.u64 	%rd5647, %rd5627, 40;
	and.b64  	%rd5648, %rd5647, 255;
	xor.b64  	%rd5649, %rd5648, %rd5646;
	mul.lo.s64 	%rd5650, %rd5649, 1099511628211;
	shr.u64 	%rd5651, %rd5627, 48;
	and.b64  	%rd5652, %rd5651, 255;
	xor.b64  	%rd5653, %rd5652, %rd5650;
	mul.lo.s64 	%rd5654, %rd5653, 1099511628211;
	shr.u64 	%rd5655, %rd5627, 56;
	xor.b64  	%rd5656, %rd5655, %rd5654;
	mul.lo.s64 	%rd38044, %rd5656, 1099511628211;
	add.s64 	%rd38042, %rd38042, 2;
	setp.ne.s64 	%p176, %rd38042, %rd38045;
	@%p176 bra 	$L__BB24_1303;
$L__BB24_1304:
	and.b64  	%rd5657, %rd3822, 1;
	setp.eq.b64 	%p177, %rd5657, 1;
	not.pred 	%p178, %p177;
	@%p178 bra 	$L__BB24_1306;
	shl.b64 	%rd5658, %rd38045, 3;
	add.s64 	%rd5659, %rd1782, %rd5658;
	ld.u64 	%rd5660, [%rd5659];
	and.b64  	%rd5661, %rd5660, 255;
	xor.b64  	%rd5662, %rd5661, %rd38044;
	mul.lo.s64 	%rd5663, %rd5662, 1099511628211;
	shr.u64 	%rd5664, %rd5660, 8;
	and.b64  	%rd5665, %rd5664, 255;
	xor.b64  	%rd5666, %rd5665, %rd5663;
	mul.lo.s64 	%rd5667, %rd5666, 1099511628211;
	shr.u64 	%rd5668, %rd5660, 16;
	and.b64  	%rd5669, %rd5668, 255;
	xor.b64  	%rd5670, %rd5669, %rd5667;
	mul.lo.s64 	%rd5671, %rd5670, 1099511628211;
	shr.u64 	%rd5672, %rd5660, 24;
	and.b64  	%rd5673, %rd5672, 255;
	xor.b64  	%rd5674, %rd5673, %rd5671;
	mul.lo.s64 	%rd5675, %rd5674, 1099511628211;
	shr.u64 	%rd5676, %rd5660, 32;
	and.b64  	%rd5677, %rd5676, 255;
	xor.b64  	%rd5678, %rd5677, %rd5675;
	mul.lo.s64 	%rd5679, %rd5678, 1099511628211;
	shr.u64 	%rd5680, %rd5660, 40;
	and.b64  	%rd5681, %rd5680, 255;
	xor.b64  	%rd5682, %rd5681, %rd5679;
	mul.lo.s64 	%rd5683, %rd5682, 1099511628211;
	shr.u64 	%rd5684, %rd5660, 48;
	and.b64  	%rd5685, %rd5684, 255;
	xor.b64  	%rd5686, %rd5685, %rd5683;
	mul.lo.s64 	%rd5687, %rd5686, 1099511628211;
	shr.u64 	%rd5688, %rd5660, 56;
	xor.b64  	%rd5689, %rd5688, %rd5687;
	mul.lo.s64 	%rd38044, %rd5689, 1099511628211;
$L__BB24_1306:
	setp.eq.s64 	%p179, %rd38038, %rd38044;
	@%p179 bra 	$L__BB24_1321;
	setp.eq.s64 	%p180, %rd3822, 0;
	mov.b64 	%rd38050, -3750763034362895579;
	@%p180 bra 	$L__BB24_1313;
	setp.eq.s64 	%p181, %rd1786, 0;
	mov.b64 	%rd38050, -3750763034362895579;
	mov.b64 	%rd38051, 0;
	@%p181 bra 	$L__BB24_1311;
	mov.b64 	%rd38050, -3750763034362895579;
	mov.b64 	%rd38048, 0;
	and.b64  	%rd38051, %rd3822, -2;
$L__BB24_1310:
	shl.b64 	%rd5696, %rd38048, 3;
	add.s64 	%rd5697, %rd37954, %rd5696;
	ld.u64 	%rd5698, [%rd5697];
	and.b64  	%rd5699, %rd5698, 255;
	xor.b64  	%rd5700, %rd5699, %rd38050;
	mul.lo.s64 	%rd5701, %rd5700, 1099511628211;
	shr.u64 	%rd5702, %rd5698, 8;
	and.b64  	%rd5703, %rd5702, 255;
	xor.b64  	%rd5704, %rd5703, %rd5701;
	mul.lo.s64 	%rd5705, %rd5704, 1099511628211;
	shr.u64 	%rd5706, %rd5698, 16;
	and.b64  	%rd5707, %rd5706, 255;
	xor.b64  	%rd5708, %rd5707, %rd5705;
	mul.lo.s64 	%rd5709, %rd5708, 1099511628211;
	shr.u64 	%rd5710, %rd5698, 24;
	and.b64  	%rd5711, %rd5710, 255;
	xor.b64  	%rd5712, %rd5711, %rd5709;
	mul.lo.s64 	%rd5713, %rd5712, 1099511628211;
	shr.u64 	%rd5714, %rd5698, 32;
	and.b64  	%rd5715, %rd5714, 255;
	xor.b64  	%rd5716, %rd5715, %rd5713;
	mul.lo.s64 	%rd5717, %rd5716, 1099511628211;
	shr.u64 	%rd5718, %rd5698, 40;
	and.b64  	%rd5719, %rd5718, 255;
	xor.b64  	%rd5720, %rd5719, %rd5717;
	mul.lo.s64 	%rd5721, %rd5720, 1099511628211;
	shr.u64 	%rd5722, %rd5698, 48;
	and.b64  	%rd5723, %rd5722, 255;
	xor.b64  	%rd5724, %rd5723, %rd5721;
	mul.lo.s64 	%rd5725, %rd5724, 1099511628211;
	shr.u64 	%rd5726, %rd5698, 56;
	xor.b64  	%rd5727, %rd5726, %rd5725;
	mul.lo.s64 	%rd5728, %rd5727, 1099511628211;
	ld.u64 	%rd5729, [%rd5697+8];
	and.b64  	%rd5730, %rd5729, 255;
	xor.b64  	%rd5731, %rd5730, %rd5728;
	mul.lo.s64 	%rd5732, %rd5731, 1099511628211;
	shr.u64 	%rd5733, %rd5729, 8;
	and.b64  	%rd5734, %rd5733, 255;
	xor.b64  	%rd5735, %rd5734, %rd5732;
	mul.lo.s64 	%rd5736, %rd5735, 1099511628211;
	shr.u64 	%rd5737, %rd5729, 16;
	and.b64  	%rd5738, %rd5737, 255;
	xor.b64  	%rd5739, %rd5738, %rd5736;
	mul.lo.s64 	%rd5740, %rd5739, 1099511628211;
	shr.u64 	%rd5741, %rd5729, 24;
	and.b64  	%rd5742, %rd5741, 255;
	xor.b64  	%rd5743, %rd5742, %rd5740;
	mul.lo.s64 	%rd5744, %rd5743, 1099511628211;
	shr.u64 	%rd5745, %rd5729, 32;
	and.b64  	%rd5746, %rd5745, 255;
	xor.b64  	%rd5747, %rd5746, %rd5744;
	mul.lo.s64 	%rd5748, %rd5747, 1099511628211;
	shr.u64 	%rd5749, %rd5729, 40;
	and.b64  	%rd5750, %rd5749, 255;
	xor.b64  	%rd5751, %rd5750, %rd5748;
	mul.lo.s64 	%rd5752, %rd5751, 1099511628211;
	shr.u64 	%rd5753, %rd5729, 48;
	and.b64  	%rd5754, %rd5753, 255;
	xor.b64  	%rd5755, %rd5754, %rd5752;
	mul.lo.s64 	%rd5756, %rd5755, 1099511628211;
	shr.u64 	%rd5757, %rd5729, 56;
	xor.b64  	%rd5758, %rd5757, %rd5756;
	mul.lo.s64 	%rd38050, %rd5758, 1099511628211;
	add.s64 	%rd38048, %rd38048, 2;
	setp.ne.s64 	%p182, %rd38048, %rd38051;
	@%p182 bra 	$L__BB24_1310;
$L__BB24_1311:
	and.b64  	%rd5759, %rd3822, 1;
	setp.eq.b64 	%p183, %rd5759, 1;
	not.pred 	%p184, %p183;
	@%p184 bra 	$L__BB24_1313;
	shl.b64 	%rd5760, %rd38051, 3;
	add.s64 	%rd5761, %rd37954, %rd5760;
	ld.u64 	%rd5762, [%rd5761];
	and.b64  	%rd5763, %rd5762, 255;
	xor.b64  	%rd5764, %rd5763, %rd38050;
	mul.lo.s64 	%rd5765, %rd5764, 1099511628211;
	shr.u64 	%rd5766, %rd5762, 8;
	and.b64  	%rd5767, %rd5766, 255;
	xor.b64  	%rd5768, %rd5767, %rd5765;
	mul.lo.s64 	%rd5769, %rd5768, 1099511628211;
	shr.u64 	%rd5770, %rd5762, 16;
	and.b64  	%rd5771, %rd5770, 255;
	xor.b64  	%rd5772, %rd5771, %rd5769;
	mul.lo.s64 	%rd5773, %rd5772, 1099511628211;
	shr.u64 	%rd5774, %rd5762, 24;
	and.b64  	%rd5775, %rd5774, 255;
	xor.b64  	%rd5776, %rd5775, %rd5773;
	mul.lo.s64 	%rd5777, %rd5776, 1099511628211;
	shr.u64 	%rd5778, %rd5762, 32;
	and.b64  	%rd5779, %rd5778, 255;
	xor.b64  	%rd5780, %rd5779, %rd5777;
	mul.lo.s64 	%rd5781, %rd5780, 1099511628211;
	shr.u64 	%rd5782, %rd5762, 40;
	and.b64  	%rd5783, %rd5782, 255;
	xor.b64  	%rd5784, %rd5783, %rd5781;
	mul.lo.s64 	%rd5785, %rd5784, 1099511628211;
	shr.u64 	%rd5786, %rd5762, 48;
	and.b64  	%rd5787, %rd5786, 255;
	xor.b64  	%rd5788, %rd5787, %rd5785;
	mul.lo.s64 	%rd5789, %rd5788, 1099511628211;
	shr.u64 	%rd5790, %rd5762, 56;
	xor.b64  	%rd5791, %rd5790, %rd5789;
	mul.lo.s64 	%rd38050, %rd5791, 1099511628211;
$L__BB24_1313:
	setp.eq.s64 	%p185, %rd3822, 0;
	mov.b64 	%rd38056, -3750763034362895579;
	@%p185 bra 	$L__BB24_1319;
	setp.eq.s64 	%p186, %rd1786, 0;
	mov.b64 	%rd38056, -3750763034362895579;
	mov.b64 	%rd38057, 0;
	@%p186 bra 	$L__BB24_1317;
	mov.b64 	%rd38056, -3750763034362895579;
	mov.b64 	%rd38054, 0;
	and.b64  	%rd38057, %rd3822, -2;
$L__BB24_1316:
	shl.b64 	%rd5798, %rd38054, 3;
	add.s64 	%rd5799, %rd1782, %rd5798;
	ld.u64 	%rd5800, [%rd5799];
	and.b64  	%rd5801, %rd5800, 255;
	xor.b64  	%rd5802, %rd5801, %rd38056;
	mul.lo.s64 	%rd5803, %rd5802, 1099511628211;
	shr.u64 	%rd5804, %rd5800, 8;
	and.b64  	%rd5805, %rd5804, 255;
	xor.b64  	%rd5806, %rd5805, %rd5803;
	mul.lo.s64 	%rd5807, %rd5806, 1099511628211;
	shr.u64 	%rd5808, %rd5800, 16;
	and.b64  	%rd5809, %rd5808, 255;
	xor.b64  	%rd5810, %rd5809, %rd5807;
	mul.lo.s64 	%rd5811, %rd5810, 1099511628211;
	shr.u64 	%rd5812, %rd5800, 24;
	and.b64  	%rd5813, %rd5812, 255;
	xor.b64  	%rd5814, %rd5813, %rd5811;
	mul.lo.s64 	%rd5815, %rd5814, 1099511628211;
	shr.u64 	%rd5816, %rd5800, 32;
	and.b64  	%rd5817, %rd5816, 255;
	xor.b64  	%rd5818, %rd5817, %rd5815;
	mul.lo.s64 	%rd5819, %rd5818, 1099511628211;
	shr.u64 	%rd5820, %rd5800, 40;
	and.b64  	%rd5821, %rd5820, 255;
	xor.b64  	%rd5822, %rd5821, %rd5819;
	mul.lo.s64 	%rd5823, %rd5822, 1099511628211;
	shr.u64 	%rd5824, %rd5800, 48;
	and.b64  	%rd5825, %rd5824, 255;
	xor.b64  	%rd5826, %rd5825, %rd5823;
	mul.lo.s64 	%rd5827, %rd5826, 1099511628211;
	shr.u64 	%rd5828, %rd5800, 56;
	xor.b64  	%rd5829, %rd5828, %rd5827;
	mul.lo.s64 	%rd5830, %rd5829, 1099511628211;
	ld.u64 	%rd5831, [%rd5799+8];
	and.b64  	%rd5832, %rd5831, 255;
	xor.b64  	%rd5833, %rd5832, %rd5830;
	mul.lo.s64 	%rd5834, %rd5833, 1099511628211;
	shr.u64 	%rd5835, %rd5831, 8;
	and.b64  	%rd5836, %rd5835, 255;
	xor.b64  	%rd5837, %rd5836, %rd5834;
	mul.lo.s64 	%rd5838, %rd5837, 1099511628211;
	shr.u64 	%rd5839, %rd5831, 16;
	and.b64  	%rd5840, %rd5839, 255;
	xor.b64  	%rd5841, %rd5840, %rd5838;
	mul.lo.s64 	%rd5842, %rd5841, 1099511628211;
	shr.u64 	%rd5843, %rd5831, 24;
	and.b64  	%rd5844, %rd5843, 255;
	xor.b64  	%rd5845, %rd5844, %rd5842;
	mul.lo.s64 	%rd5846, %rd5845, 1099511628211;
	shr.u64 	%rd5847, %rd5831, 32;
	and.b64  	%rd5848, %rd5847, 255;
	xor.b64  	%rd5849, %rd5848, %rd5846;
	mul.lo.s64 	%rd5850, %rd5849, 1099511628211;
	shr.u64 	%rd5851, %rd5831, 40;
	and.b64  	%rd5852, %rd5851, 255;
	xor.b64  	%rd5853, %rd5852, %rd5850;
	mul.lo.s64 	%rd5854, %rd5853, 1099511628211;
	shr.u64 	%rd5855, %rd5831, 48;
	and.b64  	%rd5856, %rd5855, 255;
	xor.b64  	%rd5857, %rd5856, %rd5854;
	mul.lo.s64 	%rd5858, %rd5857, 1099511628211;
	shr.u64 	%rd5859, %rd5831, 56;
	xor.b64  	%rd5860, %rd5859, %rd5858;
	mul.lo.s64 	%rd38056, %rd5860, 1099511628211;
	add.s64 	%rd38054, %rd38054, 2;
	setp.ne.s64 	%p187, %rd38054, %rd38057;
	@%p187 bra 	$L__BB24_1316;
$L__BB24_1317:
	and.b64  	%rd5861, %rd3822, 1;
	setp.eq.b64 	%p188, %rd5861, 1;
	not.pred 	%p189, %p188;
	@%p189 bra 	$L__BB24_1319;
	shl.b64 	%rd5862, %rd38057, 3;
	add.s64 	%rd5863, %rd1782, %rd5862;
	ld.u64 	%rd5864, [%rd5863];
	and.b64  	%rd5865, %rd5864, 255;
	xor.b64  	%rd5866, %rd5865, %rd38056;
	mul.lo.s64 	%rd5867, %rd5866, 1099511628211;
	shr.u64 	%rd5868, %rd5864, 8;
	and.b64  	%rd5869, %rd5868, 255;
	xor.b64  	%rd5870, %rd5869, %rd5867;
	mul.lo.s64 	%rd5871, %rd5870, 1099511628211;
	shr.u64 	%rd5872, %rd5864, 16;
	and.b64  	%rd5873, %rd5872, 255;
	xor.b64  	%rd5874, %rd5873, %rd5871;
	mul.lo.s64 	%rd5875, %rd5874, 1099511628211;
	shr.u64 	%rd5876, %rd5864, 24;
	and.b64  	%rd5877, %rd5876, 255;
	xor.b64  	%rd5878, %rd5877, %rd5875;
	mul.lo.s64 	%rd5879, %rd5878, 1099511628211;
	shr.u64 	%rd5880, %rd5864, 32;
	and.b64  	%rd5881, %rd5880, 255;
	xor.b64  	%rd5882, %rd5881, %rd5879;
	mul.lo.s64 	%rd5883, %rd5882, 1099511628211;
	shr.u64 	%rd5884, %rd5864, 40;
	and.b64  	%rd5885, %rd5884, 255;
	xor.b64  	%rd5886, %rd5885, %rd5883;
	mul.lo.s64 	%rd5887, %rd5886, 1099511628211;
	shr.u64 	%rd5888, %rd5864, 48;
	and.b64  	%rd5889, %rd5888, 255;
	xor.b64  	%rd5890, %rd5889, %rd5887;
	mul.lo.s64 	%rd5891, %rd5890, 1099511628211;
	shr.u64 	%rd5892, %rd5864, 56;
	xor.b64  	%rd5893, %rd5892, %rd5891;
	mul.lo.s64 	%rd38056, %rd5893, 1099511628211;
$L__BB24_1319:
	setp.lt.u64 	%p190, %rd38050, %rd38056;
	mov.u64 	%rd38931, %rd1782;
	@%p190 bra 	$L__BB24_1320;
	bra.uni 	$L__BB24_1325;
$L__BB24_1320:
	mov.u64 	%rd38931, %rd1782;
	mov.u64 	%rd37954, %rd1782;
	bra.uni 	$L__BB24_1325;
$L__BB24_1321:
	setp.eq.s32 	%p191, %r118, 0;
	mov.u64 	%rd38931, %rd1782;
	@%p191 bra 	$L__BB24_1325;
	mov.b64 	%rd38060, 0;
$L__BB24_1323:
	shl.b64 	%rd5895, %rd38060, 3;
	add.s64 	%rd5896, %rd37954, %rd5895;
	ld.u64 	%rd5897, [%rd5896];
	add.s64 	%rd5898, %rd1782, %rd5895;
	ld.u64 	%rd5899, [%rd5898];
	setp.lt.u64 	%p192, %rd5897, %rd5899;
	@%p192 bra 	$L__BB24_1320;
	add.s64 	%rd38060, %rd38060, 1;
	setp.eq.s64 	%p193, %rd38060, %rd1785;
	mov.u64 	%rd38931, %rd1782;
	@%p193 bra 	$L__BB24_1325;
	bra.uni 	$L__BB24_1323;
$L__BB24_1325:
	or.b32  	%r223, %r130, 6;
	setp.ge.u32 	%p194, %r223, %r53;
	mov.u64 	%rd38930, %rd37954;
	@%p194 bra 	$L__BB24_1357;
	setp.eq.s64 	%p195, %rd3822, 0;
	mov.b64 	%rd38065, -3750763034362895579;
	@%p195 bra 	$L__BB24_1332;
	setp.eq.s64 	%p196, %rd1786, 0;
	mov.b64 	%rd38065, -3750763034362895579;
	mov.b64 	%rd38066, 0;
	@%p196 bra 	$L__BB24_1330;
	mov.b64 	%rd38065, -3750763034362895579;
	mov.b64 	%rd38063, 0;
	and.b64  	%rd38066, %rd3822, -2;
$L__BB24_1329:
	shl.b64 	%rd5906, %rd38063, 3;
	add.s64 	%rd5907, %rd37954, %rd5906;
	ld.u64 	%rd5908, [%rd5907];
	and.b64  	%rd5909, %rd5908, 255;
	xor.b64  	%rd5910, %rd5909, %rd38065;
	mul.lo.s64 	%rd5911, %rd5910, 1099511628211;
	shr.u64 	%rd5912, %rd5908, 8;
	and.b64  	%rd5913, %rd5912, 255;
	xor.b64  	%rd5914, %rd5913, %rd5911;
	mul.lo.s64 	%rd5915, %rd5914, 1099511628211;
	shr.u64 	%rd5916, %rd5908, 16;
	and.b64  	%rd5917, %rd5916, 255;
	xor.b64  	%rd5918, %rd5917, %rd5915;
	mul.lo.s64 	%rd5919, %rd5918, 1099511628211;
	shr.u64 	%rd5920, %rd5908, 24;
	and.b64  	%rd5921, %rd5920, 255;
	xor.b64  	%rd5922, %rd5921, %rd5919;
	mul.lo.s64 	%rd5923, %rd5922, 1099511628211;
	shr.u64 	%rd5924, %rd5908, 32;
	and.b64  	%rd5925, %rd5924, 255;
	xor.b64  	%rd5926, %rd5925, %rd5923;
	mul.lo.s64 	%rd5927, %rd5926, 1099511628211;
	shr.u64 	%rd5928, %rd5908, 40;
	and.b64  	%rd5929, %rd5928, 255;
	xor.b64  	%rd5930, %rd5929, %rd5927;
	mul.lo.s64 	%rd5931, %rd5930, 1099511628211;
	shr.u64 	%rd5932, %rd5908, 48;
	and.b64  	%rd5933, %rd5932, 255;
	xor.b64  	%rd5934, %rd5933, %rd5931;
	mul.lo.s64 	%rd5935, %rd5934, 1099511628211;
	shr.u64 	%rd5936, %rd5908, 56;
	xor.b64  	%rd5937, %rd5936, %rd5935;
	mul.lo.s64 	%rd5938, %rd5937, 1099511628211;
	ld.u64 	%rd5939, [%rd5907+8];
	and.b64  	%rd5940, %rd5939, 255;
	xor.b64  	%rd5941, %rd5940, %rd5938;
	mul.lo.s64 	%rd5942, %rd5941, 1099511628211;
	shr.u64 	%rd5943, %rd5939, 8;
	and.b64  	%rd5944, %rd5943, 255;
	xor.b64  	%rd5945, %rd5944, %rd5942;
	mul.lo.s64 	%rd5946, %rd5945, 1099511628211;
	shr.u64 	%rd5947, %rd5939, 16;
	and.b64  	%rd5948, %rd5947, 255;
	xor.b64  	%rd5949, %rd5948, %rd5946;
	mul.lo.s64 	%rd5950, %rd5949, 1099511628211;
	shr.u64 	%rd5951, %rd5939, 24;
	and.b64  	%rd5952, %rd5951, 255;
	xor.b64  	%rd5953, %rd5952, %rd5950;
	mul.lo.s64 	%rd5954, %rd5953, 1099511628211;
	shr.u64 	%rd5955, %rd5939, 32;
	and.b64  	%rd5956, %rd5955, 255;
	xor.b64  	%rd5957, %rd5956, %rd5954;
	mul.lo.s64 	%rd5958, %rd5957, 1099511628211;
	shr.u64 	%rd5959, %rd5939, 40;
	and.b64  	%rd5960, %rd5959, 255;
	xor.b64  	%rd5961, %rd5960, %rd5958;
	mul.lo.s64 	%rd5962, %rd5961, 1099511628211;
	shr.u64 	%rd5963, %rd5939, 48;
	and.b64  	%rd5964, %rd5963, 255;
	xor.b64  	%rd5965, %rd5964, %rd5962;
	mul.lo.s64 	%rd5966, %rd5965, 1099511628211;
	shr.u64 	%rd5967, %rd5939, 56;
	xor.b64  	%rd5968, %rd5967, %rd5966;
	mul.lo.s64 	%rd38065, %rd5968, 1099511628211;
	add.s64 	%rd38063, %rd38063, 2;
	setp.ne.s64 	%p197, %rd38063, %rd38066;
	@%p197 bra 	$L__BB24_1329;
$L__BB24_1330:
	and.b64  	%rd5969, %rd3822, 1;
	setp.eq.b64 	%p198, %rd5969, 1;
	not.pred 	%p199, %p198;
	@%p199 bra 	$L__BB24_1332;
	shl.b64 	%rd5970, %rd38066, 3;
	add.s64 	%rd5971, %rd37954, %rd5970;
	ld.u64 	%rd5972, [%rd5971];
	and.b64  	%rd5973, %rd5972, 255;
	xor.b64  	%rd5974, %rd5973, %rd38065;
	mul.lo.s64 	%rd5975, %rd5974, 1099511628211;
	shr.u64 	%rd5976, %rd5972, 8;
	and.b64  	%rd5977, %rd5976, 255;
	xor.b64  	%rd5978, %rd5977, %rd5975;
	mul.lo.s64 	%rd5979, %rd5978, 1099511628211;
	shr.u64 	%rd5980, %rd5972, 16;
	and.b64  	%rd5981, %rd5980, 255;
	xor.b64  	%rd5982, %rd5981, %rd5979;
	mul.lo.s64 	%rd5983, %rd5982, 1099511628211;
	shr.u64 	%rd5984, %rd5972, 24;
	and.b64  	%rd5985, %rd5984, 255;
	xor.b64  	%rd5986, %rd5985, %rd5983;
	mul.lo.s64 	%rd5987, %rd5986, 1099511628211;
	shr.u64 	%rd5988, %rd5972, 32;
	and.b64  	%rd5989, %rd5988, 255;
	xor.b64  	%rd5990, %rd5989, %rd5987;
	mul.lo.s64 	%rd5991, %rd5990, 1099511628211;
	shr.u64 	%rd5992, %rd5972, 40;
	and.b64  	%rd5993, %rd5992, 255;
	xor.b64  	%rd5994, %rd5993, %rd5991;
	mul.lo.s64 	%rd5995, %rd5994, 1099511628211;
	shr.u64 	%rd5996, %rd5972, 48;
	and.b64  	%rd5997, %rd5996, 255;
	xor.b64  	%rd5998, %rd5997, %rd5995;
	mul.lo.s64 	%rd5999, %rd5998, 1099511628211;
	shr.u64 	%rd6000, %rd5972, 56;
	xor.b64  	%rd6001, %rd6000, %rd5999;
	mul.lo.s64 	%rd38065, %rd6001, 1099511628211;
$L__BB24_1332:
	setp.eq.s64 	%p200, %rd3822, 0;
	mov.b64 	%rd38071, -3750763034362895579;
	@%p200 bra 	$L__BB24_1338;
	setp.eq.s64 	%p201, %rd1786, 0;
	mov.b64 	%rd38071, -3750763034362895579;
	mov.b64 	%rd38072, 0;
	@%p201 bra 	$L__BB24_1336;
	mov.b64 	%rd38071, -3750763034362895579;
	mov.b64 	%rd38069, 0;
	and.b64  	%rd38072, %rd3822, -2;
$L__BB24_1335:
	shl.b64 	%rd6008, %rd38069, 3;
	add.s64 	%rd6009, %rd1783, %rd6008;
	ld.u64 	%rd6010, [%rd6009];
	and.b64  	%rd6011, %rd6010, 255;
	xor.b64  	%rd6012, %rd6011, %rd38071;
	mul.lo.s64 	%rd6013, %rd6012, 1099511628211;
	shr.u64 	%rd6014, %rd6010, 8;
	and.b64  	%rd6015, %rd6014, 255;
	xor.b64  	%rd6016, %rd6015, %rd6013;
	mul.lo.s64 	%rd6017, %rd6016, 1099511628211;
	shr.u64 	%rd6018, %rd6010, 16;
	and.b64  	%rd6019, %rd6018, 255;
	xor.b64  	%rd6020, %rd6019, %rd6017;
	mul.lo.s64 	%rd6021, %rd6020, 1099511628211;
	shr.u64 	%rd6022, %rd6010, 24;
	and.b64  	%rd6023, %rd6022, 255;
	xor.b64  	%rd6024, %rd6023, %rd6021;
	mul.lo.s64 	%rd6025, %rd6024, 1099511628211;
	shr.u64 	%rd6026, %rd6010, 32;
	and.b64  	%rd6027, %rd6026, 255;
	xor.b64  	%rd6028, %rd6027, %rd6025;
	mul.lo.s64 	%rd6029, %rd6028, 1099511628211;
	shr.u64 	%rd6030, %rd6010, 40;
	and.b64  	%rd6031, %rd6030, 255;
	xor.b64  	%rd6032, %rd6031, %rd6029;
	mul.lo.s64 	%rd6033, %rd6032, 1099511628211;
	shr.u64 	%rd6034, %rd6010, 48;
	and.b64  	%rd6035, %rd6034, 255;
	xor.b64  	%rd6036, %rd6035, %rd6033;
	mul.lo.s64 	%rd6037, %rd6036, 1099511628211;
	shr.u64 	%rd6038, %rd6010, 56;
	xor.b64  	%rd6039, %rd6038, %rd6037;
	mul.lo.s64 	%rd6040, %rd6039, 1099511628211;
	ld.u64 	%rd6041, [%rd6009+8];
	and.b64  	%rd6042, %rd6041, 255;
	xor.b64  	%rd6043, %rd6042, %rd6040;
	mul.lo.s64 	%rd6044, %rd6043, 1099511628211;
	shr.u64 	%rd6045, %rd6041, 8;
	and.b64  	%rd6046, %rd6045, 255;
	xor.b64  	%rd6047, %rd6046, %rd6044;
	mul.lo.s64 	%rd6048, %rd6047, 1099511628211;
	shr.u64 	%rd6049, %rd6041, 16;
	and.b64  	%rd6050, %rd6049, 255;
	xor.b64  	%rd6051, %rd6050, %rd6048;
	mul.lo.s64 	%rd6052, %rd6051, 1099511628211;
	shr.u64 	%rd6053, %rd6041, 24;
	and.b64  	%rd6054, %rd6053, 255;
	xor.b64  	%rd6055, %rd6054, %rd6052;
	mul.lo.s64 	%rd6056, %rd6055, 1099511628211;
	shr.u64 	%rd6057, %rd6041, 32;
	and.b64  	%rd6058, %rd6057, 255;
	xor.b64  	%rd6059, %rd6058, %rd6056;
	mul.lo.s64 	%rd6060, %rd6059, 1099511628211;
	shr.u64 	%rd6061, %rd6041, 40;
	and.b64  	%rd6062, %rd6061, 255;
	xor.b64  	%rd6063, %rd6062, %rd6060;
	mul.lo.s64 	%rd6064, %rd6063, 1099511628211;
	shr.u64 	%rd6065, %rd6041, 48;
	and.b64  	%rd6066, %rd6065, 255;
	xor.b64  	%rd6067, %rd6066, %rd6064;
	mul.lo.s64 	%rd6068, %rd6067, 1099511628211;
	shr.u64 	%rd6069, %rd6041, 56;
	xor.b64  	%rd6070, %rd6069, %rd6068;
	mul.lo.s64 	%rd38071, %rd6070, 1099511628211;
	add.s64 	%rd38069, %rd38069, 2;
	setp.ne.s64 	%p202, %rd38069, %rd38072;
	@%p202 bra 	$L__BB24_1335;
$L__BB24_1336:
	and.b64  	%rd6071, %rd3822, 1;
	setp.eq.b64 	%p203, %rd6071, 1;
	not.pred 	%p204, %p203;
	@%p204 bra 	$L__BB24_1338;
	shl.b64 	%rd6072, %rd38072, 3;
	add.s64 	%rd6073, %rd1783, %rd6072;
	ld.u64 	%rd6074, [%rd6073];
	and.b64  	%rd6075, %rd6074, 255;
	xor.b64  	%rd6076, %rd6075, %rd38071;
	mul.lo.s64 	%rd6077, %rd6076, 1099511628211;
	shr.u64 	%rd6078, %rd6074, 8;
	and.b64  	%rd6079, %rd6078, 255;
	xor.b64  	%rd6080, %rd6079, %rd6077;
	mul.lo.s64 	%rd6081, %rd6080, 1099511628211;
	shr.u64 	%rd6082, %rd6074, 16;
	and.b64  	%rd6083, %rd6082, 255;
	xor.b64  	%rd6084, %rd6083, %rd6081;
	mul.lo.s64 	%rd6085, %rd6084, 1099511628211;
	shr.u64 	%rd6086, %rd6074, 24;
	and.b64  	%rd6087, %rd6086, 255;
	xor.b64  	%rd6088, %rd6087, %rd6085;
	mul.lo.s64 	%rd6089, %rd6088, 1099511628211;
	shr.u64 	%rd6090, %rd6074, 32;
	and.b64  	%rd6091, %rd6090, 255;
	xor.b64  	%rd6092, %rd6091, %rd6089;
	mul.lo.s64 	%rd6093, %rd6092, 1099511628211;
	shr.u64 	%rd6094, %rd6074, 40;
	and.b64  	%rd6095, %rd6094, 255;
	xor.b64  	%rd6096, %rd6095, %rd6093;
	mul.lo.s64 	%rd6097, %rd6096, 1099511628211;
	shr.u64 	%rd6098, %rd6074, 48;
	and.b64  	%rd6099, %rd6098, 255;
	xor.b64  	%rd6100, %rd6099, %rd6097;
	mul.lo.s64 	%rd6101, %rd6100, 1099511628211;
	shr.u64 	%rd6102, %rd6074, 56;
	xor.b64  	%rd6103, %rd6102, %rd6101;
	mul.lo.s64 	%rd38071, %rd6103, 1099511628211;
$L__BB24_1338:
	setp.eq.s64 	%p205, %rd38065, %rd38071;
	@%p205 bra 	$L__BB24_1353;
	setp.eq.s64 	%p206, %rd3822, 0;
	mov.b64 	%rd38077, -3750763034362895579;
	@%p206 bra 	$L__BB24_1345;
	setp.eq.s64 	%p207, %rd1786, 0;
	mov.b64 	%rd38077, -3750763034362895579;
	mov.b64 	%rd38078, 0;
	@%p207 bra 	$L__BB24_1343;
	mov.b64 	%rd38077, -3750763034362895579;
	mov.b64 	%rd38075, 0;
	and.b64  	%rd38078, %rd3822, -2;
$L__BB24_1342:
	shl.b64 	%rd6110, %rd38075, 3;
	add.s64 	%rd6111, %rd37954, %rd6110;
	ld.u64 	%rd6112, [%rd6111];
	and.b64  	%rd6113, %rd6112, 255;
	xor.b64  	%rd6114, %rd6113, %rd38077;
	mul.lo.s64 	%rd6115, %rd6114, 1099511628211;
	shr.u64 	%rd6116, %rd6112, 8;
	and.b64  	%rd6117, %rd6116, 255;
	xor.b64  	%rd6118, %rd6117, %rd6115;
	mul.lo.s64 	%rd6119, %rd6118, 1099511628211;
	shr.u64 	%rd6120, %rd6112, 16;
	and.b64  	%rd6121, %rd6120, 255;
	xor.b64  	%rd6122, %rd6121, %rd6119;
	mul.lo.s64 	%rd6123, %rd6122, 1099511628211;
	shr.u64 	%rd6124, %rd6112, 24;
	and.b64  	%rd6125, %rd6124, 255;
	xor.b64  	%rd6126, %rd6125, %rd6123;
	mul.lo.s64 	%rd6127, %rd6126, 1099511628211;
	shr.u64 	%rd6128, %rd6112, 32;
	and.b64  	%rd6129, %rd6128, 255;
	xor.b64  	%rd6130, %rd6129, %rd6127;
	mul.lo.s64 	%rd6131, %rd6130, 1099511628211;
	shr.u64 	%rd6132, %rd6112, 40;
	and.b64  	%rd6133, %rd6132, 255;
	xor.b64  	%rd6134, %rd6133, %rd6131;
	mul.lo.s64 	%rd6135, %rd6134, 1099511628211;
	shr.u64 	%rd6136, %rd6112, 48;
	and.b64  	%rd6137, %rd6136, 255;
	xor.b64  	%rd6138, %rd6137, %rd6135;
	mul.lo.s64 	%rd6139, %rd6138, 1099511628211;
	shr.u64 	%rd6140, %rd6112, 56;
	xor.b64  	%rd6141, %rd6140, %rd6139;
	mul.lo.s64 	%rd6142, %rd6141, 1099511628211;
	ld.u64 	%rd6143, [%rd6111+8];
	and.b64  	%rd6144, %rd6143, 255;
	xor.b64  	%rd6145, %rd6144, %rd6142;
	mul.lo.s64 	%rd6146, %rd6145, 1099511628211;
	shr.u64 	%rd6147, %rd6143, 8;
	and.b64  	%rd6148, %rd6147, 255;
	xor.b64  	%rd6149, %rd6148, %rd6146;
	mul.lo.s64 	%rd6150, %rd6149, 1099511628211;
	shr.u64 	%rd6151, %rd6143, 16;
	and.b64  	%rd6152, %rd6151, 255;
	xor.b64  	%rd6153, %rd6152, %rd6150;
	mul.lo.s64 	%rd6154, %rd6153, 1099511628211;
	shr.u64 	%rd6155, %rd6143, 24;
	and.b64  	%rd6156, %rd6155, 255;
	xor.b64  	%rd6157, %rd6156, %rd6154;
	mul.lo.s64 	%rd6158, %rd6157, 1099511628211;
	shr.u64 	%rd6159, %rd6143, 32;
	and.b64  	%rd6160, %rd6159, 255;
	xor.b64  	%rd6161, %rd6160, %rd6158;
	mul.lo.s64 	%rd6162, %rd6161, 1099511628211;
	shr.u64 	%rd6163, %rd6143, 40;
	and.b64  	%rd6164, %rd6163, 255;
	xor.b64  	%rd6165, %rd6164, %rd6162;
	mul.lo.s64 	%rd6166, %rd6165, 1099511628211;
	shr.u64 	%rd6167, %rd6143, 48;
	and.b64  	%rd6168, %rd6167, 255;
	xor.b64  	%rd6169, %rd6168, %rd6166;
	mul.lo.s64 	%rd6170, %rd6169, 1099511628211;
	shr.u64 	%rd6171, %rd6143, 56;
	xor.b64  	%rd6172, %rd6171, %rd6170;
	mul.lo.s64 	%rd38077, %rd6172, 1099511628211;
	add.s64 	%rd38075, %rd38075, 2;
	setp.ne.s64 	%p208, %rd38075, %rd38078;
	@%p208 bra 	$L__BB24_1342;
$L__BB24_1343:
	and.b64  	%rd6173, %rd3822, 1;
	setp.eq.b64 	%p209, %rd6173, 1;
	not.pred 	%p210, %p209;
	@%p210 bra 	$L__BB24_1345;
	shl.b64 	%rd6174, %rd38078, 3;
	add.s64 	%rd6175, %rd37954, %rd6174;
	ld.u64 	%rd6176, [%rd6175];
	and.b64  	%rd6177, %rd6176, 255;
	xor.b64  	%rd6178, %rd6177, %rd38077;
	mul.lo.s64 	%rd6179, %rd6178, 1099511628211;
	shr.u64 	%rd6180, %rd6176, 8;
	and.b64  	%rd6181, %rd6180, 255;
	xor.b64  	%rd6182, %rd6181, %rd6179;
	mul.lo.s64 	%rd6183, %rd6182, 1099511628211;
	shr.u64 	%rd6184, %rd6176, 16;
	and.b64  	%rd6185, %rd6184, 255;
	xor.b64  	%rd6186, %rd6185, %rd6183;
	mul.lo.s64 	%rd6187, %rd6186, 1099511628211;
	shr.u64 	%rd6188, %rd6176, 24;
	and.b64  	%rd6189, %rd6188, 255;
	xor.b64  	%rd6190, %rd6189, %rd6187;
	mul.lo.s64 	%rd6191, %rd6190, 1099511628211;
	shr.u64 	%rd6192, %rd6176, 32;
	and.b64  	%rd6193, %rd6192, 255;
	xor.b64  	%rd6194, %rd6193, %rd6191;
	mul.lo.s64 	%rd6195, %rd6194, 1099511628211;
	shr.u64 	%rd6196, %rd6176, 40;
	and.b64  	%rd6197, %rd6196, 255;
	xor.b64  	%rd6198, %rd6197, %rd6195;
	mul.lo.s64 	%rd6199, %rd6198, 1099511628211;
	shr.u64 	%rd6200, %rd6176, 48;
	and.b64  	%rd6201, %rd6200, 255;
	xor.b64  	%rd6202, %rd6201, %rd6199;
	mul.lo.s64 	%rd6203, %rd6202, 1099511628211;
	shr.u64 	%rd6204, %rd6176, 56;
	xor.b64  	%rd6205, %rd6204, %rd6203;
	mul.lo.s64 	%rd38077, %rd6205, 1099511628211;
$L__BB24_1345:
	setp.eq.s64 	%p211, %rd3822, 0;
	mov.b64 	%rd38083, -3750763034362895579;
	@%p211 bra 	$L__BB24_1351;
	setp.eq.s64 	%p212, %rd1786, 0;
	mov.b64 	%rd38083, -3750763034362895579;
	mov.b64 	%rd38084, 0;
	@%p212 bra 	$L__BB24_1349;
	mov.b64 	%rd38083, -3750763034362895579;
	mov.b64 	%rd38081, 0;
	and.b64  	%rd38084, %rd3822, -2;
$L__BB24_1348:
	shl.b64 	%rd6212, %rd38081, 3;
	add.s64 	%rd6213, %rd1783, %rd6212;
	ld.u64 	%rd6214, [%rd6213];
	and.b64  	%rd6215, %rd6214, 255;
	xor.b64  	%rd6216, %rd6215, %rd38083;
	mul.lo.s64 	%rd6217, %rd6216, 1099511628211;
	shr.u64 	%rd6218, %rd6214, 8;
	and.b64  	%rd6219, %rd6218, 255;
	xor.b64  	%rd6220, %rd6219, %rd6217;
	mul.lo.s64 	%rd6221, %rd6220, 1099511628211;
	shr.u64 	%rd6222, %rd6214, 16;
	and.b64  	%rd6223, %rd6222, 255;
	xor.b64  	%rd6224, %rd6223, %rd6221;
	mul.lo.s64 	%rd6225, %rd6224, 1099511628211;
	shr.u64 	%rd6226, %rd6214, 24;
	and.b64  	%rd6227, %rd6226, 255;
	xor.b64  	%rd6228, %rd6227, %rd6225;
	mul.lo.s64 	%rd6229, %rd6228, 1099511628211;
	shr.u64 	%rd6230, %rd6214, 32;
	and.b64  	%rd6231, %rd6230, 255;
	xor.b64  	%rd6232, %rd6231, %rd6229;
	mul.lo.s64 	%rd6233, %rd6232, 1099511628211;
	shr.u64 	%rd6234, %rd6214, 40;
	and.b64  	%rd6235, %rd6234, 255;
	xor.b64  	%rd6236, %rd6235, %rd6233;
	mul.lo.s64 	%rd6237, %rd6236, 1099511628211;
	shr.u64 	%rd6238, %rd6214, 48;
	and.b64  	%rd6239, %rd6238, 255;
	xor.b64  	%rd6240, %rd6239, %rd6237;
	mul.lo.s64 	%rd6241, %rd6240, 1099511628211;
	shr.u64 	%rd6242, %rd6214, 56;
	xor.b64  	%rd6243, %rd6242, %rd6241;
	mul.lo.s64 	%rd6244, %rd6243, 1099511628211;
	ld.u64 	%rd6245, [%rd6213+8];
	and.b64  	%rd6246, %rd6245, 255;
	xor.b64  	%rd6247, %rd6246, %rd6244;
	mul.lo.s64 	%rd6248, %rd6247, 1099511628211;
	shr.u64 	%rd6249, %rd6245, 8;
	and.b64  	%rd6250, %rd6249, 255;
	xor.b64  	%rd6251, %rd6250, %rd6248;
	mul.lo.s64 	%rd6252, %rd6251, 1099511628211;
	shr.u64 	%rd6253, %rd6245, 16;
	and.b64  	%rd6254, %rd6253, 255;
	xor.b64  	%rd6255, %rd6254, %rd6252;
	mul.lo.s64 	%rd6256, %rd6255, 1099511628211;
	shr.u64 	%rd6257, %rd6245, 24;
	and.b64  	%rd6258, %rd6257, 255;
	xor.b64  	%rd6259, %rd6258, %rd6256;
	mul.lo.s64 	%rd6260, %rd6259, 1099511628211;
	shr.u64 	%rd6261, %rd6245, 32;
	and.b64  	%rd6262, %rd6261, 255;
	xor.b64  	%rd6263, %rd6262, %rd6260;
	mul.lo.s64 	%rd6264, %rd6263, 1099511628211;
	shr.u64 	%rd6265, %rd6245, 40;
	and.b64  	%rd6266, %rd6265, 255;
	xor.b64  	%rd6267, %rd6266, %rd6264;
	mul.lo.s64 	%rd6268, %rd6267, 1099511628211;
	shr.u64 	%rd6269, %rd6245, 48;
	and.b64  	%rd6270, %rd6269, 255;
	xor.b64  	%rd6271, %rd6270, %rd6268;
	mul.lo.s64 	%rd6272, %rd6271, 1099511628211;
	shr.u64 	%rd6273, %rd6245, 56;
	xor.b64  	%rd6274, %rd6273, %rd6272;
	mul.lo.s64 	%rd38083, %rd6274, 1099511628211;
	add.s64 	%rd38081, %rd38081, 2;
	setp.ne.s64 	%p213, %rd38081, %rd38084;
	@%p213 bra 	$L__BB24_1348;
$L__BB24_1349:
	and.b64  	%rd6275, %rd3822, 1;
	setp.eq.b64 	%p214, %rd6275, 1;
	not.pred 	%p215, %p214;
	@%p215 bra 	$L__BB24_1351;
	shl.b64 	%rd6276, %rd38084, 3;
	add.s64 	%rd6277, %rd1783, %rd6276;
	ld.u64 	%rd6278, [%rd6277];
	and.b64  	%rd6279, %rd6278, 255;
	xor.b64  	%rd6280, %rd6279, %rd38083;
	mul.lo.s64 	%rd6281, %rd6280, 1099511628211;
	shr.u64 	%rd6282, %rd6278, 8;
	and.b64  	%rd6283, %rd6282, 255;
	xor.b64  	%rd6284, %rd6283, %rd6281;
	mul.lo.s64 	%rd6285, %rd6284, 1099511628211;
	shr.u64 	%rd6286, %rd6278, 16;
	and.b64  	%rd6287, %rd6286, 255;
	xor.b64  	%rd6288, %rd6287, %rd6285;
	mul.lo.s64 	%rd6289, %rd6288, 1099511628211;
	shr.u64 	%rd6290, %rd6278, 24;
	and.b64  	%rd6291, %rd6290, 255;
	xor.b64  	%rd6292, %rd6291, %rd6289;
	mul.lo.s64 	%rd6293, %rd6292, 1099511628211;
	shr.u64 	%rd6294, %rd6278, 32;
	and.b64  	%rd6295, %rd6294, 255;
	xor.b64  	%rd6296, %rd6295, %rd6293;
	mul.lo.s64 	%rd6297, %rd6296, 1099511628211;
	shr.u64 	%rd6298, %rd6278, 40;
	and.b64  	%rd6299, %rd6298, 255;
	xor.b64  	%rd6300, %rd6299, %rd6297;
	mul.lo.s64 	%rd6301, %rd6300, 1099511628211;
	shr.u64 	%rd6302, %rd6278, 48;
	and.b64  	%rd6303, %rd6302, 255;
	xor.b64  	%rd6304, %rd6303, %rd6301;
	mul.lo.s64 	%rd6305, %rd6304, 1099511628211;
	shr.u64 	%rd6306, %rd6278, 56;
	xor.b64  	%rd6307, %rd6306, %rd6305;
	mul.lo.s64 	%rd38083, %rd6307, 1099511628211;
$L__BB24_1351:
	setp.lt.u64 	%p216, %rd38077, %rd38083;
	mov.u64 	%rd38930, %rd1783;
	@%p216 bra 	$L__BB24_1352;
	bra.uni 	$L__BB24_1357;
$L__BB24_1352:
	mov.u64 	%rd38930, %rd1783;
	mov.u64 	%rd37954, %rd1783;
	bra.uni 	$L__BB24_1357;
$L__BB24_1353:
	setp.eq.s32 	%p217, %r118, 0;
	mov.u64 	%rd38930, %rd1783;
	@%p217 bra 	$L__BB24_1357;
	mov.b64 	%rd38087, 0;
$L__BB24_1355:
	shl.b64 	%rd6309, %rd38087, 3;
	add.s64 	%rd6310, %rd37954, %rd6309;
	ld.u64 	%rd6311, [%rd6310];
	add.s64 	%rd6312, %rd1783, %rd6309;
	ld.u64 	%rd6313, [%rd6312];
	setp.lt.u64 	%p218, %rd6311, %rd6313;
	@%p218 bra 	$L__BB24_1352;
	add.s64 	%rd38087, %rd38087, 1;
	setp.eq.s64 	%p219, %rd38087, %rd1785;
	mov.u64 	%rd38930, %rd1783;
	@%p219 bra 	$L__BB24_1357;
	bra.uni 	$L__BB24_1355;
$L__BB24_1357:
	setp.eq.s64 	%p220, %rd3822, 0;
	or.b32  	%r225, %r130, 7;
	setp.ge.u32 	%p221, %r225, %r53;
	or.pred  	%p222, %p221, %p220;
	selp.b64 	%rd38929, %rd37954, %rd1784, %p221;
	@%p222 bra 	$L__BB24_1364;
	setp.eq.s64 	%p223, %rd1786, 0;
	@%p223 bra 	$L__BB24_1361;
	and.b64  	%rd2052, %rd3822, -2;
	mov.b64 	%rd38090, 0;
$L__BB24_1360:
	add.s64 	%rd38090, %rd38090, 2;
	setp.ne.s64 	%p224, %rd38090, %rd2052;
	@%p224 bra 	$L__BB24_1360;
$L__BB24_1361:
	setp.lt.u64 	%p225, %rd3822, 2;
	mov.u64 	%rd38929, %rd1784;
	@%p225 bra 	$L__BB24_1364;
	and.b64  	%rd2055, %rd3822, -2;
	mov.b64 	%rd38091, 0;
$L__BB24_1363:
	add.s64 	%rd38091, %rd38091, 2;
	setp.ne.s64 	%p226, %rd38091, %rd2055;
	mov.u64 	%rd38929, %rd1784;
	@%p226 bra 	$L__BB24_1363;
$L__BB24_1364:
	setp.ge.u32 	%p227, %r130, %r53;
	@%p227 bra 	$L__BB24_2207;
	setp.ne.s64 	%p228, %rd3822, 0;
	@%p228 bra 	$L__BB24_1451;
	setp.eq.s32 	%p705, %r118, 0;
	@%p705 bra 	$L__BB24_2207;
	mov.b64 	%rd38163, 0;
$L__BB24_1368:
	shl.b64 	%rd17685, %rd38163, 3;
	add.s64 	%rd17686, %rd38935, %rd17685;
	ld.u64 	%rd17687, [%rd17686];
	add.s64 	%rd17688, %rd38201, %rd17685;
	ld.u64 	%rd17689, [%rd17688];
	setp.lt.u64 	%p706, %rd17687, %rd17689;
	mov.u64 	%rd38164, %rd38201;
	mov.u64 	%rd38165, %rd38935;
	@%p706 bra 	$L__BB24_1370;
	add.s64 	%rd38163, %rd38163, 1;
	setp.ne.s64 	%p707, %rd38163, %rd1785;
	mov.u64 	%rd38164, %rd38935;
	mov.u64 	%rd38165, %rd38201;
	@%p707 bra 	$L__BB24_1368;
$L__BB24_1370:
	mov.b64 	%rd38166, 0;
$L__BB24_1371:
	shl.b64 	%rd17691, %rd38166, 3;
	add.s64 	%rd17692, %rd38933, %rd17691;
	ld.u64 	%rd17693, [%rd17692];
	add.s64 	%rd17694, %rd38934, %rd17691;
	ld.u64 	%rd17695, [%rd17694];
	setp.lt.u64 	%p708, %rd17693, %rd17695;
	mov.u64 	%rd38167, %rd38934;
	mov.u64 	%rd38168, %rd38933;
	@%p708 bra 	$L__BB24_1373;
	add.s64 	%rd38166, %rd38166, 1;
	setp.ne.s64 	%p709, %rd38166, %rd1785;
	mov.u64 	%rd38167, %rd38933;
	mov.u64 	%rd38168, %rd38934;
	@%p709 bra 	$L__BB24_1371;
$L__BB24_1373:
	mov.b64 	%rd38169, 0;
$L__BB24_1374:
	shl.b64 	%rd17697, %rd38169, 3;
	add.s64 	%rd17698, %rd38931, %rd17697;
	ld.u64 	%rd17699, [%rd17698];
	add.s64 	%rd17700, %rd38932, %rd17697;
	ld.u64 	%rd17701, [%rd17700];
	setp.lt.u64 	%p710, %rd17699, %rd17701;
	mov.u64 	%rd38170, %rd38932;
	mov.u64 	%rd38171, %rd38931;
	@%p710 bra 	$L__BB24_1376;
	add.s64 	%rd38169, %rd38169, 1;
	setp.ne.s64 	%p711, %rd38169, %rd1785;
	mov.u64 	%rd38170, %rd38931;
	mov.u64 	%rd38171, %rd38932;
	@%p711 bra 	$L__BB24_1374;
$L__BB24_1376:
	mov.b64 	%rd38172, 0;
$L__BB24_1377:
	shl.b64 	%rd17703, %rd38172, 3;
	add.s64 	%rd17704, %rd38929, %rd17703;
	ld.u64 	%rd17705, [%rd17704];
	add.s64 	%rd17706, %rd38930, %rd17703;
	ld.u64 	%rd17707, [%rd17706];
	setp.lt.u64 	%p712, %rd17705, %rd17707;
	mov.u64 	%rd38173, %rd38930;
	mov.u64 	%rd38174, %rd38929;
	@%p712 bra 	$L__BB24_1379;
	add.s64 	%rd38172, %rd38172, 1;
	setp.ne.s64 	%p713, %rd38172, %rd1785;
	mov.u64 	%rd38173, %rd38929;
	mov.u64 	%rd38174, %rd38930;
	@%p713 bra 	$L__BB24_1377;
$L__BB24_1379:
	mov.b64 	%rd38093, 0;
$L__BB24_1380:
	shl.b64 	%rd17709, %rd38093, 3;
	add.s64 	%rd17710, %rd38168, %rd17709;
	ld.u64 	%rd17711, [%rd17710];
	add.s64 	%rd17712, %rd38164, %rd17709;
	ld.u64 	%rd17713, [%rd17712];
	setp.lt.u64 	%p714, %rd17711, %rd17713;
	mov.u64 	%rd38094, %rd38164;
	mov.u64 	%rd38095, %rd38168;
	@%p714 bra 	$L__BB24_1382;
	add.s64 	%rd38093, %rd38093, 1;
	setp.ne.s64 	%p715, %rd38093, %rd1785;
	mov.u64 	%rd38094, %rd38168;
	mov.u64 	%rd38095, %rd38164;
	@%p715 bra 	$L__BB24_1380;
$L__BB24_1382:
	mov.b64 	%rd38096, 0;
$L__BB24_1383:
	shl.b64 	%rd17715, %rd38096, 3;
	add.s64 	%rd17716, %rd38171, %rd17715;
	ld.u64 	%rd17717, [%rd17716];
	add.s64 	%rd17718, %rd38167, %rd17715;
	ld.u64 	%rd17719, [%rd17718];
	setp.lt.u64 	%p716, %rd17717, %rd17719;
	mov.u64 	%rd38097, %rd38167;
	mov.u64 	%rd38098, %rd38171;
	@%p716 bra 	$L__BB24_1385;
	add.s64 	%rd38096, %rd38096, 1;
	setp.ne.s64 	%p717, %rd38096, %rd1785;
	mov.u64 	%rd38097, %rd38171;
	mov.u64 	%rd38098, %rd38167;
	@%p717 bra 	$L__BB24_1383;
$L__BB24_1385:
	mov.b64 	%rd38099, 0;
$L__BB24_1386:
	shl.b64 	%rd17721, %rd38099, 3;
	add.s64 	%rd17722, %rd38174, %rd17721;
	ld.u64 	%rd17723, [%rd17722];
	add.s64 	%rd17724, %rd38170, %rd17721;
	ld.u64 	%rd17725, [%rd17724];
	setp.lt.u64 	%p718, %rd17723, %rd17725;
	mov.u64 	%rd38100, %rd38170;
	mov.u64 	%rd38101, %rd38174;
	@%p718 bra 	$L__BB24_1388;
	add.s64 	%rd38099, %rd38099, 1;
	setp.ne.s64 	%p719, %rd38099, %rd1785;
	mov.u64 	%rd38100, %rd38174;
	mov.u64 	%rd38101, %rd38170;
	@%p719 bra 	$L__BB24_1386;
$L__BB24_1388:
	mov.b64 	%rd38102, 0;
$L__BB24_1389:
	shl.b64 	%rd17727, %rd38102, 3;
	add.s64 	%rd17728, %rd38095, %rd17727;
	ld.u64 	%rd17729, [%rd17728];
	add.s64 	%rd17730, %rd38165, %rd17727;
	ld.u64 	%rd17731, [%rd17730];
	setp.lt.u64 	%p720, %rd17729, %rd17731;
	mov.u64 	%rd38103, %rd38165;
	mov.u64 	%rd38104, %rd38095;
	@%p720 bra 	$L__BB24_1391;
	add.s64 	%rd38102, %rd38102, 1;
	setp.ne.s64 	%p721, %rd38102, %rd1785;
	mov.u64 	%rd38103, %rd38095;
	mov.u64 	%rd38104, %rd38165;
	@%p721 bra 	$L__BB24_1389;
$L__BB24_1391:
	mov.b64 	%rd38105, 0;
$L__BB24_1392:
	shl.b64 	%rd17733, %rd38105, 3;
	add.s64 	%rd17734, %rd38098, %rd17733;
	ld.u64 	%rd17735, [%rd17734];
	add.s64 	%rd17736, %rd38094, %rd17733;
	ld.u64 	%rd17737, [%rd17736];
	setp.lt.u64 	%p722, %rd17735, %rd17737;
	mov.u64 	%rd38106, %rd38094;
	mov.u64 	%rd38107, %rd38098;
	@%p722 bra 	$L__BB24_1394;
	add.s64 	%rd38105, %rd38105, 1;
	setp.ne.s64 	%p723, %rd38105, %rd1785;
	mov.u64 	%rd38106, %rd38098;
	mov.u64 	%rd38107, %rd38094;
	@%p723 bra 	$L__BB24_1392;
$L__BB24_1394:
	mov.b64 	%rd38108, 0;
$L__BB24_1395:
	shl.b64 	%rd17739, %rd38108, 3;
	add.s64 	%rd17740, %rd38101, %rd17739;
	ld.u64 	%rd17741, [%rd17740];
	add.s64 	%rd17742, %rd38097, %rd17739;
	ld.u64 	%rd17743, [%rd17742];
	setp.lt.u64 	%p724, %rd17741, %rd17743;
	mov.u64 	%rd38109, %rd38097;
	mov.u64 	%rd38110, %rd38101;
	@%p724 bra 	$L__BB24_1397;
	add.s64 	%rd38108, %rd38108, 1;
	setp.ne.s64 	%p725, %rd38108, %rd1785;
	mov.u64 	%rd38109, %rd38101;
	mov.u64 	%rd38110, %rd38097;
	@%p725 bra 	$L__BB24_1395;
$L__BB24_1397:
	mov.b64 	%rd38111, 0;
$L__BB24_1398:
	shl.b64 	%rd17745, %rd38111, 3;
	add.s64 	%rd17746, %rd38173, %rd17745;
	ld.u64 	%rd17747, [%rd17746];
	add.s64 	%rd17748, %rd38100, %rd17745;
	ld.u64 	%rd17749, [%rd17748];
	setp.lt.u64 	%p726, %rd17747, %rd17749;
	mov.u64 	%rd38112, %rd38100;
	mov.u64 	%rd38113, %rd38173;
	@%p726 bra 	$L__BB24_1400;
	add.s64 	%rd38111, %rd38111, 1;
	setp.ne.s64 	%p727, %rd38111, %rd1785;
	mov.u64 	%rd38112, %rd38173;
	mov.u64 	%rd38113, %rd38100;
	@%p727 bra 	$L__BB24_1398;
$L__BB24_1400:
	mov.b64 	%rd38114, 0;
$L__BB24_1401:
	shl.b64 	%rd17751, %rd38114, 3;
	add.s64 	%rd17752, %rd38107, %rd17751;
	ld.u64 	%rd17753, [%rd17752];
	add.s64 	%rd17754, %rd38103, %rd17751;
	ld.u64 	%rd17755, [%rd17754];
	setp.lt.u64 	%p728, %rd17753, %rd17755;
	mov.u64 	%rd38115, %rd38103;
	mov.u64 	%rd38116, %rd38107;
	@%p728 bra 	$L__BB24_1403;
	add.s64 	%rd38114, %rd38114, 1;
	setp.ne.s64 	%p729, %rd38114, %rd1785;
	mov.u64 	%rd38115, %rd38107;
	mov.u64 	%rd38116, %rd38103;
	@%p729 bra 	$L__BB24_1401;
$L__BB24_1403:
	mov.b64 	%rd38117, 0;
$L__BB24_1404:
	shl.b64 	%rd17757, %rd38117, 3;
	add.s64 	%rd17758, %rd38110, %rd17757;
	ld.u64 	%rd17759, [%rd17758];
	add.s64 	%rd17760, %rd38106, %rd17757;
	ld.u64 	%rd17761, [%rd17760];
	setp.lt.u64 	%p730, %rd17759, %rd17761;
	mov.u64 	%rd38118, %rd38106;
	mov.u64 	%rd38119, %rd38110;
	@%p730 bra 	$L__BB24_1406;
	add.s64 	%rd38117, %rd38117, 1;
	setp.ne.s64 	%p731, %rd38117, %rd1785;
	mov.u64 	%rd38118, %rd38110;
	mov.u64 	%rd38119, %rd38106;
	@%p731 bra 	$L__BB24_1404;
$L__BB24_1406:
	mov.b64 	%rd38120, 0;
$L__BB24_1407:
	shl.b64 	%rd17763, %rd38120, 3;
	add.s64 	%rd17764, %rd38113, %rd17763;
	ld.u64 	%rd17765, [%rd17764];
	add.s64 	%rd17766, %rd38109, %rd17763;
	ld.u64 	%rd17767, [%rd17766];
	setp.lt.u64 	%p732, %rd17765, %rd17767;
	mov.u64 	%rd38121, %rd38109;
	mov.u64 	%rd38122, %rd38113;
	@%p732 bra 	$L__BB24_1409;
	add.s64 	%rd38120, %rd38120, 1;
	setp.ne.s64 	%p733, %rd38120, %rd1785;
	mov.u64 	%rd38121, %rd38113;
	mov.u64 	%rd38122, %rd38109;
	@%p733 bra 	$L__BB24_1407;
$L__BB24_1409:
	mov.b64 	%rd38123, 0;
$L__BB24_1410:
	shl.b64 	%rd17769, %rd38123, 3;
	add.s64 	%rd17770, %rd38116, %rd17769;
	ld.u64 	%rd17771, [%rd17770];
	add.s64 	%rd17772, %rd38104, %rd17769;
	ld.u64 	%rd17773, [%rd17772];
	setp.lt.u64 	%p734, %rd17771, %rd17773;
	mov.u64 	%rd38124, %rd38104;
	mov.u64 	%rd38125, %rd38116;
	@%p734 bra 	$L__BB24_1412;
	add.s64 	%rd38123, %rd38123, 1;
	setp.ne.s64 	%p735, %rd38123, %rd1785;
	mov.u64 	%rd38124, %rd38116;
	mov.u64 	%rd38125, %rd38104;
	@%p735 bra 	$L__BB24_1410;
$L__BB24_1412:
	mov.b64 	%rd38126, 0;
$L__BB24_1413:
	shl.b64 	%rd17775, %rd38126, 3;
	add.s64 	%rd17776, %rd38119, %rd17775;
	ld.u64 	%rd17777, [%rd17776];
	add.s64 	%rd17778, %rd38115, %rd17775;
	ld.u64 	%rd17779, [%rd17778];
	setp.lt.u64 	%p736, %rd17777, %rd17779;
	mov.u64 	%rd38127, %rd38115;
	mov.u64 	%rd38128, %rd38119;
	@%p736 bra 	$L__BB24_1415;
	add.s64 	%rd38126, %rd38126, 1;
	setp.ne.s64 	%p737, %rd38126, %rd1785;
	mov.u64 	%rd38127, %rd38119;
	mov.u64 	%rd38128, %rd38115;
	@%p737 bra 	$L__BB24_1413;
$L__BB24_1415:
	mov.b64 	%rd38129, 0;
$L__BB24_1416:
	shl.b64 	%rd17781, %rd38129, 3;
	add.s64 	%rd17782, %rd38122, %rd17781;
	ld.u64 	%rd17783, [%rd17782];
	add.s64 	%rd17784, %rd38118, %rd17781;
	ld.u64 	%rd17785, [%rd17784];
	setp.lt.u64 	%p738, %rd17783, %rd17785;
	mov.u64 	%rd38130, %rd38118;
	mov.u64 	%rd38131, %rd38122;
	@%p738 bra 	$L__BB24_1418;
	add.s64 	%rd38129, %rd38129, 1;
	setp.ne.s64 	%p739, %rd38129, %rd1785;
	mov.u64 	%rd38130, %rd38122;
	mov.u64 	%rd38131, %rd38118;
	@%p739 bra 	$L__BB24_1416;
$L__BB24_1418:
	mov.b64 	%rd38132, 0;
$L__BB24_1419:
	shl.b64 	%rd17787, %rd38132, 3;
	add.s64 	%rd17788, %rd38112, %rd17787;
	ld.u64 	%rd17789, [%rd17788];
	add.s64 	%rd17790, %rd38121, %rd17787;
	ld.u64 	%rd17791, [%rd17790];
	setp.lt.u64 	%p740, %rd17789, %rd17791;
	mov.u64 	%rd38133, %rd38121;
	mov.u64 	%rd38134, %rd38112;
	@%p740 bra 	$L__BB24_1421;
	add.s64 	%rd38132, %rd38132, 1;
	setp.ne.s64 	%p741, %rd38132, %rd1785;
	mov.u64 	%rd38133, %rd38112;
	mov.u64 	%rd38134, %rd38121;
	@%p741 bra 	$L__BB24_1419;
$L__BB24_1421:
	mov.b64 	%rd38135, 0;
$L__BB24_1422:
	shl.b64 	%rd17793, %rd38135, 3;
	add.s64 	%rd17794, %rd38128, %rd17793;
	ld.u64 	%rd17795, [%rd17794];
	add.s64 	%rd17796, %rd38124, %rd17793;
	ld.u64 	%rd17797, [%rd17796];
	setp.lt.u64 	%p742, %rd17795, %rd17797;
	mov.u64 	%rd38136, %rd38124;
	mov.u64 	%rd38137, %rd38128;
	@%p742 bra 	$L__BB24_1424;
	add.s64 	%rd38135, %rd38135, 1;
	setp.ne.s64 	%p743, %rd38135, %rd1785;
	mov.u64 	%rd38136, %rd38128;
	mov.u64 	%rd38137, %rd38124;
	@%p743 bra 	$L__BB24_1422;
$L__BB24_1424:
	mov.b64 	%rd38138, 0;
$L__BB24_1425:
	shl.b64 	%rd17799, %rd38138, 3;
	add.s64 	%rd17800, %rd38131, %rd17799;
	ld.u64 	%rd17801, [%rd17800];
	add.s64 	%rd17802, %rd38127, %rd17799;
	ld.u64 	%rd17803, [%rd17802];
	setp.lt.u64 	%p744, %rd17801, %rd17803;
	mov.u64 	%rd38139, %rd38127;
	mov.u64 	%rd38140, %rd38131;
	@%p744 bra 	$L__BB24_1427;
	add.s64 	%rd38138, %rd38138, 1;
	setp.ne.s64 	%p745, %rd38138, %rd1785;
	mov.u64 	%rd38139, %rd38131;
	mov.u64 	%rd38140, %rd38127;
	@%p745 bra 	$L__BB24_1425;
$L__BB24_1427:
	mov.b64 	%rd38141, 0;
$L__BB24_1428:
	shl.b64 	%rd17805, %rd38141, 3;
	add.s64 	%rd17806, %rd38134, %rd17805;
	ld.u64 	%rd17807, [%rd17806];
	add.s64 	%rd17808, %rd38130, %rd17805;
	ld.u64 	%rd17809, [%rd17808];
	setp.lt.u64 	%p746, %rd17807, %rd17809;
	mov.u64 	%rd38142, %rd38130;
	mov.u64 	%rd38143, %rd38134;
	@%p746 bra 	$L__BB24_1430;
	add.s64 	%rd38141, %rd38141, 1;
	setp.ne.s64 	%p747, %rd38141, %rd1785;
	mov.u64 	%rd38142, %rd38134;
	mov.u64 	%rd38143, %rd38130;
	@%p747 bra 	$L__BB24_1428;
$L__BB24_1430:
	mov.b64 	%rd38144, 0;
$L__BB24_1431:
	shl.b64 	%rd17811, %rd38144, 3;
	add.s64 	%rd17812, %rd38137, %rd17811;
	ld.u64 	%rd17813, [%rd17812];
	add.s64 	%rd17814, %rd38125, %rd17811;
	ld.u64 	%rd17815, [%rd17814];
	setp.lt.u64 	%p748, %rd17813, %rd17815;
	mov.u64 	%rd38145, %rd38125;
	mov.u64 	%rd38201, %rd38137;
	@%p748 bra 	$L__BB24_1433;
	add.s64 	%rd38144, %rd38144, 1;
	setp.ne.s64 	%p749, %rd38144, %rd1785;
	mov.u64 	%rd38145, %rd38137;
	mov.u64 	%rd38201, %rd38125;
	@%p749 bra 	$L__BB24_1431;
$L__BB24_1433:
	mov.b64 	%rd38147, 0;
$L__BB24_1434:
	shl.b64 	%rd17817, %rd38147, 3;
	add.s64 	%rd17818, %rd38140, %rd17817;
	ld.u64 	%rd17819, [%rd17818];
	add.s64 	%rd17820, %rd38136, %rd17817;
	ld.u64 	%rd17821, [%rd17820];
	setp.lt.u64 	%p750, %rd17819, %rd17821;
	mov.u64 	%rd38148, %rd38136;
	mov.u64 	%rd38149, %rd38140;
	@%p750 bra 	$L__BB24_1436;
	add.s64 	%rd38147, %rd38147, 1;
	setp.ne.s64 	%p751, %rd38147, %rd1785;
	mov.u64 	%rd38148, %rd38140;
	mov.u64 	%rd38149, %rd38136;
	@%p751 bra 	$L__BB24_1434;
$L__BB24_1436:
	mov.b64 	%rd38150, 0;
$L__BB24_1437:
	shl.b64 	%rd17823, %rd38150, 3;
	add.s64 	%rd17824, %rd38143, %rd17823;
	ld.u64 	%rd17825, [%rd17824];
	add.s64 	%rd17826, %rd38139, %rd17823;
	ld.u64 	%rd17827, [%rd17826];
	setp.lt.u64 	%p752, %rd17825, %rd17827;
	mov.u64 	%rd38151, %rd38139;
	mov.u64 	%rd38152, %rd38143;
	@%p752 bra 	$L__BB24_1439;
	add.s64 	%rd38150, %rd38150, 1;
	setp.ne.s64 	%p753, %rd38150, %rd1785;
	mov.u64 	%rd38151, %rd38143;
	mov.u64 	%rd38152, %rd38139;
	@%p753 bra 	$L__BB24_1437;
$L__BB24_1439:
	mov.b64 	%rd38153, 0;
$L__BB24_1440:
	shl.b64 	%rd17829, %rd38153, 3;
	add.s64 	%rd17830, %rd38133, %rd17829;
	ld.u64 	%rd17831, [%rd17830];
	add.s64 	%rd17832, %rd38142, %rd17829;
	ld.u64 	%rd17833, [%rd17832];
	setp.lt.u64 	%p754, %rd17831, %rd17833;
	mov.u64 	%rd38929, %rd38142;
	mov.u64 	%rd38155, %rd38133;
	@%p754 bra 	$L__BB24_1442;
	add.s64 	%rd38153, %rd38153, 1;
	setp.ne.s64 	%p755, %rd38153, %rd1785;
	mov.u64 	%rd38929, %rd38133;
	mov.u64 	%rd38155, %rd38142;
	@%p755 bra 	$L__BB24_1440;
$L__BB24_1442:
	mov.b64 	%rd38156, 0;
$L__BB24_1443:
	shl.b64 	%rd17835, %rd38156, 3;
	add.s64 	%rd17836, %rd38149, %rd17835;
	ld.u64 	%rd17837, [%rd17836];
	add.s64 	%rd17838, %rd38145, %rd17835;
	ld.u64 	%rd17839, [%rd17838];
	setp.lt.u64 	%p756, %rd17837, %rd17839;
	mov.u64 	%rd38934, %rd38145;
	mov.u64 	%rd38935, %rd38149;
	@%p756 bra 	$L__BB24_1445;
	add.s64 	%rd38156, %rd38156, 1;
	setp.ne.s64 	%p757, %rd38156, %rd1785;
	mov.u64 	%rd38934, %rd38149;
	mov.u64 	%rd38935, %rd38145;
	@%p757 bra 	$L__BB24_1443;
$L__BB24_1445:
	mov.b64 	%rd38159, 0;
$L__BB24_1446:
	shl.b64 	%rd17841, %rd38159, 3;
	add.s64 	%rd17842, %rd38152, %rd17841;
	ld.u64 	%rd17843, [%rd17842];
	add.s64 	%rd17844, %rd38148, %rd17841;
	ld.u64 	%rd17845, [%rd17844];
	setp.lt.u64 	%p758, %rd17843, %rd17845;
	mov.u64 	%rd38932, %rd38148;
	mov.u64 	%rd38933, %rd38152;
	@%p758 bra 	$L__BB24_1448;
	add.s64 	%rd38159, %rd38159, 1;
	setp.ne.s64 	%p759, %rd38159, %rd1785;
	mov.u64 	%rd38932, %rd38152;
	mov.u64 	%rd38933, %rd38148;
	@%p759 bra 	$L__BB24_1446;
$L__BB24_1448:
	mov.b64 	%rd38162, 0;
$L__BB24_1449:
	shl.b64 	%rd17847, %rd38162, 3;
	add.s64 	%rd17848, %rd38155, %rd17847;
	ld.u64 	%rd17849, [%rd17848];
	add.s64 	%rd17850, %rd38151, %rd17847;
	ld.u64 	%rd17851, [%rd17850];
	setp.lt.u64 	%p760, %rd17849, %rd17851;
	mov.u64 	%rd38930, %rd38151;
	mov.u64 	%rd38931, %rd38155;
	@%p760 bra 	$L__BB24_2207;
	add.s64 	%rd38162, %rd38162, 1;
	setp.eq.s64 	%p761, %rd38162, %rd1785;
	mov.u64 	%rd38930, %rd38155;
	mov.u64 	%rd38931, %rd38151;
	@%p761 bra 	$L__BB24_2207;
	bra.uni 	$L__BB24_1449;
$L__BB24_1451:
	and.b64  	%rd2169, %rd3822, 1;
	setp.eq.s64 	%p229, %rd1786, 0;
	mov.b64 	%rd38177, -3750763034362895579;
	mov.b64 	%rd38178, 0;
	@%p229 bra 	$L__BB24_1454;
	mov.b64 	%rd38177, -3750763034362895579;
	mov.b64 	%rd38175, 0;
$L__BB24_1453:
	shl.b64 	%rd6321, %rd38175, 3;
	add.s64 	%rd6322, %rd38935, %rd6321;
	ld.u64 	%rd6323, [%rd6322];
	and.b64  	%rd6324, %rd6323, 255;
	xor.b64  	%rd6325, %rd6324, %rd38177;
	mul.lo.s64 	%rd6326, %rd6325, 1099511628211;
	shr.u64 	%rd6327, %rd6323, 8;
	and.b64  	%rd6328, %rd6327, 255;
	xor.b64  	%rd6329, %rd6328, %rd6326;
	mul.lo.s64 	%rd6330, %rd6329, 1099511628211;
	shr.u64 	%rd6331, %rd6323, 16;
	and.b64  	%rd6332, %rd6331, 255;
	xor.b64  	%rd6333, %rd6332, %rd6330;
	mul.lo.s64 	%rd6334, %rd6333, 1099511628211;
	shr.u64 	%rd6335, %rd6323, 24;
	and.b64  	%rd6336, %rd6335, 255;
	xor.b64  	%rd6337, %rd6336, %rd6334;
	mul.lo.s64 	%rd6338, %rd6337, 1099511628211;
	shr.u64 	%rd6339, %rd6323, 32;
	and.b64  	%rd6340, %rd6339, 255;
	xor.b64  	%rd6341, %rd6340, %rd6338;
	mul.lo.s64 	%rd6342, %rd6341, 1099511628211;
	shr.u64 	%rd6343, %rd6323, 40;
	and.b64  	%rd6344, %rd6343, 255;
	xor.b64  	%rd6345, %rd6344, %rd6342;
	mul.lo.s64 	%rd6346, %rd6345, 1099511628211;
	shr.u64 	%rd6347, %rd6323, 48;
	and.b64  	%rd6348, %rd6347, 255;
	xor.b64  	%rd6349, %rd6348, %rd6346;
	mul.lo.s64 	%rd6350, %rd6349, 1099511628211;
	shr.u64 	%rd6351, %rd6323, 56;
	xor.b64  	%rd6352, %rd6351, %rd6350;
	mul.lo.s64 	%rd6353, %rd6352, 1099511628211;
	ld.u64 	%rd6354, [%rd6322+8];
	and.b64  	%rd6355, %rd6354, 255;
	xor.b64  	%rd6356, %rd6355, %rd6353;
	mul.lo.s64 	%rd6357, %rd6356, 1099511628211;
	shr.u64 	%rd6358, %rd6354, 8;
	and.b64  	%rd6359, %rd6358, 255;
	xor.b64  	%rd6360, %rd6359, %rd6357;
	mul.lo.s64 	%rd6361, %rd6360, 1099511628211;
	shr.u64 	%rd6362, %rd6354, 16;
	and.b64  	%rd6363, %rd6362, 255;
	xor.b64  	%rd6364, %rd6363, %rd6361;
	mul.lo.s64 	%rd6365, %rd6364, 1099511628211;
	shr.u64 	%rd6366, %rd6354, 24;
	and.b64  	%rd6367, %rd6366, 255;
	xor.b64  	%rd6368, %rd6367, %rd6365;
	mul.lo.s64 	%rd6369, %rd6368, 1099511628211;
	shr.u64 	%rd6370, %rd6354, 32;
	and.b64  	%rd6371, %rd6370, 255;
	xor.b64  	%rd6372, %rd6371, %rd6369;
	mul.lo.s64 	%rd6373, %rd6372, 1099511628211;
	shr.u64 	%rd6374, %rd6354, 40;
	and.b64  	%rd6375, %rd6374, 255;
	xor.b64  	%rd6376, %rd6375, %rd6373;
	mul.lo.s64 	%rd6377, %rd6376, 1099511628211;
	shr.u64 	%rd6378, %rd6354, 48;
	and.b64  	%rd6379, %rd6378, 255;
	xor.b64  	%rd6380, %rd6379, %rd6377;
	mul.lo.s64 	%rd6381, %rd6380, 1099511628211;
	shr.u64 	%rd6382, %rd6354, 56;
	xor.b64  	%rd6383, %rd6382, %rd6381;
	mul.lo.s64 	%rd38177, %rd6383, 1099511628211;
	add.s64 	%rd38175, %rd38175, 2;
	and.b64  	%rd38178, %rd3822, -2;
	setp.ne.s64 	%p230, %rd38175, %rd38178;
	@%p230 bra 	$L__BB24_1453;
$L__BB24_1454:
	setp.eq.s64 	%p231, %rd2169, 0;
	@%p231 bra 	$L__BB24_1456;
	shl.b64 	%rd6384, %rd38178, 3;
	add.s64 	%rd6385, %rd38935, %rd6384;
	ld.u64 	%rd6386, [%rd6385];
	and.b64  	%rd6387, %rd6386, 255;
	xor.b64  	%rd6388, %rd6387, %rd38177;
	mul.lo.s64 	%rd6389, %rd6388, 1099511628211;
	shr.u64 	%rd6390, %rd6386, 8;
	and.b64  	%rd6391, %rd6390, 255;
	xor.b64  	%rd6392, %rd6391, %rd6389;
	mul.lo.s64 	%rd6393, %rd6392, 1099511628211;
	shr.u64 	%rd6394, %rd6386, 16;
	and.b64  	%rd6395, %rd6394, 255;
	xor.b64  	%rd6396, %rd6395, %rd6393;
	mul.lo.s64 	%rd6397, %rd6396, 1099511628211;
	shr.u64 	%rd6398, %rd6386, 24;
	and.b64  	%rd6399, %rd6398, 255;
	xor.b64  	%rd6400, %rd6399, %rd6397;
	mul.lo.s64 	%rd6401, %rd6400, 1099511628211;
	shr.u64 	%rd6402, %rd6386, 32;
	and.b64  	%rd6403, %rd6402, 255;
	xor.b64  	%rd6404, %rd6403, %rd6401;
	mul.lo.s64 	%rd6405, %rd6404, 1099511628211;
	shr.u64 	%rd6406, %rd6386, 40;
	and.b64  	%rd6407, %rd6406, 255;
	xor.b64  	%rd6408, %rd6407, %rd6405;
	mul.lo.s64 	%rd6409, %rd6408, 1099511628211;
	shr.u64 	%rd6410, %rd6386, 48;
	and.b64  	%rd6411, %rd6410, 255;
	xor.b64  	%rd6412, %rd6411, %rd6409;
	mul.lo.s64 	%rd6413, %rd6412, 1099511628211;
	shr.u64 	%rd6414, %rd6386, 56;
	xor.b64  	%rd6415, %rd6414, %rd6413;
	mul.lo.s64 	%rd38177, %rd6415, 1099511628211;
$L__BB24_1456:
	setp.eq.s64 	%p232, %rd1786, 0;
	mov.b64 	%rd38183, -3750763034362895579;
	mov.b64 	%rd38184, 0;
	@%p232 bra 	$L__BB24_1459;
	mov.b64 	%rd38183, -3750763034362895579;
	mov.b64 	%rd38181, 0;
$L__BB24_1458:
	shl.b64 	%rd6421, %rd38181, 3;
	add.s64 	%rd6422, %rd38201, %rd6421;
	ld.u64 	%rd6423, [%rd6422];
	and.b64  	%rd6424, %rd6423, 255;
	xor.b64  	%rd6425, %rd6424, %rd38183;
	mul.lo.s64 	%rd6426, %rd6425, 1099511628211;
	shr.u64 	%rd6427, %rd6423, 8;
	and.b64  	%rd6428, %rd6427, 255;
	xor.b64  	%rd6429, %rd6428, %rd6426;
	mul.lo.s64 	%rd6430, %rd6429, 1099511628211;
	shr.u64 	%rd6431, %rd6423, 16;
	and.b64  	%rd6432, %rd6431, 255;
	xor.b64  	%rd6433, %rd6432, %rd6430;
	mul.lo.s64 	%rd6434, %rd6433, 1099511628211;
	shr.u64 	%rd6435, %rd6423, 24;
	and.b64  	%rd6436, %rd6435, 255;
	xor.b64  	%rd6437, %rd6436, %rd6434;
	mul.lo.s64 	%rd6438, %rd6437, 1099511628211;
	shr.u64 	%rd6439, %rd6423, 32;
	and.b64  	%rd6440, %rd6439, 255;
	xor.b64  	%rd6441, %rd6440, %rd6438;
	mul.lo.s64 	%rd6442, %rd6441, 1099511628211;
	shr.u64 	%rd6443, %rd6423, 40;
	and.b64  	%rd6444, %rd6443, 255;
	xor.b64  	%rd6445, %rd6444, %rd6442;
	mul.lo.s64 	%rd6446, %rd6445, 1099511628211;
	shr.u64 	%rd6447, %rd6423, 48;
	and.b64  	%rd6448, %rd6447, 255;
	xor.b64  	%rd6449, %rd6448, %rd6446;
	mul.lo.s64 	%rd6450, %rd6449, 1099511628211;
	shr.u64 	%rd6451, %rd6423, 56;
	xor.b64  	%rd6452, %rd6451, %rd6450;
	mul.lo.s64 	%rd6453, %rd6452, 1099511628211;
	ld.u64 	%rd6454, [%rd6422+8];
	and.b64  	%rd6455, %rd6454, 255;
	xor.b64  	%rd6456, %rd6455, %rd6453;
	mul.lo.s64 	%rd6457, %rd6456, 1099511628211;
	shr.u64 	%rd6458, %rd6454, 8;
	and.b64  	%rd6459, %rd6458, 255;
	xor.b64  	%rd6460, %rd6459, %rd6457;
	mul.lo.s64 	%rd6461, %rd6460, 1099511628211;
	shr.u64 	%rd6462, %rd6454, 16;
	and.b64  	%rd6463, %rd6462, 255;
	xor.b64  	%rd6464, %rd6463, %rd6461;
	mul.lo.s64 	%rd6465, %rd6464, 1099511628211;
	shr.u64 	%rd6466, %rd6454, 24;
	and.b64  	%rd6467, %rd6466, 255;
	xor.b64  	%rd6468, %rd6467, %rd6465;
	mul.lo.s64 	%rd6469, %rd6468, 1099511628211;
	shr.u64 	%rd6470, %rd6454, 32;
	and.b64  	%rd6471, %rd6470, 255;
	xor.b64  	%rd6472, %rd6471, %rd6469;
	mul.lo.s64 	%rd6473, %rd6472, 1099511628211;
	shr.u64 	%rd6474, %rd6454, 40;
	and.b64  	%rd6475, %rd6474, 255;
	xor.b64  	%rd6476, %rd6475, %rd6473;
	mul.lo.s64 	%rd6477, %rd6476, 1099511628211;
	shr.u64 	%rd6478, %rd6454, 48;
	and.b64  	%rd6479, %rd6478, 255;
	xor.b64  	%rd6480, %rd6479, %rd6477;
	mul.lo.s64 	%rd6481, %rd6480, 1099511628211;
	shr.u64 	%rd6482, %rd6454, 56;
	xor.b64  	%rd6483, %rd6482, %rd6481;
	mul.lo.s64 	%rd38183, %rd6483, 1099511628211;
	add.s64 	%rd38181, %rd38181, 2;
	and.b64  	%rd38184, %rd3822, -2;
	setp.ne.s64 	%p233, %rd38181, %rd38184;
	@%p233 bra 	$L__BB24_1458;
$L__BB24_1459:
	setp.eq.s64 	%p234, %rd2169, 0;
	@%p234 bra 	$L__BB24_1461;
	shl.b64 	%rd6484, %rd38184, 3;
	add.s64 	%rd6485, %rd38201, %rd6484;
	ld.u64 	%rd6486, [%rd6485];
	and.b64  	%rd6487, %rd6486, 255;
	xor.b64  	%rd6488, %rd6487, %rd38183;
	mul.lo.s64 	%rd6489, %rd6488, 1099511628211;
	shr.u64 	%rd6490, %rd6486, 8;
	and.b64  	%rd6491, %rd6490, 255;
	xor.b64  	%rd6492, %rd6491, %rd6489;
	mul.lo.s64 	%rd6493, %rd6492, 1099511628211;
	shr.u64 	%rd6494, %rd6486, 16;
	and.b64  	%rd6495, %rd6494, 255;
	xor.b64  	%rd6496, %rd6495, %rd6493;
	mul.lo.s64 	%rd6497, %rd6496, 1099511628211;
	shr.u64 	%rd6498, %rd6486, 24;
	and.b64  	%rd6499, %rd6498, 255;
	xor.b64  	%rd6500, %rd6499, %rd6497;
	mul.lo.s64 	%rd6501, %rd6500, 1099511628211;
	shr.u64 	%rd6502, %rd6486, 32;
	and.b64  	%rd6503, %rd6502, 255;
	xor.b64  	%rd6504, %rd6503, %rd6501;
	mul.lo.s64 	%rd6505, %rd6504, 1099511628211;
	shr.u64 	%rd6506, %rd6486, 40;
	and.b64  	%rd6507, %rd6506, 255;
	xor.b64  	%rd6508, %rd6507, %rd6505;
	mul.lo.s64 	%rd6509, %rd6508, 1099511628211;
	shr.u64 	%rd6510, %rd6486, 48;
	and.b64  	%rd6511, %rd6510, 255;
	xor.b64  	%rd6512, %rd6511, %rd6509;
	mul.lo.s64 	%rd6513, %rd6512, 1099511628211;
	shr.u64 	%rd6514, %rd6486, 56;
	xor.b64  	%rd6515, %rd6514, %rd6513;
	mul.lo.s64 	%rd38183, %rd6515, 1099511628211;
$L__BB24_1461:
	setp.ne.s64 	%p235, %rd38177, %rd38183;
	@%p235 bra 	$L__BB24_1466;
	setp.eq.s32 	%p243, %r118, 0;
	mov.u64 	%rd38200, %rd38935;
	@%p243 bra 	$L__BB24_1478;
	mov.b64 	%rd38187, 0;
	bra.uni 	$L__BB24_1465;
$L__BB24_1464:
	add.s64 	%rd38187, %rd38187, 1;
	setp.eq.s64 	%p245, %rd38187, %rd1785;
	mov.u64 	%rd38200, %rd38935;
	@%p245 bra 	$L__BB24_1478;
$L__BB24_1465:
	shl.b64 	%rd6717, %rd38187, 3;
	add.s64 	%rd6718, %rd38935, %rd6717;
	ld.u64 	%rd6719, [%rd6718];
	add.s64 	%rd6720, %rd38201, %rd6717;
	ld.u64 	%rd6721, [%rd6720];
	setp.lt.u64 	%p244, %rd6719, %rd6721;
	@%p244 bra 	$L__BB24_1477;
	bra.uni 	$L__BB24_1464;
$L__BB24_1466:
	setp.eq.s64 	%p236, %rd1786, 0;
	mov.b64 	%rd38190, -3750763034362895579;
	mov.b64 	%rd38191, 0;
	@%p236 bra 	$L__BB24_1469;
	mov.b64 	%rd38190, -3750763034362895579;
	mov.b64 	%rd38188, 0;
	and.b64  	%rd38191, %rd3822, -2;
$L__BB24_1468:
	shl.b64 	%rd6521, %rd38188, 3;
	add.s64 	%rd6522, %rd38935, %rd6521;
	ld.u64 	%rd6523, [%rd6522];
	and.b64  	%rd6524, %rd6523, 255;
	xor.b64  	%rd6525, %rd6524, %rd38190;
	mul.lo.s64 	%rd6526, %rd6525, 1099511628211;
	shr.u64 	%rd6527, %rd6523, 8;
	and.b64  	%rd6528, %rd6527, 255;
	xor.b64  	%rd6529, %rd6528, %rd6526;
	mul.lo.s64 	%rd6530, %rd6529, 1099511628211;
	shr.u64 	%rd6531, %rd6523, 16;
	and.b64  	%rd6532, %rd6531, 255;
	xor.b64  	%rd6533, %rd6532, %rd6530;
	mul.lo.s64 	%rd6534, %rd6533, 1099511628211;
	shr.u64 	%rd6535, %rd6523, 24;
	and.b64  	%rd6536, %rd6535, 255;
	xor.b64  	%rd6537, %rd6536, %rd6534;
	mul.lo.s64 	%rd6538, %rd6537, 1099511628211;
	shr.u64 	%rd6539, %rd6523, 32;
	and.b64  	%rd6540, %rd6539, 255;
	xor.b64  	%rd6541, %rd6540, %rd6538;
	mul.lo.s64 	%rd6542, %rd6541, 1099511628211;
	shr.u64 	%rd6543, %rd6523, 40;
	and.b64  	%rd6544, %rd6543, 255;
	xor.b64  	%rd6545, %rd6544, %rd6542;
	mul.lo.s64 	%rd6546, %rd6545, 1099511628211;
	shr.u64 	%rd6547, %rd6523, 48;
	and.b64  	%rd6548, %rd6547, 255;
	xor.b64  	%rd6549, %rd6548, %rd6546;
	mul.lo.s64 	%rd6550, %rd6549, 1099511628211;
	shr.u64 	%rd6551, %rd6523, 56;
	xor.b64  	%rd6552, %rd6551, %rd6550;
	mul.lo.s64 	%rd6553, %rd6552, 1099511628211;
	ld.u64 	%rd6554, [%rd6522+8];
	and.b64  	%rd6555, %rd6554, 255;
	xor.b64  	%rd6556, %rd6555, %rd6553;
	mul.lo.s64 	%rd6557, %rd6556, 1099511628211;
	shr.u64 	%rd6558, %rd6554, 8;
	and.b64  	%rd6559, %rd6558, 255;
	xor.b64  	%rd6560, %rd6559, %rd6557;
	mul.lo.s64 	%rd6561, %rd6560, 1099511628211;
	shr.u64 	%rd6562, %rd6554, 16;
	and.b64  	%rd6563, %rd6562, 255;
	xor.b64  	%rd6564, %rd6563, %rd6561;
	mul.lo.s64 	%rd6565, %rd6564, 1099511628211;
	shr.u64 	%rd6566, %rd6554, 24;
	and.b64  	%rd6567, %rd6566, 255;
	xor.b64  	%rd6568, %rd6567, %rd6565;
	mul.lo.s64 	%rd6569, %rd6568, 1099511628211;
	shr.u64 	%rd6570, %rd6554, 32;
	and.b64  	%rd6571, %rd6570, 255;
	xor.b64  	%rd6572, %rd6571, %rd6569;
	mul.lo.s64 	%rd6573, %rd6572, 1099511628211;
	shr.u64 	%rd6574, %rd6554, 40;
	and.b64  	%rd6575, %rd6574, 255;
	xor.b64  	%rd6576, %rd6575, %rd6573;
	mul.lo.s64 	%rd6577, %rd6576, 1099511628211;
	shr.u64 	%rd6578, %rd6554, 48;
	and.b64  	%rd6579, %rd6578, 255;
	xor.b64  	%rd6580, %rd6579, %rd6577;
	mul.lo.s64 	%rd6581, %rd6580, 1099511628211;
	shr.u64 	%rd6582, %rd6554, 56;
	xor.b64  	%rd6583, %rd6582, %rd6581;
	mul.lo.s64 	%rd38190, %rd6583, 1099511628211;
	add.s64 	%rd38188, %rd38188, 2;
	setp.ne.s64 	%p237, %rd38188, %rd38191;
	@%p237 bra 	$L__BB24_1468;
$L__BB24_1469:
	setp.eq.s64 	%p238, %rd2169, 0;
	@%p238 bra 	$L__BB24_1471;
	shl.b64 	%rd6584, %rd38191, 3;
	add.s64 	%rd6585, %rd38935, %rd6584;
	ld.u64 	%rd6586, [%rd6585];
	and.b64  	%rd6587, %rd6586, 255;
	xor.b64  	%rd6588, %rd6587, %rd38190;
	mul.lo.s64 	%rd6589, %rd6588, 1099511628211;
	shr.u64 	%rd6590, %rd6586, 8;
	and.b64  	%rd6591, %rd6590, 255;
	xor.b64  	%rd6592, %rd6591, %rd6589;
	mul.lo.s64 	%rd6593, %rd6592, 1099511628211;
	shr.u64 	%rd6594, %rd6586, 16;
	and.b64  	%rd6595, %rd6594, 255;
	xor.b64  	%rd6596, %rd6595, %rd6593;
	mul.lo.s64 	%rd6597, %rd6596, 1099511628211;
	shr.u64 	%rd6598, %rd6586, 24;
	and.b64  	%rd6599, %rd6598, 255;
	xor.b64  	%rd6600, %rd6599, %rd6597;
	mul.lo.s64 	%rd6601, %rd6600, 1099511628211;
	shr.u64 	%rd6602, %rd6586, 32;
	and.b64  	%rd6603, %rd6602, 255;
	xor.b64  	%rd6604, %rd6603, %rd6601;
	mul.lo.s64 	%rd6605, %rd6604, 1099511628211;
	shr.u64 	%rd6606, %rd6586, 40;
	and.b64  	%rd6607, %rd6606, 255;
	xor.b64  	%rd6608, %rd6607, %rd6605;
	mul.lo.s64 	%rd6609, %rd6608, 1099511628211;
	shr.u64 	%rd6610, %rd6586, 48;
	and.b64  	%rd6611, %rd6610, 255;
	xor.b64  	%rd6612, %rd6611, %rd6609;
	mul.lo.s64 	%rd6613, %rd6612, 1099511628211;
	shr.u64 	%rd6614, %rd6586, 56;
	xor.b64  	%rd6615, %rd6614, %rd6613;
	mul.lo.s64 	%rd38190, %rd6615, 1099511628211;
$L__BB24_1471:
	setp.eq.s64 	%p239, %rd1786, 0;
	mov.b64 	%rd38196, -3750763034362895579;
	mov.b64 	%rd38197, 0;
	@%p239 bra 	$L__BB24_1474;
	mov.b64 	%rd38196, -3750763034362895579;
	mov.b64 	%rd38194, 0;
$L__BB24_1473:
	shl.b64 	%rd6621, %rd38194, 3;
	add.s64 	%rd6622, %rd38201, %rd6621;
	ld.u64 	%rd6623, [%rd6622];
	and.b64  	%rd6624, %rd6623, 255;
	xor.b64  	%rd6625, %rd6624, %rd38196;
	mul.lo.s64 	%rd6626, %rd6625, 1099511628211;
	shr.u64 	%rd6627, %rd6623, 8;
	and.b64  	%rd6628, %rd6627, 255;
	xor.b64  	%rd6629, %rd6628, %rd6626;
	mul.lo.s64 	%rd6630, %rd6629, 1099511628211;
	shr.u64 	%rd6631, %rd6623, 16;
	and.b64  	%rd6632, %rd6631, 255;
	xor.b64  	%rd6633, %rd6632, %rd6630;
	mul.lo.s64 	%rd6634, %rd6633, 1099511628211;
	shr.u64 	%rd6635, %rd6623, 24;
	and.b64  	%rd6636, %rd6635, 255;
	xor.b64  	%rd6637, %rd6636, %rd6634;
	mul.lo.s64 	%rd6638, %rd6637, 1099511628211;
	shr.u64 	%rd6639, %rd6623, 32;
	and.b64  	%rd6640, %rd6639, 255;
	xor.b64  	%rd6641, %rd6640, %rd6638;
	mul.lo.s64 	%rd6642, %rd6641, 1099511628211;
	shr.u64 	%rd6643, %rd6623, 40;
	and.b64  	%rd6644, %rd6643, 255;
	xor.b64  	%rd6645, %rd6644, %rd6642;
	mul.lo.s64 	%rd6646, %rd6645, 1099511628211;
	shr.u64 	%rd6647, %rd6623, 48;
	and.b64  	%rd6648, %rd6647, 255;
	xor.b64  	%rd6649, %rd6648, %rd6646;
	mul.lo.s64 	%rd6650, %rd6649, 1099511628211;
	shr.u64 	%rd6651, %rd6623, 56;
	xor.b64  	%rd6652, %rd6651, %rd6650;
	mul.lo.s64 	%rd6653, %rd6652, 1099511628211;
	ld.u64 	%rd6654, [%rd6622+8];
	and.b64  	%rd6655, %rd6654, 255;
	xor.b64  	%rd6656, %rd6655, %rd6653;
	mul.lo.s64 	%rd6657, %rd6656, 1099511628211;
	shr.u64 	%rd6658, %rd6654, 8;
	and.b64  	%rd6659, %rd6658, 255;
	xor.b64  	%rd6660, %rd6659, %rd6657;
	mul.lo.s64 	%rd6661, %rd6660, 1099511628211;
	shr.u64 	%rd6662, %rd6654, 16;
	and.b64  	%rd6663, %rd6662, 255;
	xor.b64  	%rd6664, %rd6663, %rd6661;
	mul.lo.s64 	%rd6665, %rd6664, 1099511628211;
	shr.u64 	%rd6666, %rd6654, 24;
	and.b64  	%rd6667, %rd6666, 255;
	xor.b64  	%rd6668, %rd6667, %rd6665;
	mul.lo.s64 	%rd6669, %rd6668, 1099511628211;
	shr.u64 	%rd6670, %rd6654, 32;
	and.b64  	%rd6671, %rd6670, 255;
	xor.b64  	%rd6672, %rd6671, %rd6669;
	mul.lo.s64 	%rd6673, %rd6672, 1099511628211;
	shr.u64 	%rd6674, %rd6654, 40;
	and.b64  	%rd6675, %rd6674, 255;
	xor.b64  	%rd6676, %rd6675, %rd6673;
	mul.lo.s64 	%rd6677, %rd6676, 1099511628211;
	shr.u64 	%rd6678, %rd6654, 48;
	and.b64  	%rd6679, %rd6678, 255;
	xor.b64  	%rd6680, %rd6679, %rd6677;
	mul.lo.s64 	%rd6681, %rd6680, 1099511628211;
	shr.u64 	%rd6682, %rd6654, 56;
	xor.b64  	%rd6683, %rd6682, %rd6681;
	mul.lo.s64 	%rd38196, %rd6683, 1099511628211;
	add.s64 	%rd38194, %rd38194, 2;
	and.b64  	%rd38197, %rd3822, -2;
	setp.ne.s64 	%p240, %rd38194, %rd38197;
	@%p240 bra 	$L__BB24_1473;
$L__BB24_1474:
	setp.eq.s64 	%p241, %rd2169, 0;
	@%p241 bra 	$L__BB24_1476;
	shl.b64 	%rd6684, %rd38197, 3;
	add.s64 	%rd6685, %rd38201, %rd6684;
	ld.u64 	%rd6686, [%rd6685];
	and.b64  	%rd6687, %rd6686, 255;
	xor.b64  	%rd6688, %rd6687, %rd38196;
	mul.lo.s64 	%rd6689, %rd6688, 1099511628211;
	shr.u64 	%rd6690, %rd6686, 8;
	and.b64  	%rd6691, %rd6690, 255;
	xor.b64  	%rd6692, %rd6691, %rd6689;
	mul.lo.s64 	%rd6693, %rd6692, 1099511628211;
	shr.u64 	%rd6694, %rd6686, 16;
	and.b64  	%rd6695, %rd6694, 255;
	xor.b64  	%rd6696, %rd6695, %rd6693;
	mul.lo.s64 	%rd6697, %rd6696, 1099511628211;
	shr.u64 	%rd6698, %rd6686, 24;
	and.b64  	%rd6699, %rd6698, 255;
	xor.b64  	%rd6700, %rd6699, %rd6697;
	mul.lo.s64 	%rd6701, %rd6700, 1099511628211;
	shr.u64 	%rd6702, %rd6686, 32;
	and.b64  	%rd6703, %rd6702, 255;
	xor.b64  	%rd6704, %rd6703, %rd6701;
	mul.lo.s64 	%rd6705, %rd6704, 1099511628211;
	shr.u64 	%rd6706, %rd6686, 40;
	and.b64  	%rd6707, %rd6706, 255;
	xor.b64  	%rd6708, %rd6707, %rd6705;
	mul.lo.s64 	%rd6709, %rd6708, 1099511628211;
	shr.u64 	%rd6710, %rd6686, 48;
	and.b64  	%rd6711, %rd6710, 255;
	xor.b64  	%rd6712, %rd6711, %rd6709;
	mul.lo.s64 	%rd6713, %rd6712, 1099511628211;
	shr.u64 	%rd6714, %rd6686, 56;
	xor.b64  	%rd6715, %rd6714, %rd6713;
	mul.lo.s64 	%rd38196, %rd6715, 1099511628211;
$L__BB24_1476:
	setp.ge.u64 	%p242, %rd38190, %rd38196;
	mov.u64 	%rd38200, %rd38935;
	@%p242 bra 	$L__BB24_1478;
$L__BB24_1477:
	mov.u64 	%rd38200, %rd38201;
	mov.u64 	%rd38201, %rd38935;
$L__BB24_1478:
	setp.eq.s64 	%p246, %rd1786, 0;
	mov.b64 	%rd38204, -3750763034362895579;
	mov.b64 	%rd38205, 0;
	@%p246 bra 	$L__BB24_1481;
	mov.b64 	%rd38204, -3750763034362895579;
	mov.b64 	%rd38202, 0;
$L__BB24_1480:
	shl.b64 	%rd6727, %rd38202, 3;
	add.s64 	%rd6728, %rd38933, %rd6727;
	ld.u64 	%rd6729, [%rd6728];
	and.b64  	%rd6730, %rd6729, 255;
	xor.b64  	%rd6731, %rd6730, %rd38204;
	mul.lo.s64 	%rd6732, %rd6731, 1099511628211;
	shr.u64 	%rd6733, %rd6729, 8;
	and.b64  	%rd6734, %rd6733, 255;
	xor.b64  	%rd6735, %rd6734, %rd6732;
	mul.lo.s64 	%rd6736, %rd6735, 1099511628211;
	shr.u64 	%rd6737, %rd6729, 16;
	and.b64  	%rd6738, %rd6737, 255;
	xor.b64  	%rd6739, %rd6738, %rd6736;
	mul.lo.s64 	%rd6740, %rd6739, 1099511628211;
	shr.u64 	%rd6741, %rd6729, 24;
	and.b64  	%rd6742, %rd6741, 255;
	xor.b64  	%rd6743, %rd6742, %rd6740;
	mul.lo.s64 	%rd6744, %rd6743, 1099511628211;
	shr.u64 	%rd6745, %rd6729, 32;
	and.b64  	%rd6746, %rd6745, 255;
	xor.b64  	%rd6747, %rd6746, %rd6744;
	mul.lo.s64 	%rd6748, %rd6747, 1099511628211;
	shr.u64 	%rd6749, %rd6729, 40;
	and.b64  	%rd6750, %rd6749, 255;
	xor.b64  	%rd6751, %rd6750, %rd6748;
	mul.lo.s64 	%rd6752, %rd6751, 1099511628211;
	shr.u64 	%rd6753, %rd6729, 48;
	and.b64  	%rd6754, %rd6753, 255;
	xor.b64  	%rd6755, %rd6754, %rd6752;
	mul.lo.s64 	%rd6756, %rd6755, 1099511628211;
	shr.u64 	%rd6757, %rd6729, 56;
	xor.b64  	%rd6758, %rd6757, %rd6756;
	mul.lo.s64 	%rd6759, %rd6758, 1099511628211;
	ld.u64 	%rd6760, [%rd6728+8];
	and.b64  	%rd6761, %rd6760, 255;
	xor.b64  	%rd6762, %rd6761, %rd6759;
	mul.lo.s64 	%rd6763, %rd6762, 1099511628211;
	shr.u64 	%rd6764, %rd6760, 8;
	and.b64  	%rd6765, %rd6764, 255;
	xor.b64  	%rd6766, %rd6765, %rd6763;
	mul.lo.s64 	%rd6767, %rd6766, 1099511628211;
	shr.u64 	%rd6768, %rd6760, 16;
	and.b64  	%rd6769, %rd6768, 255;
	xor.b64  	%rd6770, %rd6769, %rd6767;
	mul.lo.s64 	%rd6771, %rd6770, 1099511628211;
	shr.u64 	%rd6772, %rd6760, 24;
	and.b64  	%rd6773, %rd6772, 255;
	xor.b64  	%rd6774, %rd6773, %rd6771;
	mul.lo.s64 	%rd6775, %rd6774, 1099511628211;
	shr.u64 	%rd6776, %rd6760, 32;
	and.b64  	%rd6777, %rd6776, 255;
	xor.b64  	%rd6778, %rd6777, %rd6775;
	mul.lo.s64 	%rd6779, %rd6778, 1099511628211;
	shr.u64 	%rd6780, %rd6760, 40;
	and.b64  	%rd6781, %rd6780, 255;
	xor.b64  	%rd6782, %rd6781, %rd6779;
	mul.lo.s64 	%rd6783, %rd6782, 1099511628211;
	shr.u64 	%rd6784, %rd6760, 48;
	and.b64  	%rd6785, %rd6784, 255;
	xor.b64  	%rd6786, %rd6785, %rd6783;
	mul.lo.s64 	%rd6787, %rd6786, 1099511628211;
	shr.u64 	%rd6788, %rd6760, 56;
	xor.b64  	%rd6789, %rd6788, %rd6787;
	mul.lo.s64 	%rd38204, %rd6789, 1099511628211;
	add.s64 	%rd38202, %rd38202, 2;
	and.b64  	%rd38205, %rd3822, -2;
	setp.ne.s64 	%p247, %rd38202, %rd38205;
	@%p247 bra 	$L__BB24_1480;
$L__BB24_1481:
	setp.eq.s64 	%p248, %rd2169, 0;
	@%p248 bra 	$L__BB24_1483;
	shl.b64 	%rd6790, %rd38205, 3;
	add.s64 	%rd6791, %rd38933, %rd6790;
	ld.u64 	%rd6792, [%rd6791];
	and.b64  	%rd6793, %rd6792, 255;
	xor.b64  	%rd6794, %rd6793, %rd38204;
	mul.lo.s64 	%rd6795, %rd6794, 1099511628211;
	shr.u64 	%rd6796, %rd6792, 8;
	and.b64  	%rd6797, %rd6796, 255;
	xor.b64  	%rd6798, %rd6797, %rd6795;
	mul.lo.s64 	%rd6799, %rd6798, 1099511628211;
	shr.u64 	%rd6800, %rd6792, 16;
	and.b64  	%rd6801, %rd6800, 255;
	xor.b64  	%rd6802, %rd6801, %rd6799;
	mul.lo.s64 	%rd6803, %rd6802, 1099511628211;
	shr.u64 	%rd6804, %rd6792, 24;
	and.b64  	%rd6805, %rd6804, 255;
	xor.b64  	%rd6806, %rd6805, %rd6803;
	mul.lo.s64 	%rd6807, %rd6806, 1099511628211;
	shr.u64 	%rd6808, %rd6792, 32;
	and.b64  	%rd6809, %rd6808, 255;
	xor.b64  	%rd6810, %rd6809, %rd6807;
	mul.lo.s64 	%rd6811, %rd6810, 1099511628211;
	shr.u64 	%rd6812, %rd6792, 40;
	and.b64  	%rd6813, %rd6812, 255;
	xor.b64  	%rd6814, %rd6813, %rd6811;
	mul.lo.s64 	%rd6815, %rd6814, 1099511628211;
	shr.u64 	%rd6816, %rd6792, 48;
	and.b64  	%rd6817, %rd6816, 255;
	xor.b64  	%rd6818, %rd6817, %rd6815;
	mul.lo.s64 	%rd6819, %rd6818, 1099511628211;
	shr.u64 	%rd6820, %rd6792, 56;
	xor.b64  	%rd6821, %rd6820, %rd6819;
	mul.lo.s64 	%rd38204, %rd6821, 1099511628211;
$L__BB24_1483:
	setp.eq.s64 	%p249, %rd1786, 0;
	mov.b64 	%rd38210, -3750763034362895579;
	mov.b64 	%rd38211, 0;
	@%p249 bra 	$L__BB24_1486;
	mov.b64 	%rd38210, -3750763034362895579;
	mov.b64 	%rd38208, 0;
$L__BB24_1485:
	shl.b64 	%rd6827, %rd38208, 3;
	add.s64 	%rd6828, %rd38934, %rd6827;
	ld.u64 	%rd6829, [%rd6828];
	and.b64  	%rd6830, %rd6829, 255;
	xor.b64  	%rd6831, %rd6830, %rd38210;
	mul.lo.s64 	%rd6832, %rd6831, 1099511628211;
	shr.u64 	%rd6833, %rd6829, 8;
	and.b64  	%rd6834, %rd6833, 255;
	xor.b64  	%rd6835, %rd6834, %rd6832;
	mul.lo.s64 	%rd6836, %rd6835, 1099511628211;
	shr.u64 	%rd6837, %rd6829, 16;
	and.b64  	%rd6838, %rd6837, 255;
	xor.b64  	%rd6839, %rd6838, %rd6836;
	mul.lo.s64 	%rd6840, %rd6839, 1099511628211;
	shr.u64 	%rd6841, %rd6829, 24;
	and.b64  	%rd6842, %rd6841, 255;
	xor.b64  	%rd6843, %rd6842, %rd6840;
	mul.lo.s64 	%rd6844, %rd6843, 1099511628211;
	shr.u64 	%rd6845, %rd6829, 32;
	and.b64  	%rd6846, %rd6845, 255;
	xor.b64  	%rd6847, %rd6846, %rd6844;
	mul.lo.s64 	%rd6848, %rd6847, 1099511628211;
	shr.u64 	%rd6849, %rd6829, 40;
	and.b64  	%rd6850, %rd6849, 255;
	xor.b64  	%rd6851, %rd6850, %rd6848;
	mul.lo.s64 	%rd6852, %rd6851, 1099511628211;
	shr.u64 	%rd6853, %rd6829, 48;
	and.b64  	%rd6854, %rd6853, 255;
	xor.b64  	%rd6855, %rd6854, %rd6852;
	mul.lo.s64 	%rd6856, %rd6855, 1099511628211;
	shr.u64 	%rd6857, %rd6829, 56;
	xor.b64  	%rd6858, %rd6857, %rd6856;
	mul.lo.s64 	%rd6859, %rd6858, 1099511628211;
	ld.u64 	%rd6860, [%rd6828+8];
	and.b64  	%rd6861, %rd6860, 255;
	xor.b64  	%rd6862, %rd6861, %rd6859;
	mul.lo.s64 	%rd6863, %rd6862, 1099511628211;
	shr.u64 	%rd6864, %rd6860, 8;
	and.b64  	%rd6865, %rd6864, 255;
	xor.b64  	%rd6866, %rd6865, %rd6863;
	mul.lo.s64 	%rd6867, %rd6866, 1099511628211;
	shr.u64 	%rd6868, %rd6860, 16;
	and.b64  	%rd6869, %rd6868, 255;
	xor.b64  	%rd6870, %rd6869, %rd6867;
	mul.lo.s64 	%rd6871, %rd6870, 1099511628211;
	shr.u64 	%rd6872, %rd6860, 24;
	and.b64  	%rd6873, %rd6872, 255;
	xor.b64  	%rd6874, %rd6873, %rd6871;
	mul.lo.s64 	%rd6875, %rd6874, 1099511628211;
	shr.u64 	%rd6876, %rd6860, 32;
	and.b64  	%rd6877, %rd6876, 255;
	xor.b64  	%rd6878, %rd6877, %rd6875;
	mul.lo.s64 	%rd6879, %rd6878, 1099511628211;
	shr.u64 	%rd6880, %rd6860, 40;
	and.b64  	%rd6881, %rd6880, 255;
	xor.b64  	%rd6882, %rd6881, %rd6879;
	mul.lo.s64 	%rd6883, %rd6882, 1099511628211;
	shr.u64 	%rd6884, %rd6860, 48;
	and.b64  	%rd6885, %rd6884, 255;
	xor.b64  	%rd6886, %rd6885, %rd6883;
	mul.lo.s64 	%rd6887, %rd6886, 1099511628211;
	shr.u64 	%rd6888, %rd6860, 56;
	xor.b64  	%rd6889, %rd6888, %rd6887;
	mul.lo.s64 	%rd38210, %rd6889, 1099511628211;
	add.s64 	%rd38208, %rd38208, 2;
	and.b64  	%rd38211, %rd3822, -2;
	setp.ne.s64 	%p250, %rd38208, %rd38211;
	@%p250 bra 	$L__BB24_1485;
$L__BB24_1486:
	setp.eq.s64 	%p251, %rd2169, 0;
	@%p251 bra 	$L__BB24_1488;
	shl.b64 	%rd6890, %rd38211, 3;
	add.s64 	%rd6891, %rd38934, %rd6890;
	ld.u64 	%rd6892, [%rd6891];
	and.b64  	%rd6893, %rd6892, 255;
	xor.b64  	%rd6894, %rd6893, %rd38210;
	mul.lo.s64 	%rd6895, %rd6894, 1099511628211;
	shr.u64 	%rd6896, %rd6892, 8;
	and.b64  	%rd6897, %rd6896, 255;
	xor.b64  	%rd6898, %rd6897, %rd6895;
	mul.lo.s64 	%rd6899, %rd6898, 1099511628211;
	shr.u64 	%rd6900, %rd6892, 16;
	and.b64  	%rd6901, %rd6900, 255;
	xor.b64  	%rd6902, %rd6901, %rd6899;
	mul.lo.s64 	%rd6903, %rd6902, 1099511628211;
	shr.u64 	%rd6904, %rd6892, 24;
	and.b64  	%rd6905, %rd6904, 255;
	xor.b64  	%rd6906, %rd6905, %rd6903;
	mul.lo.s64 	%rd6907, %rd6906, 1099511628211;
	shr.u64 	%rd6908, %rd6892, 32;
	and.b64  	%rd6909, %rd6908, 255;
	xor.b64  	%rd6910, %rd6909, %rd6907;
	mul.lo.s64 	%rd6911, %rd6910, 1099511628211;
	shr.u64 	%rd6912, %rd6892, 40;
	and.b64  	%rd6913, %rd6912, 255;
	xor.b64  	%rd6914, %rd6913, %rd6911;
	mul.lo.s64 	%rd6915, %rd6914, 1099511628211;
	shr.u64 	%rd6916, %rd6892, 48;
	and.b64  	%rd6917, %rd6916, 255;
	xor.b64  	%rd6918, %rd6917, %rd6915;
	mul.lo.s64 	%rd6919, %rd6918, 1099511628211;
	shr.u64 	%rd6920, %rd6892, 56;
	xor.b64  	%rd6921, %rd6920, %rd6919;
	mul.lo.s64 	%rd38210, %rd6921, 1099511628211;
$L__BB24_1488:
	setp.eq.s64 	%p252, %rd38204, %rd38210;
	@%p252 bra 	$L__BB24_1501;
	setp.eq.s64 	%p253, %rd1786, 0;
	mov.b64 	%rd38216, -3750763034362895579;
	mov.b64 	%rd38217, 0;
	@%p253 bra 	$L__BB24_1492;
	mov.b64 	%rd38216, -3750763034362895579;
	mov.b64 	%rd38214, 0;
	and.b64  	%rd38217, %rd3822, -2;
$L__BB24_1491:
	shl.b64 	%rd6927, %rd38214, 3;
	add.s64 	%rd6928, %rd38933, %rd6927;
	ld.u64 	%rd6929, [%rd6928];
	and.b64  	%rd6930, %rd6929, 255;
	xor.b64  	%rd6931, %rd6930, %rd38216;
	mul.lo.s64 	%rd6932, %rd6931, 1099511628211;
	shr.u64 	%rd6933, %rd6929, 8;
	and.b64  	%rd6934, %rd6933, 255;
	xor.b64  	%rd6935, %rd6934, %rd6932;
	mul.lo.s64 	%rd6936, %rd6935, 1099511628211;
	shr.u64 	%rd6937, %rd6929, 16;
	and.b64  	%rd6938, %rd6937, 255;
	xor.b64  	%rd6939, %rd6938, %rd6936;
	mul.lo.s64 	%rd6940, %rd6939, 1099511628211;
	shr.u64 	%rd6941, %rd6929, 24;
	and.b64  	%rd6942, %rd6941, 255;
	xor.b64  	%rd6943, %rd6942, %rd6940;
	mul.lo.s64 	%rd6944, %rd6943, 1099511628211;
	shr.u64 	%rd6945, %rd6929, 32;
	and.b64  	%rd6946, %rd6945, 255;
	xor.b64  	%rd6947, %rd6946, %rd6944;
	mul.lo.s64 	%rd6948, %rd6947, 1099511628211;
	shr.u64 	%rd6949, %rd6929, 40;
	and.b64  	%rd6950, %rd6949, 255;
	xor.b64  	%rd6951, %rd6950, %rd6948;
	mul.lo.s64 	%rd6952, %rd6951, 1099511628211;
	shr.u64 	%rd6953, %rd6929, 48;
	and.b64  	%rd6954, %rd6953, 255;
	xor.b64  	%rd6955, %rd6954, %rd6952;
	mul.lo.s64 	%rd6956, %rd6955, 1099511628211;
	shr.u64 	%rd6957, %rd6929, 56;
	xor.b64  	%rd6958, %rd6957, %rd6956;
	mul.lo.s64 	%rd6959, %rd6958, 1099511628211;
	ld.u64 	%rd6960, [%rd6928+8];
	and.b64  	%rd6961, %rd6960, 255;
	xor.b64  	%rd6962, %rd6961, %rd6959;
	mul.lo.s64 	%rd6963, %rd6962, 1099511628211;
	shr.u64 	%rd6964, %rd6960, 8;
	and.b64  	%rd6965, %rd6964, 255;
	xor.b64  	%rd6966, %rd6965, %rd6963;
	mul.lo.s64 	%rd6967, %rd6966, 1099511628211;
	shr.u64 	%rd6968, %rd6960, 16;
	and.b64  	%rd6969, %rd6968, 255;
	xor.b64  	%rd6970, %rd6969, %rd6967;
	mul.lo.s64 	%rd6971, %rd6970, 1099511628211;
	shr.u64 	%rd6972, %rd6960, 24;
	and.b64  	%rd6973, %rd6972, 255;
	xor.b64  	%rd6974, %rd6973, %rd6971;
	mul.lo.s64 	%rd6975, %rd6974, 1099511628211;
	shr.u64 	%rd6976, %rd6960, 32;
	and.b64  	%rd6977, %rd6976, 255;
	xor.b64  	%rd6978, %rd6977, %rd6975;
	mul.lo.s64 	%rd6979, %rd6978, 1099511628211;
	shr.u64 	%rd6980, %rd6960, 40;
	and.b64  	%rd6981, %rd6980, 255;
	xor.b64  	%rd6982, %rd6981, %rd6979;
	mul.lo.s64 	%rd6983, %rd6982, 1099511628211;
	shr.u64 	%rd6984, %rd6960, 48;
	and.b64  	%rd6985, %rd6984, 255;
	xor.b64  	%rd6986, %rd6985, %rd6983;
	mul.lo.s64 	%rd6987, %rd6986, 1099511628211;
	shr.u64 	%rd6988, %rd6960, 56;
	xor.b64  	%rd6989, %rd6988, %rd6987;
	mul.lo.s64 	%rd38216, %rd6989, 1099511628211;
	add.s64 	%rd38214, %rd38214, 2;
	setp.ne.s64 	%p254, %rd38214, %rd38217;
	@%p254 bra 	$L__BB24_1491;
$L__BB24_1492:
	setp.eq.s64 	%p255, %rd2169, 0;
	@%p255 bra 	$L__BB24_1494;
	shl.b64 	%rd6990, %rd38217, 3;
	add.s64 	%rd6991, %rd38933, %rd6990;
	ld.u64 	%rd6992, [%rd6991];
	and.b64  	%rd6993, %rd6992, 255;
	xor.b64  	%rd6994, %rd6993, %rd38216;
	mul.lo.s64 	%rd6995, %rd6994, 1099511628211;
	shr.u64 	%rd6996, %rd6992, 8;
	and.b64  	%rd6997, %rd6996, 255;
	xor.b64  	%rd6998, %rd6997, %rd6995;
	mul.lo.s64 	%rd6999, %rd6998, 1099511628211;
	shr.u64 	%rd7000, %rd6992, 16;
	and.b64  	%rd7001, %rd7000, 255;
	xor.b64  	%rd7002, %rd7001, %rd6999;
	mul.lo.s64 	%rd7003, %rd7002, 1099511628211;
	shr.u64 	%rd7004, %rd6992, 24;
	and.b64  	%rd7005, %rd7004, 255;
	xor.b64  	%rd7006, %rd7005, %rd7003;
	mul.lo.s64 	%rd7007, %rd7006, 1099511628211;
	shr.u64 	%rd7008, %rd6992, 32;
	and.b64  	%rd7009, %rd7008, 255;
	xor.b64  	%rd7010, %rd7009, %rd7007;
	mul.lo.s64 	%rd7011, %rd7010, 1099511628211;
	shr.u64 	%rd7012, %rd6992, 40;
	and.b64  	%rd7013, %rd7012, 255;
	xor.b64  	%rd7014, %rd7013, %rd7011;
	mul.lo.s64 	%rd7015, %rd7014, 1099511628211;
	shr.u64 	%rd7016, %rd6992, 48;
	and.b64  	%rd7017, %rd7016, 255;
	xor.b64  	%rd7018, %rd7017, %rd7015;
	mul.lo.s64 	%rd7019, %rd7018, 1099511628211;
	shr.u64 	%rd7020, %rd6992, 56;
	xor.b64  	%rd7021, %rd7020, %rd7019;
	mul.lo.s64 	%rd38216, %rd7021, 1099511628211;
$L__BB24_1494:
	setp.eq.s64 	%p256, %rd1786, 0;
	mov.b64 	%rd38222, -3750763034362895579;
	mov.b64 	%rd38223, 0;
	@%p256 bra 	$L__BB24_1497;
	mov.b64 	%rd38222, -3750763034362895579;
	mov.b64 	%rd38220, 0;
$L__BB24_1496:
	shl.b64 	%rd7027, %rd38220, 3;
	add.s64 	%rd7028, %rd38934, %rd7027;
	ld.u64 	%rd7029, [%rd7028];
	and.b64  	%rd7030, %rd7029, 255;
	xor.b64  	%rd7031, %rd7030, %rd38222;
	mul.lo.s64 	%rd7032, %rd7031, 1099511628211;
	shr.u64 	%rd7033, %rd7029, 8;
	and.b64  	%rd7034, %rd7033, 255;
	xor.b64  	%rd7035, %rd7034, %rd7032;
	mul.lo.s64 	%rd7036, %rd7035, 1099511628211;
	shr.u64 	%rd7037, %rd7029, 16;
	and.b64  	%rd7038, %rd7037, 255;
	xor.b64  	%rd7039, %rd7038, %rd7036;
	mul.lo.s64 	%rd7040, %rd7039, 1099511628211;
	shr.u64 	%rd7041, %rd7029, 24;
	and.b64  	%rd7042, %rd7041, 255;
	xor.b64  	%rd7043, %rd7042, %rd7040;
	mul.lo.s64 	%rd7044, %rd7043, 1099511628211;
	shr.u64 	%rd7045, %rd7029, 32;
	and.b64  	%rd7046, %rd7045, 255;
	xor.b64  	%rd7047, %rd7046, %rd7044;
	mul.lo.s64 	%rd7048, %rd7047, 1099511628211;
	shr.u64 	%rd7049, %rd7029, 40;
	and.b64  	%rd7050, %rd7049, 255;
	xor.b64  	%rd7051, %rd7050, %rd7048;
	mul.lo.s64 	%rd7052, %rd7051, 1099511628211;
	shr.u64 	%rd7053, %rd7029, 48;
	and.b64  	%rd7054, %rd7053, 255;
	xor.b64  	%rd7055, %rd7054, %rd7052;
	mul.lo.s64 	%rd7056, %rd7055, 1099511628211;
	shr.u64 	%rd7057, %rd7029, 56;
	xor.b64  	%rd7058, %rd7057, %rd7056;
	mul.lo.s64 	%rd7059, %rd7058, 1099511628211;
	ld.u64 	%rd7060, [%rd7028+8];
	and.b64  	%rd7061, %rd7060, 255;
	xor.b64  	%rd7062, %rd7061, %rd7059;
	mul.lo.s64 	%rd7063, %rd7062, 1099511628211;
	shr.u64 	%rd7064, %rd7060, 8;
	and.b64  	%rd7065, %rd7064, 255;
	xor.b64  	%rd7066, %rd7065, %rd7063;
	mul.lo.s64 	%rd7067, %rd7066, 1099511628211;
	shr.u64 	%rd7068, %rd7060, 16;
	and.b64  	%rd7069, %rd7068, 255;
	xor.b64  	%rd7070, %rd7069, %rd7067;
	mul.lo.s64 	%rd7071, %rd7070, 1099511628211;
	shr.u64 	%rd7072, %rd7060, 24;
	and.b64  	%rd7073, %rd7072, 255;
	xor.b64  	%rd7074, %rd7073, %rd7071;
	mul.lo.s64 	%rd7075, %rd7074, 1099511628211;
	shr.u64 	%rd7076, %rd7060, 32;
	and.b64  	%rd7077, %rd7076, 255;
	xor.b64  	%rd7078, %rd7077, %rd7075;
	mul.lo.s64 	%rd7079, %rd7078, 1099511628211;
	shr.u64 	%rd7080, %rd7060, 40;
	and.b64  	%rd7081, %rd7080, 255;
	xor.b64  	%rd7082, %rd7081, %rd7079;
	mul.lo.s64 	%rd7083, %rd7082, 1099511628211;
	shr.u64 	%rd7084, %rd7060, 48;
	and.b64  	%rd7085, %rd7084, 255;
	xor.b64  	%rd7086, %rd7085, %rd7083;
	mul.lo.s64 	%rd7087, %rd7086, 1099511628211;
	shr.u64 	%rd7088, %rd7060, 56;
	xor.b64  	%rd7089, %rd7088, %rd7087;
	mul.lo.s64 	%rd38222, %rd7089, 1099511628211;
	add.s64 	%rd38220, %rd38220, 2;
	and.b64  	%rd38223, %rd3822, -2;
	setp.ne.s64 	%p257, %rd38220, %rd38223;
	@%p257 bra 	$L__BB24_1496;
$L__BB24_1497:
	setp.eq.s64 	%p258, %rd2169, 0;
	@%p258 bra 	$L__BB24_1499;
	shl.b64 	%rd7090, %rd38223, 3;
	add.s64 	%rd7091, %rd38934, %rd7090;
	ld.u64 	%rd7092, [%rd7091];
	and.b64  	%rd7093, %rd7092, 255;
	xor.b64  	%rd7094, %rd7093, %rd38222;
	mul.lo.s64 	%rd7095, %rd7094, 1099511628211;
	shr.u64 	%rd7096, %rd7092, 8;
	and.b64  	%rd7097, %rd7096, 255;
	xor.b64  	%rd7098, %rd7097, %rd7095;
	mul.lo.s64 	%rd7099, %rd7098, 1099511628211;
	shr.u64 	%rd7100, %rd7092, 16;
	and.b64  	%rd7101, %rd7100, 255;
	xor.b64  	%rd7102, %rd7101, %rd7099;
	mul.lo.s64 	%rd7103, %rd7102, 1099511628211;
	shr.u64 	%rd7104, %rd7092, 24;
	and.b64  	%rd7105, %rd7104, 255;
	xor.b64  	%rd7106, %rd7105, %rd7103;
	mul.lo.s64 	%rd7107, %rd7106, 1099511628211;
	shr.u64 	%rd7108, %rd7092, 32;
	and.b64  	%rd7109, %rd7108, 255;
	xor.b64  	%rd7110, %rd7109, %rd7107;
	mul.lo.s64 	%rd7111, %rd7110, 1099511628211;
	shr.u64 	%rd7112, %rd7092, 40;
	and.b64  	%rd7113, %rd7112, 255;
	xor.b64  	%rd7114, %rd7113, %rd7111;
	mul.lo.s64 	%rd7115, %rd7114, 1099511628211;
	shr.u64 	%rd7116, %rd7092, 48;
	and.b64  	%rd7117, %rd7116, 255;
	xor.b64  	%rd7118, %rd7117, %rd7115;
	mul.lo.s64 	%rd7119, %rd7118, 1099511628211;
	shr.u64 	%rd7120, %rd7092, 56;
	xor.b64  	%rd7121, %rd7120, %rd7119;
	mul.lo.s64 	%rd38222, %rd7121, 1099511628211;
$L__BB24_1499:
	setp.lt.u64 	%p259, %rd38216, %rd38222;
	mov.u64 	%rd38227, %rd38933;
	@%p259 bra 	$L__BB24_1500;
	bra.uni 	$L__BB24_1505;
$L__BB24_1500:
	mov.u64 	%rd38227, %rd38934;
	mov.u64 	%rd38934, %rd38933;
	bra.uni 	$L__BB24_1505;
$L__BB24_1501:
	setp.eq.s32 	%p260, %r118, 0;
	mov.u64 	%rd38227, %rd38933;
	@%p260 bra 	$L__BB24_1505;
	mov.b64 	%rd38226, 0;
$L__BB24_1503:
	shl.b64 	%rd7123, %rd38226, 3;
	add.s64 	%rd7124, %rd38933, %rd7123;
	ld.u64 	%rd7125, [%rd7124];
	add.s64 	%rd7126, %rd38934, %rd7123;
	ld.u64 	%rd7127, [%rd7126];
	setp.lt.u64 	%p261, %rd7125, %rd7127;
	@%p261 bra 	$L__BB24_1500;
	add.s64 	%rd38226, %rd38226, 1;
	setp.eq.s64 	%p262, %rd38226, %rd1785;
	mov.u64 	%rd38227, %rd38933;
	@%p262 bra 	$L__BB24_1505;
	bra.uni 	$L__BB24_1503;
$L__BB24_1505:
	setp.eq.s64 	%p263, %rd1786, 0;
	mov.b64 	%rd38231, -3750763034362895579;
	mov.b64 	%rd38232, 0;
	@%p263 bra 	$L__BB24_1508;
	mov.b64 	%rd38231, -3750763034362895579;
	mov.b64 	%rd38229, 0;
$L__BB24_1507:
	shl.b64 	%rd7133, %rd38229, 3;
	add.s64 	%rd7134, %rd38931, %rd7133;
	ld.u64 	%rd7135, [%rd7134];
	and.b64  	%rd7136, %rd7135, 255;
	xor.b64  	%rd7137, %rd7136, %rd38231;
	mul.lo.s64 	%rd7138, %rd7137, 1099511628211;
	shr.u64 	%rd7139, %rd7135, 8;
	and.b64  	%rd7140, %rd7139, 255;
	xor.b64  	%rd7141, %rd7140, %rd7138;
	mul.lo.s64 	%rd7142, %rd7141, 1099511628211;
	shr.u64 	%rd7143, %rd7135, 16;
	and.b64  	%rd7144, %rd7143, 255;
	xor.b64  	%rd7145, %rd7144, %rd7142;
	mul.lo.s64 	%rd7146, %rd7145, 1099511628211;
	shr.u64 	%rd7147, %rd7135, 24;
	and.b64  	%rd7148, %rd7147, 255;
	xor.b64  	%rd7149, %rd7148, %rd7146;
	mul.lo.s64 	%rd7150, %rd7149, 1099511628211;
	shr.u64 	%rd7151, %rd7135, 32;
	and.b64  	%rd7152, %rd7151, 255;
	xor.b64  	%rd7153, %rd7152, %rd7150;
	mul.lo.s64 	%rd7154, %rd7153, 1099511628211;
	shr.u64 	%rd7155, %rd7135, 40;
	and.b64  	%rd7156, %rd7155, 255;
	xor.b64  	%rd7157, %rd7156, %rd7154;
	mul.lo.s64 	%rd7158, %rd7157, 1099511628211;
	shr.u64 	%rd7159, %rd7135, 48;
	and.b64  	%rd7160, %rd7159, 255;
	xor.b64  	%rd7161, %rd7160, %rd7158;
	mul.lo.s64 	%rd7162, %rd7161, 1099511628211;
	shr.u64 	%rd7163, %rd7135, 56;
	xor.b64  	%rd7164, %rd7163, %rd7162;
	mul.lo.s64 	%rd7165, %rd7164, 1099511628211;
	ld.u64 	%rd7166, [%rd7134+8];
	and.b64  	%rd7167, %rd7166, 255;
	xor.b64  	%rd7168, %rd7167, %rd7165;
	mul.lo.s64 	%rd7169, %rd7168, 1099511628211;
	shr.u64 	%rd7170, %rd7166, 8;
	and.b64  	%rd7171, %rd7170, 255;
	xor.b64  	%rd7172, %rd7171, %rd7169;
	mul.lo.s64 	%rd7173, %rd7172, 1099511628211;
	shr.u64 	%rd7174, %rd7166, 16;
	and.b64  	%rd7175, %rd7174, 255;
	xor.b64  	%rd7176, %rd7175, %rd7173;
	mul.lo.s64 	%rd7177, %rd7176, 1099511628211;
	shr.u64 	%rd7178, %rd7166, 24;
	and.b64  	%rd7179, %rd7178, 255;
	xor.b64  	%rd7180, %rd7179, %rd7177;
	mul.lo.s64 	%rd7181, %rd7180, 1099511628211;
	shr.u64 	%rd7182, %rd7166, 32;
	and.b64  	%rd7183, %rd7182, 255;
	xor.b64  	%rd7184, %rd7183, %rd7181;
	mul.lo.s64 	%rd7185, %rd7184, 1099511628211;
	shr.u64 	%rd7186, %rd7166, 40;
	and.b64  	%rd7187, %rd7186, 255;
	xor.b64  	%rd7188, %rd7187, %rd7185;
	mul.lo.s64 	%rd7189, %rd7188, 1099511628211;
	shr.u64 	%rd7190, %rd7166, 48;
	and.b64  	%rd7191, %rd7190, 255;
	xor.b64  	%rd7192, %rd7191, %rd7189;
	mul.lo.s64 	%rd7193, %rd7192, 1099511628211;
	shr.u64 	%rd7194, %rd7166, 56;
	xor.b64  	%rd7195, %rd7194, %rd7193;
	mul.lo.s64 	%rd38231, %rd7195, 1099511628211;
	add.s64 	%rd38229, %rd38229, 2;
	and.b64  	%rd38232, %rd3822, -2;
	setp.ne.s64 	%p264, %rd38229, %rd38232;
	@%p264 bra 	$L__BB24_1507;
$L__BB24_1508:
	setp.eq.s64 	%p265, %rd2169, 0;
	@%p265 bra 	$L__BB24_1510;
	shl.b64 	%rd7196, %rd38232, 3;
	add.s64 	%rd7197, %rd38931, %rd7196;
	ld.u64 	%rd7198, [%rd7197];
	and.b64  	%rd7199, %rd7198, 255;
	xor.b64  	%rd7200, %rd7199, %rd38231;
	mul.lo.s64 	%rd7201, %rd7200, 1099511628211;
	shr.u64 	%rd7202, %rd7198, 8;
	and.b64  	%rd7203, %rd7202, 255;
	xor.b64  	%rd7204, %rd7203, %rd7201;
	mul.lo.s64 	%rd7205, %rd7204, 1099511628211;
	shr.u64 	%rd7206, %rd7198, 16;
	and.b64  	%rd7207, %rd7206, 255;
	xor.b64  	%rd7208, %rd7207, %rd7205;
	mul.lo.s64 	%rd7209, %rd7208, 1099511628211;
	shr.u64 	%rd7210, %rd7198, 24;
	and.b64  	%rd7211, %rd7210, 255;
	xor.b64  	%rd7212, %rd7211, %rd7209;
	mul.lo.s64 	%rd7213, %rd7212, 1099511628211;
	shr.u64 	%rd7214, %rd7198, 32;
	and.b64  	%rd7215, %rd7214, 255;
	xor.b64  	%rd7216, %rd7215, %rd7213;
	mul.lo.s64 	%rd7217, %rd7216, 1099511628211;
	shr.u64 	%rd7218, %rd7198, 40;
	and.b64  	%rd7219, %rd7218, 255;
	xor.b64  	%rd7220, %rd7219, %rd7217;
	mul.lo.s64 	%rd7221, %rd7220, 1099511628211;
	shr.u64 	%rd7222, %rd7198, 48;
	and.b64  	%rd7223, %rd7222, 255;
	xor.b64  	%rd7224, %rd7223, %rd7221;
	mul.lo.s64 	%rd7225, %rd7224, 1099511628211;
	shr.u64 	%rd7226, %rd7198, 56;
	xor.b64  	%rd7227, %rd7226, %rd7225;
	mul.lo.s64 	%rd38231, %rd7227, 1099511628211;
$L__BB24_1510:
	setp.eq.s64 	%p266, %rd1786, 0;
	mov.b64 	%rd38237, -3750763034362895579;
	mov.b64 	%rd38238, 0;
	@%p266 bra 	$L__BB24_1513;
	mov.b64 	%rd38237, -3750763034362895579;
	mov.b64 	%rd38235, 0;
$L__BB24_1512:
	shl.b64 	%rd7233, %rd38235, 3;
	add.s64 	%rd7234, %rd38932, %rd7233;
	ld.u64 	%rd7235, [%rd7234];
	and.b64  	%rd7236, %rd7235, 255;
	xor.b64  	%rd7237, %rd7236, %rd38237;
	mul.lo.s64 	%rd7238, %rd7237, 1099511628211;
	shr.u64 	%rd7239, %rd7235, 8;
	and.b64  	%rd7240, %rd7239, 255;
	xor.b64  	%rd7241, %rd7240, %rd7238;
	mul.lo.s64 	%rd7242, %rd7241, 1099511628211;
	shr.u64 	%rd7243, %rd7235, 16;
	and.b64  	%rd7244, %rd7243, 255;
	xor.b64  	%rd7245, %rd7244, %rd7242;
	mul.lo.s64 	%rd7246, %rd7245, 1099511628211;
	shr.u64 	%rd7247, %rd7235, 24;
	and.b64  	%rd7248, %rd7247, 255;
	xor.b64  	%rd7249, %rd7248, %rd7246;
	mul.lo.s64 	%rd7250, %rd7249, 1099511628211;
	shr.u64 	%rd7251, %rd7235, 32;
	and.b64  	%rd7252, %rd7251, 255;
	xor.b64  	%rd7253, %rd7252, %rd7250;
	mul.lo.s64 	%rd7254, %rd7253, 1099511628211;
	shr.u64 	%rd7255, %rd7235, 40;
	and.b64  	%rd7256, %rd7255, 255;
	xor.b64  	%rd7257, %rd7256, %rd7254;
	mul.lo.s64 	%rd7258, %rd7257, 1099511628211;
	shr.u64 	%rd7259, %rd7235, 48;
	and.b64  	%rd7260, %rd7259, 255;
	xor.b64  	%rd7261, %rd7260, %rd7258;
	mul.lo.s64 	%rd7262, %rd7261, 1099511628211;
	shr.u64 	%rd7263, %rd7235, 56;
	xor.b64  	%rd7264, %rd7263, %rd7262;
	mul.lo.s64 	%rd7265, %rd7264, 1099511628211;
	ld.u64 	%rd7266, [%rd7234+8];
	and.b64  	%rd7267, %rd7266, 255;
	xor.b64  	%rd7268, %rd7267, %rd7265;
	mul.lo.s64 	%rd7269, %rd7268, 1099511628211;
	shr.u64 	%rd7270, %rd7266, 8;
	and.b64  	%rd7271, %rd7270, 255;
	xor.b64  	%rd7272, %rd7271, %rd7269;
	mul.lo.s64 	%rd7273, %rd7272, 1099511628211;
	shr.u64 	%rd7274, %rd7266, 16;
	and.b64  	%rd7275, %rd7274, 255;
	xor.b64  	%rd7276, %rd7275, %rd7273;
	mul.lo.s64 	%rd7277, %rd7276, 1099511628211;
	shr.u64 	%rd7278, %rd7266, 24;
	and.b64  	%rd7279, %rd7278, 255;
	xor.b64  	%rd7280, %rd7279, %rd7277;
	mul.lo.s64 	%rd7281, %rd7280, 1099511628211;
	shr.u64 	%rd7282, %rd7266, 32;
	and.b64  	%rd7283, %rd7282, 255;
	xor.b64  	%rd7284, %rd7283, %rd7281;
	mul.lo.s64 	%rd7285, %rd7284, 1099511628211;
	shr.u64 	%rd7286, %rd7266, 40;
	and.b64  	%rd7287, %rd7286, 255;
	xor.b64  	%rd7288, %rd7287, %rd7285;
	mul.lo.s64 	%rd7289, %rd7288, 1099511628211;
	shr.u64 	%rd7290, %rd7266, 48;
	and.b64  	%rd7291, %rd7290, 255;
	xor.b64  	%rd7292, %rd7291, %rd7289;
	mul.lo.s64 	%rd7293, %rd7292, 1099511628211;
	shr.u64 	%rd7294, %rd7266, 56;
	xor.b64  	%rd7295, %rd7294, %rd7293;
	mul.lo.s64 	%rd38237, %rd7295, 1099511628211;
	add.s64 	%rd38235, %rd38235, 2;
	and.b64  	%rd38238, %rd3822, -2;
	setp.ne.s64 	%p267, %rd38235, %rd38238;
	@%p267 bra 	$L__BB24_1512;
$L__BB24_1513:
	setp.eq.s64 	%p268, %rd2169, 0;
	@%p268 bra 	$L__BB24_1515;
	shl.b64 	%rd7296, %rd38238, 3;
	add.s64 	%rd7297, %rd38932, %rd7296;
	ld.u64 	%rd7298, [%rd7297];
	and.b64  	%rd7299, %rd7298, 255;
	xor.b64  	%rd7300, %rd7299, %rd38237;
	mul.lo.s64 	%rd7301, %rd7300, 1099511628211;
	shr.u64 	%rd7302, %rd7298, 8;
	and.b64  	%rd7303, %rd7302, 255;
	xor.b64  	%rd7304, %rd7303, %rd7301;
	mul.lo.s64 	%rd7305, %rd7304, 1099511628211;
	shr.u64 	%rd7306, %rd7298, 16;
	and.b64  	%rd7307, %rd7306, 255;
	xor.b64  	%rd7308, %rd7307, %rd7305;
	mul.lo.s64 	%rd7309, %rd7308, 1099511628211;
	shr.u64 	%rd7310, %rd7298, 24;
	and.b64  	%rd7311, %rd7310, 255;
	xor.b64  	%rd7312, %rd7311, %rd7309;
	mul.lo.s64 	%rd7313, %rd7312, 1099511628211;
	shr.u64 	%rd7314, %rd7298, 32;
	and.b64  	%rd7315, %rd7314, 255;
	xor.b64  	%rd7316, %rd7315, %rd7313;
	mul.lo.s64 	%rd7317, %rd7316, 1099511628211;
	shr.u64 	%rd7318, %rd7298, 40;
	and.b64  	%rd7319, %rd7318, 255;
	xor.b64  	%rd7320, %rd7319, %rd7317;
	mul.lo.s64 	%rd7321, %rd7320, 1099511628211;
	shr.u64 	%rd7322, %rd7298, 48;
	and.b64  	%rd7323, %rd7322, 255;
	xor.b64  	%rd7324, %rd7323, %rd7321;
	mul.lo.s64 	%rd7325, %rd7324, 1099511628211;
	shr.u64 	%rd7326, %rd7298, 56;
	xor.b64  	%rd7327, %rd7326, %rd7325;
	mul.lo.s64 	%rd38237, %rd7327, 1099511628211;
$L__BB24_1515:
	setp.eq.s64 	%p269, %rd38231, %rd38237;
	@%p269 bra 	$L__BB24_1528;
	setp.eq.s64 	%p270, %rd1786, 0;
	mov.b64 	%rd38243, -3750763034362895579;
	mov.b64 	%rd38244, 0;
	@%p270 bra 	$L__BB24_1519;
	mov.b64 	%rd38243, -3750763034362895579;
	mov.b64 	%rd38241, 0;
	and.b64  	%rd38244, %rd3822, -2;
$L__BB24_1518:
	shl.b64 	%rd7333, %rd38241, 3;
	add.s64 	%rd7334, %rd38931, %rd7333;
	ld.u64 	%rd7335, [%rd7334];
	and.b64  	%rd7336, %rd7335, 255;
	xor.b64  	%rd7337, %rd7336, %rd38243;
	mul.lo.s64 	%rd7338, %rd7337, 1099511628211;
	shr.u64 	%rd7339, %rd7335, 8;
	and.b64  	%rd7340, %rd7339, 255;
	xor.b64  	%rd7341, %rd7340, %rd7338;
	mul.lo.s64 	%rd7342, %rd7341, 1099511628211;
	shr.u64 	%rd7343, %rd7335, 16;
	and.b64  	%rd7344, %rd7343, 255;
	xor.b64  	%rd7345, %rd7344, %rd7342;
	mul.lo.s64 	%rd7346, %rd7345, 1099511628211;
	shr.u64 	%rd7347, %rd7335, 24;
	and.b64  	%rd7348, %rd7347, 255;
	xor.b64  	%rd7349, %rd7348, %rd7346;
	mul.lo.s64 	%rd7350, %rd7349, 1099511628211;
	shr.u64 	%rd7351, %rd7335, 32;
	and.b64  	%rd7352, %rd7351, 255;
	xor.b64  	%rd7353, %rd7352, %rd7350;
	mul.lo.s64 	%rd7354, %rd7353, 1099511628211;
	shr.u64 	%rd7355, %rd7335, 40;
	and.b64  	%rd7356, %rd7355, 255;
	xor.b64  	%rd7357, %rd7356, %rd7354;
	mul.lo.s64 	%rd7358, %rd7357, 1099511628211;
	shr.u64 	%rd7359, %rd7335, 48;
	and.b64  	%rd7360, %rd7359, 255;
	xor.b64  	%rd7361, %rd7360, %rd7358;
	mul.lo.s64 	%rd7362, %rd7361, 1099511628211;
	shr.u64 	%rd7363, %rd7335, 56;
	xor.b64  	%rd7364, %rd7363, %rd7362;
	mul.lo.s64 	%rd7365, %rd7364, 1099511628211;
	ld.u64 	%rd7366, [%rd7334+8];
	and.b64  	%rd7367, %rd7366, 255;
	xor.b64  	%rd7368, %rd7367, %rd7365;
	mul.lo.s64 	%rd7369, %rd7368, 1099511628211;
	shr.u64 	%rd7370, %rd7366, 8;
	and.b64  	%rd7371, %rd7370, 255;
	xor.b64  	%rd7372, %rd7371, %rd7369;
	mul.lo.s64 	%rd7373, %rd7372, 1099511628211;
	shr.u64 	%rd7374, %rd7366, 16;
	and.b64  	%rd7375, %rd7374, 255;
	xor.b64  	%rd7376, %rd7375, %rd7373;
	mul.lo.s64 	%rd7377, %rd7376, 1099511628211;
	shr.u64 	%rd7378, %rd7366, 24;
	and.b64  	%rd7379, %rd7378, 255;
	xor.b64  	%rd7380, %rd7379, %rd7377;
	mul.lo.s64 	%rd7381, %rd7380, 1099511628211;
	shr.u64 	%rd7382, %rd7366, 32;
	and.b64  	%rd7383, %rd7382, 255;
	xor.b64  	%rd7384, %rd7383, %rd7381;
	mul.lo.s64 	%rd7385, %rd7384, 1099511628211;
	shr.u64 	%rd7386, %rd7366, 40;
	and.b64  	%rd7387, %rd7386, 255;
	xor.b64  	%rd7388, %rd7387, %rd7385;
	mul.lo.s64 	%rd7389, %rd7388, 1099511628211;
	shr.u64 	%rd7390, %rd7366, 48;
	and.b64  	%rd7391, %rd7390, 255;
	xor.b64  	%rd7392, %rd7391, %rd7389;
	mul.lo.s64 	%rd7393, %rd7392, 1099511628211;
	shr.u64 	%rd7394, %rd7366, 56;
	xor.b64  	%rd7395, %rd7394, %rd7393;
	mul.lo.s64 	%rd38243, %rd7395, 1099511628211;
	add.s64 	%rd38241, %rd38241, 2;
	setp.ne.s64 	%p271, %rd38241, %rd38244;
	@%p271 bra 	$L__BB24_1518;
$L__BB24_1519:
	setp.eq.s64 	%p272, %rd2169, 0;
	@%p272 bra 	$L__BB24_1521;
	shl.b64 	%rd7396, %rd38244, 3;
	add.s64 	%rd7397, %rd38931, %rd7396;
	ld.u64 	%rd7398, [%rd7397];
	and.b64  	%rd7399, %rd7398, 255;
	xor.b64  	%rd7400, %rd7399, %rd38243;
	mul.lo.s64 	%rd7401, %rd7400, 1099511628211;
	shr.u64 	%rd7402, %rd7398, 8;
	and.b64  	%rd7403, %rd7402, 255;
	xor.b64  	%rd7404, %rd7403, %rd7401;
	mul.lo.s64 	%rd7405, %rd7404, 1099511628211;
	shr.u64 	%rd7406, %rd7398, 16;
	and.b64  	%rd7407, %rd7406, 255;
	xor.b64  	%rd7408, %rd7407, %rd7405;
	mul.lo.s64 	%rd7409, %rd7408, 1099511628211;
	shr.u64 	%rd7410, %rd7398, 24;
	and.b64  	%rd7411, %rd7410, 255;
	xor.b64  	%rd7412, %rd7411, %rd7409;
	mul.lo.s64 	%rd7413, %rd7412, 1099511628211;
	shr.u64 	%rd7414, %rd7398, 32;
	and.b64  	%rd7415, %rd7414, 255;
	xor.b64  	%rd7416, %rd7415, %rd7413;
	mul.lo.s64 	%rd7417, %rd7416, 1099511628211;
	shr.u64 	%rd7418, %rd7398, 40;
	and.b64  	%rd7419, %rd7418, 255;
	xor.b64  	%rd7420, %rd7419, %rd7417;
	mul.lo.s64 	%rd7421, %rd7420, 1099511628211;
	shr.u64 	%rd7422, %rd7398, 48;
	and.b64  	%rd7423, %rd7422, 255;
	xor.b64  	%rd7424, %rd7423, %rd7421;
	mul.lo.s64 	%rd7425, %rd7424, 1099511628211;
	shr.u64 	%rd7426, %rd7398, 56;
	xor.b64  	%rd7427, %rd7426, %rd7425;
	mul.lo.s64 	%rd38243, %rd7427, 1099511628211;
$L__BB24_1521:
	setp.eq.s64 	%p273, %rd1786, 0;
	mov.b64 	%rd38249, -3750763034362895579;
	mov.b64 	%rd38250, 0;
	@%p273 bra 	$L__BB24_1524;
	mov.b64 	%rd38249, -3750763034362895579;
	mov.b64 	%rd38247, 0;
$L__BB24_1523:
	shl.b64 	%rd7433, %rd38247, 3;
	add.s64 	%rd7434, %rd38932, %rd7433;
	ld.u64 	%rd7435, [%rd7434];
	and.b64  	%rd7436, %rd7435, 255;
	xor.b64  	%rd7437, %rd7436, %rd38249;
	mul.lo.s64 	%rd7438, %rd7437, 1099511628211;
	shr.u64 	%rd7439, %rd7435, 8;
	and.b64  	%rd7440, %rd7439, 255;
	xor.b64  	%rd7441, %rd7440, %rd7438;
	mul.lo.s64 	%rd7442, %rd7441, 1099511628211;
	shr.u64 	%rd7443, %rd7435, 16;
	and.b64  	%rd7444, %rd7443, 255;
	xor.b64  	%rd7445, %rd7444, %rd7442;
	mul.lo.s64 	%rd7446, %rd7445, 1099511628211;
	shr.u64 	%rd7447, %rd7435, 24;
	and.b64  	%rd7448, %rd7447, 255;
	xor.b64  	%rd7449, %rd7448, %rd7446;
	mul.lo.s64 	%rd7450, %rd7449, 1099511628211;
	shr.u64 	%rd7451, %rd7435, 32;
	and.b64  	%rd7452, %rd7451, 255;
	xor.b64  	%rd7453, %rd7452, %rd7450;
	mul.lo.s64 	%rd7454, %rd7453, 1099511628211;
	shr.u64 	%rd7455, %rd7435, 40;
	and.b64  	%rd7456, %rd7455, 255;
	xor.b64  	%rd7457, %rd7456, %rd7454;
	mul.lo.s64 	%rd7458, %rd7457, 1099511628211;
	shr.u64 	%rd7459, %rd7435, 48;
	and.b64  	%rd7460, %rd7459, 255;
	xor.b64  	%rd7461, %rd7460, %rd7458;
	mul.lo.s64 	%rd7462, %rd7461, 1099511628211;
	shr.u64 	%rd7463, %rd7435, 56;
	xor.b64  	%rd7464, %rd7463, %rd7462;
	mul.lo.s64 	%rd7465, %rd7464, 1099511628211;
	ld.u64 	%rd7466, [%rd7434+8];
	and.b64  	%rd7467, %rd7466, 255;
	xor.b64  	%rd7468, %rd7467, %rd7465;
	mul.lo.s64 	%rd7469, %rd7468, 1099511628211;
	shr.u64 	%rd7470, %rd7466, 8;
	and.b64  	%rd7471, %rd7470, 255;
	xor.b64  	%rd7472, %rd7471, %rd7469;
	mul.lo.s64 	%rd7473, %rd7472, 1099511628211;
	shr.u64 	%rd7474, %rd7466, 16;
	and.b64  	%rd7475, %rd7474, 255;
	xor.b64  	%rd7476, %rd7475, %rd7473;
	mul.lo.s64 	%rd7477, %rd7476, 1099511628211;
	shr.u64 	%rd7478, %rd7466, 24;
	and.b64  	%rd7479, %rd7478, 255;
	xor.b64  	%rd7480, %rd7479, %rd7477;
	mul.lo.s64 	%rd7481, %rd7480, 1099511628211;
	shr.u64 	%rd7482, %rd7466, 32;
	and.b64  	%rd7483, %rd7482, 255;
	xor.b64  	%rd7484, %rd7483, %rd7481;
	mul.lo.s64 	%rd7485, %rd7484, 1099511628211;
	shr.u64 	%rd7486, %rd7466, 40;
	and.b64  	%rd7487, %rd7486, 255;
	xor.b64  	%rd7488, %rd7487, %rd7485;
	mul.lo.s64 	%rd7489, %rd7488, 1099511628211;
	shr.u64 	%rd7490, %rd7466, 48;
	and.b64  	%rd7491, %rd7490, 255;
	xor.b64  	%rd7492, %rd7491, %rd7489;
	mul.lo.s64 	%rd7493, %rd7492, 1099511628211;
	shr.u64 	%rd7494, %rd7466, 56;
	xor.b64  	%rd7495, %rd7494, %rd7493;
	mul.lo.s64 	%rd38249, %rd7495, 1099511628211;
	add.s64 	%rd38247, %rd38247, 2;
	and.b64  	%rd38250, %rd3822, -2;
	setp.ne.s64 	%p274, %rd38247, %rd38250;
	@%p274 bra 	$L__BB24_1523;
$L__BB24_1524:
	setp.eq.s64 	%p275, %rd2169, 0;
	@%p275 bra 	$L__BB24_1526;
	shl.b64 	%rd7496, %rd38250, 3;
	add.s64 	%rd7497, %rd38932, %rd7496;
	ld.u64 	%rd7498, [%rd7497];
	and.b64  	%rd7499, %rd7498, 255;
	xor.b64  	%rd7500, %rd7499, %rd38249;
	mul.lo.s64 	%rd7501, %rd7500, 1099511628211;
	shr.u64 	%rd7502, %rd7498, 8;
	and.b64  	%rd7503, %rd7502, 255;
	xor.b64  	%rd7504, %rd7503, %rd7501;
	mul.lo.s64 	%rd7505, %rd7504, 1099511628211;
	shr.u64 	%rd7506, %rd7498, 16;
	and.b64  	%rd7507, %rd7506, 255;
	xor.b64  	%rd7508, %rd7507, %rd7505;
	mul.lo.s64 	%rd7509, %rd7508, 1099511628211;
	shr.u64 	%rd7510, %rd7498, 24;
	and.b64  	%rd7511, %rd7510, 255;
	xor.b64  	%rd7512, %rd7511, %rd7509;
	mul.lo.s64 	%rd7513, %rd7512, 1099511628211;
	shr.u64 	%rd7514, %rd7498, 32;
	and.b64  	%rd7515, %rd7514, 255;
	xor.b64  	%rd7516, %rd7515, %rd7513;
	mul.lo.s64 	%rd7517, %rd7516, 1099511628211;
	shr.u64 	%rd7518, %rd7498, 40;
	and.b64  	%rd7519, %rd7518, 255;
	xor.b64  	%rd7520, %rd7519, %rd7517;
	mul.lo.s64 	%rd7521, %rd7520, 1099511628211;
	shr.u64 	%rd7522, %rd7498, 48;
	and.b64  	%rd7523, %rd7522, 255;
	xor.b64  	%rd7524, %rd7523, %rd7521;
	mul.lo.s64 	%rd7525, %rd7524, 1099511628211;
	shr.u64 	%rd7526, %rd7498, 56;
	xor.b64  	%rd7527, %rd7526, %rd7525;
	mul.lo.s64 	%rd38249, %rd7527, 1099511628211;
$L__BB24_1526:
	setp.lt.u64 	%p276, %rd38243, %rd38249;
	mov.u64 	%rd38254, %rd38931;
	@%p276 bra 	$L__BB24_1527;
	bra.uni 	$L__BB24_1532;
$L__BB24_1527:
	mov.u64 	%rd38254, %rd38932;
	mov.u64 	%rd38932, %rd38931;
	bra.uni 	$L__BB24_1532;
$L__BB24_1528:
	setp.eq.s32 	%p277, %r118, 0;
	mov.u64 	%rd38254, %rd38931;
	@%p277 bra 	$L__BB24_1532;
	mov.b64 	%rd38253, 0;
$L__BB24_1530:
	shl.b64 	%rd7529, %rd38253, 3;
	add.s64 	%rd7530, %rd38931, %rd7529;
	ld.u64 	%rd7531, [%rd7530];
	add.s64 	%rd7532, %rd38932, %rd7529;
	ld.u64 	%rd7533, [%rd7532];
	setp.lt.u64 	%p278, %rd7531, %rd7533;
	@%p278 bra 	$L__BB24_1527;
	add.s64 	%rd38253, %rd38253, 1;
	setp.eq.s64 	%p279, %rd38253, %rd1785;
	mov.u64 	%rd38254, %rd38931;
	@%p279 bra 	$L__BB24_1532;
	bra.uni 	$L__BB24_1530;
$L__BB24_1532:
	setp.eq.s64 	%p280, %rd1786, 0;
	mov.b64 	%rd38258, -3750763034362895579;
	mov.b64 	%rd38259, 0;
	@%p280 bra 	$L__BB24_1535;
	mov.b64 	%rd38258, -3750763034362895579;
	mov.b64 	%rd38256, 0;
$L__BB24_1534:
	shl.b64 	%rd7539, %rd38256, 3;
	add.s64 	%rd7540, %rd38929, %rd7539;
	ld.u64 	%rd7541, [%rd7540];
	and.b64  	%rd7542, %rd7541, 255;
	xor.b64  	%rd7543, %rd7542, %rd38258;
	mul.lo.s64 	%rd7544, %rd7543, 1099511628211;
	shr.u64 	%rd7545, %rd7541, 8;
	and.b64  	%rd7546, %rd7545, 255;
	xor.b64  	%rd7547, %rd7546, %rd7544;
	mul.lo.s64 	%rd7548, %rd7547, 1099511628211;
	shr.u64 	%rd7549, %rd7541, 16;
	and.b64  	%rd7550, %rd7549, 255;
	xor.b64  	%rd7551, %rd7550, %rd7548;
	mul.lo.s64 	%rd7552, %rd7551, 1099511628211;
	shr.u64 	%rd7553, %rd7541, 24;
	and.b64  	%rd7554, %rd7553, 255;
	xor.b64  	%rd7555, %rd7554, %rd7552;
	mul.lo.s64 	%rd7556, %rd7555, 1099511628211;
	shr.u64 	%rd7557, %rd7541, 32;
	and.b64  	%rd7558, %rd7557, 255;
	xor.b64  	%rd7559, %rd7558, %rd7556;
	mul.lo.s64 	%rd7560, %rd7559, 1099511628211;
	shr.u64 	%rd7561, %rd7541, 40;
	and.b64  	%rd7562, %rd7561, 255;
	xor.b64  	%rd7563, %rd7562, %rd7560;
	mul.lo.s64 	%rd7564, %rd7563, 1099511628211;
	shr.u64 	%rd7565, %rd7541, 48;
	and.b64  	%rd7566, %rd7565, 255;
	xor.b64  	%rd7567, %rd7566, %rd7564;
	mul.lo.s64 	%rd7568, %rd7567, 1099511628211;
	shr.u64 	%rd7569, %rd7541, 56;
	xor.b64  	%rd7570, %rd7569, %rd7568;
	mul.lo.s64 	%rd7571, %rd7570, 1099511628211;
	ld.u64 	%rd7572, [%rd7540+8];
	and.b64  	%rd7573, %rd7572, 255;
	xor.b64  	%rd7574, %rd7573, %rd7571;
	mul.lo.s64 	%rd7575, %rd7574, 1099511628211;
	shr.u64 	%rd7576, %rd7572, 8;
	and.b64  	%rd7577, %rd7576, 255;
	xor.b64  	%rd7578, %rd7577, %rd7575;
	mul.lo.s64 	%rd7579, %rd7578, 1099511628211;
	shr.u64 	%rd7580, %rd7572, 16;
	and.b64  	%rd7581, %rd7580, 255;
	xor.b64  	%rd7582, %rd7581, %rd7579;
	mul.lo.s64 	%rd7583, %rd7582, 1099511628211;
	shr.u64 	%rd7584, %rd7572, 24;
	and.b64  	%rd7585, %rd7584, 255;
	xor.b64  	%rd7586, %rd7585, %rd7583;
	mul.lo.s64 	%rd7587, %rd7586, 1099511628211;
	shr.u64 	%rd7588, %rd7572, 32;
	and.b64  	%rd7589, %rd7588, 255;
	xor.b64  	%rd7590, %rd7589, %rd7587;
	mul.lo.s64 	%rd7591, %rd7590, 1099511628211;
	shr.u64 	%rd7592, %rd7572, 40;
	and.b64  	%rd7593, %rd7592, 255;
	xor.b64  	%rd7594, %rd7593, %rd7591;
	mul.lo.s64 	%rd7595, %rd7594, 1099511628211;
	shr.u64 	%rd7596, %rd7572, 48;
	and.b64  	%rd7597, %rd7596, 255;
	xor.b64  	%rd7598, %rd7597, %rd7595;
	mul.lo.s64 	%rd7599, %rd7598, 1099511628211;
	shr.u64 	%rd7600, %rd7572, 56;
	xor.b64  	%rd7601, %rd7600, %rd7599;
	mul.lo.s64 	%rd38258, %rd7601, 1099511628211;
	add.s64 	%rd38256, %rd38256, 2;
	and.b64  	%rd38259, %rd3822, -2;
	setp.ne.s64 	%p281, %rd38256, %rd38259;
	@%p281 bra 	$L__BB24_1534;
$L__BB24_1535:
	setp.eq.s64 	%p282, %rd2169, 0;
	@%p282 bra 	$L__BB24_1537;
	shl.b64 	%rd7602, %rd38259, 3;
	add.s64 	%rd7603, %rd38929, %rd7602;
	ld.u64 	%rd7604, [%rd7603];
	and.b64  	%rd7605, %rd7604, 255;
	xor.b64  	%rd7606, %rd7605, %rd38258;
	mul.lo.s64 	%rd7607, %rd7606, 1099511628211;
	shr.u64 	%rd7608, %rd7604, 8;
	and.b64  	%rd7609, %rd7608, 255;
	xor.b64  	%rd7610, %rd7609, %rd7607;
	mul.lo.s64 	%rd7611, %rd7610, 1099511628211;
	shr.u64 	%rd7612, %rd7604, 16;
	and.b64  	%rd7613, %rd7612, 255;
	xor.b64  	%rd7614, %rd7613, %rd7611;
	mul.lo.s64 	%rd7615, %rd7614, 1099511628211;
	shr.u64 	%rd7616, %rd7604, 24;
	and.b64  	%rd7617, %rd7616, 255;
	xor.b64  	%rd7618, %rd7617, %rd7615;
	mul.lo.s64 	%rd7619, %rd7618, 1099511628211;
	shr.u64 	%rd7620, %rd7604, 32;
	and.b64  	%rd7621, %rd7620, 255;
	xor.b64  	%rd7622, %rd7621, %rd7619;
	mul.lo.s64 	%rd7623, %rd7622, 1099511628211;
	shr.u64 	%rd7624, %rd7604, 40;
	and.b64  	%rd7625, %rd7624, 255;
	xor.b64  	%rd7626, %rd7625, %rd7623;
	mul.lo.s64 	%rd7627, %rd7626, 1099511628211;
	shr.u64 	%rd7628, %rd7604, 48;
	and.b64  	%rd7629, %rd7628, 255;
	xor.b64  	%rd7630, %rd7629, %rd7627;
	mul.lo.s64 	%rd7631, %rd7630, 1099511628211;
	shr.u64 	%rd7632, %rd7604, 56;
	xor.b64  	%rd7633, %rd7632, %rd7631;
	mul.lo.s64 	%rd38258, %rd7633, 1099511628211;
$L__BB24_1537:
	setp.eq.s64 	%p283, %rd1786, 0;
	mov.b64 	%rd38264, -3750763034362895579;
	mov.b64 	%rd38265, 0;
	@%p283 bra 	$L__BB24_1540;
	mov.b64 	%rd38264, -3750763034362895579;
	mov.b64 	%rd38262, 0;
$L__BB24_1539:
	shl.b64 	%rd7639, %rd38262, 3;
	add.s64 	%rd7640, %rd38930, %rd7639;
	ld.u64 	%rd7641, [%rd7640];
	and.b64  	%rd7642, %rd7641, 255;
	xor.b64  	%rd7643, %rd7642, %rd38264;
	mul.lo.s64 	%rd7644, %rd7643, 1099511628211;
	shr.u64 	%rd7645, %rd7641, 8;
	and.b64  	%rd7646, %rd7645, 255;
	xor.b64  	%rd7647, %rd7646, %rd7644;
	mul.lo.s64 	%rd7648, %rd7647, 1099511628211;
	shr.u64 	%rd7649, %rd7641, 16;
	and.b64  	%rd7650, %rd7649, 255;
	xor.b64  	%rd7651, %rd7650, %rd7648;
	mul.lo.s64 	%rd7652, %rd7651, 1099511628211;
	shr.u64 	%rd7653, %rd7641, 24;
	and.b64  	%rd7654, %rd7653, 255;
	xor.b64  	%rd7655, %rd7654, %rd7652;
	mul.lo.s64 	%rd7656, %rd7655, 1099511628211;
	shr.u64 	%rd7657, %rd7641, 32;
	and.b64  	%rd7658, %rd7657, 255;
	xor.b64  	%rd7659, %rd7658, %rd7656;
	mul.lo.s64 	%rd7660, %rd7659, 1099511628211;
	shr.u64 	%rd7661, %rd7641, 40;
	and.b64  	%rd7662, %rd7661, 255;
	xor.b64  	%rd7663, %rd7662, %rd7660;
	mul.lo.s64 	%rd7664, %rd7663, 1099511628211;
	shr.u64 	%rd7665, %rd7641, 48;
	and.b64  	%rd7666, %rd7665, 255;
	xor.b64  	%rd7667, %rd7666, %rd7664;
	mul.lo.s64 	%rd7668, %rd7667, 1099511628211;
	shr.u64 	%rd7669, %rd7641, 56;
	xor.b64  	%rd7670, %rd7669, %rd7668;
	mul.lo.s64 	%rd7671, %rd7670, 1099511628211;
	ld.u64 	%rd7672, [%rd7640+8];
	and.b64  	%rd7673, %rd7672, 255;
	xor.b64  	%rd7674, %rd7673, %rd7671;
	mul.lo.s64 	%rd7675, %rd7674, 1099511628211;
	shr.u64 	%rd7676, %rd7672, 8;
	and.b64  	%rd7677, %rd7676, 255;
	xor.b64  	%rd7678, %rd7677, %rd7675;
	mul.lo.s64 	%rd7679, %rd7678, 1099511628211;
	shr.u64 	%rd7680, %rd7672, 16;
	and.b64  	%rd7681, %rd7680, 255;
	xor.b64  	%rd7682, %rd7681, %rd7679;
	mul.lo.s64 	%rd7683, %rd7682, 1099511628211;
	shr.u64 	%rd7684, %rd7672, 24;
	and.b64  	%rd7685, %rd7684, 255;
	xor.b64  	%rd7686, %rd7685, %rd7683;
	mul.lo.s64 	%rd7687, %rd7686, 1099511628211;
	shr.u64 	%rd7688, %rd7672, 32;
	and.b64  	%rd7689, %rd7688, 255;
	xor.b64  	%rd7690, %rd7689, %rd7687;
	mul.lo.s64 	%rd7691, %rd7690, 1099511628211;
	shr.u64 	%rd7692, %rd7672, 40;
	and.b64  	%rd7693, %rd7692, 255;
	xor.b64  	%rd7694, %rd7693, %rd7691;
	mul.lo.s64 	%rd7695, %rd7694, 1099511628211;
	shr.u64 	%rd7696, %rd7672, 48;
	and.b64  	%rd7697, %rd7696, 255;
	xor.b64  	%rd7698, %rd7697, %rd7695;
	mul.lo.s64 	%rd7699, %rd7698, 1099511628211;
	shr.u64 	%rd7700, %rd7672, 56;
	xor.b64  	%rd7701, %rd7700, %rd7699;
	mul.lo.s64 	%rd38264, %rd7701, 1099511628211;
	add.s64 	%rd38262, %rd38262, 2;
	and.b64  	%rd38265, %rd3822, -2;
	setp.ne.s64 	%p284, %rd38262, %rd38265;
	@%p284 bra 	$L__BB24_1539;
$L__BB24_1540:
	setp.eq.s64 	%p285, %rd2169, 0;
	@%p285 bra 	$L__BB24_1542;
	shl.b64 	%rd7702, %rd38265, 3;
	add.s64 	%rd7703, %rd38930, %rd7702;
	ld.u64 	%rd7704, [%rd7703];
	and.b64  	%rd7705, %rd7704, 255;
	xor.b64  	%rd7706, %rd7705, %rd38264;
	mul.lo.s64 	%rd7707, %rd7706, 1099511628211;
	shr.u64 	%rd7708, %rd7704, 8;
	and.b64  	%rd7709, %rd7708, 255;
	xor.b64  	%rd7710, %rd7709, %rd7707;
	mul.lo.s64 	%rd7711, %rd7710, 1099511628211;
	shr.u64 	%rd7712, %rd7704, 16;
	and.b64  	%rd7713, %rd7712, 255;
	xor.b64  	%rd7714, %rd7713, %rd7711;
	mul.lo.s64 	%rd7715, %rd7714, 1099511628211;
	shr.u64 	%rd7716, %rd7704, 24;
	and.b64  	%rd7717, %rd7716, 255;
	xor.b64  	%rd7718, %rd7717, %rd7715;
	mul.lo.s64 	%rd7719, %rd7718, 1099511628211;
	shr.u64 	%rd7720, %rd7704, 32;
	and.b64  	%rd7721, %rd7720, 255;
	xor.b64  	%rd7722, %rd7721, %rd7719;
	mul.lo.s64 	%rd7723, %rd7722, 1099511628211;
	shr.u64 	%rd7724, %rd7704, 40;
	and.b64  	%rd7725, %rd7724, 255;
	xor.b64  	%rd7726, %rd7725, %rd7723;
	mul.lo.s64 	%rd7727, %rd7726, 1099511628211;
	shr.u64 	%rd7728, %rd7704, 48;
	and.b64  	%rd7729, %rd7728, 255;
	xor.b64  	%rd7730, %rd7729, %rd7727;
	mul.lo.s64 	%rd7731, %rd7730, 1099511628211;
	shr.u64 	%rd7732, %rd7704, 56;
	xor.b64  	%rd7733, %rd7732, %rd7731;
	mul.lo.s64 	%rd38264, %rd7733, 1099511628211;
$L__BB24_1542:
	setp.eq.s64 	%p286, %rd38258, %rd38264;
	@%p286 bra 	$L__BB24_1555;
	setp.eq.s64 	%p287, %rd1786, 0;
	mov.b64 	%rd38270, -3750763034362895579;
	mov.b64 	%rd38271, 0;
	@%p287 bra 	$L__BB24_1546;
	mov.b64 	%rd38270, -3750763034362895579;
	mov.b64 	%rd38268, 0;
	and.b64  	%rd38271, %rd3822, -2;
$L__BB24_1545:
	shl.b64 	%rd7739, %rd38268, 3;
	add.s64 	%rd7740, %rd38929, %rd7739;
	ld.u64 	%rd7741, [%rd7740];
	and.b64  	%rd7742, %rd7741, 255;
	xor.b64  	%rd7743, %rd7742, %rd38270;
	mul.lo.s64 	%rd7744, %rd7743, 1099511628211;
	shr.u64 	%rd7745, %rd7741, 8;
	and.b64  	%rd7746, %rd7745, 255;
	xor.b64  	%rd7747, %rd7746, %rd7744;
	mul.lo.s64 	%rd7748, %rd7747, 1099511628211;
	shr.u64 	%rd7749, %rd7741, 16;
	and.b64  	%rd7750, %rd7749, 255;
	xor.b64  	%rd7751, %rd7750, %rd7748;
	mul.lo.s64 	%rd7752, %rd7751, 1099511628211;
	shr.u64 	%rd7753, %rd7741, 24;
	and.b64  	%rd7754, %rd7753, 255;
	xor.b64  	%rd7755, %rd7754, %rd7752;
	mul.lo.s64 	%rd7756, %rd7755, 1099511628211;
	shr.u64 	%rd7757, %rd7741, 32;
	and.b64  	%rd7758, %rd7757, 255;
	xor.b64  	%rd7759, %rd7758, %rd7756;
	mul.lo.s64 	%rd7760, %rd7759, 1099511628211;
	shr.u64 	%rd7761, %rd7741, 40;
	and.b64  	%rd7762, %rd7761, 255;
	xor.b64  	%rd7763, %rd7762, %rd7760;
	mul.lo.s64 	%rd7764, %rd7763, 1099511628211;
	shr.u64 	%rd7765, %rd7741, 48;
	and.b64  	%rd7766, %rd7765, 255;
	xor.b64  	%rd7767, %rd7766, %rd7764;
	mul.lo.s64 	%rd7768, %rd7767, 1099511628211;
	shr.u64 	%rd7769, %rd7741, 56;
	xor.b64  	%rd7770, %rd7769, %rd7768;
	mul.lo.s64 	%rd7771, %rd7770, 1099511628211;
	ld.u64 	%rd7772, [%rd7740+8];
	and.b64  	%rd7773, %rd7772, 255;
	xor.b64  	%rd7774, %rd7773, %rd7771;
	mul.lo.s64 	%rd7775, %rd7774, 1099511628211;
	shr.u64 	%rd7776, %rd7772, 8;
	and.b64  	%rd7777, %rd7776, 255;
	xor.b64  	%rd7778, %rd7777, %rd7775;
	mul.lo.s64 	%rd7779, %rd7778, 1099511628211;
	shr.u64 	%rd7780, %rd7772, 16;
	and.b64  	%rd7781, %rd7780, 255;
	xor.b64  	%rd7782, %rd7781, %rd7779;
	mul.lo.s64 	%rd7783, %rd7782, 1099511628211;
	shr.u64 	%rd7784, %rd7772, 24;
	and.b64  	%rd7785, %rd7784, 255;
	xor.b64  	%rd7786, %rd7785, %rd7783;
	mul.lo.s64 	%rd7787, %rd7786, 1099511628211;
	shr.u64 	%rd7788, %rd7772, 32;
	and.b64  	%rd7789, %rd7788, 255;
	xor.b64  	%rd7790, %rd7789, %rd7787;
	mul.lo.s64 	%rd7791, %rd7790, 1099511628211;
	shr.u64 	%rd7792, %rd7772, 40;
	and.b64  	%rd7793, %rd7792, 255;
	xor.b64  	%rd7794, %rd7793, %rd7791;
	mul.lo.s64 	%rd7795, %rd7794, 1099511628211;
	shr.u64 	%rd7796, %rd7772, 48;
	and.b64  	%rd7797, %rd7796, 255;
	xor.b64  	%rd7798, %rd7797, %rd7795;
	mul.lo.s64 	%rd7799, %rd7798, 1099511628211;
	shr.u64 	%rd7800, %rd7772, 56;
	xor.b64  	%rd7801, %rd7800, %rd7799;
	mul.lo.s64 	%rd38270, %rd7801, 1099511628211;
	add.s64 	%rd38268, %rd38268, 2;
	setp.ne.s64 	%p288, %rd38268, %rd38271;
	@%p288 bra 	$L__BB24_1545;
$L__BB24_1546:
	setp.eq.s64 	%p289, %rd2169, 0;
	@%p289 bra 	$L__BB24_1548;
	shl.b64 	%rd7802, %rd38271, 3;
	add.s64 	%rd7803, %rd38929, %rd7802;
	ld.u64 	%rd7804, [%rd7803];
	and.b64  	%rd7805, %rd7804, 255;
	xor.b64  	%rd7806, %rd7805, %rd38270;
	mul.lo.s64 	%rd7807, %rd7806, 1099511628211;
	shr.u64 	%rd7808, %rd7804, 8;
	and.b64  	%rd7809, %rd7808, 255;
	xor.b64  	%rd7810, %rd7809, %rd7807;
	mul.lo.s64 	%rd7811, %rd7810, 1099511628211;
	shr.u64 	%rd7812, %rd7804, 16;
	and.b64  	%rd7813, %rd7812, 255;
	xor.b64  	%rd7814, %rd7813, %rd7811;
	mul.lo.s64 	%rd7815, %rd7814, 1099511628211;
	shr.u64 	%rd7816, %rd7804, 24;
	and.b64  	%rd7817, %rd7816, 255;
	xor.b64  	%rd7818, %rd7817, %rd7815;
	mul.lo.s64 	%rd7819, %rd7818, 1099511628211;
	shr.u64 	%rd7820, %rd7804, 32;
	and.b64  	%rd7821, %rd7820, 255;
	xor.b64  	%rd7822, %rd7821, %rd7819;
	mul.lo.s64 	%rd7823, %rd7822, 1099511628211;
	shr.u64 	%rd7824, %rd7804, 40;
	and.b64  	%rd7825, %rd7824, 255;
	xor.b64  	%rd7826, %rd7825, %rd7823;
	mul.lo.s64 	%rd7827, %rd7826, 1099511628211;
	shr.u64 	%rd7828, %rd7804, 48;
	and.b64  	%rd7829, %rd7828, 255;
	xor.b64  	%rd7830, %rd7829, %rd7827;
	mul.lo.s64 	%rd7831, %rd7830, 1099511628211;
	shr.u64 	%rd7832, %rd7804, 56;
	xor.b64  	%rd7833, %rd7832, %rd7831;
	mul.lo.s64 	%rd38270, %rd7833, 1099511628211;
$L__BB24_1548:
	setp.eq.s64 	%p290, %rd1786, 0;
	mov.b64 	%rd38276, -3750763034362895579;
	mov.b64 	%rd38277, 0;
	@%p290 bra 	$L__BB24_1551;
	mov.b64 	%rd38276, -3750763034362895579;
	mov.b64 	%rd38274, 0;
$L__BB24_1550:
	shl.b64 	%rd7839, %rd38274, 3;
	add.s64 	%rd7840, %rd38930, %rd7839;
	ld.u64 	%rd7841, [%rd7840];
	and.b64  	%rd7842, %rd7841, 255;
	xor.b64  	%rd7843, %rd7842, %rd38276;
	mul.lo.s64 	%rd7844, %rd7843, 1099511628211;
	shr.u64 	%rd7845, %rd7841, 8;
	and.b64  	%rd7846, %rd7845, 255;
	xor.b64  	%rd7847, %rd7846, %rd7844;
	mul.lo.s64 	%rd7848, %rd7847, 1099511628211;
	shr.u64 	%rd7849, %rd7841, 16;
	and.b64  	%rd7850, %rd7849, 255;
	xor.b64  	%rd7851, %rd7850, %rd7848;
	mul.lo.s64 	%rd7852, %rd7851, 1099511628211;
	shr.u64 	%rd7853, %rd7841, 24;
	and.b64  	%rd7854, %rd7853, 255;
	xor.b64  	%rd7855, %rd7854, %rd7852;
	mul.lo.s64 	%rd7856, %rd7855, 1099511628211;
	shr.u64 	%rd7857, %rd7841, 32;
	and.b64  	%rd7858, %rd7857, 255;
	xor.b64  	%rd7859, %rd7858, %rd7856;
	mul.lo.s64 	%rd7860, %rd7859, 1099511628211;
	shr.u64 	%rd7861, %rd7841, 40;
	and.b64  	%rd7862, %rd7861, 255;
	xor.b64  	%rd7863, %rd7862, %rd7860;
	mul.lo.s64 	%rd7864, %rd7863, 1099511628211;
	shr.u64 	%rd7865, %rd7841, 48;
	and.b64  	%rd7866, %rd7865, 255;
	xor.b64  	%rd7867, %rd7866, %rd7864;
	mul.lo.s64 	%rd7868, %rd7867, 1099511628211;
	shr.u64 	%rd7869, %rd7841, 56;
	xor.b64  	%rd7870, %rd7869, %rd7868;
	mul.lo.s64 	%rd7871, %rd7870, 1099511628211;
	ld.u64 	%rd7872, [%rd7840+8];
	and.b64  	%rd7873, %rd7872, 255;
	xor.b64  	%rd7874, %rd7873, %rd7871;
	mul.lo.s64 	%rd7875, %rd7874, 1099511628211;
	shr.u64 	%rd7876, %rd7872, 8;
	and.b64  	%rd7877, %rd7876, 255;
	xor.b64  	%rd7878, %rd7877, %rd7875;
	mul.lo.s64 	%rd7879, %rd7878, 1099511628211;
	shr.u64 	%rd7880, %rd7872, 16;
	and.b64  	%rd7881, %rd7880, 255;
	xor.b64  	%rd7882, %rd7881, %rd7879;
	mul.lo.s64 	%rd7883, %rd7882, 1099511628211;
	shr.u64 	%rd7884, %rd7872, 24;
	and.b64  	%rd7885, %rd7884, 255;
	xor.b64  	%rd7886, %rd7885, %rd7883;
	mul.lo.s64 	%rd7887, %rd7886, 1099511628211;
	shr.u64 	%rd7888, %rd7872, 32;
	and.b64  	%rd7889, %rd7888, 255;
	xor.b64  	%rd7890, %rd7889, %rd7887;
	mul.lo.s64 	%rd7891, %rd7890, 1099511628211;
	shr.u64 	%rd7892, %rd7872, 40;
	and.b64  	%rd7893, %rd7892, 255;
	xor.b64  	%rd7894, %rd7893, %rd7891;
	mul.lo.s64 	%rd7895, %rd7894, 1099511628211;
	shr.u64 	%rd7896, %rd7872, 48;
	and.b64  	%rd7897, %rd7896, 255;
	xor.b64  	%rd7898, %rd7897, %rd7895;
	mul.lo.s64 	%rd7899, %rd7898, 1099511628211;
	shr.u64 	%rd7900, %rd7872, 56;
	xor.b64  	%rd7901, %rd7900, %rd7899;
	mul.lo.s64 	%rd38276, %rd7901, 1099511628211;
	add.s64 	%rd38274, %rd38274, 2;
	and.b64  	%rd38277, %rd3822, -2;
	setp.ne.s64 	%p291, %rd38274, %rd38277;
	@%p291 bra 	$L__BB24_1550;
$L__BB24_1551:
	setp.eq.s64 	%p292, %rd2169, 0;
	@%p292 bra 	$L__BB24_1553;
	shl.b64 	%rd7902, %rd38277, 3;
	add.s64 	%rd7903, %rd38930, %rd7902;
	ld.u64 	%rd7904, [%rd7903];
	and.b64  	%rd7905, %rd7904, 255;
	xor.b64  	%rd7906, %rd7905, %rd38276;
	mul.lo.s64 	%rd7907, %rd7906, 1099511628211;
	shr.u64 	%rd7908, %rd7904, 8;
	and.b64  	%rd7909, %rd7908, 255;
	xor.b64  	%rd7910, %rd7909, %rd7907;
	mul.lo.s64 	%rd7911, %rd7910, 1099511628211;
	shr.u64 	%rd7912, %rd7904, 16;
	and.b64  	%rd7913, %rd7912, 255;
	xor.b64  	%rd7914, %rd7913, %rd7911;
	mul.lo.s64 	%rd7915, %rd7914, 1099511628211;
	shr.u64 	%rd7916, %rd7904, 24;
	and.b64  	%rd7917, %rd7916, 255;
	xor.b64  	%rd7918, %rd7917, %rd7915;
	mul.lo.s64 	%rd7919, %rd7918, 1099511628211;
	shr.u64 	%rd7920, %rd7904, 32;
	and.b64  	%rd7921, %rd7920, 255;
	xor.b64  	%rd7922, %rd7921, %rd7919;
	mul.lo.s64 	%rd7923, %rd7922, 1099511628211;
	shr.u64 	%rd7924, %rd7904, 40;
	and.b64  	%rd7925, %rd7924, 255;
	xor.b64  	%rd7926, %rd7925, %rd7923;
	mul.lo.s64 	%rd7927, %rd7926, 1099511628211;
	shr.u64 	%rd7928, %rd7904, 48;
	and.b64  	%rd7929, %rd7928, 255;
	xor.b64  	%rd7930, %rd7929, %rd7927;
	mul.lo.s64 	%rd7931, %rd7930, 1099511628211;
	shr.u64 	%rd7932, %rd7904, 56;
	xor.b64  	%rd7933, %rd7932, %rd7931;
	mul.lo.s64 	%rd38276, %rd7933, 1099511628211;
$L__BB24_1553:
	setp.lt.u64 	%p293, %rd38270, %rd38276;
	mov.u64 	%rd38281, %rd38929;
	@%p293 bra 	$L__BB24_1554;
	bra.uni 	$L__BB24_1559;
$L__BB24_1554:
	mov.u64 	%rd38281, %rd38930;
	mov.u64 	%rd38930, %rd38929;
	bra.uni 	$L__BB24_1559;
$L__BB24_1555:
	setp.eq.s32 	%p294, %r118, 0;
	mov.u64 	%rd38281, %rd38929;
	@%p294 bra 	$L__BB24_1559;
	mov.b64 	%rd38280, 0;
$L__BB24_1557:
	shl.b64 	%rd7935, %rd38280, 3;
	add.s64 	%rd7936, %rd38929, %rd7935;
	ld.u64 	%rd7937, [%rd7936];
	add.s64 	%rd7938, %rd38930, %rd7935;
	ld.u64 	%rd7939, [%rd7938];
	setp.lt.u64 	%p295, %rd7937, %rd7939;
	@%p295 bra 	$L__BB24_1554;
	add.s64 	%rd38280, %rd38280, 1;
	setp.eq.s64 	%p296, %rd38280, %rd1785;
	mov.u64 	%rd38281, %rd38929;
	@%p296 bra 	$L__BB24_1559;
	bra.uni 	$L__BB24_1557;
$L__BB24_1559:
	setp.eq.s64 	%p297, %rd1786, 0;
	mov.b64 	%rd38285, -3750763034362895579;
	mov.b64 	%rd38286, 0;
	@%p297 bra 	$L__BB24_1562;
	mov.b64 	%rd38285, -3750763034362895579;
	mov.b64 	%rd38283, 0;
$L__BB24_1561:
	shl.b64 	%rd7945, %rd38283, 3;
	add.s64 	%rd7946, %rd38934, %rd7945;
	ld.u64 	%rd7947, [%rd7946];
	and.b64  	%rd7948, %rd7947, 255;
	xor.b64  	%rd7949, %rd7948, %rd38285;
	mul.lo.s64 	%rd7950, %rd7949, 1099511628211;
	shr.u64 	%rd7951, %rd7947, 8;
	and.b64  	%rd7952, %rd7951, 255;
	xor.b64  	%rd7953, %rd7952, %rd7950;
	mul.lo.s64 	%rd7954, %rd7953, 1099511628211;
	shr.u64 	%rd7955, %rd7947, 16;
	and.b64  	%rd7956, %rd7955, 255;
	xor.b64  	%rd7957, %rd7956, %rd7954;
	mul.lo.s64 	%rd7958, %rd7957, 1099511628211;
	shr.u64 	%rd7959, %rd7947, 24;
	and.b64  	%rd7960, %rd7959, 255;
	xor.b64  	%rd7961, %rd7960, %rd7958;
	mul.lo.s64 	%rd7962, %rd7961, 1099511628211;
	shr.u64 	%rd7963, %rd7947, 32;
	and.b64  	%rd7964, %rd7963, 255;
	xor.b64  	%rd7965, %rd7964, %rd7962;
	mul.lo.s64 	%rd7966, %rd7965, 1099511628211;
	shr.u64 	%rd7967, %rd7947, 40;
	and.b64  	%rd7968, %rd7967, 255;
	xor.b64  	%rd7969, %rd7968, %rd7966;
	mul.lo.s64 	%rd7970, %rd7969, 1099511628211;
	shr.u64 	%rd7971, %rd7947, 48;
	and.b64  	%rd7972, %rd7971, 255;
	xor.b64  	%rd7973, %rd7972, %rd7970;
	mul.lo.s64 	%rd7974, %rd7973, 1099511628211;
	shr.u64 	%rd7975, %rd7947, 56;
	xor.b64  	%rd7976, %rd7975, %rd7974;
	mul.lo.s64 	%rd7977, %rd7976, 1099511628211;
	ld.u64 	%rd7978, [%rd7946+8];
	and.b64  	%rd7979, %rd7978, 255;
	xor.b64  	%rd7980, %rd7979, %rd7977;
	mul.lo.s64 	%rd7981, %rd7980, 1099511628211;
	shr.u64 	%rd7982, %rd7978, 8;
	and.b64  	%rd7983, %rd7982, 255;
	xor.b64  	%rd7984, %rd7983, %rd7981;
	mul.lo.s64 	%rd7985, %rd7984, 1099511628211;
	shr.u64 	%rd7986, %rd7978, 16;
	and.b64  	%rd7987, %rd7986, 255;
	xor.b64  	%rd7988, %rd7987, %rd7985;
	mul.lo.s64 	%rd7989, %rd7988, 1099511628211;
	shr.u64 	%rd7990, %rd7978, 24;
	and.b64  	%rd7991, %rd7990, 255;
	xor.b64  	%rd7992, %rd7991, %rd7989;
	mul.lo.s64 	%rd7993, %rd7992, 1099511628211;
	shr.u64 	%rd7994, %rd7978, 32;
	and.b64  	%rd7995, %rd7994, 255;
	xor.b64  	%rd7996, %rd7995, %rd7993;
	mul.lo.s64 	%rd7997, %rd7996, 1099511628211;
	shr.u64 	%rd7998, %rd7978, 40;
	and.b64  	%rd7999, %rd7998, 255;
	xor.b64  	%rd8000, %rd7999, %rd7997;
	mul.lo.s64 	%rd8001, %rd8000, 1099511628211;
	shr.u64 	%rd8002, %rd7978, 48;
	and.b64  	%rd8003, %rd8002, 255;
	xor.b64  	%rd8004, %rd8003, %rd8001;
	mul.lo.s64 	%rd8005, %rd8004, 1099511628211;
	shr.u64 	%rd8006, %rd7978, 56;
	xor.b64  	%rd8007, %rd8006, %rd8005;
	mul.lo.s64 	%rd38285, %rd8007, 1099511628211;
	add.s64 	%rd38283, %rd38283, 2;
	and.b64  	%rd38286, %rd3822, -2;
	setp.ne.s64 	%p298, %rd38283, %rd38286;
	@%p298 bra 	$L__BB24_1561;
$L__BB24_1562:
	setp.eq.s64 	%p299, %rd2169, 0;
	@%p299 bra 	$L__BB24_1564;
	shl.b64 	%rd8008, %rd38286, 3;
	add.s64 	%rd8009, %rd38934, %rd8008;
	ld.u64 	%rd8010, [%rd8009];
	and.b64  	%rd8011, %rd8010, 255;
	xor.b64  	%rd8012, %rd8011, %rd38285;
	mul.lo.s64 	%rd8013, %rd8012, 1099511628211;
	shr.u64 	%rd8014, %rd8010, 8;
	and.b64  	%rd8015, %rd8014, 255;
	xor.b64  	%rd8016, %rd8015, %rd8013;
	mul.lo.s64 	%rd8017, %rd8016, 1099511628211;
	shr.u64 	%rd8018, %rd8010, 16;
	and.b64  	%rd8019, %rd8018, 255;
	xor.b64  	%rd8020, %rd8019, %rd8017;
	mul.lo.s64 	%rd8021, %rd8020, 1099511628211;
	shr.u64 	%rd8022, %rd8010, 24;
	and.b64  	%rd8023, %rd8022, 255;
	xor.b64  	%rd8024, %rd8023, %rd8021;
	mul.lo.s64 	%rd8025, %rd8024, 1099511628211;
	shr.u64 	%rd8026, %rd8010, 32;
	and.b64  	%rd8027, %rd8026, 255;
	xor.b64  	%rd8028, %rd8027, %rd8025;
	mul.lo.s64 	%rd8029, %rd8028, 1099511628211;
	shr.u64 	%rd8030, %rd8010, 40;
	and.b64  	%rd8031, %rd8030, 255;
	xor.b64  	%rd8032, %rd8031, %rd8029;
	mul.lo.s64 	%rd8033, %rd8032, 1099511628211;
	shr.u64 	%rd8034, %rd8010, 48;
	and.b64  	%rd8035, %rd8034, 255;
	xor.b64  	%rd8036, %rd8035, %rd8033;
	mul.lo.s64 	%rd8037, %rd8036, 1099511628211;
	shr.u64 	%rd8038, %rd8010, 56;
	xor.b64  	%rd8039, %rd8038, %rd8037;
	mul.lo.s64 	%rd38285, %rd8039, 1099511628211;
$L__BB24_1564:
	setp.eq.s64 	%p300, %rd1786, 0;
	mov.b64 	%rd38291, -3750763034362895579;
	mov.b64 	%rd38292, 0;
	@%p300 bra 	$L__BB24_1567;
	mov.b64 	%rd38291, -3750763034362895579;
	mov.b64 	%rd38289, 0;
$L__BB24_1566:
	shl.b64 	%rd8045, %rd38289, 3;
	add.s64 	%rd8046, %rd38200, %rd8045;
	ld.u64 	%rd8047, [%rd8046];
	and.b64  	%rd8048, %rd8047, 255;
	xor.b64  	%rd8049, %rd8048, %rd38291;
	mul.lo.s64 	%rd8050, %rd8049, 1099511628211;
	shr.u64 	%rd8051, %rd8047, 8;
	and.b64  	%rd8052, %rd8051, 255;
	xor.b64  	%rd8053, %rd8052, %rd8050;
	mul.lo.s64 	%rd8054, %rd8053, 1099511628211;
	shr.u64 	%rd8055, %rd8047, 16;
	and.b64  	%rd8056, %rd8055, 255;
	xor.b64  	%rd8057, %rd8056, %rd8054;
	mul.lo.s64 	%rd8058, %rd8057, 1099511628211;
	shr.u64 	%rd8059, %rd8047, 24;
	and.b64  	%rd8060, %rd8059, 255;
	xor.b64  	%rd8061, %rd8060, %rd8058;
	mul.lo.s64 	%rd8062, %rd8061, 1099511628211;
	shr.u64 	%rd8063, %rd8047, 32;
	and.b64  	%rd8064, %rd8063, 255;
	xor.b64  	%rd8065, %rd8064, %rd8062;
	mul.lo.s64 	%rd8066, %rd8065, 1099511628211;
	shr.u64 	%rd8067, %rd8047, 40;
	and.b64  	%rd8068, %rd8067, 255;
	xor.b64  	%rd8069, %rd8068, %rd8066;
	mul.lo.s64 	%rd8070, %rd8069, 1099511628211;
	shr.u64 	%rd8071, %rd8047, 48;
	and.b64  	%rd8072, %rd8071, 255;
	xor.b64  	%rd8073, %rd8072, %rd8070;
	mul.lo.s64 	%rd8074, %rd8073, 1099511628211;
	shr.u64 	%rd8075, %rd8047, 56;
	xor.b64  	%rd8076, %rd8075, %rd8074;
	mul.lo.s64 	%rd8077, %rd8076, 1099511628211;
	ld.u64 	%rd8078, [%rd8046+8];
	and.b64  	%rd8079, %rd8078, 255;
	xor.b64  	%rd8080, %rd8079, %rd8077;
	mul.lo.s64 	%rd8081, %rd8080, 1099511628211;
	shr.u64 	%rd8082, %rd8078, 8;
	and.b64  	%rd8083, %rd8082, 255;
	xor.b64  	%rd8084, %rd8083, %rd8081;
	mul.lo.s64 	%rd8085, %rd8084, 1099511628211;
	shr.u64 	%rd8086, %rd8078, 16;
	and.b64  	%rd8087, %rd8086, 255;
	xor.b64  	%rd8088, %rd8087, %rd8085;
	mul.lo.s64 	%rd8089, %rd8088, 1099511628211;
	shr.u64 	%rd8090, %rd8078, 24;
	and.b64  	%rd8091, %rd8090, 255;
	xor.b64  	%rd8092, %rd8091, %rd8089;
	mul.lo.s64 	%rd8093, %rd8092, 1099511628211;
	shr.u64 	%rd8094, %rd8078, 32;
	and.b64  	%rd8095, %rd8094, 255;
	xor.b64  	%rd8096, %rd8095, %rd8093;
	mul.lo.s64 	%rd8097, %rd8096, 1099511628211;
	shr.u64 	%rd8098, %rd8078, 40;
	and.b64  	%rd8099, %rd8098, 255;
	xor.b64  	%rd8100, %rd8099, %rd8097;
	mul.lo.s64 	%rd8101, %rd8100, 1099511628211;
	shr.u64 	%rd8102, %rd8078, 48;
	and.b64  	%rd8103, %rd8102, 255;
	xor.b64  	%rd8104, %rd8103, %rd8101;
	mul.lo.s64 	%rd8105, %rd8104, 1099511628211;
	shr.u64 	%rd8106, %rd8078, 56;
	xor.b64  	%rd8107, %rd8106, %rd8105;
	mul.lo.s64 	%rd38291, %rd8107, 1099511628211;
	add.s64 	%rd38289, %rd38289, 2;
	and.b64  	%rd38292, %rd3822, -2;
	setp.ne.s64 	%p301, %rd38289, %rd38292;
	@%p301 bra 	$L__BB24_1566;
$L__BB24_1567:
	setp.eq.s64 	%p302, %rd2169, 0;
	@%p302 bra 	$L__BB24_1569;
	shl.b64 	%rd8108, %rd38292, 3;
	add.s64 	%rd8109, %rd38200, %rd8108;
	ld.u64 	%rd8110, [%rd8109];
	and.b64  	%rd8111, %rd8110, 255;
	xor.b64  	%rd8112, %rd8111, %rd38291;
	mul.lo.s64 	%rd8113, %rd8112, 1099511628211;
	shr.u64 	%rd8114, %rd8110, 8;
	and.b64  	%rd8115, %rd8114, 255;
	xor.b64  	%rd8116, %rd8115, %rd8113;
	mul.lo.s64 	%rd8117, %rd8116, 1099511628211;
	shr.u64 	%rd8118, %rd8110, 16;
	and.b64  	%rd8119, %rd8118, 255;
	xor.b64  	%rd8120, %rd8119, %rd8117;
	mul.lo.s64 	%rd8121, %rd8120, 1099511628211;
	shr.u64 	%rd8122, %rd8110, 24;
	and.b64  	%rd8123, %rd8122, 255;
	xor.b64  	%rd8124, %rd8123, %rd8121;
	mul.lo.s64 	%rd8125, %rd8124, 1099511628211;
	shr.u64 	%rd8126, %rd8110, 32;
	and.b64  	%rd8127, %rd8126, 255;
	xor.b64  	%rd8128, %rd8127, %rd8125;
	mul.lo.s64 	%rd8129, %rd8128, 1099511628211;
	shr.u64 	%rd8130, %rd8110, 40;
	and.b64  	%rd8131, %rd8130, 255;
	xor.b64  	%rd8132, %rd8131, %rd8129;
	mul.lo.s64 	%rd8133, %rd8132, 1099511628211;
	shr.u64 	%rd8134, %rd8110, 48;
	and.b64  	%rd8135, %rd8134, 255;
	xor.b64  	%rd8136, %rd8135, %rd8133;
	mul.lo.s64 	%rd8137, %rd8136, 1099511628211;
	shr.u64 	%rd8138, %rd8110, 56;
	xor.b64  	%rd8139, %rd8138, %rd8137;
	mul.lo.s64 	%rd38291, %rd8139, 1099511628211;
$L__BB24_1569:
	setp.eq.s64 	%p303, %rd38285, %rd38291;
	@%p303 bra 	$L__BB24_1582;
	setp.eq.s64 	%p304, %rd1786, 0;
	mov.b64 	%rd38297, -3750763034362895579;
	mov.b64 	%rd38298, 0;
	@%p304 bra 	$L__BB24_1573;
	mov.b64 	%rd38297, -3750763034362895579;
	mov.b64 	%rd38295, 0;
	and.b64  	%rd38298, %rd3822, -2;
$L__BB24_1572:
	shl.b64 	%rd8145, %rd38295, 3;
	add.s64 	%rd8146, %rd38934, %rd8145;
	ld.u64 	%rd8147, [%rd8146];
	and.b64  	%rd8148, %rd8147, 255;
	xor.b64  	%rd8149, %rd8148, %rd38297;
	mul.lo.s64 	%rd8150, %rd8149, 1099511628211;
	shr.u64 	%rd8151, %rd8147, 8;
	and.b64  	%rd8152, %rd8151, 255;
	xor.b64  	%rd8153, %rd8152, %rd8150;
	mul.lo.s64 	%rd8154, %rd8153, 1099511628211;
	shr.u64 	%rd8155, %rd8147, 16;
	and.b64  	%rd8156, %rd8155, 255;
	xor.b64  	%rd8157, %rd8156, %rd8154;
	mul.lo.s64 	%rd8158, %rd8157, 1099511628211;
	shr.u64 	%rd8159, %rd8147, 24;
	and.b64  	%rd8160, %rd8159, 255;
	xor.b64  	%rd8161, %rd8160, %rd8158;
	mul.lo.s64 	%rd8162, %rd8161, 1099511628211;
	shr.u64 	%rd8163, %rd8147, 32;
	and.b64  	%rd8164, %rd8163, 255;
	xor.b64  	%rd8165, %rd8164, %rd8162;
	mul.lo.s64 	%rd8166, %rd8165, 1099511628211;
	shr.u64 	%rd8167, %rd8147, 40;
	and.b64  	%rd8168, %rd8167, 255;
	xor.b64  	%rd8169, %rd8168, %rd8166;
	mul.lo.s64 	%rd8170, %rd8169, 1099511628211;
	shr.u64 	%rd8171, %rd8147, 48;
	and.b64  	%rd8172, %rd8171, 255;
	xor.b64  	%rd8173, %rd8172, %rd8170;
	mul.lo.s64 	%rd8174, %rd8173, 1099511628211;
	shr.u64 	%rd8175, %rd8147, 56;
	xor.b64  	%rd8176, %rd8175, %rd8174;
	mul.lo.s64 	%rd8177, %rd8176, 1099511628211;
	ld.u64 	%rd8178, [%rd8146+8];
	and.b64  	%rd8179, %rd8178, 255;
	xor.b64  	%rd8180, %rd8179, %rd8177;
	mul.lo.s64 	%rd8181, %rd8180, 1099511628211;
	shr.u64 	%rd8182, %rd8178, 8;
	and.b64  	%rd8183, %rd8182, 255;
	xor.b64  	%rd8184, %rd8183, %rd8181;
	mul.lo.s64 	%rd8185, %rd8184, 1099511628211;
	shr.u64 	%rd8186, %rd8178, 16;
	and.b64  	%rd8187, %rd8186, 255;
	xor.b64  	%rd8188, %rd8187, %rd8185;
	mul.lo.s64 	%rd8189, %rd8188, 1099511628211;
	shr.u64 	%rd8190, %rd8178, 24;
	and.b64  	%rd8191, %rd8190, 255;
	xor.b64  	%rd8192, %rd8191, %rd8189;
	mul.lo.s64 	%rd8193, %rd8192, 1099511628211;
	shr.u64 	%rd8194, %rd8178, 32;
	and.b64  	%rd8195, %rd8194, 255;
	xor.b64  	%rd8196, %rd8195, %rd8193;
	mul.lo.s64 	%rd8197, %rd8196, 1099511628211;
	shr.u64 	%rd8198, %rd8178, 40;
	and.b64  	%rd8199, %rd8198, 255;
	xor.b64  	%rd8200, %rd8199, %rd8197;
	mul.lo.s64 	%rd8201, %rd8200, 1099511628211;
	shr.u64 	%rd8202, %rd8178, 48;
	and.b64  	%rd8203, %rd8202, 255;
	xor.b64  	%rd8204, %rd8203, %rd8201;
	mul.lo.s64 	%rd8205, %rd8204, 1099511628211;
	shr.u64 	%rd8206, %rd8178, 56;
	xor.b64  	%rd8207, %rd8206, %rd8205;
	mul.lo.s64 	%rd38297, %rd8207, 1099511628211;
	add.s64 	%rd38295, %rd38295, 2;
	setp.ne.s64 	%p305, %rd38295, %rd38298;
	@%p305 bra 	$L__BB24_1572;
$L__BB24_1573:
	setp.eq.s64 	%p306, %rd2169, 0;
	@%p306 bra 	$L__BB24_1575;
	shl.b64 	%rd8208, %rd38298, 3;
	add.s64 	%rd8209, %rd38934, %rd8208;
	ld.u64 	%rd8210, [%rd8209];
	and.b64  	%rd8211, %rd8210, 255;
	xor.b64  	%rd8212, %rd8211, %rd38297;
	mul.lo.s64 	%rd8213, %rd8212, 1099511628211;
	shr.u64 	%rd8214, %rd8210, 8;
	and.b64  	%rd8215, %rd8214, 255;
	xor.b64  	%rd8216, %rd8215, %rd8213;
	mul.lo.s64 	%rd8217, %rd8216, 1099511628211;
	shr.u64 	%rd8218, %rd8210, 16;
	and.b64  	%rd8219, %rd8218, 255;
	xor.b64  	%rd8220, %rd8219, %rd8217;
	mul.lo.s64 	%rd8221, %rd8220, 1099511628211;
	shr.u64 	%rd8222, %rd8210, 24;
	and.b64  	%rd8223, %rd8222, 255;
	xor.b64  	%rd8224, %rd8223, %rd8221;
	mul.lo.s64 	%rd8225, %rd8224, 1099511628211;
	shr.u64 	%rd8226, %rd8210, 32;
	and.b64  	%rd8227, %rd8226, 255;
	xor.b64  	%rd8228, %rd8227, %rd8225;
	mul.lo.s64 	%rd8229, %rd8228, 1099511628211;
	shr.u64 	%rd8230, %rd8210, 40;
	and.b64  	%rd8231, %rd8230, 255;
	xor.b64  	%rd8232, %rd8231, %rd8229;
	mul.lo.s64 	%rd8233, %rd8232, 1099511628211;
	shr.u64 	%rd8234, %rd8210, 48;
	and.b64  	%rd8235, %rd8234, 255;
	xor.b64  	%rd8236, %rd8235, %rd8233;
	mul.lo.s64 	%rd8237, %rd8236, 1099511628211;
	shr.u64 	%rd8238, %rd8210, 56;
	xor.b64  	%rd8239, %rd8238, %rd8237;
	mul.lo.s64 	%rd38297, %rd8239, 1099511628211;
$L__BB24_1575:
	setp.eq.s64 	%p307, %rd1786, 0;
	mov.b64 	%rd38303, -3750763034362895579;
	mov.b64 	%rd38304, 0;
	@%p307 bra 	$L__BB24_1578;
	mov.b64 	%rd38303, -3750763034362895579;
	mov.b64 	%rd38301, 0;
$L__BB24_1577:
	shl.b64 	%rd8245, %rd38301, 3;
	add.s64 	%rd8246, %rd38200, %rd8245;
	ld.u64 	%rd8247, [%rd8246];
	and.b64  	%rd8248, %rd8247, 255;
	xor.b64  	%rd8249, %rd8248, %rd38303;
	mul.lo.s64 	%rd8250, %rd8249, 1099511628211;
	shr.u64 	%rd8251, %rd8247, 8;
	and.b64  	%rd8252, %rd8251, 255;
	xor.b64  	%rd8253, %rd8252, %rd8250;
	mul.lo.s64 	%rd8254, %rd8253, 1099511628211;
	shr.u64 	%rd8255, %rd8247, 16;
	and.b64  	%rd8256, %rd8255, 255;
	xor.b64  	%rd8257, %rd8256, %rd8254;
	mul.lo.s64 	%rd8258, %rd8257, 1099511628211;
	shr.u64 	%rd8259, %rd8247, 24;
	and.b64  	%rd8260, %rd8259, 255;
	xor.b64  	%rd8261, %rd8260, %rd8258;
	mul.lo.s64 	%rd8262, %rd8261, 1099511628211;
	shr.u64 	%rd8263, %rd8247, 32;
	and.b64  	%rd8264, %rd8263, 255;
	xor.b64  	%rd8265, %rd8264, %rd8262;
	mul.lo.s64 	%rd8266, %rd8265, 1099511628211;
	shr.u64 	%rd8267, %rd8247, 40;
	and.b64  	%rd8268, %rd8267, 255;
	xor.b64  	%rd8269, %rd8268, %rd8266;
	mul.lo.s64 	%rd8270, %rd8269, 1099511628211;
	shr.u64 	%rd8271, %rd8247, 48;
	and.b64  	%rd8272, %rd8271, 255;
	xor.b64  	%rd8273, %rd8272, %rd8270;
	mul.lo.s64 	%rd8274, %rd8273, 1099511628211;
	shr.u64 	%rd8275, %rd8247, 56;
	xor.b64  	%rd8276, %rd8275, %rd8274;
	mul.lo.s64 	%rd8277, %rd8276, 1099511628211;
	ld.u64 	%rd8278, [%rd8246+8];
	and.b64  	%rd8279, %rd8278, 255;
	xor.b64  	%rd8280, %rd8279, %rd8277;
	mul.lo.s64 	%rd8281, %rd8280, 1099511628211;
	shr.u64 	%rd8282, %rd8278, 8;
	and.b64  	%rd8283, %rd8282, 255;
	xor.b64  	%rd8284, %rd8283, %rd8281;
	mul.lo.s64 	%rd8285, %rd8284, 1099511628211;
	shr.u64 	%rd8286, %rd8278, 16;
	and.b64  	%rd8287, %rd8286, 255;
	xor.b64  	%rd8288, %rd8287, %rd8285;
	mul.lo.s64 	%rd8289, %rd8288, 1099511628211;
	shr.u64 	%rd8290, %rd8278, 24;
	and.b64  	%rd8291, %rd8290, 255;
	xor.b64  	%rd8292, %rd8291, %rd8289;
	mul.lo.s64 	%rd8293, %rd8292, 1099511628211;
	shr.u64 	%rd8294, %rd8278, 32;
	and.b64  	%rd8295, %rd8294, 255;
	xor.b64  	%rd8296, %rd8295, %rd8293;
	mul.lo.s64 	%rd8297, %rd8296, 1099511628211;
	shr.u64 	%rd8298, %rd8278, 40;
	and.b64  	%rd8299, %rd8298, 255;
	xor.b64  	%rd8300, %rd8299, %rd8297;
	mul.lo.s64 	%rd8301, %rd8300, 1099511628211;
	shr.u64 	%rd8302, %rd8278, 48;
	and.b64  	%rd8303, %rd8302, 255;
	xor.b64  	%rd8304, %rd8303, %rd8301;
	mul.lo.s64 	%rd8305, %rd8304, 1099511628211;
	shr.u64 	%rd8306, %rd8278, 56;
	xor.b64  	%rd8307, %rd8306, %rd8305;
	mul.lo.s64 	%rd38303, %rd8307, 1099511628211;
	add.s64 	%rd38301, %rd38301, 2;
	and.b64  	%rd38304, %rd3822, -2;
	setp.ne.s64 	%p308, %rd38301, %rd38304;
	@%p308 bra 	$L__BB24_1577;
$L__BB24_1578:
	setp.eq.s64 	%p309, %rd2169, 0;
	@%p309 bra 	$L__BB24_1580;
	shl.b64 	%rd8308, %rd38304, 3;
	add.s64 	%rd8309, %rd38200, %rd8308;
	ld.u64 	%rd8310, [%rd8309];
	and.b64  	%rd8311, %rd8310, 255;
	xor.b64  	%rd8312, %rd8311, %rd38303;
	mul.lo.s64 	%rd8313, %rd8312, 1099511628211;
	shr.u64 	%rd8314, %rd8310, 8;
	and.b64  	%rd8315, %rd8314, 255;
	xor.b64  	%rd8316, %rd8315, %rd8313;
	mul.lo.s64 	%rd8317, %rd8316, 1099511628211;
	shr.u64 	%rd8318, %rd8310, 16;
	and.b64  	%rd8319, %rd8318, 255;
	xor.b64  	%rd8320, %rd8319, %rd8317;
	mul.lo.s64 	%rd8321, %rd8320, 1099511628211;
	shr.u64 	%rd8322, %rd8310, 24;
	and.b64  	%rd8323, %rd8322, 255;
	xor.b64  	%rd8324, %rd8323, %rd8321;
	mul.lo.s64 	%rd8325, %rd8324, 1099511628211;
	shr.u64 	%rd8326, %rd8310, 32;
	and.b64  	%rd8327, %rd8326, 255;
	xor.b64  	%rd8328, %rd8327, %rd8325;
	mul.lo.s64 	%rd8329, %rd8328, 1099511628211;
	shr.u64 	%rd8330, %rd8310, 40;
	and.b64  	%rd8331, %rd8330, 255;
	xor.b64  	%rd8332, %rd8331, %rd8329;
	mul.lo.s64 	%rd8333, %rd8332, 1099511628211;
	shr.u64 	%rd8334, %rd8310, 48;
	and.b64  	%rd8335, %rd8334, 255;
	xor.b64  	%rd8336, %rd8335, %rd8333;
	mul.lo.s64 	%rd8337, %rd8336, 1099511628211;
	shr.u64 	%rd8338, %rd8310, 56;
	xor.b64  	%rd8339, %rd8338, %rd8337;
	mul.lo.s64 	%rd38303, %rd8339, 1099511628211;
$L__BB24_1580:
	setp.lt.u64 	%p310, %rd38297, %rd38303;
	mov.u64 	%rd38308, %rd38934;
	@%p310 bra 	$L__BB24_1581;
	bra.uni 	$L__BB24_1586;
$L__BB24_1581:
	mov.u64 	%rd38308, %rd38200;
	mov.u64 	%rd38200, %rd38934;
	bra.uni 	$L__BB24_1586;
$L__BB24_1582:
	setp.eq.s32 	%p311, %r118, 0;
	mov.u64 	%rd38308, %rd38934;
	@%p311 bra 	$L__BB24_1586;
	mov.b64 	%rd38307, 0;
$L__BB24_1584:
	shl.b64 	%rd8341, %rd38307, 3;
	add.s64 	%rd8342, %rd38934, %rd8341;
	ld.u64 	%rd8343, [%rd8342];
	add.s64 	%rd8344, %rd38200, %rd8341;
	ld.u64 	%rd8345, [%rd8344];
	setp.lt.u64 	%p312, %rd8343, %rd8345;
	@%p312 bra 	$L__BB24_1581;
	add.s64 	%rd38307, %rd38307, 1;
	setp.eq.s64 	%p313, %rd38307, %rd1785;
	mov.u64 	%rd38308, %rd38934;
	@%p313 bra 	$L__BB24_1586;
	bra.uni 	$L__BB24_1584;
$L__BB24_1586:
	setp.eq.s64 	%p314, %rd1786, 0;
	mov.b64 	%rd38312, -3750763034362895579;
	mov.b64 	%rd38313, 0;
	@%p314 bra 	$L__BB24_1589;
	mov.b64 	%rd38312, -3750763034362895579;
	mov.b64 	%rd38310, 0;
$L__BB24_1588:
	shl.b64 	%rd8351, %rd38310, 3;
	add.s64 	%rd8352, %rd38932, %rd8351;
	ld.u64 	%rd8353, [%rd8352];
	and.b64  	%rd8354, %rd8353, 255;
	xor.b64  	%rd8355, %rd8354, %rd38312;
	mul.lo.s64 	%rd8356, %rd8355, 1099511628211;
	shr.u64 	%rd8357, %rd8353, 8;
	and.b64  	%rd8358, %rd8357, 255;
	xor.b64  	%rd8359, %rd8358, %rd8356;
	mul.lo.s64 	%rd8360, %rd8359, 1099511628211;
	shr.u64 	%rd8361, %rd8353, 16;
	and.b64  	%rd8362, %rd8361, 255;
	xor.b64  	%rd8363, %rd8362, %rd8360;
	mul.lo.s64 	%rd8364, %rd8363, 1099511628211;
	shr.u64 	%rd8365, %rd8353, 24;
	and.b64  	%rd8366, %rd8365, 255;
	xor.b64  	%rd8367, %rd8366, %rd8364;
	mul.lo.s64 	%rd8368, %rd8367, 1099511628211;
	shr.u64 	%rd8369, %rd8353, 32;
	and.b64  	%rd8370, %rd8369, 255;
	xor.b64  	%rd8371, %rd8370, %rd8368;
	mul.lo.s64 	%rd8372, %rd8371, 1099511628211;
	shr.u64 	%rd8373, %rd8353, 40;
	and.b64  	%rd8374, %rd8373, 255;
	xor.b64  	%rd8375, %rd8374, %rd8372;
	mul.lo.s64 	%rd8376, %rd8375, 1099511628211;
	shr.u64 	%rd8377, %rd8353, 48;
	and.b64  	%rd8378, %rd8377, 255;
	xor.b64  	%rd8379, %rd8378, %rd8376;
	mul.lo.s64 	%rd8380, %rd8379, 1099511628211;
	shr.u64 	%rd8381, %rd8353, 56;
	xor.b64  	%rd8382, %rd8381, %rd8380;
	mul.lo.s64 	%rd8383, %rd8382, 1099511628211;
	ld.u64 	%rd8384, [%rd8352+8];
	and.b64  	%rd8385, %rd8384, 255;
	xor.b64  	%rd8386, %rd8385, %rd8383;
	mul.lo.s64 	%rd8387, %rd8386, 1099511628211;
	shr.u64 	%rd8388, %rd8384, 8;
	and.b64  	%rd8389, %rd8388, 255;
	xor.b64  	%rd8390, %rd8389, %rd8387;
	mul.lo.s64 	%rd8391, %rd8390, 1099511628211;
	shr.u64 	%rd8392, %rd8384, 16;
	and.b64  	%rd8393, %rd8392, 255;
	xor.b64  	%rd8394, %rd8393, %rd8391;
	mul.lo.s64 	%rd8395, %rd8394, 1099511628211;
	shr.u64 	%rd8396, %rd8384, 24;
	and.b64  	%rd8397, %rd8396, 255;
	xor.b64  	%rd8398, %rd8397, %rd8395;
	mul.lo.s64 	%rd8399, %rd8398, 1099511628211;
	shr.u64 	%rd8400, %rd8384, 32;
	and.b64  	%rd8401, %rd8400, 255;
	xor.b64  	%rd8402, %rd8401, %rd8399;
	mul.lo.s64 	%rd8403, %rd8402, 1099511628211;
	shr.u64 	%rd8404, %rd8384, 40;
	and.b64  	%rd8405, %rd8404, 255;
	xor.b64  	%rd8406, %rd8405, %rd8403;
	mul.lo.s64 	%rd8407, %rd8406, 1099511628211;
	shr.u64 	%rd8408, %rd8384, 48;
	and.b64  	%rd8409, %rd8408, 255;
	xor.b64  	%rd8410, %rd8409, %rd8407;
	mul.lo.s64 	%rd8411, %rd8410, 1099511628211;
	shr.u64 	%rd8412, %rd8384, 56;
	xor.b64  	%rd8413, %rd8412, %rd8411;
	mul.lo.s64 	%rd38312, %rd8413, 1099511628211;
	add.s64 	%rd38310, %rd38310, 2;
	and.b64  	%rd38313, %rd3822, -2;
	setp.ne.s64 	%p315, %rd38310, %rd38313;
	@%p315 bra 	$L__BB24_1588;
$L__BB24_1589:
	setp.eq.s64 	%p316, %rd2169, 0;
	@%p316 bra 	$L__BB24_1591;
	shl.b64 	%rd8414, %rd38313, 3;
	add.s64 	%rd8415, %rd38932, %rd8414;
	ld.u64 	%rd8416, [%rd8415];
	and.b64  	%rd8417, %rd8416, 255;
	xor.b64  	%rd8418, %rd8417, %rd38312;
	mul.lo.s64 	%rd8419, %rd8418, 1099511628211;
	shr.u64 	%rd8420, %rd8416, 8;
	and.b64  	%rd8421, %rd8420, 255;
	xor.b64  	%rd8422, %rd8421, %rd8419;
	mul.lo.s64 	%rd8423, %rd8422, 1099511628211;
	shr.u64 	%rd8424, %rd8416, 16;
	and.b64  	%rd8425, %rd8424, 255;
	xor.b64  	%rd8426, %rd8425, %rd8423;
	mul.lo.s64 	%rd8427, %rd8426, 1099511628211;
	shr.u64 	%rd8428, %rd8416, 24;
	and.b64  	%rd8429, %rd8428, 255;
	xor.b64  	%rd8430, %rd8429, %rd8427;
	mul.lo.s64 	%rd8431, %rd8430, 1099511628211;
	shr.u64 	%rd8432, %rd8416, 32;
	and.b64  	%rd8433, %rd8432, 255;
	xor.b64  	%rd8434, %rd8433, %rd8431;
	mul.lo.s64 	%rd8435, %rd8434, 1099511628211;
	shr.u64 	%rd8436, %rd8416, 40;
	and.b64  	%rd8437, %rd8436, 255;
	xor.b64  	%rd8438, %rd8437, %rd8435;
	mul.lo.s64 	%rd8439, %rd8438, 1099511628211;
	shr.u64 	%rd8440, %rd8416, 48;
	and.b64  	%rd8441, %rd8440, 255;
	xor.b64  	%rd8442, %rd8441, %rd8439;
	mul.lo.s64 	%rd8443, %rd8442, 1099511628211;
	shr.u64 	%rd8444, %rd8416, 56;
	xor.b64  	%rd8445, %rd8444, %rd8443;
	mul.lo.s64 	%rd38312, %rd8445, 1099511628211;
$L__BB24_1591:
	setp.eq.s64 	%p317, %rd1786, 0;
	mov.b64 	%rd38318, -3750763034362895579;
	mov.b64 	%rd38319, 0;
	@%p317 bra 	$L__BB24_1594;
	mov.b64 	%rd38318, -3750763034362895579;
	mov.b64 	%rd38316, 0;
$L__BB24_1593:
	shl.b64 	%rd8451, %rd38316, 3;
	add.s64 	%rd8452, %rd38227, %rd8451;
	ld.u64 	%rd8453, [%rd8452];
	and.b64  	%rd8454, %rd8453, 255;
	xor.b64  	%rd8455, %rd8454, %rd38318;
	mul.lo.s64 	%rd8456, %rd8455, 1099511628211;
	shr.u64 	%rd8457, %rd8453, 8;
	and.b64  	%rd8458, %rd8457, 255;
	xor.b64  	%rd8459, %rd8458, %rd8456;
	mul.lo.s64 	%rd8460, %rd8459, 1099511628211;
	shr.u64 	%rd8461, %rd8453, 16;
	and.b64  	%rd8462, %rd8461, 255;
	xor.b64  	%rd8463, %rd8462, %rd8460;
	mul.lo.s64 	%rd8464, %rd8463, 1099511628211;
	shr.u64 	%rd8465, %rd8453, 24;
	and.b64  	%rd8466, %rd8465, 255;
	xor.b64  	%rd8467, %rd8466, %rd8464;
	mul.lo.s64 	%rd8468, %rd8467, 1099511628211;
	shr.u64 	%rd8469, %rd8453, 32;
	and.b64  	%rd8470, %rd8469, 255;
	xor.b64  	%rd8471, %rd8470, %rd8468;
	mul.lo.s64 	%rd8472, %rd8471, 1099511628211;
	shr.u64 	%rd8473, %rd8453, 40;
	and.b64  	%rd8474, %rd8473, 255;
	xor.b64  	%rd8475, %rd8474, %rd8472;
	mul.lo.s64 	%rd8476, %rd8475, 1099511628211;
	shr.u64 	%rd8477, %rd8453, 48;
	and.b64  	%rd8478, %rd8477, 255;
	xor.b64  	%rd8479, %rd8478, %rd8476;
	mul.lo.s64 	%rd8480, %rd8479, 1099511628211;
	shr.u64 	%rd8481, %rd8453, 56;
	xor.b64  	%rd8482, %rd8481, %rd8480;
	mul.lo.s64 	%rd8483, %rd8482, 1099511628211;
	ld.u64 	%rd8484, [%rd8452+8];
	and.b64  	%rd8485, %rd8484, 255;
	xor.b64  	%rd8486, %rd8485, %rd8483;
	mul.lo.s64 	%rd8487, %rd8486, 1099511628211;
	shr.u64 	%rd8488, %rd8484, 8;
	and.b64  	%rd8489, %rd8488, 255;
	xor.b64  	%rd8490, %rd8489, %rd8487;
	mul.lo.s64 	%rd8491, %rd8490, 1099511628211;
	shr.u64 	%rd8492, %rd8484, 16;
	and.b64  	%rd8493, %rd8492, 255;
	xor.b64  	%rd8494, %rd8493, %rd8491;
	mul.lo.s64 	%rd8495, %rd8494, 1099511628211;
	shr.u64 	%rd8496, %rd8484, 24;
	and.b64  	%rd8497, %rd8496, 255;
	xor.b64  	%rd8498, %rd8497, %rd8495;
	mul.lo.s64 	%rd8499, %rd8498, 1099511628211;
	shr.u64 	%rd8500, %rd8484, 32;
	and.b64  	%rd8501, %rd8500, 255;
	xor.b64  	%rd8502, %rd8501, %rd8499;
	mul.lo.s64 	%rd8503, %rd8502, 1099511628211;
	shr.u64 	%rd8504, %rd8484, 40;
	and.b64  	%rd8505, %rd8504, 255;
	xor.b64  	%rd8506, %rd8505, %rd8503;
	mul.lo.s64 	%rd8507, %rd8506, 1099511628211;
	shr.u64 	%rd8508, %rd8484, 48;
	and.b64  	%rd8509, %rd8508, 255;
	xor.b64  	%rd8510, %rd8509, %rd8507;
	mul.lo.s64 	%rd8511, %rd8510, 1099511628211;
	shr.u64 	%rd8512, %rd8484, 56;
	xor.b64  	%rd8513, %rd8512, %rd8511;
	mul.lo.s64 	%rd38318, %rd8513, 1099511628211;
	add.s64 	%rd38316, %rd38316, 2;
	and.b64  	%rd38319, %rd3822, -2;
	setp.ne.s64 	%p318, %rd38316, %rd38319;
	@%p318 bra 	$L__BB24_1593;
$L__BB24_1594:
	setp.eq.s64 	%p319, %rd2169, 0;
	@%p319 bra 	$L__BB24_1596;
	shl.b64 	%rd8514, %rd38319, 3;
	add.s64 	%rd8515, %rd38227, %rd8514;
	ld.u64 	%rd8516, [%rd8515];
	and.b64  	%rd8517, %rd8516, 255;
	xor.b64  	%rd8518, %rd8517, %rd38318;
	mul.lo.s64 	%rd8519, %rd8518, 1099511628211;
	shr.u64 	%rd8520, %rd8516, 8;
	and.b64  	%rd8521, %rd8520, 255;
	xor.b64  	%rd8522, %rd8521, %rd8519;
	mul.lo.s64 	%rd8523, %rd8522, 1099511628211;
	shr.u64 	%rd8524, %rd8516, 16;
	and.b64  	%rd8525, %rd8524, 255;
	xor.b64  	%rd8526, %rd8525, %rd8523;
	mul.lo.s64 	%rd8527, %rd8526, 1099511628211;
	shr.u64 	%rd8528, %rd8516, 24;
	and.b64  	%rd8529, %rd8528, 255;
	xor.b64  	%rd8530, %rd8529, %rd8527;
	mul.lo.s64 	%rd8531, %rd8530, 1099511628211;
	shr.u64 	%rd8532, %rd8516, 32;
	and.b64  	%rd8533, %rd8532, 255;
	xor.b64  	%rd8534, %rd8533, %rd8531;
	mul.lo.s64 	%rd8535, %rd8534, 1099511628211;
	shr.u64 	%rd8536, %rd8516, 40;
	and.b64  	%rd8537, %rd8536, 255;
	xor.b64  	%rd8538, %rd8537, %rd8535;
	mul.lo.s64 	%rd8539, %rd8538, 1099511628211;
	shr.u64 	%rd8540, %rd8516, 48;
	and.b64  	%rd8541, %rd8540, 255;
	xor.b64  	%rd8542, %rd8541, %rd8539;
	mul.lo.s64 	%rd8543, %rd8542, 1099511628211;
	shr.u64 	%rd8544, %rd8516, 56;
	xor.b64  	%rd8545, %rd8544, %rd8543;
	mul.lo.s64 	%rd38318, %rd8545, 1099511628211;
$L__BB24_1596:
	setp.eq.s64 	%p320, %rd38312, %rd38318;
	@%p320 bra 	$L__BB24_1609;
	setp.eq.s64 	%p321, %rd1786, 0;
	mov.b64 	%rd38324, -3750763034362895579;
	mov.b64 	%rd38325, 0;
	@%p321 bra 	$L__BB24_1600;
	mov.b64 	%rd38324, -3750763034362895579;
	mov.b64 	%rd38322, 0;
	and.b64  	%rd38325, %rd3822, -2;
$L__BB24_1599:
	shl.b64 	%rd8551, %rd38322, 3;
	add.s64 	%rd8552, %rd38932, %rd8551;
	ld.u64 	%rd8553, [%rd8552];
	and.b64  	%rd8554, %rd8553, 255;
	xor.b64  	%rd8555, %rd8554, %rd38324;
	mul.lo.s64 	%rd8556, %rd8555, 1099511628211;
	shr.u64 	%rd8557, %rd8553, 8;
	and.b64  	%rd8558, %rd8557, 255;
	xor.b64  	%rd8559, %rd8558, %rd8556;
	mul.lo.s64 	%rd8560, %rd8559, 1099511628211;
	shr.u64 	%rd8561, %rd8553, 16;
	and.b64  	%rd8562, %rd8561, 255;
	xor.b64  	%rd8563, %rd8562, %rd8560;
	mul.lo.s64 	%rd8564, %rd8563, 1099511628211;
	shr.u64 	%rd8565, %rd8553, 24;
	and.b64  	%rd8566, %rd8565, 255;
	xor.b64  	%rd8567, %rd8566, %rd8564;
	mul.lo.s64 	%rd8568, %rd8567, 1099511628211;
	shr.u64 	%rd8569, %rd8553, 32;
	and.b64  	%rd8570, %rd8569, 255;
	xor.b64  	%rd8571, %rd8570, %rd8568;
	mul.lo.s64 	%rd8572, %rd8571, 1099511628211;
	shr.u64 	%rd8573, %rd8553, 40;
	and.b64  	%rd8574, %rd8573, 255;
	xor.b64  	%rd8575, %rd8574, %rd8572;
	mul.lo.s64 	%rd8576, %rd8575, 1099511628211;
	shr.u64 	%rd8577, %rd8553, 48;
	and.b64  	%rd8578, %rd8577, 255;
	xor.b64  	%rd8579, %rd8578, %rd8576;
	mul.lo.s64 	%rd8580, %rd8579, 1099511628211;
	shr.u64 	%rd8581, %rd8553, 56;
	xor.b64  	%rd8582, %rd8581, %rd8580;
	mul.lo.s64 	%rd8583, %rd8582, 1099511628211;
	ld.u64 	%rd8584, [%rd8552+8];
	and.b64  	%rd8585, %rd8584, 255;
	xor.b64  	%rd8586, %rd8585, %rd8583;
	mul.lo.s64 	%rd8587, %rd8586, 1099511628211;
	shr.u64 	%rd8588, %rd8584, 8;
	and.b64  	%rd8589, %rd8588, 255;
	xor.b64  	%rd8590, %rd8589, %rd8587;
	mul.lo.s64 	%rd8591, %rd8590, 1099511628211;
	shr.u64 	%rd8592, %rd8584, 16;
	and.b64  	%rd8593, %rd8592, 255;
	xor.b64  	%rd8594, %rd8593, %rd8591;
	mul.lo.s64 	%rd8595, %rd8594, 1099511628211;
	shr.u64 	%rd8596, %rd8584, 24;
	and.b64  	%rd8597, %rd8596, 255;
	xor.b64  	%rd8598, %rd8597, %rd8595;
	mul.lo.s64 	%rd8599, %rd8598, 1099511628211;
	shr.u64 	%rd8600, %rd8584, 32;
	and.b64  	%rd8601, %rd8600, 255;
	xor.b64  	%rd8602, %rd8601, %rd8599;
	mul.lo.s64 	%rd8603, %rd8602, 1099511628211;
	shr.u64 	%rd8604, %rd8584, 40;
	and.b64  	%rd8605, %rd8604, 255;
	xor.b64  	%rd8606, %rd8605, %rd8603;
	mul.lo.s64 	%rd8607, %rd8606, 1099511628211;
	shr.u64 	%rd8608, %rd8584, 48;
	and.b64  	%rd8609, %rd8608, 255;
	xor.b64  	%rd8610, %rd8609, %rd8607;
	mul.lo.s64 	%rd8611, %rd8610, 1099511628211;
	shr.u64 	%rd8612, %rd8584, 56;
	xor.b64  	%rd8613, %rd8612, %rd8611;
	mul.lo.s64 	%rd38324, %rd8613, 1099511628211;
	add.s64 	%rd38322, %rd38322, 2;
	setp.ne.s64 	%p322, %rd38322, %rd38325;
	@%p322 bra 	$L__BB24_1599;
$L__BB24_1600:
	setp.eq.s64 	%p323, %rd2169, 0;
	@%p323 bra 	$L__BB24_1602;
	shl.b64 	%rd8614, %rd38325, 3;
	add.s64 	%rd8615, %rd38932, %rd8614;
	ld.u64 	%rd8616, [%rd8615];
	and.b64  	%rd8617, %rd8616, 255;
	xor.b64  	%rd8618, %rd8617, %rd38324;
	mul.lo.s64 	%rd8619, %rd8618, 1099511628211;
	shr.u64 	%rd8620, %rd8616, 8;
	and.b64  	%rd8621, %rd8620, 255;
	xor.b64  	%rd8622, %rd8621, %rd8619;
	mul.lo.s64 	%rd8623, %rd8622, 1099511628211;
	shr.u64 	%rd8624, %rd8616, 16;
	and.b64  	%rd8625, %rd8624, 255;
	xor.b64  	%rd8626, %rd8625, %rd8623;
	mul.lo.s64 	%rd8627, %rd8626, 1099511628211;
	shr.u64 	%rd8628, %rd8616, 24;
	and.b64  	%rd8629, %rd8628, 255;
	xor.b64  	%rd8630, %rd8629, %rd8627;
	mul.lo.s64 	%rd8631, %rd8630, 1099511628211;
	shr.u64 	%rd8632, %rd8616, 32;
	and.b64  	%rd8633, %rd8632, 255;
	xor.b64  	%rd8634, %rd8633, %rd8631;
	mul.lo.s64 	%rd8635, %rd8634, 1099511628211;
	shr.u64 	%rd8636, %rd8616, 40;
	and.b64  	%rd8637, %rd8636, 255;
	xor.b64  	%rd8638, %rd8637, %rd8635;
	mul.lo.s64 	%rd8639, %rd8638, 1099511628211;
	shr.u64 	%rd8640, %rd8616, 48;
	and.b64  	%rd8641, %rd8640, 255;
	xor.b64  	%rd8642, %rd8641, %rd8639;
	mul.lo.s64 	%rd8643, %rd8642, 1099511628211;
	shr.u64 	%rd8644, %rd8616, 56;
	xor.b64  	%rd8645, %rd8644, %rd8643;
	mul.lo.s64 	%rd38324, %rd8645, 1099511628211;
$L__BB24_1602:
	setp.eq.s64 	%p324, %rd1786, 0;
	mov.b64 	%rd38330, -3750763034362895579;
	mov.b64 	%rd38331, 0;
	@%p324 bra 	$L__BB24_1605;
	mov.b64 	%rd38330, -3750763034362895579;
	mov.b64 	%rd38328, 0;
$L__BB24_1604:
	shl.b64 	%rd8651, %rd38328, 3;
	add.s64 	%rd8652, %rd38227, %rd8651;
	ld.u64 	%rd8653, [%rd8652];
	and.b64  	%rd8654, %rd8653, 255;
	xor.b64  	%rd8655, %rd8654, %rd38330;
	mul.lo.s64 	%rd8656, %rd8655, 1099511628211;
	shr.u64 	%rd8657, %rd8653, 8;
	and.b64  	%rd8658, %rd8657, 255;
	xor.b64  	%rd8659, %rd8658, %rd8656;
	mul.lo.s64 	%rd8660, %rd8659, 1099511628211;
	shr.u64 	%rd8661, %rd8653, 16;
	and.b64  	%rd8662, %rd8661, 255;
	xor.b64  	%rd8663, %rd8662, %rd8660;
	mul.lo.s64 	%rd8664, %rd8663, 1099511628211;
	shr.u64 	%rd8665, %rd8653, 24;
	and.b64  	%rd8666, %rd8665, 255;
	xor.b64  	%rd8667, %rd8666, %rd8664;
	mul.lo.s64 	%rd8668, %rd8667, 1099511628211;
	shr.u64 	%rd8669, %rd8653, 32;
	and.b64  	%rd8670, %rd8669, 255;
	xor.b64  	%rd8671, %rd8670, %rd8668;
	mul.lo.s64 	%rd8672, %rd8671, 1099511628211;
	shr.u64 	%rd8673, %rd8653, 40;
	and.b64  	%rd8674, %rd8673, 255;
	xor.b64  	%rd8675, %rd8674, %rd8672;
	mul.lo.s64 	%rd8676, %rd8675, 1099511628211;
	shr.u64 	%rd8677, %rd8653, 48;
	and.b64  	%rd8678, %rd8677, 255;
	xor.b64  	%rd8679, %rd8678, %rd8676;
	mul.lo.s64 	%rd8680, %rd8679, 1099511628211;
	shr.u64 	%rd8681, %rd8653, 56;
	xor.b64  	%rd8682, %rd8681, %rd8680;
	mul.lo.s64 	%rd8683, %rd8682, 1099511628211;
	ld.u64 	%rd8684, [%rd8652+8];
	and.b64  	%rd8685, %rd8684, 255;
	xor.b64  	%rd8686, %rd8685, %rd8683;
	mul.lo.s64 	%rd8687, %rd8686, 1099511628211;
	shr.u64 	%rd8688, %rd8684, 8;
	and.b64  	%rd8689, %rd8688, 255;
	xor.b64  	%rd8690, %rd8689, %rd8687;
	mul.lo.s64 	%rd8691, %rd8690, 1099511628211;
	shr.u64 	%rd8692, %rd8684, 16;
	and.b64  	%rd8693, %rd8692, 255;
	xor.b64  	%rd8694, %rd8693, %rd8691;
	mul.lo.s64 	%rd8695, %rd8694, 1099511628211;
	shr.u64 	%rd8696, %rd8684, 24;
	and.b64  	%rd8697, %rd8696, 255;
	xor.b64  	%rd8698, %rd8697, %rd8695;
	mul.lo.s64 	%rd8699, %rd8698, 1099511628211;
	shr.u64 	%rd8700, %rd8684, 32;
	and.b64  	%rd8701, %rd8700, 255;
	xor.b64  	%rd8702, %rd8701, %rd8699;
	mul.lo.s64 	%rd8703, %rd8702, 1099511628211;
	shr.u64 	%rd8704, %rd8684, 40;
	and.b64  	%rd8705, %rd8704, 255;
	xor.b64  	%rd8706, %rd8705, %rd8703;
	mul.lo.s64 	%rd8707, %rd8706, 1099511628211;
	shr.u64 	%rd8708, %rd8684, 48;
	and.b64  	%rd8709, %rd8708, 255;
	xor.b64  	%rd8710, %rd8709, %rd8707;
	mul.lo.s64 	%rd8711, %rd8710, 1099511628211;
	shr.u64 	%rd8712, %rd8684, 56;
	xor.b64  	%rd8713, %rd8712, %rd8711;
	mul.lo.s64 	%rd38330, %rd8713, 1099511628211;
	add.s64 	%rd38328, %rd38328, 2;
	and.b64  	%rd38331, %rd3822, -2;
	setp.ne.s64 	%p325, %rd38328, %rd38331;
	@%p325 bra 	$L__BB24_1604;
$L__BB24_1605:
	setp.eq.s64 	%p326, %rd2169, 0;
	@%p326 bra 	$L__BB24_1607;
	shl.b64 	%rd8714, %rd38331, 3;
	add.s64 	%rd8715, %rd38227, %rd8714;
	ld.u64 	%rd8716, [%rd8715];
	and.b64  	%rd8717, %rd8716, 255;
	xor.b64  	%rd8718, %rd8717, %rd38330;
	mul.lo.s64 	%rd8719, %rd8718, 1099511628211;
	shr.u64 	%rd8720, %rd8716, 8;
	and.b64  	%rd8721, %rd8720, 255;
	xor.b64  	%rd8722, %rd8721, %rd8719;
	mul.lo.s64 	%rd8723, %rd8722, 1099511628211;
	shr.u64 	%rd8724, %rd8716, 16;
	and.b64  	%rd8725, %rd8724, 255;
	xor.b64  	%rd8726, %rd8725, %rd8723;
	mul.lo.s64 	%rd8727, %rd8726, 1099511628211;
	shr.u64 	%rd8728, %rd8716, 24;
	and.b64  	%rd8729, %rd8728, 255;
	xor.b64  	%rd8730, %rd8729, %rd8727;
	mul.lo.s64 	%rd8731, %rd8730, 1099511628211;
	shr.u64 	%rd8732, %rd8716, 32;
	and.b64  	%rd8733, %rd8732, 255;
	xor.b64  	%rd8734, %rd8733, %rd8731;
	mul.lo.s64 	%rd8735, %rd8734, 1099511628211;
	shr.u64 	%rd8736, %rd8716, 40;
	and.b64  	%rd8737, %rd8736, 255;
	xor.b64  	%rd8738, %rd8737, %rd8735;
	mul.lo.s64 	%rd8739, %rd8738, 1099511628211;
	shr.u64 	%rd8740, %rd8716, 48;
	and.b64  	%rd8741, %rd8740, 255;
	xor.b64  	%rd8742, %rd8741, %rd8739;
	mul.lo.s64 	%rd8743, %rd8742, 1099511628211;
	shr.u64 	%rd8744, %rd8716, 56;
	xor.b64  	%rd8745, %rd8744, %rd8743;
	mul.lo.s64 	%rd38330, %rd8745, 1099511628211;
$L__BB24_1607:
	setp.lt.u64 	%p327, %rd38324, %rd38330;
	mov.u64 	%rd38335, %rd38932;
	@%p327 bra 	$L__BB24_1608;
	bra.uni 	$L__BB24_1613;
$L__BB24_1608:
	mov.u64 	%rd38335, %rd38227;
	mov.u64 	%rd38227, %rd38932;
	bra.uni 	$L__BB24_1613;
$L__BB24_1609:
	setp.eq.s32 	%p328, %r118, 0;
	mov.u64 	%rd38335, %rd38932;
	@%p328 bra 	$L__BB24_1613;
	mov.b64 	%rd38334, 0;
$L__BB24_1611:
	shl.b64 	%rd8747, %rd38334, 3;
	add.s64 	%rd8748, %rd38932, %rd8747;
	ld.u64 	%rd8749, [%rd8748];
	add.s64 	%rd8750, %rd38227, %rd8747;
	ld.u64 	%rd8751, [%rd8750];
	setp.lt.u64 	%p329, %rd8749, %rd8751;
	@%p329 bra 	$L__BB24_1608;
	add.s64 	%rd38334, %rd38334, 1;
	setp.eq.s64 	%p330, %rd38334, %rd1785;
	mov.u64 	%rd38335, %rd38932;
	@%p330 bra 	$L__BB24_1613;
	bra.uni 	$L__BB24_1611;
$L__BB24_1613:
	setp.eq.s64 	%p331, %rd1786, 0;
	mov.b64 	%rd38339, -3750763034362895579;
	mov.b64 	%rd38340, 0;
	@%p331 bra 	$L__BB24_1616;
	mov.b64 	%rd38339, -3750763034362895579;
	mov.b64 	%rd38337, 0;
$L__BB24_1615:
	shl.b64 	%rd8757, %rd38337, 3;
	add.s64 	%rd8758, %rd38930, %rd8757;
	ld.u64 	%rd8759, [%rd8758];
	and.b64  	%rd8760, %rd8759, 255;
	xor.b64  	%rd8761, %rd8760, %rd38339;
	mul.lo.s64 	%rd8762, %rd8761, 1099511628211;
	shr.u64 	%rd8763, %rd8759, 8;
	and.b64  	%rd8764, %rd8763, 255;
	xor.b64  	%rd8765, %rd8764, %rd8762;
	mul.lo.s64 	%rd8766, %rd8765, 1099511628211;
	shr.u64 	%rd8767, %rd8759, 16;
	and.b64  	%rd8768, %rd8767, 255;
	xor.b64  	%rd8769, %rd8768, %rd8766;
	mul.lo.s64 	%rd8770, %rd8769, 1099511628211;
	shr.u64 	%rd8771, %rd8759, 24;
	and.b64  	%rd8772, %rd8771, 255;
	xor.b64  	%rd8773, %rd8772, %rd8770;
	mul.lo.s64 	%rd8774, %rd8773, 1099511628211;
	shr.u64 	%rd8775, %rd8759, 32;
	and.b64  	%rd8776, %rd8775, 255;
	xor.b64  	%rd8777, %rd8776, %rd8774;
	mul.lo.s64 	%rd8778, %rd8777, 1099511628211;
	shr.u64 	%rd8779, %rd8759, 40;
	and.b64  	%rd8780, %rd8779, 255;
	xor.b64  	%rd8781, %rd8780, %rd8778;
	mul.lo.s64 	%rd8782, %rd8781, 1099511628211;
	shr.u64 	%rd8783, %rd8759, 48;
	and.b64  	%rd8784, %rd8783, 255;
	xor.b64  	%rd8785, %rd8784, %rd8782;
	mul.lo.s64 	%rd8786, %rd8785, 1099511628211;
	shr.u64 	%rd8787, %rd8759, 56;
	xor.b64  	%rd8788, %rd8787, %rd8786;
	mul.lo.s64 	%rd8789, %rd8788, 1099511628211;
	ld.u64 	%rd8790, [%rd8758+8];
	and.b64  	%rd8791, %rd8790, 255;
	xor.b64  	%rd8792, %rd8791, %rd8789;
	mul.lo.s64 	%rd8793, %rd8792, 1099511628211;
	shr.u64 	%rd8794, %rd8790, 8;
	and.b64  	%rd8795, %rd8794, 255;
	xor.b64  	%rd8796, %rd8795, %rd8793;
	mul.lo.s64 	%rd8797, %rd8796, 1099511628211;
	shr.u64 	%rd8798, %rd8790, 16;
	and.b64  	%rd8799, %rd8798, 255;
	xor.b64  	%rd8800, %rd8799, %rd8797;
	mul.lo.s64 	%rd8801, %rd8800, 1099511628211;
	shr.u64 	%rd8802, %rd8790, 24;
	and.b64  	%rd8803, %rd8802, 255;
	xor.b64  	%rd8804, %rd8803, %rd8801;
	mul.lo.s64 	%rd8805, %rd8804, 1099511628211;
	shr.u64 	%rd8806, %rd8790, 32;
	and.b64  	%rd8807, %rd8806, 255;
	xor.b64  	%rd8808, %rd8807, %rd8805;
	mul.lo.s64 	%rd8809, %rd8808, 1099511628211;
	shr.u64 	%rd8810, %rd8790, 40;
	and.b64  	%rd8811, %rd8810, 255;
	xor.b64  	%rd8812, %rd8811, %rd8809;
	mul.lo.s64 	%rd8813, %rd8812, 1099511628211;
	shr.u64 	%rd8814, %rd8790, 48;
	and.b64  	%rd8815, %rd8814, 255;
	xor.b64  	%rd8816, %rd8815, %rd8813;
	mul.lo.s64 	%rd8817, %rd8816, 1099511628211;
	shr.u64 	%rd8818, %rd8790, 56;
	xor.b64  	%rd8819, %rd8818, %rd8817;
	mul.lo.s64 	%rd38339, %rd8819, 1099511628211;
	add.s64 	%rd38337, %rd38337, 2;
	and.b64  	%rd38340, %rd3822, -2;
	setp.ne.s64 	%p332, %rd38337, %rd38340;
	@%p332 bra 	$L__BB24_1615;
$L__BB24_1616:
	setp.eq.s64 	%p333, %rd2169, 0;
	@%p333 bra 	$L__BB24_1618;
	shl.b64 	%rd8820, %rd38340, 3;
	add.s64 	%rd8821, %rd38930, %rd8820;
	ld.u64 	%rd8822, [%rd8821];
	and.b64  	%rd8823, %rd8822, 255;
	xor.b64  	%rd8824, %rd8823, %rd38339;
	mul.lo.s64 	%rd8825, %rd8824, 1099511628211;
	shr.u64 	%rd8826, %rd8822, 8;
	and.b64  	%rd8827, %rd8826, 255;
	xor.b64  	%rd8828, %rd8827, %rd8825;
	mul.lo.s64 	%rd8829, %rd8828, 1099511628211;
	shr.u64 	%rd8830, %rd8822, 16;
	and.b64  	%rd8831, %rd8830, 255;
	xor.b64  	%rd8832, %rd8831, %rd8829;
	mul.lo.s64 	%rd8833, %rd8832, 1099511628211;
	shr.u64 	%rd8834, %rd8822, 24;
	and.b64  	%rd8835, %rd8834, 255;
	xor.b64  	%rd8836, %rd8835, %rd8833;
	mul.lo.s64 	%rd8837, %rd8836, 1099511628211;
	shr.u64 	%rd8838, %rd8822, 32;
	and.b64  	%rd8839, %rd8838, 255;
	xor.b64  	%rd8840, %rd8839, %rd8837;
	mul.lo.s64 	%rd8841, %rd8840, 1099511628211;
	shr.u64 	%rd8842, %rd8822, 40;
	and.b64  	%rd8843, %rd8842, 255;
	xor.b64  	%rd8844, %rd8843, %rd8841;
	mul.lo.s64 	%rd8845, %rd8844, 1099511628211;
	shr.u64 	%rd8846, %rd8822, 48;
	and.b64  	%rd8847, %rd8846, 255;
	xor.b64  	%rd8848, %rd8847, %rd8845;
	mul.lo.s64 	%rd8849, %rd8848, 1099511628211;
	shr.u64 	%rd8850, %rd8822, 56;
	xor.b64  	%rd8851, %rd8850, %rd8849;
	mul.lo.s64 	%rd38339, %rd8851, 1099511628211;
$L__BB24_1618:
	setp.eq.s64 	%p334, %rd1786, 0;
	mov.b64 	%rd38345, -3750763034362895579;
	mov.b64 	%rd38346, 0;
	@%p334 bra 	$L__BB24_1621;
	mov.b64 	%rd38345, -3750763034362895579;
	mov.b64 	%rd38343, 0;
$L__BB24_1620:
	shl.b64 	%rd8857, %rd38343, 3;
	add.s64 	%rd8858, %rd38254, %rd8857;
	ld.u64 	%rd8859, [%rd8858];
	and.b64  	%rd8860, %rd8859, 255;
	xor.b64  	%rd8861, %rd8860, %rd38345;
	mul.lo.s64 	%rd8862, %rd8861, 1099511628211;
	shr.u64 	%rd8863, %rd8859, 8;
	and.b64  	%rd8864, %rd8863, 255;
	xor.b64  	%rd8865, %rd8864, %rd8862;
	mul.lo.s64 	%rd8866, %rd8865, 1099511628211;
	shr.u64 	%rd8867, %rd8859, 16;
	and.b64  	%rd8868, %rd8867, 255;
	xor.b64  	%rd8869, %rd8868, %rd8866;
	mul.lo.s64 	%rd8870, %rd8869, 1099511628211;
	shr.u64 	%rd8871, %rd8859, 24;
	and.b64  	%rd8872, %rd8871, 255;
	xor.b64  	%rd8873, %rd8872, %rd8870;
	mul.lo.s64 	%rd8874, %rd8873, 1099511628211;
	shr.u64 	%rd8875, %rd8859, 32;
	and.b64  	%rd8876, %rd8875, 255;
	xor.b64  	%rd8877, %rd8876, %rd8874;
	mul.lo.s64 	%rd8878, %rd8877, 1099511628211;
	shr.u64 	%rd8879, %rd8859, 40;
	and.b64  	%rd8880, %rd8879, 255;
	xor.b64  	%rd8881, %rd8880, %rd8878;
	mul.lo.s64 	%rd8882, %rd8881, 1099511628211;
	shr.u64 	%rd8883, %rd8859, 48;
	and.b64  	%rd8884, %rd8883, 255;
	xor.b64  	%rd8885, %rd8884, %rd8882;
	mul.lo.s64 	%rd8886, %rd8885, 1099511628211;
	shr.u64 	%rd8887, %rd8859, 56;
	xor.b64  	%rd8888, %rd8887, %rd8886;
	mul.lo.s64 	%rd8889, %rd8888, 1099511628211;
	ld.u64 	%rd8890, [%rd8858+8];
	and.b64  	%rd8891, %rd8890, 255;
	xor.b64  	%rd8892, %rd8891, %rd8889;
	mul.lo.s64 	%rd8893, %rd8892, 1099511628211;
	shr.u64 	%rd8894, %rd8890, 8;
	and.b64  	%rd8895, %rd8894, 255;
	xor.b64  	%rd8896, %rd8895, %rd8893;
	mul.lo.s64 	%rd8897, %rd8896, 1099511628211;
	shr.u64 	%rd8898, %rd8890, 16;
	and.b64  	%rd8899, %rd8898, 255;
	xor.b64  	%rd8900, %rd8899, %rd8897;
	mul.lo.s64 	%rd8901, %rd8900, 1099511628211;
	shr.u64 	%rd8902, %rd8890, 24;
	and.b64  	%rd8903, %rd8902, 255;
	xor.b64  	%rd8904, %rd8903, %rd8901;
	mul.lo.s64 	%rd8905, %rd8904, 1099511628211;
	shr.u64 	%rd8906, %rd8890, 32;
	and.b64  	%rd8907, %rd8906, 255;
	xor.b64  	%rd8908, %rd8907, %rd8905;
	mul.lo.s64 	%rd8909, %rd8908, 1099511628211;
	shr.u64 	%rd8910, %rd8890, 40;
	and.b64  	%rd8911, %rd8910, 255;
	xor.b64  	%rd8912, %rd8911, %rd8909;
	mul.lo.s64 	%rd8913, %rd8912, 1099511628211;
	shr.u64 	%rd8914, %rd8890, 48;
	and.b64  	%rd8915, %rd8914, 255;
	xor.b64  	%rd8916, %rd8915, %rd8913;
	mul.lo.s64 	%rd8917, %rd8916, 1099511628211;
	shr.u64 	%rd8918, %rd8890, 56;
	xor.b64  	%rd8919, %rd8918, %rd8917;
	mul.lo.s64 	%rd38345, %rd8919, 1099511628211;
	add.s64 	%rd38343, %rd38343, 2;
	and.b64  	%rd38346, %rd3822, -2;
	setp.ne.s64 	%p335, %rd38343, %rd38346;
	@%p335 bra 	$L__BB24_1620;
$L__BB24_1621:
	setp.eq.s64 	%p336, %rd2169, 0;
	@%p336 bra 	$L__BB24_1623;
	shl.b64 	%rd8920, %rd38346, 3;
	add.s64 	%rd8921, %rd38254, %rd8920;
	ld.u64 	%rd8922, [%rd8921];
	and.b64  	%rd8923, %rd8922, 255;
	xor.b64  	%rd8924, %rd8923, %rd38345;
	mul.lo.s64 	%rd8925, %rd8924, 1099511628211;
	shr.u64 	%rd8926, %rd8922, 8;
	and.b64  	%rd8927, %rd8926, 255;
	xor.b64  	%rd8928, %rd8927, %rd8925;
	mul.lo.s64 	%rd8929, %rd8928, 1099511628211;
	shr.u64 	%rd8930, %rd8922, 16;
	and.b64  	%rd8931, %rd8930, 255;
	xor.b64  	%rd8932, %rd8931, %rd8929;
	mul.lo.s64 	%rd8933, %rd8932, 1099511628211;
	shr.u64 	%rd8934, %rd8922, 24;
	and.b64  	%rd8935, %rd8934, 255;
	xor.b64  	%rd8936, %rd8935, %rd8933;
	mul.lo.s64 	%rd8937, %rd8936, 1099511628211;
	shr.u64 	%rd8938, %rd8922, 32;
	and.b64  	%rd8939, %rd8938, 255;
	xor.b64  	%rd8940, %rd8939, %rd8937;
	mul.lo.s64 	%rd8941, %rd8940, 1099511628211;
	shr.u64 	%rd8942, %rd8922, 40;
	and.b64  	%rd8943, %rd8942, 255;
	xor.b64  	%rd8944, %rd8943, %rd8941;
	mul.lo.s64 	%rd8945, %rd8944, 1099511628211;
	shr.u64 	%rd8946, %rd8922, 48;
	and.b64  	%rd8947, %rd8946, 255;
	xor.b64  	%rd8948, %rd8947, %rd8945;
	mul.lo.s64 	%rd8949, %rd8948, 1099511628211;
	shr.u64 	%rd8950, %rd8922, 56;
	xor.b64  	%rd8951, %rd8950, %rd8949;
	mul.lo.s64 	%rd38345, %rd8951, 1099511628211;
$L__BB24_1623:
	setp.eq.s64 	%p337, %rd38339, %rd38345;
	@%p337 bra 	$L__BB24_1636;
	setp.eq.s64 	%p338, %rd1786, 0;
	mov.b64 	%rd38351, -3750763034362895579;
	mov.b64 	%rd38352, 0;
	@%p338 bra 	$L__BB24_1627;
	mov.b64 	%rd38351, -3750763034362895579;
	mov.b64 	%rd38349, 0;
	and.b64  	%rd38352, %rd3822, -2;
$L__BB24_1626:
	shl.b64 	%rd8957, %rd38349, 3;
	add.s64 	%rd8958, %rd38930, %rd8957;
	ld.u64 	%rd8959, [%rd8958];
	and.b64  	%rd8960, %rd8959, 255;
	xor.b64  	%rd8961, %rd8960, %rd38351;
	mul.lo.s64 	%rd8962, %rd8961, 1099511628211;
	shr.u64 	%rd8963, %rd8959, 8;
	and.b64  	%rd8964, %rd8963, 255;
	xor.b64  	%rd8965, %rd8964, %rd8962;
	mul.lo.s64 	%rd8966, %rd8965, 1099511628211;
	shr.u64 	%rd8967, %rd8959, 16;
	and.b64  	%rd8968, %rd8967, 255;
	xor.b64  	%rd8969, %rd8968, %rd8966;
	mul.lo.s64 	%rd8970, %rd8969, 1099511628211;
	shr.u64 	%rd8971, %rd8959, 24;
	and.b64  	%rd8972, %rd8971, 255;
	xor.b64  	%rd8973, %rd8972, %rd8970;
	mul.lo.s64 	%rd8974, %rd8973, 1099511628211;
	shr.u64 	%rd8975, %rd8959, 32;
	and.b64  	%rd8976, %rd8975, 255;
	xor.b64  	%rd8977, %rd8976, %rd8974;
	mul.lo.s64 	%rd8978, %rd8977, 1099511628211;
	shr.u64 	%rd8979, %rd8959, 40;
	and.b64  	%rd8980, %rd8979, 255;
	xor.b64  	%rd8981, %rd8980, %rd8978;
	mul.lo.s64 	%rd8982, %rd8981, 1099511628211;
	shr.u64 	%rd8983, %rd8959, 48;
	and.b64  	%rd8984, %rd8983, 255;
	xor.b64  	%rd8985, %rd8984, %rd8982;
	mul.lo.s64 	%rd8986, %rd8985, 1099511628211;
	shr.u64 	%rd8987, %rd8959, 56;
	xor.b64  	%rd8988, %rd8987, %rd8986;
	mul.lo.s64 	%rd8989, %rd8988, 1099511628211;
	ld.u64 	%rd8990, [%rd8958+8];
	and.b64  	%rd8991, %rd8990, 255;
	xor.b64  	%rd8992, %rd8991, %rd8989;
	mul.lo.s64 	%rd8993, %rd8992, 1099511628211;
	shr.u64 	%rd8994, %rd8990, 8;
	and.b64  	%rd8995, %rd8994, 255;
	xor.b64  	%rd8996, %rd8995, %rd8993;
	mul.lo.s64 	%rd8997, %rd8996, 1099511628211;
	shr.u64 	%rd8998, %rd8990, 16;
	and.b64  	%rd8999, %rd8998, 255;
	xor.b64  	%rd9000, %rd8999, %rd8997;
	mul.lo.s64 	%rd9001, %rd9000, 1099511628211;
	shr.u64 	%rd9002, %rd8990, 24;
	and.b64  	%rd9003, %rd9002, 255;
	xor.b64  	%rd9004, %rd9003, %rd9001;
	mul.lo.s64 	%rd9005, %rd9004, 1099511628211;
	shr.u64 	%rd9006, %rd8990, 32;
	and.b64  	%rd9007, %rd9006, 255;
	xor.b64  	%rd9008, %rd9007, %rd9005;
	mul.lo.s64 	%rd9009, %rd9008, 1099511628211;
	shr.u64 	%rd9010, %rd8990, 40;
	and.b64  	%rd9011, %rd9010, 255;
	xor.b64  	%rd9012, %rd9011, %rd9009;
	mul.lo.s64 	%rd9013, %rd9012, 1099511628211;
	shr.u64 	%rd9014, %rd8990, 48;
	and.b64  	%rd9015, %rd9014, 255;
	xor.b64  	%rd9016, %rd9015, %rd9013;
	mul.lo.s64 	%rd9017, %rd9016, 1099511628211;
	shr.u64 	%rd9018, %rd8990, 56;
	xor.b64  	%rd9019, %rd9018, %rd9017;
	mul.lo.s64 	%rd38351, %rd9019, 1099511628211;
	add.s64 	%rd38349, %rd38349, 2;
	setp.ne.s64 	%p339, %rd38349, %rd38352;
	@%p339 bra 	$L__BB24_1626;
$L__BB24_1627:
	setp.eq.s64 	%p340, %rd2169, 0;
	@%p340 bra 	$L__BB24_1629;
	shl.b64 	%rd9020, %rd38352, 3;
	add.s64 	%rd9021, %rd38930, %rd9020;
	ld.u64 	%rd9022, [%rd9021];
	and.b64  	%rd9023, %rd9022, 255;
	xor.b64  	%rd9024, %rd9023, %rd38351;
	mul.lo.s64 	%rd9025, %rd9024, 1099511628211;
	shr.u64 	%rd9026, %rd9022, 8;
	and.b64  	%rd9027, %rd9026, 255;
	xor.b64  	%rd9028, %rd9027, %rd9025;
	mul.lo.s64 	%rd9029, %rd9028, 1099511628211;
	shr.u64 	%rd9030, %rd9022, 16;
	and.b64  	%rd9031, %rd9030, 255;
	xor.b64  	%rd9032, %rd9031, %rd9029;
	mul.lo.s64 	%rd9033, %rd9032, 1099511628211;
	shr.u64 	%rd9034, %rd9022, 24;
	and.b64  	%rd9035, %rd9034, 255;
	xor.b64  	%rd9036, %rd9035, %rd9033;
	mul.lo.s64 	%rd9037, %rd9036, 1099511628211;
	shr.u64 	%rd9038, %rd9022, 32;
	and.b64  	%rd9039, %rd9038, 255;
	xor.b64  	%rd9040, %rd9039, %rd9037;
	mul.lo.s64 	%rd9041, %rd9040, 1099511628211;
	shr.u64 	%rd9042, %rd9022, 40;
	and.b64  	%rd9043, %rd9042, 255;
	xor.b64  	%rd9044, %rd9043, %rd9041;
	mul.lo.s64 	%rd9045, %rd9044, 1099511628211;
	shr.u64 	%rd9046, %rd9022, 48;
	and.b64  	%rd9047, %rd9046, 255;
	xor.b64  	%rd9048, %rd9047, %rd9045;
	mul.lo.s64 	%rd9049, %rd9048, 1099511628211;
	shr.u64 	%rd9050, %rd9022, 56;
	xor.b64  	%rd9051, %rd9050, %rd9049;
	mul.lo.s64 	%rd38351, %rd9051, 1099511628211;
$L__BB24_1629:
	setp.eq.s64 	%p341, %rd1786, 0;
	mov.b64 	%rd38357, -3750763034362895579;
	mov.b64 	%rd38358, 0;
	@%p341 bra 	$L__BB24_1632;
	mov.b64 	%rd38357, -3750763034362895579;
	mov.b64 	%rd38355, 0;
$L__BB24_1631:
	shl.b64 	%rd9057, %rd38355, 3;
	add.s64 	%rd9058, %rd38254, %rd9057;
	ld.u64 	%rd9059, [%rd9058];
	and.b64  	%rd9060, %rd9059, 255;
	xor.b64  	%rd9061, %rd9060, %rd38357;
	mul.lo.s64 	%rd9062, %rd9061, 1099511628211;
	shr.u64 	%rd9063, %rd9059, 8;
	and.b64  	%rd9064, %rd9063, 255;
	xor.b64  	%rd9065, %rd9064, %rd9062;
	mul.lo.s64 	%rd9066, %rd9065, 1099511628211;
	shr.u64 	%rd9067, %rd9059, 16;
	and.b64  	%rd9068, %rd9067, 255;
	xor.b64  	%rd9069, %rd9068, %rd9066;
	mul.lo.s64 	%rd9070, %rd9069, 1099511628211;
	shr.u64 	%rd9071, %rd9059, 24;
	and.b64  	%rd9072, %rd9071, 255;
	xor.b64  	%rd9073, %rd9072, %rd9070;
	mul.lo.s64 	%rd9074, %rd9073, 1099511628211;
	shr.u64 	%rd9075, %rd9059, 32;
	and.b64  	%rd9076, %rd9075, 255;
	xor.b64  	%rd9077, %rd9076, %rd9074;
	mul.lo.s64 	%rd9078, %rd9077, 1099511628211;
	shr.u64 	%rd9079, %rd9059, 40;
	and.b64  	%rd9080, %rd9079, 255;
	xor.b64  	%rd9081, %rd9080, %rd9078;
	mul.lo.s64 	%rd9082, %rd9081, 1099511628211;
	shr.u64 	%rd9083, %rd9059, 48;
	and.b64  	%rd9084, %rd9083, 255;
	xor.b64  	%rd9085, %rd9084, %rd9082;
	mul.lo.s64 	%rd9086, %rd9085, 1099511628211;
	shr.u64 	%rd9087, %rd9059, 56;
	xor.b64  	%rd9088, %rd9087, %rd9086;
	mul.lo.s64 	%rd9089, %rd9088, 1099511628211;
	ld.u64 	%rd9090, [%rd9058+8];
	and.b64  	%rd9091, %rd9090, 255;
	xor.b64  	%rd9092, %rd9091, %rd9089;
	mul.lo.s64 	%rd9093, %rd9092, 1099511628211;
	shr.u64 	%rd9094, %rd9090, 8;
	and.b64  	%rd9095, %rd9094, 255;
	xor.b64  	%rd9096, %rd9095, %rd9093;
	mul.lo.s64 	%rd9097, %rd9096, 1099511628211;
	shr.u64 	%rd9098, %rd9090, 16;
	and.b64  	%rd9099, %rd9098, 255;
	xor.b64  	%rd9100, %rd9099, %rd9097;
	mul.lo.s64 	%rd9101, %rd9100, 1099511628211;
	shr.u64 	%rd9102, %rd9090, 24;
	and.b64  	%rd9103, %rd9102, 255;
	xor.b64  	%rd9104, %rd9103, %rd9101;
	mul.lo.s64 	%rd9105, %rd9104, 1099511628211;
	shr.u64 	%rd9106, %rd9090, 32;
	and.b64  	%rd9107, %rd9106, 255;
	xor.b64  	%rd9108, %rd9107, %rd9105;
	mul.lo.s64 	%rd9109, %rd9108, 1099511628211;
	shr.u64 	%rd9110, %rd9090, 40;
	and.b64  	%rd9111, %rd9110, 255;
	xor.b64  	%rd9112, %rd9111, %rd9109;
	mul.lo.s64 	%rd9113, %rd9112, 1099511628211;
	shr.u64 	%rd9114, %rd9090, 48;
	and.b64  	%rd9115, %rd9114, 255;
	xor.b64  	%rd9116, %rd9115, %rd9113;
	mul.lo.s64 	%rd9117, %rd9116, 1099511628211;
	shr.u64 	%rd9118, %rd9090, 56;
	xor.b64  	%rd9119, %rd9118, %rd9117;
	mul.lo.s64 	%rd38357, %rd9119, 1099511628211;
	add.s64 	%rd38355, %rd38355, 2;
	and.b64  	%rd38358, %rd3822, -2;
	setp.ne.s64 	%p342, %rd38355, %rd38358;
	@%p342 bra 	$L__BB24_1631;
$L__BB24_1632:
	setp.eq.s64 	%p343, %rd2169, 0;
	@%p343 bra 	$L__BB24_1634;
	shl.b64 	%rd9120, %rd38358, 3;
	add.s64 	%rd9121, %rd38254, %rd9120;
	ld.u64 	%rd9122, [%rd9121];
	and.b64  	%rd9123, %rd9122, 255;
	xor.b64  	%rd9124, %rd9123, %rd38357;
	mul.lo.s64 	%rd9125, %rd9124, 1099511628211;
	shr.u64 	%rd9126, %rd9122, 8;
	and.b64  	%rd9127, %rd9126, 255;
	xor.b64  	%rd9128, %rd9127, %rd9125;
	mul.lo.s64 	%rd9129, %rd9128, 1099511628211;
	shr.u64 	%rd9130, %rd9122, 16;
	and.b64  	%rd9131, %rd9130, 255;
	xor.b64  	%rd9132, %rd9131, %rd9129;
	mul.lo.s64 	%rd9133, %rd9132, 1099511628211;
	shr.u64 	%rd9134, %rd9122, 24;
	and.b64  	%rd9135, %rd9134, 255;
	xor.b64  	%rd9136, %rd9135, %rd9133;
	mul.lo.s64 	%rd9137, %rd9136, 1099511628211;
	shr.u64 	%rd9138, %rd9122, 32;
	and.b64  	%rd9139, %rd9138, 255;
	xor.b64  	%rd9140, %rd9139, %rd9137;
	mul.lo.s64 	%rd9141, %rd9140, 1099511628211;
	shr.u64 	%rd9142, %rd9122, 40;
	and.b64  	%rd9143, %rd9142, 255;
	xor.b64  	%rd9144, %rd9143, %rd9141;
	mul.lo.s64 	%rd9145, %rd9144, 1099511628211;
	shr.u64 	%rd9146, %rd9122, 48;
	and.b64  	%rd9147, %rd9146, 255;
	xor.b64  	%rd9148, %rd9147, %rd9145;
	mul.lo.s64 	%rd9149, %rd9148, 1099511628211;
	shr.u64 	%rd9150, %rd9122, 56;
	xor.b64  	%rd9151, %rd9150, %rd9149;
	mul.lo.s64 	%rd38357, %rd9151, 1099511628211;
$L__BB24_1634:
	setp.lt.u64 	%p344, %rd38351, %rd38357;
	mov.u64 	%rd38362, %rd38930;
	@%p344 bra 	$L__BB24_1635;
	bra.uni 	$L__BB24_1640;
$L__BB24_1635:
	mov.u64 	%rd38362, %rd38254;
	mov.u64 	%rd38254, %rd38930;
	bra.uni 	$L__BB24_1640;
$L__BB24_1636:
	setp.eq.s32 	%p345, %r118, 0;
	mov.u64 	%rd38362, %rd38930;
	@%p345 bra 	$L__BB24_1640;
	mov.b64 	%rd38361, 0;
$L__BB24_1638:
	shl.b64 	%rd9153, %rd38361, 3;
	add.s64 	%rd9154, %rd38930, %rd9153;
	ld.u64 	%rd9155, [%rd9154];
	add.s64 	%rd9156, %rd38254, %rd9153;
	ld.u64 	%rd9157, [%rd9156];
	setp.lt.u64 	%p346, %rd9155, %rd9157;
	@%p346 bra 	$L__BB24_1635;
	add.s64 	%rd38361, %rd38361, 1;
	setp.eq.s64 	%p347, %rd38361, %rd1785;
	mov.u64 	%rd38362, %rd38930;
	@%p347 bra 	$L__BB24_1640;
	bra.uni 	$L__BB24_1638;
$L__BB24_1640:
	setp.eq.s64 	%p348, %rd1786, 0;
	mov.b64 	%rd38366, -3750763034362895579;
	mov.b64 	%rd38367, 0;
	@%p348 bra 	$L__BB24_1643;
	mov.b64 	%rd38366, -3750763034362895579;
	mov.b64 	%rd38364, 0;
$L__BB24_1642:
	shl.b64 	%rd9163, %rd38364, 3;
	add.s64 	%rd9164, %rd38200, %rd9163;
	ld.u64 	%rd9165, [%rd9164];
	and.b64  	%rd9166, %rd9165, 255;
	xor.b64  	%rd9167, %rd9166, %rd38366;
	mul.lo.s64 	%rd9168, %rd9167, 1099511628211;
	shr.u64 	%rd9169, %rd9165, 8;
	and.b64  	%rd9170, %rd9169, 255;
	xor.b64  	%rd9171, %rd9170, %rd9168;
	mul.lo.s64 	%rd9172, %rd9171, 1099511628211;
	shr.u64 	%rd9173, %rd9165, 16;
	and.b64  	%rd9174, %rd9173, 255;
	xor.b64  	%rd9175, %rd9174, %rd9172;
	mul.lo.s64 	%rd9176, %rd9175, 1099511628211;
	shr.u64 	%rd9177, %rd9165, 24;
	and.b64  	%rd9178, %rd9177, 255;
	xor.b64  	%rd9179, %rd9178, %rd9176;
	mul.lo.s64 	%rd9180, %rd9179, 1099511628211;
	shr.u64 	%rd9181, %rd9165, 32;
	and.b64  	%rd9182, %rd9181, 255;
	xor.b64  	%rd9183, %rd9182, %rd9180;
	mul.lo.s64 	%rd9184, %rd9183, 1099511628211;
	shr.u64 	%rd9185, %rd9165, 40;
	and.b64  	%rd9186, %rd9185, 255;
	xor.b64  	%rd9187, %rd9186, %rd9184;
	mul.lo.s64 	%rd9188, %rd9187, 1099511628211;
	shr.u64 	%rd9189, %rd9165, 48;
	and.b64  	%rd9190, %rd9189, 255;
	xor.b64  	%rd9191, %rd9190, %rd9188;
	mul.lo.s64 	%rd9192, %rd9191, 1099511628211;
	shr.u64 	%rd9193, %rd9165, 56;
	xor.b64  	%rd9194, %rd9193, %rd9192;
	mul.lo.s64 	%rd9195, %rd9194, 1099511628211;
	ld.u64 	%rd9196, [%rd9164+8];
	and.b64  	%rd9197, %rd9196, 255;
	xor.b64  	%rd9198, %rd9197, %rd9195;
	mul.lo.s64 	%rd9199, %rd9198, 1099511628211;
	shr.u64 	%rd9200, %rd9196, 8;
	and.b64  	%rd9201, %rd9200, 255;
	xor.b64  	%rd9202, %rd9201, %rd9199;
	mul.lo.s64 	%rd9203, %rd9202, 1099511628211;
	shr.u64 	%rd9204, %rd9196, 16;
	and.b64  	%rd9205, %rd9204, 255;
	xor.b64  	%rd9206, %rd9205, %rd9203;
	mul.lo.s64 	%rd9207, %rd9206, 1099511628211;
	shr.u64 	%rd9208, %rd9196, 24;
	and.b64  	%rd9209, %rd9208, 255;
	xor.b64  	%rd9210, %rd9209, %rd9207;
	mul.lo.s64 	%rd9211, %rd9210, 1099511628211;
	shr.u64 	%rd9212, %rd9196, 32;
	and.b64  	%rd9213, %rd9212, 255;
	xor.b64  	%rd9214, %rd9213, %rd9211;
	mul.lo.s64 	%rd9215, %rd9214, 1099511628211;
	shr.u64 	%rd9216, %rd9196, 40;
	and.b64  	%rd9217, %rd9216, 255;
	xor.b64  	%rd9218, %rd9217, %rd9215;
	mul.lo.s64 	%rd9219, %rd9218, 1099511628211;
	shr.u64 	%rd9220, %rd9196, 48;
	and.b64  	%rd9221, %rd9220, 255;
	xor.b64  	%rd9222, %rd9221, %rd9219;
	mul.lo.s64 	%rd9223, %rd9222, 1099511628211;
	shr.u64 	%rd9224, %rd9196, 56;
	xor.b64  	%rd9225, %rd9224, %rd9223;
	mul.lo.s64 	%rd38366, %rd9225, 1099511628211;
	add.s64 	%rd38364, %rd38364, 2;
	and.b64  	%rd38367, %rd3822, -2;
	setp.ne.s64 	%p349, %rd38364, %rd38367;
	@%p349 bra 	$L__BB24_1642;
$L__BB24_1643:
	setp.eq.s64 	%p350, %rd2169, 0;
	@%p350 bra 	$L__BB24_1645;
	shl.b64 	%rd9226, %rd38367, 3;
	add.s64 	%rd9227, %rd38200, %rd9226;
	ld.u64 	%rd9228, [%rd9227];
	and.b64  	%rd9229, %rd9228, 255;
	xor.b64  	%rd9230, %rd9229, %rd38366;
	mul.lo.s64 	%rd9231, %rd9230, 1099511628211;
	shr.u64 	%rd9232, %rd9228, 8;
	and.b64  	%rd9233, %rd9232, 255;
	xor.b64  	%rd9234, %rd9233, %rd9231;
	mul.lo.s64 	%rd9235, %rd9234, 1099511628211;
	shr.u64 	%rd9236, %rd9228, 16;
	and.b64  	%rd9237, %rd9236, 255;
	xor.b64  	%rd9238, %rd9237, %rd9235;
	mul.lo.s64 	%rd9239, %rd9238, 1099511628211;
	shr.u64 	%rd9240, %rd9228, 24;
	and.b64  	%rd9241, %rd9240, 255;
	xor.b64  	%rd9242, %rd9241, %rd9239;
	mul.lo.s64 	%rd9243, %rd9242, 1099511628211;
	shr.u64 	%rd9244, %rd9228, 32;
	and.b64  	%rd9245, %rd9244, 255;
	xor.b64  	%rd9246, %rd9245, %rd9243;
	mul.lo.s64 	%rd9247, %rd9246, 1099511628211;
	shr.u64 	%rd9248, %rd9228, 40;
	and.b64  	%rd9249, %rd9248, 255;
	xor.b64  	%rd9250, %rd9249, %rd9247;
	mul.lo.s64 	%rd9251, %rd9250, 1099511628211;
	shr.u64 	%rd9252, %rd9228, 48;
	and.b64  	%rd9253, %rd9252, 255;
	xor.b64  	%rd9254, %rd9253, %rd9251;
	mul.lo.s64 	%rd9255, %rd9254, 1099511628211;
	shr.u64 	%rd9256, %rd9228, 56;
	xor.b64  	%rd9257, %rd9256, %rd9255;
	mul.lo.s64 	%rd38366, %rd9257, 1099511628211;
$L__BB24_1645:
	setp.eq.s64 	%p351, %rd1786, 0;
	mov.b64 	%rd38372, -3750763034362895579;
	mov.b64 	%rd38373, 0;
	@%p351 bra 	$L__BB24_1648;
	mov.b64 	%rd38372, -3750763034362895579;
	mov.b64 	%rd38370, 0;
$L__BB24_1647:
	shl.b64 	%rd9263, %rd38370, 3;
	add.s64 	%rd9264, %rd38201, %rd9263;
	ld.u64 	%rd9265, [%rd9264];
	and.b64  	%rd9266, %rd9265, 255;
	xor.b64  	%rd9267, %rd9266, %rd38372;
	mul.lo.s64 	%rd9268, %rd9267, 1099511628211;
	shr.u64 	%rd9269, %rd9265, 8;
	and.b64  	%rd9270, %rd9269, 255;
	xor.b64  	%rd9271, %rd9270, %rd9268;
	mul.lo.s64 	%rd9272, %rd9271, 1099511628211;
	shr.u64 	%rd9273, %rd9265, 16;
	and.b64  	%rd9274, %rd9273, 255;
	xor.b64  	%rd9275, %rd9274, %rd9272;
	mul.lo.s64 	%rd9276, %rd9275, 1099511628211;
	shr.u64 	%rd9277, %rd9265, 24;
	and.b64  	%rd9278, %rd9277, 255;
	xor.b64  	%rd9279, %rd9278, %rd9276;
	mul.lo.s64 	%rd9280, %rd9279, 1099511628211;
	shr.u64 	%rd9281, %rd9265, 32;
	and.b64  	%rd9282, %rd9281, 255;
	xor.b64  	%rd9283, %rd9282, %rd9280;
	mul.lo.s64 	%rd9284, %rd9283, 1099511628211;
	shr.u64 	%rd9285, %rd9265, 40;
	and.b64  	%rd9286, %rd9285, 255;
	xor.b64  	%rd9287, %rd9286, %rd9284;
	mul.lo.s64 	%rd9288, %rd9287, 1099511628211;
	shr.u64 	%rd9289, %rd9265, 48;
	and.b64  	%rd9290, %rd9289, 255;
	xor.b64  	%rd9291, %rd9290, %rd9288;
	mul.lo.s64 	%rd9292, %rd9291, 1099511628211;
	shr.u64 	%rd9293, %rd9265, 56;
	xor.b64  	%rd9294, %rd9293, %rd9292;
	mul.lo.s64 	%rd9295, %rd9294, 1099511628211;
	ld.u64 	%rd9296, [%rd9264+8];
	and.b64  	%rd9297, %rd9296, 255;
	xor.b64  	%rd9298, %rd9297, %rd9295;
	mul.lo.s64 	%rd9299, %rd9298, 1099511628211;
	shr.u64 	%rd9300, %rd9296, 8;
	and.b64  	%rd9301, %rd9300, 255;
	xor.b64  	%rd9302, %rd9301, %rd9299;
	mul.lo.s64 	%rd9303, %rd9302, 1099511628211;
	shr.u64 	%rd9304, %rd9296, 16;
	and.b64  	%rd9305, %rd9304, 255;
	xor.b64  	%rd9306, %rd9305, %rd9303;
	mul.lo.s64 	%rd9307, %rd9306, 1099511628211;
	shr.u64 	%rd9308, %rd9296, 24;
	and.b64  	%rd9309, %rd9308, 255;
	xor.b64  	%rd9310, %rd9309, %rd9307;
	mul.lo.s64 	%rd9311, %rd9310, 1099511628211;
	shr.u64 	%rd9312, %rd9296, 32;
	and.b64  	%rd9313, %rd9312, 255;
	xor.b64  	%rd9314, %rd9313, %rd9311;
	mul.lo.s64 	%rd9315, %rd9314, 1099511628211;
	shr.u64 	%rd9316, %rd9296, 40;
	and.b64  	%rd9317, %rd9316, 255;
	xor.b64  	%rd9318, %rd9317, %rd9315;
	mul.lo.s64 	%rd9319, %rd9318, 1099511628211;
	shr.u64 	%rd9320, %rd9296, 48;
	and.b64  	%rd9321, %rd9320, 255;
	xor.b64  	%rd9322, %rd9321, %rd9319;
	mul.lo.s64 	%rd9323, %rd9322, 1099511628211;
	shr.u64 	%rd9324, %rd9296, 56;
	xor.b64  	%rd9325, %rd9324, %rd9323;
	mul.lo.s64 	%rd38372, %rd9325, 1099511628211;
	add.s64 	%rd38370, %rd38370, 2;
	and.b64  	%rd38373, %rd3822, -2;
	setp.ne.s64 	%p352, %rd38370, %rd38373;
	@%p352 bra 	$L__BB24_1647;
$L__BB24_1648:
	setp.eq.s64 	%p353, %rd2169, 0;
	@%p353 bra 	$L__BB24_1650;
	shl.b64 	%rd9326, %rd38373, 3;
	add.s64 	%rd9327, %rd38201, %rd9326;
	ld.u64 	%rd9328, [%rd9327];
	and.b64  	%rd9329, %rd9328, 255;
	xor.b64  	%rd9330, %rd9329, %rd38372;
	mul.lo.s64 	%rd9331, %rd9330, 1099511628211;
	shr.u64 	%rd9332, %rd9328, 8;
	and.b64  	%rd9333, %rd9332, 255;
	xor.b64  	%rd9334, %rd9333, %rd9331;
	mul.lo.s64 	%rd9335, %rd9334, 1099511628211;
	shr.u64 	%rd9336, %rd9328, 16;
	and.b64  	%rd9337, %rd9336, 255;
	xor.b64  	%rd9338, %rd9337, %rd9335;
	mul.lo.s64 	%rd9339, %rd9338, 1099511628211;
	shr.u64 	%rd9340, %rd9328, 24;
	and.b64  	%rd9341, %rd9340, 255;
	xor.b64  	%rd9342, %rd9341, %rd9339;
	mul.lo.s64 	%rd9343, %rd9342, 1099511628211;
	shr.u64 	%rd9344, %rd9328, 32;
	and.b64  	%rd9345, %rd9344, 255;
	xor.b64  	%rd9346, %rd9345, %rd9343;
	mul.lo.s64 	%rd9347, %rd9346, 1099511628211;
	shr.u64 	%rd9348, %rd9328, 40;
	and.b64  	%rd9349, %rd9348, 255;
	xor.b64  	%rd9350, %rd9349, %rd9347;
	mul.lo.s64 	%rd9351, %rd9350, 1099511628211;
	shr.u64 	%rd9352, %rd9328, 48;
	and.b64  	%rd9353, %rd9352, 255;
	xor.b64  	%rd9354, %rd9353, %rd9351;
	mul.lo.s64 	%rd9355, %rd9354, 1099511628211;
	shr.u64 	%rd9356, %rd9328, 56;
	xor.b64  	%rd9357, %rd9356, %rd9355;
	mul.lo.s64 	%rd38372, %rd9357, 1099511628211;
$L__BB24_1650:
	setp.eq.s64 	%p354, %rd38366, %rd38372;
	@%p354 bra 	$L__BB24_1663;
	setp.eq.s64 	%p355, %rd1786, 0;
	mov.b64 	%rd38378, -3750763034362895579;
	mov.b64 	%rd38379, 0;
	@%p355 bra 	$L__BB24_1654;
	mov.b64 	%rd38378, -3750763034362895579;
	mov.b64 	%rd38376, 0;
	and.b64  	%rd38379, %rd3822, -2;
$L__BB24_1653:
	shl.b64 	%rd9363, %rd38376, 3;
	add.s64 	%rd9364, %rd38200, %rd9363;
	ld.u64 	%rd9365, [%rd9364];
	and.b64  	%rd9366, %rd9365, 255;
	xor.b64  	%rd9367, %rd9366, %rd38378;
	mul.lo.s64 	%rd9368, %rd9367, 1099511628211;
	shr.u64 	%rd9369, %rd9365, 8;
	and.b64  	%rd9370, %rd9369, 255;
	xor.b64  	%rd9371, %rd9370, %rd9368;
	mul.lo.s64 	%rd9372, %rd9371, 1099511628211;
	shr.u64 	%rd9373, %rd9365, 16;
	and.b64  	%rd9374, %rd9373, 255;
	xor.b64  	%rd9375, %rd9374, %rd9372;
	mul.lo.s64 	%rd9376, %rd9375, 1099511628211;
	shr.u64 	%rd9377, %rd9365, 24;
	and.b64  	%rd9378, %rd9377, 255;
	xor.b64  	%rd9379, %rd9378, %rd9376;
	mul.lo.s64 	%rd9380, %rd9379, 1099511628211;
	shr.u64 	%rd9381, %rd9365, 32;
	and.b64  	%rd9382, %rd9381, 255;
	xor.b64  	%rd9383, %rd9382, %rd9380;
	mul.lo.s64 	%rd9384, %rd9383, 1099511628211;
	shr.u64 	%rd9385, %rd9365, 40;
	and.b64  	%rd9386, %rd9385, 255;
	xor.b64  	%rd9387, %rd9386, %rd9384;
	mul.lo.s64 	%rd9388, %rd9387, 1099511628211;
	shr.u64 	%rd9389, %rd9365, 48;
	and.b64  	%rd9390, %rd9389, 255;
	xor.b64  	%rd9391, %rd9390, %rd9388;
	mul.lo.s64 	%rd9392, %rd9391, 1099511628211;
	shr.u64 	%rd9393, %rd9365, 56;
	xor.b64  	%rd9394, %rd9393, %rd9392;
	mul.lo.s64 	%rd9395, %rd9394, 1099511628211;
	ld.u64 	%rd9396, [%rd9364+8];
	and.b64  	%rd9397, %rd9396, 255;
	xor.b64  	%rd9398, %rd9397, %rd9395;
	mul.lo.s64 	%rd9399, %rd9398, 1099511628211;
	shr.u64 	%rd9400, %rd9396, 8;
	and.b64  	%rd9401, %rd9400, 255;
	xor.b64  	%rd9402, %rd9401, %rd9399;
	mul.lo.s64 	%rd9403, %rd9402, 1099511628211;
	shr.u64 	%rd9404, %rd9396, 16;
	and.b64  	%rd9405, %rd9404, 255;
	xor.b64  	%rd9406, %rd9405, %rd9403;
	mul.lo.s64 	%rd9407, %rd9406, 1099511628211;
	shr.u64 	%rd9408, %rd9396, 24;
	and.b64  	%rd9409, %rd9408, 255;
	xor.b64  	%rd9410, %rd9409, %rd9407;
	mul.lo.s64 	%rd9411, %rd9410, 1099511628211;
	shr.u64 	%rd9412, %rd9396, 32;
	and.b64  	%rd9413, %rd9412, 255;
	xor.b64  	%rd9414, %rd9413, %rd9411;
	mul.lo.s64 	%rd9415, %rd9414, 1099511628211;
	shr.u64 	%rd9416, %rd9396, 40;
	and.b64  	%rd9417, %rd9416, 255;
	xor.b64  	%rd9418, %rd9417, %rd9415;
	mul.lo.s64 	%rd9419, %rd9418, 1099511628211;
	shr.u64 	%rd9420, %rd9396, 48;
	and.b64  	%rd9421, %rd9420, 255;
	xor.b64  	%rd9422, %rd9421, %rd9419;
	mul.lo.s64 	%rd9423, %rd9422, 1099511628211;
	shr.u64 	%rd9424, %rd9396, 56;
	xor.b64  	%rd9425, %rd9424, %rd9423;
	mul.lo.s64 	%rd38378, %rd9425, 1099511628211;
	add.s64 	%rd38376, %rd38376, 2;
	setp.ne.s64 	%p356, %rd38376, %rd38379;
	@%p356 bra 	$L__BB24_1653;
$L__BB24_1654:
	setp.eq.s64 	%p357, %rd2169, 0;
	@%p357 bra 	$L__BB24_1656;
	shl.b64 	%rd9426, %rd38379, 3;
	add.s64 	%rd9427, %rd38200, %rd9426;
	ld.u64 	%rd9428, [%rd9427];
	and.b64  	%rd9429, %rd9428, 255;
	xor.b64  	%rd9430, %rd9429, %rd38378;
	mul.lo.s64 	%rd9431, %rd9430, 1099511628211;
	shr.u64 	%rd9432, %rd9428, 8;
	and.b64  	%rd9433, %rd9432, 255;
	xor.b64  	%rd9434, %rd9433, %rd9431;
	mul.lo.s64 	%rd9435, %rd9434, 1099511628211;
	shr.u64 	%rd9436, %rd9428, 16;
	and.b64  	%rd9437, %rd9436, 255;
	xor.b64  	%rd9438, %rd9437, %rd9435;
	mul.lo.s64 	%rd9439, %rd9438, 1099511628211;
	shr.u64 	%rd9440, %rd9428, 24;
	and.b64  	%rd9441, %rd9440, 255;
	xor.b64  	%rd9442, %rd9441, %rd9439;
	mul.lo.s64 	%rd9443, %rd9442, 1099511628211;
	shr.u64 	%rd9444, %rd9428, 32;
	and.b64  	%rd9445, %rd9444, 255;
	xor.b64  	%rd9446, %rd9445, %rd9443;
	mul.lo.s64 	%rd9447, %rd9446, 1099511628211;
	shr.u64 	%rd9448, %rd9428, 40;
	and.b64  	%rd9449, %rd9448, 255;
	xor.b64  	%rd9450, %rd9449, %rd9447;
	mul.lo.s64 	%rd9451, %rd9450, 1099511628211;
	shr.u64 	%rd9452, %rd9428, 48;
	and.b64  	%rd9453, %rd9452, 255;
	xor.b64  	%rd9454, %rd9453, %rd9451;
	mul.lo.s64 	%rd9455, %rd9454, 1099511628211;
	shr.u64 	%rd9456, %rd9428, 56;
	xor.b64  	%rd9457, %rd9456, %rd9455;
	mul.lo.s64 	%rd38378, %rd9457, 1099511628211;
$L__BB24_1656:
	setp.eq.s64 	%p358, %rd1786, 0;
	mov.b64 	%rd38384, -3750763034362895579;
	mov.b64 	%rd38385, 0;
	@%p358 bra 	$L__BB24_1659;
	mov.b64 	%rd38384, -3750763034362895579;
	mov.b64 	%rd38382, 0;
$L__BB24_1658:
	shl.b64 	%rd9463, %rd38382, 3;
	add.s64 	%rd9464, %rd38201, %rd9463;
	ld.u64 	%rd9465, [%rd9464];
	and.b64  	%rd9466, %rd9465, 255;
	xor.b64  	%rd9467, %rd9466, %rd38384;
	mul.lo.s64 	%rd9468, %rd9467, 1099511628211;
	shr.u64 	%rd9469, %rd9465, 8;
	and.b64  	%rd9470, %rd9469, 255;
	xor.b64  	%rd9471, %rd9470, %rd9468;
	mul.lo.s64 	%rd9472, %rd9471, 1099511628211;
	shr.u64 	%rd9473, %rd9465, 16;
	and.b64  	%rd9474, %rd9473, 255;
	xor.b64  	%rd9475, %rd9474, %rd9472;
	mul.lo.s64 	%rd9476, %rd9475, 1099511628211;
	shr.u64 	%rd9477, %rd9465, 24;
	and.b64  	%rd9478, %rd9477, 255;
	xor.b64  	%rd9479, %rd9478, %rd9476;
	mul.lo.s64 	%rd9480, %rd9479, 1099511628211;
	shr.u64 	%rd9481, %rd9465, 32;
	and.b64  	%rd9482, %rd9481, 255;
	xor.b64  	%rd9483, %rd9482, %rd9480;
	mul.lo.s64 	%rd9484, %rd9483, 1099511628211;
	shr.u64 	%rd9485, %rd9465, 40;
	and.b64  	%rd9486, %rd9485, 255;
	xor.b64  	%rd9487, %rd9486, %rd9484;
	mul.lo.s64 	%rd9488, %rd9487, 1099511628211;
	shr.u64 	%rd9489, %rd9465, 48;
	and.b64  	%rd9490, %rd9489, 255;
	xor.b64  	%rd9491, %rd9490, %rd9488;
	mul.lo.s64 	%rd9492, %rd9491, 1099511628211;
	shr.u64 	%rd9493, %rd9465, 56;
	xor.b64  	%rd9494, %rd9493, %rd9492;
	mul.lo.s64 	%rd9495, %rd9494, 1099511628211;
	ld.u64 	%rd9496, [%rd9464+8];
	and.b64  	%rd9497, %rd9496, 255;
	xor.b64  	%rd9498, %rd9497, %rd9495;
	mul.lo.s64 	%rd9499, %rd9498, 1099511628211;
	shr.u64 	%rd9500, %rd9496, 8;
	and.b64  	%rd9501, %rd9500, 255;
	xor.b64  	%rd9502, %rd9501, %rd9499;
	mul.lo.s64 	%rd9503, %rd9502, 1099511628211;
	shr.u64 	%rd9504, %rd9496, 16;
	and.b64  	%rd9505, %rd9504, 255;
	xor.b64  	%rd9506, %rd9505, %rd9503;
	mul.lo.s64 	%rd9507, %rd9506, 1099511628211;
	shr.u64 	%rd9508, %rd9496, 24;
	and.b64  	%rd9509, %rd9508, 255;
	xor.b64  	%rd9510, %rd9509, %rd9507;
	mul.lo.s64 	%rd9511, %rd9510, 1099511628211;
	shr.u64 	%rd9512, %rd9496, 32;
	and.b64  	%rd9513, %rd9512, 255;
	xor.b64  	%rd9514, %rd9513, %rd9511;
	mul.lo.s64 	%rd9515, %rd9514, 1099511628211;
	shr.u64 	%rd9516, %rd9496, 40;
	and.b64  	%rd9517, %rd9516, 255;
	xor.b64  	%rd9518, %rd9517, %rd9515;
	mul.lo.s64 	%rd9519, %rd9518, 1099511628211;
	shr.u64 	%rd9520, %rd9496, 48;
	and.b64  	%rd9521, %rd9520, 255;
	xor.b64  	%rd9522, %rd9521, %rd9519;
	mul.lo.s64 	%rd9523, %rd9522, 1099511628211;
	shr.u64 	%rd9524, %rd9496, 56;
	xor.b64  	%rd9525, %rd9524, %rd9523;
	mul.lo.s64 	%rd38384, %rd9525, 1099511628211;
	add.s64 	%rd38382, %rd38382, 2;
	and.b64  	%rd38385, %rd3822, -2;
	setp.ne.s64 	%p359, %rd38382, %rd38385;
	@%p359 bra 	$L__BB24_1658;
$L__BB24_1659:
	setp.eq.s64 	%p360, %rd2169, 0;
	@%p360 bra 	$L__BB24_1661;
	shl.b64 	%rd9526, %rd38385, 3;
	add.s64 	%rd9527, %rd38201, %rd9526;
	ld.u64 	%rd9528, [%rd9527];
	and.b64  	%rd9529, %rd9528, 255;
	xor.b64  	%rd9530, %rd9529, %rd38384;
	mul.lo.s64 	%rd9531, %rd9530, 1099511628211;
	shr.u64 	%rd9532, %rd9528, 8;
	and.b64  	%rd9533, %rd9532, 255;
	xor.b64  	%rd9534, %rd9533, %rd9531;
	mul.lo.s64 	%rd9535, %rd9534, 1099511628211;
	shr.u64 	%rd9536, %rd9528, 16;
	and.b64  	%rd9537, %rd9536, 255;
	xor.b64  	%rd9538, %rd9537, %rd9535;
	mul.lo.s64 	%rd9539, %rd9538, 1099511628211;
	shr.u64 	%rd9540, %rd9528, 24;
	and.b64  	%rd9541, %rd9540, 255;
	xor.b64  	%rd9542, %rd9541, %rd9539;
	mul.lo.s64 	%rd9543, %rd9542, 1099511628211;
	shr.u64 	%rd9544, %rd9528, 32;
	and.b64  	%rd9545, %rd9544, 255;
	xor.b64  	%rd9546, %rd9545, %rd9543;
	mul.lo.s64 	%rd9547, %rd9546, 1099511628211;
	shr.u64 	%rd9548, %rd9528, 40;
	and.b64  	%rd9549, %rd9548, 255;
	xor.b64  	%rd9550, %rd9549, %rd9547;
	mul.lo.s64 	%rd9551, %rd9550, 1099511628211;
	shr.u64 	%rd9552, %rd9528, 48;
	and.b64  	%rd9553, %rd9552, 255;
	xor.b64  	%rd9554, %rd9553, %rd9551;
	mul.lo.s64 	%rd9555, %rd9554, 1099511628211;
	shr.u64 	%rd9556, %rd9528, 56;
	xor.b64  	%rd9557, %rd9556, %rd9555;
	mul.lo.s64 	%rd38384, %rd9557, 1099511628211;
$L__BB24_1661:
	setp.lt.u64 	%p361, %rd38378, %rd38384;
	mov.u64 	%rd38389, %rd38200;
	@%p361 bra 	$L__BB24_1662;
	bra.uni 	$L__BB24_1667;
$L__BB24_1662:
	mov.u64 	%rd38389, %rd38201;
	mov.u64 	%rd38201, %rd38200;
	bra.uni 	$L__BB24_1667;
$L__BB24_1663:
	setp.eq.s32 	%p362, %r118, 0;
	mov.u64 	%rd38389, %rd38200;
	@%p362 bra 	$L__BB24_1667;
	mov.b64 	%rd38388, 0;
$L__BB24_1665:
	shl.b64 	%rd9559, %rd38388, 3;
	add.s64 	%rd9560, %rd38200, %rd9559;
	ld.u64 	%rd9561, [%rd9560];
	add.s64 	%rd9562, %rd38201, %rd9559;
	ld.u64 	%rd9563, [%rd9562];
	setp.lt.u64 	%p363, %rd9561, %rd9563;
	@%p363 bra 	$L__BB24_1662;
	add.s64 	%rd38388, %rd38388, 1;
	setp.eq.s64 	%p364, %rd38388, %rd1785;
	mov.u64 	%rd38389, %rd38200;
	@%p364 bra 	$L__BB24_1667;
	bra.uni 	$L__BB24_1665;
$L__BB24_1667:
	setp.eq.s64 	%p365, %rd1786, 0;
	mov.b64 	%rd38393, -3750763034362895579;
	mov.b64 	%rd38394, 0;
	@%p365 bra 	$L__BB24_1670;
	mov.b64 	%rd38393, -3750763034362895579;
	mov.b64 	%rd38391, 0;
$L__BB24_1669:
	shl.b64 	%rd9569, %rd38391, 3;
	add.s64 	%rd9570, %rd38227, %rd9569;
	ld.u64 	%rd9571, [%rd9570];
	and.b64  	%rd9572, %rd9571, 255;
	xor.b64  	%rd9573, %rd9572, %rd38393;
	mul.lo.s64 	%rd9574, %rd9573, 1099511628211;
	shr.u64 	%rd9575, %rd9571, 8;
	and.b64  	%rd9576, %rd9575, 255;
	xor.b64  	%rd9577, %rd9576, %rd9574;
	mul.lo.s64 	%rd9578, %rd9577, 1099511628211;
	shr.u64 	%rd9579, %rd9571, 16;
	and.b64  	%rd9580, %rd9579, 255;
	xor.b64  	%rd9581, %rd9580, %rd9578;
	mul.lo.s64 	%rd9582, %rd9581, 1099511628211;
	shr.u64 	%rd9583, %rd9571, 24;
	and.b64  	%rd9584, %rd9583, 255;
	xor.b64  	%rd9585, %rd9584, %rd9582;
	mul.lo.s64 	%rd9586, %rd9585, 1099511628211;
	shr.u64 	%rd9587, %rd9571, 32;
	and.b64  	%rd9588, %rd9587, 255;
	xor.b64  	%rd9589, %rd9588, %rd9586;
	mul.lo.s64 	%rd9590, %rd9589, 1099511628211;
	shr.u64 	%rd9591, %rd9571, 40;
	and.b64  	%rd9592, %rd9591, 255;
	xor.b64  	%rd9593, %rd9592, %rd9590;
	mul.lo.s64 	%rd9594, %rd9593, 1099511628211;
	shr.u64 	%rd9595, %rd9571, 48;
	and.b64  	%rd9596, %rd9595, 255;
	xor.b64  	%rd9597, %rd9596, %rd9594;
	mul.lo.s64 	%rd9598, %rd9597, 1099511628211;
	shr.u64 	%rd9599, %rd9571, 56;
	xor.b64  	%rd9600, %rd9599, %rd9598;
	mul.lo.s64 	%rd9601, %rd9600, 1099511628211;
	ld.u64 	%rd9602, [%rd9570+8];
	and.b64  	%rd9603, %rd9602, 255;
	xor.b64  	%rd9604, %rd9603, %rd9601;
	mul.lo.s64 	%rd9605, %rd9604, 1099511628211;
	shr.u64 	%rd9606, %rd9602, 8;
	and.b64  	%rd9607, %rd9606, 255;
	xor.b64  	%rd9608, %rd9607, %rd9605;
	mul.lo.s64 	%rd9609, %rd9608, 1099511628211;
	shr.u64 	%rd9610, %rd9602, 16;
	and.b64  	%rd9611, %rd9610, 255;
	xor.b64  	%rd9612, %rd9611, %rd9609;
	mul.lo.s64 	%rd9613, %rd9612, 1099511628211;
	shr.u64 	%rd9614, %rd9602, 24;
	and.b64  	%rd9615, %rd9614, 255;
	xor.b64  	%rd9616, %rd9615, %rd9613;
	mul.lo.s64 	%rd9617, %rd9616, 1099511628211;
	shr.u64 	%rd9618, %rd9602, 32;
	and.b64  	%rd9619, %rd9618, 255;
	xor.b64  	%rd9620, %rd9619, %rd9617;
	mul.lo.s64 	%rd9621, %rd9620, 1099511628211;
	shr.u64 	%rd9622, %rd9602, 40;
	and.b64  	%rd9623, %rd9622, 255;
	xor.b64  	%rd9624, %rd9623, %rd9621;
	mul.lo.s64 	%rd9625, %rd9624, 1099511628211;
	shr.u64 	%rd9626, %rd9602, 48;
	and.b64  	%rd9627, %rd9626, 255;
	xor.b64  	%rd9628, %rd9627, %rd9625;
	mul.lo.s64 	%rd9629, %rd9628, 1099511628211;
	shr.u64 	%rd9630, %rd9602, 56;
	xor.b64  	%rd9631, %rd9630, %rd9629;
	mul.lo.s64 	%rd38393, %rd9631, 1099511628211;
	add.s64 	%rd38391, %rd38391, 2;
	and.b64  	%rd38394, %rd3822, -2;
	setp.ne.s64 	%p366, %rd38391, %rd38394;
	@%p366 bra 	$L__BB24_1669;
$L__BB24_1670:
	setp.eq.s64 	%p367, %rd2169, 0;
	@%p367 bra 	$L__BB24_1672;
	shl.b64 	%rd9632, %rd38394, 3;
	add.s64 	%rd9633, %rd38227, %rd9632;
	ld.u64 	%rd9634, [%rd9633];
	and.b64  	%rd9635, %rd9634, 255;
	xor.b64  	%rd9636, %rd9635, %rd38393;
	mul.lo.s64 	%rd9637, %rd9636, 1099511628211;
	shr.u64 	%rd9638, %rd9634, 8;
	and.b64  	%rd9639, %rd9638, 255;
	xor.b64  	%rd9640, %rd9639, %rd9637;
	mul.lo.s64 	%rd9641, %rd9640, 1099511628211;
	shr.u64 	%rd9642, %rd9634, 16;
	and.b64  	%rd9643, %rd9642, 255;
	xor.b64  	%rd9644, %rd9643, %rd9641;
	mul.lo.s64 	%rd9645, %rd9644, 1099511628211;
	shr.u64 	%rd9646, %rd9634, 24;
	and.b64  	%rd9647, %rd9646, 255;
	xor.b64  	%rd9648, %rd9647, %rd9645;
	mul.lo.s64 	%rd9649, %rd9648, 1099511628211;
	shr.u64 	%rd9650, %rd9634, 32;
	and.b64  	%rd9651, %rd9650, 255;
	xor.b64  	%rd9652, %rd9651, %rd9649;
	mul.lo.s64 	%rd9653, %rd9652, 1099511628211;
	shr.u64 	%rd9654, %rd9634, 40;
	and.b64  	%rd9655, %rd9654, 255;
	xor.b64  	%rd9656, %rd9655, %rd9653;
	mul.lo.s64 	%rd9657, %rd9656, 1099511628211;
	shr.u64 	%rd9658, %rd9634, 48;
	and.b64  	%rd9659, %rd9658, 255;
	xor.b64  	%rd9660, %rd9659, %rd9657;
	mul.lo.s64 	%rd9661, %rd9660, 1099511628211;
	shr.u64 	%rd9662, %rd9634, 56;
	xor.b64  	%rd9663, %rd9662, %rd9661;
	mul.lo.s64 	%rd38393, %rd9663, 1099511628211;
$L__BB24_1672:
	setp.eq.s64 	%p368, %rd1786, 0;
	mov.b64 	%rd38399, -3750763034362895579;
	mov.b64 	%rd38400, 0;
	@%p368 bra 	$L__BB24_1675;
	mov.b64 	%rd38399, -3750763034362895579;
	mov.b64 	%rd38397, 0;
$L__BB24_1674:
	shl.b64 	%rd9669, %rd38397, 3;
	add.s64 	%rd9670, %rd38308, %rd9669;
	ld.u64 	%rd9671, [%rd9670];
	and.b64  	%rd9672, %rd9671, 255;
	xor.b64  	%rd9673, %rd9672, %rd38399;
	mul.lo.s64 	%rd9674, %rd9673, 1099511628211;
	shr.u64 	%rd9675, %rd9671, 8;
	and.b64  	%rd9676, %rd9675, 255;
	xor.b64  	%rd9677, %rd9676, %rd9674;
	mul.lo.s64 	%rd9678, %rd9677, 1099511628211;
	shr.u64 	%rd9679, %rd9671, 16;
	and.b64  	%rd9680, %rd9679, 255;
	xor.b64  	%rd9681, %rd9680, %rd9678;
	mul.lo.s64 	%rd9682, %rd9681, 1099511628211;
	shr.u64 	%rd9683, %rd9671, 24;
	and.b64  	%rd9684, %rd9683, 255;
	xor.b64  	%rd9685, %rd9684, %rd9682;
	mul.lo.s64 	%rd9686, %rd9685, 1099511628211;
	shr.u64 	%rd9687, %rd9671, 32;
	and.b64  	%rd9688, %rd9687, 255;
	xor.b64  	%rd9689, %rd9688, %rd9686;
	mul.lo.s64 	%rd9690, %rd9689, 1099511628211;
	shr.u64 	%rd9691, %rd9671, 40;
	and.b64  	%rd9692, %rd9691, 255;
	xor.b64  	%rd9693, %rd9692, %rd9690;
	mul.lo.s64 	%rd9694, %rd9693, 1099511628211;
	shr.u64 	%rd9695, %rd9671, 48;
	and.b64  	%rd9696, %rd9695, 255;
	xor.b64  	%rd9697, %rd9696, %rd9694;
	mul.lo.s64 	%rd9698, %rd9697, 1099511628211;
	shr.u64 	%rd9699, %rd9671, 56;
	xor.b64  	%rd9700, %rd9699, %rd9698;
	mul.lo.s64 	%rd9701, %rd9700, 1099511628211;
	ld.u64 	%rd9702, [%rd9670+8];
	and.b64  	%rd9703, %rd9702, 255;
	xor.b64  	%rd9704, %rd9703, %rd9701;
	mul.lo.s64 	%rd9705, %rd9704, 1099511628211;
	shr.u64 	%rd9706, %rd9702, 8;
	and.b64  	%rd9707, %rd9706, 255;
	xor.b64  	%rd9708, %rd9707, %rd9705;
	mul.lo.s64 	%rd9709, %rd9708, 1099511628211;
	shr.u64 	%rd9710, %rd9702, 16;
	and.b64  	%rd9711, %rd9710, 255;
	xor.b64  	%rd9712, %rd9711, %rd9709;
	mul.lo.s64 	%rd9713, %rd9712, 1099511628211;
	shr.u64 	%rd9714, %rd9702, 24;
	and.b64  	%rd9715, %rd9714, 255;
	xor.b64  	%rd9716, %rd9715, %rd9713;
	mul.lo.s64 	%rd9717, %rd9716, 1099511628211;
	shr.u64 	%rd9718, %rd9702, 32;
	and.b64  	%rd9719, %rd9718, 255;
	xor.b64  	%rd9720, %rd9719, %rd9717;
	mul.lo.s64 	%rd9721, %rd9720, 1099511628211;
	shr.u64 	%rd9722, %rd9702, 40;
	and.b64  	%rd9723, %rd9722, 255;
	xor.b64  	%rd9724, %rd9723, %rd9721;
	mul.lo.s64 	%rd9725, %rd9724, 1099511628211;
	shr.u64 	%rd9726, %rd9702, 48;
	and.b64  	%rd9727, %rd9726, 255;
	xor.b64  	%rd9728, %rd9727, %rd9725;
	mul.lo.s64 	%rd9729, %rd9728, 1099511628211;
	shr.u64 	%rd9730, %rd9702, 56;
	xor.b64  	%rd9731, %rd9730, %rd9729;
	mul.lo.s64 	%rd38399, %rd9731, 1099511628211;
	add.s64 	%rd38397, %rd38397, 2;
	and.b64  	%rd38400, %rd3822, -2;
	setp.ne.s64 	%p369, %rd38397, %rd38400;
	@%p369 bra 	$L__BB24_1674;
$L__BB24_1675:
	setp.eq.s64 	%p370, %rd2169, 0;
	@%p370 bra 	$L__BB24_1677;
	shl.b64 	%rd9732, %rd38400, 3;
	add.s64 	%rd9733, %rd38308, %rd9732;
	ld.u64 	%rd9734, [%rd9733];
	and.b64  	%rd9735, %rd9734, 255;
	xor.b64  	%rd9736, %rd9735, %rd38399;
	mul.lo.s64 	%rd9737, %rd9736, 1099511628211;
	shr.u64 	%rd9738, %rd9734, 8;
	and.b64  	%rd9739, %rd9738, 255;
	xor.b64  	%rd9740, %rd9739, %rd9737;
	mul.lo.s64 	%rd9741, %rd9740, 1099511628211;
	shr.u64 	%rd9742, %rd9734, 16;
	and.b64  	%rd9743, %rd9742, 255;
	xor.b64  	%rd9744, %rd9743, %rd9741;
	mul.lo.s64 	%rd9745, %rd9744, 1099511628211;
	shr.u64 	%rd9746, %rd9734, 24;
	and.b64  	%rd9747, %rd9746, 255;
	xor.b64  	%rd9748, %rd9747, %rd9745;
	mul.lo.s64 	%rd9749, %rd9748, 1099511628211;
	shr.u64 	%rd9750, %rd9734, 32;
	and.b64  	%rd9751, %rd9750, 255;
	xor.b64  	%rd9752, %rd9751, %rd9749;
	mul.lo.s64 	%rd9753, %rd9752, 1099511628211;
	shr.u64 	%rd9754, %rd9734, 40;
	and.b64  	%rd9755, %rd9754, 255;
	xor.b64  	%rd9756, %rd9755, %rd9753;
	mul.lo.s64 	%rd9757, %rd9756, 1099511628211;
	shr.u64 	%rd9758, %rd9734, 48;
	and.b64  	%rd9759, %rd9758, 255;
	xor.b64  	%rd9760, %rd9759, %rd9757;
	mul.lo.s64 	%rd9761, %rd9760, 1099511628211;
	shr.u64 	%rd9762, %rd9734, 56;
	xor.b64  	%rd9763, %rd9762, %rd9761;
	mul.lo.s64 	%rd38399, %rd9763, 1099511628211;
$L__BB24_1677:
	setp.eq.s64 	%p371, %rd38393, %rd38399;
	@%p371 bra 	$L__BB24_1690;
	setp.eq.s64 	%p372, %rd1786, 0;
	mov.b64 	%rd38405, -3750763034362895579;
	mov.b64 	%rd38406, 0;
	@%p372 bra 	$L__BB24_1681;
	mov.b64 	%rd38405, -3750763034362895579;
	mov.b64 	%rd38403, 0;
	and.b64  	%rd38406, %rd3822, -2;
$L__BB24_1680:
	shl.b64 	%rd9769, %rd38403, 3;
	add.s64 	%rd9770, %rd38227, %rd9769;
	ld.u64 	%rd9771, [%rd9770];
	and.b64  	%rd9772, %rd9771, 255;
	xor.b64  	%rd9773, %rd9772, %rd38405;
	mul.lo.s64 	%rd9774, %rd9773, 1099511628211;
	shr.u64 	%rd9775, %rd9771, 8;
	and.b64  	%rd9776, %rd9775, 255;
	xor.b64  	%rd9777, %rd9776, %rd9774;
	mul.lo.s64 	%rd9778, %rd9777, 1099511628211;
	shr.u64 	%rd9779, %rd9771, 16;
	and.b64  	%rd9780, %rd9779, 255;
	xor.b64  	%rd9781, %rd9780, %rd9778;
	mul.lo.s64 	%rd9782, %rd9781, 1099511628211;
	shr.u64 	%rd9783, %rd9771, 24;
	and.b64  	%rd9784, %rd9783, 255;
	xor.b64  	%rd9785, %rd9784, %rd9782;
	mul.lo.s64 	%rd9786, %rd9785, 1099511628211;
	shr.u64 	%rd9787, %rd9771, 32;
	and.b64  	%rd9788, %rd9787, 255;
	xor.b64  	%rd9789, %rd9788, %rd9786;
	mul.lo.s64 	%rd9790, %rd9789, 1099511628211;
	shr.u64 	%rd9791, %rd9771, 40;
	and.b64  	%rd9792, %rd9791, 255;
	xor.b64  	%rd9793, %rd9792, %rd9790;
	mul.lo.s64 	%rd9794, %rd9793, 1099511628211;
	shr.u64 	%rd9795, %rd9771, 48;
	and.b64  	%rd9796, %rd9795, 255;
	xor.b64  	%rd9797, %rd9796, %rd9794;
	mul.lo.s64 	%rd9798, %rd9797, 1099511628211;
	shr.u64 	%rd9799, %rd9771, 56;
	xor.b64  	%rd9800, %rd9799, %rd9798;
	mul.lo.s64 	%rd9801, %rd9800, 1099511628211;
	ld.u64 	%rd9802, [%rd9770+8];
	and.b64  	%rd9803, %rd9802, 255;
	xor.b64  	%rd9804, %rd9803, %rd9801;
	mul.lo.s64 	%rd9805, %rd9804, 1099511628211;
	shr.u64 	%rd9806, %rd9802, 8;
	and.b64  	%rd9807, %rd9806, 255;
	xor.b64  	%rd9808, %rd9807, %rd9805;
	mul.lo.s64 	%rd9809, %rd9808, 1099511628211;
	shr.u64 	%rd9810, %rd9802, 16;
	and.b64  	%rd9811, %rd9810, 255;
	xor.b64  	%rd9812, %rd9811, %rd9809;
	mul.lo.s64 	%rd9813, %rd9812, 1099511628211;
	shr.u64 	%rd9814, %rd9802, 24;
	and.b64  	%rd9815, %rd9814, 255;
	xor.b64  	%rd9816, %rd9815, %rd9813;
	mul.lo.s64 	%rd9817, %rd9816, 1099511628211;
	shr.u64 	%rd9818, %rd9802, 32;
	and.b64  	%rd9819, %rd9818, 255;
	xor.b64  	%rd9820, %rd9819, %rd9817;
	mul.lo.s64 	%rd9821, %rd9820, 1099511628211;
	shr.u64 	%rd9822, %rd9802, 40;
	and.b64  	%rd9823, %rd9822, 255;
	xor.b64  	%rd9824, %rd9823, %rd9821;
	mul.lo.s64 	%rd9825, %rd9824, 1099511628211;
	shr.u64 	%rd9826, %rd9802, 48;
	and.b64  	%rd9827, %rd9826, 255;
	xor.b64  	%rd9828, %rd9827, %rd9825;
	mul.lo.s64 	%rd9829, %rd9828, 1099511628211;
	shr.u64 	%rd9830, %rd9802, 56;
	xor.b64  	%rd9831, %rd9830, %rd9829;
	mul.lo.s64 	%rd38405, %rd9831, 1099511628211;
	add.s64 	%rd38403, %rd38403, 2;
	setp.ne.s64 	%p373, %rd38403, %rd38406;
	@%p373 bra 	$L__BB24_1680;
$L__BB24_1681:
	setp.eq.s64 	%p374, %rd2169, 0;
	@%p374 bra 	$L__BB24_1683;
	shl.b64 	%rd9832, %rd38406, 3;
	add.s64 	%rd9833, %rd38227, %rd9832;
	ld.u64 	%rd9834, [%rd9833];
	and.b64  	%rd9835, %rd9834, 255;
	xor.b64  	%rd9836, %rd9835, %rd38405;
	mul.lo.s64 	%rd9837, %rd9836, 1099511628211;
	shr.u64 	%rd9838, %rd9834, 8;
	and.b64  	%rd9839, %rd9838, 255;
	xor.b64  	%rd9840, %rd9839, %rd9837;
	mul.lo.s64 	%rd9841, %rd9840, 1099511628211;
	shr.u64 	%rd9842, %rd9834, 16;
	and.b64  	%rd9843, %rd9842, 255;
	xor.b64  	%rd9844, %rd9843, %rd9841;
	mul.lo.s64 	%rd9845, %rd9844, 1099511628211;
	shr.u64 	%rd9846, %rd9834, 24;
	and.b64  	%rd9847, %rd9846, 255;
	xor.b64  	%rd9848, %rd9847, %rd9845;
	mul.lo.s64 	%rd9849, %rd9848, 1099511628211;
	shr.u64 	%rd9850, %rd9834, 32;
	and.b64  	%rd9851, %rd9850, 255;
	xor.b64  	%rd9852, %rd9851, %rd9849;
	mul.lo.s64 	%rd9853, %rd9852, 1099511628211;
	shr.u64 	%rd9854, %rd9834, 40;
	and.b64  	%rd9855, %rd9854, 255;
	xor.b64  	%rd9856, %rd9855, %rd9853;
	mul.lo.s64 	%rd9857, %rd9856, 1099511628211;
	shr.u64 	%rd9858, %rd9834, 48;
	and.b64  	%rd9859, %rd9858, 255;
	xor.b64  	%rd9860, %rd9859, %rd9857;
	mul.lo.s64 	%rd9861, %rd9860, 1099511628211;
	shr.u64 	%rd9862, %rd9834, 56;
	xor.b64  	%rd9863, %rd9862, %rd9861;
	mul.lo.s64 	%rd38405, %rd9863, 1099511628211;
$L__BB24_1683:
	setp.eq.s64 	%p375, %rd1786, 0;
	mov.b64 	%rd38411, -3750763034362895579;
	mov.b64 	%rd38412, 0;
	@%p375 bra 	$L__BB24_1686;
	mov.b64 	%rd38411, -3750763034362895579;
	mov.b64 	%rd38409, 0;
$L__BB24_1685:
	shl.b64 	%rd9869, %rd38409, 3;
	add.s64 	%rd9870, %rd38308, %rd9869;
	ld.u64 	%rd9871, [%rd9870];
	and.b64  	%rd9872, %rd9871, 255;
	xor.b64  	%rd9873, %rd9872, %rd38411;
	mul.lo.s64 	%rd9874, %rd9873, 1099511628211;
	shr.u64 	%rd9875, %rd9871, 8;
	and.b64  	%rd9876, %rd9875, 255;
	xor.b64  	%rd9877, %rd9876, %rd9874;
	mul.lo.s64 	%rd9878, %rd9877, 1099511628211;
	shr.u64 	%rd9879, %rd9871, 16;
	and.b64  	%rd9880, %rd9879, 255;
	xor.b64  	%rd9881, %rd9880, %rd9878;
	mul.lo.s64 	%rd9882, %rd9881, 1099511628211;
	shr.u64 	%rd9883, %rd9871, 24;
	and.b64  	%rd9884, %rd9883, 255;
	xor.b64  	%rd9885, %rd9884, %rd9882;
	mul.lo.s64 	%rd9886, %rd9885, 1099511628211;
	shr.u64 	%rd9887, %rd9871, 32;
	and.b64  	%rd9888, %rd9887, 255;
	xor.b64  	%rd9889, %rd9888, %rd9886;
	mul.lo.s64 	%rd9890, %rd9889, 1099511628211;
	shr.u64 	%rd9891, %rd9871, 40;
	and.b64  	%rd9892, %rd9891, 255;
	xor.b64  	%rd9893, %rd9892, %rd9890;
	mul.lo.s64 	%rd9894, %rd9893, 1099511628211;
	shr.u64 	%rd9895, %rd9871, 48;
	and.b64  	%rd9896, %rd9895, 255;
	xor.b64  	%rd9897, %rd9896, %rd9894;
	mul.lo.s64 	%rd9898, %rd9897, 1099511628211;
	shr.u64 	%rd9899, %rd9871, 56;
	xor.b64  	%rd9900, %rd9899, %rd9898;
	mul.lo.s64 	%rd9901, %rd9900, 1099511628211;
	ld.u64 	%rd9902, [%rd9870+8];
	and.b64  	%rd9903, %rd9902, 255;
	xor.b64  	%rd9904, %rd9903, %rd9901;
	mul.lo.s64 	%rd9905, %rd9904, 1099511628211;
	shr.u64 	%rd9906, %rd9902, 8;
	and.b64  	%rd9907, %rd9906, 255;
	xor.b64  	%rd9908, %rd9907, %rd9905;
	mul.lo.s64 	%rd9909, %rd9908, 1099511628211;
	shr.u64 	%rd9910, %rd9902, 16;
	and.b64  	%rd9911, %rd9910, 255;
	xor.b64  	%rd9912, %rd9911, %rd9909;
	mul.lo.s64 	%rd9913, %rd9912, 1099511628211;
	shr.u64 	%rd9914, %rd9902, 24;
	and.b64  	%rd9915, %rd9914, 255;
	xor.b64  	%rd9916, %rd9915, %rd9913;
	mul.lo.s64 	%rd9917, %rd9916, 1099511628211;
	shr.u64 	%rd9918, %rd9902, 32;
	and.b64  	%rd9919, %rd9918, 255;
	xor.b64  	%rd9920, %rd9919, %rd9917;
	mul.lo.s64 	%rd9921, %rd9920, 1099511628211;
	shr.u64 	%rd9922, %rd9902, 40;
	and.b64  	%rd9923, %rd9922, 255;
	xor.b64  	%rd9924, %rd9923, %rd9921;
	mul.lo.s64 	%rd9925, %rd9924, 1099511628211;
	shr.u64 	%rd9926, %rd9902, 48;
	and.b64  	%rd9927, %rd9926, 255;
	xor.b64  	%rd9928, %rd9927, %rd9925;
	mul.lo.s64 	%rd9929, %rd9928, 1099511628211;
	shr.u64 	%rd9930, %rd9902, 56;
	xor.b64  	%rd9931, %rd9930, %rd9929;
	mul.lo.s64 	%rd38411, %rd9931, 1099511628211;
	add.s64 	%rd38409, %rd38409, 2;
	and.b64  	%rd38412, %rd3822, -2;
	setp.ne.s64 	%p376, %rd38409, %rd38412;
	@%p376 bra 	$L__BB24_1685;
$L__BB24_1686:
	setp.eq.s64 	%p377, %rd2169, 0;
	@%p377 bra 	$L__BB24_1688;
	shl.b64 	%rd9932, %rd38412, 3;
	add.s64 	%rd9933, %rd38308, %rd9932;
	ld.u64 	%rd9934, [%rd9933];
	and.b64  	%rd9935, %rd9934, 255;
	xor.b64  	%rd9936, %rd9935, %rd38411;
	mul.lo.s64 	%rd9937, %rd9936, 1099511628211;
	shr.u64 	%rd9938, %rd9934, 8;
	and.b64  	%rd9939, %rd9938, 255;
	xor.b64  	%rd9940, %rd9939, %rd9937;
	mul.lo.s64 	%rd9941, %rd9940, 1099511628211;
	shr.u64 	%rd9942, %rd9934, 16;
	and.b64  	%rd9943, %rd9942, 255;
	xor.b64  	%rd9944, %rd9943, %rd9941;
	mul.lo.s64 	%rd9945, %rd9944, 1099511628211;
	shr.u64 	%rd9946, %rd9934, 24;
	and.b64  	%rd9947, %rd9946, 255;
	xor.b64  	%rd9948, %rd9947, %rd9945;
	mul.lo.s64 	%rd9949, %rd9948, 1099511628211;
	shr.u64 	%rd9950, %rd9934, 32;
	and.b64  	%rd9951, %rd9950, 255;
	xor.b64  	%rd9952, %rd9951, %rd9949;
	mul.lo.s64 	%rd9953, %rd9952, 1099511628211;
	shr.u64 	%rd9954, %rd9934, 40;
	and.b64  	%rd9955, %rd9954, 255;
	xor.b64  	%rd9956, %rd9955, %rd9953;
	mul.lo.s64 	%rd9957, %rd9956, 1099511628211;
	shr.u64 	%rd9958, %rd9934, 48;
	and.b64  	%rd9959, %rd9958, 255;
	xor.b64  	%rd9960, %rd9959, %rd9957;
	mul.lo.s64 	%rd9961, %rd9960, 1099511628211;
	shr.u64 	%rd9962, %rd9934, 56;
	xor.b64  	%rd9963, %rd9962, %rd9961;
	mul.lo.s64 	%rd38411, %rd9963, 1099511628211;
$L__BB24_1688:
	setp.lt.u64 	%p378, %rd38405, %rd38411;
	mov.u64 	%rd38416, %rd38227;
	@%p378 bra 	$L__BB24_1689;
	bra.uni 	$L__BB24_1694;
$L__BB24_1689:
	mov.u64 	%rd38416, %rd38308;
	mov.u64 	%rd38308, %rd38227;
	bra.uni 	$L__BB24_1694;
$L__BB24_1690:
	setp.eq.s32 	%p379, %r118, 0;
	mov.u64 	%rd38416, %rd38227;
	@%p379 bra 	$L__BB24_1694;
	mov.b64 	%rd38415, 0;
$L__BB24_1692:
	shl.b64 	%rd9965, %rd38415, 3;
	add.s64 	%rd9966, %rd38227, %rd9965;
	ld.u64 	%rd9967, [%rd9966];
	add.s64 	%rd9968, %rd38308, %rd9965;
	ld.u64 	%rd9969, [%rd9968];
	setp.lt.u64 	%p380, %rd9967, %rd9969;
	@%p380 bra 	$L__BB24_1689;
	add.s64 	%rd38415, %rd38415, 1;
	setp.eq.s64 	%p381, %rd38415, %rd1785;
	mov.u64 	%rd38416, %rd38227;
	@%p381 bra 	$L__BB24_1694;
	bra.uni 	$L__BB24_1692;
$L__BB24_1694:
	setp.eq.s64 	%p382, %rd1786, 0;
	mov.b64 	%rd38420, -3750763034362895579;
	mov.b64 	%rd38421, 0;
	@%p382 bra 	$L__BB24_1697;
	mov.b64 	%rd38420, -3750763034362895579;
	mov.b64 	%rd38418, 0;
$L__BB24_1696:
	shl.b64 	%rd9975, %rd38418, 3;
	add.s64 	%rd9976, %rd38254, %rd9975;
	ld.u64 	%rd9977, [%rd9976];
	and.b64  	%rd9978, %rd9977, 255;
	xor.b64  	%rd9979, %rd9978, %rd38420;
	mul.lo.s64 	%rd9980, %rd9979, 1099511628211;
	shr.u64 	%rd9981, %rd9977, 8;
	and.b64  	%rd9982, %rd9981, 255;
	xor.b64  	%rd9983, %rd9982, %rd9980;
	mul.lo.s64 	%rd9984, %rd9983, 1099511628211;
	shr.u64 	%rd9985, %rd9977, 16;
	and.b64  	%rd9986, %rd9985, 255;
	xor.b64  	%rd9987, %rd9986, %rd9984;
	mul.lo.s64 	%rd9988, %rd9987, 1099511628211;
	shr.u64 	%rd9989, %rd9977, 24;
	and.b64  	%rd9990, %rd9989, 255;
	xor.b64  	%rd9991, %rd9990, %rd9988;
	mul.lo.s64 	%rd9992, %rd9991, 1099511628211;
	shr.u64 	%rd9993, %rd9977, 32;
	and.b64  	%rd9994, %rd9993, 255;
	xor.b64  	%rd9995, %rd9994, %rd9992;
	mul.lo.s64 	%rd9996, %rd9995, 1099511628211;
	shr.u64 	%rd9997, %rd9977, 40;
	and.b64  	%rd9998, %rd9997, 255;
	xor.b64  	%rd9999, %rd9998, %rd9996;
	mul.lo.s64 	%rd10000, %rd9999, 1099511628211;
	shr.u64 	%rd10001, %rd9977, 48;
	and.b64  	%rd10002, %rd10001, 255;
	xor.b64  	%rd10003, %rd10002, %rd10000;
	mul.lo.s64 	%rd10004, %rd10003, 1099511628211;
	shr.u64 	%rd10005, %rd9977, 56;
	xor.b64  	%rd10006, %rd10005, %rd10004;
	mul.lo.s64 	%rd10007, %rd10006, 1099511628211;
	ld.u64 	%rd10008, [%rd9976+8];
	and.b64  	%rd10009, %rd10008, 255;
	xor.b64  	%rd10010, %rd10009, %rd10007;
	mul.lo.s64 	%rd10011, %rd10010, 1099511628211;
	shr.u64 	%rd10012, %rd10008, 8;
	and.b64  	%rd10013, %rd10012, 255;
	xor.b64  	%rd10014, %rd10013, %rd10011;
	mul.lo.s64 	%rd10015, %rd10014, 1099511628211;
	shr.u64 	%rd10016, %rd10008, 16;
	and.b64  	%rd10017, %rd10016, 255;
	xor.b64  	%rd10018, %rd10017, %rd10015;
	mul.lo.s64 	%rd10019, %rd10018, 1099511628211;
	shr.u64 	%rd10020, %rd10008, 24;
	and.b64  	%rd10021, %rd10020, 255;
	xor.b64  	%rd10022, %rd10021, %rd10019;
	mul.lo.s64 	%rd10023, %rd10022, 1099511628211;
	shr.u64 	%rd10024, %rd10008, 32;
	and.b64  	%rd10025, %rd10024, 255;
	xor.b64  	%rd10026, %rd10025, %rd10023;
	mul.lo.s64 	%rd10027, %rd10026, 1099511628211;
	shr.u64 	%rd10028, %rd10008, 40;
	and.b64  	%rd10029, %rd10028, 255;
	xor.b64  	%rd10030, %rd10029, %rd10027;
	mul.lo.s64 	%rd10031, %rd10030, 1099511628211;
	shr.u64 	%rd10032, %rd10008, 48;
	and.b64  	%rd10033, %rd10032, 255;
	xor.b64  	%rd10034, %rd10033, %rd10031;
	mul.lo.s64 	%rd10035, %rd10034, 1099511628211;
	shr.u64 	%rd10036, %rd10008, 56;
	xor.b64  	%rd10037, %rd10036, %rd10035;
	mul.lo.s64 	%rd38420, %rd10037, 1099511628211;
	add.s64 	%rd38418, %rd38418, 2;
	and.b64  	%rd38421, %rd3822, -2;
	setp.ne.s64 	%p383, %rd38418, %rd38421;
	@%p383 bra 	$L__BB24_1696;
$L__BB24_1697:
	setp.eq.s64 	%p384, %rd2169, 0;
	@%p384 bra 	$L__BB24_1699;
	shl.b64 	%rd10038, %rd38421, 3;
	add.s64 	%rd10039, %rd38254, %rd10038;
	ld.u64 	%rd10040, [%rd10039];
	and.b64  	%rd10041, %rd10040, 255;
	xor.b64  	%rd10042, %rd10041, %rd38420;
	mul.lo.s64 	%rd10043, %rd10042, 1099511628211;
	shr.u64 	%rd10044, %rd10040, 8;
	and.b64  	%rd10045, %rd10044, 255;
	xor.b64  	%rd10046, %rd10045, %rd10043;
	mul.lo.s64 	%rd10047, %rd10046, 1099511628211;
	shr.u64 	%rd10048, %rd10040, 16;
	and.b64  	%rd10049, %rd10048, 255;
	xor.b64  	%rd10050, %rd10049, %rd10047;
	mul.lo.s64 	%rd10051, %rd10050, 1099511628211;
	shr.u64 	%rd10052, %rd10040, 24;
	and.b64  	%rd10053, %rd10052, 255;
	xor.b64  	%rd10054, %rd10053, %rd10051;
	mul.lo.s64 	%rd10055, %rd10054, 1099511628211;
	shr.u64 	%rd10056, %rd10040, 32;
	and.b64  	%rd10057, %rd10056, 255;
	xor.b64  	%rd10058, %rd10057, %rd10055;
	mul.lo.s64 	%rd10059, %rd10058, 1099511628211;
	shr.u64 	%rd10060, %rd10040, 40;
	and.b64  	%rd10061, %rd10060, 255;
	xor.b64  	%rd10062, %rd10061, %rd10059;
	mul.lo.s64 	%rd10063, %rd10062, 1099511628211;
	shr.u64 	%rd10064, %rd10040, 48;
	and.b64  	%rd10065, %rd10064, 255;
	xor.b64  	%rd10066, %rd10065, %rd10063;
	mul.lo.s64 	%rd10067, %rd10066, 1099511628211;
	shr.u64 	%rd10068, %rd10040, 56;
	xor.b64  	%rd10069, %rd10068, %rd10067;
	mul.lo.s64 	%rd38420, %rd10069, 1099511628211;
$L__BB24_1699:
	setp.eq.s64 	%p385, %rd1786, 0;
	mov.b64 	%rd38426, -3750763034362895579;
	mov.b64 	%rd38427, 0;
	@%p385 bra 	$L__BB24_1702;
	mov.b64 	%rd38426, -3750763034362895579;
	mov.b64 	%rd38424, 0;
$L__BB24_1701:
	shl.b64 	%rd10075, %rd38424, 3;
	add.s64 	%rd10076, %rd38335, %rd10075;
	ld.u64 	%rd10077, [%rd10076];
	and.b64  	%rd10078, %rd10077, 255;
	xor.b64  	%rd10079, %rd10078, %rd38426;
	mul.lo.s64 	%rd10080, %rd10079, 1099511628211;
	shr.u64 	%rd10081, %rd10077, 8;
	and.b64  	%rd10082, %rd10081, 255;
	xor.b64  	%rd10083, %rd10082, %rd10080;
	mul.lo.s64 	%rd10084, %rd10083, 1099511628211;
	shr.u64 	%rd10085, %rd10077, 16;
	and.b64  	%rd10086, %rd10085, 255;
	xor.b64  	%rd10087, %rd10086, %rd10084;
	mul.lo.s64 	%rd10088, %rd10087, 1099511628211;
	shr.u64 	%rd10089, %rd10077, 24;
	and.b64  	%rd10090, %rd10089, 255;
	xor.b64  	%rd10091, %rd10090, %rd10088;
	mul.lo.s64 	%rd10092, %rd10091, 1099511628211;
	shr.u64 	%rd10093, %rd10077, 32;
	and.b64  	%rd10094, %rd10093, 255;
	xor.b64  	%rd10095, %rd10094, %rd10092;
	mul.lo.s64 	%rd10096, %rd10095, 1099511628211;
	shr.u64 	%rd10097, %rd10077, 40;
	and.b64  	%rd10098, %rd10097, 255;
	xor.b64  	%rd10099, %rd10098, %rd10096;
	mul.lo.s64 	%rd10100, %rd10099, 1099511628211;
	shr.u64 	%rd10101, %rd10077, 48;
	and.b64  	%rd10102, %rd10101, 255;
	xor.b64  	%rd10103, %rd10102, %rd10100;
	mul.lo.s64 	%rd10104, %rd10103, 1099511628211;
	shr.u64 	%rd10105, %rd10077, 56;
	xor.b64  	%rd10106, %rd10105, %rd10104;
	mul.lo.s64 	%rd10107, %rd10106, 1099511628211;
	ld.u64 	%rd10108, [%rd10076+8];
	and.b64  	%rd10109, %rd10108, 255;
	xor.b64  	%rd10110, %rd10109, %rd10107;
	mul.lo.s64 	%rd10111, %rd10110, 1099511628211;
	shr.u64 	%rd10112, %rd10108, 8;
	and.b64  	%rd10113, %rd10112, 255;
	xor.b64  	%rd10114, %rd10113, %rd10111;
	mul.lo.s64 	%rd10115, %rd10114, 1099511628211;
	shr.u64 	%rd10116, %rd10108, 16;
	and.b64  	%rd10117, %rd10116, 255;
	xor.b64  	%rd10118, %rd10117, %rd10115;
	mul.lo.s64 	%rd10119, %rd10118, 1099511628211;
	shr.u64 	%rd10120, %rd10108, 24;
	and.b64  	%rd10121, %rd10120, 255;
	xor.b64  	%rd10122, %rd10121, %rd10119;
	mul.lo.s64 	%rd10123, %rd10122, 1099511628211;
	shr.u64 	%rd10124, %rd10108, 32;
	and.b64  	%rd10125, %rd10124, 255;
	xor.b64  	%rd10126, %rd10125, %rd10123;
	mul.lo.s64 	%rd10127, %rd10126, 1099511628211;
	shr.u64 	%rd10128, %rd10108, 40;
	and.b64  	%rd10129, %rd10128, 255;
	xor.b64  	%rd10130, %rd10129, %rd10127;
	mul.lo.s64 	%rd10131, %rd10130, 1099511628211;
	shr.u64 	%rd10132, %rd10108, 48;
	and.b64  	%rd10133, %rd10132, 255;
	xor.b64  	%rd10134, %rd10133, %rd10131;
	mul.lo.s64 	%rd10135, %rd10134, 1099511628211;
	shr.u64 	%rd10136, %rd10108, 56;
	xor.b64  	%rd10137, %rd10136, %rd10135;
	mul.lo.s64 	%rd38426, %rd10137, 1099511628211;
	add.s64 	%rd38424, %rd38424, 2;
	and.b64  	%rd38427, %rd3822, -2;
	setp.ne.s64 	%p386, %rd38424, %rd38427;
	@%p386 bra 	$L__BB24_1701;
$L__BB24_1702:
	setp.eq.s64 	%p387, %rd2169, 0;
	@%p387 bra 	$L__BB24_1704;
	shl.b64 	%rd10138, %rd38427, 3;
	add.s64 	%rd10139, %rd38335, %rd10138;
	ld.u64 	%rd10140, [%rd10139];
	and.b64  	%rd10141, %rd10140, 255;
	xor.b64  	%rd10142, %rd10141, %rd38426;
	mul.lo.s64 	%rd10143, %rd10142, 1099511628211;
	shr.u64 	%rd10144, %rd10140, 8;
	and.b64  	%rd10145, %rd10144, 255;
	xor.b64  	%rd10146, %rd10145, %rd10143;
	mul.lo.s64 	%rd10147, %rd10146, 1099511628211;
	shr.u64 	%rd10148, %rd10140, 16;
	and.b64  	%rd10149, %rd10148, 255;
	xor.b64  	%rd10150, %rd10149, %rd10147;
	mul.lo.s64 	%rd10151, %rd10150, 1099511628211;
	shr.u64 	%rd10152, %rd10140, 24;
	and.b64  	%rd10153, %rd10152, 255;
	xor.b64  	%rd10154, %rd10153, %rd10151;
	mul.lo.s64 	%rd10155, %rd10154, 1099511628211;
	shr.u64 	%rd10156, %rd10140, 32;
	and.b64  	%rd10157, %rd10156, 255;
	xor.b64  	%rd10158, %rd10157, %rd10155;
	mul.lo.s64 	%rd10159, %rd10158, 1099511628211;
	shr.u64 	%rd10160, %rd10140, 40;
	and.b64  	%rd10161, %rd10160, 255;
	xor.b64  	%rd10162, %rd10161, %rd10159;
	mul.lo.s64 	%rd10163, %rd10162, 1099511628211;
	shr.u64 	%rd10164, %rd10140, 48;
	and.b64  	%rd10165, %rd10164, 255;
	xor.b64  	%rd10166, %rd10165, %rd10163;
	mul.lo.s64 	%rd10167, %rd10166, 1099511628211;
	shr.u64 	%rd10168, %rd10140, 56;
	xor.b64  	%rd10169, %rd10168, %rd10167;
	mul.lo.s64 	%rd38426, %rd10169, 1099511628211;
$L__BB24_1704:
	setp.eq.s64 	%p388, %rd38420, %rd38426;
	@%p388 bra 	$L__BB24_1717;
	setp.eq.s64 	%p389, %rd1786, 0;
	mov.b64 	%rd38432, -3750763034362895579;
	mov.b64 	%rd38433, 0;
	@%p389 bra 	$L__BB24_1708;
	mov.b64 	%rd38432, -3750763034362895579;
	mov.b64 	%rd38430, 0;
	and.b64  	%rd38433, %rd3822, -2;
$L__BB24_1707:
	shl.b64 	%rd10175, %rd38430, 3;
	add.s64 	%rd10176, %rd38254, %rd10175;
	ld.u64 	%rd10177, [%rd10176];
	and.b64  	%rd10178, %rd10177, 255;
	xor.b64  	%rd10179, %rd10178, %rd38432;
	mul.lo.s64 	%rd10180, %rd10179, 1099511628211;
	shr.u64 	%rd10181, %rd10177, 8;
	and.b64  	%rd10182, %rd10181, 255;
	xor.b64  	%rd10183, %rd10182, %rd10180;
	mul.lo.s64 	%rd10184, %rd10183, 1099511628211;
	shr.u64 	%rd10185, %rd10177, 16;
	and.b64  	%rd10186, %rd10185, 255;
	xor.b64  	%rd10187, %rd10186, %rd10184;
	mul.lo.s64 	%rd10188, %rd10187, 1099511628211;
	shr.u64 	%rd10189, %rd10177, 24;
	and.b64  	%rd10190, %rd10189, 255;
	xor.b64  	%rd10191, %rd10190, %rd10188;
	mul.lo.s64 	%rd10192, %rd10191, 1099511628211;
	shr.u64 	%rd10193, %rd10177, 32;
	and.b64  	%rd10194, %rd10193, 255;
	xor.b64  	%rd10195, %rd10194, %rd10192;
	mul.lo.s64 	%rd10196, %rd10195, 1099511628211;
	shr.u64 	%rd10197, %rd10177, 40;
	and.b64  	%rd10198, %rd10197, 255;
	xor.b64  	%rd10199, %rd10198, %rd10196;
	mul.lo.s64 	%rd10200, %rd10199, 1099511628211;
	shr.u64 	%rd10201, %rd10177, 48;
	and.b64  	%rd10202, %rd10201, 255;
	xor.b64  	%rd10203, %rd10202, %rd10200;
	mul.lo.s64 	%rd10204, %rd10203, 1099511628211;
	shr.u64 	%rd10205, %rd10177, 56;
	xor.b64  	%rd10206, %rd10205, %rd10204;
	mul.lo.s64 	%rd10207, %rd10206, 1099511628211;
	ld.u64 	%rd10208, [%rd10176+8];
	and.b64  	%rd10209, %rd10208, 255;
	xor.b64  	%rd10210, %rd10209, %rd10207;
	mul.lo.s64 	%rd10211, %rd10210, 1099511628211;
	shr.u64 	%rd10212, %rd10208, 8;
	and.b64  	%rd10213, %rd10212, 255;
	xor.b64  	%rd10214, %rd10213, %rd10211;
	mul.lo.s64 	%rd10215, %rd10214, 1099511628211;
	shr.u64 	%rd10216, %rd10208, 16;
	and.b64  	%rd10217, %rd10216, 255;
	xor.b64  	%rd10218, %rd10217, %rd10215;
	mul.lo.s64 	%rd10219, %rd10218, 1099511628211;
	shr.u64 	%rd10220, %rd10208, 24;
	and.b64  	%rd10221, %rd10220, 255;
	xor.b64  	%rd10222, %rd10221, %rd10219;
	mul.lo.s64 	%rd10223, %rd10222, 1099511628211;
	shr.u64 	%rd10224, %rd10208, 32;
	and.b64  	%rd10225, %rd10224, 255;
	xor.b64  	%rd10226, %rd10225, %rd10223;
	mul.lo.s64 	%rd10227, %rd10226, 1099511628211;
	shr.u64 	%rd10228, %rd10208, 40;
	and.b64  	%rd10229, %rd10228, 255;
	xor.b64  	%rd10230, %rd10229, %rd10227;
	mul.lo.s64 	%rd10231, %rd10230, 1099511628211;
	shr.u64 	%rd10232, %rd10208, 48;
	and.b64  	%rd10233, %rd10232, 255;
	xor.b64  	%rd10234, %rd10233, %rd10231;
	mul.lo.s64 	%rd10235, %rd10234, 1099511628211;
	shr.u64 	%rd10236, %rd10208, 56;
	xor.b64  	%rd10237, %rd10236, %rd10235;
	mul.lo.s64 	%rd38432, %rd10237, 1099511628211;
	add.s64 	%rd38430, %rd38430, 2;
	setp.ne.s64 	%p390, %rd38430, %rd38433;
	@%p390 bra 	$L__BB24_1707;
$L__BB24_1708:
	setp.eq.s64 	%p391, %rd2169, 0;
	@%p391 bra 	$L__BB24_1710;
	shl.b64 	%rd10238, %rd38433, 3;
	add.s64 	%rd10239, %rd38254, %rd10238;
	ld.u64 	%rd10240, [%rd10239];
	and.b64  	%rd10241, %rd10240, 255;
	xor.b64  	%rd10242, %rd10241, %rd38432;
	mul.lo.s64 	%rd10243, %rd10242, 1099511628211;
	shr.u64 	%rd10244, %rd10240, 8;
	and.b64  	%rd10245, %rd10244, 255;
	xor.b64  	%rd10246, %rd10245, %rd10243;
	mul.lo.s64 	%rd10247, %rd10246, 1099511628211;
	shr.u64 	%rd10248, %rd10240, 16;
	and.b64  	%rd10249, %rd10248, 255;
	xor.b64  	%rd10250, %rd10249, %rd10247;
	mul.lo.s64 	%rd10251, %rd10250, 1099511628211;
	shr.u64 	%rd10252, %rd10240, 24;
	and.b64  	%rd10253, %rd10252, 255;
	xor.b64  	%rd10254, %rd10253, %rd10251;
	mul.lo.s64 	%rd10255, %rd10254, 1099511628211;
	shr.u64 	%rd10256, %rd10240, 32;
	and.b64  	%rd10257, %rd10256, 255;
	xor.b64  	%rd10258, %rd10257, %rd10255;
	mul.lo.s64 	%rd10259, %rd10258, 1099511628211;
	shr.u64 	%rd10260, %rd10240, 40;
	and.b64  	%rd10261, %rd10260, 255;
	xor.b64  	%rd10262, %rd10261, %rd10259;
	mul.lo.s64 	%rd10263, %rd10262, 1099511628211;
	shr.u64 	%rd10264, %rd10240, 48;
	and.b64  	%rd10265, %rd10264, 255;
	xor.b64  	%rd10266, %rd10265, %rd10263;
	mul.lo.s64 	%rd10267, %rd10266, 1099511628211;
	shr.u64 	%rd10268, %rd10240, 56;
	xor.b64  	%rd10269, %rd10268, %rd10267;
	mul.lo.s64 	%rd38432, %rd10269, 1099511628211;
$L__BB24_1710:
	setp.eq.s64 	%p392, %rd1786, 0;
	mov.b64 	%rd38438, -3750763034362895579;
	mov.b64 	%rd38439, 0;
	@%p392 bra 	$L__BB24_1713;
	mov.b64 	%rd38438, -3750763034362895579;
	mov.b64 	%rd38436, 0;
$L__BB24_1712:
	shl.b64 	%rd10275, %rd38436, 3;
	add.s64 	%rd10276, %rd38335, %rd10275;
	ld.u64 	%rd10277, [%rd10276];
	and.b64  	%rd10278, %rd10277, 255;
	xor.b64  	%rd10279, %rd10278, %rd38438;
	mul.lo.s64 	%rd10280, %rd10279, 1099511628211;
	shr.u64 	%rd10281, %rd10277, 8;
	and.b64  	%rd10282, %rd10281, 255;
	xor.b64  	%rd10283, %rd10282, %rd10280;
	mul.lo.s64 	%rd10284, %rd10283, 1099511628211;
	shr.u64 	%rd10285, %rd10277, 16;
	and.b64  	%rd10286, %rd10285, 255;
	xor.b64  	%rd10287, %rd10286, %rd10284;
	mul.lo.s64 	%rd10288, %rd10287, 1099511628211;
	shr.u64 	%rd10289, %rd10277, 24;
	and.b64  	%rd10290, %rd10289, 255;
	xor.b64  	%rd10291, %rd10290, %rd10288;
	mul.lo.s64 	%rd10292, %rd10291, 1099511628211;
	shr.u64 	%rd10293, %rd10277, 32;
	and.b64  	%rd10294, %rd10293, 255;
	xor.b64  	%rd10295, %rd10294, %rd10292;
	mul.lo.s64 	%rd10296, %rd10295, 1099511628211;
	shr.u64 	%rd10297, %rd10277, 40;
	and.b64  	%rd10298, %rd10297, 255;
	xor.b64  	%rd10299, %rd10298, %rd10296;
	mul.lo.s64 	%rd10300, %rd10299, 1099511628211;
	shr.u64 	%rd10301, %rd10277, 48;
	and.b64  	%rd10302, %rd10301, 255;
	xor.b64  	%rd10303, %rd10302, %rd10300;
	mul.lo.s64 	%rd10304, %rd10303, 1099511628211;
	shr.u64 	%rd10305, %rd10277, 56;
	xor.b64  	%rd10306, %rd10305, %rd10304;
	mul.lo.s64 	%rd10307, %rd10306, 1099511628211;
	ld.u64 	%rd10308, [%rd10276+8];
	and.b64  	%rd10309, %rd10308, 255;
	xor.b64  	%rd10310, %rd10309, %rd10307;
	mul.lo.s64 	%rd10311, %rd10310, 1099511628211;
	shr.u64 	%rd10312, %rd10308, 8;
	and.b64  	%rd10313, %rd10312, 255;
	xor.b64  	%rd10314, %rd10313, %rd10311;
	mul.lo.s64 	%rd10315, %rd10314, 1099511628211;
	shr.u64 	%rd10316, %rd10308, 16;
	and.b64  	%rd10317, %rd10316, 255;
	xor.b64  	%rd10318, %rd10317, %rd10315;
	mul.lo.s64 	%rd10319, %rd10318, 1099511628211;
	shr.u64 	%rd10320, %rd10308, 24;
	and.b64  	%rd10321, %rd10320, 255;
	xor.b64  	%rd10322, %rd10321, %rd10319;
	mul.lo.s64 	%rd10323, %rd10322, 1099511628211;
	shr.u64 	%rd10324, %rd10308, 32;
	and.b64  	%rd10325, %rd10324, 255;
	xor.b64  	%rd10326, %rd10325, %rd10323;
	mul.lo.s64 	%rd10327, %rd10326, 1099511628211;
	shr.u64 	%rd10328, %rd10308, 40;
	and.b64  	%rd10329, %rd10328, 255;
	xor.b64  	%rd10330, %rd10329, %rd10327;
	mul.lo.s64 	%rd10331, %rd10330, 1099511628211;
	shr.u64 	%rd10332, %rd10308, 48;
	and.b64  	%rd10333, %rd10332, 255;
	xor.b64  	%rd10334, %rd10333, %rd10331;
	mul.lo.s64 	%rd10335, %rd10334, 1099511628211;
	shr.u64 	%rd10336, %rd10308, 56;
	xor.b64  	%rd10337, %rd10336, %rd10335;
	mul.lo.s64 	%rd38438, %rd10337, 1099511628211;
	add.s64 	%rd38436, %rd38436, 2;
	and.b64  	%rd38439, %rd3822, -2;
	setp.ne.s64 	%p393, %rd38436, %rd38439;
	@%p393 bra 	$L__BB24_1712;
$L__BB24_1713:
	setp.eq.s64 	%p394, %rd2169, 0;
	@%p394 bra 	$L__BB24_1715;
	shl.b64 	%rd10338, %rd38439, 3;
	add.s64 	%rd10339, %rd38335, %rd10338;
	ld.u64 	%rd10340, [%rd10339];
	and.b64  	%rd10341, %rd10340, 255;
	xor.b64  	%rd10342, %rd10341, %rd38438;
	mul.lo.s64 	%rd10343, %rd10342, 1099511628211;
	shr.u64 	%rd10344, %rd10340, 8;
	and.b64  	%rd10345, %rd10344, 255;
	xor.b64  	%rd10346, %rd10345, %rd10343;
	mul.lo.s64 	%rd10347, %rd10346, 1099511628211;
	shr.u64 	%rd10348, %rd10340, 16;
	and.b64  	%rd10349, %rd10348, 255;
	xor.b64  	%rd10350, %rd10349, %rd10347;
	mul.lo.s64 	%rd10351, %rd10350, 1099511628211;
	shr.u64 	%rd10352, %rd10340, 24;
	and.b64  	%rd10353, %rd10352, 255;
	xor.b64  	%rd10354, %rd10353, %rd10351;
	mul.lo.s64 	%rd10355, %rd10354, 1099511628211;
	shr.u64 	%rd10356, %rd10340, 32;
	and.b64  	%rd10357, %rd10356, 255;
	xor.b64  	%rd10358, %rd10357, %rd10355;
	mul.lo.s64 	%rd10359, %rd10358, 1099511628211;
	shr.u64 	%rd10360, %rd10340, 40;
	and.b64  	%rd10361, %rd10360, 255;
	xor.b64  	%rd10362, %rd10361, %rd10359;
	mul.lo.s64 	%rd10363, %rd10362, 1099511628211;
	shr.u64 	%rd10364, %rd10340, 48;
	and.b64  	%rd10365, %rd10364, 255;
	xor.b64  	%rd10366, %rd10365, %rd10363;
	mul.lo.s64 	%rd10367, %rd10366, 1099511628211;
	shr.u64 	%rd10368, %rd10340, 56;
	xor.b64  	%rd10369, %rd10368, %rd10367;
	mul.lo.s64 	%rd38438, %rd10369, 1099511628211;
$L__BB24_1715:
	setp.lt.u64 	%p395, %rd38432, %rd38438;
	mov.u64 	%rd38443, %rd38254;
	@%p395 bra 	$L__BB24_1716;
	bra.uni 	$L__BB24_1721;
$L__BB24_1716:
	mov.u64 	%rd38443, %rd38335;
	mov.u64 	%rd38335, %rd38254;
	bra.uni 	$L__BB24_1721;
$L__BB24_1717:
	setp.eq.s32 	%p396, %r118, 0;
	mov.u64 	%rd38443, %rd38254;
	@%p396 bra 	$L__BB24_1721;
	mov.b64 	%rd38442, 0;
$L__BB24_1719:
	shl.b64 	%rd10371, %rd38442, 3;
	add.s64 	%rd10372, %rd38254, %rd10371;
	ld.u64 	%rd10373, [%rd10372];
	add.s64 	%rd10374, %rd38335, %rd10371;
	ld.u64 	%rd10375, [%rd10374];
	setp.lt.u64 	%p397, %rd10373, %rd10375;
	@%p397 bra 	$L__BB24_1716;
	add.s64 	%rd38442, %rd38442, 1;
	setp.eq.s64 	%p398, %rd38442, %rd1785;
	mov.u64 	%rd38443, %rd38254;
	@%p398 bra 	$L__BB24_1721;
	bra.uni 	$L__BB24_1719;
$L__BB24_1721:
	setp.eq.s64 	%p399, %rd1786, 0;
	mov.b64 	%rd38447, -3750763034362895579;
	mov.b64 	%rd38448, 0;
	@%p399 bra 	$L__BB24_1724;
	mov.b64 	%rd38447, -3750763034362895579;
	mov.b64 	%rd38445, 0;
$L__BB24_1723:
	shl.b64 	%rd10381, %rd38445, 3;
	add.s64 	%rd10382, %rd38281, %rd10381;
	ld.u64 	%rd10383, [%rd10382];
	and.b64  	%rd10384, %rd10383, 255;
	xor.b64  	%rd10385, %rd10384, %rd38447;
	mul.lo.s64 	%rd10386, %rd10385, 1099511628211;
	shr.u64 	%rd10387, %rd10383, 8;
	and.b64  	%rd10388, %rd10387, 255;
	xor.b64  	%rd10389, %rd10388, %rd10386;
	mul.lo.s64 	%rd10390, %rd10389, 1099511628211;
	shr.u64 	%rd10391, %rd10383, 16;
	and.b64  	%rd10392, %rd10391, 255;
	xor.b64  	%rd10393, %rd10392, %rd10390;
	mul.lo.s64 	%rd10394, %rd10393, 1099511628211;
	shr.u64 	%rd10395, %rd10383, 24;
	and.b64  	%rd10396, %rd10395, 255;
	xor.b64  	%rd10397, %rd10396, %rd10394;
	mul.lo.s64 	%rd10398, %rd10397, 1099511628211;
	shr.u64 	%rd10399, %rd10383, 32;
	and.b64  	%rd10400, %rd10399, 255;
	xor.b64  	%rd10401, %rd10400, %rd10398;
	mul.lo.s64 	%rd10402, %rd10401, 1099511628211;
	shr.u64 	%rd10403, %rd10383, 40;
	and.b64  	%rd10404, %rd10403, 255;
	xor.b64  	%rd10405, %rd10404, %rd10402;
	mul.lo.s64 	%rd10406, %rd10405, 1099511628211;
	shr.u64 	%rd10407, %rd10383, 48;
	and.b64  	%rd10408, %rd10407, 255;
	xor.b64  	%rd10409, %rd10408, %rd10406;
	mul.lo.s64 	%rd10410, %rd10409, 1099511628211;
	shr.u64 	%rd10411, %rd10383, 56;
	xor.b64  	%rd10412, %rd10411, %rd10410;
	mul.lo.s64 	%rd10413, %rd10412, 1099511628211;
	ld.u64 	%rd10414, [%rd10382+8];
	and.b64  	%rd10415, %rd10414, 255;
	xor.b64  	%rd10416, %rd10415, %rd10413;
	mul.lo.s64 	%rd10417, %rd10416, 1099511628211;
	shr.u64 	%rd10418, %rd10414, 8;
	and.b64  	%rd10419, %rd10418, 255;
	xor.b64  	%rd10420, %rd10419, %rd10417;
	mul.lo.s64 	%rd10421, %rd10420, 1099511628211;
	shr.u64 	%rd10422, %rd10414, 16;
	and.b64  	%rd10423, %rd10422, 255;
	xor.b64  	%rd10424, %rd10423, %rd10421;
	mul.lo.s64 	%rd10425, %rd10424, 1099511628211;
	shr.u64 	%rd10426, %rd10414, 24;
	and.b64  	%rd10427, %rd10426, 255;
	xor.b64  	%rd10428, %rd10427, %rd10425;
	mul.lo.s64 	%rd10429, %rd10428, 1099511628211;
	shr.u64 	%rd10430, %rd10414, 32;
	and.b64  	%rd10431, %rd10430, 255;
	xor.b64  	%rd10432, %rd10431, %rd10429;
	mul.lo.s64 	%rd10433, %rd10432, 1099511628211;
	shr.u64 	%rd10434, %rd10414, 40;
	and.b64  	%rd10435, %rd10434, 255;
	xor.b64  	%rd10436, %rd10435, %rd10433;
	mul.lo.s64 	%rd10437, %rd10436, 1099511628211;
	shr.u64 	%rd10438, %rd10414, 48;
	and.b64  	%rd10439, %rd10438, 255;
	xor.b64  	%rd10440, %rd10439, %rd10437;
	mul.lo.s64 	%rd10441, %rd10440, 1099511628211;
	shr.u64 	%rd10442, %rd10414, 56;
	xor.b64  	%rd10443, %rd10442, %rd10441;
	mul.lo.s64 	%rd38447, %rd10443, 1099511628211;
	add.s64 	%rd38445, %rd38445, 2;
	and.b64  	%rd38448, %rd3822, -2;
	setp.ne.s64 	%p400, %rd38445, %rd38448;
	@%p400 bra 	$L__BB24_1723;
$L__BB24_1724:
	setp.eq.s64 	%p401, %rd2169, 0;
	@%p401 bra 	$L__BB24_1726;
	shl.b64 	%rd10444, %rd38448, 3;
	add.s64 	%rd10445, %rd38281, %rd10444;
	ld.u64 	%rd10446, [%rd10445];
	and.b64  	%rd10447, %rd10446, 255;
	xor.b64  	%rd10448, %rd10447, %rd38447;
	mul.lo.s64 	%rd10449, %rd10448, 1099511628211;
	shr.u64 	%rd10450, %rd10446, 8;
	and.b64  	%rd10451, %rd10450, 255;
	xor.b64  	%rd10452, %rd10451, %rd10449;
	mul.lo.s64 	%rd10453, %rd10452, 1099511628211;
	shr.u64 	%rd10454, %rd10446, 16;
	and.b64  	%rd10455, %rd10454, 255;
	xor.b64  	%rd10456, %rd10455, %rd10453;
	mul.lo.s64 	%rd10457, %rd10456, 1099511628211;
	shr.u64 	%rd10458, %rd10446, 24;
	and.b64  	%rd10459, %rd10458, 255;
	xor.b64  	%rd10460, %rd10459, %rd10457;
	mul.lo.s64 	%rd10461, %rd10460, 1099511628211;
	shr.u64 	%rd10462, %rd10446, 32;
	and.b64  	%rd10463, %rd10462, 255;
	xor.b64  	%rd10464, %rd10463, %rd10461;
	mul.lo.s64 	%rd10465, %rd10464, 1099511628211;
	shr.u64 	%rd10466, %rd10446, 40;
	and.b64  	%rd10467, %rd10466, 255;
	xor.b64  	%rd10468, %rd10467, %rd10465;
	mul.lo.s64 	%rd10469, %rd10468, 1099511628211;
	shr.u64 	%rd10470, %rd10446, 48;
	and.b64  	%rd10471, %rd10470, 255;
	xor.b64  	%rd10472, %rd10471, %rd10469;
	mul.lo.s64 	%rd10473, %rd10472, 1099511628211;
	shr.u64 	%rd10474, %rd10446, 56;
	xor.b64  	%rd10475, %rd10474, %rd10473;
	mul.lo.s64 	%rd38447, %rd10475, 1099511628211;
$L__BB24_1726:
	setp.eq.s64 	%p402, %rd1786, 0;
	mov.b64 	%rd38453, -3750763034362895579;
	mov.b64 	%rd38454, 0;
	@%p402 bra 	$L__BB24_1729;
	mov.b64 	%rd38453, -3750763034362895579;
	mov.b64 	%rd38451, 0;
$L__BB24_1728:
	shl.b64 	%rd10481, %rd38451, 3;
	add.s64 	%rd10482, %rd38362, %rd10481;
	ld.u64 	%rd10483, [%rd10482];
	and.b64  	%rd10484, %rd10483, 255;
	xor.b64  	%rd10485, %rd10484, %rd38453;
	mul.lo.s64 	%rd10486, %rd10485, 1099511628211;
	shr.u64 	%rd10487, %rd10483, 8;
	and.b64  	%rd10488, %rd10487, 255;
	xor.b64  	%rd10489, %rd10488, %rd10486;
	mul.lo.s64 	%rd10490, %rd10489, 1099511628211;
	shr.u64 	%rd10491, %rd10483, 16;
	and.b64  	%rd10492, %rd10491, 255;
	xor.b64  	%rd10493, %rd10492, %rd10490;
	mul.lo.s64 	%rd10494, %rd10493, 1099511628211;
	shr.u64 	%rd10495, %rd10483, 24;
	and.b64  	%rd10496, %rd10495, 255;
	xor.b64  	%rd10497, %rd10496, %rd10494;
	mul.lo.s64 	%rd10498, %rd10497, 1099511628211;
	shr.u64 	%rd10499, %rd10483, 32;
	and.b64  	%rd10500, %rd10499, 255;
	xor.b64  	%rd10501, %rd10500, %rd10498;
	mul.lo.s64 	%rd10502, %rd10501, 1099511628211;
	shr.u64 	%rd10503, %rd10483, 40;
	and.b64  	%rd10504, %rd10503, 255;
	xor.b64  	%rd10505, %rd10504, %rd10502;
	mul.lo.s64 	%rd10506, %rd10505, 1099511628211;
	shr.u64 	%rd10507, %rd10483, 48;
	and.b64  	%rd10508, %rd10507, 255;
	xor.b64  	%rd10509, %rd10508, %rd10506;
	mul.lo.s64 	%rd10510, %rd10509, 1099511628211;
	shr.u64 	%rd10511, %rd10483, 56;
	xor.b64  	%rd10512, %rd10511, %rd10510;
	mul.lo.s64 	%rd10513, %rd10512, 1099511628211;
	ld.u64 	%rd10514, [%rd10482+8];
	and.b64  	%rd10515, %rd10514, 255;
	xor.b64  	%rd10516, %rd10515, %rd10513;
	mul.lo.s64 	%rd10517, %rd10516, 1099511628211;
	shr.u64 	%rd10518, %rd10514, 8;
	and.b64  	%rd10519, %rd10518, 255;
	xor.b64  	%rd10520, %rd10519, %rd10517;
	mul.lo.s64 	%rd10521, %rd10520, 1099511628211;
	shr.u64 	%rd10522, %rd10514, 16;
	and.b64  	%rd10523, %rd10522, 255;
	xor.b64  	%rd10524, %rd10523, %rd10521;
	mul.lo.s64 	%rd10525, %rd10524, 1099511628211;
	shr.u64 	%rd10526, %rd10514, 24;
	and.b64  	%rd10527, %rd10526, 255;
	xor.b64  	%rd10528, %rd10527, %rd10525;
	mul.lo.s64 	%rd10529, %rd10528, 1099511628211;
	shr.u64 	%rd10530, %rd10514, 32;
	and.b64  	%rd10531, %rd10530, 255;
	xor.b64  	%rd10532, %rd10531, %rd10529;
	mul.lo.s64 	%rd10533, %rd10532, 1099511628211;
	shr.u64 	%rd10534, %rd10514, 40;
	and.b64  	%rd10535, %rd10534, 255;
	xor.b64  	%rd10536, %rd10535, %rd10533;
	mul.lo.s64 	%rd10537, %rd10536, 1099511628211;
	shr.u64 	%rd10538, %rd10514, 48;
	and.b64  	%rd10539, %rd10538, 255;
	xor.b64  	%rd10540, %rd10539, %rd10537;
	mul.lo.s64 	%rd10541, %rd10540, 1099511628211;
	shr.u64 	%rd10542, %rd10514, 56;
	xor.b64  	%rd10543, %rd10542, %rd10541;
	mul.lo.s64 	%rd38453, %rd10543, 1099511628211;
	add.s64 	%rd38451, %rd38451, 2;
	and.b64  	%rd38454, %rd3822, -2;
	setp.ne.s64 	%p403, %rd38451, %rd38454;
	@%p403 bra 	$L__BB24_1728;
$L__BB24_1729:
	setp.eq.s64 	%p404, %rd2169, 0;
	@%p404 bra 	$L__BB24_1731;
	shl.b64 	%rd10544, %rd38454, 3;
	add.s64 	%rd10545, %rd38362, %rd10544;
	ld.u64 	%rd10546, [%rd10545];
	and.b64  	%rd10547, %rd10546, 255;
	xor.b64  	%rd10548, %rd10547, %rd38453;
	mul.lo.s64 	%rd10549, %rd10548, 1099511628211;
	shr.u64 	%rd10550, %rd10546, 8;
	and.b64  	%rd10551, %rd10550, 255;
	xor.b64  	%rd10552, %rd10551, %rd10549;
	mul.lo.s64 	%rd10553, %rd10552, 1099511628211;
	shr.u64 	%rd10554, %rd10546, 16;
	and.b64  	%rd10555, %rd10554, 255;
	xor.b64  	%rd10556, %rd10555, %rd10553;
	mul.lo.s64 	%rd10557, %rd10556, 1099511628211;
	shr.u64 	%rd10558, %rd10546, 24;
	and.b64  	%rd10559, %rd10558, 255;
	xor.b64  	%rd10560, %rd10559, %rd10557;
	mul.lo.s64 	%rd10561, %rd10560, 1099511628211;
	shr.u64 	%rd10562, %rd10546, 32;
	and.b64  	%rd10563, %rd10562, 255;
	xor.b64  	%rd10564, %rd10563, %rd10561;
	mul.lo.s64 	%rd10565, %rd10564, 1099511628211;
	shr.u64 	%rd10566, %rd10546, 40;
	and.b64  	%rd10567, %rd10566, 255;
	xor.b64  	%rd10568, %rd10567, %rd10565;
	mul.lo.s64 	%rd10569, %rd10568, 1099511628211;
	shr.u64 	%rd10570, %rd10546, 48;
	and.b64  	%rd10571, %rd10570, 255;
	xor.b64  	%rd10572, %rd10571, %rd10569;
	mul.lo.s64 	%rd10573, %rd10572, 1099511628211;
	shr.u64 	%rd10574, %rd10546, 56;
	xor.b64  	%rd10575, %rd10574, %rd10573;
	mul.lo.s64 	%rd38453, %rd10575, 1099511628211;
$L__BB24_1731:
	setp.eq.s64 	%p405, %rd38447, %rd38453;
	@%p405 bra 	$L__BB24_1744;
	setp.eq.s64 	%p406, %rd1786, 0;
	mov.b64 	%rd38459, -3750763034362895579;
	mov.b64 	%rd38460, 0;
	@%p406 bra 	$L__BB24_1735;
	mov.b64 	%rd38459, -3750763034362895579;
	mov.b64 	%rd38457, 0;
	and.b64  	%rd38460, %rd3822, -2;
$L__BB24_1734:
	shl.b64 	%rd10581, %rd38457, 3;
	add.s64 	%rd10582, %rd38281, %rd10581;
	ld.u64 	%rd10583, [%rd10582];
	and.b64  	%rd10584, %rd10583, 255;
	xor.b64  	%rd10585, %rd10584, %rd38459;
	mul.lo.s64 	%rd10586, %rd10585, 1099511628211;
	shr.u64 	%rd10587, %rd10583, 8;
	and.b64  	%rd10588, %rd10587, 255;
	xor.b64  	%rd10589, %rd10588, %rd10586;
	mul.lo.s64 	%rd10590, %rd10589, 1099511628211;
	shr.u64 	%rd10591, %rd10583, 16;
	and.b64  	%rd10592, %rd10591, 255;
	xor.b64  	%rd10593, %rd10592, %rd10590;
	mul.lo.s64 	%rd10594, %rd10593, 1099511628211;
	shr.u64 	%rd10595, %rd10583, 24;
	and.b64  	%rd10596, %rd10595, 255;
	xor.b64  	%rd10597, %rd10596, %rd10594;
	mul.lo.s64 	%rd10598, %rd10597, 1099511628211;
	shr.u64 	%rd10599, %rd10583, 32;
	and.b64  	%rd10600, %rd10599, 255;
	xor.b64  	%rd10601, %rd10600, %rd10598;
	mul.lo.s64 	%rd10602, %rd10601, 1099511628211;
	shr.u64 	%rd10603, %rd10583, 40;
	and.b64  	%rd10604, %rd10603, 255;
	xor.b64  	%rd10605, %rd10604, %rd10602;
	mul.lo.s64 	%rd10606, %rd10605, 1099511628211;
	shr.u64 	%rd10607, %rd10583, 48;
	and.b64  	%rd10608, %rd10607, 255;
	xor.b64  	%rd10609, %rd10608, %rd10606;
	mul.lo.s64 	%rd10610, %rd10609, 1099511628211;
	shr.u64 	%rd10611, %rd10583, 56;
	xor.b64  	%rd10612, %rd10611, %rd10610;
	mul.lo.s64 	%rd10613, %rd10612, 1099511628211;
	ld.u64 	%rd10614, [%rd10582+8];
	and.b64  	%rd10615, %rd10614, 255;
	xor.b64  	%rd10616, %rd10615, %rd10613;
	mul.lo.s64 	%rd10617, %rd10616, 1099511628211;
	shr.u64 	%rd10618, %rd10614, 8;
	and.b64  	%rd10619, %rd10618, 255;
	xor.b64  	%rd10620, %rd10619, %rd10617;
	mul.lo.s64 	%rd10621, %rd10620, 1099511628211;
	shr.u64 	%rd10622, %rd10614, 16;
	and.b64  	%rd10623, %rd10622, 255;
	xor.b64  	%rd10624, %rd10623, %rd10621;
	mul.lo.s64 	%rd10625, %rd10624, 1099511628211;
	shr.u64 	%rd10626, %rd10614, 24;
	and.b64  	%rd10627, %rd10626, 255;
	xor.b64  	%rd10628, %rd10627, %rd10625;
	mul.lo.s64 	%rd10629, %rd10628, 1099511628211;
	shr.u64 	%rd10630, %rd10614, 32;
	and.b64  	%rd10631, %rd10630, 255;
	xor.b64  	%rd10632, %rd10631, %rd10629;
	mul.lo.s64 	%rd10633, %rd10632, 1099511628211;
	shr.u64 	%rd10634, %rd10614, 40;
	and.b64  	%rd10635, %rd10634, 255;
	xor.b64  	%rd10636, %rd10635, %rd10633;
	mul.lo.s64 	%rd10637, %rd10636, 1099511628211;
	shr.u64 	%rd10638, %rd10614, 48;
	and.b64  	%rd10639, %rd10638, 255;
	xor.b64  	%rd10640, %rd10639, %rd10637;
	mul.lo.s64 	%rd10641, %rd10640, 1099511628211;
	shr.u64 	%rd10642, %rd10614, 56;
	xor.b64  	%rd10643, %rd10642, %rd10641;
	mul.lo.s64 	%rd38459, %rd10643, 1099511628211;
	add.s64 	%rd38457, %rd38457, 2;
	setp.ne.s64 	%p407, %rd38457, %rd38460;
	@%p407 bra 	$L__BB24_1734;
$L__BB24_1735:
	setp.eq.s64 	%p408, %rd2169, 0;
	@%p408 bra 	$L__BB24_1737;
	shl.b64 	%rd10644, %rd38460, 3;
	add.s64 	%rd10645, %rd38281, %rd10644;
	ld.u64 	%rd10646, [%rd10645];
	and.b64  	%rd10647, %rd10646, 255;
	xor.b64  	%rd10648, %rd10647, %rd38459;
	mul.lo.s64 	%rd10649, %rd10648, 1099511628211;
	shr.u64 	%rd10650, %rd10646, 8;
	and.b64  	%rd10651, %rd10650, 255;
	xor.b64  	%rd10652, %rd10651, %rd10649;
	mul.lo.s64 	%rd10653, %rd10652, 1099511628211;
	shr.u64 	%rd10654, %rd10646, 16;
	and.b64  	%rd10655, %rd10654, 255;
	xor.b64  	%rd10656, %rd10655, %rd10653;
	mul.lo.s64 	%rd10657, %rd10656, 1099511628211;
	shr.u64 	%rd10658, %rd10646, 24;
	and.b64  	%rd10659, %rd10658, 255;
	xor.b64  	%rd10660, %rd10659, %rd10657;
	mul.lo.s64 	%rd10661, %rd10660, 1099511628211;
	shr.u64 	%rd10662, %rd10646, 32;
	and.b64  	%rd10663, %rd10662, 255;
	xor.b64  	%rd10664, %rd10663, %rd10661;
	mul.lo.s64 	%rd10665, %rd10664, 1099511628211;
	shr.u64 	%rd10666, %rd10646, 40;
	and.b64  	%rd10667, %rd10666, 255;
	xor.b64  	%rd10668, %rd10667, %rd10665;
	mul.lo.s64 	%rd10669, %rd10668, 1099511628211;
	shr.u64 	%rd10670, %rd10646, 48;
	and.b64  	%rd10671, %rd10670, 255;
	xor.b64  	%rd10672, %rd10671, %rd10669;
	mul.lo.s64 	%rd10673, %rd10672, 1099511628211;
	shr.u64 	%rd10674, %rd10646, 56;
	xor.b64  	%rd10675, %rd10674, %rd10673;
	mul.lo.s64 	%rd38459, %rd10675, 1099511628211;
$L__BB24_1737:
	setp.eq.s64 	%p409, %rd1786, 0;
	mov.b64 	%rd38465, -3750763034362895579;
	mov.b64 	%rd38466, 0;
	@%p409 bra 	$L__BB24_1740;
	mov.b64 	%rd38465, -3750763034362895579;
	mov.b64 	%rd38463, 0;
$L__BB24_1739:
	shl.b64 	%rd10681, %rd38463, 3;
	add.s64 	%rd10682, %rd38362, %rd10681;
	ld.u64 	%rd10683, [%rd10682];
	and.b64  	%rd10684, %rd10683, 255;
	xor.b64  	%rd10685, %rd10684, %rd38465;
	mul.lo.s64 	%rd10686, %rd10685, 1099511628211;
	shr.u64 	%rd10687, %rd10683, 8;
	and.b64  	%rd10688, %rd10687, 255;
	xor.b64  	%rd10689, %rd10688, %rd10686;
	mul.lo.s64 	%rd10690, %rd10689, 1099511628211;
	shr.u64 	%rd10691, %rd10683, 16;
	and.b64  	%rd10692, %rd10691, 255;
	xor.b64  	%rd10693, %rd10692, %rd10690;
	mul.lo.s64 	%rd10694, %rd10693, 1099511628211;
	shr.u64 	%rd10695, %rd10683, 24;
	and.b64  	%rd10696, %rd10695, 255;
	xor.b64  	%rd10697, %rd10696, %rd10694;
	mul.lo.s64 	%rd10698, %rd10697, 1099511628211;
	shr.u64 	%rd10699, %rd10683, 32;
	and.b64  	%rd10700, %rd10699, 255;
	xor.b64  	%rd10701, %rd10700, %rd10698;
	mul.lo.s64 	%rd10702, %rd10701, 1099511628211;
	shr.u64 	%rd10703, %rd10683, 40;
	and.b64  	%rd10704, %rd10703, 255;
	xor.b64  	%rd10705, %rd10704, %rd10702;
	mul.lo.s64 	%rd10706, %rd10705, 1099511628211;
	shr.u64 	%rd10707, %rd10683, 48;
	and.b64  	%rd10708, %rd10707, 255;
	xor.b64  	%rd10709, %rd10708, %rd10706;
	mul.lo.s64 	%rd10710, %rd10709, 1099511628211;
	shr.u64 	%rd10711, %rd10683, 56;
	xor.b64  	%rd10712, %rd10711, %rd10710;
	mul.lo.s64 	%rd10713, %rd10712, 1099511628211;
	ld.u64 	%rd10714, [%rd10682+8];
	and.b64  	%rd10715, %rd10714, 255;
	xor.b64  	%rd10716, %rd10715, %rd10713;
	mul.lo.s64 	%rd10717, %rd10716, 1099511628211;
	shr.u64 	%rd10718, %rd10714, 8;
	and.b64  	%rd10719, %rd10718, 255;
	xor.b64  	%rd10720, %rd10719, %rd10717;
	mul.lo.s64 	%rd10721, %rd10720, 1099511628211;
	shr.u64 	%rd10722, %rd10714, 16;
	and.b64  	%rd10723, %rd10722, 255;
	xor.b64  	%rd10724, %rd10723, %rd10721;
	mul.lo.s64 	%rd10725, %rd10724, 1099511628211;
	shr.u64 	%rd10726, %rd10714, 24;
	and.b64  	%rd10727, %rd10726, 255;
	xor.b64  	%rd10728, %rd10727, %rd10725;
	mul.lo.s64 	%rd10729, %rd10728, 1099511628211;
	shr.u64 	%rd10730, %rd10714, 32;
	and.b64  	%rd10731, %rd10730, 255;
	xor.b64  	%rd10732, %rd10731, %rd10729;
	mul.lo.s64 	%rd10733, %rd10732, 1099511628211;
	shr.u64 	%rd10734, %rd10714, 40;
	and.b64  	%rd10735, %rd10734, 255;
	xor.b64  	%rd10736, %rd10735, %rd10733;
	mul.lo.s64 	%rd10737, %rd10736, 1099511628211;
	shr.u64 	%rd10738, %rd10714, 48;
	and.b64  	%rd10739, %rd10738, 255;
	xor.b64  	%rd10740, %rd10739, %rd10737;
	mul.lo.s64 	%rd10741, %rd10740, 1099511628211;
	shr.u64 	%rd10742, %rd10714, 56;
	xor.b64  	%rd10743, %rd10742, %rd10741;
	mul.lo.s64 	%rd38465, %rd10743, 1099511628211;
	add.s64 	%rd38463, %rd38463, 2;
	and.b64  	%rd38466, %rd3822, -2;
	setp.ne.s64 	%p410, %rd38463, %rd38466;
	@%p410 bra 	$L__BB24_1739;
$L__BB24_1740:
	setp.eq.s64 	%p411, %rd2169, 0;
	@%p411 bra 	$L__BB24_1742;
	shl.b64 	%rd10744, %rd38466, 3;
	add.s64 	%rd10745, %rd38362, %rd10744;
	ld.u64 	%rd10746, [%rd10745];
	and.b64  	%rd10747, %rd10746, 255;
	xor.b64  	%rd10748, %rd10747, %rd38465;
	mul.lo.s64 	%rd10749, %rd10748, 1099511628211;
	shr.u64 	%rd10750, %rd10746, 8;
	and.b64  	%rd10751, %rd10750, 255;
	xor.b64  	%rd10752, %rd10751, %rd10749;
	mul.lo.s64 	%rd10753, %rd10752, 1099511628211;
	shr.u64 	%rd10754, %rd10746, 16;
	and.b64  	%rd10755, %rd10754, 255;
	xor.b64  	%rd10756, %rd10755, %rd10753;
	mul.lo.s64 	%rd10757, %rd10756, 1099511628211;
	shr.u64 	%rd10758, %rd10746, 24;
	and.b64  	%rd10759, %rd10758, 255;
	xor.b64  	%rd10760, %rd10759, %rd10757;
	mul.lo.s64 	%rd10761, %rd10760, 1099511628211;
	shr.u64 	%rd10762, %rd10746, 32;
	and.b64  	%rd10763, %rd10762, 255;
	xor.b64  	%rd10764, %rd10763, %rd10761;
	mul.lo.s64 	%rd10765, %rd10764, 1099511628211;
	shr.u64 	%rd10766, %rd10746, 40;
	and.b64  	%rd10767, %rd10766, 255;
	xor.b64  	%rd10768, %rd10767, %rd10765;
	mul.lo.s64 	%rd10769, %rd10768, 1099511628211;
	shr.u64 	%rd10770, %rd10746, 48;
	and.b64  	%rd10771, %rd10770, 255;
	xor.b64  	%rd10772, %rd10771, %rd10769;
	mul.lo.s64 	%rd10773, %rd10772, 1099511628211;
	shr.u64 	%rd10774, %rd10746, 56;
	xor.b64  	%rd10775, %rd10774, %rd10773;
	mul.lo.s64 	%rd38465, %rd10775, 1099511628211;
$L__BB24_1742:
	setp.lt.u64 	%p412, %rd38459, %rd38465;
	mov.u64 	%rd38470, %rd38281;
	@%p412 bra 	$L__BB24_1743;
	bra.uni 	$L__BB24_1748;
$L__BB24_1743:
	mov.u64 	%rd38470, %rd38362;
	mov.u64 	%rd38362, %rd38281;
	bra.uni 	$L__BB24_1748;
$L__BB24_1744:
	setp.eq.s32 	%p413, %r118, 0;
	mov.u64 	%rd38470, %rd38281;
	@%p413 bra 	$L__BB24_1748;
	mov.b64 	%rd38469, 0;
$L__BB24_1746:
	shl.b64 	%rd10777, %rd38469, 3;
	add.s64 	%rd10778, %rd38281, %rd10777;
	ld.u64 	%rd10779, [%rd10778];
	add.s64 	%rd10780, %rd38362, %rd10777;
	ld.u64 	%rd10781, [%rd10780];
	setp.lt.u64 	%p414, %rd10779, %rd10781;
	@%p414 bra 	$L__BB24_1743;
	add.s64 	%rd38469, %rd38469, 1;
	setp.eq.s64 	%p415, %rd38469, %rd1785;
	mov.u64 	%rd38470, %rd38281;
	@%p415 bra 	$L__BB24_1748;
	bra.uni 	$L__BB24_1746;
$L__BB24_1748:
	setp.eq.s64 	%p416, %rd1786, 0;
	mov.b64 	%rd38474, -3750763034362895579;
	mov.b64 	%rd38475, 0;
	@%p416 bra 	$L__BB24_1751;
	mov.b64 	%rd38474, -3750763034362895579;
	mov.b64 	%rd38472, 0;
$L__BB24_1750:
	shl.b64 	%rd10787, %rd38472, 3;
	add.s64 	%rd10788, %rd38308, %rd10787;
	ld.u64 	%rd10789, [%rd10788];
	and.b64  	%rd10790, %rd10789, 255;
	xor.b64  	%rd10791, %rd10790, %rd38474;
	mul.lo.s64 	%rd10792, %rd10791, 1099511628211;
	shr.u64 	%rd10793, %rd10789, 8;
	and.b64  	%rd10794, %rd10793, 255;
	xor.b64  	%rd10795, %rd10794, %rd10792;
	mul.lo.s64 	%rd10796, %rd10795, 1099511628211;
	shr.u64 	%rd10797, %rd10789, 16;
	and.b64  	%rd10798, %rd10797, 255;
	xor.b64  	%rd10799, %rd10798, %rd10796;
	mul.lo.s64 	%rd10800, %rd10799, 1099511628211;
	shr.u64 	%rd10801, %rd10789, 24;
	and.b64  	%rd10802, %rd10801, 255;
	xor.b64  	%rd10803, %rd10802, %rd10800;
	mul.lo.s64 	%rd10804, %rd10803, 1099511628211;
	shr.u64 	%rd10805, %rd10789, 32;
	and.b64  	%rd10806, %rd10805, 255;
	xor.b64  	%rd10807, %rd10806, %rd10804;
	mul.lo.s64 	%rd10808, %rd10807, 1099511628211;
	shr.u64 	%rd10809, %rd10789, 40;
	and.b64  	%rd10810, %rd10809, 255;
	xor.b64  	%rd10811, %rd10810, %rd10808;
	mul.lo.s64 	%rd10812, %rd10811, 1099511628211;
	shr.u64 	%rd10813, %rd10789, 48;
	and.b64  	%rd10814, %rd10813, 255;
	xor.b64  	%rd10815, %rd10814, %rd10812;
	mul.lo.s64 	%rd10816, %rd10815, 1099511628211;
	shr.u64 	%rd10817, %rd10789, 56;
	xor.b64  	%rd10818, %rd10817, %rd10816;
	mul.lo.s64 	%rd10819, %rd10818, 1099511628211;
	ld.u64 	%rd10820, [%rd10788+8];
	and.b64  	%rd10821, %rd10820, 255;
	xor.b64  	%rd10822, %rd10821, %rd10819;
	mul.lo.s64 	%rd10823, %rd10822, 1099511628211;
	shr.u64 	%rd10824, %rd10820, 8;
	and.b64  	%rd10825, %rd10824, 255;
	xor.b64  	%rd10826, %rd10825, %rd10823;
	mul.lo.s64 	%rd10827, %rd10826, 1099511628211;
	shr.u64 	%rd10828, %rd10820, 16;
	and.b64  	%rd10829, %rd10828, 255;
	xor.b64  	%rd10830, %rd10829, %rd10827;
	mul.lo.s64 	%rd10831, %rd10830, 1099511628211;
	shr.u64 	%rd10832, %rd10820, 24;
	and.b64  	%rd10833, %rd10832, 255;
	xor.b64  	%rd10834, %rd10833, %rd10831;
	mul.lo.s64 	%rd10835, %rd10834, 1099511628211;
	shr.u64 	%rd10836, %rd10820, 32;
	and.b64  	%rd10837, %rd10836, 255;
	xor.b64  	%rd10838, %rd10837, %rd10835;
	mul.lo.s64 	%rd10839, %rd10838, 1099511628211;
	shr.u64 	%rd10840, %rd10820, 40;
	and.b64  	%rd10841, %rd10840, 255;
	xor.b64  	%rd10842, %rd10841, %rd10839;
	mul.lo.s64 	%rd10843, %rd10842, 1099511628211;
	shr.u64 	%rd10844, %rd10820, 48;
	and.b64  	%rd10845, %rd10844, 255;
	xor.b64  	%rd10846, %rd10845, %rd10843;
	mul.lo.s64 	%rd10847, %rd10846, 1099511628211;
	shr.u64 	%rd10848, %rd10820, 56;
	xor.b64  	%rd10849, %rd10848, %rd10847;
	mul.lo.s64 	%rd38474, %rd10849, 1099511628211;
	add.s64 	%rd38472, %rd38472, 2;
	and.b64  	%rd38475, %rd3822, -2;
	setp.ne.s64 	%p417, %rd38472, %rd38475;
	@%p417 bra 	$L__BB24_1750;
$L__BB24_1751:
	setp.eq.s64 	%p418, %rd2169, 0;
	@%p418 bra 	$L__BB24_1753;
	shl.b64 	%rd10850, %rd38475, 3;
	add.s64 	%rd10851, %rd38308, %rd10850;
	ld.u64 	%rd10852, [%rd10851];
	and.b64  	%rd10853, %rd10852, 255;
	xor.b64  	%rd10854, %rd10853, %rd38474;
	mul.lo.s64 	%rd10855, %rd10854, 1099511628211;
	shr.u64 	%rd10856, %rd10852, 8;
	and.b64  	%rd10857, %rd10856, 255;
	xor.b64  	%rd10858, %rd10857, %rd10855;
	mul.lo.s64 	%rd10859, %rd10858, 1099511628211;
	shr.u64 	%rd10860, %rd10852, 16;
	and.b64  	%rd10861, %rd10860, 255;
	xor.b64  	%rd10862, %rd10861, %rd10859;
	mul.lo.s64 	%rd10863, %rd10862, 1099511628211;
	shr.u64 	%rd10864, %rd10852, 24;
	and.b64  	%rd10865, %rd10864, 255;
	xor.b64  	%rd10866, %rd10865, %rd10863;
	mul.lo.s64 	%rd10867, %rd10866, 1099511628211;
	shr.u64 	%rd10868, %rd10852, 32;
	and.b64  	%rd10869, %rd10868, 255;
	xor.b64  	%rd10870, %rd10869, %rd10867;
	mul.lo.s64 	%rd10871, %rd10870, 1099511628211;
	shr.u64 	%rd10872, %rd10852, 40;
	and.b64  	%rd10873, %rd10872, 255;
	xor.b64  	%rd10874, %rd10873, %rd10871;
	mul.lo.s64 	%rd10875, %rd10874, 1099511628211;
	shr.u64 	%rd10876, %rd10852, 48;
	and.b64  	%rd10877, %rd10876, 255;
	xor.b64  	%rd10878, %rd10877, %rd10875;
	mul.lo.s64 	%rd10879, %rd10878, 1099511628211;
	shr.u64 	%rd10880, %rd10852, 56;
	xor.b64  	%rd10881, %rd10880, %rd10879;
	mul.lo.s64 	%rd38474, %rd10881, 1099511628211;
$L__BB24_1753:
	setp.eq.s64 	%p419, %rd1786, 0;
	mov.b64 	%rd38480, -3750763034362895579;
	mov.b64 	%rd38481, 0;
	@%p419 bra 	$L__BB24_1756;
	mov.b64 	%rd38480, -3750763034362895579;
	mov.b64 	%rd38478, 0;
$L__BB24_1755:
	shl.b64 	%rd10887, %rd38478, 3;
	add.s64 	%rd10888, %rd38389, %rd10887;
	ld.u64 	%rd10889, [%rd10888];
	and.b64  	%rd10890, %rd10889, 255;
	xor.b64  	%rd10891, %rd10890, %rd38480;
	mul.lo.s64 	%rd10892, %rd10891, 1099511628211;
	shr.u64 	%rd10893, %rd10889, 8;
	and.b64  	%rd10894, %rd10893, 255;
	xor.b64  	%rd10895, %rd10894, %rd10892;
	mul.lo.s64 	%rd10896, %rd10895, 1099511628211;
	shr.u64 	%rd10897, %rd10889, 16;
	and.b64  	%rd10898, %rd10897, 255;
	xor.b64  	%rd10899, %rd10898, %rd10896;
	mul.lo.s64 	%rd10900, %rd10899, 1099511628211;
	shr.u64 	%rd10901, %rd10889, 24;
	and.b64  	%rd10902, %rd10901, 255;
	xor.b64  	%rd10903, %rd10902, %rd10900;
	mul.lo.s64 	%rd10904, %rd10903, 1099511628211;
	shr.u64 	%rd10905, %rd10889, 32;
	and.b64  	%rd10906, %rd10905, 255;
	xor.b64  	%rd10907, %rd10906, %rd10904;
	mul.lo.s64 	%rd10908, %rd10907, 1099511628211;
	shr.u64 	%rd10909, %rd10889, 40;
	and.b64  	%rd10910, %rd10909, 255;
	xor.b64  	%rd10911, %rd10910, %rd10908;
	mul.lo.s64 	%rd10912, %rd10911, 1099511628211;
	shr.u64 	%rd10913, %rd10889, 48;
	and.b64  	%rd10914, %rd10913, 255;
	xor.b64  	%rd10915, %rd10914, %rd10912;
	mul.lo.s64 	%rd10916, %rd10915, 1099511628211;
	shr.u64 	%rd10917, %rd10889, 56;
	xor.b64  	%rd10918, %rd10917, %rd10916;
	mul.lo.s64 	%rd10919, %rd10918, 1099511628211;
	ld.u64 	%rd10920, [%rd10888+8];
	and.b64  	%rd10921, %rd10920, 255;
	xor.b64  	%rd10922, %rd10921, %rd10919;
	mul.lo.s64 	%rd10923, %rd10922, 1099511628211;
	shr.u64 	%rd10924, %rd10920, 8;
	and.b64  	%rd10925, %rd10924, 255;
	xor.b64  	%rd10926, %rd10925, %rd10923;
	mul.lo.s64 	%rd10927, %rd10926, 1099511628211;
	shr.u64 	%rd10928, %rd10920, 16;
	and.b64  	%rd10929, %rd10928, 255;
	xor.b64  	%rd10930, %rd10929, %rd10927;
	mul.lo.s64 	%rd10931, %rd10930, 1099511628211;
	shr.u64 	%rd10932, %rd10920, 24;
	and.b64  	%rd10933, %rd10932, 255;
	xor.b64  	%rd10934, %rd10933, %rd10931;
	mul.lo.s64 	%rd10935, %rd10934, 1099511628211;
	shr.u64 	%rd10936, %rd10920, 32;
	and.b64  	%rd10937, %rd10936, 255;
	xor.b64  	%rd10938, %rd10937, %rd10935;
	mul.lo.s64 	%rd10939, %rd10938, 1099511628211;
	shr.u64 	%rd10940, %rd10920, 40;
	and.b64  	%rd10941, %rd10940, 255;
	xor.b64  	%rd10942, %rd10941, %rd10939;
	mul.lo.s64 	%rd10943, %rd10942, 1099511628211;
	shr.u64 	%rd10944, %rd10920, 48;
	and.b64  	%rd10945, %rd10944, 255;
	xor.b64  	%rd10946, %rd10945, %rd10943;
	mul.lo.s64 	%rd10947, %rd10946, 1099511628211;
	shr.u64 	%rd10948, %rd10920, 56;
	xor.b64  	%rd10949, %rd10948, %rd10947;
	mul.lo.s64 	%rd38480, %rd10949, 1099511628211;
	add.s64 	%rd38478, %rd38478, 2;
	and.b64  	%rd38481, %rd3822, -2;
	setp.ne.s64 	%p420, %rd38478, %rd38481;
	@%p420 bra 	$L__BB24_1755;
$L__BB24_1756:
	setp.eq.s64 	%p421, %rd2169, 0;
	@%p421 bra 	$L__BB24_1758;
	shl.b64 	%rd10950, %rd38481, 3;
	add.s64 	%rd10951, %rd38389, %rd10950;
	ld.u64 	%rd10952, [%rd10951];
	and.b64  	%rd10953, %rd10952, 255;
	xor.b64  	%rd10954, %rd10953, %rd38480;
	mul.lo.s64 	%rd10955, %rd10954, 1099511628211;
	shr.u64 	%rd10956, %rd10952, 8;
	and.b64  	%rd10957, %rd10956, 255;
	xor.b64  	%rd10958, %rd10957, %rd10955;
	mul.lo.s64 	%rd10959, %rd10958, 1099511628211;
	shr.u64 	%rd10960, %rd10952, 16;
	and.b64  	%rd10961, %rd10960, 255;
	xor.b64  	%rd10962, %rd10961, %rd10959;
	mul.lo.s64 	%rd10963, %rd10962, 1099511628211;
	shr.u64 	%rd10964, %rd10952, 24;
	and.b64  	%rd10965, %rd10964, 255;
	xor.b64  	%rd10966, %rd10965, %rd10963;
	mul.lo.s64 	%rd10967, %rd10966, 1099511628211;
	shr.u64 	%rd10968, %rd10952, 32;
	and.b64  	%rd10969, %rd10968, 255;
	xor.b64  	%rd10970, %rd10969, %rd10967;
	mul.lo.s64 	%rd10971, %rd10970, 1099511628211;
	shr.u64 	%rd10972, %rd10952, 40;
	and.b64  	%rd10973, %rd10972, 255;
	xor.b64  	%rd10974, %rd10973, %rd10971;
	mul.lo.s64 	%rd10975, %rd10974, 1099511628211;
	shr.u64 	%rd10976, %rd10952, 48;
	and.b64  	%rd10977, %rd10976, 255;
	xor.b64  	%rd10978, %rd10977, %rd10975;
	mul.lo.s64 	%rd10979, %rd10978, 1099511628211;
	shr.u64 	%rd10980, %rd10952, 56;
	xor.b64  	%rd10981, %rd10980, %rd10979;
	mul.lo.s64 	%rd38480, %rd10981, 1099511628211;
$L__BB24_1758:
	setp.eq.s64 	%p422, %rd38474, %rd38480;
	@%p422 bra 	$L__BB24_1771;
	setp.eq.s64 	%p423, %rd1786, 0;
	mov.b64 	%rd38486, -3750763034362895579;
	mov.b64 	%rd38487, 0;
	@%p423 bra 	$L__BB24_1762;
	mov.b64 	%rd38486, -3750763034362895579;
	mov.b64 	%rd38484, 0;
	and.b64  	%rd38487, %rd3822, -2;
$L__BB24_1761:
	shl.b64 	%rd10987, %rd38484, 3;
	add.s64 	%rd10988, %rd38308, %rd10987;
	ld.u64 	%rd10989, [%rd10988];
	and.b64  	%rd10990, %rd10989, 255;
	xor.b64  	%rd10991, %rd10990, %rd38486;
	mul.lo.s64 	%rd10992, %rd10991, 1099511628211;
	shr.u64 	%rd10993, %rd10989, 8;
	and.b64  	%rd10994, %rd10993, 255;
	xor.b64  	%rd10995, %rd10994, %rd10992;
	mul.lo.s64 	%rd10996, %rd10995, 1099511628211;
	shr.u64 	%rd10997, %rd10989, 16;
	and.b64  	%rd10998, %rd10997, 255;
	xor.b64  	%rd10999, %rd10998, %rd10996;
	mul.lo.s64 	%rd11000, %rd10999, 1099511628211;
	shr.u64 	%rd11001, %rd10989, 24;
	and.b64  	%rd11002, %rd11001, 255;
	xor.b64  	%rd11003, %rd11002, %rd11000;
	mul.lo.s64 	%rd11004, %rd11003, 1099511628211;
	shr.u64 	%rd11005, %rd10989, 32;
	and.b64  	%rd11006, %rd11005, 255;
	xor.b64  	%rd11007, %rd11006, %rd11004;
	mul.lo.s64 	%rd11008, %rd11007, 1099511628211;
	shr.u64 	%rd11009, %rd10989, 40;
	and.b64  	%rd11010, %rd11009, 255;
	xor.b64  	%rd11011, %rd11010, %rd11008;
	mul.lo.s64 	%rd11012, %rd11011, 1099511628211;
	shr.u64 	%rd11013, %rd10989, 48;
	and.b64  	%rd11014, %rd11013, 255;
	xor.b64  	%rd11015, %rd11014, %rd11012;
	mul.lo.s64 	%rd11016, %rd11015, 1099511628211;
	shr.u64 	%rd11017, %rd10989, 56;
	xor.b64  	%rd11018, %rd11017, %rd11016;
	mul.lo.s64 	%rd11019, %rd11018, 1099511628211;
	ld.u64 	%rd11020, [%rd10988+8];
	and.b64  	%rd11021, %rd11020, 255;
	xor.b64  	%rd11022, %rd11021, %rd11019;
	mul.lo.s64 	%rd11023, %rd11022, 1099511628211;
	shr.u64 	%rd11024, %rd11020, 8;
	and.b64  	%rd11025, %rd11024, 255;
	xor.b64  	%rd11026, %rd11025, %rd11023;
	mul.lo.s64 	%rd11027, %rd11026, 1099511628211;
	shr.u64 	%rd11028, %rd11020, 16;
	and.b64  	%rd11029, %rd11028, 255;
	xor.b64  	%rd11030, %rd11029, %rd11027;
	mul.lo.s64 	%rd11031, %rd11030, 1099511628211;
	shr.u64 	%rd11032, %rd11020, 24;
	and.b64  	%rd11033, %rd11032, 255;
	xor.b64  	%rd11034, %rd11033, %rd11031;
	mul.lo.s64 	%rd11035, %rd11034, 1099511628211;
	shr.u64 	%rd11036, %rd11020, 32;
	and.b64  	%rd11037, %rd11036, 255;
	xor.b64  	%rd11038, %rd11037, %rd11035;
	mul.lo.s64 	%rd11039, %rd11038, 1099511628211;
	shr.u64 	%rd11040, %rd11020, 40;
	and.b64  	%rd11041, %rd11040, 255;
	xor.b64  	%rd11042, %rd11041, %rd11039;
	mul.lo.s64 	%rd11043, %rd11042, 1099511628211;
	shr.u64 	%rd11044, %rd11020, 48;
	and.b64  	%rd11045, %rd11044, 255;
	xor.b64  	%rd11046, %rd11045, %rd11043;
	mul.lo.s64 	%rd11047, %rd11046, 1099511628211;
	shr.u64 	%rd11048, %rd11020, 56;
	xor.b64  	%rd11049, %rd11048, %rd11047;
	mul.lo.s64 	%rd38486, %rd11049, 1099511628211;
	add.s64 	%rd38484, %rd38484, 2;
	setp.ne.s64 	%p424, %rd38484, %rd38487;
	@%p424 bra 	$L__BB24_1761;
$L__BB24_1762:
	setp.eq.s64 	%p425, %rd2169, 0;
	@%p425 bra 	$L__BB24_1764;
	shl.b64 	%rd11050, %rd38487, 3;
	add.s64 	%rd11051, %rd38308, %rd11050;
	ld.u64 	%rd11052, [%rd11051];
	and.b64  	%rd11053, %rd11052, 255;
	xor.b64  	%rd11054, %rd11053, %rd38486;
	mul.lo.s64 	%rd11055, %rd11054, 1099511628211;
	shr.u64 	%rd11056, %rd11052, 8;
	and.b64  	%rd11057, %rd11056, 255;
	xor.b64  	%rd11058, %rd11057, %rd11055;
	mul.lo.s64 	%rd11059, %rd11058, 1099511628211;
	shr.u64 	%rd11060, %rd11052, 16;
	and.b64  	%rd11061, %rd11060, 255;
	xor.b64  	%rd11062, %rd11061, %rd11059;
	mul.lo.s64 	%rd11063, %rd11062, 1099511628211;
	shr.u64 	%rd11064, %rd11052, 24;
	and.b64  	%rd11065, %rd11064, 255;
	xor.b64  	%rd11066, %rd11065, %rd11063;
	mul.lo.s64 	%rd11067, %rd11066, 1099511628211;
	shr.u64 	%rd11068, %rd11052, 32;
	and.b64  	%rd11069, %rd11068, 255;
	xor.b64  	%rd11070, %rd11069, %rd11067;
	mul.lo.s64 	%rd11071, %rd11070, 1099511628211;
	shr.u64 	%rd11072, %rd11052, 40;
	and.b64  	%rd11073, %rd11072, 255;
	xor.b64  	%rd11074, %rd11073, %rd11071;
	mul.lo.s64 	%rd11075, %rd11074, 1099511628211;
	shr.u64 	%rd11076, %rd11052, 48;
	and.b64  	%rd11077, %rd11076, 255;
	xor.b64  	%rd11078, %rd11077, %rd11075;
	mul.lo.s64 	%rd11079, %rd11078, 1099511628211;
	shr.u64 	%rd11080, %rd11052, 56;
	xor.b64  	%rd11081, %rd11080, %rd11079;
	mul.lo.s64 	%rd38486, %rd11081, 1099511628211;
$L__BB24_1764:
	setp.eq.s64 	%p426, %rd1786, 0;
	mov.b64 	%rd38492, -3750763034362895579;
	mov.b64 	%rd38493, 0;
	@%p426 bra 	$L__BB24_1767;
	mov.b64 	%rd38492, -3750763034362895579;
	mov.b64 	%rd38490, 0;
$L__BB24_1766:
	shl.b64 	%rd11087, %rd38490, 3;
	add.s64 	%rd11088, %rd38389, %rd11087;
	ld.u64 	%rd11089, [%rd11088];
	and.b64  	%rd11090, %rd11089, 255;
	xor.b64  	%rd11091, %rd11090, %rd38492;
	mul.lo.s64 	%rd11092, %rd11091, 1099511628211;
	shr.u64 	%rd11093, %rd11089, 8;
	and.b64  	%rd11094, %rd11093, 255;
	xor.b64  	%rd11095, %rd11094, %rd11092;
	mul.lo.s64 	%rd11096, %rd11095, 1099511628211;
	shr.u64 	%rd11097, %rd11089, 16;
	and.b64  	%rd11098, %rd11097, 255;
	xor.b64  	%rd11099, %rd11098, %rd11096;
	mul.lo.s64 	%rd11100, %rd11099, 1099511628211;
	shr.u64 	%rd11101, %rd11089, 24;
	and.b64  	%rd11102, %rd11101, 255;
	xor.b64  	%rd11103, %rd11102, %rd11100;
	mul.lo.s64 	%rd11104, %rd11103, 1099511628211;
	shr.u64 	%rd11105, %rd11089, 32;
	and.b64  	%rd11106, %rd11105, 255;
	xor.b64  	%rd11107, %rd11106, %rd11104;
	mul.lo.s64 	%rd11108, %rd11107, 1099511628211;
	shr.u64 	%rd11109, %rd11089, 40;
	and.b64  	%rd11110, %rd11109, 255;
	xor.b64  	%rd11111, %rd11110, %rd11108;
	mul.lo.s64 	%rd11112, %rd11111, 1099511628211;
	shr.u64 	%rd11113, %rd11089, 48;
	and.b64  	%rd11114, %rd11113, 255;
	xor.b64  	%rd11115, %rd11114, %rd11112;
	mul.lo.s64 	%rd11116, %rd11115, 1099511628211;
	shr.u64 	%rd11117, %rd11089, 56;
	xor.b64  	%rd11118, %rd11117, %rd11116;
	mul.lo.s64 	%rd11119, %rd11118, 1099511628211;
	ld.u64 	%rd11120, [%rd11088+8];
	and.b64  	%rd11121, %rd11120, 255;
	xor.b64  	%rd11122, %rd11121, %rd11119;
	mul.lo.s64 	%rd11123, %rd11122, 1099511628211;
	shr.u64 	%rd11124, %rd11120, 8;
	and.b64  	%rd11125, %rd11124, 255;
	xor.b64  	%rd11126, %rd11125, %rd11123;
	mul.lo.s64 	%rd11127, %rd11126, 1099511628211;
	shr.u64 	%rd11128, %rd11120, 16;
	and.b64  	%rd11129, %rd11128, 255;
	xor.b64  	%rd11130, %rd11129, %rd11127;
	mul.lo.s64 	%rd11131, %rd11130, 1099511628211;
	shr.u64 	%rd11132, %rd11120, 24;
	and.b64  	%rd11133, %rd11132, 255;
	xor.b64  	%rd11134, %rd11133, %rd11131;
	mul.lo.s64 	%rd11135, %rd11134, 1099511628211;
	shr.u64 	%rd11136, %rd11120, 32;
	and.b64  	%rd11137, %rd11136, 255;
	xor.b64  	%rd11138, %rd11137, %rd11135;
	mul.lo.s64 	%rd11139, %rd11138, 1099511628211;
	shr.u64 	%rd11140, %rd11120, 40;
	and.b64  	%rd11141, %rd11140, 255;
	xor.b64  	%rd11142, %rd11141, %rd11139;
	mul.lo.s64 	%rd11143, %rd11142, 1099511628211;
	shr.u64 	%rd11144, %rd11120, 48;
	and.b64  	%rd11145, %rd11144, 255;
	xor.b64  	%rd11146, %rd11145, %rd11143;
	mul.lo.s64 	%rd11147, %rd11146, 1099511628211;
	shr.u64 	%rd11148, %rd11120, 56;
	xor.b64  	%rd11149, %rd11148, %rd11147;
	mul.lo.s64 	%rd38492, %rd11149, 1099511628211;
	add.s64 	%rd38490, %rd38490, 2;
	and.b64  	%rd38493, %rd3822, -2;
	setp.ne.s64 	%p427, %rd38490, %rd38493;
	@%p427 bra 	$L__BB24_1766;
$L__BB24_1767:
	setp.eq.s64 	%p428, %rd2169, 0;
	@%p428 bra 	$L__BB24_1769;
	shl.b64 	%rd11150, %rd38493, 3;
	add.s64 	%rd11151, %rd38389, %rd11150;
	ld.u64 	%rd11152, [%rd11151];
	and.b64  	%rd11153, %rd11152, 255;
	xor.b64  	%rd11154, %rd11153, %rd38492;
	mul.lo.s64 	%rd11155, %rd11154, 1099511628211;
	shr.u64 	%rd11156, %rd11152, 8;
	and.b64  	%rd11157, %rd11156, 255;
	xor.b64  	%rd11158, %rd11157, %rd11155;
	mul.lo.s64 	%rd11159, %rd11158, 1099511628211;
	shr.u64 	%rd11160, %rd11152, 16;
	and.b64  	%rd11161, %rd11160, 255;
	xor.b64  	%rd11162, %rd11161, %rd11159;
	mul.lo.s64 	%rd11163, %rd11162, 1099511628211;
	shr.u64 	%rd11164, %rd11152, 24;
	and.b64  	%rd11165, %rd11164, 255;
	xor.b64  	%rd11166, %rd11165, %rd11163;
	mul.lo.s64 	%rd11167, %rd11166, 1099511628211;
	shr.u64 	%rd11168, %rd11152, 32;
	and.b64  	%rd11169, %rd11168, 255;
	xor.b64  	%rd11170, %rd11169, %rd11167;
	mul.lo.s64 	%rd11171, %rd11170, 1099511628211;
	shr.u64 	%rd11172, %rd11152, 40;
	and.b64  	%rd11173, %rd11172, 255;
	xor.b64  	%rd11174, %rd11173, %rd11171;
	mul.lo.s64 	%rd11175, %rd11174, 1099511628211;
	shr.u64 	%rd11176, %rd11152, 48;
	and.b64  	%rd11177, %rd11176, 255;
	xor.b64  	%rd11178, %rd11177, %rd11175;
	mul.lo.s64 	%rd11179, %rd11178, 1099511628211;
	shr.u64 	%rd11180, %rd11152, 56;
	xor.b64  	%rd11181, %rd11180, %rd11179;
	mul.lo.s64 	%rd38492, %rd11181, 1099511628211;
$L__BB24_1769:
	setp.lt.u64 	%p429, %rd38486, %rd38492;
	mov.u64 	%rd38497, %rd38308;
	@%p429 bra 	$L__BB24_1770;
	bra.uni 	$L__BB24_1775;
$L__BB24_1770:
	mov.u64 	%rd38497, %rd38389;
	mov.u64 	%rd38389, %rd38308;
	bra.uni 	$L__BB24_1775;
$L__BB24_1771:
	setp.eq.s32 	%p430, %r118, 0;
	mov.u64 	%rd38497, %rd38308;
	@%p430 bra 	$L__BB24_1775;
	mov.b64 	%rd38496, 0;
$L__BB24_1773:
	shl.b64 	%rd11183, %rd38496, 3;
	add.s64 	%rd11184, %rd38308, %rd11183;
	ld.u64 	%rd11185, [%rd11184];
	add.s64 	%rd11186, %rd38389, %rd11183;
	ld.u64 	%rd11187, [%rd11186];
	setp.lt.u64 	%p431, %rd11185, %rd11187;
	@%p431 bra 	$L__BB24_1770;
	add.s64 	%rd38496, %rd38496, 1;
	setp.eq.s64 	%p432, %rd38496, %rd1785;
	mov.u64 	%rd38497, %rd38308;
	@%p432 bra 	$L__BB24_1775;
	bra.uni 	$L__BB24_1773;
$L__BB24_1775:
	setp.eq.s64 	%p433, %rd1786, 0;
	mov.b64 	%rd38501, -3750763034362895579;
	mov.b64 	%rd38502, 0;
	@%p433 bra 	$L__BB24_1778;
	mov.b64 	%rd38501, -3750763034362895579;
	mov.b64 	%rd38499, 0;
$L__BB24_1777:
	shl.b64 	%rd11193, %rd38499, 3;
	add.s64 	%rd11194, %rd38335, %rd11193;
	ld.u64 	%rd11195, [%rd11194];
	and.b64  	%rd11196, %rd11195, 255;
	xor.b64  	%rd11197, %rd11196, %rd38501;
	mul.lo.s64 	%rd11198, %rd11197, 1099511628211;
	shr.u64 	%rd11199, %rd11195, 8;
	and.b64  	%rd11200, %rd11199, 255;
	xor.b64  	%rd11201, %rd11200, %rd11198;
	mul.lo.s64 	%rd11202, %rd11201, 1099511628211;
	shr.u64 	%rd11203, %rd11195, 16;
	and.b64  	%rd11204, %rd11203, 255;
	xor.b64  	%rd11205, %rd11204, %rd11202;
	mul.lo.s64 	%rd11206, %rd11205, 1099511628211;
	shr.u64 	%rd11207, %rd11195, 24;
	and.b64  	%rd11208, %rd11207, 255;
	xor.b64  	%rd11209, %rd11208, %rd11206;
	mul.lo.s64 	%rd11210, %rd11209, 1099511628211;
	shr.u64 	%rd11211, %rd11195, 32;
	and.b64  	%rd11212, %rd11211, 255;
	xor.b64  	%rd11213, %rd11212, %rd11210;
	mul.lo.s64 	%rd11214, %rd11213, 1099511628211;
	shr.u64 	%rd11215, %rd11195, 40;
	and.b64  	%rd11216, %rd11215, 255;
	xor.b64  	%rd11217, %rd11216, %rd11214;
	mul.lo.s64 	%rd11218, %rd11217, 1099511628211;
	shr.u64 	%rd11219, %rd11195, 48;
	and.b64  	%rd11220, %rd11219, 255;
	xor.b64  	%rd11221, %rd11220, %rd11218;
	mul.lo.s64 	%rd11222, %rd11221, 1099511628211;
	shr.u64 	%rd11223, %rd11195, 56;
	xor.b64  	%rd11224, %rd11223, %rd11222;
	mul.lo.s64 	%rd11225, %rd11224, 1099511628211;
	ld.u64 	%rd11226, [%rd11194+8];
	and.b64  	%rd11227, %rd11226, 255;
	xor.b64  	%rd11228, %rd11227, %rd11225;
	mul.lo.s64 	%rd11229, %rd11228, 1099511628211;
	shr.u64 	%rd11230, %rd11226, 8;
	and.b64  	%rd11231, %rd11230, 255;
	xor.b64  	%rd11232, %rd11231, %rd11229;
	mul.lo.s64 	%rd11233, %rd11232, 1099511628211;
	shr.u64 	%rd11234, %rd11226, 16;
	and.b64  	%rd11235, %rd11234, 255;
	xor.b64  	%rd11236, %rd11235, %rd11233;
	mul.lo.s64 	%rd11237, %rd11236, 1099511628211;
	shr.u64 	%rd11238, %rd11226, 24;
	and.b64  	%rd11239, %rd11238, 255;
	xor.b64  	%rd11240, %rd11239, %rd11237;
	mul.lo.s64 	%rd11241, %rd11240, 1099511628211;
	shr.u64 	%rd11242, %rd11226, 32;
	and.b64  	%rd11243, %rd11242, 255;
	xor.b64  	%rd11244, %rd11243, %rd11241;
	mul.lo.s64 	%rd11245, %rd11244, 1099511628211;
	shr.u64 	%rd11246, %rd11226, 40;
	and.b64  	%rd11247, %rd11246, 255;
	xor.b64  	%rd11248, %rd11247, %rd11245;
	mul.lo.s64 	%rd11249, %rd11248, 1099511628211;
	shr.u64 	%rd11250, %rd11226, 48;
	and.b64  	%rd11251, %rd11250, 255;
	xor.b64  	%rd11252, %rd11251, %rd11249;
	mul.lo.s64 	%rd11253, %rd11252, 1099511628211;
	shr.u64 	%rd11254, %rd11226, 56;
	xor.b64  	%rd11255, %rd11254, %rd11253;
	mul.lo.s64 	%rd38501, %rd11255, 1099511628211;
	add.s64 	%rd38499, %rd38499, 2;
	and.b64  	%rd38502, %rd3822, -2;
	setp.ne.s64 	%p434, %rd38499, %rd38502;
	@%p434 bra 	$L__BB24_1777;
$L__BB24_1778:
	setp.eq.s64 	%p435, %rd2169, 0;
	@%p435 bra 	$L__BB24_1780;
	shl.b64 	%rd11256, %rd38502, 3;
	add.s64 	%rd11257, %rd38335, %rd11256;
	ld.u64 	%rd11258, [%rd11257];
	and.b64  	%rd11259, %rd11258, 255;
	xor.b64  	%rd11260, %rd11259, %rd38501;
	mul.lo.s64 	%rd11261, %rd11260, 1099511628211;
	shr.u64 	%rd11262, %rd11258, 8;
	and.b64  	%rd11263, %rd11262, 255;
	xor.b64  	%rd11264, %rd11263, %rd11261;
	mul.lo.s64 	%rd11265, %rd11264, 1099511628211;
	shr.u64 	%rd11266, %rd11258, 16;
	and.b64  	%rd11267, %rd11266, 255;
	xor.b64  	%rd11268, %rd11267, %rd11265;
	mul.lo.s64 	%rd11269, %rd11268, 1099511628211;
	shr.u64 	%rd11270, %rd11258, 24;
	and.b64  	%rd11271, %rd11270, 255;
	xor.b64  	%rd11272, %rd11271, %rd11269;
	mul.lo.s64 	%rd11273, %rd11272, 1099511628211;
	shr.u64 	%rd11274, %rd11258, 32;
	and.b64  	%rd11275, %rd11274, 255;
	xor.b64  	%rd11276, %rd11275, %rd11273;
	mul.lo.s64 	%rd11277, %rd11276, 1099511628211;
	shr.u64 	%rd11278, %rd11258, 40;
	and.b64  	%rd11279, %rd11278, 255;
	xor.b64  	%rd11280, %rd11279, %rd11277;
	mul.lo.s64 	%rd11281, %rd11280, 1099511628211;
	shr.u64 	%rd11282, %rd11258, 48;
	and.b64  	%rd11283, %rd11282, 255;
	xor.b64  	%rd11284, %rd11283, %rd11281;
	mul.lo.s64 	%rd11285, %rd11284, 1099511628211;
	shr.u64 	%rd11286, %rd11258, 56;
	xor.b64  	%rd11287, %rd11286, %rd11285;
	mul.lo.s64 	%rd38501, %rd11287, 1099511628211;
$L__BB24_1780:
	setp.eq.s64 	%p436, %rd1786, 0;
	mov.b64 	%rd38507, -3750763034362895579;
	mov.b64 	%rd38508, 0;
	@%p436 bra 	$L__BB24_1783;
	mov.b64 	%rd38507, -3750763034362895579;
	mov.b64 	%rd38505, 0;
$L__BB24_1782:
	shl.b64 	%rd11293, %rd38505, 3;
	add.s64 	%rd11294, %rd38416, %rd11293;
	ld.u64 	%rd11295, [%rd11294];
	and.b64  	%rd11296, %rd11295, 255;
	xor.b64  	%rd11297, %rd11296, %rd38507;
	mul.lo.s64 	%rd11298, %rd11297, 1099511628211;
	shr.u64 	%rd11299, %rd11295, 8;
	and.b64  	%rd11300, %rd11299, 255;
	xor.b64  	%rd11301, %rd11300, %rd11298;
	mul.lo.s64 	%rd11302, %rd11301, 1099511628211;
	shr.u64 	%rd11303, %rd11295, 16;
	and.b64  	%rd11304, %rd11303, 255;
	xor.b64  	%rd11305, %rd11304, %rd11302;
	mul.lo.s64 	%rd11306, %rd11305, 1099511628211;
	shr.u64 	%rd11307, %rd11295, 24;
	and.b64  	%rd11308, %rd11307, 255;
	xor.b64  	%rd11309, %rd11308, %rd11306;
	mul.lo.s64 	%rd11310, %rd11309, 1099511628211;
	shr.u64 	%rd11311, %rd11295, 32;
	and.b64  	%rd11312, %rd11311, 255;
	xor.b64  	%rd11313, %rd11312, %rd11310;
	mul.lo.s64 	%rd11314, %rd11313, 1099511628211;
	shr.u64 	%rd11315, %rd11295, 40;
	and.b64  	%rd11316, %rd11315, 255;
	xor.b64  	%rd11317, %rd11316, %rd11314;
	mul.lo.s64 	%rd11318, %rd11317, 1099511628211;
	shr.u64 	%rd11319, %rd11295, 48;
	and.b64  	%rd11320, %rd11319, 255;
	xor.b64  	%rd11321, %rd11320, %rd11318;
	mul.lo.s64 	%rd11322, %rd11321, 1099511628211;
	shr.u64 	%rd11323, %rd11295, 56;
	xor.b64  	%rd11324, %rd11323, %rd11322;
	mul.lo.s64 	%rd11325, %rd11324, 1099511628211;
	ld.u64 	%rd11326, [%rd11294+8];
	and.b64  	%rd11327, %rd11326, 255;
	xor.b64  	%rd11328, %rd11327, %rd11325;
	mul.lo.s64 	%rd11329, %rd11328, 1099511628211;
	shr.u64 	%rd11330, %rd11326, 8;
	and.b64  	%rd11331, %rd11330, 255;
	xor.b64  	%rd11332, %rd11331, %rd11329;
	mul.lo.s64 	%rd11333, %rd11332, 1099511628211;
	shr.u64 	%rd11334, %rd11326, 16;
	and.b64  	%rd11335, %rd11334, 255;
	xor.b64  	%rd11336, %rd11335, %rd11333;
	mul.lo.s64 	%rd11337, %rd11336, 1099511628211;
	shr.u64 	%rd11338, %rd11326, 24;
	and.b64  	%rd11339, %rd11338, 255;
	xor.b64  	%rd11340, %rd11339, %rd11337;
	mul.lo.s64 	%rd11341, %rd11340, 1099511628211;
	shr.u64 	%rd11342, %rd11326, 32;
	and.b64  	%rd11343, %rd11342, 255;
	xor.b64  	%rd11344, %rd11343, %rd11341;
	mul.lo.s64 	%rd11345, %rd11344, 1099511628211;
	shr.u64 	%rd11346, %rd11326, 40;
	and.b64  	%rd11347, %rd11346, 255;
	xor.b64  	%rd11348, %rd11347, %rd11345;
	mul.lo.s64 	%rd11349, %rd11348, 1099511628211;
	shr.u64 	%rd11350, %rd11326, 48;
	and.b64  	%rd11351, %rd11350, 255;
	xor.b64  	%rd11352, %rd11351, %rd11349;
	mul.lo.s64 	%rd11353, %rd11352, 1099511628211;
	shr.u64 	%rd11354, %rd11326, 56;
	xor.b64  	%rd11355, %rd11354, %rd11353;
	mul.lo.s64 	%rd38507, %rd11355, 1099511628211;
	add.s64 	%rd38505, %rd38505, 2;
	and.b64  	%rd38508, %rd3822, -2;
	setp.ne.s64 	%p437, %rd38505, %rd38508;
	@%p437 bra 	$L__BB24_1782;
$L__BB24_1783:
	setp.eq.s64 	%p438, %rd2169, 0;
	@%p438 bra 	$L__BB24_1785;
	shl.b64 	%rd11356, %rd38508, 3;
	add.s64 	%rd11357, %rd38416, %rd11356;
	ld.u64 	%rd11358, [%rd11357];
	and.b64  	%rd11359, %rd11358, 255;
	xor.b64  	%rd11360, %rd11359, %rd38507;
	mul.lo.s64 	%rd11361, %rd11360, 1099511628211;
	shr.u64 	%rd11362, %rd11358, 8;
	and.b64  	%rd11363, %rd11362, 255;
	xor.b64  	%rd11364, %rd11363, %rd11361;
	mul.lo.s64 	%rd11365, %rd11364, 1099511628211;
	shr.u64 	%rd11366, %rd11358, 16;
	and.b64  	%rd11367, %rd11366, 255;
	xor.b64  	%rd11368, %rd11367, %rd11365;
	mul.lo.s64 	%rd11369, %rd11368, 1099511628211;
	shr.u64 	%rd11370, %rd11358, 24;
	and.b64  	%rd11371, %rd11370, 255;
	xor.b64  	%rd11372, %rd11371, %rd11369;
	mul.lo.s64 	%rd11373, %rd11372, 1099511628211;
	shr.u64 	%rd11374, %rd11358, 32;
	and.b64  	%rd11375, %rd11374, 255;
	xor.b64  	%rd11376, %rd11375, %rd11373;
	mul.lo.s64 	%rd11377, %rd11376, 1099511628211;
	shr.u64 	%rd11378, %rd11358, 40;
	and.b64  	%rd11379, %rd11378, 255;
	xor.b64  	%rd11380, %rd11379, %rd11377;
	mul.lo.s64 	%rd11381, %rd11380, 1099511628211;
	shr.u64 	%rd11382, %rd11358, 48;
	and.b64  	%rd11383, %rd11382, 255;
	xor.b64  	%rd11384, %rd11383, %rd11381;
	mul.lo.s64 	%rd11385, %rd11384, 1099511628211;
	shr.u64 	%rd11386, %rd11358, 56;
	xor.b64  	%rd11387, %rd11386, %rd11385;
	mul.lo.s64 	%rd38507, %rd11387, 1099511628211;
$L__BB24_1785:
	setp.eq.s64 	%p439, %rd38501, %rd38507;
	@%p439 bra 	$L__BB24_1798;
	setp.eq.s64 	%p440, %rd1786, 0;
	mov.b64 	%rd38513, -3750763034362895579;
	mov.b64 	%rd38514, 0;
	@%p440 bra 	$L__BB24_1789;
	mov.b64 	%rd38513, -3750763034362895579;
	mov.b64 	%rd38511, 0;
	and.b64  	%rd38514, %rd3822, -2;
$L__BB24_1788:
	shl.b64 	%rd11393, %rd38511, 3;
	add.s64 	%rd11394, %rd38335, %rd11393;
	ld.u64 	%rd11395, [%rd11394];
	and.b64  	%rd11396, %rd11395, 255;
	xor.b64  	%rd11397, %rd11396, %rd38513;
	mul.lo.s64 	%rd11398, %rd11397, 1099511628211;
	shr.u64 	%rd11399, %rd11395, 8;
	and.b64  	%rd11400, %rd11399, 255;
	xor.b64  	%rd11401, %rd11400, %rd11398;
	mul.lo.s64 	%rd11402, %rd11401, 1099511628211;
	shr.u64 	%rd11403, %rd11395, 16;
	and.b64  	%rd11404, %rd11403, 255;
	xor.b64  	%rd11405, %rd11404, %rd11402;
	mul.lo.s64 	%rd11406, %rd11405, 1099511628211;
	shr.u64 	%rd11407, %rd11395, 24;
	and.b64  	%rd11408, %rd11407, 255;
	xor.b64  	%rd11409, %rd11408, %rd11406;
	mul.lo.s64 	%rd11410, %rd11409, 1099511628211;
	shr.u64 	%rd11411, %rd11395, 32;
	and.b64  	%rd11412, %rd11411, 255;
	xor.b64  	%rd11413, %rd11412, %rd11410;
	mul.lo.s64 	%rd11414, %rd11413, 1099511628211;
	shr.u64 	%rd11415, %rd11395, 40;
	and.b64  	%rd11416, %rd11415, 255;
	xor.b64  	%rd11417, %rd11416, %rd11414;
	mul.lo.s64 	%rd11418, %rd11417, 1099511628211;
	shr.u64 	%rd11419, %rd11395, 48;
	and.b64  	%rd11420, %rd11419, 255;
	xor.b64  	%rd11421, %rd11420, %rd11418;
	mul.lo.s64 	%rd11422, %rd11421, 1099511628211;
	shr.u64 	%rd11423, %rd11395, 56;
	xor.b64  	%rd11424, %rd11423, %rd11422;
	mul.lo.s64 	%rd11425, %rd11424, 1099511628211;
	ld.u64 	%rd11426, [%rd11394+8];
	and.b64  	%rd11427, %rd11426, 255;
	xor.b64  	%rd11428, %rd11427, %rd11425;
	mul.lo.s64 	%rd11429, %rd11428, 1099511628211;
	shr.u64 	%rd11430, %rd11426, 8;
	and.b64  	%rd11431, %rd11430, 255;
	xor.b64  	%rd11432, %rd11431, %rd11429;
	mul.lo.s64 	%rd11433, %rd11432, 1099511628211;
	shr.u64 	%rd11434, %rd11426, 16;
	and.b64  	%rd11435, %rd11434, 255;
	xor.b64  	%rd11436, %rd11435, %rd11433;
	mul.lo.s64 	%rd11437, %rd11436, 1099511628211;
	shr.u64 	%rd11438, %rd11426, 24;
	and.b64  	%rd11439, %rd11438, 255;
	xor.b64  	%rd11440, %rd11439, %rd11437;
	mul.lo.s64 	%rd11441, %rd11440, 1099511628211;
	shr.u64 	%rd11442, %rd11426, 32;
	and.b64  	%rd11443, %rd11442, 255;
	xor.b64  	%rd11444, %rd11443, %rd11441;
	mul.lo.s64 	%rd11445, %rd11444, 1099511628211;
	shr.u64 	%rd11446, %rd11426, 40;
	and.b64  	%rd11447, %rd11446, 255;
	xor.b64  	%rd11448, %rd11447, %rd11445;
	mul.lo.s64 	%rd11449, %rd11448, 1099511628211;
	shr.u64 	%rd11450, %rd11426, 48;
	and.b64  	%rd11451, %rd11450, 255;
	xor.b64  	%rd11452, %rd11451, %rd11449;
	mul.lo.s64 	%rd11453, %rd11452, 1099511628211;
	shr.u64 	%rd11454, %rd11426, 56;
	xor.b64  	%rd11455, %rd11454, %rd11453;
	mul.lo.s64 	%rd38513, %rd11455, 1099511628211;
	add.s64 	%rd38511, %rd38511, 2;
	setp.ne.s64 	%p441, %rd38511, %rd38514;
	@%p441 bra 	$L__BB24_1788;
$L__BB24_1789:
	setp.eq.s64 	%p442, %rd2169, 0;
	@%p442 bra 	$L__BB24_1791;
	shl.b64 	%rd11456, %rd38514, 3;
	add.s64 	%rd11457, %rd38335, %rd11456;
	ld.u64 	%rd11458, [%rd11457];
	and.b64  	%rd11459, %rd11458, 255;
	xor.b64  	%rd11460, %rd11459, %rd38513;
	mul.lo.s64 	%rd11461, %rd11460, 1099511628211;
	shr.u64 	%rd11462, %rd11458, 8;
	and.b64  	%rd11463, %rd11462, 255;
	xor.b64  	%rd11464, %rd11463, %rd11461;
	mul.lo.s64 	%rd11465, %rd11464, 1099511628211;
	shr.u64 	%rd11466, %rd11458, 16;
	and.b64  	%rd11467, %rd11466, 255;
	xor.b64  	%rd11468, %rd11467, %rd11465;
	mul.lo.s64 	%rd11469, %rd11468, 1099511628211;
	shr.u64 	%rd11470, %rd11458, 24;
	and.b64  	%rd11471, %rd11470, 255;
	xor.b64  	%rd11472, %rd11471, %rd11469;
	mul.lo.s64 	%rd11473, %rd11472, 1099511628211;
	shr.u64 	%rd11474, %rd11458, 32;
	and.b64  	%rd11475, %rd11474, 255;
	xor.b64  	%rd11476, %rd11475, %rd11473;
	mul.lo.s64 	%rd11477, %rd11476, 1099511628211;
	shr.u64 	%rd11478, %rd11458, 40;
	and.b64  	%rd11479, %rd11478, 255;
	xor.b64  	%rd11480, %rd11479, %rd11477;
	mul.lo.s64 	%rd11481, %rd11480, 1099511628211;
	shr.u64 	%rd11482, %rd11458, 48;
	and.b64  	%rd11483, %rd11482, 255;
	xor.b64  	%rd11484, %rd11483, %rd11481;
	mul.lo.s64 	%rd11485, %rd11484, 1099511628211;
	shr.u64 	%rd11486, %rd11458, 56;
	xor.b64  	%rd11487, %rd11486, %rd11485;
	mul.lo.s64 	%rd38513, %rd11487, 1099511628211;
$L__BB24_1791:
	setp.eq.s64 	%p443, %rd1786, 0;
	mov.b64 	%rd38519, -3750763034362895579;
	mov.b64 	%rd38520, 0;
	@%p443 bra 	$L__BB24_1794;
	mov.b64 	%rd38519, -3750763034362895579;
	mov.b64 	%rd38517, 0;
$L__BB24_1793:
	shl.b64 	%rd11493, %rd38517, 3;
	add.s64 	%rd11494, %rd38416, %rd11493;
	ld.u64 	%rd11495, [%rd11494];
	and.b64  	%rd11496, %rd11495, 255;
	xor.b64  	%rd11497, %rd11496, %rd38519;
	mul.lo.s64 	%rd11498, %rd11497, 1099511628211;
	shr.u64 	%rd11499, %rd11495, 8;
	and.b64  	%rd11500, %rd11499, 255;
	xor.b64  	%rd11501, %rd11500, %rd11498;
	mul.lo.s64 	%rd11502, %rd11501, 1099511628211;
	shr.u64 	%rd11503, %rd11495, 16;
	and.b64  	%rd11504, %rd11503, 255;
	xor.b64  	%rd11505, %rd11504, %rd11502;
	mul.lo.s64 	%rd11506, %rd11505, 1099511628211;
	shr.u64 	%rd11507, %rd11495, 24;
	and.b64  	%rd11508, %rd11507, 255;
	xor.b64  	%rd11509, %rd11508, %rd11506;
	mul.lo.s64 	%rd11510, %rd11509, 1099511628211;
	shr.u64 	%rd11511, %rd11495, 32;
	and.b64  	%rd11512, %rd11511, 255;
	xor.b64  	%rd11513, %rd11512, %rd11510;
	mul.lo.s64 	%rd11514, %rd11513, 1099511628211;
	shr.u64 	%rd11515, %rd11495, 40;
	and.b64  	%rd11516, %rd11515, 255;
	xor.b64  	%rd11517, %rd11516, %rd11514;
	mul.lo.s64 	%rd11518, %rd11517, 1099511628211;
	shr.u64 	%rd11519, %rd11495, 48;
	and.b64  	%rd11520, %rd11519, 255;
	xor.b64  	%rd11521, %rd11520, %rd11518;
	mul.lo.s64 	%rd11522, %rd11521, 1099511628211;
	shr.u64 	%rd11523, %rd11495, 56;
	xor.b64  	%rd11524, %rd11523, %rd11522;
	mul.lo.s64 	%rd11525, %rd11524, 1099511628211;
	ld.u64 	%rd11526, [%rd11494+8];
	and.b64  	%rd11527, %rd11526, 255;
	xor.b64  	%rd11528, %rd11527, %rd11525;
	mul.lo.s64 	%rd11529, %rd11528, 1099511628211;
	shr.u64 	%rd11530, %rd11526, 8;
	and.b64  	%rd11531, %rd11530, 255;
	xor.b64  	%rd11532, %rd11531, %rd11529;
	mul.lo.s64 	%rd11533, %rd11532, 1099511628211;
	shr.u64 	%rd11534, %rd11526, 16;
	and.b64  	%rd11535, %rd11534, 255;
	xor.b64  	%rd11536, %rd11535, %rd11533;
	mul.lo.s64 	%rd11537, %rd11536, 1099511628211;
	shr.u64 	%rd11538, %rd11526, 24;
	and.b64  	%rd11539, %rd11538, 255;
	xor.b64  	%rd11540, %rd11539, %rd11537;
	mul.lo.s64 	%rd11541, %rd11540, 1099511628211;
	shr.u64 	%rd11542, %rd11526, 32;
	and.b64  	%rd11543, %rd11542, 255;
	xor.b64  	%rd11544, %rd11543, %rd11541;
	mul.lo.s64 	%rd11545, %rd11544, 1099511628211;
	shr.u64 	%rd11546, %rd11526, 40;
	and.b64  	%rd11547, %rd11546, 255;
	xor.b64  	%rd11548, %rd11547, %rd11545;
	mul.lo.s64 	%rd11549, %rd11548, 1099511628211;
	shr.u64 	%rd11550, %rd11526, 48;
	and.b64  	%rd11551, %rd11550, 255;
	xor.b64  	%rd11552, %rd11551, %rd11549;
	mul.lo.s64 	%rd11553, %rd11552, 1099511628211;
	shr.u64 	%rd11554, %rd11526, 56;
	xor.b64  	%rd11555, %rd11554, %rd11553;
	mul.lo.s64 	%rd38519, %rd11555, 1099511628211;
	add.s64 	%rd38517, %rd38517, 2;
	and.b64  	%rd38520, %rd3822, -2;
	setp.ne.s64 	%p444, %rd38517, %rd38520;
	@%p444 bra 	$L__BB24_1793;
$L__BB24_1794:
	setp.eq.s64 	%p445, %rd2169, 0;
	@%p445 bra 	$L__BB24_1796;
	shl.b64 	%rd11556, %rd38520, 3;
	add.s64 	%rd11557, %rd38416, %rd11556;
	ld.u64 	%rd11558, [%rd11557];
	and.b64  	%rd11559, %rd11558, 255;
	xor.b64  	%rd11560, %rd11559, %rd38519;
	mul.lo.s64 	%rd11561, %rd11560, 1099511628211;
	shr.u64 	%rd11562, %rd11558, 8;
	and.b64  	%rd11563, %rd11562, 255;
	xor.b64  	%rd11564, %rd11563, %rd11561;
	mul.lo.s64 	%rd11565, %rd11564, 1099511628211;
	shr.u64 	%rd11566, %rd11558, 16;
	and.b64  	%rd11567, %rd11566, 255;
	xor.b64  	%rd11568, %rd11567, %rd11565;
	mul.lo.s64 	%rd11569, %rd11568, 1099511628211;
	shr.u64 	%rd11570, %rd11558, 24;
	and.b64  	%rd11571, %rd11570, 255;
	xor.b64  	%rd11572, %rd11571, %rd11569;
	mul.lo.s64 	%rd11573, %rd11572, 1099511628211;
	shr.u64 	%rd11574, %rd11558, 32;
	and.b64  	%rd11575, %rd11574, 255;
	xor.b64  	%rd11576, %rd11575, %rd11573;
	mul.lo.s64 	%rd11577, %rd11576, 1099511628211;
	shr.u64 	%rd11578, %rd11558, 40;
	and.b64  	%rd11579, %rd11578, 255;
	xor.b64  	%rd11580, %rd11579, %rd11577;
	mul.lo.s64 	%rd11581, %rd11580, 1099511628211;
	shr.u64 	%rd11582, %rd11558, 48;
	and.b64  	%rd11583, %rd11582, 255;
	xor.b64  	%rd11584, %rd11583, %rd11581;
	mul.lo.s64 	%rd11585, %rd11584, 1099511628211;
	shr.u64 	%rd11586, %rd11558, 56;
	xor.b64  	%rd11587, %rd11586, %rd11585;
	mul.lo.s64 	%rd38519, %rd11587, 1099511628211;
$L__BB24_1796:
	setp.lt.u64 	%p446, %rd38513, %rd38519;
	mov.u64 	%rd38524, %rd38335;
	@%p446 bra 	$L__BB24_1797;
	bra.uni 	$L__BB24_1802;
$L__BB24_1797:
	mov.u64 	%rd38524, %rd38416;
	mov.u64 	%rd38416, %rd38335;
	bra.uni 	$L__BB24_1802;
$L__BB24_1798:
	setp.eq.s32 	%p447, %r118, 0;
	mov.u64 	%rd38524, %rd38335;
	@%p447 bra 	$L__BB24_1802;
	mov.b64 	%rd38523, 0;
$L__BB24_1800:
	shl.b64 	%rd11589, %rd38523, 3;
	add.s64 	%rd11590, %rd38335, %rd11589;
	ld.u64 	%rd11591, [%rd11590];
	add.s64 	%rd11592, %rd38416, %rd11589;
	ld.u64 	%rd11593, [%rd11592];
	setp.lt.u64 	%p448, %rd11591, %rd11593;
	@%p448 bra 	$L__BB24_1797;
	add.s64 	%rd38523, %rd38523, 1;
	setp.eq.s64 	%p449, %rd38523, %rd1785;
	mov.u64 	%rd38524, %rd38335;
	@%p449 bra 	$L__BB24_1802;
	bra.uni 	$L__BB24_1800;
$L__BB24_1802:
	setp.eq.s64 	%p450, %rd1786, 0;
	mov.b64 	%rd38528, -3750763034362895579;
	mov.b64 	%rd38529, 0;
	@%p450 bra 	$L__BB24_1805;
	mov.b64 	%rd38528, -3750763034362895579;
	mov.b64 	%rd38526, 0;
$L__BB24_1804:
	shl.b64 	%rd11599, %rd38526, 3;
	add.s64 	%rd11600, %rd38362, %rd11599;
	ld.u64 	%rd11601, [%rd11600];
	and.b64  	%rd11602, %rd11601, 255;
	xor.b64  	%rd11603, %rd11602, %rd38528;
	mul.lo.s64 	%rd11604, %rd11603, 1099511628211;
	shr.u64 	%rd11605, %rd11601, 8;
	and.b64  	%rd11606, %rd11605, 255;
	xor.b64  	%rd11607, %rd11606, %rd11604;
	mul.lo.s64 	%rd11608, %rd11607, 1099511628211;
	shr.u64 	%rd11609, %rd11601, 16;
	and.b64  	%rd11610, %rd11609, 255;
	xor.b64  	%rd11611, %rd11610, %rd11608;
	mul.lo.s64 	%rd11612, %rd11611, 1099511628211;
	shr.u64 	%rd11613, %rd11601, 24;
	and.b64  	%rd11614, %rd11613, 255;
	xor.b64  	%rd11615, %rd11614, %rd11612;
	mul.lo.s64 	%rd11616, %rd11615, 1099511628211;
	shr.u64 	%rd11617, %rd11601, 32;
	and.b64  	%rd11618, %rd11617, 255;
	xor.b64  	%rd11619, %rd11618, %rd11616;
	mul.lo.s64 	%rd11620, %rd11619, 1099511628211;
	shr.u64 	%rd11621, %rd11601, 40;
	and.b64  	%rd11622, %rd11621, 255;
	xor.b64  	%rd11623, %rd11622, %rd11620;
	mul.lo.s64 	%rd11624, %rd11623, 1099511628211;
	shr.u64 	%rd11625, %rd11601, 48;
	and.b64  	%rd11626, %rd11625, 255;
	xor.b64  	%rd11627, %rd11626, %rd11624;
	mul.lo.s64 	%rd11628, %rd11627, 1099511628211;
	shr.u64 	%rd11629, %rd11601, 56;
	xor.b64  	%rd11630, %rd11629, %rd11628;
	mul.lo.s64 	%rd11631, %rd11630, 1099511628211;
	ld.u64 	%rd11632, [%rd11600+8];
	and.b64  	%rd11633, %rd11632, 255;
	xor.b64  	%rd11634, %rd11633, %rd11631;
	mul.lo.s64 	%rd11635, %rd11634, 1099511628211;
	shr.u64 	%rd11636, %rd11632, 8;
	and.b64  	%rd11637, %rd11636, 255;
	xor.b64  	%rd11638, %rd11637, %rd11635;
	mul.lo.s64 	%rd11639, %rd11638, 1099511628211;
	shr.u64 	%rd11640, %rd11632, 16;
	and.b64  	%rd11641, %rd11640, 255;
	xor.b64  	%rd11642, %rd11641, %rd11639;
	mul.lo.s64 	%rd11643, %rd11642, 1099511628211;
	shr.u64 	%rd11644, %rd11632, 24;
	and.b64  	%rd11645, %rd11644, 255;
	xor.b64  	%rd11646, %rd11645, %rd11643;
	mul.lo.s64 	%rd11647, %rd11646, 1099511628211;
	shr.u64 	%rd11648, %rd11632, 32;
	and.b64  	%rd11649, %rd11648, 255;
	xor.b64  	%rd11650, %rd11649, %rd11647;
	mul.lo.s64 	%rd11651, %rd11650, 1099511628211;
	shr.u64 	%rd11652, %rd11632, 40;
	and.b64  	%rd11653, %rd11652, 255;
	xor.b64  	%rd11654, %rd11653, %rd11651;
	mul.lo.s64 	%rd11655, %rd11654, 1099511628211;
	shr.u64 	%rd11656, %rd11632, 48;
	and.b64  	%rd11657, %rd11656, 255;
	xor.b64  	%rd11658, %rd11657, %rd11655;
	mul.lo.s64 	%rd11659, %rd11658, 1099511628211;
	shr.u64 	%rd11660, %rd11632, 56;
	xor.b64  	%rd11661, %rd11660, %rd11659;
	mul.lo.s64 	%rd38528, %rd11661, 1099511628211;
	add.s64 	%rd38526, %rd38526, 2;
	and.b64  	%rd38529, %rd3822, -2;
	setp.ne.s64 	%p451, %rd38526, %rd38529;
	@%p451 bra 	$L__BB24_1804;
$L__BB24_1805:
	setp.eq.s64 	%p452, %rd2169, 0;
	@%p452 bra 	$L__BB24_1807;
	shl.b64 	%rd11662, %rd38529, 3;
	add.s64 	%rd11663, %rd38362, %rd11662;
	ld.u64 	%rd11664, [%rd11663];
	and.b64  	%rd11665, %rd11664, 255;
	xor.b64  	%rd11666, %rd11665, %rd38528;
	mul.lo.s64 	%rd11667, %rd11666, 1099511628211;
	shr.u64 	%rd11668, %rd11664, 8;
	and.b64  	%rd11669, %rd11668, 255;
	xor.b64  	%rd11670, %rd11669, %rd11667;
	mul.lo.s64 	%rd11671, %rd11670, 1099511628211;
	shr.u64 	%rd11672, %rd11664, 16;
	and.b64  	%rd11673, %rd11672, 255;
	xor.b64  	%rd11674, %rd11673, %rd11671;
	mul.lo.s64 	%rd11675, %rd11674, 1099511628211;
	shr.u64 	%rd11676, %rd11664, 24;
	and.b64  	%rd11677, %rd11676, 255;
	xor.b64  	%rd11678, %rd11677, %rd11675;
	mul.lo.s64 	%rd11679, %rd11678, 1099511628211;
	shr.u64 	%rd11680, %rd11664, 32;
	and.b64  	%rd11681, %rd11680, 255;
	xor.b64  	%rd11682, %rd11681, %rd11679;
	mul.lo.s64 	%rd11683, %rd11682, 1099511628211;
	shr.u64 	%rd11684, %rd11664, 40;
	and.b64  	%rd11685, %rd11684, 255;
	xor.b64  	%rd11686, %rd11685, %rd11683;
	mul.lo.s64 	%rd11687, %rd11686, 1099511628211;
	shr.u64 	%rd11688, %rd11664, 48;
	and.b64  	%rd11689, %rd11688, 255;
	xor.b64  	%rd11690, %rd11689, %rd11687;
	mul.lo.s64 	%rd11691, %rd11690, 1099511628211;
	shr.u64 	%rd11692, %rd11664, 56;
	xor.b64  	%rd11693, %rd11692, %rd11691;
	mul.lo.s64 	%rd38528, %rd11693, 1099511628211;
$L__BB24_1807:
	setp.eq.s64 	%p453, %rd1786, 0;
	mov.b64 	%rd38534, -3750763034362895579;
	mov.b64 	%rd38535, 0;
	@%p453 bra 	$L__BB24_1810;
	mov.b64 	%rd38534, -3750763034362895579;
	mov.b64 	%rd38532, 0;
$L__BB24_1809:
	shl.b64 	%rd11699, %rd38532, 3;
	add.s64 	%rd11700, %rd38443, %rd11699;
	ld.u64 	%rd11701, [%rd11700];
	and.b64  	%rd11702, %rd11701, 255;
	xor.b64  	%rd11703, %rd11702, %rd38534;
	mul.lo.s64 	%rd11704, %rd11703, 1099511628211;
	shr.u64 	%rd11705, %rd11701, 8;
	and.b64  	%rd11706, %rd11705, 255;
	xor.b64  	%rd11707, %rd11706, %rd11704;
	mul.lo.s64 	%rd11708, %rd11707, 1099511628211;
	shr.u64 	%rd11709, %rd11701, 16;
	and.b64  	%rd11710, %rd11709, 255;
	xor.b64  	%rd11711, %rd11710, %rd11708;
	mul.lo.s64 	%rd11712, %rd11711, 1099511628211;
	shr.u64 	%rd11713, %rd11701, 24;
	and.b64  	%rd11714, %rd11713, 255;
	xor.b64  	%rd11715, %rd11714, %rd11712;
	mul.lo.s64 	%rd11716, %rd11715, 1099511628211;
	shr.u64 	%rd11717, %rd11701, 32;
	and.b64  	%rd11718, %rd11717, 255;
	xor.b64  	%rd11719, %rd11718, %rd11716;
	mul.lo.s64 	%rd11720, %rd11719, 1099511628211;
	shr.u64 	%rd11721, %rd11701, 40;
	and.b64  	%rd11722, %rd11721, 255;
	xor.b64  	%rd11723, %rd11722, %rd11720;
	mul.lo.s64 	%rd11724, %rd11723, 1099511628211;
	shr.u64 	%rd11725, %rd11701, 48;
	and.b64  	%rd11726, %rd11725, 255;
	xor.b64  	%rd11727, %rd11726, %rd11724;
	mul.lo.s64 	%rd11728, %rd11727, 1099511628211;
	shr.u64 	%rd11729, %rd11701, 56;
	xor.b64  	%rd11730, %rd11729, %rd11728;
	mul.lo.s64 	%rd11731, %rd11730, 1099511628211;
	ld.u64 	%rd11732, [%rd11700+8];
	and.b64  	%rd11733, %rd11732, 255;
	xor.b64  	%rd11734, %rd11733, %rd11731;
	mul.lo.s64 	%rd11735, %rd11734, 1099511628211;
	shr.u64 	%rd11736, %rd11732, 8;
	and.b64  	%rd11737, %rd11736, 255;
	xor.b64  	%rd11738, %rd11737, %rd11735;
	mul.lo.s64 	%rd11739, %rd11738, 1099511628211;
	shr.u64 	%rd11740, %rd11732, 16;
	and.b64  	%rd11741, %rd11740, 255;
	xor.b64  	%rd11742, %rd11741, %rd11739;
	mul.lo.s64 	%rd11743, %rd11742, 1099511628211;
	shr.u64 	%rd11744, %rd11732, 24;
	and.b64  	%rd11745, %rd11744, 255;
	xor.b64  	%rd11746, %rd11745, %rd11743;
	mul.lo.s64 	%rd11747, %rd11746, 1099511628211;
	shr.u64 	%rd11748, %rd11732, 32;
	and.b64  	%rd11749, %rd11748, 255;
	xor.b64  	%rd11750, %rd11749, %rd11747;
	mul.lo.s64 	%rd11751, %rd11750, 1099511628211;
	shr.u64 	%rd11752, %rd11732, 40;
	and.b64  	%rd11753, %rd11752, 255;
	xor.b64  	%rd11754, %rd11753, %rd11751;
	mul.lo.s64 	%rd11755, %rd11754, 1099511628211;
	shr.u64 	%rd11756, %rd11732, 48;
	and.b64  	%rd11757, %rd11756, 255;
	xor.b64  	%rd11758, %rd11757, %rd11755;
	mul.lo.s64 	%rd11759, %rd11758, 1099511628211;
	shr.u64 	%rd11760, %rd11732, 56;
	xor.b64  	%rd11761, %rd11760, %rd11759;
	mul.lo.s64 	%rd38534, %rd11761, 1099511628211;
	add.s64 	%rd38532, %rd38532, 2;
	and.b64  	%rd38535, %rd3822, -2;
	setp.ne.s64 	%p454, %rd38532, %rd38535;
	@%p454 bra 	$L__BB24_1809;
$L__BB24_1810:
	setp.eq.s64 	%p455, %rd2169, 0;
	@%p455 bra 	$L__BB24_1812;
	shl.b64 	%rd11762, %rd38535, 3;
	add.s64 	%rd11763, %rd38443, %rd11762;
	ld.u64 	%rd11764, [%rd11763];
	and.b64  	%rd11765, %rd11764, 255;
	xor.b64  	%rd11766, %rd11765, %rd38534;
	mul.lo.s64 	%rd11767, %rd11766, 1099511628211;
	shr.u64 	%rd11768, %rd11764, 8;
	and.b64  	%rd11769, %rd11768, 255;
	xor.b64  	%rd11770, %rd11769, %rd11767;
	mul.lo.s64 	%rd11771, %rd11770, 1099511628211;
	shr.u64 	%rd11772, %rd11764, 16;
	and.b64  	%rd11773, %rd11772, 255;
	xor.b64  	%rd11774, %rd11773, %rd11771;
	mul.lo.s64 	%rd11775, %rd11774, 1099511628211;
	shr.u64 	%rd11776, %rd11764, 24;
	and.b64  	%rd11777, %rd11776, 255;
	xor.b64  	%rd11778, %rd11777, %rd11775;
	mul.lo.s64 	%rd11779, %rd11778, 1099511628211;
	shr.u64 	%rd11780, %rd11764, 32;
	and.b64  	%rd11781, %rd11780, 255;
	xor.b64  	%rd11782, %rd11781, %rd11779;
	mul.lo.s64 	%rd11783, %rd11782, 1099511628211;
	shr.u64 	%rd11784, %rd11764, 40;
	and.b64  	%rd11785, %rd11784, 255;
	xor.b64  	%rd11786, %rd11785, %rd11783;
	mul.lo.s64 	%rd11787, %rd11786, 1099511628211;
	shr.u64 	%rd11788, %rd11764, 48;
	and.b64  	%rd11789, %rd11788, 255;
	xor.b64  	%rd11790, %rd11789, %rd11787;
	mul.lo.s64 	%rd11791, %rd11790, 1099511628211;
	shr.u64 	%rd11792, %rd11764, 56;
	xor.b64  	%rd11793, %rd11792, %rd11791;
	mul.lo.s64 	%rd38534, %rd11793, 1099511628211;
$L__BB24_1812:
	setp.eq.s64 	%p456, %rd38528, %rd38534;
	@%p456 bra 	$L__BB24_1825;
	setp.eq.s64 	%p457, %rd1786, 0;
	mov.b64 	%rd38540, -3750763034362895579;
	mov.b64 	%rd38541, 0;
	@%p457 bra 	$L__BB24_1816;
	mov.b64 	%rd38540, -3750763034362895579;
	mov.b64 	%rd38538, 0;
	and.b64  	%rd38541, %rd3822, -2;
$L__BB24_1815:
	shl.b64 	%rd11799, %rd38538, 3;
	add.s64 	%rd11800, %rd38362, %rd11799;
	ld.u64 	%rd11801, [%rd11800];
	and.b64  	%rd11802, %rd11801, 255;
	xor.b64  	%rd11803, %rd11802, %rd38540;
	mul.lo.s64 	%rd11804, %rd11803, 1099511628211;
	shr.u64 	%rd11805, %rd11801, 8;
	and.b64  	%rd11806, %rd11805, 255;
	xor.b64  	%rd11807, %rd11806, %rd11804;
	mul.lo.s64 	%rd11808, %rd11807, 1099511628211;
	shr.u64 	%rd11809, %rd11801, 16;
	and.b64  	%rd11810, %rd11809, 255;
	xor.b64  	%rd11811, %rd11810, %rd11808;
	mul.lo.s64 	%rd11812, %rd11811, 1099511628211;
	shr.u64 	%rd11813, %rd11801, 24;
	and.b64  	%rd11814, %rd11813, 255;
	xor.b64  	%rd11815, %rd11814, %rd11812;
	mul.lo.s64 	%rd11816, %rd11815, 1099511628211;
	shr.u64 	%rd11817, %rd11801, 32;
	and.b64  	%rd11818, %rd11817, 255;
	xor.b64  	%rd11819, %rd11818, %rd11816;
	mul.lo.s64 	%rd11820, %rd11819, 1099511628211;
	shr.u64 	%rd11821, %rd11801, 40;
	and.b64  	%rd11822, %rd11821, 255;
	xor.b64  	%rd11823, %rd11822, %rd11820;
	mul.lo.s64 	%rd11824, %rd11823, 1099511628211;
	shr.u64 	%rd11825, %rd11801, 48;
	and.b64  	%rd11826, %rd11825, 255;
	xor.b64  	%rd11827, %rd11826, %rd11824;
	mul.lo.s64 	%rd11828, %rd11827, 1099511628211;
	shr.u64 	%rd11829, %rd11801, 56;
	xor.b64  	%rd11830, %rd11829, %rd11828;
	mul.lo.s64 	%rd11831, %rd11830, 1099511628211;
	ld.u64 	%rd11832, [%rd11800+8];
	and.b64  	%rd11833, %rd11832, 255;
	xor.b64  	%rd11834, %rd11833, %rd11831;
	mul.lo.s64 	%rd11835, %rd11834, 1099511628211;
	shr.u64 	%rd11836, %rd11832, 8;
	and.b64  	%rd11837, %rd11836, 255;
	xor.b64  	%rd11838, %rd11837, %rd11835;
	mul.lo.s64 	%rd11839, %rd11838, 1099511628211;
	shr.u64 	%rd11840, %rd11832, 16;
	and.b64  	%rd11841, %rd11840, 255;
	xor.b64  	%rd11842, %rd11841, %rd11839;
	mul.lo.s64 	%rd11843, %rd11842, 1099511628211;
	shr.u64 	%rd11844, %rd11832, 24;
	and.b64  	%rd11845, %rd11844, 255;
	xor.b64  	%rd11846, %rd11845, %rd11843;
	mul.lo.s64 	%rd11847, %rd11846, 1099511628211;
	shr.u64 	%rd11848, %rd11832, 32;
	and.b64  	%rd11849, %rd11848, 255;
	xor.b64  	%rd11850, %rd11849, %rd11847;
	mul.lo.s64 	%rd11851, %rd11850, 1099511628211;
	shr.u64 	%rd11852, %rd11832, 40;
	and.b64  	%rd11853, %rd11852, 255;
	xor.b64  	%rd11854, %rd11853, %rd11851;
	mul.lo.s64 	%rd11855, %rd11854, 1099511628211;
	shr.u64 	%rd11856, %rd11832, 48;
	and.b64  	%rd11857, %rd11856, 255;
	xor.b64  	%rd11858, %rd11857, %rd11855;
	mul.lo.s64 	%rd11859, %rd11858, 1099511628211;
	shr.u64 	%rd11860, %rd11832, 56;
	xor.b64  	%rd11861, %rd11860, %rd11859;
	mul.lo.s64 	%rd38540, %rd11861, 1099511628211;
	add.s64 	%rd38538, %rd38538, 2;
	setp.ne.s64 	%p458, %rd38538, %rd38541;
	@%p458 bra 	$L__BB24_1815;
$L__BB24_1816:
	setp.eq.s64 	%p459, %rd2169, 0;
	@%p459 bra 	$L__BB24_1818;
	shl.b64 	%rd11862, %rd38541, 3;
	add.s64 	%rd11863, %rd38362, %rd11862;
	ld.u64 	%rd11864, [%rd11863];
	and.b64  	%rd11865, %rd11864, 255;
	xor.b64  	%rd11866, %rd11865, %rd38540;
	mul.lo.s64 	%rd11867, %rd11866, 1099511628211;
	shr.u64 	%rd11868, %rd11864, 8;
	and.b64  	%rd11869, %rd11868, 255;
	xor.b64  	%rd11870, %rd11869, %rd11867;
	mul.lo.s64 	%rd11871, %rd11870, 1099511628211;
	shr.u64 	%rd11872, %rd11864, 16;
	and.b64  	%rd11873, %rd11872, 255;
	xor.b64  	%rd11874, %rd11873, %rd11871;
	mul.lo.s64 	%rd11875, %rd11874, 1099511628211;
	shr.u64 	%rd11876, %rd11864, 24;
	and.b64  	%rd11877, %rd11876, 255;
	xor.b64  	%rd11878, %rd11877, %rd11875;
	mul.lo.s64 	%rd11879, %rd11878, 1099511628211;
	shr.u64 	%rd11880, %rd11864, 32;
	and.b64  	%rd11881, %rd11880, 255;
	xor.b64  	%rd11882, %rd11881, %rd11879;
	mul.lo.s64 	%rd11883, %rd11882, 1099511628211;
	shr.u64 	%rd11884, %rd11864, 40;
	and.b64  	%rd11885, %rd11884, 255;
	xor.b64  	%rd11886, %rd11885, %rd11883;
	mul.lo.s64 	%rd11887, %rd11886, 1099511628211;
	shr.u64 	%rd11888, %rd11864, 48;
	and.b64  	%rd11889, %rd11888, 255;
	xor.b64  	%rd11890, %rd11889, %rd11887;
	mul.lo.s64 	%rd11891, %rd11890, 1099511628211;
	shr.u64 	%rd11892, %rd11864, 56;
	xor.b64  	%rd11893, %rd11892, %rd11891;
	mul.lo.s64 	%rd38540, %rd11893, 1099511628211;
$L__BB24_1818:
	setp.eq.s64 	%p460, %rd1786, 0;
	mov.b64 	%rd38546, -3750763034362895579;
	mov.b64 	%rd38547, 0;
	@%p460 bra 	$L__BB24_1821;
	mov.b64 	%rd38546, -3750763034362895579;
	mov.b64 	%rd38544, 0;
$L__BB24_1820:
	shl.b64 	%rd11899, %rd38544, 3;
	add.s64 	%rd11900, %rd38443, %rd11899;
	ld.u64 	%rd11901, [%rd11900];
	and.b64  	%rd11902, %rd11901, 255;
	xor.b64  	%rd11903, %rd11902, %rd38546;
	mul.lo.s64 	%rd11904, %rd11903, 1099511628211;
	shr.u64 	%rd11905, %rd11901, 8;
	and.b64  	%rd11906, %rd11905, 255;
	xor.b64  	%rd11907, %rd11906, %rd11904;
	mul.lo.s64 	%rd11908, %rd11907, 1099511628211;
	shr.u64 	%rd11909, %rd11901, 16;
	and.b64  	%rd11910, %rd11909, 255;
	xor.b64  	%rd11911, %rd11910, %rd11908;
	mul.lo.s64 	%rd11912, %rd11911, 1099511628211;
	shr.u64 	%rd11913, %rd11901, 24;
	and.b64  	%rd11914, %rd11913, 255;
	xor.b64  	%rd11915, %rd11914, %rd11912;
	mul.lo.s64 	%rd11916, %rd11915, 1099511628211;
	shr.u64 	%rd11917, %rd11901, 32;
	and.b64  	%rd11918, %rd11917, 255;
	xor.b64  	%rd11919, %rd11918, %rd11916;
	mul.lo.s64 	%rd11920, %rd11919, 1099511628211;
	shr.u64 	%rd11921, %rd11901, 40;
	and.b64  	%rd11922, %rd11921, 255;
	xor.b64  	%rd11923, %rd11922, %rd11920;
	mul.lo.s64 	%rd11924, %rd11923, 1099511628211;
	shr.u64 	%rd11925, %rd11901, 48;
	and.b64  	%rd11926, %rd11925, 255;
	xor.b64  	%rd11927, %rd11926, %rd11924;
	mul.lo.s64 	%rd11928, %rd11927, 1099511628211;
	shr.u64 	%rd11929, %rd11901, 56;
	xor.b64  	%rd11930, %rd11929, %rd11928;
	mul.lo.s64 	%rd11931, %rd11930, 1099511628211;
	ld.u64 	%rd11932, [%rd11900+8];
	and.b64  	%rd11933, %rd11932, 255;
	xor.b64  	%rd11934, %rd11933, %rd11931;
	mul.lo.s64 	%rd11935, %rd11934, 1099511628211;
	shr.u64 	%rd11936, %rd11932, 8;
	and.b64  	%rd11937, %rd11936, 255;
	xor.b64  	%rd11938, %rd11937, %rd11935;
	mul.lo.s64 	%rd11939, %rd11938, 1099511628211;
	shr.u64 	%rd11940, %rd11932, 16;
	and.b64  	%rd11941, %rd11940, 255;
	xor.b64  	%rd11942, %rd11941, %rd11939;
	mul.lo.s64 	%rd11943, %rd11942, 1099511628211;
	shr.u64 	%rd11944, %rd11932, 24;
	and.b64  	%rd11945, %rd11944, 255;
	xor.b64  	%rd11946, %rd11945, %rd11943;
	mul.lo.s64 	%rd11947, %rd11946, 1099511628211;
	shr.u64 	%rd11948, %rd11932, 32;
	and.b64  	%rd11949, %rd11948, 255;
	xor.b64  	%rd11950, %rd11949, %rd11947;
	mul.lo.s64 	%rd11951, %rd11950, 1099511628211;
	shr.u64 	%rd11952, %rd11932, 40;
	and.b64  	%rd11953, %rd11952, 255;
	xor.b64  	%rd11954, %rd11953, %rd11951;
	mul.lo.s64 	%rd11955, %rd11954, 1099511628211;
	shr.u64 	%rd11956, %rd11932, 48;
	and.b64  	%rd11957, %rd11956, 255;
	xor.b64  	%rd11958, %rd11957, %rd11955;
	mul.lo.s64 	%rd11959, %rd11958, 1099511628211;
	shr.u64 	%rd11960, %rd11932, 56;
	xor.b64  	%rd11961, %rd11960, %rd11959;
	mul.lo.s64 	%rd38546, %rd11961, 1099511628211;
	add.s64 	%rd38544, %rd38544, 2;
	and.b64  	%rd38547, %rd3822, -2;
	setp.ne.s64 	%p461, %rd38544, %rd38547;
	@%p461 bra 	$L__BB24_1820;
$L__BB24_1821:
	setp.eq.s64 	%p462, %rd2169, 0;
	@%p462 bra 	$L__BB24_1823;
	shl.b64 	%rd11962, %rd38547, 3;
	add.s64 	%rd11963, %rd38443, %rd11962;
	ld.u64 	%rd11964, [%rd11963];
	and.b64  	%rd11965, %rd11964, 255;
	xor.b64  	%rd11966, %rd11965, %rd38546;
	mul.lo.s64 	%rd11967, %rd11966, 1099511628211;
	shr.u64 	%rd11968, %rd11964, 8;
	and.b64  	%rd11969, %rd11968, 255;
	xor.b64  	%rd11970, %rd11969, %rd11967;
	mul.lo.s64 	%rd11971, %rd11970, 1099511628211;
	shr.u64 	%rd11972, %rd11964, 16;
	and.b64  	%rd11973, %rd11972, 255;
	xor.b64  	%rd11974, %rd11973, %rd11971;
	mul.lo.s64 	%rd11975, %rd11974, 1099511628211;
	shr.u64 	%rd11976, %rd11964, 24;
	and.b64  	%rd11977, %rd11976, 255;
	xor.b64  	%rd11978, %rd11977, %rd11975;
	mul.lo.s64 	%rd11979, %rd11978, 1099511628211;
	shr.u64 	%rd11980, %rd11964, 32;
	and.b64  	%rd11981, %rd11980, 255;
	xor.b64  	%rd11982, %rd11981, %rd11979;
	mul.lo.s64 	%rd11983, %rd11982, 1099511628211;
	shr.u64 	%rd11984, %rd11964, 40;
	and.b64  	%rd11985, %rd11984, 255;
	xor.b64  	%rd11986, %rd11985, %rd11983;
	mul.lo.s64 	%rd11987, %rd11986, 1099511628211;
	shr.u64 	%rd11988, %rd11964, 48;
	and.b64  	%rd11989, %rd11988, 255;
	xor.b64  	%rd11990, %rd11989, %rd11987;
	mul.lo.s64 	%rd11991, %rd11990, 1099511628211;
	shr.u64 	%rd11992, %rd11964, 56;
	xor.b64  	%rd11993, %rd11992, %rd11991;
	mul.lo.s64 	%rd38546, %rd11993, 1099511628211;
$L__BB24_1823:
	setp.lt.u64 	%p463, %rd38540, %rd38546;
	mov.u64 	%rd38551, %rd38362;
	@%p463 bra 	$L__BB24_1824;
	bra.uni 	$L__BB24_1829;
$L__BB24_1824:
	mov.u64 	%rd38551, %rd38443;
	mov.u64 	%rd38443, %rd38362;
	bra.uni 	$L__BB24_1829;
$L__BB24_1825:
	setp.eq.s32 	%p464, %r118, 0;
	mov.u64 	%rd38551, %rd38362;
	@%p464 bra 	$L__BB24_1829;
	mov.b64 	%rd38550, 0;
$L__BB24_1827:
	shl.b64 	%rd11995, %rd38550, 3;
	add.s64 	%rd11996, %rd38362, %rd11995;
	ld.u64 	%rd11997, [%rd11996];
	add.s64 	%rd11998, %rd38443, %rd11995;
	ld.u64 	%rd11999, [%rd11998];
	setp.lt.u64 	%p465, %rd11997, %rd11999;
	@%p465 bra 	$L__BB24_1824;
	add.s64 	%rd38550, %rd38550, 1;
	setp.eq.s64 	%p466, %rd38550, %rd1785;
	mov.u64 	%rd38551, %rd38362;
	@%p466 bra 	$L__BB24_1829;
	bra.uni 	$L__BB24_1827;
$L__BB24_1829:
	setp.eq.s64 	%p467, %rd1786, 0;
	mov.b64 	%rd38555, -3750763034362895579;
	mov.b64 	%rd38556, 0;
	@%p467 bra 	$L__BB24_1832;
	mov.b64 	%rd38555, -3750763034362895579;
	mov.b64 	%rd38553, 0;
$L__BB24_1831:
	shl.b64 	%rd12005, %rd38553, 3;
	add.s64 	%rd12006, %rd38389, %rd12005;
	ld.u64 	%rd12007, [%rd12006];
	and.b64  	%rd12008, %rd12007, 255;
	xor.b64  	%rd12009, %rd12008, %rd38555;
	mul.lo.s64 	%rd12010, %rd12009, 1099511628211;
	shr.u64 	%rd12011, %rd12007, 8;
	and.b64  	%rd12012, %rd12011, 255;
	xor.b64  	%rd12013, %rd12012, %rd12010;
	mul.lo.s64 	%rd12014, %rd12013, 1099511628211;
	shr.u64 	%rd12015, %rd12007, 16;
	and.b64  	%rd12016, %rd12015, 255;
	xor.b64  	%rd12017, %rd12016, %rd12014;
	mul.lo.s64 	%rd12018, %rd12017, 1099511628211;
	shr.u64 	%rd12019, %rd12007, 24;
	and.b64  	%rd12020, %rd12019, 255;
	xor.b64  	%rd12021, %rd12020, %rd12018;
	mul.lo.s64 	%rd12022, %rd12021, 1099511628211;
	shr.u64 	%rd12023, %rd12007, 32;
	and.b64  	%rd12024, %rd12023, 255;
	xor.b64  	%rd12025, %rd12024, %rd12022;
	mul.lo.s64 	%rd12026, %rd12025, 1099511628211;
	shr.u64 	%rd12027, %rd12007, 40;
	and.b64  	%rd12028, %rd12027, 255;
	xor.b64  	%rd12029, %rd12028, %rd12026;
	mul.lo.s64 	%rd12030, %rd12029, 1099511628211;
	shr.u64 	%rd12031, %rd12007, 48;
	and.b64  	%rd12032, %rd12031, 255;
	xor.b64  	%rd12033, %rd12032, %rd12030;
	mul.lo.s64 	%rd12034, %rd12033, 1099511628211;
	shr.u64 	%rd12035, %rd12007, 56;
	xor.b64  	%rd12036, %rd12035, %rd12034;
	mul.lo.s64 	%rd12037, %rd12036, 1099511628211;
	ld.u64 	%rd12038, [%rd12006+8];
	and.b64  	%rd12039, %rd12038, 255;
	xor.b64  	%rd12040, %rd12039, %rd12037;
	mul.lo.s64 	%rd12041, %rd12040, 1099511628211;
	shr.u64 	%rd12042, %rd12038, 8;
	and.b64  	%rd12043, %rd12042, 255;
	xor.b64  	%rd12044, %rd12043, %rd12041;
	mul.lo.s64 	%rd12045, %rd12044, 1099511628211;
	shr.u64 	%rd12046, %rd12038, 16;
	and.b64  	%rd12047, %rd12046, 255;
	xor.b64  	%rd12048, %rd12047, %rd12045;
	mul.lo.s64 	%rd12049, %rd12048, 1099511628211;
	shr.u64 	%rd12050, %rd12038, 24;
	and.b64  	%rd12051, %rd12050, 255;
	xor.b64  	%rd12052, %rd12051, %rd12049;
	mul.lo.s64 	%rd12053, %rd12052, 1099511628211;
	shr.u64 	%rd12054, %rd12038, 32;
	and.b64  	%rd12055, %rd12054, 255;
	xor.b64  	%rd12056, %rd12055, %rd12053;
	mul.lo.s64 	%rd12057, %rd12056, 1099511628211;
	shr.u64 	%rd12058, %rd12038, 40;
	and.b64  	%rd12059, %rd12058, 255;
	xor.b64  	%rd12060, %rd12059, %rd12057;
	mul.lo.s64 	%rd12061, %rd12060, 1099511628211;
	shr.u64 	%rd12062, %rd12038, 48;
	and.b64  	%rd12063, %rd12062, 255;
	xor.b64  	%rd12064, %rd12063, %rd12061;
	mul.lo.s64 	%rd12065, %rd12064, 1099511628211;
	shr.u64 	%rd12066, %rd12038, 56;
	xor.b64  	%rd12067, %rd12066, %rd12065;
	mul.lo.s64 	%rd38555, %rd12067, 1099511628211;
	add.s64 	%rd38553, %rd38553, 2;
	and.b64  	%rd38556, %rd3822, -2;
	setp.ne.s64 	%p468, %rd38553, %rd38556;
	@%p468 bra 	$L__BB24_1831;
$L__BB24_1832:
	setp.eq.s64 	%p469, %rd2169, 0;
	@%p469 bra 	$L__BB24_1834;
	shl.b64 	%rd12068, %rd38556, 3;
	add.s64 	%rd12069, %rd38389, %rd12068;
	ld.u64 	%rd12070, [%rd12069];
	and.b64  	%rd12071, %rd12070, 255;
	xor.b64  	%rd12072, %rd12071, %rd38555;
	mul.lo.s64 	%rd12073, %rd12072, 1099511628211;
	shr.u64 	%rd12074, %rd12070, 8;
	and.b64  	%rd12075, %rd12074, 255;
	xor.b64  	%rd12076, %rd12075, %rd12073;
	mul.lo.s64 	%rd12077, %rd12076, 1099511628211;
	shr.u64 	%rd12078, %rd12070, 16;
	and.b64  	%rd12079, %rd12078, 255;
	xor.b64  	%rd12080, %rd12079, %rd12077;
	mul.lo.s64 	%rd12081, %rd12080, 1099511628211;
	shr.u64 	%rd12082, %rd12070, 24;
	and.b64  	%rd12083, %rd12082, 255;
	xor.b64  	%rd12084, %rd12083, %rd12081;
	mul.lo.s64 	%rd12085, %rd12084, 1099511628211;
	shr.u64 	%rd12086, %rd12070, 32;
	and.b64  	%rd12087, %rd12086, 255;
	xor.b64  	%rd12088, %rd12087, %rd12085;
	mul.lo.s64 	%rd12089, %rd12088, 1099511628211;
	shr.u64 	%rd12090, %rd12070, 40;
	and.b64  	%rd12091, %rd12090, 255;
	xor.b64  	%rd12092, %rd12091, %rd12089;
	mul.lo.s64 	%rd12093, %rd12092, 1099511628211;
	shr.u64 	%rd12094, %rd12070, 48;
	and.b64  	%rd12095, %rd12094, 255;
	xor.b64  	%rd12096, %rd12095, %rd12093;
	mul.lo.s64 	%rd12097, %rd12096, 1099511628211;
	shr.u64 	%rd12098, %rd12070, 56;
	xor.b64  	%rd12099, %rd12098, %rd12097;
	mul.lo.s64 	%rd38555, %rd12099, 1099511628211;
$L__BB24_1834:
	setp.eq.s64 	%p470, %rd1786, 0;
	mov.b64 	%rd38561, -3750763034362895579;
	mov.b64 	%rd38562, 0;
	@%p470 bra 	$L__BB24_1837;
	mov.b64 	%rd38561, -3750763034362895579;
	mov.b64 	%rd38559, 0;
$L__BB24_1836:
	shl.b64 	%rd12105, %rd38559, 3;
	add.s64 	%rd12106, %rd38201, %rd12105;
	ld.u64 	%rd12107, [%rd12106];
	and.b64  	%rd12108, %rd12107, 255;
	xor.b64  	%rd12109, %rd12108, %rd38561;
	mul.lo.s64 	%rd12110, %rd12109, 1099511628211;
	shr.u64 	%rd12111, %rd12107, 8;
	and.b64  	%rd12112, %rd12111, 255;
	xor.b64  	%rd12113, %rd12112, %rd12110;
	mul.lo.s64 	%rd12114, %rd12113, 1099511628211;
	shr.u64 	%rd12115, %rd12107, 16;
	and.b64  	%rd12116, %rd12115, 255;
	xor.b64  	%rd12117, %rd12116, %rd12114;
	mul.lo.s64 	%rd12118, %rd12117, 1099511628211;
	shr.u64 	%rd12119, %rd12107, 24;
	and.b64  	%rd12120, %rd12119, 255;
	xor.b64  	%rd12121, %rd12120, %rd12118;
	mul.lo.s64 	%rd12122, %rd12121, 1099511628211;
	shr.u64 	%rd12123, %rd12107, 32;
	and.b64  	%rd12124, %rd12123, 255;
	xor.b64  	%rd12125, %rd12124, %rd12122;
	mul.lo.s64 	%rd12126, %rd12125, 1099511628211;
	shr.u64 	%rd12127, %rd12107, 40;
	and.b64  	%rd12128, %rd12127, 255;
	xor.b64  	%rd12129, %rd12128, %rd12126;
	mul.lo.s64 	%rd12130, %rd12129, 1099511628211;
	shr.u64 	%rd12131, %rd12107, 48;
	and.b64  	%rd12132, %rd12131, 255;
	xor.b64  	%rd12133, %rd12132, %rd12130;
	mul.lo.s64 	%rd12134, %rd12133, 1099511628211;
	shr.u64 	%rd12135, %rd12107, 56;
	xor.b64  	%rd12136, %rd12135, %rd12134;
	mul.lo.s64 	%rd12137, %rd12136, 1099511628211;
	ld.u64 	%rd12138, [%rd12106+8];
	and.b64  	%rd12139, %rd12138, 255;
	xor.b64  	%rd12140, %rd12139, %rd12137;
	mul.lo.s64 	%rd12141, %rd12140, 1099511628211;
	shr.u64 	%rd12142, %rd12138, 8;
	and.b64  	%rd12143, %rd12142, 255;
	xor.b64  	%rd12144, %rd12143, %rd12141;
	mul.lo.s64 	%rd12145, %rd12144, 1099511628211;
	shr.u64 	%rd12146, %rd12138, 16;
	and.b64  	%rd12147, %rd12146, 255;
	xor.b64  	%rd12148, %rd12147, %rd12145;
	mul.lo.s64 	%rd12149, %rd12148, 1099511628211;
	shr.u64 	%rd12150, %rd12138, 24;
	and.b64  	%rd12151, %rd12150, 255;
	xor.b64  	%rd12152, %rd12151, %rd12149;
	mul.lo.s64 	%rd12153, %rd12152, 1099511628211;
	shr.u64 	%rd12154, %rd12138, 32;
	and.b64  	%rd12155, %rd12154, 255;
	xor.b64  	%rd12156, %rd12155, %rd12153;
	mul.lo.s64 	%rd12157, %rd12156, 1099511628211;
	shr.u64 	%rd12158, %rd12138, 40;
	and.b64  	%rd12159, %rd12158, 255;
	xor.b64  	%rd12160, %rd12159, %rd12157;
	mul.lo.s64 	%rd12161, %rd12160, 1099511628211;
	shr.u64 	%rd12162, %rd12138, 48;
	and.b64  	%rd12163, %rd12162, 255;
	xor.b64  	%rd12164, %rd12163, %rd12161;
	mul.lo.s64 	%rd12165, %rd12164, 1099511628211;
	shr.u64 	%rd12166, %rd12138, 56;
	xor.b64  	%rd12167, %rd12166, %rd12165;
	mul.lo.s64 	%rd38561, %rd12167, 1099511628211;
	add.s64 	%rd38559, %rd38559, 2;
	and.b64  	%rd38562, %rd3822, -2;
	setp.ne.s64 	%p471, %rd38559, %rd38562;
	@%p471 bra 	$L__BB24_1836;
$L__BB24_1837:
	setp.eq.s64 	%p472, %rd2169, 0;
	@%p472 bra 	$L__BB24_1839;
	shl.b64 	%rd12168, %rd38562, 3;
	add.s64 	%rd12169, %rd38201, %rd12168;
	ld.u64 	%rd12170, [%rd12169];
	and.b64  	%rd12171, %rd12170, 255;
	xor.b64  	%rd12172, %rd12171, %rd38561;
	mul.lo.s64 	%rd12173, %rd12172, 1099511628211;
	shr.u64 	%rd12174, %rd12170, 8;
	and.b64  	%rd12175, %rd12174, 255;
	xor.b64  	%rd12176, %rd12175, %rd12173;
	mul.lo.s64 	%rd12177, %rd12176, 1099511628211;
	shr.u64 	%rd12178, %rd12170, 16;
	and.b64  	%rd12179, %rd12178, 255;
	xor.b64  	%rd12180, %rd12179, %rd12177;
	mul.lo.s64 	%rd12181, %rd12180, 1099511628211;
	shr.u64 	%rd12182, %rd12170, 24;
	and.b64  	%rd12183, %rd12182, 255;
	xor.b64  	%rd12184, %rd12183, %rd12181;
	mul.lo.s64 	%rd12185, %rd12184, 1099511628211;
	shr.u64 	%rd12186, %rd12170, 32;
	and.b64  	%rd12187, %rd12186, 255;
	xor.b64  	%rd12188, %rd12187, %rd12185;
	mul.lo.s64 	%rd12189, %rd12188, 1099511628211;
	shr.u64 	%rd12190, %rd12170, 40;
	and.b64  	%rd12191, %rd12190, 255;
	xor.b64  	%rd12192, %rd12191, %rd12189;
	mul.lo.s64 	%rd12193, %rd12192, 1099511628211;
	shr.u64 	%rd12194, %rd12170, 48;
	and.b64  	%rd12195, %rd12194, 255;
	xor.b64  	%rd12196, %rd12195, %rd12193;
	mul.lo.s64 	%rd12197, %rd12196, 1099511628211;
	shr.u64 	%rd12198, %rd12170, 56;
	xor.b64  	%rd12199, %rd12198, %rd12197;
	mul.lo.s64 	%rd38561, %rd12199, 1099511628211;
$L__BB24_1839:
	setp.eq.s64 	%p473, %rd38555, %rd38561;
	@%p473 bra 	$L__BB24_1852;
	setp.eq.s64 	%p474, %rd1786, 0;
	mov.b64 	%rd38567, -3750763034362895579;
	mov.b64 	%rd38568, 0;
	@%p474 bra 	$L__BB24_1843;
	mov.b64 	%rd38567, -3750763034362895579;
	mov.b64 	%rd38565, 0;
	and.b64  	%rd38568, %rd3822, -2;
$L__BB24_1842:
	shl.b64 	%rd12205, %rd38565, 3;
	add.s64 	%rd12206, %rd38389, %rd12205;
	ld.u64 	%rd12207, [%rd12206];
	and.b64  	%rd12208, %rd12207, 255;
	xor.b64  	%rd12209, %rd12208, %rd38567;
	mul.lo.s64 	%rd12210, %rd12209, 1099511628211;
	shr.u64 	%rd12211, %rd12207, 8;
	and.b64  	%rd12212, %rd12211, 255;
	xor.b64  	%rd12213, %rd12212, %rd12210;
	mul.lo.s64 	%rd12214, %rd12213, 1099511628211;
	shr.u64 	%rd12215, %rd12207, 16;
	and.b64  	%rd12216, %rd12215, 255;
	xor.b64  	%rd12217, %rd12216, %rd12214;
	mul.lo.s64 	%rd12218, %rd12217, 1099511628211;
	shr.u64 	%rd12219, %rd12207, 24;
	and.b64  	%rd12220, %rd12219, 255;
	xor.b64  	%rd12221, %rd12220, %rd12218;
	mul.lo.s64 	%rd12222, %rd12221, 1099511628211;
	shr.u64 	%rd12223, %rd12207, 32;
	and.b64  	%rd12224, %rd12223, 255;
	xor.b64  	%rd12225, %rd12224, %rd12222;
	mul.lo.s64 	%rd12226, %rd12225, 1099511628211;
	shr.u64 	%rd12227, %rd12207, 40;
	and.b64  	%rd12228, %rd12227, 255;
	xor.b64  	%rd12229, %rd12228, %rd12226;
	mul.lo.s64 	%rd12230, %rd12229, 1099511628211;
	shr.u64 	%rd12231, %rd12207, 48;
	and.b64  	%rd12232, %rd12231, 255;
	xor.b64  	%rd12233, %rd12232, %rd12230;
	mul.lo.s64 	%rd12234, %rd12233, 1099511628211;
	shr.u64 	%rd12235, %rd12207, 56;
	xor.b64  	%rd12236, %rd12235, %rd12234;
	mul.lo.s64 	%rd12237, %rd12236, 1099511628211;
	ld.u64 	%rd12238, [%rd12206+8];
	and.b64  	%rd12239, %rd12238, 255;
	xor.b64  	%rd12240, %rd12239, %rd12237;
	mul.lo.s64 	%rd12241, %rd12240, 1099511628211;
	shr.u64 	%rd12242, %rd12238, 8;
	and.b64  	%rd12243, %rd12242, 255;
	xor.b64  	%rd12244, %rd12243, %rd12241;
	mul.lo.s64 	%rd12245, %rd12244, 1099511628211;
	shr.u64 	%rd12246, %rd12238, 16;
	and.b64  	%rd12247, %rd12246, 255;
	xor.b64  	%rd12248, %rd12247, %rd12245;
	mul.lo.s64 	%rd12249, %rd12248, 1099511628211;
	shr.u64 	%rd12250, %rd12238, 24;
	and.b64  	%rd12251, %rd12250, 255;
	xor.b64  	%rd12252, %rd12251, %rd12249;
	mul.lo.s64 	%rd12253, %rd12252, 1099511628211;
	shr.u64 	%rd12254, %rd12238, 32;
	and.b64  	%rd12255, %rd12254, 255;
	xor.b64  	%rd12256, %rd12255, %rd12253;
	mul.lo.s64 	%rd12257, %rd12256, 1099511628211;
	shr.u64 	%rd12258, %rd12238, 40;
	and.b64  	%rd12259, %rd12258, 255;
	xor.b64  	%rd12260, %rd12259, %rd12257;
	mul.lo.s64 	%rd12261, %rd12260, 1099511628211;
	shr.u64 	%rd12262, %rd12238, 48;
	and.b64  	%rd12263, %rd12262, 255;
	xor.b64  	%rd12264, %rd12263, %rd12261;
	mul.lo.s64 	%rd12265, %rd12264, 1099511628211;
	shr.u64 	%rd12266, %rd12238, 56;
	xor.b64  	%rd12267, %rd12266, %rd12265;
	mul.lo.s64 	%rd38567, %rd12267, 1099511628211;
	add.s64 	%rd38565, %rd38565, 2;
	setp.ne.s64 	%p475, %rd38565, %rd38568;
	@%p475 bra 	$L__BB24_1842;
$L__BB24_1843:
	setp.eq.s64 	%p476, %rd2169, 0;
	@%p476 bra 	$L__BB24_1845;
	shl.b64 	%rd12268, %rd38568, 3;
	add.s64 	%rd12269, %rd38389, %rd12268;
	ld.u64 	%rd12270, [%rd12269];
	and.b64  	%rd12271, %rd12270, 255;
	xor.b64  	%rd12272, %rd12271, %rd38567;
	mul.lo.s64 	%rd12273, %rd12272, 1099511628211;
	shr.u64 	%rd12274, %rd12270, 8;
	and.b64  	%rd12275, %rd12274, 255;
	xor.b64  	%rd12276, %rd12275, %rd12273;
	mul.lo.s64 	%rd12277, %rd12276, 1099511628211;
	shr.u64 	%rd12278, %rd12270, 16;
	and.b64  	%rd12279, %rd12278, 255;
	xor.b64  	%rd12280, %rd12279, %rd12277;
	mul.lo.s64 	%rd12281, %rd12280, 1099511628211;
	shr.u64 	%rd12282, %rd12270, 24;
	and.b64  	%rd12283, %rd12282, 255;
	xor.b64  	%rd12284, %rd12283, %rd12281;
	mul.lo.s64 	%rd12285, %rd12284, 1099511628211;
	shr.u64 	%rd12286, %rd12270, 32;
	and.b64  	%rd12287, %rd12286, 255;
	xor.b64  	%rd12288, %rd12287, %rd12285;
	mul.lo.s64 	%rd12289, %rd12288, 1099511628211;
	shr.u64 	%rd12290, %rd12270, 40;
	and.b64  	%rd12291, %rd12290, 255;
	xor.b64  	%rd12292, %rd12291, %rd12289;
	mul.lo.s64 	%rd12293, %rd12292, 1099511628211;
	shr.u64 	%rd12294, %rd12270, 48;
	and.b64  	%rd12295, %rd12294, 255;
	xor.b64  	%rd12296, %rd12295, %rd12293;
	mul.lo.s64 	%rd12297, %rd12296, 1099511628211;
	shr.u64 	%rd12298, %rd12270, 56;
	xor.b64  	%rd12299, %rd12298, %rd12297;
	mul.lo.s64 	%rd38567, %rd12299, 1099511628211;
$L__BB24_1845:
	setp.eq.s64 	%p477, %rd1786, 0;
	mov.b64 	%rd38573, -3750763034362895579;
	mov.b64 	%rd38574, 0;
	@%p477 bra 	$L__BB24_1848;
	mov.b64 	%rd38573, -3750763034362895579;
	mov.b64 	%rd38571, 0;
$L__BB24_1847:
	shl.b64 	%rd12305, %rd38571, 3;
	add.s64 	%rd12306, %rd38201, %rd12305;
	ld.u64 	%rd12307, [%rd12306];
	and.b64  	%rd12308, %rd12307, 255;
	xor.b64  	%rd12309, %rd12308, %rd38573;
	mul.lo.s64 	%rd12310, %rd12309, 1099511628211;
	shr.u64 	%rd12311, %rd12307, 8;
	and.b64  	%rd12312, %rd12311, 255;
	xor.b64  	%rd12313, %rd12312, %rd12310;
	mul.lo.s64 	%rd12314, %rd12313, 1099511628211;
	shr.u64 	%rd12315, %rd12307, 16;
	and.b64  	%rd12316, %rd12315, 255;
	xor.b64  	%rd12317, %rd12316, %rd12314;
	mul.lo.s64 	%rd12318, %rd12317, 1099511628211;
	shr.u64 	%rd12319, %rd12307, 24;
	and.b64  	%rd12320, %rd12319, 255;
	xor.b64  	%rd12321, %rd12320, %rd12318;
	mul.lo.s64 	%rd12322, %rd12321, 1099511628211;
	shr.u64 	%rd12323, %rd12307, 32;
	and.b64  	%rd12324, %rd12323, 255;
	xor.b64  	%rd12325, %rd12324, %rd12322;
	mul.lo.s64 	%rd12326, %rd12325, 1099511628211;
	shr.u64 	%rd12327, %rd12307, 40;
	and.b64  	%rd12328, %rd12327, 255;
	xor.b64  	%rd12329, %rd12328, %rd12326;
	mul.lo.s64 	%rd12330, %rd12329, 1099511628211;
	shr.u64 	%rd12331, %rd12307, 48;
	and.b64  	%rd12332, %rd12331, 255;
	xor.b64  	%rd12333, %rd12332, %rd12330;
	mul.lo.s64 	%rd12334, %rd12333, 1099511628211;
	shr.u64 	%rd12335, %rd12307, 56;
	xor.b64  	%rd12336, %rd12335, %rd12334;
	mul.lo.s64 	%rd12337, %rd12336, 1099511628211;
	ld.u64 	%rd12338, [%rd12306+8];
	and.b64  	%rd12339, %rd12338, 255;
	xor.b64  	%rd12340, %rd12339, %rd12337;
	mul.lo.s64 	%rd12341, %rd12340, 1099511628211;
	shr.u64 	%rd12342, %rd12338, 8;
	and.b64  	%rd12343, %rd12342, 255;
	xor.b64  	%rd12344, %rd12343, %rd12341;
	mul.lo.s64 	%rd12345, %rd12344, 1099511628211;
	shr.u64 	%rd12346, %rd12338, 16;
	and.b64  	%rd12347, %rd12346, 255;
	xor.b64  	%rd12348, %rd12347, %rd12345;
	mul.lo.s64 	%rd12349, %rd12348, 1099511628211;
	shr.u64 	%rd12350, %rd12338, 24;
	and.b64  	%rd12351, %rd12350, 255;
	xor.b64  	%rd12352, %rd12351, %rd12349;
	mul.lo.s64 	%rd12353, %rd12352, 1099511628211;
	shr.u64 	%rd12354, %rd12338, 32;
	and.b64  	%rd12355, %rd12354, 255;
	xor.b64  	%rd12356, %rd12355, %rd12353;
	mul.lo.s64 	%rd12357, %rd12356, 1099511628211;
	shr.u64 	%rd12358, %rd12338, 40;
	and.b64  	%rd12359, %rd12358, 255;
	xor.b64  	%rd12360, %rd12359, %rd12357;
	mul.lo.s64 	%rd12361, %rd12360, 1099511628211;
	shr.u64 	%rd12362, %rd12338, 48;
	and.b64  	%rd12363, %rd12362, 255;
	xor.b64  	%rd12364, %rd12363, %rd12361;
	mul.lo.s64 	%rd12365, %rd12364, 1099511628211;
	shr.u64 	%rd12366, %rd12338, 56;
	xor.b64  	%rd12367, %rd12366, %rd12365;
	mul.lo.s64 	%rd38573, %rd12367, 1099511628211;
	add.s64 	%rd38571, %rd38571, 2;
	and.b64  	%rd38574, %rd3822, -2;
	setp.ne.s64 	%p478, %rd38571, %rd38574;
	@%p478 bra 	$L__BB24_1847;
$L__BB24_1848:
	setp.eq.s64 	%p479, %rd2169, 0;
	@%p479 bra 	$L__BB24_1850;
	shl.b64 	%rd12368, %rd38574, 3;
	add.s64 	%rd12369, %rd38201, %rd12368;
	ld.u64 	%rd12370, [%rd12369];
	and.b64  	%rd12371, %rd12370, 255;
	xor.b64  	%rd12372, %rd12371, %rd38573;
	mul.lo.s64 	%rd12373, %rd12372, 1099511628211;
	shr.u64 	%rd12374, %rd12370, 8;
	and.b64  	%rd12375, %rd12374, 255;
	xor.b64  	%rd12376, %rd12375, %rd12373;
	mul.lo.s64 	%rd12377, %rd12376, 1099511628211;
	shr.u64 	%rd12378, %rd12370, 16;
	and.b64  	%rd12379, %rd12378, 255;
	xor.b64  	%rd12380, %rd12379, %rd12377;
	mul.lo.s64 	%rd12381, %rd12380, 1099511628211;
	shr.u64 	%rd12382, %rd12370, 24;
	and.b64  	%rd12383, %rd12382, 255;
	xor.b64  	%rd12384, %rd12383, %rd12381;
	mul.lo.s64 	%rd12385, %rd12384, 1099511628211;
	shr.u64 	%rd12386, %rd12370, 32;
	and.b64  	%rd12387, %rd12386, 255;
	xor.b64  	%rd12388, %rd12387, %rd12385;
	mul.lo.s64 	%rd12389, %rd12388, 1099511628211;
	shr.u64 	%rd12390, %rd12370, 40;
	and.b64  	%rd12391, %rd12390, 255;
	xor.b64  	%rd12392, %rd12391, %rd12389;
	mul.lo.s64 	%rd12393, %rd12392, 1099511628211;
	shr.u64 	%rd12394, %rd12370, 48;
	and.b64  	%rd12395, %rd12394, 255;
	xor.b64  	%rd12396, %rd12395, %rd12393;
	mul.lo.s64 	%rd12397, %rd12396, 1099511628211;
	shr.u64 	%rd12398, %rd12370, 56;
	xor.b64  	%rd12399, %rd12398, %rd12397;
	mul.lo.s64 	%rd38573, %rd12399, 1099511628211;
$L__BB24_1850:
	setp.lt.u64 	%p480, %rd38567, %rd38573;
	mov.u64 	%rd38578, %rd38389;
	@%p480 bra 	$L__BB24_1851;
	bra.uni 	$L__BB24_1856;
$L__BB24_1851:
	mov.u64 	%rd38578, %rd38201;
	mov.u64 	%rd38201, %rd38389;
	bra.uni 	$L__BB24_1856;
$L__BB24_1852:
	setp.eq.s32 	%p481, %r118, 0;
	mov.u64 	%rd38578, %rd38389;
	@%p481 bra 	$L__BB24_1856;
	mov.b64 	%rd38577, 0;
$L__BB24_1854:
	shl.b64 	%rd12401, %rd38577, 3;
	add.s64 	%rd12402, %rd38389, %rd12401;
	ld.u64 	%rd12403, [%rd12402];
	add.s64 	%rd12404, %rd38201, %rd12401;
	ld.u64 	%rd12405, [%rd12404];
	setp.lt.u64 	%p482, %rd12403, %rd12405;
	@%p482 bra 	$L__BB24_1851;
	add.s64 	%rd38577, %rd38577, 1;
	setp.eq.s64 	%p483, %rd38577, %rd1785;
	mov.u64 	%rd38578, %rd38389;
	@%p483 bra 	$L__BB24_1856;
	bra.uni 	$L__BB24_1854;
$L__BB24_1856:
	setp.eq.s64 	%p484, %rd1786, 0;
	mov.b64 	%rd38582, -3750763034362895579;
	mov.b64 	%rd38583, 0;
	@%p484 bra 	$L__BB24_1859;
	mov.b64 	%rd38582, -3750763034362895579;
	mov.b64 	%rd38580, 0;
$L__BB24_1858:
	shl.b64 	%rd12411, %rd38580, 3;
	add.s64 	%rd12412, %rd38416, %rd12411;
	ld.u64 	%rd12413, [%rd12412];
	and.b64  	%rd12414, %rd12413, 255;
	xor.b64  	%rd12415, %rd12414, %rd38582;
	mul.lo.s64 	%rd12416, %rd12415, 1099511628211;
	shr.u64 	%rd12417, %rd12413, 8;
	and.b64  	%rd12418, %rd12417, 255;
	xor.b64  	%rd12419, %rd12418, %rd12416;
	mul.lo.s64 	%rd12420, %rd12419, 1099511628211;
	shr.u64 	%rd12421, %rd12413, 16;
	and.b64  	%rd12422, %rd12421, 255;
	xor.b64  	%rd12423, %rd12422, %rd12420;
	mul.lo.s64 	%rd12424, %rd12423, 1099511628211;
	shr.u64 	%rd12425, %rd12413, 24;
	and.b64  	%rd12426, %rd12425, 255;
	xor.b64  	%rd12427, %rd12426, %rd12424;
	mul.lo.s64 	%rd12428, %rd12427, 1099511628211;
	shr.u64 	%rd12429, %rd12413, 32;
	and.b64  	%rd12430, %rd12429, 255;
	xor.b64  	%rd12431, %rd12430, %rd12428;
	mul.lo.s64 	%rd12432, %rd12431, 1099511628211;
	shr.u64 	%rd12433, %rd12413, 40;
	and.b64  	%rd12434, %rd12433, 255;
	xor.b64  	%rd12435, %rd12434, %rd12432;
	mul.lo.s64 	%rd12436, %rd12435, 1099511628211;
	shr.u64 	%rd12437, %rd12413, 48;
	and.b64  	%rd12438, %rd12437, 255;
	xor.b64  	%rd12439, %rd12438, %rd12436;
	mul.lo.s64 	%rd12440, %rd12439, 1099511628211;
	shr.u64 	%rd12441, %rd12413, 56;
	xor.b64  	%rd12442, %rd12441, %rd12440;
	mul.lo.s64 	%rd12443, %rd12442, 1099511628211;
	ld.u64 	%rd12444, [%rd12412+8];
	and.b64  	%rd12445, %rd12444, 255;
	xor.b64  	%rd12446, %rd12445, %rd12443;
	mul.lo.s64 	%rd12447, %rd12446, 1099511628211;
	shr.u64 	%rd12448, %rd12444, 8;
	and.b64  	%rd12449, %rd12448, 255;
	xor.b64  	%rd12450, %rd12449, %rd12447;
	mul.lo.s64 	%rd12451, %rd12450, 1099511628211;
	shr.u64 	%rd12452, %rd12444, 16;
	and.b64  	%rd12453, %rd12452, 255;
	xor.b64  	%rd12454, %rd12453, %rd12451;
	mul.lo.s64 	%rd12455, %rd12454, 1099511628211;
	shr.u64 	%rd12456, %rd12444, 24;
	and.b64  	%rd12457, %rd12456, 255;
	xor.b64  	%rd12458, %rd12457, %rd12455;
	mul.lo.s64 	%rd12459, %rd12458, 1099511628211;
	shr.u64 	%rd12460, %rd12444, 32;
	and.b64  	%rd12461, %rd12460, 255;
	xor.b64  	%rd12462, %rd12461, %rd12459;
	mul.lo.s64 	%rd12463, %rd12462, 1099511628211;
	shr.u64 	%rd12464, %rd12444, 40;
	and.b64  	%rd12465, %rd12464, 255;
	xor.b64  	%rd12466, %rd12465, %rd12463;
	mul.lo.s64 	%rd12467, %rd12466, 1099511628211;
	shr.u64 	%rd12468, %rd12444, 48;
	and.b64  	%rd12469, %rd12468, 255;
	xor.b64  	%rd12470, %rd12469, %rd12467;
	mul.lo.s64 	%rd12471, %rd12470, 1099511628211;
	shr.u64 	%rd12472, %rd12444, 56;
	xor.b64  	%rd12473, %rd12472, %rd12471;
	mul.lo.s64 	%rd38582, %rd12473, 1099511628211;
	add.s64 	%rd38580, %rd38580, 2;
	and.b64  	%rd38583, %rd3822, -2;
	setp.ne.s64 	%p485, %rd38580, %rd38583;
	@%p485 bra 	$L__BB24_1858;
$L__BB24_1859:
	setp.eq.s64 	%p486, %rd2169, 0;
	@%p486 bra 	$L__BB24_1861;
	shl.b64 	%rd12474, %rd38583, 3;
	add.s64 	%rd12475, %rd38416, %rd12474;
	ld.u64 	%rd12476, [%rd12475];
	and.b64  	%rd12477, %rd12476, 255;
	xor.b64  	%rd12478, %rd12477, %rd38582;
	mul.lo.s64 	%rd12479, %rd12478, 1099511628211;
	shr.u64 	%rd12480, %rd12476, 8;
	and.b64  	%rd12481, %rd12480, 255;
	xor.b64  	%rd12482, %rd12481, %rd12479;
	mul.lo.s64 	%rd12483, %rd12482, 1099511628211;
	shr.u64 	%rd12484, %rd12476, 16;
	and.b64  	%rd12485, %rd12484, 255;
	xor.b64  	%rd12486, %rd12485, %rd12483;
	mul.lo.s64 	%rd12487, %rd12486, 1099511628211;
	shr.u64 	%rd12488, %rd12476, 24;
	and.b64  	%rd12489, %rd12488, 255;
	xor.b64  	%rd12490, %rd12489, %rd12487;
	mul.lo.s64 	%rd12491, %rd12490, 1099511628211;
	shr.u64 	%rd12492, %rd12476, 32;
	and.b64  	%rd12493, %rd12492, 255;
	xor.b64  	%rd12494, %rd12493, %rd12491;
	mul.lo.s64 	%rd12495, %rd12494, 1099511628211;
	shr.u64 	%rd12496, %rd12476, 40;
	and.b64  	%rd12497, %rd12496, 255;
	xor.b64  	%rd12498, %rd12497, %rd12495;
	mul.lo.s64 	%rd12499, %rd12498, 1099511628211;
	shr.u64 	%rd12500, %rd12476, 48;
	and.b64  	%rd12501, %rd12500, 255;
	xor.b64  	%rd12502, %rd12501, %rd12499;
	mul.lo.s64 	%rd12503, %rd12502, 1099511628211;
	shr.u64 	%rd12504, %rd12476, 56;
	xor.b64  	%rd12505, %rd12504, %rd12503;
	mul.lo.s64 	%rd38582, %rd12505, 1099511628211;
$L__BB24_1861:
	setp.eq.s64 	%p487, %rd1786, 0;
	mov.b64 	%rd38588, -3750763034362895579;
	mov.b64 	%rd38589, 0;
	@%p487 bra 	$L__BB24_1864;
	mov.b64 	%rd38588, -3750763034362895579;
	mov.b64 	%rd38586, 0;
$L__BB24_1863:
	shl.b64 	%rd12511, %rd38586, 3;
	add.s64 	%rd12512, %rd38497, %rd12511;
	ld.u64 	%rd12513, [%rd12512];
	and.b64  	%rd12514, %rd12513, 255;
	xor.b64  	%rd12515, %rd12514, %rd38588;
	mul.lo.s64 	%rd12516, %rd12515, 1099511628211;
	shr.u64 	%rd12517, %rd12513, 8;
	and.b64  	%rd12518, %rd12517, 255;
	xor.b64  	%rd12519, %rd12518, %rd12516;
	mul.lo.s64 	%rd12520, %rd12519, 1099511628211;
	shr.u64 	%rd12521, %rd12513, 16;
	and.b64  	%rd12522, %rd12521, 255;
	xor.b64  	%rd12523, %rd12522, %rd12520;
	mul.lo.s64 	%rd12524, %rd12523, 1099511628211;
	shr.u64 	%rd12525, %rd12513, 24;
	and.b64  	%rd12526, %rd12525, 255;
	xor.b64  	%rd12527, %rd12526, %rd12524;
	mul.lo.s64 	%rd12528, %rd12527, 1099511628211;
	shr.u64 	%rd12529, %rd12513, 32;
	and.b64  	%rd12530, %rd12529, 255;
	xor.b64  	%rd12531, %rd12530, %rd12528;
	mul.lo.s64 	%rd12532, %rd12531, 1099511628211;
	shr.u64 	%rd12533, %rd12513, 40;
	and.b64  	%rd12534, %rd12533, 255;
	xor.b64  	%rd12535, %rd12534, %rd12532;
	mul.lo.s64 	%rd12536, %rd12535, 1099511628211;
	shr.u64 	%rd12537, %rd12513, 48;
	and.b64  	%rd12538, %rd12537, 255;
	xor.b64  	%rd12539, %rd12538, %rd12536;
	mul.lo.s64 	%rd12540, %rd12539, 1099511628211;
	shr.u64 	%rd12541, %rd12513, 56;
	xor.b64  	%rd12542, %rd12541, %rd12540;
	mul.lo.s64 	%rd12543, %rd12542, 1099511628211;
	ld.u64 	%rd12544, [%rd12512+8];
	and.b64  	%rd12545, %rd12544, 255;
	xor.b64  	%rd12546, %rd12545, %rd12543;
	mul.lo.s64 	%rd12547, %rd12546, 1099511628211;
	shr.u64 	%rd12548, %rd12544, 8;
	and.b64  	%rd12549, %rd12548, 255;
	xor.b64  	%rd12550, %rd12549, %rd12547;
	mul.lo.s64 	%rd12551, %rd12550, 1099511628211;
	shr.u64 	%rd12552, %rd12544, 16;
	and.b64  	%rd12553, %rd12552, 255;
	xor.b64  	%rd12554, %rd12553, %rd12551;
	mul.lo.s64 	%rd12555, %rd12554, 1099511628211;
	shr.u64 	%rd12556, %rd12544, 24;
	and.b64  	%rd12557, %rd12556, 255;
	xor.b64  	%rd12558, %rd12557, %rd12555;
	mul.lo.s64 	%rd12559, %rd12558, 1099511628211;
	shr.u64 	%rd12560, %rd12544, 32;
	and.b64  	%rd12561, %rd12560, 255;
	xor.b64  	%rd12562, %rd12561, %rd12559;
	mul.lo.s64 	%rd12563, %rd12562, 1099511628211;
	shr.u64 	%rd12564, %rd12544, 40;
	and.b64  	%rd12565, %rd12564, 255;
	xor.b64  	%rd12566, %rd12565, %rd12563;
	mul.lo.s64 	%rd12567, %rd12566, 1099511628211;
	shr.u64 	%rd12568, %rd12544, 48;
	and.b64  	%rd12569, %rd12568, 255;
	xor.b64  	%rd12570, %rd12569, %rd12567;
	mul.lo.s64 	%rd12571, %rd12570, 1099511628211;
	shr.u64 	%rd12572, %rd12544, 56;
	xor.b64  	%rd12573, %rd12572, %rd12571;
	mul.lo.s64 	%rd38588, %rd12573, 1099511628211;
	add.s64 	%rd38586, %rd38586, 2;
	and.b64  	%rd38589, %rd3822, -2;
	setp.ne.s64 	%p488, %rd38586, %rd38589;
	@%p488 bra 	$L__BB24_1863;
$L__BB24_1864:
	setp.eq.s64 	%p489, %rd2169, 0;
	@%p489 bra 	$L__BB24_1866;
	shl.b64 	%rd12574, %rd38589, 3;
	add.s64 	%rd12575, %rd38497, %rd12574;
	ld.u64 	%rd12576, [%rd12575];
	and.b64  	%rd12577, %rd12576, 255;
	xor.b64  	%rd12578, %rd12577, %rd38588;
	mul.lo.s64 	%rd12579, %rd12578, 1099511628211;
	shr.u64 	%rd12580, %rd12576, 8;
	and.b64  	%rd12581, %rd12580, 255;
	xor.b64  	%rd12582, %rd12581, %rd12579;
	mul.lo.s64 	%rd12583, %rd12582, 1099511628211;
	shr.u64 	%rd12584, %rd12576, 16;
	and.b64  	%rd12585, %rd12584, 255;
	xor.b64  	%rd12586, %rd12585, %rd12583;
	mul.lo.s64 	%rd12587, %rd12586, 1099511628211;
	shr.u64 	%rd12588, %rd12576, 24;
	and.b64  	%rd12589, %rd12588, 255;
	xor.b64  	%rd12590, %rd12589, %rd12587;
	mul.lo.s64 	%rd12591, %rd12590, 1099511628211;
	shr.u64 	%rd12592, %rd12576, 32;
	and.b64  	%rd12593, %rd12592, 255;
	xor.b64  	%rd12594, %rd12593, %rd12591;
	mul.lo.s64 	%rd12595, %rd12594, 1099511628211;
	shr.u64 	%rd12596, %rd12576, 40;
	and.b64  	%rd12597, %rd12596, 255;
	xor.b64  	%rd12598, %rd12597, %rd12595;
	mul.lo.s64 	%rd12599, %rd12598, 1099511628211;
	shr.u64 	%rd12600, %rd12576, 48;
	and.b64  	%rd12601, %rd12600, 255;
	xor.b64  	%rd12602, %rd12601, %rd12599;
	mul.lo.s64 	%rd12603, %rd12602, 1099511628211;
	shr.u64 	%rd12604, %rd12576, 56;
	xor.b64  	%rd12605, %rd12604, %rd12603;
	mul.lo.s64 	%rd38588, %rd12605, 1099511628211;
$L__BB24_1866:
	setp.eq.s64 	%p490, %rd38582, %rd38588;
	@%p490 bra 	$L__BB24_1879;
	setp.eq.s64 	%p491, %rd1786, 0;
	mov.b64 	%rd38594, -3750763034362895579;
	mov.b64 	%rd38595, 0;
	@%p491 bra 	$L__BB24_1870;
	mov.b64 	%rd38594, -3750763034362895579;
	mov.b64 	%rd38592, 0;
	and.b64  	%rd38595, %rd3822, -2;
$L__BB24_1869:
	shl.b64 	%rd12611, %rd38592, 3;
	add.s64 	%rd12612, %rd38416, %rd12611;
	ld.u64 	%rd12613, [%rd12612];
	and.b64  	%rd12614, %rd12613, 255;
	xor.b64  	%rd12615, %rd12614, %rd38594;
	mul.lo.s64 	%rd12616, %rd12615, 1099511628211;
	shr.u64 	%rd12617, %rd12613, 8;
	and.b64  	%rd12618, %rd12617, 255;
	xor.b64  	%rd12619, %rd12618, %rd12616;
	mul.lo.s64 	%rd12620, %rd12619, 1099511628211;
	shr.u64 	%rd12621, %rd12613, 16;
	and.b64  	%rd12622, %rd12621, 255;
	xor.b64  	%rd12623, %rd12622, %rd12620;
	mul.lo.s64 	%rd12624, %rd12623, 1099511628211;
	shr.u64 	%rd12625, %rd12613, 24;
	and.b64  	%rd12626, %rd12625, 255;
	xor.b64  	%rd12627, %rd12626, %rd12624;
	mul.lo.s64 	%rd12628, %rd12627, 1099511628211;
	shr.u64 	%rd12629, %rd12613, 32;
	and.b64  	%rd12630, %rd12629, 255;
	xor.b64  	%rd12631, %rd12630, %rd12628;
	mul.lo.s64 	%rd12632, %rd12631, 1099511628211;
	shr.u64 	%rd12633, %rd12613, 40;
	and.b64  	%rd12634, %rd12633, 255;
	xor.b64  	%rd12635, %rd12634, %rd12632;
	mul.lo.s64 	%rd12636, %rd12635, 1099511628211;
	shr.u64 	%rd12637, %rd12613, 48;
	and.b64  	%rd12638, %rd12637, 255;
	xor.b64  	%rd12639, %rd12638, %rd12636;
	mul.lo.s64 	%rd12640, %rd12639, 1099511628211;
	shr.u64 	%rd12641, %rd12613, 56;
	xor.b64  	%rd12642, %rd12641, %rd12640;
	mul.lo.s64 	%rd12643, %rd12642, 1099511628211;
	ld.u64 	%rd12644, [%rd12612+8];
	and.b64  	%rd12645, %rd12644, 255;
	xor.b64  	%rd12646, %rd12645, %rd12643;
	mul.lo.s64 	%rd12647, %rd12646, 1099511628211;
	shr.u64 	%rd12648, %rd12644, 8;
	and.b64  	%rd12649, %rd12648, 255;
	xor.b64  	%rd12650, %rd12649, %rd12647;
	mul.lo.s64 	%rd12651, %rd12650, 1099511628211;
	shr.u64 	%rd12652, %rd12644, 16;
	and.b64  	%rd12653, %rd12652, 255;
	xor.b64  	%rd12654, %rd12653, %rd12651;
	mul.lo.s64 	%rd12655, %rd12654, 1099511628211;
	shr.u64 	%rd12656, %rd12644, 24;
	and.b64  	%rd12657, %rd12656, 255;
	xor.b64  	%rd12658, %rd12657, %rd12655;
	mul.lo.s64 	%rd12659, %rd12658, 1099511628211;
	shr.u64 	%rd12660, %rd12644, 32;
	and.b64  	%rd12661, %rd12660, 255;
	xor.b64  	%rd12662, %rd12661, %rd12659;
	mul.lo.s64 	%rd12663, %rd12662, 1099511628211;
	shr.u64 	%rd12664, %rd12644, 40;
	and.b64  	%rd12665, %rd12664, 255;
	xor.b64  	%rd12666, %rd12665, %rd12663;
	mul.lo.s64 	%rd12667, %rd12666, 1099511628211;
	shr.u64 	%rd12668, %rd12644, 48;
	and.b64  	%rd12669, %rd12668, 255;
	xor.b64  	%rd12670, %rd12669, %rd12667;
	mul.lo.s64 	%rd12671, %rd12670, 1099511628211;
	shr.u64 	%rd12672, %rd12644, 56;
	xor.b64  	%rd12673, %rd12672, %rd12671;
	mul.lo.s64 	%rd38594, %rd12673, 1099511628211;
	add.s64 	%rd38592, %rd38592, 2;
	setp.ne.s64 	%p492, %rd38592, %rd38595;
	@%p492 bra 	$L__BB24_1869;
$L__BB24_1870:
	setp.eq.s64 	%p493, %rd2169, 0;
	@%p493 bra 	$L__BB24_1872;
	shl.b64 	%rd12674, %rd38595, 3;
	add.s64 	%rd12675, %rd38416, %rd12674;
	ld.u64 	%rd12676, [%rd12675];
	and.b64  	%rd12677, %rd12676, 255;
	xor.b64  	%rd12678, %rd12677, %rd38594;
	mul.lo.s64 	%rd12679, %rd12678, 1099511628211;
	shr.u64 	%rd12680, %rd12676, 8;
	and.b64  	%rd12681, %rd12680, 255;
	xor.b64  	%rd12682, %rd12681, %rd12679;
	mul.lo.s64 	%rd12683, %rd12682, 1099511628211;
	shr.u64 	%rd12684, %rd12676, 16;
	and.b64  	%rd12685, %rd12684, 255;
	xor.b64  	%rd12686, %rd12685, %rd12683;
	mul.lo.s64 	%rd12687, %rd12686, 1099511628211;
	shr.u64 	%rd12688, %rd12676, 24;
	and.b64  	%rd12689, %rd12688, 255;
	xor.b64  	%rd12690, %rd12689, %rd12687;
	mul.lo.s64 	%rd12691, %rd12690, 1099511628211;
	shr.u64 	%rd12692, %rd12676, 32;
	and.b64  	%rd12693, %rd12692, 255;
	xor.b64  	%rd12694, %rd12693, %rd12691;
	mul.lo.s64 	%rd12695, %rd12694, 1099511628211;
	shr.u64 	%rd12696, %rd12676, 40;
	and.b64  	%rd12697, %rd12696, 255;
	xor.b64  	%rd12698, %rd12697, %rd12695;
	mul.lo.s64 	%rd12699, %rd12698, 1099511628211;
	shr.u64 	%rd12700, %rd12676, 48;
	and.b64  	%rd12701, %rd12700, 255;
	xor.b64  	%rd12702, %rd12701, %rd12699;
	mul.lo.s64 	%rd12703, %rd12702, 1099511628211;
	shr.u64 	%rd12704, %rd12676, 56;
	xor.b64  	%rd12705, %rd12704, %rd12703;
	mul.lo.s64 	%rd38594, %rd12705, 1099511628211;
$L__BB24_1872:
	setp.eq.s64 	%p494, %rd1786, 0;
	mov.b64 	%rd38600, -3750763034362895579;
	mov.b64 	%rd38601, 0;
	@%p494 bra 	$L__BB24_1875;
	mov.b64 	%rd38600, -3750763034362895579;
	mov.b64 	%rd38598, 0;
$L__BB24_1874:
	shl.b64 	%rd12711, %rd38598, 3;
	add.s64 	%rd12712, %rd38497, %rd12711;
	ld.u64 	%rd12713, [%rd12712];
	and.b64  	%rd12714, %rd12713, 255;
	xor.b64  	%rd12715, %rd12714, %rd38600;
	mul.lo.s64 	%rd12716, %rd12715, 1099511628211;
	shr.u64 	%rd12717, %rd12713, 8;
	and.b64  	%rd12718, %rd12717, 255;
	xor.b64  	%rd12719, %rd12718, %rd12716;
	mul.lo.s64 	%rd12720, %rd12719, 1099511628211;
	shr.u64 	%rd12721, %rd12713, 16;
	and.b64  	%rd12722, %rd12721, 255;
	xor.b64  	%rd12723, %rd12722, %rd12720;
	mul.lo.s64 	%rd12724, %rd12723, 1099511628211;
	shr.u64 	%rd12725, %rd12713, 24;
	and.b64  	%rd12726, %rd12725, 255;
	xor.b64  	%rd12727, %rd12726, %rd12724;
	mul.lo.s64 	%rd12728, %rd12727, 1099511628211;
	shr.u64 	%rd12729, %rd12713, 32;
	and.b64  	%rd12730, %rd12729, 255;
	xor.b64  	%rd12731, %rd12730, %rd12728;
	mul.lo.s64 	%rd12732, %rd12731, 1099511628211;
	shr.u64 	%rd12733, %rd12713, 40;
	and.b64  	%rd12734, %rd12733, 255;
	xor.b64  	%rd12735, %rd12734, %rd12732;
	mul.lo.s64 	%rd12736, %rd12735, 1099511628211;
	shr.u64 	%rd12737, %rd12713, 48;
	and.b64  	%rd12738, %rd12737, 255;
	xor.b64  	%rd12739, %rd12738, %rd12736;
	mul.lo.s64 	%rd12740, %rd12739, 1099511628211;
	shr.u64 	%rd12741, %rd12713, 56;
	xor.b64  	%rd12742, %rd12741, %rd12740;
	mul.lo.s64 	%rd12743, %rd12742, 1099511628211;
	ld.u64 	%rd12744, [%rd12712+8];
	and.b64  	%rd12745, %rd12744, 255;
	xor.b64  	%rd12746, %rd12745, %rd12743;
	mul.lo.s64 	%rd12747, %rd12746, 1099511628211;
	shr.u64 	%rd12748, %rd12744, 8;
	and.b64  	%rd12749, %rd12748, 255;
	xor.b64  	%rd12750, %rd12749, %rd12747;
	mul.lo.s64 	%rd12751, %rd12750, 1099511628211;
	shr.u64 	%rd12752, %rd12744, 16;
	and.b64  	%rd12753, %rd12752, 255;
	xor.b64  	%rd12754, %rd12753, %rd12751;
	mul.lo.s64 	%rd12755, %rd12754, 1099511628211;
	shr.u64 	%rd12756, %rd12744, 24;
	and.b64  	%rd12757, %rd12756, 255;
	xor.b64  	%rd12758, %rd12757, %rd12755;
	mul.lo.s64 	%rd12759, %rd12758, 1099511628211;
	shr.u64 	%rd12760, %rd12744, 32;
	and.b64  	%rd12761, %rd12760, 255;
	xor.b64  	%rd12762, %rd12761, %rd12759;
	mul.lo.s64 	%rd12763, %rd12762, 1099511628211;
	shr.u64 	%rd12764, %rd12744, 40;
	and.b64  	%rd12765, %rd12764, 255;
	xor.b64  	%rd12766, %rd12765, %rd12763;
	mul.lo.s64 	%rd12767, %rd12766, 1099511628211;
	shr.u64 	%rd12768, %rd12744, 48;
	and.b64  	%rd12769, %rd12768, 255;
	xor.b64  	%rd12770, %rd12769, %rd12767;
	mul.lo.s64 	%rd12771, %rd12770, 1099511628211;
	shr.u64 	%rd12772, %rd12744, 56;
	xor.b64  	%rd12773, %rd12772, %rd12771;
	mul.lo.s64 	%rd38600, %rd12773, 1099511628211;
	add.s64 	%rd38598, %rd38598, 2;
	and.b64  	%rd38601, %rd3822, -2;
	setp.ne.s64 	%p495, %rd38598, %rd38601;
	@%p495 bra 	$L__BB24_1874;
$L__BB24_1875:
	setp.eq.s64 	%p496, %rd2169, 0;
	@%p496 bra 	$L__BB24_1877;
	shl.b64 	%rd12774, %rd38601, 3;
	add.s64 	%rd12775, %rd38497, %rd12774;
	ld.u64 	%rd12776, [%rd12775];
	and.b64  	%rd12777, %rd12776, 255;
	xor.b64  	%rd12778, %rd12777, %rd38600;
	mul.lo.s64 	%rd12779, %rd12778, 1099511628211;
	shr.u64 	%rd12780, %rd12776, 8;
	and.b64  	%rd12781, %rd12780, 255;
	xor.b64  	%rd12782, %rd12781, %rd12779;
	mul.lo.s64 	%rd12783, %rd12782, 1099511628211;
	shr.u64 	%rd12784, %rd12776, 16;
	and.b64  	%rd12785, %rd12784, 255;
	xor.b64  	%rd12786, %rd12785, %rd12783;
	mul.lo.s64 	%rd12787, %rd12786, 1099511628211;
	shr.u64 	%rd12788, %rd12776, 24;
	and.b64  	%rd12789, %rd12788, 255;
	xor.b64  	%rd12790, %rd12789, %rd12787;
	mul.lo.s64 	%rd12791, %rd12790, 1099511628211;
	shr.u64 	%rd12792, %rd12776, 32;
	and.b64  	%rd12793, %rd12792, 255;
	xor.b64  	%rd12794, %rd12793, %rd12791;
	mul.lo.s64 	%rd12795, %rd12794, 1099511628211;
	shr.u64 	%rd12796, %rd12776, 40;
	and.b64  	%rd12797, %rd12796, 255;
	xor.b64  	%rd12798, %rd12797, %rd12795;
	mul.lo.s64 	%rd12799, %rd12798, 1099511628211;
	shr.u64 	%rd12800, %rd12776, 48;
	and.b64  	%rd12801, %rd12800, 255;
	xor.b64  	%rd12802, %rd12801, %rd12799;
	mul.lo.s64 	%rd12803, %rd12802, 1099511628211;
	shr.u64 	%rd12804, %rd12776, 56;
	xor.b64  	%rd12805, %rd12804, %rd12803;
	mul.lo.s64 	%rd38600, %rd12805, 1099511628211;
$L__BB24_1877:
	setp.lt.u64 	%p497, %rd38594, %rd38600;
	mov.u64 	%rd38605, %rd38416;
	@%p497 bra 	$L__BB24_1878;
	bra.uni 	$L__BB24_1883;
$L__BB24_1878:
	mov.u64 	%rd38605, %rd38497;
	mov.u64 	%rd38497, %rd38416;
	bra.uni 	$L__BB24_1883;
$L__BB24_1879:
	setp.eq.s32 	%p498, %r118, 0;
	mov.u64 	%rd38605, %rd38416;
	@%p498 bra 	$L__BB24_1883;
	mov.b64 	%rd38604, 0;
$L__BB24_1881:
	shl.b64 	%rd12807, %rd38604, 3;
	add.s64 	%rd12808, %rd38416, %rd12807;
	ld.u64 	%rd12809, [%rd12808];
	add.s64 	%rd12810, %rd38497, %rd12807;
	ld.u64 	%rd12811, [%rd12810];
	setp.lt.u64 	%p499, %rd12809, %rd12811;
	@%p499 bra 	$L__BB24_1878;
	add.s64 	%rd38604, %rd38604, 1;
	setp.eq.s64 	%p500, %rd38604, %rd1785;
	mov.u64 	%rd38605, %rd38416;
	@%p500 bra 	$L__BB24_1883;
	bra.uni 	$L__BB24_1881;
$L__BB24_1883:
	setp.eq.s64 	%p501, %rd1786, 0;
	mov.b64 	%rd38609, -3750763034362895579;
	mov.b64 	%rd38610, 0;
	@%p501 bra 	$L__BB24_1886;
	mov.b64 	%rd38609, -3750763034362895579;
	mov.b64 	%rd38607, 0;
$L__BB24_1885:
	shl.b64 	%rd12817, %rd38607, 3;
	add.s64 	%rd12818, %rd38443, %rd12817;
	ld.u64 	%rd12819, [%rd12818];
	and.b64  	%rd12820, %rd12819, 255;
	xor.b64  	%rd12821, %rd12820, %rd38609;
	mul.lo.s64 	%rd12822, %rd12821, 1099511628211;
	shr.u64 	%rd12823, %rd12819, 8;
	and.b64  	%rd12824, %rd12823, 255;
	xor.b64  	%rd12825, %rd12824, %rd12822;
	mul.lo.s64 	%rd12826, %rd12825, 1099511628211;
	shr.u64 	%rd12827, %rd12819, 16;
	and.b64  	%rd12828, %rd12827, 255;
	xor.b64  	%rd12829, %rd12828, %rd12826;
	mul.lo.s64 	%rd12830, %rd12829, 1099511628211;
	shr.u64 	%rd12831, %rd12819, 24;
	and.b64  	%rd12832, %rd12831, 255;
	xor.b64  	%rd12833, %rd12832, %rd12830;
	mul.lo.s64 	%rd12834, %rd12833, 1099511628211;
	shr.u64 	%rd12835, %rd12819, 32;
	and.b64  	%rd12836, %rd12835, 255;
	xor.b64  	%rd12837, %rd12836, %rd12834;
	mul.lo.s64 	%rd12838, %rd12837, 1099511628211;
	shr.u64 	%rd12839, %rd12819, 40;
	and.b64  	%rd12840, %rd12839, 255;
	xor.b64  	%rd12841, %rd12840, %rd12838;
	mul.lo.s64 	%rd12842, %rd12841, 1099511628211;
	shr.u64 	%rd12843, %rd12819, 48;
	and.b64  	%rd12844, %rd12843, 255;
	xor.b64  	%rd12845, %rd12844, %rd12842;
	mul.lo.s64 	%rd12846, %rd12845, 1099511628211;
	shr.u64 	%rd12847, %rd12819, 56;
	xor.b64  	%rd12848, %rd12847, %rd12846;
	mul.lo.s64 	%rd12849, %rd12848, 1099511628211;
	ld.u64 	%rd12850, [%rd12818+8];
	and.b64  	%rd12851, %rd12850, 255;
	xor.b64  	%rd12852, %rd12851, %rd12849;
	mul.lo.s64 	%rd12853, %rd12852, 1099511628211;
	shr.u64 	%rd12854, %rd12850, 8;
	and.b64  	%rd12855, %rd12854, 255;
	xor.b64  	%rd12856, %rd12855, %rd12853;
	mul.lo.s64 	%rd12857, %rd12856, 1099511628211;
	shr.u64 	%rd12858, %rd12850, 16;
	and.b64  	%rd12859, %rd12858, 255;
	xor.b64  	%rd12860, %rd12859, %rd12857;
	mul.lo.s64 	%rd12861, %rd12860, 1099511628211;
	shr.u64 	%rd12862, %rd12850, 24;
	and.b64  	%rd12863, %rd12862, 255;
	xor.b64  	%rd12864, %rd12863, %rd12861;
	mul.lo.s64 	%rd12865, %rd12864, 1099511628211;
	shr.u64 	%rd12866, %rd12850, 32;
	and.b64  	%rd12867, %rd12866, 255;
	xor.b64  	%rd12868, %rd12867, %rd12865;
	mul.lo.s64 	%rd12869, %rd12868, 1099511628211;
	shr.u64 	%rd12870, %rd12850, 40;
	and.b64  	%rd12871, %rd12870, 255;
	xor.b64  	%rd12872, %rd12871, %rd12869;
	mul.lo.s64 	%rd12873, %rd12872, 1099511628211;
	shr.u64 	%rd12874, %rd12850, 48;
	and.b64  	%rd12875, %rd12874, 255;
	xor.b64  	%rd12876, %rd12875, %rd12873;
	mul.lo.s64 	%rd12877, %rd12876, 1099511628211;
	shr.u64 	%rd12878, %rd12850, 56;
	xor.b64  	%rd12879, %rd12878, %rd12877;
	mul.lo.s64 	%rd38609, %rd12879, 1099511628211;
	add.s64 	%rd38607, %rd38607, 2;
	and.b64  	%rd38610, %rd3822, -2;
	setp.ne.s64 	%p502, %rd38607, %rd38610;
	@%p502 bra 	$L__BB24_1885;
$L__BB24_1886:
	setp.eq.s64 	%p503, %rd2169, 0;
	@%p503 bra 	$L__BB24_1888;
	shl.b64 	%rd12880, %rd38610, 3;
	add.s64 	%rd12881, %rd38443, %rd12880;
	ld.u64 	%rd12882, [%rd12881];
	and.b64  	%rd12883, %rd12882, 255;
	xor.b64  	%rd12884, %rd12883, %rd38609;
	mul.lo.s64 	%rd12885, %rd12884, 1099511628211;
	shr.u64 	%rd12886, %rd12882, 8;
	and.b64  	%rd12887, %rd12886, 255;
	xor.b64  	%rd12888, %rd12887, %rd12885;
	mul.lo.s64 	%rd12889, %rd12888, 1099511628211;
	shr.u64 	%rd12890, %rd12882, 16;
	and.b64  	%rd12891, %rd12890, 255;
	xor.b64  	%rd12892, %rd12891, %rd12889;
	mul.lo.s64 	%rd12893, %rd12892, 1099511628211;
	shr.u64 	%rd12894, %rd12882, 24;
	and.b64  	%rd12895, %rd12894, 255;
	xor.b64  	%rd12896, %rd12895, %rd12893;
	mul.lo.s64 	%rd12897, %rd12896, 1099511628211;
	shr.u64 	%rd12898, %rd12882, 32;
	and.b64  	%rd12899, %rd12898, 255;
	xor.b64  	%rd12900, %rd12899, %rd12897;
	mul.lo.s64 	%rd12901, %rd12900, 1099511628211;
	shr.u64 	%rd12902, %rd12882, 40;
	and.b64  	%rd12903, %rd12902, 255;
	xor.b64  	%rd12904, %rd12903, %rd12901;
	mul.lo.s64 	%rd12905, %rd12904, 1099511628211;
	shr.u64 	%rd12906, %rd12882, 48;
	and.b64  	%rd12907, %rd12906, 255;
	xor.b64  	%rd12908, %rd12907, %rd12905;
	mul.lo.s64 	%rd12909, %rd12908, 1099511628211;
	shr.u64 	%rd12910, %rd12882, 56;
	xor.b64  	%rd12911, %rd12910, %rd12909;
	mul.lo.s64 	%rd38609, %rd12911, 1099511628211;
$L__BB24_1888:
	setp.eq.s64 	%p504, %rd1786, 0;
	mov.b64 	%rd38615, -3750763034362895579;
	mov.b64 	%rd38616, 0;
	@%p504 bra 	$L__BB24_1891;
	mov.b64 	%rd38615, -3750763034362895579;
	mov.b64 	%rd38613, 0;
$L__BB24_1890:
	shl.b64 	%rd12917, %rd38613, 3;
	add.s64 	%rd12918, %rd38524, %rd12917;
	ld.u64 	%rd12919, [%rd12918];
	and.b64  	%rd12920, %rd12919, 255;
	xor.b64  	%rd12921, %rd12920, %rd38615;
	mul.lo.s64 	%rd12922, %rd12921, 1099511628211;
	shr.u64 	%rd12923, %rd12919, 8;
	and.b64  	%rd12924, %rd12923, 255;
	xor.b64  	%rd12925, %rd12924, %rd12922;
	mul.lo.s64 	%rd12926, %rd12925, 1099511628211;
	shr.u64 	%rd12927, %rd12919, 16;
	and.b64  	%rd12928, %rd12927, 255;
	xor.b64  	%rd12929, %rd12928, %rd12926;
	mul.lo.s64 	%rd12930, %rd12929, 1099511628211;
	shr.u64 	%rd12931, %rd12919, 24;
	and.b64  	%rd12932, %rd12931, 255;
	xor.b64  	%rd12933, %rd12932, %rd12930;
	mul.lo.s64 	%rd12934, %rd12933, 1099511628211;
	shr.u64 	%rd12935, %rd12919, 32;
	and.b64  	%rd12936, %rd12935, 255;
	xor.b64  	%rd12937, %rd12936, %rd12934;
	mul.lo.s64 	%rd12938, %rd12937, 1099511628211;
	shr.u64 	%rd12939, %rd12919, 40;
	and.b64  	%rd12940, %rd12939, 255;
	xor.b64  	%rd12941, %rd12940, %rd12938;
	mul.lo.s64 	%rd12942, %rd12941, 1099511628211;
	shr.u64 	%rd12943, %rd12919, 48;
	and.b64  	%rd12944, %rd12943, 255;
	xor.b64  	%rd12945, %rd12944, %rd12942;
	mul.lo.s64 	%rd12946, %rd12945, 1099511628211;
	shr.u64 	%rd12947, %rd12919, 56;
	xor.b64  	%rd12948, %rd12947, %rd12946;
	mul.lo.s64 	%rd12949, %rd12948, 1099511628211;
	ld.u64 	%rd12950, [%rd12918+8];
	and.b64  	%rd12951, %rd12950, 255;
	xor.b64  	%rd12952, %rd12951, %rd12949;
	mul.lo.s64 	%rd12953, %rd12952, 1099511628211;
	shr.u64 	%rd12954, %rd12950, 8;
	and.b64  	%rd12955, %rd12954, 255;
	xor.b64  	%rd12956, %rd12955, %rd12953;
	mul.lo.s64 	%rd12957, %rd12956, 1099511628211;
	shr.u64 	%rd12958, %rd12950, 16;
	and.b64  	%rd12959, %rd12958, 255;
	xor.b64  	%rd12960, %rd12959, %rd12957;
	mul.lo.s64 	%rd12961, %rd12960, 1099511628211;
	shr.u64 	%rd12962, %rd12950, 24;
	and.b64  	%rd12963, %rd12962, 255;
	xor.b64  	%rd12964, %rd12963, %rd12961;
	mul.lo.s64 	%rd12965, %rd12964, 1099511628211;
	shr.u64 	%rd12966, %rd12950, 32;
	and.b64  	%rd12967, %rd12966, 255;
	xor.b64  	%rd12968, %rd12967, %rd12965;
	mul.lo.s64 	%rd12969, %rd12968, 1099511628211;
	shr.u64 	%rd12970, %rd12950, 40;
	and.b64  	%rd12971, %rd12970, 255;
	xor.b64  	%rd12972, %rd12971, %rd12969;
	mul.lo.s64 	%rd12973, %rd12972, 1099511628211;
	shr.u64 	%rd12974, %rd12950, 48;
	and.b64  	%rd12975, %rd12974, 255;
	xor.b64  	%rd12976, %rd12975, %rd12973;
	mul.lo.s64 	%rd12977, %rd12976, 1099511628211;
	shr.u64 	%rd12978, %rd12950, 56;
	xor.b64  	%rd12979, %rd12978, %rd12977;
	mul.lo.s64 	%rd38615, %rd12979, 1099511628211;
	add.s64 	%rd38613, %rd38613, 2;
	and.b64  	%rd38616, %rd3822, -2;
	setp.ne.s64 	%p505, %rd38613, %rd38616;
	@%p505 bra 	$L__BB24_1890;
$L__BB24_1891:
	setp.eq.s64 	%p506, %rd2169, 0;
	@%p506 bra 	$L__BB24_1893;
	shl.b64 	%rd12980, %rd38616, 3;
	add.s64 	%rd12981, %rd38524, %rd12980;
	ld.u64 	%rd12982, [%rd12981];
	and.b64  	%rd12983, %rd12982, 255;
	xor.b64  	%rd12984, %rd12983, %rd38615;
	mul.lo.s64 	%rd12985, %rd12984, 1099511628211;
	shr.u64 	%rd12986, %rd12982, 8;
	and.b64  	%rd12987, %rd12986, 255;
	xor.b64  	%rd12988, %rd12987, %rd12985;
	mul.lo.s64 	%rd12989, %rd12988, 1099511628211;
	shr.u64 	%rd12990, %rd12982, 16;
	and.b64  	%rd12991, %rd12990, 255;
	xor.b64  	%rd12992, %rd12991, %rd12989;
	mul.lo.s64 	%rd12993, %rd12992, 1099511628211;
	shr.u64 	%rd12994, %rd12982, 24;
	and.b64  	%rd12995, %rd12994, 255;
	xor.b64  	%rd12996, %rd12995, %rd12993;
	mul.lo.s64 	%rd12997, %rd12996, 1099511628211;
	shr.u64 	%rd12998, %rd12982, 32;
	and.b64  	%rd12999, %rd12998, 255;
	xor.b64  	%rd13000, %rd12999, %rd12997;
	mul.lo.s64 	%rd13001, %rd13000, 1099511628211;
	shr.u64 	%rd13002, %rd12982, 40;
	and.b64  	%rd13003, %rd13002, 255;
	xor.b64  	%rd13004, %rd13003, %rd13001;
	mul.lo.s64 	%rd13005, %rd13004, 1099511628211;
	shr.u64 	%rd13006, %rd12982, 48;
	and.b64  	%rd13007, %rd13006, 255;
	xor.b64  	%rd13008, %rd13007, %rd13005;
	mul.lo.s64 	%rd13009, %rd13008, 1099511628211;
	shr.u64 	%rd13010, %rd12982, 56;
	xor.b64  	%rd13011, %rd13010, %rd13009;
	mul.lo.s64 	%rd38615, %rd13011, 1099511628211;
$L__BB24_1893:
	setp.eq.s64 	%p507, %rd38609, %rd38615;
	@%p507 bra 	$L__BB24_1906;
	setp.eq.s64 	%p508, %rd1786, 0;
	mov.b64 	%rd38621, -3750763034362895579;
	mov.b64 	%rd38622, 0;
	@%p508 bra 	$L__BB24_1897;
	mov.b64 	%rd38621, -3750763034362895579;
	mov.b64 	%rd38619, 0;
	and.b64  	%rd38622, %rd3822, -2;
$L__BB24_1896:
	shl.b64 	%rd13017, %rd38619, 3;
	add.s64 	%rd13018, %rd38443, %rd13017;
	ld.u64 	%rd13019, [%rd13018];
	and.b64  	%rd13020, %rd13019, 255;
	xor.b64  	%rd13021, %rd13020, %rd38621;
	mul.lo.s64 	%rd13022, %rd13021, 1099511628211;
	shr.u64 	%rd13023, %rd13019, 8;
	and.b64  	%rd13024, %rd13023, 255;
	xor.b64  	%rd13025, %rd13024, %rd13022;
	mul.lo.s64 	%rd13026, %rd13025, 1099511628211;
	shr.u64 	%rd13027, %rd13019, 16;
	and.b64  	%rd13028, %rd13027, 255;
	xor.b64  	%rd13029, %rd13028, %rd13026;
	mul.lo.s64 	%rd13030, %rd13029, 1099511628211;
	shr.u64 	%rd13031, %rd13019, 24;
	and.b64  	%rd13032, %rd13031, 255;
	xor.b64  	%rd13033, %rd13032, %rd13030;
	mul.lo.s64 	%rd13034, %rd13033, 1099511628211;
	shr.u64 	%rd13035, %rd13019, 32;
	and.b64  	%rd13036, %rd13035, 255;
	xor.b64  	%rd13037, %rd13036, %rd13034;
	mul.lo.s64 	%rd13038, %rd13037, 1099511628211;
	shr.u64 	%rd13039, %rd13019, 40;
	and.b64  	%rd13040, %rd13039, 255;
	xor.b64  	%rd13041, %rd13040, %rd13038;
	mul.lo.s64 	%rd13042, %rd13041, 1099511628211;
	shr.u64 	%rd13043, %rd13019, 48;
	and.b64  	%rd13044, %rd13043, 255;
	xor.b64  	%rd13045, %rd13044, %rd13042;
	mul.lo.s64 	%rd13046, %rd13045, 1099511628211;
	shr.u64 	%rd13047, %rd13019, 56;
	xor.b64  	%rd13048, %rd13047, %rd13046;
	mul.lo.s64 	%rd13049, %rd13048, 1099511628211;
	ld.u64 	%rd13050, [%rd13018+8];
	and.b64  	%rd13051, %rd13050, 255;
	xor.b64  	%rd13052, %rd13051, %rd13049;
	mul.lo.s64 	%rd13053, %rd13052, 1099511628211;
	shr.u64 	%rd13054, %rd13050, 8;
	and.b64  	%rd13055, %rd13054, 255;
	xor.b64  	%rd13056, %rd13055, %rd13053;
	mul.lo.s64 	%rd13057, %rd13056, 1099511628211;
	shr.u64 	%rd13058, %rd13050, 16;
	and.b64  	%rd13059, %rd13058, 255;
	xor.b64  	%rd13060, %rd13059, %rd13057;
	mul.lo.s64 	%rd13061, %rd13060, 1099511628211;
	shr.u64 	%rd13062, %rd13050, 24;
	and.b64  	%rd13063, %rd13062, 255;
	xor.b64  	%rd13064, %rd13063, %rd13061;
	mul.lo.s64 	%rd13065, %rd13064, 1099511628211;
	shr.u64 	%rd13066, %rd13050, 32;
	and.b64  	%rd13067, %rd13066, 255;
	xor.b64  	%rd13068, %rd13067, %rd13065;
	mul.lo.s64 	%rd13069, %rd13068, 1099511628211;
	shr.u64 	%rd13070, %rd13050, 40;
	and.b64  	%rd13071, %rd13070, 255;
	xor.b64  	%rd13072, %rd13071, %rd13069;
	mul.lo.s64 	%rd13073, %rd13072, 1099511628211;
	shr.u64 	%rd13074, %rd13050, 48;
	and.b64  	%rd13075, %rd13074, 255;
	xor.b64  	%rd13076, %rd13075, %rd13073;
	mul.lo.s64 	%rd13077, %rd13076, 1099511628211;
	shr.u64 	%rd13078, %rd13050, 56;
	xor.b64  	%rd13079, %rd13078, %rd13077;
	mul.lo.s64 	%rd38621, %rd13079, 1099511628211;
	add.s64 	%rd38619, %rd38619, 2;
	setp.ne.s64 	%p509, %rd38619, %rd38622;
	@%p509 bra 	$L__BB24_1896;
$L__BB24_1897:
	setp.eq.s64 	%p510, %rd2169, 0;
	@%p510 bra 	$L__BB24_1899;
	shl.b64 	%rd13080, %rd38622, 3;
	add.s64 	%rd13081, %rd38443, %rd13080;
	ld.u64 	%rd13082, [%rd13081];
	and.b64  	%rd13083, %rd13082, 255;
	xor.b64  	%rd13084, %rd13083, %rd38621;
	mul.lo.s64 	%rd13085, %rd13084, 1099511628211;
	shr.u64 	%rd13086, %rd13082, 8;
	and.b64  	%rd13087, %rd13086, 255;
	xor.b64  	%rd13088, %rd13087, %rd13085;
	mul.lo.s64 	%rd13089, %rd13088, 1099511628211;
	shr.u64 	%rd13090, %rd13082, 16;
	and.b64  	%rd13091, %rd13090, 255;
	xor.b64  	%rd13092, %rd13091, %rd13089;
	mul.lo.s64 	%rd13093, %rd13092, 1099511628211;
	shr.u64 	%rd13094, %rd13082, 24;
	and.b64  	%rd13095, %rd13094, 255;
	xor.b64  	%rd13096, %rd13095, %rd13093;
	mul.lo.s64 	%rd13097, %rd13096, 1099511628211;
	shr.u64 	%rd13098, %rd13082, 32;
	and.b64  	%rd13099, %rd13098, 255;
	xor.b64  	%rd13100, %rd13099, %rd13097;
	mul.lo.s64 	%rd13101, %rd13100, 1099511628211;
	shr.u64 	%rd13102, %rd13082, 40;
	and.b64  	%rd13103, %rd13102, 255;
	xor.b64  	%rd13104, %rd13103, %rd13101;
	mul.lo.s64 	%rd13105, %rd13104, 1099511628211;
	shr.u64 	%rd13106, %rd13082, 48;
	and.b64  	%rd13107, %rd13106, 255;
	xor.b64  	%rd13108, %rd13107, %rd13105;
	mul.lo.s64 	%rd13109, %rd13108, 1099511628211;
	shr.u64 	%rd13110, %rd13082, 56;
	xor.b64  	%rd13111, %rd13110, %rd13109;
	mul.lo.s64 	%rd38621, %rd13111, 1099511628211;
$L__BB24_1899:
	setp.eq.s64 	%p511, %rd1786, 0;
	mov.b64 	%rd38627, -3750763034362895579;
	mov.b64 	%rd38628, 0;
	@%p511 bra 	$L__BB24_1902;
	mov.b64 	%rd38627, -3750763034362895579;
	mov.b64 	%rd38625, 0;
$L__BB24_1901:
	shl.b64 	%rd13117, %rd38625, 3;
	add.s64 	%rd13118, %rd38524, %rd13117;
	ld.u64 	%rd13119, [%rd13118];
	and.b64  	%rd13120, %rd13119, 255;
	xor.b64  	%rd13121, %rd13120, %rd38627;
	mul.lo.s64 	%rd13122, %rd13121, 1099511628211;
	shr.u64 	%rd13123, %rd13119, 8;
	and.b64  	%rd13124, %rd13123, 255;
	xor.b64  	%rd13125, %rd13124, %rd13122;
	mul.lo.s64 	%rd13126, %rd13125, 1099511628211;
	shr.u64 	%rd13127, %rd13119, 16;
	and.b64  	%rd13128, %rd13127, 255;
	xor.b64  	%rd13129, %rd13128, %rd13126;
	mul.lo.s64 	%rd13130, %rd13129, 1099511628211;
	shr.u64 	%rd13131, %rd13119, 24;
	and.b64  	%rd13132, %rd13131, 255;
	xor.b64  	%rd13133, %rd13132, %rd13130;
	mul.lo.s64 	%rd13134, %rd13133, 1099511628211;
	shr.u64 	%rd13135, %rd13119, 32;
	and.b64  	%rd13136, %rd13135, 255;
	xor.b64  	%rd13137, %rd13136, %rd13134;
	mul.lo.s64 	%rd13138, %rd13137, 1099511628211;
	shr.u64 	%rd13139, %rd13119, 40;
	and.b64  	%rd13140, %rd13139, 255;
	xor.b64  	%rd13141, %rd13140, %rd13138;
	mul.lo.s64 	%rd13142, %rd13141, 1099511628211;
	shr.u64 	%rd13143, %rd13119, 48;
	and.b64  	%rd13144, %rd13143, 255;
	xor.b64  	%rd13145, %rd13144, %rd13142;
	mul.lo.s64 	%rd13146, %rd13145, 1099511628211;
	shr.u64 	%rd13147, %rd13119, 56;
	xor.b64  	%rd13148, %rd13147, %rd13146;
	mul.lo.s64 	%rd13149, %rd13148, 1099511628211;
	ld.u64 	%rd13150, [%rd13118+8];
	and.b64  	%rd13151, %rd13150, 255;
	xor.b64  	%rd13152, %rd13151, %rd13149;
	mul.lo.s64 	%rd13153, %rd13152, 1099511628211;
	shr.u64 	%rd13154, %rd13150, 8;
	and.b64  	%rd13155, %rd13154, 255;
	xor.b64  	%rd13156, %rd13155, %rd13153;
	mul.lo.s64 	%rd13157, %rd13156, 1099511628211;
	shr.u64 	%rd13158, %rd13150, 16;
	and.b64  	%rd13159, %rd13158, 255;
	xor.b64  	%rd13160, %rd13159, %rd13157;
	mul.lo.s64 	%rd13161, %rd13160, 1099511628211;
	shr.u64 	%rd13162, %rd13150, 24;
	and.b64  	%rd13163, %rd13162, 255;
	xor.b64  	%rd13164, %rd13163, %rd13161;
	mul.lo.s64 	%rd13165, %rd13164, 1099511628211;
	shr.u64 	%rd13166, %rd13150, 32;
	and.b64  	%rd13167, %rd13166, 255;
	xor.b64  	%rd13168, %rd13167, %rd13165;
	mul.lo.s64 	%rd13169, %rd13168, 1099511628211;
	shr.u64 	%rd13170, %rd13150, 40;
	and.b64  	%rd13171, %rd13170, 255;
	xor.b64  	%rd13172, %rd13171, %rd13169;
	mul.lo.s64 	%rd13173, %rd13172, 1099511628211;
	shr.u64 	%rd13174, %rd13150, 48;
	and.b64  	%rd13175, %rd13174, 255;
	xor.b64  	%rd13176, %rd13175, %rd13173;
	mul.lo.s64 	%rd13177, %rd13176, 1099511628211;
	shr.u64 	%rd13178, %rd13150, 56;
	xor.b64  	%rd13179, %rd13178, %rd13177;
	mul.lo.s64 	%rd38627, %rd13179, 1099511628211;
	add.s64 	%rd38625, %rd38625, 2;
	and.b64  	%rd38628, %rd3822, -2;
	setp.ne.s64 	%p512, %rd38625, %rd38628;
	@%p512 bra 	$L__BB24_1901;
$L__BB24_1902:
	setp.eq.s64 	%p513, %rd2169, 0;
	@%p513 bra 	$L__BB24_1904;
	shl.b64 	%rd13180, %rd38628, 3;
	add.s64 	%rd13181, %rd38524, %rd13180;
	ld.u64 	%rd13182, [%rd13181];
	and.b64  	%rd13183, %rd13182, 255;
	xor.b64  	%rd13184, %rd13183, %rd38627;
	mul.lo.s64 	%rd13185, %rd13184, 1099511628211;
	shr.u64 	%rd13186, %rd13182, 8;
	and.b64  	%rd13187, %rd13186, 255;
	xor.b64  	%rd13188, %rd13187, %rd13185;
	mul.lo.s64 	%rd13189, %rd13188, 1099511628211;
	shr.u64 	%rd13190, %rd13182, 16;
	and.b64  	%rd13191, %rd13190, 255;
	xor.b64  	%rd13192, %rd13191, %rd13189;
	mul.lo.s64 	%rd13193, %rd13192, 1099511628211;
	shr.u64 	%rd13194, %rd13182, 24;
	and.b64  	%rd13195, %rd13194, 255;
	xor.b64  	%rd13196, %rd13195, %rd13193;
	mul.lo.s64 	%rd13197, %rd13196, 1099511628211;
	shr.u64 	%rd13198, %rd13182, 32;
	and.b64  	%rd13199, %rd13198, 255;
	xor.b64  	%rd13200, %rd13199, %rd13197;
	mul.lo.s64 	%rd13201, %rd13200, 1099511628211;
	shr.u64 	%rd13202, %rd13182, 40;
	and.b64  	%rd13203, %rd13202, 255;
	xor.b64  	%rd13204, %rd13203, %rd13201;
	mul.lo.s64 	%rd13205, %rd13204, 1099511628211;
	shr.u64 	%rd13206, %rd13182, 48;
	and.b64  	%rd13207, %rd13206, 255;
	xor.b64  	%rd13208, %rd13207, %rd13205;
	mul.lo.s64 	%rd13209, %rd13208, 1099511628211;
	shr.u64 	%rd13210, %rd13182, 56;
	xor.b64  	%rd13211, %rd13210, %rd13209;
	mul.lo.s64 	%rd38627, %rd13211, 1099511628211;
$L__BB24_1904:
	setp.lt.u64 	%p514, %rd38621, %rd38627;
	mov.u64 	%rd38632, %rd38443;
	@%p514 bra 	$L__BB24_1905;
	bra.uni 	$L__BB24_1910;
$L__BB24_1905:
	mov.u64 	%rd38632, %rd38524;
	mov.u64 	%rd38524, %rd38443;
	bra.uni 	$L__BB24_1910;
$L__BB24_1906:
	setp.eq.s32 	%p515, %r118, 0;
	mov.u64 	%rd38632, %rd38443;
	@%p515 bra 	$L__BB24_1910;
	mov.b64 	%rd38631, 0;
$L__BB24_1908:
	shl.b64 	%rd13213, %rd38631, 3;
	add.s64 	%rd13214, %rd38443, %rd13213;
	ld.u64 	%rd13215, [%rd13214];
	add.s64 	%rd13216, %rd38524, %rd13213;
	ld.u64 	%rd13217, [%rd13216];
	setp.lt.u64 	%p516, %rd13215, %rd13217;
	@%p516 bra 	$L__BB24_1905;
	add.s64 	%rd38631, %rd38631, 1;
	setp.eq.s64 	%p517, %rd38631, %rd1785;
	mov.u64 	%rd38632, %rd38443;
	@%p517 bra 	$L__BB24_1910;
	bra.uni 	$L__BB24_1908;
$L__BB24_1910:
	setp.eq.s64 	%p518, %rd1786, 0;
	mov.b64 	%rd38636, -3750763034362895579;
	mov.b64 	%rd38637, 0;
	@%p518 bra 	$L__BB24_1913;
	mov.b64 	%rd38636, -3750763034362895579;
	mov.b64 	%rd38634, 0;
$L__BB24_1912:
	shl.b64 	%rd13223, %rd38634, 3;
	add.s64 	%rd13224, %rd38470, %rd13223;
	ld.u64 	%rd13225, [%rd13224];
	and.b64  	%rd13226, %rd13225, 255;
	xor.b64  	%rd13227, %rd13226, %rd38636;
	mul.lo.s64 	%rd13228, %rd13227, 1099511628211;
	shr.u64 	%rd13229, %rd13225, 8;
	and.b64  	%rd13230, %rd13229, 255;
	xor.b64  	%rd13231, %rd13230, %rd13228;
	mul.lo.s64 	%rd13232, %rd13231, 1099511628211;
	shr.u64 	%rd13233, %rd13225, 16;
	and.b64  	%rd13234, %rd13233, 255;
	xor.b64  	%rd13235, %rd13234, %rd13232;
	mul.lo.s64 	%rd13236, %rd13235, 1099511628211;
	shr.u64 	%rd13237, %rd13225, 24;
	and.b64  	%rd13238, %rd13237, 255;
	xor.b64  	%rd13239, %rd13238, %rd13236;
	mul.lo.s64 	%rd13240, %rd13239, 1099511628211;
	shr.u64 	%rd13241, %rd13225, 32;
	and.b64  	%rd13242, %rd13241, 255;
	xor.b64  	%rd13243, %rd13242, %rd13240;
	mul.lo.s64 	%rd13244, %rd13243, 1099511628211;
	shr.u64 	%rd13245, %rd13225, 40;
	and.b64  	%rd13246, %rd13245, 255;
	xor.b64  	%rd13247, %rd13246, %rd13244;
	mul.lo.s64 	%rd13248, %rd13247, 1099511628211;
	shr.u64 	%rd13249, %rd13225, 48;
	and.b64  	%rd13250, %rd13249, 255;
	xor.b64  	%rd13251, %rd13250, %rd13248;
	mul.lo.s64 	%rd13252, %rd13251, 1099511628211;
	shr.u64 	%rd13253, %rd13225, 56;
	xor.b64  	%rd13254, %rd13253, %rd13252;
	mul.lo.s64 	%rd13255, %rd13254, 1099511628211;
	ld.u64 	%rd13256, [%rd13224+8];
	and.b64  	%rd13257, %rd13256, 255;
	xor.b64  	%rd13258, %rd13257, %rd13255;
	mul.lo.s64 	%rd13259, %rd13258, 1099511628211;
	shr.u64 	%rd13260, %rd13256, 8;
	and.b64  	%rd13261, %rd13260, 255;
	xor.b64  	%rd13262, %rd13261, %rd13259;
	mul.lo.s64 	%rd13263, %rd13262, 1099511628211;
	shr.u64 	%rd13264, %rd13256, 16;
	and.b64  	%rd13265, %rd13264, 255;
	xor.b64  	%rd13266, %rd13265, %rd13263;
	mul.lo.s64 	%rd13267, %rd13266, 1099511628211;
	shr.u64 	%rd13268, %rd13256, 24;
	and.b64  	%rd13269, %rd13268, 255;
	xor.b64  	%rd13270, %rd13269, %rd13267;
	mul.lo.s64 	%rd13271, %rd13270, 1099511628211;
	shr.u64 	%rd13272, %rd13256, 32;
	and.b64  	%rd13273, %rd13272, 255;
	xor.b64  	%rd13274, %rd13273, %rd13271;
	mul.lo.s64 	%rd13275, %rd13274, 1099511628211;
	shr.u64 	%rd13276, %rd13256, 40;
	and.b64  	%rd13277, %rd13276, 255;
	xor.b64  	%rd13278, %rd13277, %rd13275;
	mul.lo.s64 	%rd13279, %rd13278, 1099511628211;
	shr.u64 	%rd13280, %rd13256, 48;
	and.b64  	%rd13281, %rd13280, 255;
	xor.b64  	%rd13282, %rd13281, %rd13279;
	mul.lo.s64 	%rd13283, %rd13282, 1099511628211;
	shr.u64 	%rd13284, %rd13256, 56;
	xor.b64  	%rd13285, %rd13284, %rd13283;
	mul.lo.s64 	%rd38636, %rd13285, 1099511628211;
	add.s64 	%rd38634, %rd38634, 2;
	and.b64  	%rd38637, %rd3822, -2;
	setp.ne.s64 	%p519, %rd38634, %rd38637;
	@%p519 bra 	$L__BB24_1912;
$L__BB24_1913:
	setp.eq.s64 	%p520, %rd2169, 0;
	@%p520 bra 	$L__BB24_1915;
	shl.b64 	%rd13286, %rd38637, 3;
	add.s64 	%rd13287, %rd38470, %rd13286;
	ld.u64 	%rd13288, [%rd13287];
	and.b64  	%rd13289, %rd13288, 255;
	xor.b64  	%rd13290, %rd13289, %rd38636;
	mul.lo.s64 	%rd13291, %rd13290, 1099511628211;
	shr.u64 	%rd13292, %rd13288, 8;
	and.b64  	%rd13293, %rd13292, 255;
	xor.b64  	%rd13294, %rd13293, %rd13291;
	mul.lo.s64 	%rd13295, %rd13294, 1099511628211;
	shr.u64 	%rd13296, %rd13288, 16;
	and.b64  	%rd13297, %rd13296, 255;
	xor.b64  	%rd13298, %rd13297, %rd13295;
	mul.lo.s64 	%rd13299, %rd13298, 1099511628211;
	shr.u64 	%rd13300, %rd13288, 24;
	and.b64  	%rd13301, %rd13300, 255;
	xor.b64  	%rd13302, %rd13301, %rd13299;
	mul.lo.s64 	%rd13303, %rd13302, 1099511628211;
	shr.u64 	%rd13304, %rd13288, 32;
	and.b64  	%rd13305, %rd13304, 255;
	xor.b64  	%rd13306, %rd13305, %rd13303;
	mul.lo.s64 	%rd13307, %rd13306, 1099511628211;
	shr.u64 	%rd13308, %rd13288, 40;
	and.b64  	%rd13309, %rd13308, 255;
	xor.b64  	%rd13310, %rd13309, %rd13307;
	mul.lo.s64 	%rd13311, %rd13310, 1099511628211;
	shr.u64 	%rd13312, %rd13288, 48;
	and.b64  	%rd13313, %rd13312, 255;
	xor.b64  	%rd13314, %rd13313, %rd13311;
	mul.lo.s64 	%rd13315, %rd13314, 1099511628211;
	shr.u64 	%rd13316, %rd13288, 56;
	xor.b64  	%rd13317, %rd13316, %rd13315;
	mul.lo.s64 	%rd38636, %rd13317, 1099511628211;
$L__BB24_1915:
	setp.eq.s64 	%p521, %rd1786, 0;
	mov.b64 	%rd38642, -3750763034362895579;
	mov.b64 	%rd38643, 0;
	@%p521 bra 	$L__BB24_1918;
	mov.b64 	%rd38642, -3750763034362895579;
	mov.b64 	%rd38640, 0;
$L__BB24_1917:
	shl.b64 	%rd13323, %rd38640, 3;
	add.s64 	%rd13324, %rd38551, %rd13323;
	ld.u64 	%rd13325, [%rd13324];
	and.b64  	%rd13326, %rd13325, 255;
	xor.b64  	%rd13327, %rd13326, %rd38642;
	mul.lo.s64 	%rd13328, %rd13327, 1099511628211;
	shr.u64 	%rd13329, %rd13325, 8;
	and.b64  	%rd13330, %rd13329, 255;
	xor.b64  	%rd13331, %rd13330, %rd13328;
	mul.lo.s64 	%rd13332, %rd13331, 1099511628211;
	shr.u64 	%rd13333, %rd13325, 16;
	and.b64  	%rd13334, %rd13333, 255;
	xor.b64  	%rd13335, %rd13334, %rd13332;
	mul.lo.s64 	%rd13336, %rd13335, 1099511628211;
	shr.u64 	%rd13337, %rd13325, 24;
	and.b64  	%rd13338, %rd13337, 255;
	xor.b64  	%rd13339, %rd13338, %rd13336;
	mul.lo.s64 	%rd13340, %rd13339, 1099511628211;
	shr.u64 	%rd13341, %rd13325, 32;
	and.b64  	%rd13342, %rd13341, 255;
	xor.b64  	%rd13343, %rd13342, %rd13340;
	mul.lo.s64 	%rd13344, %rd13343, 1099511628211;
	shr.u64 	%rd13345, %rd13325, 40;
	and.b64  	%rd13346, %rd13345, 255;
	xor.b64  	%rd13347, %rd13346, %rd13344;
	mul.lo.s64 	%rd13348, %rd13347, 1099511628211;
	shr.u64 	%rd13349, %rd13325, 48;
	and.b64  	%rd13350, %rd13349, 255;
	xor.b64  	%rd13351, %rd13350, %rd13348;
	mul.lo.s64 	%rd13352, %rd13351, 1099511628211;
	shr.u64 	%rd13353, %rd13325, 56;
	xor.b64  	%rd13354, %rd13353, %rd13352;
	mul.lo.s64 	%rd13355, %rd13354, 1099511628211;
	ld.u64 	%rd13356, [%rd13324+8];
	and.b64  	%rd13357, %rd13356, 255;
	xor.b64  	%rd13358, %rd13357, %rd13355;
	mul.lo.s64 	%rd13359, %rd13358, 1099511628211;
	shr.u64 	%rd13360, %rd13356, 8;
	and.b64  	%rd13361, %rd13360, 255;
	xor.b64  	%rd13362, %rd13361, %rd13359;
	mul.lo.s64 	%rd13363, %rd13362, 1099511628211;
	shr.u64 	%rd13364, %rd13356, 16;
	and.b64  	%rd13365, %rd13364, 255;
	xor.b64  	%rd13366, %rd13365, %rd13363;
	mul.lo.s64 	%rd13367, %rd13366, 1099511628211;
	shr.u64 	%rd13368, %rd13356, 24;
	and.b64  	%rd13369, %rd13368, 255;
	xor.b64  	%rd13370, %rd13369, %rd13367;
	mul.lo.s64 	%rd13371, %rd13370, 1099511628211;
	shr.u64 	%rd13372, %rd13356, 32;
	and.b64  	%rd13373, %rd13372, 255;
	xor.b64  	%rd13374, %rd13373, %rd13371;
	mul.lo.s64 	%rd13375, %rd13374, 1099511628211;
	shr.u64 	%rd13376, %rd13356, 40;
	and.b64  	%rd13377, %rd13376, 255;
	xor.b64  	%rd13378, %rd13377, %rd13375;
	mul.lo.s64 	%rd13379, %rd13378, 1099511628211;
	shr.u64 	%rd13380, %rd13356, 48;
	and.b64  	%rd13381, %rd13380, 255;
	xor.b64  	%rd13382, %rd13381, %rd13379;
	mul.lo.s64 	%rd13383, %rd13382, 1099511628211;
	shr.u64 	%rd13384, %rd13356, 56;
	xor.b64  	%rd13385, %rd13384, %rd13383;
	mul.lo.s64 	%rd38642, %rd13385, 1099511628211;
	add.s64 	%rd38640, %rd38640, 2;
	and.b64  	%rd38643, %rd3822, -2;
	setp.ne.s64 	%p522, %rd38640, %rd38643;
	@%p522 bra 	$L__BB24_1917;
$L__BB24_1918:
	setp.eq.s64 	%p523, %rd2169, 0;
	@%p523 bra 	$L__BB24_1920;
	shl.b64 	%rd13386, %rd38643, 3;
	add.s64 	%rd13387, %rd38551, %rd13386;
	ld.u64 	%rd13388, [%rd13387];
	and.b64  	%rd13389, %rd13388, 255;
	xor.b64  	%rd13390, %rd13389, %rd38642;
	mul.lo.s64 	%rd13391, %rd13390, 1099511628211;
	shr.u64 	%rd13392, %rd13388, 8;
	and.b64  	%rd13393, %rd13392, 255;
	xor.b64  	%rd13394, %rd13393, %rd13391;
	mul.lo.s64 	%rd13395, %rd13394, 1099511628211;
	shr.u64 	%rd13396, %rd13388, 16;
	and.b64  	%rd13397, %rd13396, 255;
	xor.b64  	%rd13398, %rd13397, %rd13395;
	mul.lo.s64 	%rd13399, %rd13398, 1099511628211;
	shr.u64 	%rd13400, %rd13388, 24;
	and.b64  	%rd13401, %rd13400, 255;
	xor.b64  	%rd13402, %rd13401, %rd13399;
	mul.lo.s64 	%rd13403, %rd13402, 1099511628211;
	shr.u64 	%rd13404, %rd13388, 32;
	and.b64  	%rd13405, %rd13404, 255;
	xor.b64  	%rd13406, %rd13405, %rd13403;
	mul.lo.s64 	%rd13407, %rd13406, 1099511628211;
	shr.u64 	%rd13408, %rd13388, 40;
	and.b64  	%rd13409, %rd13408, 255;
	xor.b64  	%rd13410, %rd13409, %rd13407;
	mul.lo.s64 	%rd13411, %rd13410, 1099511628211;
	shr.u64 	%rd13412, %rd13388, 48;
	and.b64  	%rd13413, %rd13412, 255;
	xor.b64  	%rd13414, %rd13413, %rd13411;
	mul.lo.s64 	%rd13415, %rd13414, 1099511628211;
	shr.u64 	%rd13416, %rd13388, 56;
	xor.b64  	%rd13417, %rd13416, %rd13415;
	mul.lo.s64 	%rd38642, %rd13417, 1099511628211;
$L__BB24_1920:
	setp.eq.s64 	%p524, %rd38636, %rd38642;
	@%p524 bra 	$L__BB24_1933;
	setp.eq.s64 	%p525, %rd1786, 0;
	mov.b64 	%rd38648, -3750763034362895579;
	mov.b64 	%rd38649, 0;
	@%p525 bra 	$L__BB24_1924;
	mov.b64 	%rd38648, -3750763034362895579;
	mov.b64 	%rd38646, 0;
	and.b64  	%rd38649, %rd3822, -2;
$L__BB24_1923:
	shl.b64 	%rd13423, %rd38646, 3;
	add.s64 	%rd13424, %rd38470, %rd13423;
	ld.u64 	%rd13425, [%rd13424];
	and.b64  	%rd13426, %rd13425, 255;
	xor.b64  	%rd13427, %rd13426, %rd38648;
	mul.lo.s64 	%rd13428, %rd13427, 1099511628211;
	shr.u64 	%rd13429, %rd13425, 8;
	and.b64  	%rd13430, %rd13429, 255;
	xor.b64  	%rd13431, %rd13430, %rd13428;
	mul.lo.s64 	%rd13432, %rd13431, 1099511628211;
	shr.u64 	%rd13433, %rd13425, 16;
	and.b64  	%rd13434, %rd13433, 255;
	xor.b64  	%rd13435, %rd13434, %rd13432;
	mul.lo.s64 	%rd13436, %rd13435, 1099511628211;
	shr.u64 	%rd13437, %rd13425, 24;
	and.b64  	%rd13438, %rd13437, 255;
	xor.b64  	%rd13439, %rd13438, %rd13436;
	mul.lo.s64 	%rd13440, %rd13439, 1099511628211;
	shr.u64 	%rd13441, %rd13425, 32;
	and.b64  	%rd13442, %rd13441, 255;
	xor.b64  	%rd13443, %rd13442, %rd13440;
	mul.lo.s64 	%rd13444, %rd13443, 1099511628211;
	shr.u64 	%rd13445, %rd13425, 40;
	and.b64  	%rd13446, %rd13445, 255;
	xor.b64  	%rd13447, %rd13446, %rd13444;
	mul.lo.s64 	%rd13448, %rd13447, 1099511628211;
	shr.u64 	%rd13449, %rd13425, 48;
	and.b64  	%rd13450, %rd13449, 255;
	xor.b64  	%rd13451, %rd13450, %rd13448;
	mul.lo.s64 	%rd13452, %rd13451, 1099511628211;
	shr.u64 	%rd13453, %rd13425, 56;
	xor.b64  	%rd13454, %rd13453, %rd13452;
	mul.lo.s64 	%rd13455, %rd13454, 1099511628211;
	ld.u64 	%rd13456, [%rd13424+8];
	and.b64  	%rd13457, %rd13456, 255;
	xor.b64  	%rd13458, %rd13457, %rd13455;
	mul.lo.s64 	%rd13459, %rd13458, 1099511628211;
	shr.u64 	%rd13460, %rd13456, 8;
	and.b64  	%rd13461, %rd13460, 255;
	xor.b64  	%rd13462, %rd13461, %rd13459;
	mul.lo.s64 	%rd13463, %rd13462, 1099511628211;
	shr.u64 	%rd13464, %rd13456, 16;
	and.b64  	%rd13465, %rd13464, 255;
	xor.b64  	%rd13466, %rd13465, %rd13463;
	mul.lo.s64 	%rd13467, %rd13466, 1099511628211;
	shr.u64 	%rd13468, %rd13456, 24;
	and.b64  	%rd13469, %rd13468, 255;
	xor.b64  	%rd13470, %rd13469, %rd13467;
	mul.lo.s64 	%rd13471, %rd13470, 1099511628211;
	shr.u64 	%rd13472, %rd13456, 32;
	and.b64  	%rd13473, %rd13472, 255;
	xor.b64  	%rd13474, %rd13473, %rd13471;
	mul.lo.s64 	%rd13475, %rd13474, 1099511628211;
	shr.u64 	%rd13476, %rd13456, 40;
	and.b64  	%rd13477, %rd13476, 255;
	xor.b64  	%rd13478, %rd13477, %rd13475;
	mul.lo.s64 	%rd13479, %rd13478, 1099511628211;
	shr.u64 	%rd13480, %rd13456, 48;
	and.b64  	%rd13481, %rd13480, 255;
	xor.b64  	%rd13482, %rd13481, %rd13479;
	mul.lo.s64 	%rd13483, %rd13482, 1099511628211;
	shr.u64 	%rd13484, %rd13456, 56;
	xor.b64  	%rd13485, %rd13484, %rd13483;
	mul.lo.s64 	%rd38648, %rd13485, 1099511628211;
	add.s64 	%rd38646, %rd38646, 2;
	setp.ne.s64 	%p526, %rd38646, %rd38649;
	@%p526 bra 	$L__BB24_1923;
$L__BB24_1924:
	setp.eq.s64 	%p527, %rd2169, 0;
	@%p527 bra 	$L__BB24_1926;
	shl.b64 	%rd13486, %rd38649, 3;
	add.s64 	%rd13487, %rd38470, %rd13486;
	ld.u64 	%rd13488, [%rd13487];
	and.b64  	%rd13489, %rd13488, 255;
	xor.b64  	%rd13490, %rd13489, %rd38648;
	mul.lo.s64 	%rd13491, %rd13490, 1099511628211;
	shr.u64 	%rd13492, %rd13488, 8;
	and.b64  	%rd13493, %rd13492, 255;
	xor.b64  	%rd13494, %rd13493, %rd13491;
	mul.lo.s64 	%rd13495, %rd13494, 1099511628211;
	shr.u64 	%rd13496, %rd13488, 16;
	and.b64  	%rd13497, %rd13496, 255;
	xor.b64  	%rd13498, %rd13497, %rd13495;
	mul.lo.s64 	%rd13499, %rd13498, 1099511628211;
	shr.u64 	%rd13500, %rd13488, 24;
	and.b64  	%rd13501, %rd13500, 255;
	xor.b64  	%rd13502, %rd13501, %rd13499;
	mul.lo.s64 	%rd13503, %rd13502, 1099511628211;
	shr.u64 	%rd13504, %rd13488, 32;
	and.b64  	%rd13505, %rd13504, 255;
	xor.b64  	%rd13506, %rd13505, %rd13503;
	mul.lo.s64 	%rd13507, %rd13506, 1099511628211;
	shr.u64 	%rd13508, %rd13488, 40;
	and.b64  	%rd13509, %rd13508, 255;
	xor.b64  	%rd13510, %rd13509, %rd13507;
	mul.lo.s64 	%rd13511, %rd13510, 1099511628211;
	shr.u64 	%rd13512, %rd13488, 48;
	and.b64  	%rd13513, %rd13512, 255;
	xor.b64  	%rd13514, %rd13513, %rd13511;
	mul.lo.s64 	%rd13515, %rd13514, 1099511628211;
	shr.u64 	%rd13516, %rd13488, 56;
	xor.b64  	%rd13517, %rd13516, %rd13515;
	mul.lo.s64 	%rd38648, %rd13517, 1099511628211;
$L__BB24_1926:
	setp.eq.s64 	%p528, %rd1786, 0;
	mov.b64 	%rd38654, -3750763034362895579;
	mov.b64 	%rd38655, 0;
	@%p528 bra 	$L__BB24_1929;
	mov.b64 	%rd38654, -3750763034362895579;
	mov.b64 	%rd38652, 0;
$L__BB24_1928:
	shl.b64 	%rd13523, %rd38652, 3;
	add.s64 	%rd13524, %rd38551, %rd13523;
	ld.u64 	%rd13525, [%rd13524];
	and.b64  	%rd13526, %rd13525, 255;
	xor.b64  	%rd13527, %rd13526, %rd38654;
	mul.lo.s64 	%rd13528, %rd13527, 1099511628211;
	shr.u64 	%rd13529, %rd13525, 8;
	and.b64  	%rd13530, %rd13529, 255;
	xor.b64  	%rd13531, %rd13530, %rd13528;
	mul.lo.s64 	%rd13532, %rd13531, 1099511628211;
	shr.u64 	%rd13533, %rd13525, 16;
	and.b64  	%rd13534, %rd13533, 255;
	xor.b64  	%rd13535, %rd13534, %rd13532;
	mul.lo.s64 	%rd13536, %rd13535, 1099511628211;
	shr.u64 	%rd13537, %rd13525, 24;
	and.b64  	%rd13538, %rd13537, 255;
	xor.b64  	%rd13539, %rd13538, %rd13536;
	mul.lo.s64 	%rd13540, %rd13539, 1099511628211;
	shr.u64 	%rd13541, %rd13525, 32;
	and.b64  	%rd13542, %rd13541, 255;
	xor.b64  	%rd13543, %rd13542, %rd13540;
	mul.lo.s64 	%rd13544, %rd13543, 1099511628211;
	shr.u64 	%rd13545, %rd13525, 40;
	and.b64  	%rd13546, %rd13545, 255;
	xor.b64  	%rd13547, %rd13546, %rd13544;
	mul.lo.s64 	%rd13548, %rd13547, 1099511628211;
	shr.u64 	%rd13549, %rd13525, 48;
	and.b64  	%rd13550, %rd13549, 255;
	xor.b64  	%rd13551, %rd13550, %rd13548;
	mul.lo.s64 	%rd13552, %rd13551, 1099511628211;
	shr.u64 	%rd13553, %rd13525, 56;
	xor.b64  	%rd13554, %rd13553, %rd13552;
	mul.lo.s64 	%rd13555, %rd13554, 1099511628211;
	ld.u64 	%rd13556, [%rd13524+8];
	and.b64  	%rd13557, %rd13556, 255;
	xor.b64  	%rd13558, %rd13557, %rd13555;
	mul.lo.s64 	%rd13559, %rd13558, 1099511628211;
	shr.u64 	%rd13560, %rd13556, 8;
	and.b64  	%rd13561, %rd13560, 255;
	xor.b64  	%rd13562, %rd13561, %rd13559;
	mul.lo.s64 	%rd13563, %rd13562, 1099511628211;
	shr.u64 	%rd13564, %rd13556, 16;
	and.b64  	%rd13565, %rd13564, 255;
	xor.b64  	%rd13566, %rd13565, %rd13563;
	mul.lo.s64 	%rd13567, %rd13566, 1099511628211;
	shr.u64 	%rd13568, %rd13556, 24;
	and.b64  	%rd13569, %rd13568, 255;
	xor.b64  	%rd13570, %rd13569, %rd13567;
	mul.lo.s64 	%rd13571, %rd13570, 1099511628211;
	shr.u64 	%rd13572, %rd13556, 32;
	and.b64  	%rd13573, %rd13572, 255;
	xor.b64  	%rd13574, %rd13573, %rd13571;
	mul.lo.s64 	%rd13575, %rd13574, 1099511628211;
	shr.u64 	%rd13576, %rd13556, 40;
	and.b64  	%rd13577, %rd13576, 255;
	xor.b64  	%rd13578, %rd13577, %rd13575;
	mul.lo.s64 	%rd13579, %rd13578, 1099511628211;
	shr.u64 	%rd13580, %rd13556, 48;
	and.b64  	%rd13581, %rd13580, 255;
	xor.b64  	%rd13582, %rd13581, %rd13579;
	mul.lo.s64 	%rd13583, %rd13582, 1099511628211;
	shr.u64 	%rd13584, %rd13556, 56;
	xor.b64  	%rd13585, %rd13584, %rd13583;
	mul.lo.s64 	%rd38654, %rd13585, 1099511628211;
	add.s64 	%rd38652, %rd38652, 2;
	and.b64  	%rd38655, %rd3822, -2;
	setp.ne.s64 	%p529, %rd38652, %rd38655;
	@%p529 bra 	$L__BB24_1928;
$L__BB24_1929:
	setp.eq.s64 	%p530, %rd2169, 0;
	@%p530 bra 	$L__BB24_1931;
	shl.b64 	%rd13586, %rd38655, 3;
	add.s64 	%rd13587, %rd38551, %rd13586;
	ld.u64 	%rd13588, [%rd13587];
	and.b64  	%rd13589, %rd13588, 255;
	xor.b64  	%rd13590, %rd13589, %rd38654;
	mul.lo.s64 	%rd13591, %rd13590, 1099511628211;
	shr.u64 	%rd13592, %rd13588, 8;
	and.b64  	%rd13593, %rd13592, 255;
	xor.b64  	%rd13594, %rd13593, %rd13591;
	mul.lo.s64 	%rd13595, %rd13594, 1099511628211;
	shr.u64 	%rd13596, %rd13588, 16;
	and.b64  	%rd13597, %rd13596, 255;
	xor.b64  	%rd13598, %rd13597, %rd13595;
	mul.lo.s64 	%rd13599, %rd13598, 1099511628211;
	shr.u64 	%rd13600, %rd13588, 24;
	and.b64  	%rd13601, %rd13600, 255;
	xor.b64  	%rd13602, %rd13601, %rd13599;
	mul.lo.s64 	%rd13603, %rd13602, 1099511628211;
	shr.u64 	%rd13604, %rd13588, 32;
	and.b64  	%rd13605, %rd13604, 255;
	xor.b64  	%rd13606, %rd13605, %rd13603;
	mul.lo.s64 	%rd13607, %rd13606, 1099511628211;
	shr.u64 	%rd13608, %rd13588, 40;
	and.b64  	%rd13609, %rd13608, 255;
	xor.b64  	%rd13610, %rd13609, %rd13607;
	mul.lo.s64 	%rd13611, %rd13610, 1099511628211;
	shr.u64 	%rd13612, %rd13588, 48;
	and.b64  	%rd13613, %rd13612, 255;
	xor.b64  	%rd13614, %rd13613, %rd13611;
	mul.lo.s64 	%rd13615, %rd13614, 1099511628211;
	shr.u64 	%rd13616, %rd13588, 56;
	xor.b64  	%rd13617, %rd13616, %rd13615;
	mul.lo.s64 	%rd38654, %rd13617, 1099511628211;
$L__BB24_1931:
	setp.lt.u64 	%p531, %rd38648, %rd38654;
	mov.u64 	%rd38659, %rd38470;
	@%p531 bra 	$L__BB24_1932;
	bra.uni 	$L__BB24_1937;
$L__BB24_1932:
	mov.u64 	%rd38659, %rd38551;
	mov.u64 	%rd38551, %rd38470;
	bra.uni 	$L__BB24_1937;
$L__BB24_1933:
	setp.eq.s32 	%p532, %r118, 0;
	mov.u64 	%rd38659, %rd38470;
	@%p532 bra 	$L__BB24_1937;
	mov.b64 	%rd38658, 0;
$L__BB24_1935:
	shl.b64 	%rd13619, %rd38658, 3;
	add.s64 	%rd13620, %rd38470, %rd13619;
	ld.u64 	%rd13621, [%rd13620];
	add.s64 	%rd13622, %rd38551, %rd13619;
	ld.u64 	%rd13623, [%rd13622];
	setp.lt.u64 	%p533, %rd13621, %rd13623;
	@%p533 bra 	$L__BB24_1932;
	add.s64 	%rd38658, %rd38658, 1;
	setp.eq.s64 	%p534, %rd38658, %rd1785;
	mov.u64 	%rd38659, %rd38470;
	@%p534 bra 	$L__BB24_1937;
	bra.uni 	$L__BB24_1935;
$L__BB24_1937:
	setp.eq.s64 	%p535, %rd1786, 0;
	mov.b64 	%rd38663, -3750763034362895579;
	mov.b64 	%rd38664, 0;
	@%p535 bra 	$L__BB24_1940;
	mov.b64 	%rd38663, -3750763034362895579;
	mov.b64 	%rd38661, 0;
$L__BB24_1939:
	shl.b64 	%rd13629, %rd38661, 3;
	add.s64 	%rd13630, %rd38497, %rd13629;
	ld.u64 	%rd13631, [%rd13630];
	and.b64  	%rd13632, %rd13631, 255;
	xor.b64  	%rd13633, %rd13632, %rd38663;
	mul.lo.s64 	%rd13634, %rd13633, 1099511628211;
	shr.u64 	%rd13635, %rd13631, 8;
	and.b64  	%rd13636, %rd13635, 255;
	xor.b64  	%rd13637, %rd13636, %rd13634;
	mul.lo.s64 	%rd13638, %rd13637, 1099511628211;
	shr.u64 	%rd13639, %rd13631, 16;
	and.b64  	%rd13640, %rd13639, 255;
	xor.b64  	%rd13641, %rd13640, %rd13638;
	mul.lo.s64 	%rd13642, %rd13641, 1099511628211;
	shr.u64 	%rd13643, %rd13631, 24;
	and.b64  	%rd13644, %rd13643, 255;
	xor.b64  	%rd13645, %rd13644, %rd13642;
	mul.lo.s64 	%rd13646, %rd13645, 1099511628211;
	shr.u64 	%rd13647, %rd13631, 32;
	and.b64  	%rd13648, %rd13647, 255;
	xor.b64  	%rd13649, %rd13648, %rd13646;
	mul.lo.s64 	%rd13650, %rd13649, 1099511628211;
	shr.u64 	%rd13651, %rd13631, 40;
	and.b64  	%rd13652, %rd13651, 255;
	xor.b64  	%rd13653, %rd13652, %rd13650;
	mul.lo.s64 	%rd13654, %rd13653, 1099511628211;
	shr.u64 	%rd13655, %rd13631, 48;
	and.b64  	%rd13656, %rd13655, 255;
	xor.b64  	%rd13657, %rd13656, %rd13654;
	mul.lo.s64 	%rd13658, %rd13657, 1099511628211;
	shr.u64 	%rd13659, %rd13631, 56;
	xor.b64  	%rd13660, %rd13659, %rd13658;
	mul.lo.s64 	%rd13661, %rd13660, 1099511628211;
	ld.u64 	%rd13662, [%rd13630+8];
	and.b64  	%rd13663, %rd13662, 255;
	xor.b64  	%rd13664, %rd13663, %rd13661;
	mul.lo.s64 	%rd13665, %rd13664, 1099511628211;
	shr.u64 	%rd13666, %rd13662, 8;
	and.b64  	%rd13667, %rd13666, 255;
	xor.b64  	%rd13668, %rd13667, %rd13665;
	mul.lo.s64 	%rd13669, %rd13668, 1099511628211;
	shr.u64 	%rd13670, %rd13662, 16;
	and.b64  	%rd13671, %rd13670, 255;
	xor.b64  	%rd13672, %rd13671, %rd13669;
	mul.lo.s64 	%rd13673, %rd13672, 1099511628211;
	shr.u64 	%rd13674, %rd13662, 24;
	and.b64  	%rd13675, %rd13674, 255;
	xor.b64  	%rd13676, %rd13675, %rd13673;
	mul.lo.s64 	%rd13677, %rd13676, 1099511628211;
	shr.u64 	%rd13678, %rd13662, 32;
	and.b64  	%rd13679, %rd13678, 255;
	xor.b64  	%rd13680, %rd13679, %rd13677;
	mul.lo.s64 	%rd13681, %rd13680, 1099511628211;
	shr.u64 	%rd13682, %rd13662, 40;
	and.b64  	%rd13683, %rd13682, 255;
	xor.b64  	%rd13684, %rd13683, %rd13681;
	mul.lo.s64 	%rd13685, %rd13684, 1099511628211;
	shr.u64 	%rd13686, %rd13662, 48;
	and.b64  	%rd13687, %rd13686, 255;
	xor.b64  	%rd13688, %rd13687, %rd13685;
	mul.lo.s64 	%rd13689, %rd13688, 1099511628211;
	shr.u64 	%rd13690, %rd13662, 56;
	xor.b64  	%rd13691, %rd13690, %rd13689;
	mul.lo.s64 	%rd38663, %rd13691, 1099511628211;
	add.s64 	%rd38661, %rd38661, 2;
	and.b64  	%rd38664, %rd3822, -2;
	setp.ne.s64 	%p536, %rd38661, %rd38664;
	@%p536 bra 	$L__BB24_1939;
$L__BB24_1940:
	setp.eq.s64 	%p537, %rd2169, 0;
	@%p537 bra 	$L__BB24_1942;
	shl.b64 	%rd13692, %rd38664, 3;
	add.s64 	%rd13693, %rd38497, %rd13692;
	ld.u64 	%rd13694, [%rd13693];
	and.b64  	%rd13695, %rd13694, 255;
	xor.b64  	%rd13696, %rd13695, %rd38663;
	mul.lo.s64 	%rd13697, %rd13696, 1099511628211;
	shr.u64 	%rd13698, %rd13694, 8;
	and.b64  	%rd13699, %rd13698, 255;
	xor.b64  	%rd13700, %rd13699, %rd13697;
	mul.lo.s64 	%rd13701, %rd13700, 1099511628211;
	shr.u64 	%rd13702, %rd13694, 16;
	and.b64  	%rd13703, %rd13702, 255;
	xor.b64  	%rd13704, %rd13703, %rd13701;
	mul.lo.s64 	%rd13705, %rd13704, 1099511628211;
	shr.u64 	%rd13706, %rd13694, 24;
	and.b64  	%rd13707, %rd13706, 255;
	xor.b64  	%rd13708, %rd13707, %rd13705;
	mul.lo.s64 	%rd13709, %rd13708, 1099511628211;
	shr.u64 	%rd13710, %rd13694, 32;
	and.b64  	%rd13711, %rd13710, 255;
	xor.b64  	%rd13712, %rd13711, %rd13709;
	mul.lo.s64 	%rd13713, %rd13712, 1099511628211;
	shr.u64 	%rd13714, %rd13694, 40;
	and.b64  	%rd13715, %rd13714, 255;
	xor.b64  	%rd13716, %rd13715, %rd13713;
	mul.lo.s64 	%rd13717, %rd13716, 1099511628211;
	shr.u64 	%rd13718, %rd13694, 48;
	and.b64  	%rd13719, %rd13718, 255;
	xor.b64  	%rd13720, %rd13719, %rd13717;
	mul.lo.s64 	%rd13721, %rd13720, 1099511628211;
	shr.u64 	%rd13722, %rd13694, 56;
	xor.b64  	%rd13723, %rd13722, %rd13721;
	mul.lo.s64 	%rd38663, %rd13723, 1099511628211;
$L__BB24_1942:
	setp.eq.s64 	%p538, %rd1786, 0;
	mov.b64 	%rd38669, -3750763034362895579;
	mov.b64 	%rd38670, 0;
	@%p538 bra 	$L__BB24_1945;
	mov.b64 	%rd38669, -3750763034362895579;
	mov.b64 	%rd38667, 0;
$L__BB24_1944:
	shl.b64 	%rd13729, %rd38667, 3;
	add.s64 	%rd13730, %rd38578, %rd13729;
	ld.u64 	%rd13731, [%rd13730];
	and.b64  	%rd13732, %rd13731, 255;
	xor.b64  	%rd13733, %rd13732, %rd38669;
	mul.lo.s64 	%rd13734, %rd13733, 1099511628211;
	shr.u64 	%rd13735, %rd13731, 8;
	and.b64  	%rd13736, %rd13735, 255;
	xor.b64  	%rd13737, %rd13736, %rd13734;
	mul.lo.s64 	%rd13738, %rd13737, 1099511628211;
	shr.u64 	%rd13739, %rd13731, 16;
	and.b64  	%rd13740, %rd13739, 255;
	xor.b64  	%rd13741, %rd13740, %rd13738;
	mul.lo.s64 	%rd13742, %rd13741, 1099511628211;
	shr.u64 	%rd13743, %rd13731, 24;
	and.b64  	%rd13744, %rd13743, 255;
	xor.b64  	%rd13745, %rd13744, %rd13742;
	mul.lo.s64 	%rd13746, %rd13745, 1099511628211;
	shr.u64 	%rd13747, %rd13731, 32;
	and.b64  	%rd13748, %rd13747, 255;
	xor.b64  	%rd13749, %rd13748, %rd13746;
	mul.lo.s64 	%rd13750, %rd13749, 1099511628211;
	shr.u64 	%rd13751, %rd13731, 40;
	and.b64  	%rd13752, %rd13751, 255;
	xor.b64  	%rd13753, %rd13752, %rd13750;
	mul.lo.s64 	%rd13754, %rd13753, 1099511628211;
	shr.u64 	%rd13755, %rd13731, 48;
	and.b64  	%rd13756, %rd13755, 255;
	xor.b64  	%rd13757, %rd13756, %rd13754;
	mul.lo.s64 	%rd13758, %rd13757, 1099511628211;
	shr.u64 	%rd13759, %rd13731, 56;
	xor.b64  	%rd13760, %rd13759, %rd13758;
	mul.lo.s64 	%rd13761, %rd13760, 1099511628211;
	ld.u64 	%rd13762, [%rd13730+8];
	and.b64  	%rd13763, %rd13762, 255;
	xor.b64  	%rd13764, %rd13763, %rd13761;
	mul.lo.s64 	%rd13765, %rd13764, 1099511628211;
	shr.u64 	%rd13766, %rd13762, 8;
	and.b64  	%rd13767, %rd13766, 255;
	xor.b64  	%rd13768, %rd13767, %rd13765;
	mul.lo.s64 	%rd13769, %rd13768, 1099511628211;
	shr.u64 	%rd13770, %rd13762, 16;
	and.b64  	%rd13771, %rd13770, 255;
	xor.b64  	%rd13772, %rd13771, %rd13769;
	mul.lo.s64 	%rd13773, %rd13772, 1099511628211;
	shr.u64 	%rd13774, %rd13762, 24;
	and.b64  	%rd13775, %rd13774, 255;
	xor.b64  	%rd13776, %rd13775, %rd13773;
	mul.lo.s64 	%rd13777, %rd13776, 1099511628211;
	shr.u64 	%rd13778, %rd13762, 32;
	and.b64  	%rd13779, %rd13778, 255;
	xor.b64  	%rd13780, %rd13779, %rd13777;
	mul.lo.s64 	%rd13781, %rd13780, 1099511628211;
	shr.u64 	%rd13782, %rd13762, 40;
	and.b64  	%rd13783, %rd13782, 255;
	xor.b64  	%rd13784, %rd13783, %rd13781;
	mul.lo.s64 	%rd13785, %rd13784, 1099511628211;
	shr.u64 	%rd13786, %rd13762, 48;
	and.b64  	%rd13787, %rd13786, 255;
	xor.b64  	%rd13788, %rd13787, %rd13785;
	mul.lo.s64 	%rd13789, %rd13788, 1099511628211;
	shr.u64 	%rd13790, %rd13762, 56;
	xor.b64  	%rd13791, %rd13790, %rd13789;
	mul.lo.s64 	%rd38669, %rd13791, 1099511628211;
	add.s64 	%rd38667, %rd38667, 2;
	and.b64  	%rd38670, %rd3822, -2;
	setp.ne.s64 	%p539, %rd38667, %rd38670;
	@%p539 bra 	$L__BB24_1944;
$L__BB24_1945:
	setp.eq.s64 	%p540, %rd2169, 0;
	@%p540 bra 	$L__BB24_1947;
	shl.b64 	%rd13792, %rd38670, 3;
	add.s64 	%rd13793, %rd38578, %rd13792;
	ld.u64 	%rd13794, [%rd13793];
	and.b64  	%rd13795, %rd13794, 255;
	xor.b64  	%rd13796, %rd13795, %rd38669;
	mul.lo.s64 	%rd13797, %rd13796, 1099511628211;
	shr.u64 	%rd13798, %rd13794, 8;
	and.b64  	%rd13799, %rd13798, 255;
	xor.b64  	%rd13800, %rd13799, %rd13797;
	mul.lo.s64 	%rd13801, %rd13800, 1099511628211;
	shr.u64 	%rd13802, %rd13794, 16;
	and.b64  	%rd13803, %rd13802, 255;
	xor.b64  	%rd13804, %rd13803, %rd13801;
	mul.lo.s64 	%rd13805, %rd13804, 1099511628211;
	shr.u64 	%rd13806, %rd13794, 24;
	and.b64  	%rd13807, %rd13806, 255;
	xor.b64  	%rd13808, %rd13807, %rd13805;
	mul.lo.s64 	%rd13809, %rd13808, 1099511628211;
	shr.u64 	%rd13810, %rd13794, 32;
	and.b64  	%rd13811, %rd13810, 255;
	xor.b64  	%rd13812, %rd13811, %rd13809;
	mul.lo.s64 	%rd13813, %rd13812, 1099511628211;
	shr.u64 	%rd13814, %rd13794, 40;
	and.b64  	%rd13815, %rd13814, 255;
	xor.b64  	%rd13816, %rd13815, %rd13813;
	mul.lo.s64 	%rd13817, %rd13816, 1099511628211;
	shr.u64 	%rd13818, %rd13794, 48;
	and.b64  	%rd13819, %rd13818, 255;
	xor.b64  	%rd13820, %rd13819, %rd13817;
	mul.lo.s64 	%rd13821, %rd13820, 1099511628211;
	shr.u64 	%rd13822, %rd13794, 56;
	xor.b64  	%rd13823, %rd13822, %rd13821;
	mul.lo.s64 	%rd38669, %rd13823, 1099511628211;
$L__BB24_1947:
	setp.eq.s64 	%p541, %rd38663, %rd38669;
	@%p541 bra 	$L__BB24_1960;
	setp.eq.s64 	%p542, %rd1786, 0;
	mov.b64 	%rd38675, -3750763034362895579;
	mov.b64 	%rd38676, 0;
	@%p542 bra 	$L__BB24_1951;
	mov.b64 	%rd38675, -3750763034362895579;
	mov.b64 	%rd38673, 0;
	and.b64  	%rd38676, %rd3822, -2;
$L__BB24_1950:
	shl.b64 	%rd13829, %rd38673, 3;
	add.s64 	%rd13830, %rd38497, %rd13829;
	ld.u64 	%rd13831, [%rd13830];
	and.b64  	%rd13832, %rd13831, 255;
	xor.b64  	%rd13833, %rd13832, %rd38675;
	mul.lo.s64 	%rd13834, %rd13833, 1099511628211;
	shr.u64 	%rd13835, %rd13831, 8;
	and.b64  	%rd13836, %rd13835, 255;
	xor.b64  	%rd13837, %rd13836, %rd13834;
	mul.lo.s64 	%rd13838, %rd13837, 1099511628211;
	shr.u64 	%rd13839, %rd13831, 16;
	and.b64  	%rd13840, %rd13839, 255;
	xor.b64  	%rd13841, %rd13840, %rd13838;
	mul.lo.s64 	%rd13842, %rd13841, 1099511628211;
	shr.u64 	%rd13843, %rd13831, 24;
	and.b64  	%rd13844, %rd13843, 255;
	xor.b64  	%rd13845, %rd13844, %rd13842;
	mul.lo.s64 	%rd13846, %rd13845, 1099511628211;
	shr.u64 	%rd13847, %rd13831, 32;
	and.b64  	%rd13848, %rd13847, 255;
	xor.b64  	%rd13849, %rd13848, %rd13846;
	mul.lo.s64 	%rd13850, %rd13849, 1099511628211;
	shr.u64 	%rd13851, %rd13831, 40;
	and.b64  	%rd13852, %rd13851, 255;
	xor.b64  	%rd13853, %rd13852, %rd13850;
	mul.lo.s64 	%rd13854, %rd13853, 1099511628211;
	shr.u64 	%rd13855, %rd13831, 48;
	and.b64  	%rd13856, %rd13855, 255;
	xor.b64  	%rd13857, %rd13856, %rd13854;
	mul.lo.s64 	%rd13858, %rd13857, 1099511628211;
	shr.u64 	%rd13859, %rd13831, 56;
	xor.b64  	%rd13860, %rd13859, %rd13858;
	mul.lo.s64 	%rd13861, %rd13860, 1099511628211;
	ld.u64 	%rd13862, [%rd13830+8];
	and.b64  	%rd13863, %rd13862, 255;
	xor.b64  	%rd13864, %rd13863, %rd13861;
	mul.lo.s64 	%rd13865, %rd13864, 1099511628211;
	shr.u64 	%rd13866, %rd13862, 8;
	and.b64  	%rd13867, %rd13866, 255;
	xor.b64  	%rd13868, %rd13867, %rd13865;
	mul.lo.s64 	%rd13869, %rd13868, 1099511628211;
	shr.u64 	%rd13870, %rd13862, 16;
	and.b64  	%rd13871, %rd13870, 255;
	xor.b64  	%rd13872, %rd13871, %rd13869;
	mul.lo.s64 	%rd13873, %rd13872, 1099511628211;
	shr.u64 	%rd13874, %rd13862, 24;
	and.b64  	%rd13875, %rd13874, 255;
	xor.b64  	%rd13876, %rd13875, %rd13873;
	mul.lo.s64 	%rd13877, %rd13876, 1099511628211;
	shr.u64 	%rd13878, %rd13862, 32;
	and.b64  	%rd13879, %rd13878, 255;
	xor.b64  	%rd13880, %rd13879, %rd13877;
	mul.lo.s64 	%rd13881, %rd13880, 1099511628211;
	shr.u64 	%rd13882, %rd13862, 40;
	and.b64  	%rd13883, %rd13882, 255;
	xor.b64  	%rd13884, %rd13883, %rd13881;
	mul.lo.s64 	%rd13885, %rd13884, 1099511628211;
	shr.u64 	%rd13886, %rd13862, 48;
	and.b64  	%rd13887, %rd13886, 255;
	xor.b64  	%rd13888, %rd13887, %rd13885;
	mul.lo.s64 	%rd13889, %rd13888, 1099511628211;
	shr.u64 	%rd13890, %rd13862, 56;
	xor.b64  	%rd13891, %rd13890, %rd13889;
	mul.lo.s64 	%rd38675, %rd13891, 1099511628211;
	add.s64 	%rd38673, %rd38673, 2;
	setp.ne.s64 	%p543, %rd38673, %rd38676;
	@%p543 bra 	$L__BB24_1950;
$L__BB24_1951:
	setp.eq.s64 	%p544, %rd2169, 0;
	@%p544 bra 	$L__BB24_1953;
	shl.b64 	%rd13892, %rd38676, 3;
	add.s64 	%rd13893, %rd38497, %rd13892;
	ld.u64 	%rd13894, [%rd13893];
	and.b64  	%rd13895, %rd13894, 255;
	xor.b64  	%rd13896, %rd13895, %rd38675;
	mul.lo.s64 	%rd13897, %rd13896, 1099511628211;
	shr.u64 	%rd13898, %rd13894, 8;
	and.b64  	%rd13899, %rd13898, 255;
	xor.b64  	%rd13900, %rd13899, %rd13897;
	mul.lo.s64 	%rd13901, %rd13900, 1099511628211;
	shr.u64 	%rd13902, %rd13894, 16;
	and.b64  	%rd13903, %rd13902, 255;
	xor.b64  	%rd13904, %rd13903, %rd13901;
	mul.lo.s64 	%rd13905, %rd13904, 1099511628211;
	shr.u64 	%rd13906, %rd13894, 24;
	and.b64  	%rd13907, %rd13906, 255;
	xor.b64  	%rd13908, %rd13907, %rd13905;
	mul.lo.s64 	%rd13909, %rd13908, 1099511628211;
	shr.u64 	%rd13910, %rd13894, 32;
	and.b64  	%rd13911, %rd13910, 255;
	xor.b64  	%rd13912, %rd13911, %rd13909;
	mul.lo.s64 	%rd13913, %rd13912, 1099511628211;
	shr.u64 	%rd13914, %rd13894, 40;
	and.b64  	%rd13915, %rd13914, 255;
	xor.b64  	%rd13916, %rd13915, %rd13913;
	mul.lo.s64 	%rd13917, %rd13916, 1099511628211;
	shr.u64 	%rd13918, %rd13894, 48;
	and.b64  	%rd13919, %rd13918, 255;
	xor.b64  	%rd13920, %rd13919, %rd13917;
	mul.lo.s64 	%rd13921, %rd13920, 1099511628211;
	shr.u64 	%rd13922, %rd13894, 56;
	xor.b64  	%rd13923, %rd13922, %rd13921;
	mul.lo.s64 	%rd38675, %rd13923, 1099511628211;
$L__BB24_1953:
	setp.eq.s64 	%p545, %rd1786, 0;
	mov.b64 	%rd38681, -3750763034362895579;
	mov.b64 	%rd38682, 0;
	@%p545 bra 	$L__BB24_1956;
	mov.b64 	%rd38681, -3750763034362895579;
	mov.b64 	%rd38679, 0;
$L__BB24_1955:
	shl.b64 	%rd13929, %rd38679, 3;
	add.s64 	%rd13930, %rd38578, %rd13929;
	ld.u64 	%rd13931, [%rd13930];
	and.b64  	%rd13932, %rd13931, 255;
	xor.b64  	%rd13933, %rd13932, %rd38681;
	mul.lo.s64 	%rd13934, %rd13933, 1099511628211;
	shr.u64 	%rd13935, %rd13931, 8;
	and.b64  	%rd13936, %rd13935, 255;
	xor.b64  	%rd13937, %rd13936, %rd13934;
	mul.lo.s64 	%rd13938, %rd13937, 1099511628211;
	shr.u64 	%rd13939, %rd13931, 16;
	and.b64  	%rd13940, %rd13939, 255;
	xor.b64  	%rd13941, %rd13940, %rd13938;
	mul.lo.s64 	%rd13942, %rd13941, 1099511628211;
	shr.u64 	%rd13943, %rd13931, 24;
	and.b64  	%rd13944, %rd13943, 255;
	xor.b64  	%rd13945, %rd13944, %rd13942;
	mul.lo.s64 	%rd13946, %rd13945, 1099511628211;
	shr.u64 	%rd13947, %rd13931, 32;
	and.b64  	%rd13948, %rd13947, 255;
	xor.b64  	%rd13949, %rd13948, %rd13946;
	mul.lo.s64 	%rd13950, %rd13949, 1099511628211;
	shr.u64 	%rd13951, %rd13931, 40;
	and.b64  	%rd13952, %rd13951, 255;
	xor.b64  	%rd13953, %rd13952, %rd13950;
	mul.lo.s64 	%rd13954, %rd13953, 1099511628211;
	shr.u64 	%rd13955, %rd13931, 48;
	and.b64  	%rd13956, %rd13955, 255;
	xor.b64  	%rd13957, %rd13956, %rd13954;
	mul.lo.s64 	%rd13958, %rd13957, 1099511628211;
	shr.u64 	%rd13959, %rd13931, 56;
	xor.b64  	%rd13960, %rd13959, %rd13958;
	mul.lo.s64 	%rd13961, %rd13960, 1099511628211;
	ld.u64 	%rd13962, [%rd13930+8];
	and.b64  	%rd13963, %rd13962, 255;
	xor.b64  	%rd13964, %rd13963, %rd13961;
	mul.lo.s64 	%rd13965, %rd13964, 1099511628211;
	shr.u64 	%rd13966, %rd13962, 8;
	and.b64  	%rd13967, %rd13966, 255;
	xor.b64  	%rd13968, %rd13967, %rd13965;
	mul.lo.s64 	%rd13969, %rd13968, 1099511628211;
	shr.u64 	%rd13970, %rd13962, 16;
	and.b64  	%rd13971, %rd13970, 255;
	xor.b64  	%rd13972, %rd13971, %rd13969;
	mul.lo.s64 	%rd13973, %rd13972, 1099511628211;
	shr.u64 	%rd13974, %rd13962, 24;
	and.b64  	%rd13975, %rd13974, 255;
	xor.b64  	%rd13976, %rd13975, %rd13973;
	mul.lo.s64 	%rd13977, %rd13976, 1099511628211;
	shr.u64 	%rd13978, %rd13962, 32;
	and.b64  	%rd13979, %rd13978, 255;
	xor.b64  	%rd13980, %rd13979, %rd13977;
	mul.lo.s64 	%rd13981, %rd13980, 1099511628211;
	shr.u64 	%rd13982, %rd13962, 40;
	and.b64  	%rd13983, %rd13982, 255;
	xor.b64  	%rd13984, %rd13983, %rd13981;
	mul.lo.s64 	%rd13985, %rd13984, 1099511628211;
	shr.u64 	%rd13986, %rd13962, 48;
	and.b64  	%rd13987, %rd13986, 255;
	xor.b64  	%rd13988, %rd13987, %rd13985;
	mul.lo.s64 	%rd13989, %rd13988, 1099511628211;
	shr.u64 	%rd13990, %rd13962, 56;
	xor.b64  	%rd13991, %rd13990, %rd13989;
	mul.lo.s64 	%rd38681, %rd13991, 1099511628211;
	add.s64 	%rd38679, %rd38679, 2;
	and.b64  	%rd38682, %rd3822, -2;
	setp.ne.s64 	%p546, %rd38679, %rd38682;
	@%p546 bra 	$L__BB24_1955;
$L__BB24_1956:
	setp.eq.s64 	%p547, %rd2169, 0;
	@%p547 bra 	$L__BB24_1958;
	shl.b64 	%rd13992, %rd38682, 3;
	add.s64 	%rd13993, %rd38578, %rd13992;
	ld.u64 	%rd13994, [%rd13993];
	and.b64  	%rd13995, %rd13994, 255;
	xor.b64  	%rd13996, %rd13995, %rd38681;
	mul.lo.s64 	%rd13997, %rd13996, 1099511628211;
	shr.u64 	%rd13998, %rd13994, 8;
	and.b64  	%rd13999, %rd13998, 255;
	xor.b64  	%rd14000, %rd13999, %rd13997;
	mul.lo.s64 	%rd14001, %rd14000, 1099511628211;
	shr.u64 	%rd14002, %rd13994, 16;
	and.b64  	%rd14003, %rd14002, 255;
	xor.b64  	%rd14004, %rd14003, %rd14001;
	mul.lo.s64 	%rd14005, %rd14004, 1099511628211;
	shr.u64 	%rd14006, %rd13994, 24;
	and.b64  	%rd14007, %rd14006, 255;
	xor.b64  	%rd14008, %rd14007, %rd14005;
	mul.lo.s64 	%rd14009, %rd14008, 1099511628211;
	shr.u64 	%rd14010, %rd13994, 32;
	and.b64  	%rd14011, %rd14010, 255;
	xor.b64  	%rd14012, %rd14011, %rd14009;
	mul.lo.s64 	%rd14013, %rd14012, 1099511628211;
	shr.u64 	%rd14014, %rd13994, 40;
	and.b64  	%rd14015, %rd14014, 255;
	xor.b64  	%rd14016, %rd14015, %rd14013;
	mul.lo.s64 	%rd14017, %rd14016, 1099511628211;
	shr.u64 	%rd14018, %rd13994, 48;
	and.b64  	%rd14019, %rd14018, 255;
	xor.b64  	%rd14020, %rd14019, %rd14017;
	mul.lo.s64 	%rd14021, %rd14020, 1099511628211;
	shr.u64 	%rd14022, %rd13994, 56;
	xor.b64  	%rd14023, %rd14022, %rd14021;
	mul.lo.s64 	%rd38681, %rd14023, 1099511628211;
$L__BB24_1958:
	setp.lt.u64 	%p548, %rd38675, %rd38681;
	mov.u64 	%rd38686, %rd38497;
	@%p548 bra 	$L__BB24_1959;
	bra.uni 	$L__BB24_1964;
$L__BB24_1959:
	mov.u64 	%rd38686, %rd38578;
	mov.u64 	%rd38578, %rd38497;
	bra.uni 	$L__BB24_1964;
$L__BB24_1960:
	setp.eq.s32 	%p549, %r118, 0;
	mov.u64 	%rd38686, %rd38497;
	@%p549 bra 	$L__BB24_1964;
	mov.b64 	%rd38685, 0;
$L__BB24_1962:
	shl.b64 	%rd14025, %rd38685, 3;
	add.s64 	%rd14026, %rd38497, %rd14025;
	ld.u64 	%rd14027, [%rd14026];
	add.s64 	%rd14028, %rd38578, %rd14025;
	ld.u64 	%rd14029, [%rd14028];
	setp.lt.u64 	%p550, %rd14027, %rd14029;
	@%p550 bra 	$L__BB24_1959;
	add.s64 	%rd38685, %rd38685, 1;
	setp.eq.s64 	%p551, %rd38685, %rd1785;
	mov.u64 	%rd38686, %rd38497;
	@%p551 bra 	$L__BB24_1964;
	bra.uni 	$L__BB24_1962;
$L__BB24_1964:
	setp.eq.s64 	%p552, %rd1786, 0;
	mov.b64 	%rd38690, -3750763034362895579;
	mov.b64 	%rd38691, 0;
	@%p552 bra 	$L__BB24_1967;
	mov.b64 	%rd38690, -3750763034362895579;
	mov.b64 	%rd38688, 0;
$L__BB24_1966:
	shl.b64 	%rd14035, %rd38688, 3;
	add.s64 	%rd14036, %rd38524, %rd14035;
	ld.u64 	%rd14037, [%rd14036];
	and.b64  	%rd14038, %rd14037, 255;
	xor.b64  	%rd14039, %rd14038, %rd38690;
	mul.lo.s64 	%rd14040, %rd14039, 1099511628211;
	shr.u64 	%rd14041, %rd14037, 8;
	and.b64  	%rd14042, %rd14041, 255;
	xor.b64  	%rd14043, %rd14042, %rd14040;
	mul.lo.s64 	%rd14044, %rd14043, 1099511628211;
	shr.u64 	%rd14045, %rd14037, 16;
	and.b64  	%rd14046, %rd14045, 255;
	xor.b64  	%rd14047, %rd14046, %rd14044;
	mul.lo.s64 	%rd14048, %rd14047, 1099511628211;
	shr.u64 	%rd14049, %rd14037, 24;
	and.b64  	%rd14050, %rd14049, 255;
	xor.b64  	%rd14051, %rd14050, %rd14048;
	mul.lo.s64 	%rd14052, %rd14051, 1099511628211;
	shr.u64 	%rd14053, %rd14037, 32;
	and.b64  	%rd14054, %rd14053, 255;
	xor.b64  	%rd14055, %rd14054, %rd14052;
	mul.lo.s64 	%rd14056, %rd14055, 1099511628211;
	shr.u64 	%rd14057, %rd14037, 40;
	and.b64  	%rd14058, %rd14057, 255;
	xor.b64  	%rd14059, %rd14058, %rd14056;
	mul.lo.s64 	%rd14060, %rd14059, 1099511628211;
	shr.u64 	%rd14061, %rd14037, 48;
	and.b64  	%rd14062, %rd14061, 255;
	xor.b64  	%rd14063, %rd14062, %rd14060;
	mul.lo.s64 	%rd14064, %rd14063, 1099511628211;
	shr.u64 	%rd14065, %rd14037, 56;
	xor.b64  	%rd14066, %rd14065, %rd14064;
	mul.lo.s64 	%rd14067, %rd14066, 1099511628211;
	ld.u64 	%rd14068, [%rd14036+8];
	and.b64  	%rd14069, %rd14068, 255;
	xor.b64  	%rd14070, %rd14069, %rd14067;
	mul.lo.s64 	%rd14071, %rd14070, 1099511628211;
	shr.u64 	%rd14072, %rd14068, 8;
	and.b64  	%rd14073, %rd14072, 255;
	xor.b64  	%rd14074, %rd14073, %rd14071;
	mul.lo.s64 	%rd14075, %rd14074, 1099511628211;
	shr.u64 	%rd14076, %rd14068, 16;
	and.b64  	%rd14077, %rd14076, 255;
	xor.b64  	%rd14078, %rd14077, %rd14075;
	mul.lo.s64 	%rd14079, %rd14078, 1099511628211;
	shr.u64 	%rd14080, %rd14068, 24;
	and.b64  	%rd14081, %rd14080, 255;
	xor.b64  	%rd14082, %rd14081, %rd14079;
	mul.lo.s64 	%rd14083, %rd14082, 1099511628211;
	shr.u64 	%rd14084, %rd14068, 32;
	and.b64  	%rd14085, %rd14084, 255;
	xor.b64  	%rd14086, %rd14085, %rd14083;
	mul.lo.s64 	%rd14087, %rd14086, 1099511628211;
	shr.u64 	%rd14088, %rd14068, 40;
	and.b64  	%rd14089, %rd14088, 255;
	xor.b64  	%rd14090, %rd14089, %rd14087;
	mul.lo.s64 	%rd14091, %rd14090, 1099511628211;
	shr.u64 	%rd14092, %rd14068, 48;
	and.b64  	%rd14093, %rd14092, 255;
	xor.b64  	%rd14094, %rd14093, %rd14091;
	mul.lo.s64 	%rd14095, %rd14094, 1099511628211;
	shr.u64 	%rd14096, %rd14068, 56;
	xor.b64  	%rd14097, %rd14096, %rd14095;
	mul.lo.s64 	%rd38690, %rd14097, 1099511628211;
	add.s64 	%rd38688, %rd38688, 2;
	and.b64  	%rd38691, %rd3822, -2;
	setp.ne.s64 	%p553, %rd38688, %rd38691;
	@%p553 bra 	$L__BB24_1966;
$L__BB24_1967:
	setp.eq.s64 	%p554, %rd2169, 0;
	@%p554 bra 	$L__BB24_1969;
	shl.b64 	%rd14098, %rd38691, 3;
	add.s64 	%rd14099, %rd38524, %rd14098;
	ld.u64 	%rd14100, [%rd14099];
	and.b64  	%rd14101, %rd14100, 255;
	xor.b64  	%rd14102, %rd14101, %rd38690;
	mul.lo.s64 	%rd14103, %rd14102, 1099511628211;
	shr.u64 	%rd14104, %rd14100, 8;
	and.b64  	%rd14105, %rd14104, 255;
	xor.b64  	%rd14106, %rd14105, %rd14103;
	mul.lo.s64 	%rd14107, %rd14106, 1099511628211;
	shr.u64 	%rd14108, %rd14100, 16;
	and.b64  	%rd14109, %rd14108, 255;
	xor.b64  	%rd14110, %rd14109, %rd14107;
	mul.lo.s64 	%rd14111, %rd14110, 1099511628211;
	shr.u64 	%rd14112, %rd14100, 24;
	and.b64  	%rd14113, %rd14112, 255;
	xor.b64  	%rd14114, %rd14113, %rd14111;
	mul.lo.s64 	%rd14115, %rd14114, 1099511628211;
	shr.u64 	%rd14116, %rd14100, 32;
	and.b64  	%rd14117, %rd14116, 255;
	xor.b64  	%rd14118, %rd14117, %rd14115;
	mul.lo.s64 	%rd14119, %rd14118, 1099511628211;
	shr.u64 	%rd14120, %rd14100, 40;
	and.b64  	%rd14121, %rd14120, 255;
	xor.b64  	%rd14122, %rd14121, %rd14119;
	mul.lo.s64 	%rd14123, %rd14122, 1099511628211;
	shr.u64 	%rd14124, %rd14100, 48;
	and.b64  	%rd14125, %rd14124, 255;
	xor.b64  	%rd14126, %rd14125, %rd14123;
	mul.lo.s64 	%rd14127, %rd14126, 1099511628211;
	shr.u64 	%rd14128, %rd14100, 56;
	xor.b64  	%rd14129, %rd14128, %rd14127;
	mul.lo.s64 	%rd38690, %rd14129, 1099511628211;
$L__BB24_1969:
	setp.eq.s64 	%p555, %rd1786, 0;
	mov.b64 	%rd38696, -3750763034362895579;
	mov.b64 	%rd38697, 0;
	@%p555 bra 	$L__BB24_1972;
	mov.b64 	%rd38696, -3750763034362895579;
	mov.b64 	%rd38694, 0;
$L__BB24_1971:
	shl.b64 	%rd14135, %rd38694, 3;
	add.s64 	%rd14136, %rd38605, %rd14135;
	ld.u64 	%rd14137, [%rd14136];
	and.b64  	%rd14138, %rd14137, 255;
	xor.b64  	%rd14139, %rd14138, %rd38696;
	mul.lo.s64 	%rd14140, %rd14139, 1099511628211;
	shr.u64 	%rd14141, %rd14137, 8;
	and.b64  	%rd14142, %rd14141, 255;
	xor.b64  	%rd14143, %rd14142, %rd14140;
	mul.lo.s64 	%rd14144, %rd14143, 1099511628211;
	shr.u64 	%rd14145, %rd14137, 16;
	and.b64  	%rd14146, %rd14145, 255;
	xor.b64  	%rd14147, %rd14146, %rd14144;
	mul.lo.s64 	%rd14148, %rd14147, 1099511628211;
	shr.u64 	%rd14149, %rd14137, 24;
	and.b64  	%rd14150, %rd14149, 255;
	xor.b64  	%rd14151, %rd14150, %rd14148;
	mul.lo.s64 	%rd14152, %rd14151, 1099511628211;
	shr.u64 	%rd14153, %rd14137, 32;
	and.b64  	%rd14154, %rd14153, 255;
	xor.b64  	%rd14155, %rd14154, %rd14152;
	mul.lo.s64 	%rd14156, %rd14155, 1099511628211;
	shr.u64 	%rd14157, %rd14137, 40;
	and.b64  	%rd14158, %rd14157, 255;
	xor.b64  	%rd14159, %rd14158, %rd14156;
	mul.lo.s64 	%rd14160, %rd14159, 1099511628211;
	shr.u64 	%rd14161, %rd14137, 48;
	and.b64  	%rd14162, %rd14161, 255;
	xor.b64  	%rd14163, %rd14162, %rd14160;
	mul.lo.s64 	%rd14164, %rd14163, 1099511628211;
	shr.u64 	%rd14165, %rd14137, 56;
	xor.b64  	%rd14166, %rd14165, %rd14164;
	mul.lo.s64 	%rd14167, %rd14166, 1099511628211;
	ld.u64 	%rd14168, [%rd14136+8];
	and.b64  	%rd14169, %rd14168, 255;
	xor.b64  	%rd14170, %rd14169, %rd14167;
	mul.lo.s64 	%rd14171, %rd14170, 1099511628211;
	shr.u64 	%rd14172, %rd14168, 8;
	and.b64  	%rd14173, %rd14172, 255;
	xor.b64  	%rd14174, %rd14173, %rd14171;
	mul.lo.s64 	%rd14175, %rd14174, 1099511628211;
	shr.u64 	%rd14176, %rd14168, 16;
	and.b64  	%rd14177, %rd14176, 255;
	xor.b64  	%rd14178, %rd14177, %rd14175;
	mul.lo.s64 	%rd14179, %rd14178, 1099511628211;
	shr.u64 	%rd14180, %rd14168, 24;
	and.b64  	%rd14181, %rd14180, 255;
	xor.b64  	%rd14182, %rd14181, %rd14179;
	mul.lo.s64 	%rd14183, %rd14182, 1099511628211;
	shr.u64 	%rd14184, %rd14168, 32;
	and.b64  	%rd14185, %rd14184, 255;
	xor.b64  	%rd14186, %rd14185, %rd14183;
	mul.lo.s64 	%rd14187, %rd14186, 1099511628211;
	shr.u64 	%rd14188, %rd14168, 40;
	and.b64  	%rd14189, %rd14188, 255;
	xor.b64  	%rd14190, %rd14189, %rd14187;
	mul.lo.s64 	%rd14191, %rd14190, 1099511628211;
	shr.u64 	%rd14192, %rd14168, 48;
	and.b64  	%rd14193, %rd14192, 255;
	xor.b64  	%rd14194, %rd14193, %rd14191;
	mul.lo.s64 	%rd14195, %rd14194, 1099511628211;
	shr.u64 	%rd14196, %rd14168, 56;
	xor.b64  	%rd14197, %rd14196, %rd14195;
	mul.lo.s64 	%rd38696, %rd14197, 1099511628211;
	add.s64 	%rd38694, %rd38694, 2;
	and.b64  	%rd38697, %rd3822, -2;
	setp.ne.s64 	%p556, %rd38694, %rd38697;
	@%p556 bra 	$L__BB24_1971;
$L__BB24_1972:
	setp.eq.s64 	%p557, %rd2169, 0;
	@%p557 bra 	$L__BB24_1974;
	shl.b64 	%rd14198, %rd38697, 3;
	add.s64 	%rd14199, %rd38605, %rd14198;
	ld.u64 	%rd14200, [%rd14199];
	and.b64  	%rd14201, %rd14200, 255;
	xor.b64  	%rd14202, %rd14201, %rd38696;
	mul.lo.s64 	%rd14203, %rd14202, 1099511628211;
	shr.u64 	%rd14204, %rd14200, 8;
	and.b64  	%rd14205, %rd14204, 255;
	xor.b64  	%rd14206, %rd14205, %rd14203;
	mul.lo.s64 	%rd14207, %rd14206, 1099511628211;
	shr.u64 	%rd14208, %rd14200, 16;
	and.b64  	%rd14209, %rd14208, 255;
	xor.b64  	%rd14210, %rd14209, %rd14207;
	mul.lo.s64 	%rd14211, %rd14210, 1099511628211;
	shr.u64 	%rd14212, %rd14200, 24;
	and.b64  	%rd14213, %rd14212, 255;
	xor.b64  	%rd14214, %rd14213, %rd14211;
	mul.lo.s64 	%rd14215, %rd14214, 1099511628211;
	shr.u64 	%rd14216, %rd14200, 32;
	and.b64  	%rd14217, %rd14216, 255;
	xor.b64  	%rd14218, %rd14217, %rd14215;
	mul.lo.s64 	%rd14219, %rd14218, 1099511628211;
	shr.u64 	%rd14220, %rd14200, 40;
	and.b64  	%rd14221, %rd14220, 255;
	xor.b64  	%rd14222, %rd14221, %rd14219;
	mul.lo.s64 	%rd14223, %rd14222, 1099511628211;
	shr.u64 	%rd14224, %rd14200, 48;
	and.b64  	%rd14225, %rd14224, 255;
	xor.b64  	%rd14226, %rd14225, %rd14223;
	mul.lo.s64 	%rd14227, %rd14226, 1099511628211;
	shr.u64 	%rd14228, %rd14200, 56;
	xor.b64  	%rd14229, %rd14228, %rd14227;
	mul.lo.s64 	%rd38696, %rd14229, 1099511628211;
$L__BB24_1974:
	setp.eq.s64 	%p558, %rd38690, %rd38696;
	@%p558 bra 	$L__BB24_1987;
	setp.eq.s64 	%p559, %rd1786, 0;
	mov.b64 	%rd38702, -3750763034362895579;
	mov.b64 	%rd38703, 0;
	@%p559 bra 	$L__BB24_1978;
	mov.b64 	%rd38702, -3750763034362895579;
	mov.b64 	%rd38700, 0;
	and.b64  	%rd38703, %rd3822, -2;
$L__BB24_1977:
	shl.b64 	%rd14235, %rd38700, 3;
	add.s64 	%rd14236, %rd38524, %rd14235;
	ld.u64 	%rd14237, [%rd14236];
	and.b64  	%rd14238, %rd14237, 255;
	xor.b64  	%rd14239, %rd14238, %rd38702;
	mul.lo.s64 	%rd14240, %rd14239, 1099511628211;
	shr.u64 	%rd14241, %rd14237, 8;
	and.b64  	%rd14242, %rd14241, 255;
	xor.b64  	%rd14243, %rd14242, %rd14240;
	mul.lo.s64 	%rd14244, %rd14243, 1099511628211;
	shr.u64 	%rd14245, %rd14237, 16;
	and.b64  	%rd14246, %rd14245, 255;
	xor.b64  	%rd14247, %rd14246, %rd14244;
	mul.lo.s64 	%rd14248, %rd14247, 1099511628211;
	shr.u64 	%rd14249, %rd14237, 24;
	and.b64  	%rd14250, %rd14249, 255;
	xor.b64  	%rd14251, %rd14250, %rd14248;
	mul.lo.s64 	%rd14252, %rd14251, 1099511628211;
	shr.u64 	%rd14253, %rd14237, 32;
	and.b64  	%rd14254, %rd14253, 255;
	xor.b64  	%rd14255, %rd14254, %rd14252;
	mul.lo.s64 	%rd14256, %rd14255, 1099511628211;
	shr.u64 	%rd14257, %rd14237, 40;
	and.b64  	%rd14258, %rd14257, 255;
	xor.b64  	%rd14259, %rd14258, %rd14256;
	mul.lo.s64 	%rd14260, %rd14259, 1099511628211;
	shr.u64 	%rd14261, %rd14237, 48;
	and.b64  	%rd14262, %rd14261, 255;
	xor.b64  	%rd14263, %rd14262, %rd14260;
	mul.lo.s64 	%rd14264, %rd14263, 1099511628211;
	shr.u64 	%rd14265, %rd14237, 56;
	xor.b64  	%rd14266, %rd14265, %rd14264;
	mul.lo.s64 	%rd14267, %rd14266, 1099511628211;
	ld.u64 	%rd14268, [%rd14236+8];
	and.b64  	%rd14269, %rd14268, 255;
	xor.b64  	%rd14270, %rd14269, %rd14267;
	mul.lo.s64 	%rd14271, %rd14270, 1099511628211;
	shr.u64 	%rd14272, %rd14268, 8;
	and.b64  	%rd14273, %rd14272, 255;
	xor.b64  	%rd14274, %rd14273, %rd14271;
	mul.lo.s64 	%rd14275, %rd14274, 1099511628211;
	shr.u64 	%rd14276, %rd14268, 16;
	and.b64  	%rd14277, %rd14276, 255;
	xor.b64  	%rd14278, %rd14277, %rd14275;
	mul.lo.s64 	%rd14279, %rd14278, 1099511628211;
	shr.u64 	%rd14280, %rd14268, 24;
	and.b64  	%rd14281, %rd14280, 255;
	xor.b64  	%rd14282, %rd14281, %rd14279;
	mul.lo.s64 	%rd14283, %rd14282, 1099511628211;
	shr.u64 	%rd14284, %rd14268, 32;
	and.b64  	%rd14285, %rd14284, 255;
	xor.b64  	%rd14286, %rd14285, %rd14283;
	mul.lo.s64 	%rd14287, %rd14286, 1099511628211;
	shr.u64 	%rd14288, %rd14268, 40;
	and.b64  	%rd14289, %rd14288, 255;
	xor.b64  	%rd14290, %rd14289, %rd14287;
	mul.lo.s64 	%rd14291, %rd14290, 1099511628211;
	shr.u64 	%rd14292, %rd14268, 48;
	and.b64  	%rd14293, %rd14292, 255;
	xor.b64  	%rd14294, %rd14293, %rd14291;
	mul.lo.s64 	%rd14295, %rd14294, 1099511628211;
	shr.u64 	%rd14296, %rd14268, 56;
	xor.b64  	%rd14297, %rd14296, %rd14295;
	mul.lo.s64 	%rd38702, %rd14297, 1099511628211;
	add.s64 	%rd38700, %rd38700, 2;
	setp.ne.s64 	%p560, %rd38700, %rd38703;
	@%p560 bra 	$L__BB24_1977;
$L__BB24_1978:
	setp.eq.s64 	%p561, %rd2169, 0;
	@%p561 bra 	$L__BB24_1980;
	shl.b64 	%rd14298, %rd38703, 3;
	add.s64 	%rd14299, %rd38524, %rd14298;
	ld.u64 	%rd14300, [%rd14299];
	and.b64  	%rd14301, %rd14300, 255;
	xor.b64  	%rd14302, %rd14301, %rd38702;
	mul.lo.s64 	%rd14303, %rd14302, 1099511628211;
	shr.u64 	%rd14304, %rd14300, 8;
	and.b64  	%rd14305, %rd14304, 255;
	xor.b64  	%rd14306, %rd14305, %rd14303;
	mul.lo.s64 	%rd14307, %rd14306, 1099511628211;
	shr.u64 	%rd14308, %rd14300, 16;
	and.b64  	%rd14309, %rd14308, 255;
	xor.b64  	%rd14310, %rd14309, %rd14307;
	mul.lo.s64 	%rd14311, %rd14310, 1099511628211;
	shr.u64 	%rd14312, %rd14300, 24;
	and.b64  	%rd14313, %rd14312, 255;
	xor.b64  	%rd14314, %rd14313, %rd14311;
	mul.lo.s64 	%rd14315, %rd14314, 1099511628211;
	shr.u64 	%rd14316, %rd14300, 32;
	and.b64  	%rd14317, %rd14316, 255;
	xor.b64  	%rd14318, %rd14317, %rd14315;
	mul.lo.s64 	%rd14319, %rd14318, 1099511628211;
	shr.u64 	%rd14320, %rd14300, 40;
	and.b64  	%rd14321, %rd14320, 255;
	xor.b64  	%rd14322, %rd14321, %rd14319;
	mul.lo.s64 	%rd14323, %rd14322, 1099511628211;
	shr.u64 	%rd14324, %rd14300, 48;
	and.b64  	%rd14325, %rd14324, 255;
	xor.b64  	%rd14326, %rd14325, %rd14323;
	mul.lo.s64 	%rd14327, %rd14326, 1099511628211;
	shr.u64 	%rd14328, %rd14300, 56;
	xor.b64  	%rd14329, %rd14328, %rd14327;
	mul.lo.s64 	%rd38702, %rd14329, 1099511628211;
$L__BB24_1980:
	setp.eq.s64 	%p562, %rd1786, 0;
	mov.b64 	%rd38708, -3750763034362895579;
	mov.b64 	%rd38709, 0;
	@%p562 bra 	$L__BB24_1983;
	mov.b64 	%rd38708, -3750763034362895579;
	mov.b64 	%rd38706, 0;
$L__BB24_1982:
	shl.b64 	%rd14335, %rd38706, 3;
	add.s64 	%rd14336, %rd38605, %rd14335;
	ld.u64 	%rd14337, [%rd14336];
	and.b64  	%rd14338, %rd14337, 255;
	xor.b64  	%rd14339, %rd14338, %rd38708;
	mul.lo.s64 	%rd14340, %rd14339, 1099511628211;
	shr.u64 	%rd14341, %rd14337, 8;
	and.b64  	%rd14342, %rd14341, 255;
	xor.b64  	%rd14343, %rd14342, %rd14340;
	mul.lo.s64 	%rd14344, %rd14343, 1099511628211;
	shr.u64 	%rd14345, %rd14337, 16;
	and.b64  	%rd14346, %rd14345, 255;
	xor.b64  	%rd14347, %rd14346, %rd14344;
	mul.lo.s64 	%rd14348, %rd14347, 1099511628211;
	shr.u64 	%rd14349, %rd14337, 24;
	and.b64  	%rd14350, %rd14349, 255;
	xor.b64  	%rd14351, %rd14350, %rd14348;
	mul.lo.s64 	%rd14352, %rd14351, 1099511628211;
	shr.u64 	%rd14353, %rd14337, 32;
	and.b64  	%rd14354, %rd14353, 255;
	xor.b64  	%rd14355, %rd14354, %rd14352;
	mul.lo.s64 	%rd14356, %rd14355, 1099511628211;
	shr.u64 	%rd14357, %rd14337, 40;
	and.b64  	%rd14358, %rd14357, 255;
	xor.b64  	%rd14359, %rd14358, %rd14356;
	mul.lo.s64 	%rd14360, %rd14359, 1099511628211;
	shr.u64 	%rd14361, %rd14337, 48;
	and.b64  	%rd14362, %rd14361, 255;
	xor.b64  	%rd14363, %rd14362, %rd14360;
	mul.lo.s64 	%rd14364, %rd14363, 1099511628211;
	shr.u64 	%rd14365, %rd14337, 56;
	xor.b64  	%rd14366, %rd14365, %rd14364;
	mul.lo.s64 	%rd14367, %rd14366, 1099511628211;
	ld.u64 	%rd14368, [%rd14336+8];
	and.b64  	%rd14369, %rd14368, 255;
	xor.b64  	%rd14370, %rd14369, %rd14367;
	mul.lo.s64 	%rd14371, %rd14370, 1099511628211;
	shr.u64 	%rd14372, %rd14368, 8;
	and.b64  	%rd14373, %rd14372, 255;
	xor.b64  	%rd14374, %rd14373, %rd14371;
	mul.lo.s64 	%rd14375, %rd14374, 1099511628211;
	shr.u64 	%rd14376, %rd14368, 16;
	and.b64  	%rd14377, %rd14376, 255;
	xor.b64  	%rd14378, %rd14377, %rd14375;
	mul.lo.s64 	%rd14379, %rd14378, 1099511628211;
	shr.u64 	%rd14380, %rd14368, 24;
	and.b64  	%rd14381, %rd14380, 255;
	xor.b64  	%rd14382, %rd14381, %rd14379;
	mul.lo.s64 	%rd14383, %rd14382, 1099511628211;
	shr.u64 	%rd14384, %rd14368, 32;
	and.b64  	%rd14385, %rd14384, 255;
	xor.b64  	%rd14386, %rd14385, %rd14383;
	mul.lo.s64 	%rd14387, %rd14386, 1099511628211;
	shr.u64 	%rd14388, %rd14368, 40;
	and.b64  	%rd14389, %rd14388, 255;
	xor.b64  	%rd14390, %rd14389, %rd14387;
	mul.lo.s64 	%rd14391, %rd14390, 1099511628211;
	shr.u64 	%rd14392, %rd14368, 48;
	and.b64  	%rd14393, %rd14392, 255;
	xor.b64  	%rd14394, %rd14393, %rd14391;
	mul.lo.s64 	%rd14395, %rd14394, 1099511628211;
	shr.u64 	%rd14396, %rd14368, 56;
	xor.b64  	%rd14397, %rd14396, %rd14395;
	mul.lo.s64 	%rd38708, %rd14397, 1099511628211;
	add.s64 	%rd38706, %rd38706, 2;
	and.b64  	%rd38709, %rd3822, -2;
	setp.ne.s64 	%p563, %rd38706, %rd38709;
	@%p563 bra 	$L__BB24_1982;
$L__BB24_1983:
	setp.eq.s64 	%p564, %rd2169, 0;
	@%p564 bra 	$L__BB24_1985;
	shl.b64 	%rd14398, %rd38709, 3;
	add.s64 	%rd14399, %rd38605, %rd14398;
	ld.u64 	%rd14400, [%rd14399];
	and.b64  	%rd14401, %rd14400, 255;
	xor.b64  	%rd14402, %rd14401, %rd38708;
	mul.lo.s64 	%rd14403, %rd14402, 1099511628211;
	shr.u64 	%rd14404, %rd14400, 8;
	and.b64  	%rd14405, %rd14404, 255;
	xor.b64  	%rd14406, %rd14405, %rd14403;
	mul.lo.s64 	%rd14407, %rd14406, 1099511628211;
	shr.u64 	%rd14408, %rd14400, 16;
	and.b64  	%rd14409, %rd14408, 255;
	xor.b64  	%rd14410, %rd14409, %rd14407;
	mul.lo.s64 	%rd14411, %rd14410, 1099511628211;
	shr.u64 	%rd14412, %rd14400, 24;
	and.b64  	%rd14413, %rd14412, 255;
	xor.b64  	%rd14414, %rd14413, %rd14411;
	mul.lo.s64 	%rd14415, %rd14414, 1099511628211;
	shr.u64 	%rd14416, %rd14400, 32;
	and.b64  	%rd14417, %rd14416, 255;
	xor.b64  	%rd14418, %rd14417, %rd14415;
	mul.lo.s64 	%rd14419, %rd14418, 1099511628211;
	shr.u64 	%rd14420, %rd14400, 40;
	and.b64  	%rd14421, %rd14420, 255;
	xor.b64  	%rd14422, %rd14421, %rd14419;
	mul.lo.s64 	%rd14423, %rd14422, 1099511628211;
	shr.u64 	%rd14424, %rd14400, 48;
	and.b64  	%rd14425, %rd14424, 255;
	xor.b64  	%rd14426, %rd14425, %rd14423;
	mul.lo.s64 	%rd14427, %rd14426, 1099511628211;
	shr.u64 	%rd14428, %rd14400, 56;
	xor.b64  	%rd14429, %rd14428, %rd14427;
	mul.lo.s64 	%rd38708, %rd14429, 1099511628211;
$L__BB24_1985:
	setp.lt.u64 	%p565, %rd38702, %rd38708;
	mov.u64 	%rd38713, %rd38524;
	@%p565 bra 	$L__BB24_1986;
	bra.uni 	$L__BB24_1991;
$L__BB24_1986:
	mov.u64 	%rd38713, %rd38605;
	mov.u64 	%rd38605, %rd38524;
	bra.uni 	$L__BB24_1991;
$L__BB24_1987:
	setp.eq.s32 	%p566, %r118, 0;
	mov.u64 	%rd38713, %rd38524;
	@%p566 bra 	$L__BB24_1991;
	mov.b64 	%rd38712, 0;
$L__BB24_1989:
	shl.b64 	%rd14431, %rd38712, 3;
	add.s64 	%rd14432, %rd38524, %rd14431;
	ld.u64 	%rd14433, [%rd14432];
	add.s64 	%rd14434, %rd38605, %rd14431;
	ld.u64 	%rd14435, [%rd14434];
	setp.lt.u64 	%p567, %rd14433, %rd14435;
	@%p567 bra 	$L__BB24_1986;
	add.s64 	%rd38712, %rd38712, 1;
	setp.eq.s64 	%p568, %rd38712, %rd1785;
	mov.u64 	%rd38713, %rd38524;
	@%p568 bra 	$L__BB24_1991;
	bra.uni 	$L__BB24_1989;
$L__BB24_1991:
	setp.eq.s64 	%p569, %rd1786, 0;
	mov.b64 	%rd38717, -3750763034362895579;
	mov.b64 	%rd38718, 0;
	@%p569 bra 	$L__BB24_1994;
	mov.b64 	%rd38717, -3750763034362895579;
	mov.b64 	%rd38715, 0;
$L__BB24_1993:
	shl.b64 	%rd14441, %rd38715, 3;
	add.s64 	%rd14442, %rd38551, %rd14441;
	ld.u64 	%rd14443, [%rd14442];
	and.b64  	%rd14444, %rd14443, 255;
	xor.b64  	%rd14445, %rd14444, %rd38717;
	mul.lo.s64 	%rd14446, %rd14445, 1099511628211;
	shr.u64 	%rd14447, %rd14443, 8;
	and.b64  	%rd14448, %rd14447, 255;
	xor.b64  	%rd14449, %rd14448, %rd14446;
	mul.lo.s64 	%rd14450, %rd14449, 1099511628211;
	shr.u64 	%rd14451, %rd14443, 16;
	and.b64  	%rd14452, %rd14451, 255;
	xor.b64  	%rd14453, %rd14452, %rd14450;
	mul.lo.s64 	%rd14454, %rd14453, 1099511628211;
	shr.u64 	%rd14455, %rd14443, 24;
	and.b64  	%rd14456, %rd14455, 255;
	xor.b64  	%rd14457, %rd14456, %rd14454;
	mul.lo.s64 	%rd14458, %rd14457, 1099511628211;
	shr.u64 	%rd14459, %rd14443, 32;
	and.b64  	%rd14460, %rd14459, 255;
	xor.b64  	%rd14461, %rd14460, %rd14458;
	mul.lo.s64 	%rd14462, %rd14461, 1099511628211;
	shr.u64 	%rd14463, %rd14443, 40;
	and.b64  	%rd14464, %rd14463, 255;
	xor.b64  	%rd14465, %rd14464, %rd14462;
	mul.lo.s64 	%rd14466, %rd14465, 1099511628211;
	shr.u64 	%rd14467, %rd14443, 48;
	and.b64  	%rd14468, %rd14467, 255;
	xor.b64  	%rd14469, %rd14468, %rd14466;
	mul.lo.s64 	%rd14470, %rd14469, 1099511628211;
	shr.u64 	%rd14471, %rd14443, 56;
	xor.b64  	%rd14472, %rd14471, %rd14470;
	mul.lo.s64 	%rd14473, %rd14472, 1099511628211;
	ld.u64 	%rd14474, [%rd14442+8];
	and.b64  	%rd14475, %rd14474, 255;
	xor.b64  	%rd14476, %rd14475, %rd14473;
	mul.lo.s64 	%rd14477, %rd14476, 1099511628211;
	shr.u64 	%rd14478, %rd14474, 8;
	and.b64  	%rd14479, %rd14478, 255;
	xor.b64  	%rd14480, %rd14479, %rd14477;
	mul.lo.s64 	%rd14481, %rd14480, 1099511628211;
	shr.u64 	%rd14482, %rd14474, 16;
	and.b64  	%rd14483, %rd14482, 255;
	xor.b64  	%rd14484, %rd14483, %rd14481;
	mul.lo.s64 	%rd14485, %rd14484, 1099511628211;
	shr.u64 	%rd14486, %rd14474, 24;
	and.b64  	%rd14487, %rd14486, 255;
	xor.b64  	%rd14488, %rd14487, %rd14485;
	mul.lo.s64 	%rd14489, %rd14488, 1099511628211;
	shr.u64 	%rd14490, %rd14474, 32;
	and.b64  	%rd14491, %rd14490, 255;
	xor.b64  	%rd14492, %rd14491, %rd14489;
	mul.lo.s64 	%rd14493, %rd14492, 1099511628211;
	shr.u64 	%rd14494, %rd14474, 40;
	and.b64  	%rd14495, %rd14494, 255;
	xor.b64  	%rd14496, %rd14495, %rd14493;
	mul.lo.s64 	%rd14497, %rd14496, 1099511628211;
	shr.u64 	%rd14498, %rd14474, 48;
	and.b64  	%rd14499, %rd14498, 255;
	xor.b64  	%rd14500, %rd14499, %rd14497;
	mul.lo.s64 	%rd14501, %rd14500, 1099511628211;
	shr.u64 	%rd14502, %rd14474, 56;
	xor.b64  	%rd14503, %rd14502, %rd14501;
	mul.lo.s64 	%rd38717, %rd14503, 1099511628211;
	add.s64 	%rd38715, %rd38715, 2;
	and.b64  	%rd38718, %rd3822, -2;
	setp.ne.s64 	%p570, %rd38715, %rd38718;
	@%p570 bra 	$L__BB24_1993;
$L__BB24_1994:
	setp.eq.s64 	%p571, %rd2169, 0;
	@%p571 bra 	$L__BB24_1996;
	shl.b64 	%rd14504, %rd38718, 3;
	add.s64 	%rd14505, %rd38551, %rd14504;
	ld.u64 	%rd14506, [%rd14505];
	and.b64  	%rd14507, %rd14506, 255;
	xor.b64  	%rd14508, %rd14507, %rd38717;
	mul.lo.s64 	%rd14509, %rd14508, 1099511628211;
	shr.u64 	%rd14510, %rd14506, 8;
	and.b64  	%rd14511, %rd14510, 255;
	xor.b64  	%rd14512, %rd14511, %rd14509;
	mul.lo.s64 	%rd14513, %rd14512, 1099511628211;
	shr.u64 	%rd14514, %rd14506, 16;
	and.b64  	%rd14515, %rd14514, 255;
	xor.b64  	%rd14516, %rd14515, %rd14513;
	mul.lo.s64 	%rd14517, %rd14516, 1099511628211;
	shr.u64 	%rd14518, %rd14506, 24;
	and.b64  	%rd14519, %rd14518, 255;
	xor.b64  	%rd14520, %rd14519, %rd14517;
	mul.lo.s64 	%rd14521, %rd14520, 1099511628211;
	shr.u64 	%rd14522, %rd14506, 32;
	and.b64  	%rd14523, %rd14522, 255;
	xor.b64  	%rd14524, %rd14523, %rd14521;
	mul.lo.s64 	%rd14525, %rd14524, 1099511628211;
	shr.u64 	%rd14526, %rd14506, 40;
	and.b64  	%rd14527, %rd14526, 255;
	xor.b64  	%rd14528, %rd14527, %rd14525;
	mul.lo.s64 	%rd14529, %rd14528, 1099511628211;
	shr.u64 	%rd14530, %rd14506, 48;
	and.b64  	%rd14531, %rd14530, 255;
	xor.b64  	%rd14532, %rd14531, %rd14529;
	mul.lo.s64 	%rd14533, %rd14532, 1099511628211;
	shr.u64 	%rd14534, %rd14506, 56;
	xor.b64  	%rd14535, %rd14534, %rd14533;
	mul.lo.s64 	%rd38717, %rd14535, 1099511628211;
$L__BB24_1996:
	setp.eq.s64 	%p572, %rd1786, 0;
	mov.b64 	%rd38723, -3750763034362895579;
	mov.b64 	%rd38724, 0;
	@%p572 bra 	$L__BB24_1999;
	mov.b64 	%rd38723, -3750763034362895579;
	mov.b64 	%rd38721, 0;
$L__BB24_1998:
	shl.b64 	%rd14541, %rd38721, 3;
	add.s64 	%rd14542, %rd38632, %rd14541;
	ld.u64 	%rd14543, [%rd14542];
	and.b64  	%rd14544, %rd14543, 255;
	xor.b64  	%rd14545, %rd14544, %rd38723;
	mul.lo.s64 	%rd14546, %rd14545, 1099511628211;
	shr.u64 	%rd14547, %rd14543, 8;
	and.b64  	%rd14548, %rd14547, 255;
	xor.b64  	%rd14549, %rd14548, %rd14546;
	mul.lo.s64 	%rd14550, %rd14549, 1099511628211;
	shr.u64 	%rd14551, %rd14543, 16;
	and.b64  	%rd14552, %rd14551, 255;
	xor.b64  	%rd14553, %rd14552, %rd14550;
	mul.lo.s64 	%rd14554, %rd14553, 1099511628211;
	shr.u64 	%rd14555, %rd14543, 24;
	and.b64  	%rd14556, %rd14555, 255;
	xor.b64  	%rd14557, %rd14556, %rd14554;
	mul.lo.s64 	%rd14558, %rd14557, 1099511628211;
	shr.u64 	%rd14559, %rd14543, 32;
	and.b64  	%rd14560, %rd14559, 255;
	xor.b64  	%rd14561, %rd14560, %rd14558;
	mul.lo.s64 	%rd14562, %rd14561, 1099511628211;
	shr.u64 	%rd14563, %rd14543, 40;
	and.b64  	%rd14564, %rd14563, 255;
	xor.b64  	%rd14565, %rd14564, %rd14562;
	mul.lo.s64 	%rd14566, %rd14565, 1099511628211;
	shr.u64 	%rd14567, %rd14543, 48;
	and.b64  	%rd14568, %rd14567, 255;
	xor.b64  	%rd14569, %rd14568, %rd14566;
	mul.lo.s64 	%rd14570, %rd14569, 1099511628211;
	shr.u64 	%rd14571, %rd14543, 56;
	xor.b64  	%rd14572, %rd14571, %rd14570;
	mul.lo.s64 	%rd14573, %rd14572, 1099511628211;
	ld.u64 	%rd14574, [%rd14542+8];
	and.b64  	%rd14575, %rd14574, 255;
	xor.b64  	%rd14576, %rd14575, %rd14573;
	mul.lo.s64 	%rd14577, %rd14576, 1099511628211;
	shr.u64 	%rd14578, %rd14574, 8;
	and.b64  	%rd14579, %rd14578, 255;
	xor.b64  	%rd14580, %rd14579, %rd14577;
	mul.lo.s64 	%rd14581, %rd14580, 1099511628211;
	shr.u64 	%rd14582, %rd14574, 16;
	and.b64  	%rd14583, %rd14582, 255;
	xor.b64  	%rd14584, %rd14583, %rd14581;
	mul.lo.s64 	%rd14585, %rd14584, 1099511628211;
	shr.u64 	%rd14586, %rd14574, 24;
	and.b64  	%rd14587, %rd14586, 255;
	xor.b64  	%rd14588, %rd14587, %rd14585;
	mul.lo.s64 	%rd14589, %rd14588, 1099511628211;
	shr.u64 	%rd14590, %rd14574, 32;
	and.b64  	%rd14591, %rd14590, 255;
	xor.b64  	%rd14592, %rd14591, %rd14589;
	mul.lo.s64 	%rd14593, %rd14592, 1099511628211;
	shr.u64 	%rd14594, %rd14574, 40;
	and.b64  	%rd14595, %rd14594, 255;
	xor.b64  	%rd14596, %rd14595, %rd14593;
	mul.lo.s64 	%rd14597, %rd14596, 1099511628211;
	shr.u64 	%rd14598, %rd14574, 48;
	and.b64  	%rd14599, %rd14598, 255;
	xor.b64  	%rd14600, %rd14599, %rd14597;
	mul.lo.s64 	%rd14601, %rd14600, 1099511628211;
	shr.u64 	%rd14602, %rd14574, 56;
	xor.b64  	%rd14603, %rd14602, %rd14601;
	mul.lo.s64 	%rd38723, %rd14603, 1099511628211;
	add.s64 	%rd38721, %rd38721, 2;
	and.b64  	%rd38724, %rd3822, -2;
	setp.ne.s64 	%p573, %rd38721, %rd38724;
	@%p573 bra 	$L__BB24_1998;
$L__BB24_1999:
	setp.eq.s64 	%p574, %rd2169, 0;
	@%p574 bra 	$L__BB24_2001;
	shl.b64 	%rd14604, %rd38724, 3;
	add.s64 	%rd14605, %rd38632, %rd14604;
	ld.u64 	%rd14606, [%rd14605];
	and.b64  	%rd14607, %rd14606, 255;
	xor.b64  	%rd14608, %rd14607, %rd38723;
	mul.lo.s64 	%rd14609, %rd14608, 1099511628211;
	shr.u64 	%rd14610, %rd14606, 8;
	and.b64  	%rd14611, %rd14610, 255;
	xor.b64  	%rd14612, %rd14611, %rd14609;
	mul.lo.s64 	%rd14613, %rd14612, 1099511628211;
	shr.u64 	%rd14614, %rd14606, 16;
	and.b64  	%rd14615, %rd14614, 255;
	xor.b64  	%rd14616, %rd14615, %rd14613;
	mul.lo.s64 	%rd14617, %rd14616, 1099511628211;
	shr.u64 	%rd14618, %rd14606, 24;
	and.b64  	%rd14619, %rd14618, 255;
	xor.b64  	%rd14620, %rd14619, %rd14617;
	mul.lo.s64 	%rd14621, %rd14620, 1099511628211;
	shr.u64 	%rd14622, %rd14606, 32;
	and.b64  	%rd14623, %rd14622, 255;
	xor.b64  	%rd14624, %rd14623, %rd14621;
	mul.lo.s64 	%rd14625, %rd14624, 1099511628211;
	shr.u64 	%rd14626, %rd14606, 40;
	and.b64  	%rd14627, %rd14626, 255;
	xor.b64  	%rd14628, %rd14627, %rd14625;
	mul.lo.s64 	%rd14629, %rd14628, 1099511628211;
	shr.u64 	%rd14630, %rd14606, 48;
	and.b64  	%rd14631, %rd14630, 255;
	xor.b64  	%rd14632, %rd14631, %rd14629;
	mul.lo.s64 	%rd14633, %rd14632, 1099511628211;
	shr.u64 	%rd14634, %rd14606, 56;
	xor.b64  	%rd14635, %rd14634, %rd14633;
	mul.lo.s64 	%rd38723, %rd14635, 1099511628211;
$L__BB24_2001:
	setp.eq.s64 	%p575, %rd38717, %rd38723;
	@%p575 bra 	$L__BB24_2014;
	setp.eq.s64 	%p576, %rd1786, 0;
	mov.b64 	%rd38729, -3750763034362895579;
	mov.b64 	%rd38730, 0;
	@%p576 bra 	$L__BB24_2005;
	mov.b64 	%rd38729, -3750763034362895579;
	mov.b64 	%rd38727, 0;
	and.b64  	%rd38730, %rd3822, -2;
$L__BB24_2004:
	shl.b64 	%rd14641, %rd38727, 3;
	add.s64 	%rd14642, %rd38551, %rd14641;
	ld.u64 	%rd14643, [%rd14642];
	and.b64  	%rd14644, %rd14643, 255;
	xor.b64  	%rd14645, %rd14644, %rd38729;
	mul.lo.s64 	%rd14646, %rd14645, 1099511628211;
	shr.u64 	%rd14647, %rd14643, 8;
	and.b64  	%rd14648, %rd14647, 255;
	xor.b64  	%rd14649, %rd14648, %rd14646;
	mul.lo.s64 	%rd14650, %rd14649, 1099511628211;
	shr.u64 	%rd14651, %rd14643, 16;
	and.b64  	%rd14652, %rd14651, 255;
	xor.b64  	%rd14653, %rd14652, %rd14650;
	mul.lo.s64 	%rd14654, %rd14653, 1099511628211;
	shr.u64 	%rd14655, %rd14643, 24;
	and.b64  	%rd14656, %rd14655, 255;
	xor.b64  	%rd14657, %rd14656, %rd14654;
	mul.lo.s64 	%rd14658, %rd14657, 1099511628211;
	shr.u64 	%rd14659, %rd14643, 32;
	and.b64  	%rd14660, %rd14659, 255;
	xor.b64  	%rd14661, %rd14660, %rd14658;
	mul.lo.s64 	%rd14662, %rd14661, 1099511628211;
	shr.u64 	%rd14663, %rd14643, 40;
	and.b64  	%rd14664, %rd14663, 255;
	xor.b64  	%rd14665, %rd14664, %rd14662;
	mul.lo.s64 	%rd14666, %rd14665, 1099511628211;
	shr.u64 	%rd14667, %rd14643, 48;
	and.b64  	%rd14668, %rd14667, 255;
	xor.b64  	%rd14669, %rd14668, %rd14666;
	mul.lo.s64 	%rd14670, %rd14669, 1099511628211;
	shr.u64 	%rd14671, %rd14643, 56;
	xor.b64  	%rd14672, %rd14671, %rd14670;
	mul.lo.s64 	%rd14673, %rd14672, 1099511628211;
	ld.u64 	%rd14674, [%rd14642+8];
	and.b64  	%rd14675, %rd14674, 255;
	xor.b64  	%rd14676, %rd14675, %rd14673;
	mul.lo.s64 	%rd14677, %rd14676, 1099511628211;
	shr.u64 	%rd14678, %rd14674, 8;
	and.b64  	%rd14679, %rd14678, 255;
	xor.b64  	%rd14680, %rd14679, %rd14677;
	mul.lo.s64 	%rd14681, %rd14680, 1099511628211;
	shr.u64 	%rd14682, %rd14674, 16;
	and.b64  	%rd14683, %rd14682, 255;
	xor.b64  	%rd14684, %rd14683, %rd14681;
	mul.lo.s64 	%rd14685, %rd14684, 1099511628211;
	shr.u64 	%rd14686, %rd14674, 24;
	and.b64  	%rd14687, %rd14686, 255;
	xor.b64  	%rd14688, %rd14687, %rd14685;
	mul.lo.s64 	%rd14689, %rd14688, 1099511628211;
	shr.u64 	%rd14690, %rd14674, 32;
	and.b64  	%rd14691, %rd14690, 255;
	xor.b64  	%rd14692, %rd14691, %rd14689;
	mul.lo.s64 	%rd14693, %rd14692, 1099511628211;
	shr.u64 	%rd14694, %rd14674, 40;
	and.b64  	%rd14695, %rd14694, 255;
	xor.b64  	%rd14696, %rd14695, %rd14693;
	mul.lo.s64 	%rd14697, %rd14696, 1099511628211;
	shr.u64 	%rd14698, %rd14674, 48;
	and.b64  	%rd14699, %rd14698, 255;
	xor.b64  	%rd14700, %rd14699, %rd14697;
	mul.lo.s64 	%rd14701, %rd14700, 1099511628211;
	shr.u64 	%rd14702, %rd14674, 56;
	xor.b64  	%rd14703, %rd14702, %rd14701;
	mul.lo.s64 	%rd38729, %rd14703, 1099511628211;
	add.s64 	%rd38727, %rd38727, 2;
	setp.ne.s64 	%p577, %rd38727, %rd38730;
	@%p577 bra 	$L__BB24_2004;
$L__BB24_2005:
	setp.eq.s64 	%p578, %rd2169, 0;
	@%p578 bra 	$L__BB24_2007;
	shl.b64 	%rd14704, %rd38730, 3;
	add.s64 	%rd14705, %rd38551, %rd14704;
	ld.u64 	%rd14706, [%rd14705];
	and.b64  	%rd14707, %rd14706, 255;
	xor.b64  	%rd14708, %rd14707, %rd38729;
	mul.lo.s64 	%rd14709, %rd14708, 1099511628211;
	shr.u64 	%rd14710, %rd14706, 8;
	and.b64  	%rd14711, %rd14710, 255;
	xor.b64  	%rd14712, %rd14711, %rd14709;
	mul.lo.s64 	%rd14713, %rd14712, 1099511628211;
	shr.u64 	%rd14714, %rd14706, 16;
	and.b64  	%rd14715, %rd14714, 255;
	xor.b64  	%rd14716, %rd14715, %rd14713;
	mul.lo.s64 	%rd14717, %rd14716, 1099511628211;
	shr.u64 	%rd14718, %rd14706, 24;
	and.b64  	%rd14719, %rd14718, 255;
	xor.b64  	%rd14720, %rd14719, %rd14717;
	mul.lo.s64 	%rd14721, %rd14720, 1099511628211;
	shr.u64 	%rd14722, %rd14706, 32;
	and.b64  	%rd14723, %rd14722, 255;
	xor.b64  	%rd14724, %rd14723, %rd14721;
	mul.lo.s64 	%rd14725, %rd14724, 1099511628211;
	shr.u64 	%rd14726, %rd14706, 40;
	and.b64  	%rd14727, %rd14726, 255;
	xor.b64  	%rd14728, %rd14727, %rd14725;
	mul.lo.s64 	%rd14729, %rd14728, 1099511628211;
	shr.u64 	%rd14730, %rd14706, 48;
	and.b64  	%rd14731, %rd14730, 255;
	xor.b64  	%rd14732, %rd14731, %rd14729;
	mul.lo.s64 	%rd14733, %rd14732, 1099511628211;
	shr.u64 	%rd14734, %rd14706, 56;
	xor.b64  	%rd14735, %rd14734, %rd14733;
	mul.lo.s64 	%rd38729, %rd14735, 1099511628211;
$L__BB24_2007:
	setp.eq.s64 	%p579, %rd1786, 0;
	mov.b64 	%rd38735, -3750763034362895579;
	mov.b64 	%rd38736, 0;
	@%p579 bra 	$L__BB24_2010;
	mov.b64 	%rd38735, -3750763034362895579;
	mov.b64 	%rd38733, 0;
$L__BB24_2009:
	shl.b64 	%rd14741, %rd38733, 3;
	add.s64 	%rd14742, %rd38632, %rd14741;
	ld.u64 	%rd14743, [%rd14742];
	and.b64  	%rd14744, %rd14743, 255;
	xor.b64  	%rd14745, %rd14744, %rd38735;
	mul.lo.s64 	%rd14746, %rd14745, 1099511628211;
	shr.u64 	%rd14747, %rd14743, 8;
	and.b64  	%rd14748, %rd14747, 255;
	xor.b64  	%rd14749, %rd14748, %rd14746;
	mul.lo.s64 	%rd14750, %rd14749, 1099511628211;
	shr.u64 	%rd14751, %rd14743, 16;
	and.b64  	%rd14752, %rd14751, 255;
	xor.b64  	%rd14753, %rd14752, %rd14750;
	mul.lo.s64 	%rd14754, %rd14753, 1099511628211;
	shr.u64 	%rd14755, %rd14743, 24;
	and.b64  	%rd14756, %rd14755, 255;
	xor.b64  	%rd14757, %rd14756, %rd14754;
	mul.lo.s64 	%rd14758, %rd14757, 1099511628211;
	shr.u64 	%rd14759, %rd14743, 32;
	and.b64  	%rd14760, %rd14759, 255;
	xor.b64  	%rd14761, %rd14760, %rd14758;
	mul.lo.s64 	%rd14762, %rd14761, 1099511628211;
	shr.u64 	%rd14763, %rd14743, 40;
	and.b64  	%rd14764, %rd14763, 255;
	xor.b64  	%rd14765, %rd14764, %rd14762;
	mul.lo.s64 	%rd14766, %rd14765, 1099511628211;
	shr.u64 	%rd14767, %rd14743, 48;
	and.b64  	%rd14768, %rd14767, 255;
	xor.b64  	%rd14769, %rd14768, %rd14766;
	mul.lo.s64 	%rd14770, %rd14769, 1099511628211;
	shr.u64 	%rd14771, %rd14743, 56;
	xor.b64  	%rd14772, %rd14771, %rd14770;
	mul.lo.s64 	%rd14773, %rd14772, 1099511628211;
	ld.u64 	%rd14774, [%rd14742+8];
	and.b64  	%rd14775, %rd14774, 255;
	xor.b64  	%rd14776, %rd14775, %rd14773;
	mul.lo.s64 	%rd14777, %rd14776, 1099511628211;
	shr.u64 	%rd14778, %rd14774, 8;
	and.b64  	%rd14779, %rd14778, 255;
	xor.b64  	%rd14780, %rd14779, %rd14777;
	mul.lo.s64 	%rd14781, %rd14780, 1099511628211;
	shr.u64 	%rd14782, %rd14774, 16;
	and.b64  	%rd14783, %rd14782, 255;
	xor.b64  	%rd14784, %rd14783, %rd14781;
	mul.lo.s64 	%rd14785, %rd14784, 1099511628211;
	shr.u64 	%rd14786, %rd14774, 24;
	and.b64  	%rd14787, %rd14786, 255;
	xor.b64  	%rd14788, %rd14787, %rd14785;
	mul.lo.s64 	%rd14789, %rd14788, 1099511628211;
	shr.u64 	%rd14790, %rd14774, 32;
	and.b64  	%rd14791, %rd14790, 255;
	xor.b64  	%rd14792, %rd14791, %rd14789;
	mul.lo.s64 	%rd14793, %rd14792, 1099511628211;
	shr.u64 	%rd14794, %rd14774, 40;
	and.b64  	%rd14795, %rd14794, 255;
	xor.b64  	%rd14796, %rd14795, %rd14793;
	mul.lo.s64 	%rd14797, %rd14796, 1099511628211;
	shr.u64 	%rd14798, %rd14774, 48;
	and.b64  	%rd14799, %rd14798, 255;
	xor.b64  	%rd14800, %rd14799, %rd14797;
	mul.lo.s64 	%rd14801, %rd14800, 1099511628211;
	shr.u64 	%rd14802, %rd14774, 56;
	xor.b64  	%rd14803, %rd14802, %rd14801;
	mul.lo.s64 	%rd38735, %rd14803, 1099511628211;
	add.s64 	%rd38733, %rd38733, 2;
	and.b64  	%rd38736, %rd3822, -2;
	setp.ne.s64 	%p580, %rd38733, %rd38736;
	@%p580 bra 	$L__BB24_2009;
$L__BB24_2010:
	setp.eq.s64 	%p581, %rd2169, 0;
	@%p581 bra 	$L__BB24_2012;
	shl.b64 	%rd14804, %rd38736, 3;
	add.s64 	%rd14805, %rd38632, %rd14804;
	ld.u64 	%rd14806, [%rd14805];
	and.b64  	%rd14807, %rd14806, 255;
	xor.b64  	%rd14808, %rd14807, %rd38735;
	mul.lo.s64 	%rd14809, %rd14808, 1099511628211;
	shr.u64 	%rd14810, %rd14806, 8;
	and.b64  	%rd14811, %rd14810, 255;
	xor.b64  	%rd14812, %rd14811, %rd14809;
	mul.lo.s64 	%rd14813, %rd14812, 1099511628211;
	shr.u64 	%rd14814, %rd14806, 16;
	and.b64  	%rd14815, %rd14814, 255;
	xor.b64  	%rd14816, %rd14815, %rd14813;
	mul.lo.s64 	%rd14817, %rd14816, 1099511628211;
	shr.u64 	%rd14818, %rd14806, 24;
	and.b64  	%rd14819, %rd14818, 255;
	xor.b64  	%rd14820, %rd14819, %rd14817;
	mul.lo.s64 	%rd14821, %rd14820, 1099511628211;
	shr.u64 	%rd14822, %rd14806, 32;
	and.b64  	%rd14823, %rd14822, 255;
	xor.b64  	%rd14824, %rd14823, %rd14821;
	mul.lo.s64 	%rd14825, %rd14824, 1099511628211;
	shr.u64 	%rd14826, %rd14806, 40;
	and.b64  	%rd14827, %rd14826, 255;
	xor.b64  	%rd14828, %rd14827, %rd14825;
	mul.lo.s64 	%rd14829, %rd14828, 1099511628211;
	shr.u64 	%rd14830, %rd14806, 48;
	and.b64  	%rd14831, %rd14830, 255;
	xor.b64  	%rd14832, %rd14831, %rd14829;
	mul.lo.s64 	%rd14833, %rd14832, 1099511628211;
	shr.u64 	%rd14834, %rd14806, 56;
	xor.b64  	%rd14835, %rd14834, %rd14833;
	mul.lo.s64 	%rd38735, %rd14835, 1099511628211;
$L__BB24_2012:
	setp.lt.u64 	%p582, %rd38729, %rd38735;
	mov.u64 	%rd38740, %rd38551;
	@%p582 bra 	$L__BB24_2013;
	bra.uni 	$L__BB24_2018;
$L__BB24_2013:
	mov.u64 	%rd38740, %rd38632;
	mov.u64 	%rd38632, %rd38551;
	bra.uni 	$L__BB24_2018;
$L__BB24_2014:
	setp.eq.s32 	%p583, %r118, 0;
	mov.u64 	%rd38740, %rd38551;
	@%p583 bra 	$L__BB24_2018;
	mov.b64 	%rd38739, 0;
$L__BB24_2016:
	shl.b64 	%rd14837, %rd38739, 3;
	add.s64 	%rd14838, %rd38551, %rd14837;
	ld.u64 	%rd14839, [%rd14838];
	add.s64 	%rd14840, %rd38632, %rd14837;
	ld.u64 	%rd14841, [%rd14840];
	setp.lt.u64 	%p584, %rd14839, %rd14841;
	@%p584 bra 	$L__BB24_2013;
	add.s64 	%rd38739, %rd38739, 1;
	setp.eq.s64 	%p585, %rd38739, %rd1785;
	mov.u64 	%rd38740, %rd38551;
	@%p585 bra 	$L__BB24_2018;
	bra.uni 	$L__BB24_2016;
$L__BB24_2018:
	setp.eq.s64 	%p586, %rd1786, 0;
	mov.b64 	%rd38744, -3750763034362895579;
	mov.b64 	%rd38745, 0;
	@%p586 bra 	$L__BB24_2021;
	mov.b64 	%rd38744, -3750763034362895579;
	mov.b64 	%rd38742, 0;
$L__BB24_2020:
	shl.b64 	%rd14847, %rd38742, 3;
	add.s64 	%rd14848, %rd38578, %rd14847;
	ld.u64 	%rd14849, [%rd14848];
	and.b64  	%rd14850, %rd14849, 255;
	xor.b64  	%rd14851, %rd14850, %rd38744;
	mul.lo.s64 	%rd14852, %rd14851, 1099511628211;
	shr.u64 	%rd14853, %rd14849, 8;
	and.b64  	%rd14854, %rd14853, 255;
	xor.b64  	%rd14855, %rd14854, %rd14852;
	mul.lo.s64 	%rd14856, %rd14855, 1099511628211;
	shr.u64 	%rd14857, %rd14849, 16;
	and.b64  	%rd14858, %rd14857, 255;
	xor.b64  	%rd14859, %rd14858, %rd14856;
	mul.lo.s64 	%rd14860, %rd14859, 1099511628211;
	shr.u64 	%rd14861, %rd14849, 24;
	and.b64  	%rd14862, %rd14861, 255;
	xor.b64  	%rd14863, %rd14862, %rd14860;
	mul.lo.s64 	%rd14864, %rd14863, 1099511628211;
	shr.u64 	%rd14865, %rd14849, 32;
	and.b64  	%rd14866, %rd14865, 255;
	xor.b64  	%rd14867, %rd14866, %rd14864;
	mul.lo.s64 	%rd14868, %rd14867, 1099511628211;
	shr.u64 	%rd14869, %rd14849, 40;
	and.b64  	%rd14870, %rd14869, 255;
	xor.b64  	%rd14871, %rd14870, %rd14868;
	mul.lo.s64 	%rd14872, %rd14871, 1099511628211;
	shr.u64 	%rd14873, %rd14849, 48;
	and.b64  	%rd14874, %rd14873, 255;
	xor.b64  	%rd14875, %rd14874, %rd14872;
	mul.lo.s64 	%rd14876, %rd14875, 1099511628211;
	shr.u64 	%rd14877, %rd14849, 56;
	xor.b64  	%rd14878, %rd14877, %rd14876;
	mul.lo.s64 	%rd14879, %rd14878, 1099511628211;
	ld.u64 	%rd14880, [%rd14848+8];
	and.b64  	%rd14881, %rd14880, 255;
	xor.b64  	%rd14882, %rd14881, %rd14879;
	mul.lo.s64 	%rd14883, %rd14882, 1099511628211;
	shr.u64 	%rd14884, %rd14880, 8;
	and.b64  	%rd14885, %rd14884, 255;
	xor.b64  	%rd14886, %rd14885, %rd14883;
	mul.lo.s64 	%rd14887, %rd14886, 1099511628211;
	shr.u64 	%rd14888, %rd14880, 16;
	and.b64  	%rd14889, %rd14888, 255;
	xor.b64  	%rd14890, %rd14889, %rd14887;
	mul.lo.s64 	%rd14891, %rd14890, 1099511628211;
	shr.u64 	%rd14892, %rd14880, 24;
	and.b64  	%rd14893, %rd14892, 255;
	xor.b64  	%rd14894, %rd14893, %rd14891;
	mul.lo.s64 	%rd14895, %rd14894, 1099511628211;
	shr.u64 	%rd14896, %rd14880, 32;
	and.b64  	%rd14897, %rd14896, 255;
	xor.b64  	%rd14898, %rd14897, %rd14895;
	mul.lo.s64 	%rd14899, %rd14898, 1099511628211;
	shr.u64 	%rd14900, %rd14880, 40;
	and.b64  	%rd14901, %rd14900, 255;
	xor.b64  	%rd14902, %rd14901, %rd14899;
	mul.lo.s64 	%rd14903, %rd14902, 1099511628211;
	shr.u64 	%rd14904, %rd14880, 48;
	and.b64  	%rd14905, %rd14904, 255;
	xor.b64  	%rd14906, %rd14905, %rd14903;
	mul.lo.s64 	%rd14907, %rd14906, 1099511628211;
	shr.u64 	%rd14908, %rd14880, 56;
	xor.b64  	%rd14909, %rd14908, %rd14907;
	mul.lo.s64 	%rd38744, %rd14909, 1099511628211;
	add.s64 	%rd38742, %rd38742, 2;
	and.b64  	%rd38745, %rd3822, -2;
	setp.ne.s64 	%p587, %rd38742, %rd38745;
	@%p587 bra 	$L__BB24_2020;
$L__BB24_2021:
	setp.eq.s64 	%p588, %rd2169, 0;
	@%p588 bra 	$L__BB24_2023;
	shl.b64 	%rd14910, %rd38745, 3;
	add.s64 	%rd14911, %rd38578, %rd14910;
	ld.u64 	%rd14912, [%rd14911];
	and.b64  	%rd14913, %rd14912, 255;
	xor.b64  	%rd14914, %rd14913, %rd38744;
	mul.lo.s64 	%rd14915, %rd14914, 1099511628211;
	shr.u64 	%rd14916, %rd14912, 8;
	and.b64  	%rd14917, %rd14916, 255;
	xor.b64  	%rd14918, %rd14917, %rd14915;
	mul.lo.s64 	%rd14919, %rd14918, 1099511628211;
	shr.u64 	%rd14920, %rd14912, 16;
	and.b64  	%rd14921, %rd14920, 255;
	xor.b64  	%rd14922, %rd14921, %rd14919;
	mul.lo.s64 	%rd14923, %rd14922, 1099511628211;
	shr.u64 	%rd14924, %rd14912, 24;
	and.b64  	%rd14925, %rd14924, 255;
	xor.b64  	%rd14926, %rd14925, %rd14923;
	mul.lo.s64 	%rd14927, %rd14926, 1099511628211;
	shr.u64 	%rd14928, %rd14912, 32;
	and.b64  	%rd14929, %rd14928, 255;
	xor.b64  	%rd14930, %rd14929, %rd14927;
	mul.lo.s64 	%rd14931, %rd14930, 1099511628211;
	shr.u64 	%rd14932, %rd14912, 40;
	and.b64  	%rd14933, %rd14932, 255;
	xor.b64  	%rd14934, %rd14933, %rd14931;
	mul.lo.s64 	%rd14935, %rd14934, 1099511628211;
	shr.u64 	%rd14936, %rd14912, 48;
	and.b64  	%rd14937, %rd14936, 255;
	xor.b64  	%rd14938, %rd14937, %rd14935;
	mul.lo.s64 	%rd14939, %rd14938, 1099511628211;
	shr.u64 	%rd14940, %rd14912, 56;
	xor.b64  	%rd14941, %rd14940, %rd14939;
	mul.lo.s64 	%rd38744, %rd14941, 1099511628211;
$L__BB24_2023:
	setp.eq.s64 	%p589, %rd1786, 0;
	mov.b64 	%rd38750, -3750763034362895579;
	mov.b64 	%rd38751, 0;
	@%p589 bra 	$L__BB24_2026;
	mov.b64 	%rd38750, -3750763034362895579;
	mov.b64 	%rd38748, 0;
$L__BB24_2025:
	shl.b64 	%rd14947, %rd38748, 3;
	add.s64 	%rd14948, %rd38201, %rd14947;
	ld.u64 	%rd14949, [%rd14948];
	and.b64  	%rd14950, %rd14949, 255;
	xor.b64  	%rd14951, %rd14950, %rd38750;
	mul.lo.s64 	%rd14952, %rd14951, 1099511628211;
	shr.u64 	%rd14953, %rd14949, 8;
	and.b64  	%rd14954, %rd14953, 255;
	xor.b64  	%rd14955, %rd14954, %rd14952;
	mul.lo.s64 	%rd14956, %rd14955, 1099511628211;
	shr.u64 	%rd14957, %rd14949, 16;
	and.b64  	%rd14958, %rd14957, 255;
	xor.b64  	%rd14959, %rd14958, %rd14956;
	mul.lo.s64 	%rd14960, %rd14959, 1099511628211;
	shr.u64 	%rd14961, %rd14949, 24;
	and.b64  	%rd14962, %rd14961, 255;
	xor.b64  	%rd14963, %rd14962, %rd14960;
	mul.lo.s64 	%rd14964, %rd14963, 1099511628211;
	shr.u64 	%rd14965, %rd14949, 32;
	and.b64  	%rd14966, %rd14965, 255;
	xor.b64  	%rd14967, %rd14966, %rd14964;
	mul.lo.s64 	%rd14968, %rd14967, 1099511628211;
	shr.u64 	%rd14969, %rd14949, 40;
	and.b64  	%rd14970, %rd14969, 255;
	xor.b64  	%rd14971, %rd14970, %rd14968;
	mul.lo.s64 	%rd14972, %rd14971, 1099511628211;
	shr.u64 	%rd14973, %rd14949, 48;
	and.b64  	%rd14974, %rd14973, 255;
	xor.b64  	%rd14975, %rd14974, %rd14972;
	mul.lo.s64 	%rd14976, %rd14975, 1099511628211;
	shr.u64 	%rd14977, %rd14949, 56;
	xor.b64  	%rd14978, %rd14977, %rd14976;
	mul.lo.s64 	%rd14979, %rd14978, 1099511628211;
	ld.u64 	%rd14980, [%rd14948+8];
	and.b64  	%rd14981, %rd14980, 255;
	xor.b64  	%rd14982, %rd14981, %rd14979;
	mul.lo.s64 	%rd14983, %rd14982, 1099511628211;
	shr.u64 	%rd14984, %rd14980, 8;
	and.b64  	%rd14985, %rd14984, 255;
	xor.b64  	%rd14986, %rd14985, %rd14983;
	mul.lo.s64 	%rd14987, %rd14986, 1099511628211;
	shr.u64 	%rd14988, %rd14980, 16;
	and.b64  	%rd14989, %rd14988, 255;
	xor.b64  	%rd14990, %rd14989, %rd14987;
	mul.lo.s64 	%rd14991, %rd14990, 1099511628211;
	shr.u64 	%rd14992, %rd14980, 24;
	and.b64  	%rd14993, %rd14992, 255;
	xor.b64  	%rd14994, %rd14993, %rd14991;
	mul.lo.s64 	%rd14995, %rd14994, 1099511628211;
	shr.u64 	%rd14996, %rd14980, 32;
	and.b64  	%rd14997, %rd14996, 255;
	xor.b64  	%rd14998, %rd14997, %rd14995;
	mul.lo.s64 	%rd14999, %rd14998, 1099511628211;
	shr.u64 	%rd15000, %rd14980, 40;
	and.b64  	%rd15001, %rd15000, 255;
	xor.b64  	%rd15002, %rd15001, %rd14999;
	mul.lo.s64 	%rd15003, %rd15002, 1099511628211;
	shr.u64 	%rd15004, %rd14980, 48;
	and.b64  	%rd15005, %rd15004, 255;
	xor.b64  	%rd15006, %rd15005, %rd15003;
	mul.lo.s64 	%rd15007, %rd15006, 1099511628211;
	shr.u64 	%rd15008, %rd14980, 56;
	xor.b64  	%rd15009, %rd15008, %rd15007;
	mul.lo.s64 	%rd38750, %rd15009, 1099511628211;
	add.s64 	%rd38748, %rd38748, 2;
	and.b64  	%rd38751, %rd3822, -2;
	setp.ne.s64 	%p590, %rd38748, %rd38751;
	@%p590 bra 	$L__BB24_2025;
$L__BB24_2026:
	setp.eq.s64 	%p591, %rd2169, 0;
	@%p591 bra 	$L__BB24_2028;
	shl.b64 	%rd15010, %rd38751, 3;
	add.s64 	%rd15011, %rd38201, %rd15010;
	ld.u64 	%rd15012, [%rd15011];
	and.b64  	%rd15013, %rd15012, 255;
	xor.b64  	%rd15014, %rd15013, %rd38750;
	mul.lo.s64 	%rd15015, %rd15014, 1099511628211;
	shr.u64 	%rd15016, %rd15012, 8;
	and.b64  	%rd15017, %rd15016, 255;
	xor.b64  	%rd15018, %rd15017, %rd15015;
	mul.lo.s64 	%rd15019, %rd15018, 1099511628211;
	shr.u64 	%rd15020, %rd15012, 16;
	and.b64  	%rd15021, %rd15020, 255;
	xor.b64  	%rd15022, %rd15021, %rd15019;
	mul.lo.s64 	%rd15023, %rd15022, 1099511628211;
	shr.u64 	%rd15024, %rd15012, 24;
	and.b64  	%rd15025, %rd15024, 255;
	xor.b64  	%rd15026, %rd15025, %rd15023;
	mul.lo.s64 	%rd15027, %rd15026, 1099511628211;
	shr.u64 	%rd15028, %rd15012, 32;
	and.b64  	%rd15029, %rd15028, 255;
	xor.b64  	%rd15030, %rd15029, %rd15027;
	mul.lo.s64 	%rd15031, %rd15030, 1099511628211;
	shr.u64 	%rd15032, %rd15012, 40;
	and.b64  	%rd15033, %rd15032, 255;
	xor.b64  	%rd15034, %rd15033, %rd15031;
	mul.lo.s64 	%rd15035, %rd15034, 1099511628211;
	shr.u64 	%rd15036, %rd15012, 48;
	and.b64  	%rd15037, %rd15036, 255;
	xor.b64  	%rd15038, %rd15037, %rd15035;
	mul.lo.s64 	%rd15039, %rd15038, 1099511628211;
	shr.u64 	%rd15040, %rd15012, 56;
	xor.b64  	%rd15041, %rd15040, %rd15039;
	mul.lo.s64 	%rd38750, %rd15041, 1099511628211;
$L__BB24_2028:
	setp.eq.s64 	%p592, %rd38744, %rd38750;
	@%p592 bra 	$L__BB24_2041;
	setp.eq.s64 	%p593, %rd1786, 0;
	mov.b64 	%rd38756, -3750763034362895579;
	mov.b64 	%rd38757, 0;
	@%p593 bra 	$L__BB24_2032;
	mov.b64 	%rd38756, -3750763034362895579;
	mov.b64 	%rd38754, 0;
	and.b64  	%rd38757, %rd3822, -2;
$L__BB24_2031:
	shl.b64 	%rd15047, %rd38754, 3;
	add.s64 	%rd15048, %rd38578, %rd15047;
	ld.u64 	%rd15049, [%rd15048];
	and.b64  	%rd15050, %rd15049, 255;
	xor.b64  	%rd15051, %rd15050, %rd38756;
	mul.lo.s64 	%rd15052, %rd15051, 1099511628211;
	shr.u64 	%rd15053, %rd15049, 8;
	and.b64  	%rd15054, %rd15053, 255;
	xor.b64  	%rd15055, %rd15054, %rd15052;
	mul.lo.s64 	%rd15056, %rd15055, 1099511628211;
	shr.u64 	%rd15057, %rd15049, 16;
	and.b64  	%rd15058, %rd15057, 255;
	xor.b64  	%rd15059, %rd15058, %rd15056;
	mul.lo.s64 	%rd15060, %rd15059, 1099511628211;
	shr.u64 	%rd15061, %rd15049, 24;
	and.b64  	%rd15062, %rd15061, 255;
	xor.b64  	%rd15063, %rd15062, %rd15060;
	mul.lo.s64 	%rd15064, %rd15063, 1099511628211;
	shr.u64 	%rd15065, %rd15049, 32;
	and.b64  	%rd15066, %rd15065, 255;
	xor.b64  	%rd15067, %rd15066, %rd15064;
	mul.lo.s64 	%rd15068, %rd15067, 1099511628211;
	shr.u64 	%rd15069, %rd15049, 40;
	and.b64  	%rd15070, %rd15069, 255;
	xor.b64  	%rd15071, %rd15070, %rd15068;
	mul.lo.s64 	%rd15072, %rd15071, 1099511628211;
	shr.u64 	%rd15073, %rd15049, 48;
	and.b64  	%rd15074, %rd15073, 255;
	xor.b64  	%rd15075, %rd15074, %rd15072;
	mul.lo.s64 	%rd15076, %rd15075, 1099511628211;
	shr.u64 	%rd15077, %rd15049, 56;
	xor.b64  	%rd15078, %rd15077, %rd15076;
	mul.lo.s64 	%rd15079, %rd15078, 1099511628211;
	ld.u64 	%rd15080, [%rd15048+8];
	and.b64  	%rd15081, %rd15080, 255;
	xor.b64  	%rd15082, %rd15081, %rd15079;
	mul.lo.s64 	%rd15083, %rd15082, 1099511628211;
	shr.u64 	%rd15084, %rd15080, 8;
	and.b64  	%rd15085, %rd15084, 255;
	xor.b64  	%rd15086, %rd15085, %rd15083;
	mul.lo.s64 	%rd15087, %rd15086, 1099511628211;
	shr.u64 	%rd15088, %rd15080, 16;
	and.b64  	%rd15089, %rd15088, 255;
	xor.b64  	%rd15090, %rd15089, %rd15087;
	mul.lo.s64 	%rd15091, %rd15090, 1099511628211;
	shr.u64 	%rd15092, %rd15080, 24;
	and.b64  	%rd15093, %rd15092, 255;
	xor.b64  	%rd15094, %rd15093, %rd15091;
	mul.lo.s64 	%rd15095, %rd15094, 1099511628211;
	shr.u64 	%rd15096, %rd15080, 32;
	and.b64  	%rd15097, %rd15096, 255;
	xor.b64  	%rd15098, %rd15097, %rd15095;
	mul.lo.s64 	%rd15099, %rd15098, 1099511628211;
	shr.u64 	%rd15100, %rd15080, 40;
	and.b64  	%rd15101, %rd15100, 255;
	xor.b64  	%rd15102, %rd15101, %rd15099;
	mul.lo.s64 	%rd15103, %rd15102, 1099511628211;
	shr.u64 	%rd15104, %rd15080, 48;
	and.b64  	%rd15105, %rd15104, 255;
	xor.b64  	%rd15106, %rd15105, %rd15103;
	mul.lo.s64 	%rd15107, %rd15106, 1099511628211;
	shr.u64 	%rd15108, %rd15080, 56;
	xor.b64  	%rd15109, %rd15108, %rd15107;
	mul.lo.s64 	%rd38756, %rd15109, 1099511628211;
	add.s64 	%rd38754, %rd38754, 2;
	setp.ne.s64 	%p594, %rd38754, %rd38757;
	@%p594 bra 	$L__BB24_2031;
$L__BB24_2032:
	setp.eq.s64 	%p595, %rd2169, 0;
	@%p595 bra 	$L__BB24_2034;
	shl.b64 	%rd15110, %rd38757, 3;
	add.s64 	%rd15111, %rd38578, %rd15110;
	ld.u64 	%rd15112, [%rd15111];
	and.b64  	%rd15113, %rd15112, 255;
	xor.b64  	%rd15114, %rd15113, %rd38756;
	mul.lo.s64 	%rd15115, %rd15114, 1099511628211;
	shr.u64 	%rd15116, %rd15112, 8;
	and.b64  	%rd15117, %rd15116, 255;
	xor.b64  	%rd15118, %rd15117, %rd15115;
	mul.lo.s64 	%rd15119, %rd15118, 1099511628211;
	shr.u64 	%rd15120, %rd15112, 16;
	and.b64  	%rd15121, %rd15120, 255;
	xor.b64  	%rd15122, %rd15121, %rd15119;
	mul.lo.s64 	%rd15123, %rd15122, 1099511628211;
	shr.u64 	%rd15124, %rd15112, 24;
	and.b64  	%rd15125, %rd15124, 255;
	xor.b64  	%rd15126, %rd15125, %rd15123;
	mul.lo.s64 	%rd15127, %rd15126, 1099511628211;
	shr.u64 	%rd15128, %rd15112, 32;
	and.b64  	%rd15129, %rd15128, 255;
	xor.b64  	%rd15130, %rd15129, %rd15127;
	mul.lo.s64 	%rd15131, %rd15130, 1099511628211;
	shr.u64 	%rd15132, %rd15112, 40;
	and.b64  	%rd15133, %rd15132, 255;
	xor.b64  	%rd15134, %rd15133, %rd15131;
	mul.lo.s64 	%rd15135, %rd15134, 1099511628211;
	shr.u64 	%rd15136, %rd15112, 48;
	and.b64  	%rd15137, %rd15136, 255;
	xor.b64  	%rd15138, %rd15137, %rd15135;
	mul.lo.s64 	%rd15139, %rd15138, 1099511628211;
	shr.u64 	%rd15140, %rd15112, 56;
	xor.b64  	%rd15141, %rd15140, %rd15139;
	mul.lo.s64 	%rd38756, %rd15141, 1099511628211;
$L__BB24_2034:
	setp.eq.s64 	%p596, %rd1786, 0;
	mov.b64 	%rd38762, -3750763034362895579;
	mov.b64 	%rd38763, 0;
	@%p596 bra 	$L__BB24_2037;
	mov.b64 	%rd38762, -3750763034362895579;
	mov.b64 	%rd38760, 0;
$L__BB24_2036:
	shl.b64 	%rd15147, %rd38760, 3;
	add.s64 	%rd15148, %rd38201, %rd15147;
	ld.u64 	%rd15149, [%rd15148];
	and.b64  	%rd15150, %rd15149, 255;
	xor.b64  	%rd15151, %rd15150, %rd38762;
	mul.lo.s64 	%rd15152, %rd15151, 1099511628211;
	shr.u64 	%rd15153, %rd15149, 8;
	and.b64  	%rd15154, %rd15153, 255;
	xor.b64  	%rd15155, %rd15154, %rd15152;
	mul.lo.s64 	%rd15156, %rd15155, 1099511628211;
	shr.u64 	%rd15157, %rd15149, 16;
	and.b64  	%rd15158, %rd15157, 255;
	xor.b64  	%rd15159, %rd15158, %rd15156;
	mul.lo.s64 	%rd15160, %rd15159, 1099511628211;
	shr.u64 	%rd15161, %rd15149, 24;
	and.b64  	%rd15162, %rd15161, 255;
	xor.b64  	%rd15163, %rd15162, %rd15160;
	mul.lo.s64 	%rd15164, %rd15163, 1099511628211;
	shr.u64 	%rd15165, %rd15149, 32;
	and.b64  	%rd15166, %rd15165, 255;
	xor.b64  	%rd15167, %rd15166, %rd15164;
	mul.lo.s64 	%rd15168, %rd15167, 1099511628211;
	shr.u64 	%rd15169, %rd15149, 40;
	and.b64  	%rd15170, %rd15169, 255;
	xor.b64  	%rd15171, %rd15170, %rd15168;
	mul.lo.s64 	%rd15172, %rd15171, 1099511628211;
	shr.u64 	%rd15173, %rd15149, 48;
	and.b64  	%rd15174, %rd15173, 255;
	xor.b64  	%rd15175, %rd15174, %rd15172;
	mul.lo.s64 	%rd15176, %rd15175, 1099511628211;
	shr.u64 	%rd15177, %rd15149, 56;
	xor.b64  	%rd15178, %rd15177, %rd15176;
	mul.lo.s64 	%rd15179, %rd15178, 1099511628211;
	ld.u64 	%rd15180, [%rd15148+8];
	and.b64  	%rd15181, %rd15180, 255;
	xor.b64  	%rd15182, %rd15181, %rd15179;
	mul.lo.s64 	%rd15183, %rd15182, 1099511628211;
	shr.u64 	%rd15184, %rd15180, 8;
	and.b64  	%rd15185, %rd15184, 255;
	xor.b64  	%rd15186, %rd15185, %rd15183;
	mul.lo.s64 	%rd15187, %rd15186, 1099511628211;
	shr.u64 	%rd15188, %rd15180, 16;
	and.b64  	%rd15189, %rd15188, 255;
	xor.b64  	%rd15190, %rd15189, %rd15187;
	mul.lo.s64 	%rd15191, %rd15190, 1099511628211;
	shr.u64 	%rd15192, %rd15180, 24;
	and.b64  	%rd15193, %rd15192, 255;
	xor.b64  	%rd15194, %rd15193, %rd15191;
	mul.lo.s64 	%rd15195, %rd15194, 1099511628211;
	shr.u64 	%rd15196, %rd15180, 32;
	and.b64  	%rd15197, %rd15196, 255;
	xor.b64  	%rd15198, %rd15197, %rd15195;
	mul.lo.s64 	%rd15199, %rd15198, 1099511628211;
	shr.u64 	%rd15200, %rd15180, 40;
	and.b64  	%rd15201, %rd15200, 255;
	xor.b64  	%rd15202, %rd15201, %rd15199;
	mul.lo.s64 	%rd15203, %rd15202, 1099511628211;
	shr.u64 	%rd15204, %rd15180, 48;
	and.b64  	%rd15205, %rd15204, 255;
	xor.b64  	%rd15206, %rd15205, %rd15203;
	mul.lo.s64 	%rd15207, %rd15206, 1099511628211;
	shr.u64 	%rd15208, %rd15180, 56;
	xor.b64  	%rd15209, %rd15208, %rd15207;
	mul.lo.s64 	%rd38762, %rd15209, 1099511628211;
	add.s64 	%rd38760, %rd38760, 2;
	and.b64  	%rd38763, %rd3822, -2;
	setp.ne.s64 	%p597, %rd38760, %rd38763;
	@%p597 bra 	$L__BB24_2036;
$L__BB24_2037:
	setp.eq.s64 	%p598, %rd2169, 0;
	@%p598 bra 	$L__BB24_2039;
	shl.b64 	%rd15210, %rd38763, 3;
	add.s64 	%rd15211, %rd38201, %rd15210;
	ld.u64 	%rd15212, [%rd15211];
	and.b64  	%rd15213, %rd15212, 255;
	xor.b64  	%rd15214, %rd15213, %rd38762;
	mul.lo.s64 	%rd15215, %rd15214, 1099511628211;
	shr.u64 	%rd15216, %rd15212, 8;
	and.b64  	%rd15217, %rd15216, 255;
	xor.b64  	%rd15218, %rd15217, %rd15215;
	mul.lo.s64 	%rd15219, %rd15218, 1099511628211;
	shr.u64 	%rd15220, %rd15212, 16;
	and.b64  	%rd15221, %rd15220, 255;
	xor.b64  	%rd15222, %rd15221, %rd15219;
	mul.lo.s64 	%rd15223, %rd15222, 1099511628211;
	shr.u64 	%rd15224, %rd15212, 24;
	and.b64  	%rd15225, %rd15224, 255;
	xor.b64  	%rd15226, %rd15225, %rd15223;
	mul.lo.s64 	%rd15227, %rd15226, 1099511628211;
	shr.u64 	%rd15228, %rd15212, 32;
	and.b64  	%rd15229, %rd15228, 255;
	xor.b64  	%rd15230, %rd15229, %rd15227;
	mul.lo.s64 	%rd15231, %rd15230, 1099511628211;
	shr.u64 	%rd15232, %rd15212, 40;
	and.b64  	%rd15233, %rd15232, 255;
	xor.b64  	%rd15234, %rd15233, %rd15231;
	mul.lo.s64 	%rd15235, %rd15234, 1099511628211;
	shr.u64 	%rd15236, %rd15212, 48;
	and.b64  	%rd15237, %rd15236, 255;
	xor.b64  	%rd15238, %rd15237, %rd15235;
	mul.lo.s64 	%rd15239, %rd15238, 1099511628211;
	shr.u64 	%rd15240, %rd15212, 56;
	xor.b64  	%rd15241, %rd15240, %rd15239;
	mul.lo.s64 	%rd38762, %rd15241, 1099511628211;
$L__BB24_2039:
	setp.lt.u64 	%p599, %rd38756, %rd38762;
	mov.u64 	%rd38935, %rd38578;
	@%p599 bra 	$L__BB24_2040;
	bra.uni 	$L__BB24_2045;
$L__BB24_2040:
	mov.u64 	%rd38935, %rd38201;
	mov.u64 	%rd38201, %rd38578;
	bra.uni 	$L__BB24_2045;
$L__BB24_2041:
	setp.eq.s32 	%p600, %r118, 0;
	mov.u64 	%rd38935, %rd38578;
	@%p600 bra 	$L__BB24_2045;
	mov.b64 	%rd38766, 0;
$L__BB24_2043:
	shl.b64 	%rd15243, %rd38766, 3;
	add.s64 	%rd15244, %rd38578, %rd15243;
	ld.u64 	%rd15245, [%rd15244];
	add.s64 	%rd15246, %rd38201, %rd15243;
	ld.u64 	%rd15247, [%rd15246];
	setp.lt.u64 	%p601, %rd15245, %rd15247;
	@%p601 bra 	$L__BB24_2040;
	add.s64 	%rd38766, %rd38766, 1;
	setp.eq.s64 	%p602, %rd38766, %rd1785;
	mov.u64 	%rd38935, %rd38578;
	@%p602 bra 	$L__BB24_2045;
	bra.uni 	$L__BB24_2043;
$L__BB24_2045:
	setp.eq.s64 	%p603, %rd1786, 0;
	mov.b64 	%rd38771, -3750763034362895579;
	mov.b64 	%rd38772, 0;
	@%p603 bra 	$L__BB24_2048;
	mov.b64 	%rd38771, -3750763034362895579;
	mov.b64 	%rd38769, 0;
$L__BB24_2047:
	shl.b64 	%rd15253, %rd38769, 3;
	add.s64 	%rd15254, %rd38605, %rd15253;
	ld.u64 	%rd15255, [%rd15254];
	and.b64  	%rd15256, %rd15255, 255;
	xor.b64  	%rd15257, %rd15256, %rd38771;
	mul.lo.s64 	%rd15258, %rd15257, 1099511628211;
	shr.u64 	%rd15259, %rd15255, 8;
	and.b64  	%rd15260, %rd15259, 255;
	xor.b64  	%rd15261, %rd15260, %rd15258;
	mul.lo.s64 	%rd15262, %rd15261, 1099511628211;
	shr.u64 	%rd15263, %rd15255, 16;
	and.b64  	%rd15264, %rd15263, 255;
	xor.b64  	%rd15265, %rd15264, %rd15262;
	mul.lo.s64 	%rd15266, %rd15265, 1099511628211;
	shr.u64 	%rd15267, %rd15255, 24;
	and.b64  	%rd15268, %rd15267, 255;
	xor.b64  	%rd15269, %rd15268, %rd15266;
	mul.lo.s64 	%rd15270, %rd15269, 1099511628211;
	shr.u64 	%rd15271, %rd15255, 32;
	and.b64  	%rd15272, %rd15271, 255;
	xor.b64  	%rd15273, %rd15272, %rd15270;
	mul.lo.s64 	%rd15274, %rd15273, 1099511628211;
	shr.u64 	%rd15275, %rd15255, 40;
	and.b64  	%rd15276, %rd15275, 255;
	xor.b64  	%rd15277, %rd15276, %rd15274;
	mul.lo.s64 	%rd15278, %rd15277, 1099511628211;
	shr.u64 	%rd15279, %rd15255, 48;
	and.b64  	%rd15280, %rd15279, 255;
	xor.b64  	%rd15281, %rd15280, %rd15278;
	mul.lo.s64 	%rd15282, %rd15281, 1099511628211;
	shr.u64 	%rd15283, %rd15255, 56;
	xor.b64  	%rd15284, %rd15283, %rd15282;
	mul.lo.s64 	%rd15285, %rd15284, 1099511628211;
	ld.u64 	%rd15286, [%rd15254+8];
	and.b64  	%rd15287, %rd15286, 255;
	xor.b64  	%rd15288, %rd15287, %rd15285;
	mul.lo.s64 	%rd15289, %rd15288, 1099511628211;
	shr.u64 	%rd15290, %rd15286, 8;
	and.b64  	%rd15291, %rd15290, 255;
	xor.b64  	%rd15292, %rd15291, %rd15289;
	mul.lo.s64 	%rd15293, %rd15292, 1099511628211;
	shr.u64 	%rd15294, %rd15286, 16;
	and.b64  	%rd15295, %rd15294, 255;
	xor.b64  	%rd15296, %rd15295, %rd15293;
	mul.lo.s64 	%rd15297, %rd15296, 1099511628211;
	shr.u64 	%rd15298, %rd15286, 24;
	and.b64  	%rd15299, %rd15298, 255;
	xor.b64  	%rd15300, %rd15299, %rd15297;
	mul.lo.s64 	%rd15301, %rd15300, 1099511628211;
	shr.u64 	%rd15302, %rd15286, 32;
	and.b64  	%rd15303, %rd15302, 255;
	xor.b64  	%rd15304, %rd15303, %rd15301;
	mul.lo.s64 	%rd15305, %rd15304, 1099511628211;
	shr.u64 	%rd15306, %rd15286, 40;
	and.b64  	%rd15307, %rd15306, 255;
	xor.b64  	%rd15308, %rd15307, %rd15305;
	mul.lo.s64 	%rd15309, %rd15308, 1099511628211;
	shr.u64 	%rd15310, %rd15286, 48;
	and.b64  	%rd15311, %rd15310, 255;
	xor.b64  	%rd15312, %rd15311, %rd15309;
	mul.lo.s64 	%rd15313, %rd15312, 1099511628211;
	shr.u64 	%rd15314, %rd15286, 56;
	xor.b64  	%rd15315, %rd15314, %rd15313;
	mul.lo.s64 	%rd38771, %rd15315, 1099511628211;
	add.s64 	%rd38769, %rd38769, 2;
	and.b64  	%rd38772, %rd3822, -2;
	setp.ne.s64 	%p604, %rd38769, %rd38772;
	@%p604 bra 	$L__BB24_2047;
$L__BB24_2048:
	setp.eq.s64 	%p605, %rd2169, 0;
	@%p605 bra 	$L__BB24_2050;
	shl.b64 	%rd15316, %rd38772, 3;
	add.s64 	%rd15317, %rd38605, %rd15316;
	ld.u64 	%rd15318, [%rd15317];
	and.b64  	%rd15319, %rd15318, 255;
	xor.b64  	%rd15320, %rd15319, %rd38771;
	mul.lo.s64 	%rd15321, %rd15320, 1099511628211;
	shr.u64 	%rd15322, %rd15318, 8;
	and.b64  	%rd15323, %rd15322, 255;
	xor.b64  	%rd15324, %rd15323, %rd15321;
	mul.lo.s64 	%rd15325, %rd15324, 1099511628211;
	shr.u64 	%rd15326, %rd15318, 16;
	and.b64  	%rd15327, %rd15326, 255;
	xor.b64  	%rd15328, %rd15327, %rd15325;
	mul.lo.s64 	%rd15329, %rd15328, 1099511628211;
	shr.u64 	%rd15330, %rd15318, 24;
	and.b64  	%rd15331, %rd15330, 255;
	xor.b64  	%rd15332, %rd15331, %rd15329;
	mul.lo.s64 	%rd15333, %rd15332, 1099511628211;
	shr.u64 	%rd15334, %rd15318, 32;
	and.b64  	%rd15335, %rd15334, 255;
	xor.b64  	%rd15336, %rd15335, %rd15333;
	mul.lo.s64 	%rd15337, %rd15336, 1099511628211;
	shr.u64 	%rd15338, %rd15318, 40;
	and.b64  	%rd15339, %rd15338, 255;
	xor.b64  	%rd15340, %rd15339, %rd15337;
	mul.lo.s64 	%rd15341, %rd15340, 1099511628211;
	shr.u64 	%rd15342, %rd15318, 48;
	and.b64  	%rd15343, %rd15342, 255;
	xor.b64  	%rd15344, %rd15343, %rd15341;
	mul.lo.s64 	%rd15345, %rd15344, 1099511628211;
	shr.u64 	%rd15346, %rd15318, 56;
	xor.b64  	%rd15347, %rd15346, %rd15345;
	mul.lo.s64 	%rd38771, %rd15347, 1099511628211;
$L__BB24_2050:
	setp.eq.s64 	%p606, %rd1786, 0;
	mov.b64 	%rd38777, -3750763034362895579;
	mov.b64 	%rd38778, 0;
	@%p606 bra 	$L__BB24_2053;
	mov.b64 	%rd38777, -3750763034362895579;
	mov.b64 	%rd38775, 0;
$L__BB24_2052:
	shl.b64 	%rd15353, %rd38775, 3;
	add.s64 	%rd15354, %rd38686, %rd15353;
	ld.u64 	%rd15355, [%rd15354];
	and.b64  	%rd15356, %rd15355, 255;
	xor.b64  	%rd15357, %rd15356, %rd38777;
	mul.lo.s64 	%rd15358, %rd15357, 1099511628211;
	shr.u64 	%rd15359, %rd15355, 8;
	and.b64  	%rd15360, %rd15359, 255;
	xor.b64  	%rd15361, %rd15360, %rd15358;
	mul.lo.s64 	%rd15362, %rd15361, 1099511628211;
	shr.u64 	%rd15363, %rd15355, 16;
	and.b64  	%rd15364, %rd15363, 255;
	xor.b64  	%rd15365, %rd15364, %rd15362;
	mul.lo.s64 	%rd15366, %rd15365, 1099511628211;
	shr.u64 	%rd15367, %rd15355, 24;
	and.b64  	%rd15368, %rd15367, 255;
	xor.b64  	%rd15369, %rd15368, %rd15366;
	mul.lo.s64 	%rd15370, %rd15369, 1099511628211;
	shr.u64 	%rd15371, %rd15355, 32;
	and.b64  	%rd15372, %rd15371, 255;
	xor.b64  	%rd15373, %rd15372, %rd15370;
	mul.lo.s64 	%rd15374, %rd15373, 1099511628211;
	shr.u64 	%rd15375, %rd15355, 40;
	and.b64  	%rd15376, %rd15375, 255;
	xor.b64  	%rd15377, %rd15376, %rd15374;
	mul.lo.s64 	%rd15378, %rd15377, 1099511628211;
	shr.u64 	%rd15379, %rd15355, 48;
	and.b64  	%rd15380, %rd15379, 255;
	xor.b64  	%rd15381, %rd15380, %rd15378;
	mul.lo.s64 	%rd15382, %rd15381, 1099511628211;
	shr.u64 	%rd15383, %rd15355, 56;
	xor.b64  	%rd15384, %rd15383, %rd15382;
	mul.lo.s64 	%rd15385, %rd15384, 1099511628211;
	ld.u64 	%rd15386, [%rd15354+8];
	and.b64  	%rd15387, %rd15386, 255;
	xor.b64  	%rd15388, %rd15387, %rd15385;
	mul.lo.s64 	%rd15389, %rd15388, 1099511628211;
	shr.u64 	%rd15390, %rd15386, 8;
	and.b64  	%rd15391, %rd15390, 255;
	xor.b64  	%rd15392, %rd15391, %rd15389;
	mul.lo.s64 	%rd15393, %rd15392, 1099511628211;
	shr.u64 	%rd15394, %rd15386, 16;
	and.b64  	%rd15395, %rd15394, 255;
	xor.b64  	%rd15396, %rd15395, %rd15393;
	mul.lo.s64 	%rd15397, %rd15396, 1099511628211;
	shr.u64 	%rd15398, %rd15386, 24;
	and.b64  	%rd15399, %rd15398, 255;
	xor.b64  	%rd15400, %rd15399, %rd15397;
	mul.lo.s64 	%rd15401, %rd15400, 1099511628211;
	shr.u64 	%rd15402, %rd15386, 32;
	and.b64  	%rd15403, %rd15402, 255;
	xor.b64  	%rd15404, %rd15403, %rd15401;
	mul.lo.s64 	%rd15405, %rd15404, 1099511628211;
	shr.u64 	%rd15406, %rd15386, 40;
	and.b64  	%rd15407, %rd15406, 255;
	xor.b64  	%rd15408, %rd15407, %rd15405;
	mul.lo.s64 	%rd15409, %rd15408, 1099511628211;
	shr.u64 	%rd15410, %rd15386, 48;
	and.b64  	%rd15411, %rd15410, 255;
	xor.b64  	%rd15412, %rd15411, %rd15409;
	mul.lo.s64 	%rd15413, %rd15412, 1099511628211;
	shr.u64 	%rd15414, %rd15386, 56;
	xor.b64  	%rd15415, %rd15414, %rd15413;
	mul.lo.s64 	%rd38777, %rd15415, 1099511628211;
	add.s64 	%rd38775, %rd38775, 2;
	and.b64  	%rd38778, %rd3822, -2;
	setp.ne.s64 	%p607, %rd38775, %rd38778;
	@%p607 bra 	$L__BB24_2052;
$L__BB24_2053:
	setp.eq.s64 	%p608, %rd2169, 0;
	@%p608 bra 	$L__BB24_2055;
	shl.b64 	%rd15416, %rd38778, 3;
	add.s64 	%rd15417, %rd38686, %rd15416;
	ld.u64 	%rd15418, [%rd15417];
	and.b64  	%rd15419, %rd15418, 255;
	xor.b64  	%rd15420, %rd15419, %rd38777;
	mul.lo.s64 	%rd15421, %rd15420, 1099511628211;
	shr.u64 	%rd15422, %rd15418, 8;
	and.b64  	%rd15423, %rd15422, 255;
	xor.b64  	%rd15424, %rd15423, %rd15421;
	mul.lo.s64 	%rd15425, %rd15424, 1099511628211;
	shr.u64 	%rd15426, %rd15418, 16;
	and.b64  	%rd15427, %rd15426, 255;
	xor.b64  	%rd15428, %rd15427, %rd15425;
	mul.lo.s64 	%rd15429, %rd15428, 1099511628211;
	shr.u64 	%rd15430, %rd15418, 24;
	and.b64  	%rd15431, %rd15430, 255;
	xor.b64  	%rd15432, %rd15431, %rd15429;
	mul.lo.s64 	%rd15433, %rd15432, 1099511628211;
	shr.u64 	%rd15434, %rd15418, 32;
	and.b64  	%rd15435, %rd15434, 255;
	xor.b64  	%rd15436, %rd15435, %rd15433;
	mul.lo.s64 	%rd15437, %rd15436, 1099511628211;
	shr.u64 	%rd15438, %rd15418, 40;
	and.b64  	%rd15439, %rd15438, 255;
	xor.b64  	%rd15440, %rd15439, %rd15437;
	mul.lo.s64 	%rd15441, %rd15440, 1099511628211;
	shr.u64 	%rd15442, %rd15418, 48;
	and.b64  	%rd15443, %rd15442, 255;
	xor.b64  	%rd15444, %rd15443, %rd15441;
	mul.lo.s64 	%rd15445, %rd15444, 1099511628211;
	shr.u64 	%rd15446, %rd15418, 56;
	xor.b64  	%rd15447, %rd15446, %rd15445;
	mul.lo.s64 	%rd38777, %rd15447, 1099511628211;
$L__BB24_2055:
	setp.eq.s64 	%p609, %rd38771, %rd38777;
	@%p609 bra 	$L__BB24_2068;
	setp.eq.s64 	%p610, %rd1786, 0;
	mov.b64 	%rd38783, -3750763034362895579;
	mov.b64 	%rd38784, 0;
	@%p610 bra 	$L__BB24_2059;
	mov.b64 	%rd38783, -3750763034362895579;
	mov.b64 	%rd38781, 0;
	and.b64  	%rd38784, %rd3822, -2;
$L__BB24_2058:
	shl.b64 	%rd15453, %rd38781, 3;
	add.s64 	%rd15454, %rd38605, %rd15453;
	ld.u64 	%rd15455, [%rd15454];
	and.b64  	%rd15456, %rd15455, 255;
	xor.b64  	%rd15457, %rd15456, %rd38783;
	mul.lo.s64 	%rd15458, %rd15457, 1099511628211;
	shr.u64 	%rd15459, %rd15455, 8;
	and.b64  	%rd15460, %rd15459, 255;
	xor.b64  	%rd15461, %rd15460, %rd15458;
	mul.lo.s64 	%rd15462, %rd15461, 1099511628211;
	shr.u64 	%rd15463, %rd15455, 16;
	and.b64  	%rd15464, %rd15463, 255;
	xor.b64  	%rd15465, %rd15464, %rd15462;
	mul.lo.s64 	%rd15466, %rd15465, 1099511628211;
	shr.u64 	%rd15467, %rd15455, 24;
	and.b64  	%rd15468, %rd15467, 255;
	xor.b64  	%rd15469, %rd15468, %rd15466;
	mul.lo.s64 	%rd15470, %rd15469, 1099511628211;
	shr.u64 	%rd15471, %rd15455, 32;
	and.b64  	%rd15472, %rd15471, 255;
	xor.b64  	%rd15473, %rd15472, %rd15470;
	mul.lo.s64 	%rd15474, %rd15473, 1099511628211;
	shr.u64 	%rd15475, %rd15455, 40;
	and.b64  	%rd15476, %rd15475, 255;
	xor.b64  	%rd15477, %rd15476, %rd15474;
	mul.lo.s64 	%rd15478, %rd15477, 1099511628211;
	shr.u64 	%rd15479, %rd15455, 48;
	and.b64  	%rd15480, %rd15479, 255;
	xor.b64  	%rd15481, %rd15480, %rd15478;
	mul.lo.s64 	%rd15482, %rd15481, 1099511628211;
	shr.u64 	%rd15483, %rd15455, 56;
	xor.b64  	%rd15484, %rd15483, %rd15482;
	mul.lo.s64 	%rd15485, %rd15484, 1099511628211;
	ld.u64 	%rd15486, [%rd15454+8];
	and.b64  	%rd15487, %rd15486, 255;
	xor.b64  	%rd15488, %rd15487, %rd15485;
	mul.lo.s64 	%rd15489, %rd15488, 1099511628211;
	shr.u64 	%rd15490, %rd15486, 8;
	and.b64  	%rd15491, %rd15490, 255;
	xor.b64  	%rd15492, %rd15491, %rd15489;
	mul.lo.s64 	%rd15493, %rd15492, 1099511628211;
	shr.u64 	%rd15494, %rd15486, 16;
	and.b64  	%rd15495, %rd15494, 255;
	xor.b64  	%rd15496, %rd15495, %rd15493;
	mul.lo.s64 	%rd15497, %rd15496, 1099511628211;
	shr.u64 	%rd15498, %rd15486, 24;
	and.b64  	%rd15499, %rd15498, 255;
	xor.b64  	%rd15500, %rd15499, %rd15497;
	mul.lo.s64 	%rd15501, %rd15500, 1099511628211;
	shr.u64 	%rd15502, %rd15486, 32;
	and.b64  	%rd15503, %rd15502, 255;
	xor.b64  	%rd15504, %rd15503, %rd15501;
	mul.lo.s64 	%rd15505, %rd15504, 1099511628211;
	shr.u64 	%rd15506, %rd15486, 40;
	and.b64  	%rd15507, %rd15506, 255;
	xor.b64  	%rd15508, %rd15507, %rd15505;
	mul.lo.s64 	%rd15509, %rd15508, 1099511628211;
	shr.u64 	%rd15510, %rd15486, 48;
	and.b64  	%rd15511, %rd15510, 255;
	xor.b64  	%rd15512, %rd15511, %rd15509;
	mul.lo.s64 	%rd15513, %rd15512, 1099511628211;
	shr.u64 	%rd15514, %rd15486, 56;
	xor.b64  	%rd15515, %rd15514, %rd15513;
	mul.lo.s64 	%rd38783, %rd15515, 1099511628211;
	add.s64 	%rd38781, %rd38781, 2;
	setp.ne.s64 	%p611, %rd38781, %rd38784;
	@%p611 bra 	$L__BB24_2058;
$L__BB24_2059:
	setp.eq.s64 	%p612, %rd2169, 0;
	@%p612 bra 	$L__BB24_2061;
	shl.b64 	%rd15516, %rd38784, 3;
	add.s64 	%rd15517, %rd38605, %rd15516;
	ld.u64 	%rd15518, [%rd15517];
	and.b64  	%rd15519, %rd15518, 255;
	xor.b64  	%rd15520, %rd15519, %rd38783;
	mul.lo.s64 	%rd15521, %rd15520, 1099511628211;
	shr.u64 	%rd15522, %rd15518, 8;
	and.b64  	%rd15523, %rd15522, 255;
	xor.b64  	%rd15524, %rd15523, %rd15521;
	mul.lo.s64 	%rd15525, %rd15524, 1099511628211;
	shr.u64 	%rd15526, %rd15518, 16;
	and.b64  	%rd15527, %rd15526, 255;
	xor.b64  	%rd15528, %rd15527, %rd15525;
	mul.lo.s64 	%rd15529, %rd15528, 1099511628211;
	shr.u64 	%rd15530, %rd15518, 24;
	and.b64  	%rd15531, %rd15530, 255;
	xor.b64  	%rd15532, %rd15531, %rd15529;
	mul.lo.s64 	%rd15533, %rd15532, 1099511628211;
	shr.u64 	%rd15534, %rd15518, 32;
	and.b64  	%rd15535, %rd15534, 255;
	xor.b64  	%rd15536, %rd15535, %rd15533;
	mul.lo.s64 	%rd15537, %rd15536, 1099511628211;
	shr.u64 	%rd15538, %rd15518, 40;
	and.b64  	%rd15539, %rd15538, 255;
	xor.b64  	%rd15540, %rd15539, %rd15537;
	mul.lo.s64 	%rd15541, %rd15540, 1099511628211;
	shr.u64 	%rd15542, %rd15518, 48;
	and.b64  	%rd15543, %rd15542, 255;
	xor.b64  	%rd15544, %rd15543, %rd15541;
	mul.lo.s64 	%rd15545, %rd15544, 1099511628211;
	shr.u64 	%rd15546, %rd15518, 56;
	xor.b64  	%rd15547, %rd15546, %rd15545;
	mul.lo.s64 	%rd38783, %rd15547, 1099511628211;
$L__BB24_2061:
	setp.eq.s64 	%p613, %rd1786, 0;
	mov.b64 	%rd38789, -3750763034362895579;
	mov.b64 	%rd38790, 0;
	@%p613 bra 	$L__BB24_2064;
	mov.b64 	%rd38789, -3750763034362895579;
	mov.b64 	%rd38787, 0;
$L__BB24_2063:
	shl.b64 	%rd15553, %rd38787, 3;
	add.s64 	%rd15554, %rd38686, %rd15553;
	ld.u64 	%rd15555, [%rd15554];
	and.b64  	%rd15556, %rd15555, 255;
	xor.b64  	%rd15557, %rd15556, %rd38789;
	mul.lo.s64 	%rd15558, %rd15557, 1099511628211;
	shr.u64 	%rd15559, %rd15555, 8;
	and.b64  	%rd15560, %rd15559, 255;
	xor.b64  	%rd15561, %rd15560, %rd15558;
	mul.lo.s64 	%rd15562, %rd15561, 1099511628211;
	shr.u64 	%rd15563, %rd15555, 16;
	and.b64  	%rd15564, %rd15563, 255;
	xor.b64  	%rd15565, %rd15564, %rd15562;
	mul.lo.s64 	%rd15566, %rd15565, 1099511628211;
	shr.u64 	%rd15567, %rd15555, 24;
	and.b64  	%rd15568, %rd15567, 255;
	xor.b64  	%rd15569, %rd15568, %rd15566;
	mul.lo.s64 	%rd15570, %rd15569, 1099511628211;
	shr.u64 	%rd15571, %rd15555, 32;
	and.b64  	%rd15572, %rd15571, 255;
	xor.b64  	%rd15573, %rd15572, %rd15570;
	mul.lo.s64 	%rd15574, %rd15573, 1099511628211;
	shr.u64 	%rd15575, %rd15555, 40;
	and.b64  	%rd15576, %rd15575, 255;
	xor.b64  	%rd15577, %rd15576, %rd15574;
	mul.lo.s64 	%rd15578, %rd15577, 1099511628211;
	shr.u64 	%rd15579, %rd15555, 48;
	and.b64  	%rd15580, %rd15579, 255;
	xor.b64  	%rd15581, %rd15580, %rd15578;
	mul.lo.s64 	%rd15582, %rd15581, 1099511628211;
	shr.u64 	%rd15583, %rd15555, 56;
	xor.b64  	%rd15584, %rd15583, %rd15582;
	mul.lo.s64 	%rd15585, %rd15584, 1099511628211;
	ld.u64 	%rd15586, [%rd15554+8];
	and.b64  	%rd15587, %rd15586, 255;
	xor.b64  	%rd15588, %rd15587, %rd15585;
	mul.lo.s64 	%rd15589, %rd15588, 1099511628211;
	shr.u64 	%rd15590, %rd15586, 8;
	and.b64  	%rd15591, %rd15590, 255;
	xor.b64  	%rd15592, %rd15591, %rd15589;
	mul.lo.s64 	%rd15593, %rd15592, 1099511628211;
	shr.u64 	%rd15594, %rd15586, 16;
	and.b64  	%rd15595, %rd15594, 255;
	xor.b64  	%rd15596, %rd15595, %rd15593;
	mul.lo.s64 	%rd15597, %rd15596, 1099511628211;
	shr.u64 	%rd15598, %rd15586, 24;
	and.b64  	%rd15599, %rd15598, 255;
	xor.b64  	%rd15600, %rd15599, %rd15597;
	mul.lo.s64 	%rd15601, %rd15600, 1099511628211;
	shr.u64 	%rd15602, %rd15586, 32;
	and.b64  	%rd15603, %rd15602, 255;
	xor.b64  	%rd15604, %rd15603, %rd15601;
	mul.lo.s64 	%rd15605, %rd15604, 1099511628211;
	shr.u64 	%rd15606, %rd15586, 40;
	and.b64  	%rd15607, %rd15606, 255;
	xor.b64  	%rd15608, %rd15607, %rd15605;
	mul.lo.s64 	%rd15609, %rd15608, 1099511628211;
	shr.u64 	%rd15610, %rd15586, 48;
	and.b64  	%rd15611, %rd15610, 255;
	xor.b64  	%rd15612, %rd15611, %rd15609;
	mul.lo.s64 	%rd15613, %rd15612, 1099511628211;
	shr.u64 	%rd15614, %rd15586, 56;
	xor.b64  	%rd15615, %rd15614, %rd15613;
	mul.lo.s64 	%rd38789, %rd15615, 1099511628211;
	add.s64 	%rd38787, %rd38787, 2;
	and.b64  	%rd38790, %rd3822, -2;
	setp.ne.s64 	%p614, %rd38787, %rd38790;
	@%p614 bra 	$L__BB24_2063;
$L__BB24_2064:
	setp.eq.s64 	%p615, %rd2169, 0;
	@%p615 bra 	$L__BB24_2066;
	shl.b64 	%rd15616, %rd38790, 3;
	add.s64 	%rd15617, %rd38686, %rd15616;
	ld.u64 	%rd15618, [%rd15617];
	and.b64  	%rd15619, %rd15618, 255;
	xor.b64  	%rd15620, %rd15619, %rd38789;
	mul.lo.s64 	%rd15621, %rd15620, 1099511628211;
	shr.u64 	%rd15622, %rd15618, 8;
	and.b64  	%rd15623, %rd15622, 255;
	xor.b64  	%rd15624, %rd15623, %rd15621;
	mul.lo.s64 	%rd15625, %rd15624, 1099511628211;
	shr.u64 	%rd15626, %rd15618, 16;
	and.b64  	%rd15627, %rd15626, 255;
	xor.b64  	%rd15628, %rd15627, %rd15625;
	mul.lo.s64 	%rd15629, %rd15628, 1099511628211;
	shr.u64 	%rd15630, %rd15618, 24;
	and.b64  	%rd15631, %rd15630, 255;
	xor.b64  	%rd15632, %rd15631, %rd15629;
	mul.lo.s64 	%rd15633, %rd15632, 1099511628211;
	shr.u64 	%rd15634, %rd15618, 32;
	and.b64  	%rd15635, %rd15634, 255;
	xor.b64  	%rd15636, %rd15635, %rd15633;
	mul.lo.s64 	%rd15637, %rd15636, 1099511628211;
	shr.u64 	%rd15638, %rd15618, 40;
	and.b64  	%rd15639, %rd15638, 255;
	xor.b64  	%rd15640, %rd15639, %rd15637;
	mul.lo.s64 	%rd15641, %rd15640, 1099511628211;
	shr.u64 	%rd15642, %rd15618, 48;
	and.b64  	%rd15643, %rd15642, 255;
	xor.b64  	%rd15644, %rd15643, %rd15641;
	mul.lo.s64 	%rd15645, %rd15644, 1099511628211;
	shr.u64 	%rd15646, %rd15618, 56;
	xor.b64  	%rd15647, %rd15646, %rd15645;
	mul.lo.s64 	%rd38789, %rd15647, 1099511628211;
$L__BB24_2066:
	setp.lt.u64 	%p616, %rd38783, %rd38789;
	mov.u64 	%rd38933, %rd38605;
	@%p616 bra 	$L__BB24_2067;
	bra.uni 	$L__BB24_2072;
$L__BB24_2067:
	mov.u64 	%rd38933, %rd38686;
	mov.u64 	%rd38686, %rd38605;
	bra.uni 	$L__BB24_2072;
$L__BB24_2068:
	setp.eq.s32 	%p617, %r118, 0;
	mov.u64 	%rd38933, %rd38605;
	@%p617 bra 	$L__BB24_2072;
	mov.b64 	%rd38793, 0;
$L__BB24_2070:
	shl.b64 	%rd15649, %rd38793, 3;
	add.s64 	%rd15650, %rd38605, %rd15649;
	ld.u64 	%rd15651, [%rd15650];
	add.s64 	%rd15652, %rd38686, %rd15649;
	ld.u64 	%rd15653, [%rd15652];
	setp.lt.u64 	%p618, %rd15651, %rd15653;
	@%p618 bra 	$L__BB24_2067;
	add.s64 	%rd38793, %rd38793, 1;
	setp.eq.s64 	%p619, %rd38793, %rd1785;
	mov.u64 	%rd38933, %rd38605;
	@%p619 bra 	$L__BB24_2072;
	bra.uni 	$L__BB24_2070;
$L__BB24_2072:
	setp.eq.s64 	%p620, %rd1786, 0;
	mov.b64 	%rd38798, -3750763034362895579;
	mov.b64 	%rd38799, 0;
	@%p620 bra 	$L__BB24_2075;
	mov.b64 	%rd38798, -3750763034362895579;
	mov.b64 	%rd38796, 0;
$L__BB24_2074:
	shl.b64 	%rd15659, %rd38796, 3;
	add.s64 	%rd15660, %rd38632, %rd15659;
	ld.u64 	%rd15661, [%rd15660];
	and.b64  	%rd15662, %rd15661, 255;
	xor.b64  	%rd15663, %rd15662, %rd38798;
	mul.lo.s64 	%rd15664, %rd15663, 1099511628211;
	shr.u64 	%rd15665, %rd15661, 8;
	and.b64  	%rd15666, %rd15665, 255;
	xor.b64  	%rd15667, %rd15666, %rd15664;
	mul.lo.s64 	%rd15668, %rd15667, 1099511628211;
	shr.u64 	%rd15669, %rd15661, 16;
	and.b64  	%rd15670, %rd15669, 255;
	xor.b64  	%rd15671, %rd15670, %rd15668;
	mul.lo.s64 	%rd15672, %rd15671, 1099511628211;
	shr.u64 	%rd15673, %rd15661, 24;
	and.b64  	%rd15674, %rd15673, 255;
	xor.b64  	%rd15675, %rd15674, %rd15672;
	mul.lo.s64 	%rd15676, %rd15675, 1099511628211;
	shr.u64 	%rd15677, %rd15661, 32;
	and.b64  	%rd15678, %rd15677, 255;
	xor.b64  	%rd15679, %rd15678, %rd15676;
	mul.lo.s64 	%rd15680, %rd15679, 1099511628211;
	shr.u64 	%rd15681, %rd15661, 40;
	and.b64  	%rd15682, %rd15681, 255;
	xor.b64  	%rd15683, %rd15682, %rd15680;
	mul.lo.s64 	%rd15684, %rd15683, 1099511628211;
	shr.u64 	%rd15685, %rd15661, 48;
	and.b64  	%rd15686, %rd15685, 255;
	xor.b64  	%rd15687, %rd15686, %rd15684;
	mul.lo.s64 	%rd15688, %rd15687, 1099511628211;
	shr.u64 	%rd15689, %rd15661, 56;
	xor.b64  	%rd15690, %rd15689, %rd15688;
	mul.lo.s64 	%rd15691, %rd15690, 1099511628211;
	ld.u64 	%rd15692, [%rd15660+8];
	and.b64  	%rd15693, %rd15692, 255;
	xor.b64  	%rd15694, %rd15693, %rd15691;
	mul.lo.s64 	%rd15695, %rd15694, 1099511628211;
	shr.u64 	%rd15696, %rd15692, 8;
	and.b64  	%rd15697, %rd15696, 255;
	xor.b64  	%rd15698, %rd15697, %rd15695;
	mul.lo.s64 	%rd15699, %rd15698, 1099511628211;
	shr.u64 	%rd15700, %rd15692, 16;
	and.b64  	%rd15701, %rd15700, 255;
	xor.b64  	%rd15702, %rd15701, %rd15699;
	mul.lo.s64 	%rd15703, %rd15702, 1099511628211;
	shr.u64 	%rd15704, %rd15692, 24;
	and.b64  	%rd15705, %rd15704, 255;
	xor.b64  	%rd15706, %rd15705, %rd15703;
	mul.lo.s64 	%rd15707, %rd15706, 1099511628211;
	shr.u64 	%rd15708, %rd15692, 32;
	and.b64  	%rd15709, %rd15708, 255;
	xor.b64  	%rd15710, %rd15709, %rd15707;
	mul.lo.s64 	%rd15711, %rd15710, 1099511628211;
	shr.u64 	%rd15712, %rd15692, 40;
	and.b64  	%rd15713, %rd15712, 255;
	xor.b64  	%rd15714, %rd15713, %rd15711;
	mul.lo.s64 	%rd15715, %rd15714, 1099511628211;
	shr.u64 	%rd15716, %rd15692, 48;
	and.b64  	%rd15717, %rd15716, 255;
	xor.b64  	%rd15718, %rd15717, %rd15715;
	mul.lo.s64 	%rd15719, %rd15718, 1099511628211;
	shr.u64 	%rd15720, %rd15692, 56;
	xor.b64  	%rd15721, %rd15720, %rd15719;
	mul.lo.s64 	%rd38798, %rd15721, 1099511628211;
	add.s64 	%rd38796, %rd38796, 2;
	and.b64  	%rd38799, %rd3822, -2;
	setp.ne.s64 	%p621, %rd38796, %rd38799;
	@%p621 bra 	$L__BB24_2074;
$L__BB24_2075:
	setp.eq.s64 	%p622, %rd2169, 0;
	@%p622 bra 	$L__BB24_2077;
	shl.b64 	%rd15722, %rd38799, 3;
	add.s64 	%rd15723, %rd38632, %rd15722;
	ld.u64 	%rd15724, [%rd15723];
	and.b64  	%rd15725, %rd15724, 255;
	xor.b64  	%rd15726, %rd15725, %rd38798;
	mul.lo.s64 	%rd15727, %rd15726, 1099511628211;
	shr.u64 	%rd15728, %rd15724, 8;
	and.b64  	%rd15729, %rd15728, 255;
	xor.b64  	%rd15730, %rd15729, %rd15727;
	mul.lo.s64 	%rd15731, %rd15730, 1099511628211;
	shr.u64 	%rd15732, %rd15724, 16;
	and.b64  	%rd15733, %rd15732, 255;
	xor.b64  	%rd15734, %rd15733, %rd15731;
	mul.lo.s64 	%rd15735, %rd15734, 1099511628211;
	shr.u64 	%rd15736, %rd15724, 24;
	and.b64  	%rd15737, %rd15736, 255;
	xor.b64  	%rd15738, %rd15737, %rd15735;
	mul.lo.s64 	%rd15739, %rd15738, 1099511628211;
	shr.u64 	%rd15740, %rd15724, 32;
	and.b64  	%rd15741, %rd15740, 255;
	xor.b64  	%rd15742, %rd15741, %rd15739;
	mul.lo.s64 	%rd15743, %rd15742, 1099511628211;
	shr.u64 	%rd15744, %rd15724, 40;
	and.b64  	%rd15745, %rd15744, 255;
	xor.b64  	%rd15746, %rd15745, %rd15743;
	mul.lo.s64 	%rd15747, %rd15746, 1099511628211;
	shr.u64 	%rd15748, %rd15724, 48;
	and.b64  	%rd15749, %rd15748, 255;
	xor.b64  	%rd15750, %rd15749, %rd15747;
	mul.lo.s64 	%rd15751, %rd15750, 1099511628211;
	shr.u64 	%rd15752, %rd15724, 56;
	xor.b64  	%rd15753, %rd15752, %rd15751;
	mul.lo.s64 	%rd38798, %rd15753, 1099511628211;
$L__BB24_2077:
	setp.eq.s64 	%p623, %rd1786, 0;
	mov.b64 	%rd38804, -3750763034362895579;
	mov.b64 	%rd38805, 0;
	@%p623 bra 	$L__BB24_2080;
	mov.b64 	%rd38804, -3750763034362895579;
	mov.b64 	%rd38802, 0;
$L__BB24_2079:
	shl.b64 	%rd15759, %rd38802, 3;
	add.s64 	%rd15760, %rd38713, %rd15759;
	ld.u64 	%rd15761, [%rd15760];
	and.b64  	%rd15762, %rd15761, 255;
	xor.b64  	%rd15763, %rd15762, %rd38804;
	mul.lo.s64 	%rd15764, %rd15763, 1099511628211;
	shr.u64 	%rd15765, %rd15761, 8;
	and.b64  	%rd15766, %rd15765, 255;
	xor.b64  	%rd15767, %rd15766, %rd15764;
	mul.lo.s64 	%rd15768, %rd15767, 1099511628211;
	shr.u64 	%rd15769, %rd15761, 16;
	and.b64  	%rd15770, %rd15769, 255;
	xor.b64  	%rd15771, %rd15770, %rd15768;
	mul.lo.s64 	%rd15772, %rd15771, 1099511628211;
	shr.u64 	%rd15773, %rd15761, 24;
	and.b64  	%rd15774, %rd15773, 255;
	xor.b64  	%rd15775, %rd15774, %rd15772;
	mul.lo.s64 	%rd15776, %rd15775, 1099511628211;
	shr.u64 	%rd15777, %rd15761, 32;
	and.b64  	%rd15778, %rd15777, 255;
	xor.b64  	%rd15779, %rd15778, %rd15776;
	mul.lo.s64 	%rd15780, %rd15779, 1099511628211;
	shr.u64 	%rd15781, %rd15761, 40;
	and.b64  	%rd15782, %rd15781, 255;
	xor.b64  	%rd15783, %rd15782, %rd15780;
	mul.lo.s64 	%rd15784, %rd15783, 1099511628211;
	shr.u64 	%rd15785, %rd15761, 48;
	and.b64  	%rd15786, %rd15785, 255;
	xor.b64  	%rd15787, %rd15786, %rd15784;
	mul.lo.s64 	%rd15788, %rd15787, 1099511628211;
	shr.u64 	%rd15789, %rd15761, 56;
	xor.b64  	%rd15790, %rd15789, %rd15788;
	mul.lo.s64 	%rd15791, %rd15790, 1099511628211;
	ld.u64 	%rd15792, [%rd15760+8];
	and.b64  	%rd15793, %rd15792, 255;
	xor.b64  	%rd15794, %rd15793, %rd15791;
	mul.lo.s64 	%rd15795, %rd15794, 1099511628211;
	shr.u64 	%rd15796, %rd15792, 8;
	and.b64  	%rd15797, %rd15796, 255;
	xor.b64  	%rd15798, %rd15797, %rd15795;
	mul.lo.s64 	%rd15799, %rd15798, 1099511628211;
	shr.u64 	%rd15800, %rd15792, 16;
	and.b64  	%rd15801, %rd15800, 255;
	xor.b64  	%rd15802, %rd15801, %rd15799;
	mul.lo.s64 	%rd15803, %rd15802, 1099511628211;
	shr.u64 	%rd15804, %rd15792, 24;
	and.b64  	%rd15805, %rd15804, 255;
	xor.b64  	%rd15806, %rd15805, %rd15803;
	mul.lo.s64 	%rd15807, %rd15806, 1099511628211;
	shr.u64 	%rd15808, %rd15792, 32;
	and.b64  	%rd15809, %rd15808, 255;
	xor.b64  	%rd15810, %rd15809, %rd15807;
	mul.lo.s64 	%rd15811, %rd15810, 1099511628211;
	shr.u64 	%rd15812, %rd15792, 40;
	and.b64  	%rd15813, %rd15812, 255;
	xor.b64  	%rd15814, %rd15813, %rd15811;
	mul.lo.s64 	%rd15815, %rd15814, 1099511628211;
	shr.u64 	%rd15816, %rd15792, 48;
	and.b64  	%rd15817, %rd15816, 255;
	xor.b64  	%rd15818, %rd15817, %rd15815;
	mul.lo.s64 	%rd15819, %rd15818, 1099511628211;
	shr.u64 	%rd15820, %rd15792, 56;
	xor.b64  	%rd15821, %rd15820, %rd15819;
	mul.lo.s64 	%rd38804, %rd15821, 1099511628211;
	add.s64 	%rd38802, %rd38802, 2;
	and.b64  	%rd38805, %rd3822, -2;
	setp.ne.s64 	%p624, %rd38802, %rd38805;
	@%p624 bra 	$L__BB24_2079;
$L__BB24_2080:
	setp.eq.s64 	%p625, %rd2169, 0;
	@%p625 bra 	$L__BB24_2082;
	shl.b64 	%rd15822, %rd38805, 3;
	add.s64 	%rd15823, %rd38713, %rd15822;
	ld.u64 	%rd15824, [%rd15823];
	and.b64  	%rd15825, %rd15824, 255;
	xor.b64  	%rd15826, %rd15825, %rd38804;
	mul.lo.s64 	%rd15827, %rd15826, 1099511628211;
	shr.u64 	%rd15828, %rd15824, 8;
	and.b64  	%rd15829, %rd15828, 255;
	xor.b64  	%rd15830, %rd15829, %rd15827;
	mul.lo.s64 	%rd15831, %rd15830, 1099511628211;
	shr.u64 	%rd15832, %rd15824, 16;
	and.b64  	%rd15833, %rd15832, 255;
	xor.b64  	%rd15834, %rd15833, %rd15831;
	mul.lo.s64 	%rd15835, %rd15834, 1099511628211;
	shr.u64 	%rd15836, %rd15824, 24;
	and.b64  	%rd15837, %rd15836, 255;
	xor.b64  	%rd15838, %rd15837, %rd15835;
	mul.lo.s64 	%rd15839, %rd15838, 1099511628211;
	shr.u64 	%rd15840, %rd15824, 32;
	and.b64  	%rd15841, %rd15840, 255;
	xor.b64  	%rd15842, %rd15841, %rd15839;
	mul.lo.s64 	%rd15843, %rd15842, 1099511628211;
	shr.u64 	%rd15844, %rd15824, 40;
	and.b64  	%rd15845, %rd15844, 255;
	xor.b64  	%rd15846, %rd15845, %rd15843;
	mul.lo.s64 	%rd15847, %rd15846, 1099511628211;
	shr.u64 	%rd15848, %rd15824, 48;
	and.b64  	%rd15849, %rd15848, 255;
	xor.b64  	%rd15850, %rd15849, %rd15847;
	mul.lo.s64 	%rd15851, %rd15850, 1099511628211;
	shr.u64 	%rd15852, %rd15824, 56;
	xor.b64  	%rd15853, %rd15852, %rd15851;
	mul.lo.s64 	%rd38804, %rd15853, 1099511628211;
$L__BB24_2082:
	setp.eq.s64 	%p626, %rd38798, %rd38804;
	@%p626 bra 	$L__BB24_2095;
	setp.eq.s64 	%p627, %rd1786, 0;
	mov.b64 	%rd38810, -3750763034362895579;
	mov.b64 	%rd38811, 0;
	@%p627 bra 	$L__BB24_2086;
	mov.b64 	%rd38810, -3750763034362895579;
	mov.b64 	%rd38808, 0;
	and.b64  	%rd38811, %rd3822, -2;
$L__BB24_2085:
	shl.b64 	%rd15859, %rd38808, 3;
	add.s64 	%rd15860, %rd38632, %rd15859;
	ld.u64 	%rd15861, [%rd15860];
	and.b64  	%rd15862, %rd15861, 255;
	xor.b64  	%rd15863, %rd15862, %rd38810;
	mul.lo.s64 	%rd15864, %rd15863, 1099511628211;
	shr.u64 	%rd15865, %rd15861, 8;
	and.b64  	%rd15866, %rd15865, 255;
	xor.b64  	%rd15867, %rd15866, %rd15864;
	mul.lo.s64 	%rd15868, %rd15867, 1099511628211;
	shr.u64 	%rd15869, %rd15861, 16;
	and.b64  	%rd15870, %rd15869, 255;
	xor.b64  	%rd15871, %rd15870, %rd15868;
	mul.lo.s64 	%rd15872, %rd15871, 1099511628211;
	shr.u64 	%rd15873, %rd15861, 24;
	and.b64  	%rd15874, %rd15873, 255;
	xor.b64  	%rd15875, %rd15874, %rd15872;
	mul.lo.s64 	%rd15876, %rd15875, 1099511628211;
	shr.u64 	%rd15877, %rd15861, 32;
	and.b64  	%rd15878, %rd15877, 255;
	xor.b64  	%rd15879, %rd15878, %rd15876;
	mul.lo.s64 	%rd15880, %rd15879, 1099511628211;
	shr.u64 	%rd15881, %rd15861, 40;
	and.b64  	%rd15882, %rd15881, 255;
	xor.b64  	%rd15883, %rd15882, %rd15880;
	mul.lo.s64 	%rd15884, %rd15883, 1099511628211;
	shr.u64 	%rd15885, %rd15861, 48;
	and.b64  	%rd15886, %rd15885, 255;
	xor.b64  	%rd15887, %rd15886, %rd15884;
	mul.lo.s64 	%rd15888, %rd15887, 1099511628211;
	shr.u64 	%rd15889, %rd15861, 56;
	xor.b64  	%rd15890, %rd15889, %rd15888;
	mul.lo.s64 	%rd15891, %rd15890, 1099511628211;
	ld.u64 	%rd15892, [%rd15860+8];
	and.b64  	%rd15893, %rd15892, 255;
	xor.b64  	%rd15894, %rd15893, %rd15891;
	mul.lo.s64 	%rd15895, %rd15894, 1099511628211;
	shr.u64 	%rd15896, %rd15892, 8;
	and.b64  	%rd15897, %rd15896, 255;
	xor.b64  	%rd15898, %rd15897, %rd15895;
	mul.lo.s64 	%rd15899, %rd15898, 1099511628211;
	shr.u64 	%rd15900, %rd15892, 16;
	and.b64  	%rd15901, %rd15900, 255;
	xor.b64  	%rd15902, %rd15901, %rd15899;
	mul.lo.s64 	%rd15903, %rd15902, 1099511628211;
	shr.u64 	%rd15904, %rd15892, 24;
	and.b64  	%rd15905, %rd15904, 255;
	xor.b64  	%rd15906, %rd15905, %rd15903;
	mul.lo.s64 	%rd15907, %rd15906, 1099511628211;
	shr.u64 	%rd15908, %rd15892, 32;
	and.b64  	%rd15909, %rd15908, 255;
	xor.b64  	%rd15910, %rd15909, %rd15907;
	mul.lo.s64 	%rd15911, %rd15910, 1099511628211;
	shr.u64 	%rd15912, %rd15892, 40;
	and.b64  	%rd15913, %rd15912, 255;
	xor.b64  	%rd15914, %rd15913, %rd15911;
	mul.lo.s64 	%rd15915, %rd15914, 1099511628211;
	shr.u64 	%rd15916, %rd15892, 48;
	and.b64  	%rd15917, %rd15916, 255;
	xor.b64  	%rd15918, %rd15917, %rd15915;
	mul.lo.s64 	%rd15919, %rd15918, 1099511628211;
	shr.u64 	%rd15920, %rd15892, 56;
	xor.b64  	%rd15921, %rd15920, %rd15919;
	mul.lo.s64 	%rd38810, %rd15921, 1099511628211;
	add.s64 	%rd38808, %rd38808, 2;
	setp.ne.s64 	%p628, %rd38808, %rd38811;
	@%p628 bra 	$L__BB24_2085;
$L__BB24_2086:
	setp.eq.s64 	%p629, %rd2169, 0;
	@%p629 bra 	$L__BB24_2088;
	shl.b64 	%rd15922, %rd38811, 3;
	add.s64 	%rd15923, %rd38632, %rd15922;
	ld.u64 	%rd15924, [%rd15923];
	and.b64  	%rd15925, %rd15924, 255;
	xor.b64  	%rd15926, %rd15925, %rd38810;
	mul.lo.s64 	%rd15927, %rd15926, 1099511628211;
	shr.u64 	%rd15928, %rd15924, 8;
	and.b64  	%rd15929, %rd15928, 255;
	xor.b64  	%rd15930, %rd15929, %rd15927;
	mul.lo.s64 	%rd15931, %rd15930, 1099511628211;
	shr.u64 	%rd15932, %rd15924, 16;
	and.b64  	%rd15933, %rd15932, 255;
	xor.b64  	%rd15934, %rd15933, %rd15931;
	mul.lo.s64 	%rd15935, %rd15934, 1099511628211;
	shr.u64 	%rd15936, %rd15924, 24;
	and.b64  	%rd15937, %rd15936, 255;
	xor.b64  	%rd15938, %rd15937, %rd15935;
	mul.lo.s64 	%rd15939, %rd15938, 1099511628211;
	shr.u64 	%rd15940, %rd15924, 32;
	and.b64  	%rd15941, %rd15940, 255;
	xor.b64  	%rd15942, %rd15941, %rd15939;
	mul.lo.s64 	%rd15943, %rd15942, 1099511628211;
	shr.u64 	%rd15944, %rd15924, 40;
	and.b64  	%rd15945, %rd15944, 255;
	xor.b64  	%rd15946, %rd15945, %rd15943;
	mul.lo.s64 	%rd15947, %rd15946, 1099511628211;
	shr.u64 	%rd15948, %rd15924, 48;
	and.b64  	%rd15949, %rd15948, 255;
	xor.b64  	%rd15950, %rd15949, %rd15947;
	mul.lo.s64 	%rd15951, %rd15950, 1099511628211;
	shr.u64 	%rd15952, %rd15924, 56;
	xor.b64  	%rd15953, %rd15952, %rd15951;
	mul.lo.s64 	%rd38810, %rd15953, 1099511628211;
$L__BB24_2088:
	setp.eq.s64 	%p630, %rd1786, 0;
	mov.b64 	%rd38816, -3750763034362895579;
	mov.b64 	%rd38817, 0;
	@%p630 bra 	$L__BB24_2091;
	mov.b64 	%rd38816, -3750763034362895579;
	mov.b64 	%rd38814, 0;
$L__BB24_2090:
	shl.b64 	%rd15959, %rd38814, 3;
	add.s64 	%rd15960, %rd38713, %rd15959;
	ld.u64 	%rd15961, [%rd15960];
	and.b64  	%rd15962, %rd15961, 255;
	xor.b64  	%rd15963, %rd15962, %rd38816;
	mul.lo.s64 	%rd15964, %rd15963, 1099511628211;
	shr.u64 	%rd15965, %rd15961, 8;
	and.b64  	%rd15966, %rd15965, 255;
	xor.b64  	%rd15967, %rd15966, %rd15964;
	mul.lo.s64 	%rd15968, %rd15967, 1099511628211;
	shr.u64 	%rd15969, %rd15961, 16;
	and.b64  	%rd15970, %rd15969, 255;
	xor.b64  	%rd15971, %rd15970, %rd15968;
	mul.lo.s64 	%rd15972, %rd15971, 1099511628211;
	shr.u64 	%rd15973, %rd15961, 24;
	and.b64  	%rd15974, %rd15973, 255;
	xor.b64  	%rd15975, %rd15974, %rd15972;
	mul.lo.s64 	%rd15976, %rd15975, 1099511628211;
	shr.u64 	%rd15977, %rd15961, 32;
	and.b64  	%rd15978, %rd15977, 255;
	xor.b64  	%rd15979, %rd15978, %rd15976;
	mul.lo.s64 	%rd15980, %rd15979, 1099511628211;
	shr.u64 	%rd15981, %rd15961, 40;
	and.b64  	%rd15982, %rd15981, 255;
	xor.b64  	%rd15983, %rd15982, %rd15980;
	mul.lo.s64 	%rd15984, %rd15983, 1099511628211;
	shr.u64 	%rd15985, %rd15961, 48;
	and.b64  	%rd15986, %rd15985, 255;
	xor.b64  	%rd15987, %rd15986, %rd15984;
	mul.lo.s64 	%rd15988, %rd15987, 1099511628211;
	shr.u64 	%rd15989, %rd15961, 56;
	xor.b64  	%rd15990, %rd15989, %rd15988;
	mul.lo.s64 	%rd15991, %rd15990, 1099511628211;
	ld.u64 	%rd15992, [%rd15960+8];
	and.b64  	%rd15993, %rd15992, 255;
	xor.b64  	%rd15994, %rd15993, %rd15991;
	mul.lo.s64 	%rd15995, %rd15994, 1099511628211;
	shr.u64 	%rd15996, %rd15992, 8;
	and.b64  	%rd15997, %rd15996, 255;
	xor.b64  	%rd15998, %rd15997, %rd15995;
	mul.lo.s64 	%rd15999, %rd15998, 1099511628211;
	shr.u64 	%rd16000, %rd15992, 16;
	and.b64  	%rd16001, %rd16000, 255;
	xor.b64  	%rd16002, %rd16001, %rd15999;
	mul.lo.s64 	%rd16003, %rd16002, 1099511628211;
	shr.u64 	%rd16004, %rd15992, 24;
	and.b64  	%rd16005, %rd16004, 255;
	xor.b64  	%rd16006, %rd16005, %rd16003;
	mul.lo.s64 	%rd16007, %rd16006, 1099511628211;
	shr.u64 	%rd16008, %rd15992, 32;
	and.b64  	%rd16009, %rd16008, 255;
	xor.b64  	%rd16010, %rd16009, %rd16007;
	mul.lo.s64 	%rd16011, %rd16010, 1099511628211;
	shr.u64 	%rd16012, %rd15992, 40;
	and.b64  	%rd16013, %rd16012, 255;
	xor.b64  	%rd16014, %rd16013, %rd16011;
	mul.lo.s64 	%rd16015, %rd16014, 1099511628211;
	shr.u64 	%rd16016, %rd15992, 48;
	and.b64  	%rd16017, %rd16016, 255;
	xor.b64  	%rd16018, %rd16017, %rd16015;
	mul.lo.s64 	%rd16019, %rd16018, 1099511628211;
	shr.u64 	%rd16020, %rd15992, 56;
	xor.b64  	%rd16021, %rd16020, %rd16019;
	mul.lo.s64 	%rd38816, %rd16021, 1099511628211;
	add.s64 	%rd38814, %rd38814, 2;
	and.b64  	%rd38817, %rd3822, -2;
	setp.ne.s64 	%p631, %rd38814, %rd38817;
	@%p631 bra 	$L__BB24_2090;
$L__BB24_2091:
	setp.eq.s64 	%p632, %rd2169, 0;
	@%p632 bra 	$L__BB24_2093;
	shl.b64 	%rd16022, %rd38817, 3;
	add.s64 	%rd16023, %rd38713, %rd16022;
	ld.u64 	%rd16024, [%rd16023];
	and.b64  	%rd16025, %rd16024, 255;
	xor.b64  	%rd16026, %rd16025, %rd38816;
	mul.lo.s64 	%rd16027, %rd16026, 1099511628211;
	shr.u64 	%rd16028, %rd16024, 8;
	and.b64  	%rd16029, %rd16028, 255;
	xor.b64  	%rd16030, %rd16029, %rd16027;
	mul.lo.s64 	%rd16031, %rd16030, 1099511628211;
	shr.u64 	%rd16032, %rd16024, 16;
	and.b64  	%rd16033, %rd16032, 255;
	xor.b64  	%rd16034, %rd16033, %rd16031;
	mul.lo.s64 	%rd16035, %rd16034, 1099511628211;
	shr.u64 	%rd16036, %rd16024, 24;
	and.b64  	%rd16037, %rd16036, 255;
	xor.b64  	%rd16038, %rd16037, %rd16035;
	mul.lo.s64 	%rd16039, %rd16038, 1099511628211;
	shr.u64 	%rd16040, %rd16024, 32;
	and.b64  	%rd16041, %rd16040, 255;
	xor.b64  	%rd16042, %rd16041, %rd16039;
	mul.lo.s64 	%rd16043, %rd16042, 1099511628211;
	shr.u64 	%rd16044, %rd16024, 40;
	and.b64  	%rd16045, %rd16044, 255;
	xor.b64  	%rd16046, %rd16045, %rd16043;
	mul.lo.s64 	%rd16047, %rd16046, 1099511628211;
	shr.u64 	%rd16048, %rd16024, 48;
	and.b64  	%rd16049, %rd16048, 255;
	xor.b64  	%rd16050, %rd16049, %rd16047;
	mul.lo.s64 	%rd16051, %rd16050, 1099511628211;
	shr.u64 	%rd16052, %rd16024, 56;
	xor.b64  	%rd16053, %rd16052, %rd16051;
	mul.lo.s64 	%rd38816, %rd16053, 1099511628211;
$L__BB24_2093:
	setp.lt.u64 	%p633, %rd38810, %rd38816;
	mov.u64 	%rd38931, %rd38632;
	@%p633 bra 	$L__BB24_2094;
	bra.uni 	$L__BB24_2099;
$L__BB24_2094:
	mov.u64 	%rd38931, %rd38713;
	mov.u64 	%rd38713, %rd38632;
	bra.uni 	$L__BB24_2099;
$L__BB24_2095:
	setp.eq.s32 	%p634, %r118, 0;
	mov.u64 	%rd38931, %rd38632;
	@%p634 bra 	$L__BB24_2099;
	mov.b64 	%rd38820, 0;
$L__BB24_2097:
	shl.b64 	%rd16055, %rd38820, 3;
	add.s64 	%rd16056, %rd38632, %rd16055;
	ld.u64 	%rd16057, [%rd16056];
	add.s64 	%rd16058, %rd38713, %rd16055;
	ld.u64 	%rd16059, [%rd16058];
	setp.lt.u64 	%p635, %rd16057, %rd16059;
	@%p635 bra 	$L__BB24_2094;
	add.s64 	%rd38820, %rd38820, 1;
	setp.eq.s64 	%p636, %rd38820, %rd1785;
	mov.u64 	%rd38931, %rd38632;
	@%p636 bra 	$L__BB24_2099;
	bra.uni 	$L__BB24_2097;
$L__BB24_2099:
	setp.eq.s64 	%p637, %rd1786, 0;
	mov.b64 	%rd38825, -3750763034362895579;
	mov.b64 	%rd38826, 0;
	@%p637 bra 	$L__BB24_2102;
	mov.b64 	%rd38825, -3750763034362895579;
	mov.b64 	%rd38823, 0;
$L__BB24_2101:
	shl.b64 	%rd16065, %rd38823, 3;
	add.s64 	%rd16066, %rd38659, %rd16065;
	ld.u64 	%rd16067, [%rd16066];
	and.b64  	%rd16068, %rd16067, 255;
	xor.b64  	%rd16069, %rd16068, %rd38825;
	mul.lo.s64 	%rd16070, %rd16069, 1099511628211;
	shr.u64 	%rd16071, %rd16067, 8;
	and.b64  	%rd16072, %rd16071, 255;
	xor.b64  	%rd16073, %rd16072, %rd16070;
	mul.lo.s64 	%rd16074, %rd16073, 1099511628211;
	shr.u64 	%rd16075, %rd16067, 16;
	and.b64  	%rd16076, %rd16075, 255;
	xor.b64  	%rd16077, %rd16076, %rd16074;
	mul.lo.s64 	%rd16078, %rd16077, 1099511628211;
	shr.u64 	%rd16079, %rd16067, 24;
	and.b64  	%rd16080, %rd16079, 255;
	xor.b64  	%rd16081, %rd16080, %rd16078;
	mul.lo.s64 	%rd16082, %rd16081, 1099511628211;
	shr.u64 	%rd16083, %rd16067, 32;
	and.b64  	%rd16084, %rd16083, 255;
	xor.b64  	%rd16085, %rd16084, %rd16082;
	mul.lo.s64 	%rd16086, %rd16085, 1099511628211;
	shr.u64 	%rd16087, %rd16067, 40;
	and.b64  	%rd16088, %rd16087, 255;
	xor.b64  	%rd16089, %rd16088, %rd16086;
	mul.lo.s64 	%rd16090, %rd16089, 1099511628211;
	shr.u64 	%rd16091, %rd16067, 48;
	and.b64  	%rd16092, %rd16091, 255;
	xor.b64  	%rd16093, %rd16092, %rd16090;
	mul.lo.s64 	%rd16094, %rd16093, 1099511628211;
	shr.u64 	%rd16095, %rd16067, 56;
	xor.b64  	%rd16096, %rd16095, %rd16094;
	mul.lo.s64 	%rd16097, %rd16096, 1099511628211;
	ld.u64 	%rd16098, [%rd16066+8];
	and.b64  	%rd16099, %rd16098, 255;
	xor.b64  	%rd16100, %rd16099, %rd16097;
	mul.lo.s64 	%rd16101, %rd16100, 1099511628211;
	shr.u64 	%rd16102, %rd16098, 8;
	and.b64  	%rd16103, %rd16102, 255;
	xor.b64  	%rd16104, %rd16103, %rd16101;
	mul.lo.s64 	%rd16105, %rd16104, 1099511628211;
	shr.u64 	%rd16106, %rd16098, 16;
	and.b64  	%rd16107, %rd16106, 255;
	xor.b64  	%rd16108, %rd16107, %rd16105;
	mul.lo.s64 	%rd16109, %rd16108, 1099511628211;
	shr.u64 	%rd16110, %rd16098, 24;
	and.b64  	%rd16111, %rd16110, 255;
	xor.b64  	%rd16112, %rd16111, %rd16109;
	mul.lo.s64 	%rd16113, %rd16112, 1099511628211;
	shr.u64 	%rd16114, %rd16098, 32;
	and.b64  	%rd16115, %rd16114, 255;
	xor.b64  	%rd16116, %rd16115, %rd16113;
	mul.lo.s64 	%rd16117, %rd16116, 1099511628211;
	shr.u64 	%rd16118, %rd16098, 40;
	and.b64  	%rd16119, %rd16118, 255;
	xor.b64  	%rd16120, %rd16119, %rd16117;
	mul.lo.s64 	%rd16121, %rd16120, 1099511628211;
	shr.u64 	%rd16122, %rd16098, 48;
	and.b64  	%rd16123, %rd16122, 255;
	xor.b64  	%rd16124, %rd16123, %rd16121;
	mul.lo.s64 	%rd16125, %rd16124, 1099511628211;
	shr.u64 	%rd16126, %rd16098, 56;
	xor.b64  	%rd16127, %rd16126, %rd16125;
	mul.lo.s64 	%rd38825, %rd16127, 1099511628211;
	add.s64 	%rd38823, %rd38823, 2;
	and.b64  	%rd38826, %rd3822, -2;
	setp.ne.s64 	%p638, %rd38823, %rd38826;
	@%p638 bra 	$L__BB24_2101;
$L__BB24_2102:
	setp.eq.s64 	%p639, %rd2169, 0;
	@%p639 bra 	$L__BB24_2104;
	shl.b64 	%rd16128, %rd38826, 3;
	add.s64 	%rd16129, %rd38659, %rd16128;
	ld.u64 	%rd16130, [%rd16129];
	and.b64  	%rd16131, %rd16130, 255;
	xor.b64  	%rd16132, %rd16131, %rd38825;
	mul.lo.s64 	%rd16133, %rd16132, 1099511628211;
	shr.u64 	%rd16134, %rd16130, 8;
	and.b64  	%rd16135, %rd16134, 255;
	xor.b64  	%rd16136, %rd16135, %rd16133;
	mul.lo.s64 	%rd16137, %rd16136, 1099511628211;
	shr.u64 	%rd16138, %rd16130, 16;
	and.b64  	%rd16139, %rd16138, 255;
	xor.b64  	%rd16140, %rd16139, %rd16137;
	mul.lo.s64 	%rd16141, %rd16140, 1099511628211;
	shr.u64 	%rd16142, %rd16130, 24;
	and.b64  	%rd16143, %rd16142, 255;
	xor.b64  	%rd16144, %rd16143, %rd16141;
	mul.lo.s64 	%rd16145, %rd16144, 1099511628211;
	shr.u64 	%rd16146, %rd16130, 32;
	and.b64  	%rd16147, %rd16146, 255;
	xor.b64  	%rd16148, %rd16147, %rd16145;
	mul.lo.s64 	%rd16149, %rd16148, 1099511628211;
	shr.u64 	%rd16150, %rd16130, 40;
	and.b64  	%rd16151, %rd16150, 255;
	xor.b64  	%rd16152, %rd16151, %rd16149;
	mul.lo.s64 	%rd16153, %rd16152, 1099511628211;
	shr.u64 	%rd16154, %rd16130, 48;
	and.b64  	%rd16155, %rd16154, 255;
	xor.b64  	%rd16156, %rd16155, %rd16153;
	mul.lo.s64 	%rd16157, %rd16156, 1099511628211;
	shr.u64 	%rd16158, %rd16130, 56;
	xor.b64  	%rd16159, %rd16158, %rd16157;
	mul.lo.s64 	%rd38825, %rd16159, 1099511628211;
$L__BB24_2104:
	setp.eq.s64 	%p640, %rd1786, 0;
	mov.b64 	%rd38831, -3750763034362895579;
	mov.b64 	%rd38832, 0;
	@%p640 bra 	$L__BB24_2107;
	mov.b64 	%rd38831, -3750763034362895579;
	mov.b64 	%rd38829, 0;
$L__BB24_2106:
	shl.b64 	%rd16165, %rd38829, 3;
	add.s64 	%rd16166, %rd38740, %rd16165;
	ld.u64 	%rd16167, [%rd16166];
	and.b64  	%rd16168, %rd16167, 255;
	xor.b64  	%rd16169, %rd16168, %rd38831;
	mul.lo.s64 	%rd16170, %rd16169, 1099511628211;
	shr.u64 	%rd16171, %rd16167, 8;
	and.b64  	%rd16172, %rd16171, 255;
	xor.b64  	%rd16173, %rd16172, %rd16170;
	mul.lo.s64 	%rd16174, %rd16173, 1099511628211;
	shr.u64 	%rd16175, %rd16167, 16;
	and.b64  	%rd16176, %rd16175, 255;
	xor.b64  	%rd16177, %rd16176, %rd16174;
	mul.lo.s64 	%rd16178, %rd16177, 1099511628211;
	shr.u64 	%rd16179, %rd16167, 24;
	and.b64  	%rd16180, %rd16179, 255;
	xor.b64  	%rd16181, %rd16180, %rd16178;
	mul.lo.s64 	%rd16182, %rd16181, 1099511628211;
	shr.u64 	%rd16183, %rd16167, 32;
	and.b64  	%rd16184, %rd16183, 255;
	xor.b64  	%rd16185, %rd16184, %rd16182;
	mul.lo.s64 	%rd16186, %rd16185, 1099511628211;
	shr.u64 	%rd16187, %rd16167, 40;
	and.b64  	%rd16188, %rd16187, 255;
	xor.b64  	%rd16189, %rd16188, %rd16186;
	mul.lo.s64 	%rd16190, %rd16189, 1099511628211;
	shr.u64 	%rd16191, %rd16167, 48;
	and.b64  	%rd16192, %rd16191, 255;
	xor.b64  	%rd16193, %rd16192, %rd16190;
	mul.lo.s64 	%rd16194, %rd16193, 1099511628211;
	shr.u64 	%rd16195, %rd16167, 56;
	xor.b64  	%rd16196, %rd16195, %rd16194;
	mul.lo.s64 	%rd16197, %rd16196, 1099511628211;
	ld.u64 	%rd16198, [%rd16166+8];
	and.b64  	%rd16199, %rd16198, 255;
	xor.b64  	%rd16200, %rd16199, %rd16197;
	mul.lo.s64 	%rd16201, %rd16200, 1099511628211;
	shr.u64 	%rd16202, %rd16198, 8;
	and.b64  	%rd16203, %rd16202, 255;
	xor.b64  	%rd16204, %rd16203, %rd16201;
	mul.lo.s64 	%rd16205, %rd16204, 1099511628211;
	shr.u64 	%rd16206, %rd16198, 16;
	and.b64  	%rd16207, %rd16206, 255;
	xor.b64  	%rd16208, %rd16207, %rd16205;
	mul.lo.s64 	%rd16209, %rd16208, 1099511628211;
	shr.u64 	%rd16210, %rd16198, 24;
	and.b64  	%rd16211, %rd16210, 255;
	xor.b64  	%rd16212, %rd16211, %rd16209;
	mul.lo.s64 	%rd16213, %rd16212, 1099511628211;
	shr.u64 	%rd16214, %rd16198, 32;
	and.b64  	%rd16215, %rd16214, 255;
	xor.b64  	%rd16216, %rd16215, %rd16213;
	mul.lo.s64 	%rd16217, %rd16216, 1099511628211;
	shr.u64 	%rd16218, %rd16198, 40;
	and.b64  	%rd16219, %rd16218, 255;
	xor.b64  	%rd16220, %rd16219, %rd16217;
	mul.lo.s64 	%rd16221, %rd16220, 1099511628211;
	shr.u64 	%rd16222, %rd16198, 48;
	and.b64  	%rd16223, %rd16222, 255;
	xor.b64  	%rd16224, %rd16223, %rd16221;
	mul.lo.s64 	%rd16225, %rd16224, 1099511628211;
	shr.u64 	%rd16226, %rd16198, 56;
	xor.b64  	%rd16227, %rd16226, %rd16225;
	mul.lo.s64 	%rd38831, %rd16227, 1099511628211;
	add.s64 	%rd38829, %rd38829, 2;
	and.b64  	%rd38832, %rd3822, -2;
	setp.ne.s64 	%p641, %rd38829, %rd38832;
	@%p641 bra 	$L__BB24_2106;
$L__BB24_2107:
	setp.eq.s64 	%p642, %rd2169, 0;
	@%p642 bra 	$L__BB24_2109;
	shl.b64 	%rd16228, %rd38832, 3;
	add.s64 	%rd16229, %rd38740, %rd16228;
	ld.u64 	%rd16230, [%rd16229];
	and.b64  	%rd16231, %rd16230, 255;
	xor.b64  	%rd16232, %rd16231, %rd38831;
	mul.lo.s64 	%rd16233, %rd16232, 1099511628211;
	shr.u64 	%rd16234, %rd16230, 8;
	and.b64  	%rd16235, %rd16234, 255;
	xor.b64  	%rd16236, %rd16235, %rd16233;
	mul.lo.s64 	%rd16237, %rd16236, 1099511628211;
	shr.u64 	%rd16238, %rd16230, 16;
	and.b64  	%rd16239, %rd16238, 255;
	xor.b64  	%rd16240, %rd16239, %rd16237;
	mul.lo.s64 	%rd16241, %rd16240, 1099511628211;
	shr.u64 	%rd16242, %rd16230, 24;
	and.b64  	%rd16243, %rd16242, 255;
	xor.b64  	%rd16244, %rd16243, %rd16241;
	mul.lo.s64 	%rd16245, %rd16244, 1099511628211;
	shr.u64 	%rd16246, %rd16230, 32;
	and.b64  	%rd16247, %rd16246, 255;
	xor.b64  	%rd16248, %rd16247, %rd16245;
	mul.lo.s64 	%rd16249, %rd16248, 1099511628211;
	shr.u64 	%rd16250, %rd16230, 40;
	and.b64  	%rd16251, %rd16250, 255;
	xor.b64  	%rd16252, %rd16251, %rd16249;
	mul.lo.s64 	%rd16253, %rd16252, 1099511628211;
	shr.u64 	%rd16254, %rd16230, 48;
	and.b64  	%rd16255, %rd16254, 255;
	xor.b64  	%rd16256, %rd16255, %rd16253;
	mul.lo.s64 	%rd16257, %rd16256, 1099511628211;
	shr.u64 	%rd16258, %rd16230, 56;
	xor.b64  	%rd16259, %rd16258, %rd16257;
	mul.lo.s64 	%rd38831, %rd16259, 1099511628211;
$L__BB24_2109:
	setp.eq.s64 	%p643, %rd38825, %rd38831;
	@%p643 bra 	$L__BB24_2122;
	setp.eq.s64 	%p644, %rd1786, 0;
	mov.b64 	%rd38837, -3750763034362895579;
	mov.b64 	%rd38838, 0;
	@%p644 bra 	$L__BB24_2113;
	mov.b64 	%rd38837, -3750763034362895579;
	mov.b64 	%rd38835, 0;
	and.b64  	%rd38838, %rd3822, -2;
$L__BB24_2112:
	shl.b64 	%rd16265, %rd38835, 3;
	add.s64 	%rd16266, %rd38659, %rd16265;
	ld.u64 	%rd16267, [%rd16266];
	and.b64  	%rd16268, %rd16267, 255;
	xor.b64  	%rd16269, %rd16268, %rd38837;
	mul.lo.s64 	%rd16270, %rd16269, 1099511628211;
	shr.u64 	%rd16271, %rd16267, 8;
	and.b64  	%rd16272, %rd16271, 255;
	xor.b64  	%rd16273, %rd16272, %rd16270;
	mul.lo.s64 	%rd16274, %rd16273, 1099511628211;
	shr.u64 	%rd16275, %rd16267, 16;
	and.b64  	%rd16276, %rd16275, 255;
	xor.b64  	%rd16277, %rd16276, %rd16274;
	mul.lo.s64 	%rd16278, %rd16277, 1099511628211;
	shr.u64 	%rd16279, %rd16267, 24;
	and.b64  	%rd16280, %rd16279, 255;
	xor.b64  	%rd16281, %rd16280, %rd16278;
	mul.lo.s64 	%rd16282, %rd16281, 1099511628211;
	shr.u64 	%rd16283, %rd16267, 32;
	and.b64  	%rd16284, %rd16283, 255;
	xor.b64  	%rd16285, %rd16284, %rd16282;
	mul.lo.s64 	%rd16286, %rd16285, 1099511628211;
	shr.u64 	%rd16287, %rd16267, 40;
	and.b64  	%rd16288, %rd16287, 255;
	xor.b64  	%rd16289, %rd16288, %rd16286;
	mul.lo.s64 	%rd16290, %rd16289, 1099511628211;
	shr.u64 	%rd16291, %rd16267, 48;
	and.b64  	%rd16292, %rd16291, 255;
	xor.b64  	%rd16293, %rd16292, %rd16290;
	mul.lo.s64 	%rd16294, %rd16293, 1099511628211;
	shr.u64 	%rd16295, %rd16267, 56;
	xor.b64  	%rd16296, %rd16295, %rd16294;
	mul.lo.s64 	%rd16297, %rd16296, 1099511628211;
	ld.u64 	%rd16298, [%rd16266+8];
	and.b64  	%rd16299, %rd16298, 255;
	xor.b64  	%rd16300, %rd16299, %rd16297;
	mul.lo.s64 	%rd16301, %rd16300, 1099511628211;
	shr.u64 	%rd16302, %rd16298, 8;
	and.b64  	%rd16303, %rd16302, 255;
	xor.b64  	%rd16304, %rd16303, %rd16301;
	mul.lo.s64 	%rd16305, %rd16304, 1099511628211;
	shr.u64 	%rd16306, %rd16298, 16;
	and.b64  	%rd16307, %rd16306, 255;
	xor.b64  	%rd16308, %rd16307, %rd16305;
	mul.lo.s64 	%rd16309, %rd16308, 1099511628211;
	shr.u64 	%rd16310, %rd16298, 24;
	and.b64  	%rd16311, %rd16310, 255;
	xor.b64  	%rd16312, %rd16311, %rd16309;
	mul.lo.s64 	%rd16313, %rd16312, 1099511628211;
	shr.u64 	%rd16314, %rd16298, 32;
	and.b64  	%rd16315, %rd16314, 255;
	xor.b64  	%rd16316, %rd16315, %rd16313;
	mul.lo.s64 	%rd16317, %rd16316, 1099511628211;
	shr.u64 	%rd16318, %rd16298, 40;
	and.b64  	%rd16319, %rd16318, 255;
	xor.b64  	%rd16320, %rd16319, %rd16317;
	mul.lo.s64 	%rd16321, %rd16320, 1099511628211;
	shr.u64 	%rd16322, %rd16298, 48;
	and.b64  	%rd16323, %rd16322, 255;
	xor.b64  	%rd16324, %rd16323, %rd16321;
	mul.lo.s64 	%rd16325, %rd16324, 1099511628211;
	shr.u64 	%rd16326, %rd16298, 56;
	xor.b64  	%rd16327, %rd16326, %rd16325;
	mul.lo.s64 	%rd38837, %rd16327, 1099511628211;
	add.s64 	%rd38835, %rd38835, 2;
	setp.ne.s64 	%p645, %rd38835, %rd38838;
	@%p645 bra 	$L__BB24_2112;
$L__BB24_2113:
	setp.eq.s64 	%p646, %rd2169, 0;
	@%p646 bra 	$L__BB24_2115;
	shl.b64 	%rd16328, %rd38838, 3;
	add.s64 	%rd16329, %rd38659, %rd16328;
	ld.u64 	%rd16330, [%rd16329];
	and.b64  	%rd16331, %rd16330, 255;
	xor.b64  	%rd16332, %rd16331, %rd38837;
	mul.lo.s64 	%rd16333, %rd16332, 1099511628211;
	shr.u64 	%rd16334, %rd16330, 8;
	and.b64  	%rd16335, %rd16334, 255;
	xor.b64  	%rd16336, %rd16335, %rd16333;
	mul.lo.s64 	%rd16337, %rd16336, 1099511628211;
	shr.u64 	%rd16338, %rd16330, 16;
	and.b64  	%rd16339, %rd16338, 255;
	xor.b64  	%rd16340, %rd16339, %rd16337;
	mul.lo.s64 	%rd16341, %rd16340, 1099511628211;
	shr.u64 	%rd16342, %rd16330, 24;
	and.b64  	%rd16343, %rd16342, 255;
	xor.b64  	%rd16344, %rd16343, %rd16341;
	mul.lo.s64 	%rd16345, %rd16344, 1099511628211;
	shr.u64 	%rd16346, %rd16330, 32;
	and.b64  	%rd16347, %rd16346, 255;
	xor.b64  	%rd16348, %rd16347, %rd16345;
	mul.lo.s64 	%rd16349, %rd16348, 1099511628211;
	shr.u64 	%rd16350, %rd16330, 40;
	and.b64  	%rd16351, %rd16350, 255;
	xor.b64  	%rd16352, %rd16351, %rd16349;
	mul.lo.s64 	%rd16353, %rd16352, 1099511628211;
	shr.u64 	%rd16354, %rd16330, 48;
	and.b64  	%rd16355, %rd16354, 255;
	xor.b64  	%rd16356, %rd16355, %rd16353;
	mul.lo.s64 	%rd16357, %rd16356, 1099511628211;
	shr.u64 	%rd16358, %rd16330, 56;
	xor.b64  	%rd16359, %rd16358, %rd16357;
	mul.lo.s64 	%rd38837, %rd16359, 1099511628211;
$L__BB24_2115:
	setp.eq.s64 	%p647, %rd1786, 0;
	mov.b64 	%rd38843, -3750763034362895579;
	mov.b64 	%rd38844, 0;
	@%p647 bra 	$L__BB24_2118;
	mov.b64 	%rd38843, -3750763034362895579;
	mov.b64 	%rd38841, 0;
$L__BB24_2117:
	shl.b64 	%rd16365, %rd38841, 3;
	add.s64 	%rd16366, %rd38740, %rd16365;
	ld.u64 	%rd16367, [%rd16366];
	and.b64  	%rd16368, %rd16367, 255;
	xor.b64  	%rd16369, %rd16368, %rd38843;
	mul.lo.s64 	%rd16370, %rd16369, 1099511628211;
	shr.u64 	%rd16371, %rd16367, 8;
	and.b64  	%rd16372, %rd16371, 255;
	xor.b64  	%rd16373, %rd16372, %rd16370;
	mul.lo.s64 	%rd16374, %rd16373, 1099511628211;
	shr.u64 	%rd16375, %rd16367, 16;
	and.b64  	%rd16376, %rd16375, 255;
	xor.b64  	%rd16377, %rd16376, %rd16374;
	mul.lo.s64 	%rd16378, %rd16377, 1099511628211;
	shr.u64 	%rd16379, %rd16367, 24;
	and.b64  	%rd16380, %rd16379, 255;
	xor.b64  	%rd16381, %rd16380, %rd16378;
	mul.lo.s64 	%rd16382, %rd16381, 1099511628211;
	shr.u64 	%rd16383, %rd16367, 32;
	and.b64  	%rd16384, %rd16383, 255;
	xor.b64  	%rd16385, %rd16384, %rd16382;
	mul.lo.s64 	%rd16386, %rd16385, 1099511628211;
	shr.u64 	%rd16387, %rd16367, 40;
	and.b64  	%rd16388, %rd16387, 255;
	xor.b64  	%rd16389, %rd16388, %rd16386;
	mul.lo.s64 	%rd16390, %rd16389, 1099511628211;
	shr.u64 	%rd16391, %rd16367, 48;
	and.b64  	%rd16392, %rd16391, 255;
	xor.b64  	%rd16393, %rd16392, %rd16390;
	mul.lo.s64 	%rd16394, %rd16393, 1099511628211;
	shr.u64 	%rd16395, %rd16367, 56;
	xor.b64  	%rd16396, %rd16395, %rd16394;
	mul.lo.s64 	%rd16397, %rd16396, 1099511628211;
	ld.u64 	%rd16398, [%rd16366+8];
	and.b64  	%rd16399, %rd16398, 255;
	xor.b64  	%rd16400, %rd16399, %rd16397;
	mul.lo.s64 	%rd16401, %rd16400, 1099511628211;
	shr.u64 	%rd16402, %rd16398, 8;
	and.b64  	%rd16403, %rd16402, 255;
	xor.b64  	%rd16404, %rd16403, %rd16401;
	mul.lo.s64 	%rd16405, %rd16404, 1099511628211;
	shr.u64 	%rd16406, %rd16398, 16;
	and.b64  	%rd16407, %rd16406, 255;
	xor.b64  	%rd16408, %rd16407, %rd16405;
	mul.lo.s64 	%rd16409, %rd16408, 1099511628211;
	shr.u64 	%rd16410, %rd16398, 24;
	and.b64  	%rd16411, %rd16410, 255;
	xor.b64  	%rd16412, %rd16411, %rd16409;
	mul.lo.s64 	%rd16413, %rd16412, 1099511628211;
	shr.u64 	%rd16414, %rd16398, 32;
	and.b64  	%rd16415, %rd16414, 255;
	xor.b64  	%rd16416, %rd16415, %rd16413;
	mul.lo.s64 	%rd16417, %rd16416, 1099511628211;
	shr.u64 	%rd16418, %rd16398, 40;
	and.b64  	%rd16419, %rd16418, 255;
	xor.b64  	%rd16420, %rd16419, %rd16417;
	mul.lo.s64 	%rd16421, %rd16420, 1099511628211;
	shr.u64 	%rd16422, %rd16398, 48;
	and.b64  	%rd16423, %rd16422, 255;
	xor.b64  	%rd16424, %rd16423, %rd16421;
	mul.lo.s64 	%rd16425, %rd16424, 1099511628211;
	shr.u64 	%rd16426, %rd16398, 56;
	xor.b64  	%rd16427, %rd16426, %rd16425;
	mul.lo.s64 	%rd38843, %rd16427, 1099511628211;
	add.s64 	%rd38841, %rd38841, 2;
	and.b64  	%rd38844, %rd3822, -2;
	setp.ne.s64 	%p648, %rd38841, %rd38844;
	@%p648 bra 	$L__BB24_2117;
$L__BB24_2118:
	setp.eq.s64 	%p649, %rd2169, 0;
	@%p649 bra 	$L__BB24_2120;
	shl.b64 	%rd16428, %rd38844, 3;
	add.s64 	%rd16429, %rd38740, %rd16428;
	ld.u64 	%rd16430, [%rd16429];
	and.b64  	%rd16431, %rd16430, 255;
	xor.b64  	%rd16432, %rd16431, %rd38843;
	mul.lo.s64 	%rd16433, %rd16432, 1099511628211;
	shr.u64 	%rd16434, %rd16430, 8;
	and.b64  	%rd16435, %rd16434, 255;
	xor.b64  	%rd16436, %rd16435, %rd16433;
	mul.lo.s64 	%rd16437, %rd16436, 1099511628211;
	shr.u64 	%rd16438, %rd16430, 16;
	and.b64  	%rd16439, %rd16438, 255;
	xor.b64  	%rd16440, %rd16439, %rd16437;
	mul.lo.s64 	%rd16441, %rd16440, 1099511628211;
	shr.u64 	%rd16442, %rd16430, 24;
	and.b64  	%rd16443, %rd16442, 255;
	xor.b64  	%rd16444, %rd16443, %rd16441;
	mul.lo.s64 	%rd16445, %rd16444, 1099511628211;
	shr.u64 	%rd16446, %rd16430, 32;
	and.b64  	%rd16447, %rd16446, 255;
	xor.b64  	%rd16448, %rd16447, %rd16445;
	mul.lo.s64 	%rd16449, %rd16448, 1099511628211;
	shr.u64 	%rd16450, %rd16430, 40;
	and.b64  	%rd16451, %rd16450, 255;
	xor.b64  	%rd16452, %rd16451, %rd16449;
	mul.lo.s64 	%rd16453, %rd16452, 1099511628211;
	shr.u64 	%rd16454, %rd16430, 48;
	and.b64  	%rd16455, %rd16454, 255;
	xor.b64  	%rd16456, %rd16455, %rd16453;
	mul.lo.s64 	%rd16457, %rd16456, 1099511628211;
	shr.u64 	%rd16458, %rd16430, 56;
	xor.b64  	%rd16459, %rd16458, %rd16457;
	mul.lo.s64 	%rd38843, %rd16459, 1099511628211;
$L__BB24_2120:
	setp.lt.u64 	%p650, %rd38837, %rd38843;
	mov.u64 	%rd38929, %rd38659;
	@%p650 bra 	$L__BB24_2121;
	bra.uni 	$L__BB24_2126;
$L__BB24_2121:
	mov.u64 	%rd38929, %rd38740;
	mov.u64 	%rd38740, %rd38659;
	bra.uni 	$L__BB24_2126;
$L__BB24_2122:
	setp.eq.s32 	%p651, %r118, 0;
	mov.u64 	%rd38929, %rd38659;
	@%p651 bra 	$L__BB24_2126;
	mov.b64 	%rd38847, 0;
$L__BB24_2124:
	shl.b64 	%rd16461, %rd38847, 3;
	add.s64 	%rd16462, %rd38659, %rd16461;
	ld.u64 	%rd16463, [%rd16462];
	add.s64 	%rd16464, %rd38740, %rd16461;
	ld.u64 	%rd16465, [%rd16464];
	setp.lt.u64 	%p652, %rd16463, %rd16465;
	@%p652 bra 	$L__BB24_2121;
	add.s64 	%rd38847, %rd38847, 1;
	setp.eq.s64 	%p653, %rd38847, %rd1785;
	mov.u64 	%rd38929, %rd38659;
	@%p653 bra 	$L__BB24_2126;
	bra.uni 	$L__BB24_2124;
$L__BB24_2126:
	setp.eq.s64 	%p654, %rd1786, 0;
	mov.b64 	%rd38852, -3750763034362895579;
	mov.b64 	%rd38853, 0;
	@%p654 bra 	$L__BB24_2129;
	mov.b64 	%rd38852, -3750763034362895579;
	mov.b64 	%rd38850, 0;
$L__BB24_2128:
	shl.b64 	%rd16471, %rd38850, 3;
	add.s64 	%rd16472, %rd38686, %rd16471;
	ld.u64 	%rd16473, [%rd16472];
	and.b64  	%rd16474, %rd16473, 255;
	xor.b64  	%rd16475, %rd16474, %rd38852;
	mul.lo.s64 	%rd16476, %rd16475, 1099511628211;
	shr.u64 	%rd16477, %rd16473, 8;
	and.b64  	%rd16478, %rd16477, 255;
	xor.b64  	%rd16479, %rd16478, %rd16476;
	mul.lo.s64 	%rd16480, %rd16479, 1099511628211;
	shr.u64 	%rd16481, %rd16473, 16;
	and.b64  	%rd16482, %rd16481, 255;
	xor.b64  	%rd16483, %rd16482, %rd16480;
	mul.lo.s64 	%rd16484, %rd16483, 1099511628211;
	shr.u64 	%rd16485, %rd16473, 24;
	and.b64  	%rd16486, %rd16485, 255;
	xor.b64  	%rd16487, %rd16486, %rd16484;
	mul.lo.s64 	%rd16488, %rd16487, 1099511628211;
	shr.u64 	%rd16489, %rd16473, 32;
	and.b64  	%rd16490, %rd16489, 255;
	xor.b64  	%rd16491, %rd16490, %rd16488;
	mul.lo.s64 	%rd16492, %rd16491, 1099511628211;
	shr.u64 	%rd16493, %rd16473, 40;
	and.b64  	%rd16494, %rd16493, 255;
	xor.b64  	%rd16495, %rd16494, %rd16492;
	mul.lo.s64 	%rd16496, %rd16495, 1099511628211;
	shr.u64 	%rd16497, %rd16473, 48;
	and.b64  	%rd16498, %rd16497, 255;
	xor.b64  	%rd16499, %rd16498, %rd16496;
	mul.lo.s64 	%rd16500, %rd16499, 1099511628211;
	shr.u64 	%rd16501, %rd16473, 56;
	xor.b64  	%rd16502, %rd16501, %rd16500;
	mul.lo.s64 	%rd16503, %rd16502, 1099511628211;
	ld.u64 	%rd16504, [%rd16472+8];
	and.b64  	%rd16505, %rd16504, 255;
	xor.b64  	%rd16506, %rd16505, %rd16503;
	mul.lo.s64 	%rd16507, %rd16506, 1099511628211;
	shr.u64 	%rd16508, %rd16504, 8;
	and.b64  	%rd16509, %rd16508, 255;
	xor.b64  	%rd16510, %rd16509, %rd16507;
	mul.lo.s64 	%rd16511, %rd16510, 1099511628211;
	shr.u64 	%rd16512, %rd16504, 16;
	and.b64  	%rd16513, %rd16512, 255;
	xor.b64  	%rd16514, %rd16513, %rd16511;
	mul.lo.s64 	%rd16515, %rd16514, 1099511628211;
	shr.u64 	%rd16516, %rd16504, 24;
	and.b64  	%rd16517, %rd16516, 255;
	xor.b64  	%rd16518, %rd16517, %rd16515;
	mul.lo.s64 	%rd16519, %rd16518, 1099511628211;
	shr.u64 	%rd16520, %rd16504, 32;
	and.b64  	%rd16521, %rd16520, 255;
	xor.b64  	%rd16522, %rd16521, %rd16519;
	mul.lo.s64 	%rd16523, %rd16522, 1099511628211;
	shr.u64 	%rd16524, %rd16504, 40;
	and.b64  	%rd16525, %rd16524, 255;
	xor.b64  	%rd16526, %rd16525, %rd16523;
	mul.lo.s64 	%rd16527, %rd16526, 1099511628211;
	shr.u64 	%rd16528, %rd16504, 48;
	and.b64  	%rd16529, %rd16528, 255;
	xor.b64  	%rd16530, %rd16529, %rd16527;
	mul.lo.s64 	%rd16531, %rd16530, 1099511628211;
	shr.u64 	%rd16532, %rd16504, 56;
	xor.b64  	%rd16533, %rd16532, %rd16531;
	mul.lo.s64 	%rd38852, %rd16533, 1099511628211;
	add.s64 	%rd38850, %rd38850, 2;
	and.b64  	%rd38853, %rd3822, -2;
	setp.ne.s64 	%p655, %rd38850, %rd38853;
	@%p655 bra 	$L__BB24_2128;
$L__BB24_2129:
	setp.eq.s64 	%p656, %rd2169, 0;
	@%p656 bra 	$L__BB24_2131;
	shl.b64 	%rd16534, %rd38853, 3;
	add.s64 	%rd16535, %rd38686, %rd16534;
	ld.u64 	%rd16536, [%rd16535];
	and.b64  	%rd16537, %rd16536, 255;
	xor.b64  	%rd16538, %rd16537, %rd38852;
	mul.lo.s64 	%rd16539, %rd16538, 1099511628211;
	shr.u64 	%rd16540, %rd16536, 8;
	and.b64  	%rd16541, %rd16540, 255;
	xor.b64  	%rd16542, %rd16541, %rd16539;
	mul.lo.s64 	%rd16543, %rd16542, 1099511628211;
	shr.u64 	%rd16544, %rd16536, 16;
	and.b64  	%rd16545, %rd16544, 255;
	xor.b64  	%rd16546, %rd16545, %rd16543;
	mul.lo.s64 	%rd16547, %rd16546, 1099511628211;
	shr.u64 	%rd16548, %rd16536, 24;
	and.b64  	%rd16549, %rd16548, 255;
	xor.b64  	%rd16550, %rd16549, %rd16547;
	mul.lo.s64 	%rd16551, %rd16550, 1099511628211;
	shr.u64 	%rd16552, %rd16536, 32;
	and.b64  	%rd16553, %rd16552, 255;
	xor.b64  	%rd16554, %rd16553, %rd16551;
	mul.lo.s64 	%rd16555, %rd16554, 1099511628211;
	shr.u64 	%rd16556, %rd16536, 40;
	and.b64  	%rd16557, %rd16556, 255;
	xor.b64  	%rd16558, %rd16557, %rd16555;
	mul.lo.s64 	%rd16559, %rd16558, 1099511628211;
	shr.u64 	%rd16560, %rd16536, 48;
	and.b64  	%rd16561, %rd16560, 255;
	xor.b64  	%rd16562, %rd16561, %rd16559;
	mul.lo.s64 	%rd16563, %rd16562, 1099511628211;
	shr.u64 	%rd16564, %rd16536, 56;
	xor.b64  	%rd16565, %rd16564, %rd16563;
	mul.lo.s64 	%rd38852, %rd16565, 1099511628211;
$L__BB24_2131:
	setp.eq.s64 	%p657, %rd1786, 0;
	mov.b64 	%rd38858, -3750763034362895579;
	mov.b64 	%rd38859, 0;
	@%p657 bra 	$L__BB24_2134;
	mov.b64 	%rd38858, -3750763034362895579;
	mov.b64 	%rd38856, 0;
$L__BB24_2133:
	shl.b64 	%rd16571, %rd38856, 3;
	add.s64 	%rd16572, %rd38935, %rd16571;
	ld.u64 	%rd16573, [%rd16572];
	and.b64  	%rd16574, %rd16573, 255;
	xor.b64  	%rd16575, %rd16574, %rd38858;
	mul.lo.s64 	%rd16576, %rd16575, 1099511628211;
	shr.u64 	%rd16577, %rd16573, 8;
	and.b64  	%rd16578, %rd16577, 255;
	xor.b64  	%rd16579, %rd16578, %rd16576;
	mul.lo.s64 	%rd16580, %rd16579, 1099511628211;
	shr.u64 	%rd16581, %rd16573, 16;
	and.b64  	%rd16582, %rd16581, 255;
	xor.b64  	%rd16583, %rd16582, %rd16580;
	mul.lo.s64 	%rd16584, %rd16583, 1099511628211;
	shr.u64 	%rd16585, %rd16573, 24;
	and.b64  	%rd16586, %rd16585, 255;
	xor.b64  	%rd16587, %rd16586, %rd16584;
	mul.lo.s64 	%rd16588, %rd16587, 1099511628211;
	shr.u64 	%rd16589, %rd16573, 32;
	and.b64  	%rd16590, %rd16589, 255;
	xor.b64  	%rd16591, %rd16590, %rd16588;
	mul.lo.s64 	%rd16592, %rd16591, 1099511628211;
	shr.u64 	%rd16593, %rd16573, 40;
	and.b64  	%rd16594, %rd16593, 255;
	xor.b64  	%rd16595, %rd16594, %rd16592;
	mul.lo.s64 	%rd16596, %rd16595, 1099511628211;
	shr.u64 	%rd16597, %rd16573, 48;
	and.b64  	%rd16598, %rd16597, 255;
	xor.b64  	%rd16599, %rd16598, %rd16596;
	mul.lo.s64 	%rd16600, %rd16599, 1099511628211;
	shr.u64 	%rd16601, %rd16573, 56;
	xor.b64  	%rd16602, %rd16601, %rd16600;
	mul.lo.s64 	%rd16603, %rd16602, 1099511628211;
	ld.u64 	%rd16604, [%rd16572+8];
	and.b64  	%rd16605, %rd16604, 255;
	xor.b64  	%rd16606, %rd16605, %rd16603;
	mul.lo.s64 	%rd16607, %rd16606, 1099511628211;
	shr.u64 	%rd16608, %rd16604, 8;
	and.b64  	%rd16609, %rd16608, 255;
	xor.b64  	%rd16610, %rd16609, %rd16607;
	mul.lo.s64 	%rd16611, %rd16610, 1099511628211;
	shr.u64 	%rd16612, %rd16604, 16;
	and.b64  	%rd16613, %rd16612, 255;
	xor.b64  	%rd16614, %rd16613, %rd16611;
	mul.lo.s64 	%rd16615, %rd16614, 1099511628211;
	shr.u64 	%rd16616, %rd16604, 24;
	and.b64  	%rd16617, %rd16616, 255;
	xor.b64  	%rd16618, %rd16617, %rd16615;
	mul.lo.s64 	%rd16619, %rd16618, 1099511628211;
	shr.u64 	%rd16620, %rd16604, 32;
	and.b64  	%rd16621, %rd16620, 255;
	xor.b64  	%rd16622, %rd16621, %rd16619;
	mul.lo.s64 	%rd16623, %rd16622, 1099511628211;
	shr.u64 	%rd16624, %rd16604, 40;
	and.b64  	%rd16625, %rd16624, 255;
	xor.b64  	%rd16626, %rd16625, %rd16623;
	mul.lo.s64 	%rd16627, %rd16626, 1099511628211;
	shr.u64 	%rd16628, %rd16604, 48;
	and.b64  	%rd16629, %rd16628, 255;
	xor.b64  	%rd16630, %rd16629, %rd16627;
	mul.lo.s64 	%rd16631, %rd16630, 1099511628211;
	shr.u64 	%rd16632, %rd16604, 56;
	xor.b64  	%rd16633, %rd16632, %rd16631;
	mul.lo.s64 	%rd38858, %rd16633, 1099511628211;
	add.s64 	%rd38856, %rd38856, 2;
	and.b64  	%rd38859, %rd3822, -2;
	setp.ne.s64 	%p658, %rd38856, %rd38859;
	@%p658 bra 	$L__BB24_2133;
$L__BB24_2134:
	setp.eq.s64 	%p659, %rd2169, 0;
	@%p659 bra 	$L__BB24_2136;
	shl.b64 	%rd16634, %rd38859, 3;
	add.s64 	%rd16635, %rd38935, %rd16634;
	ld.u64 	%rd16636, [%rd16635];
	and.b64  	%rd16637, %rd16636, 255;
	xor.b64  	%rd16638, %rd16637, %rd38858;
	mul.lo.s64 	%rd16639, %rd16638, 1099511628211;
	shr.u64 	%rd16640, %rd16636, 8;
	and.b64  	%rd16641, %rd16640, 255;
	xor.b64  	%rd16642, %rd16641, %rd16639;
	mul.lo.s64 	%rd16643, %rd16642, 1099511628211;
	shr.u64 	%rd16644, %rd16636, 16;
	and.b64  	%rd16645, %rd16644, 255;
	xor.b64  	%rd16646, %rd16645, %rd16643;
	mul.lo.s64 	%rd16647, %rd16646, 1099511628211;
	shr.u64 	%rd16648, %rd16636, 24;
	and.b64  	%rd16649, %rd16648, 255;
	xor.b64  	%rd16650, %rd16649, %rd16647;
	mul.lo.s64 	%rd16651, %rd16650, 1099511628211;
	shr.u64 	%rd16652, %rd16636, 32;
	and.b64  	%rd16653, %rd16652, 255;
	xor.b64  	%rd16654, %rd16653, %rd16651;
	mul.lo.s64 	%rd16655, %rd16654, 1099511628211;
	shr.u64 	%rd16656, %rd16636, 40;
	and.b64  	%rd16657, %rd16656, 255;
	xor.b64  	%rd16658, %rd16657, %rd16655;
	mul.lo.s64 	%rd16659, %rd16658, 1099511628211;
	shr.u64 	%rd16660, %rd16636, 48;
	and.b64  	%rd16661, %rd16660, 255;
	xor.b64  	%rd16662, %rd16661, %rd16659;
	mul.lo.s64 	%rd16663, %rd16662, 1099511628211;
	shr.u64 	%rd16664, %rd16636, 56;
	xor.b64  	%rd16665, %rd16664, %rd16663;
	mul.lo.s64 	%rd38858, %rd16665, 1099511628211;
$L__BB24_2136:
	setp.eq.s64 	%p660, %rd38852, %rd38858;
	@%p660 bra 	$L__BB24_2149;
	setp.eq.s64 	%p661, %rd1786, 0;
	mov.b64 	%rd38864, -3750763034362895579;
	mov.b64 	%rd38865, 0;
	@%p661 bra 	$L__BB24_2140;
	mov.b64 	%rd38864, -3750763034362895579;
	mov.b64 	%rd38862, 0;
	and.b64  	%rd38865, %rd3822, -2;
$L__BB24_2139:
	shl.b64 	%rd16671, %rd38862, 3;
	add.s64 	%rd16672, %rd38686, %rd16671;
	ld.u64 	%rd16673, [%rd16672];
	and.b64  	%rd16674, %rd16673, 255;
	xor.b64  	%rd16675, %rd16674, %rd38864;
	mul.lo.s64 	%rd16676, %rd16675, 1099511628211;
	shr.u64 	%rd16677, %rd16673, 8;
	and.b64  	%rd16678, %rd16677, 255;
	xor.b64  	%rd16679, %rd16678, %rd16676;
	mul.lo.s64 	%rd16680, %rd16679, 1099511628211;
	shr.u64 	%rd16681, %rd16673, 16;
	and.b64  	%rd16682, %rd16681, 255;
	xor.b64  	%rd16683, %rd16682, %rd16680;
	mul.lo.s64 	%rd16684, %rd16683, 1099511628211;
	shr.u64 	%rd16685, %rd16673, 24;
	and.b64  	%rd16686, %rd16685, 255;
	xor.b64  	%rd16687, %rd16686, %rd16684;
	mul.lo.s64 	%rd16688, %rd16687, 1099511628211;
	shr.u64 	%rd16689, %rd16673, 32;
	and.b64  	%rd16690, %rd16689, 255;
	xor.b64  	%rd16691, %rd16690, %rd16688;
	mul.lo.s64 	%rd16692, %rd16691, 1099511628211;
	shr.u64 	%rd16693, %rd16673, 40;
	and.b64  	%rd16694, %rd16693, 255;
	xor.b64  	%rd16695, %rd16694, %rd16692;
	mul.lo.s64 	%rd16696, %rd16695, 1099511628211;
	shr.u64 	%rd16697, %rd16673, 48;
	and.b64  	%rd16698, %rd16697, 255;
	xor.b64  	%rd16699, %rd16698, %rd16696;
	mul.lo.s64 	%rd16700, %rd16699, 1099511628211;
	shr.u64 	%rd16701, %rd16673, 56;
	xor.b64  	%rd16702, %rd16701, %rd16700;
	mul.lo.s64 	%rd16703, %rd16702, 1099511628211;
	ld.u64 	%rd16704, [%rd16672+8];
	and.b64  	%rd16705, %rd16704, 255;
	xor.b64  	%rd16706, %rd16705, %rd16703;
	mul.lo.s64 	%rd16707, %rd16706, 1099511628211;
	shr.u64 	%rd16708, %rd16704, 8;
	and.b64  	%rd16709, %rd16708, 255;
	xor.b64  	%rd16710, %rd16709, %rd16707;
	mul.lo.s64 	%rd16711, %rd16710, 1099511628211;
	shr.u64 	%rd16712, %rd16704, 16;
	and.b64  	%rd16713, %rd16712, 255;
	xor.b64  	%rd16714, %rd16713, %rd16711;
	mul.lo.s64 	%rd16715, %rd16714, 1099511628211;
	shr.u64 	%rd16716, %rd16704, 24;
	and.b64  	%rd16717, %rd16716, 255;
	xor.b64  	%rd16718, %rd16717, %rd16715;
	mul.lo.s64 	%rd16719, %rd16718, 1099511628211;
	shr.u64 	%rd16720, %rd16704, 32;
	and.b64  	%rd16721, %rd16720, 255;
	xor.b64  	%rd16722, %rd16721, %rd16719;
	mul.lo.s64 	%rd16723, %rd16722, 1099511628211;
	shr.u64 	%rd16724, %rd16704, 40;
	and.b64  	%rd16725, %rd16724, 255;
	xor.b64  	%rd16726, %rd16725, %rd16723;
	mul.lo.s64 	%rd16727, %rd16726, 1099511628211;
	shr.u64 	%rd16728, %rd16704, 48;
	and.b64  	%rd16729, %rd16728, 255;
	xor.b64  	%rd16730, %rd16729, %rd16727;
	mul.lo.s64 	%rd16731, %rd16730, 1099511628211;
	shr.u64 	%rd16732, %rd16704, 56;
	xor.b64  	%rd16733, %rd16732, %rd16731;
	mul.lo.s64 	%rd38864, %rd16733, 1099511628211;
	add.s64 	%rd38862, %rd38862, 2;
	setp.ne.s64 	%p662, %rd38862, %rd38865;
	@%p662 bra 	$L__BB24_2139;
$L__BB24_2140:
	setp.eq.s64 	%p663, %rd2169, 0;
	@%p663 bra 	$L__BB24_2142;
	shl.b64 	%rd16734, %rd38865, 3;
	add.s64 	%rd16735, %rd38686, %rd16734;
	ld.u64 	%rd16736, [%rd16735];
	and.b64  	%rd16737, %rd16736, 255;
	xor.b64  	%rd16738, %rd16737, %rd38864;
	mul.lo.s64 	%rd16739, %rd16738, 1099511628211;
	shr.u64 	%rd16740, %rd16736, 8;
	and.b64  	%rd16741, %rd16740, 255;
	xor.b64  	%rd16742, %rd16741, %rd16739;
	mul.lo.s64 	%rd16743, %rd16742, 1099511628211;
	shr.u64 	%rd16744, %rd16736, 16;
	and.b64  	%rd16745, %rd16744, 255;
	xor.b64  	%rd16746, %rd16745, %rd16743;
	mul.lo.s64 	%rd16747, %rd16746, 1099511628211;
	shr.u64 	%rd16748, %rd16736, 24;
	and.b64  	%rd16749, %rd16748, 255;
	xor.b64  	%rd16750, %rd16749, %rd16747;
	mul.lo.s64 	%rd16751, %rd16750, 1099511628211;
	shr.u64 	%rd16752, %rd16736, 32;
	and.b64  	%rd16753, %rd16752, 255;
	xor.b64  	%rd16754, %rd16753, %rd16751;
	mul.lo.s64 	%rd16755, %rd16754, 1099511628211;
	shr.u64 	%rd16756, %rd16736, 40;
	and.b64  	%rd16757, %rd16756, 255;
	xor.b64  	%rd16758, %rd16757, %rd16755;
	mul.lo.s64 	%rd16759, %rd16758, 1099511628211;
	shr.u64 	%rd16760, %rd16736, 48;
	and.b64  	%rd16761, %rd16760, 255;
	xor.b64  	%rd16762, %rd16761, %rd16759;
	mul.lo.s64 	%rd16763, %rd16762, 1099511628211;
	shr.u64 	%rd16764, %rd16736, 56;
	xor.b64  	%rd16765, %rd16764, %rd16763;
	mul.lo.s64 	%rd38864, %rd16765, 1099511628211;
$L__BB24_2142:
	setp.eq.s64 	%p664, %rd1786, 0;
	mov.b64 	%rd38870, -3750763034362895579;
	mov.b64 	%rd38871, 0;
	@%p664 bra 	$L__BB24_2145;
	mov.b64 	%rd38870, -3750763034362895579;
	mov.b64 	%rd38868, 0;
$L__BB24_2144:
	shl.b64 	%rd16771, %rd38868, 3;
	add.s64 	%rd16772, %rd38935, %rd16771;
	ld.u64 	%rd16773, [%rd16772];
	and.b64  	%rd16774, %rd16773, 255;
	xor.b64  	%rd16775, %rd16774, %rd38870;
	mul.lo.s64 	%rd16776, %rd16775, 1099511628211;
	shr.u64 	%rd16777, %rd16773, 8;
	and.b64  	%rd16778, %rd16777, 255;
	xor.b64  	%rd16779, %rd16778, %rd16776;
	mul.lo.s64 	%rd16780, %rd16779, 1099511628211;
	shr.u64 	%rd16781, %rd16773, 16;
	and.b64  	%rd16782, %rd16781, 255;
	xor.b64  	%rd16783, %rd16782, %rd16780;
	mul.lo.s64 	%rd16784, %rd16783, 1099511628211;
	shr.u64 	%rd16785, %rd16773, 24;
	and.b64  	%rd16786, %rd16785, 255;
	xor.b64  	%rd16787, %rd16786, %rd16784;
	mul.lo.s64 	%rd16788, %rd16787, 1099511628211;
	shr.u64 	%rd16789, %rd16773, 32;
	and.b64  	%rd16790, %rd16789, 255;
	xor.b64  	%rd16791, %rd16790, %rd16788;
	mul.lo.s64 	%rd16792, %rd16791, 1099511628211;
	shr.u64 	%rd16793, %rd16773, 40;
	and.b64  	%rd16794, %rd16793, 255;
	xor.b64  	%rd16795, %rd16794, %rd16792;
	mul.lo.s64 	%rd16796, %rd16795, 1099511628211;
	shr.u64 	%rd16797, %rd16773, 48;
	and.b64  	%rd16798, %rd16797, 255;
	xor.b64  	%rd16799, %rd16798, %rd16796;
	mul.lo.s64 	%rd16800, %rd16799, 1099511628211;
	shr.u64 	%rd16801, %rd16773, 56;
	xor.b64  	%rd16802, %rd16801, %rd16800;
	mul.lo.s64 	%rd16803, %rd16802, 1099511628211;
	ld.u64 	%rd16804, [%rd16772+8];
	and.b64  	%rd16805, %rd16804, 255;
	xor.b64  	%rd16806, %rd16805, %rd16803;
	mul.lo.s64 	%rd16807, %rd16806, 1099511628211;
	shr.u64 	%rd16808, %rd16804, 8;
	and.b64  	%rd16809, %rd16808, 255;
	xor.b64  	%rd16810, %rd16809, %rd16807;
	mul.lo.s64 	%rd16811, %rd16810, 1099511628211;
	shr.u64 	%rd16812, %rd16804, 16;
	and.b64  	%rd16813, %rd16812, 255;
	xor.b64  	%rd16814, %rd16813, %rd16811;
	mul.lo.s64 	%rd16815, %rd16814, 1099511628211;
	shr.u64 	%rd16816, %rd16804, 24;
	and.b64  	%rd16817, %rd16816, 255;
	xor.b64  	%rd16818, %rd16817, %rd16815;
	mul.lo.s64 	%rd16819, %rd16818, 1099511628211;
	shr.u64 	%rd16820, %rd16804, 32;
	and.b64  	%rd16821, %rd16820, 255;
	xor.b64  	%rd16822, %rd16821, %rd16819;
	mul.lo.s64 	%rd16823, %rd16822, 1099511628211;
	shr.u64 	%rd16824, %rd16804, 40;
	and.b64  	%rd16825, %rd16824, 255;
	xor.b64  	%rd16826, %rd16825, %rd16823;
	mul.lo.s64 	%rd16827, %rd16826, 1099511628211;
	shr.u64 	%rd16828, %rd16804, 48;
	and.b64  	%rd16829, %rd16828, 255;
	xor.b64  	%rd16830, %rd16829, %rd16827;
	mul.lo.s64 	%rd16831, %rd16830, 1099511628211;
	shr.u64 	%rd16832, %rd16804, 56;
	xor.b64  	%rd16833, %rd16832, %rd16831;
	mul.lo.s64 	%rd38870, %rd16833, 1099511628211;
	add.s64 	%rd38868, %rd38868, 2;
	and.b64  	%rd38871, %rd3822, -2;
	setp.ne.s64 	%p665, %rd38868, %rd38871;
	@%p665 bra 	$L__BB24_2144;
$L__BB24_2145:
	setp.eq.s64 	%p666, %rd2169, 0;
	@%p666 bra 	$L__BB24_2147;
	shl.b64 	%rd16834, %rd38871, 3;
	add.s64 	%rd16835, %rd38935, %rd16834;
	ld.u64 	%rd16836, [%rd16835];
	and.b64  	%rd16837, %rd16836, 255;
	xor.b64  	%rd16838, %rd16837, %rd38870;
	mul.lo.s64 	%rd16839, %rd16838, 1099511628211;
	shr.u64 	%rd16840, %rd16836, 8;
	and.b64  	%rd16841, %rd16840, 255;
	xor.b64  	%rd16842, %rd16841, %rd16839;
	mul.lo.s64 	%rd16843, %rd16842, 1099511628211;
	shr.u64 	%rd16844, %rd16836, 16;
	and.b64  	%rd16845, %rd16844, 255;
	xor.b64  	%rd16846, %rd16845, %rd16843;
	mul.lo.s64 	%rd16847, %rd16846, 1099511628211;
	shr.u64 	%rd16848, %rd16836, 24;
	and.b64  	%rd16849, %rd16848, 255;
	xor.b64  	%rd16850, %rd16849, %rd16847;
	mul.lo.s64 	%rd16851, %rd16850, 1099511628211;
	shr.u64 	%rd16852, %rd16836, 32;
	and.b64  	%rd16853, %rd16852, 255;
	xor.b64  	%rd16854, %rd16853, %rd16851;
	mul.lo.s64 	%rd16855, %rd16854, 1099511628211;
	shr.u64 	%rd16856, %rd16836, 40;
	and.b64  	%rd16857, %rd16856, 255;
	xor.b64  	%rd16858, %rd16857, %rd16855;
	mul.lo.s64 	%rd16859, %rd16858, 1099511628211;
	shr.u64 	%rd16860, %rd16836, 48;
	and.b64  	%rd16861, %rd16860, 255;
	xor.b64  	%rd16862, %rd16861, %rd16859;
	mul.lo.s64 	%rd16863, %rd16862, 1099511628211;
	shr.u64 	%rd16864, %rd16836, 56;
	xor.b64  	%rd16865, %rd16864, %rd16863;
	mul.lo.s64 	%rd38870, %rd16865, 1099511628211;
$L__BB24_2147:
	setp.lt.u64 	%p667, %rd38864, %rd38870;
	mov.u64 	%rd38934, %rd38686;
	@%p667 bra 	$L__BB24_2148;
	bra.uni 	$L__BB24_2153;
$L__BB24_2148:
	mov.u64 	%rd38934, %rd38935;
	mov.u64 	%rd38935, %rd38686;
	bra.uni 	$L__BB24_2153;
$L__BB24_2149:
	setp.eq.s32 	%p668, %r118, 0;
	mov.u64 	%rd38934, %rd38686;
	@%p668 bra 	$L__BB24_2153;
	mov.b64 	%rd38874, 0;
$L__BB24_2151:
	shl.b64 	%rd16867, %rd38874, 3;
	add.s64 	%rd16868, %rd38686, %rd16867;
	ld.u64 	%rd16869, [%rd16868];
	add.s64 	%rd16870, %rd38935, %rd16867;
	ld.u64 	%rd16871, [%rd16870];
	setp.lt.u64 	%p669, %rd16869, %rd16871;
	@%p669 bra 	$L__BB24_2148;
	add.s64 	%rd38874, %rd38874, 1;
	setp.eq.s64 	%p670, %rd38874, %rd1785;
	mov.u64 	%rd38934, %rd38686;
	@%p670 bra 	$L__BB24_2153;
	bra.uni 	$L__BB24_2151;
$L__BB24_2153:
	setp.eq.s64 	%p671, %rd1786, 0;
	mov.b64 	%rd38879, -3750763034362895579;
	mov.b64 	%rd38880, 0;
	@%p671 bra 	$L__BB24_2156;
	mov.b64 	%rd38879, -3750763034362895579;
	mov.b64 	%rd38877, 0;
$L__BB24_2155:
	shl.b64 	%rd16877, %rd38877, 3;
	add.s64 	%rd16878, %rd38713, %rd16877;
	ld.u64 	%rd16879, [%rd16878];
	and.b64  	%rd16880, %rd16879, 255;
	xor.b64  	%rd16881, %rd16880, %rd38879;
	mul.lo.s64 	%rd16882, %rd16881, 1099511628211;
	shr.u64 	%rd16883, %rd16879, 8;
	and.b64  	%rd16884, %rd16883, 255;
	xor.b64  	%rd16885, %rd16884, %rd16882;
	mul.lo.s64 	%rd16886, %rd16885, 1099511628211;
	shr.u64 	%rd16887, %rd16879, 16;
	and.b64  	%rd16888, %rd16887, 255;
	xor.b64  	%rd16889, %rd16888, %rd16886;
	mul.lo.s64 	%rd16890, %rd16889, 1099511628211;
	shr.u64 	%rd16891, %rd16879, 24;
	and.b64  	%rd16892, %rd16891, 255;
	xor.b64  	%rd16893, %rd16892, %rd16890;
	mul.lo.s64 	%rd16894, %rd16893, 1099511628211;
	shr.u64 	%rd16895, %rd16879, 32;
	and.b64  	%rd16896, %rd16895, 255;
	xor.b64  	%rd16897, %rd16896, %rd16894;
	mul.lo.s64 	%rd16898, %rd16897, 1099511628211;
	shr.u64 	%rd16899, %rd16879, 40;
	and.b64  	%rd16900, %rd16899, 255;
	xor.b64  	%rd16901, %rd16900, %rd16898;
	mul.lo.s64 	%rd16902, %rd16901, 1099511628211;
	shr.u64 	%rd16903, %rd16879, 48;
	and.b64  	%rd16904, %rd16903, 255;
	xor.b64  	%rd16905, %rd16904, %rd16902;
	mul.lo.s64 	%rd16906, %rd16905, 1099511628211;
	shr.u64 	%rd16907, %rd16879, 56;
	xor.b64  	%rd16908, %rd16907, %rd16906;
	mul.lo.s64 	%rd16909, %rd16908, 1099511628211;
	ld.u64 	%rd16910, [%rd16878+8];
	and.b64  	%rd16911, %rd16910, 255;
	xor.b64  	%rd16912, %rd16911, %rd16909;
	mul.lo.s64 	%rd16913, %rd16912, 1099511628211;
	shr.u64 	%rd16914, %rd16910, 8;
	and.b64  	%rd16915, %rd16914, 255;
	xor.b64  	%rd16916, %rd16915, %rd16913;
	mul.lo.s64 	%rd16917, %rd16916, 1099511628211;
	shr.u64 	%rd16918, %rd16910, 16;
	and.b64  	%rd16919, %rd16918, 255;
	xor.b64  	%rd16920, %rd16919, %rd16917;
	mul.lo.s64 	%rd16921, %rd16920, 1099511628211;
	shr.u64 	%rd16922, %rd16910, 24;
	and.b64  	%rd16923, %rd16922, 255;
	xor.b64  	%rd16924, %rd16923, %rd16921;
	mul.lo.s64 	%rd16925, %rd16924, 1099511628211;
	shr.u64 	%rd16926, %rd16910, 32;
	and.b64  	%rd16927, %rd16926, 255;
	xor.b64  	%rd16928, %rd16927, %rd16925;
	mul.lo.s64 	%rd16929, %rd16928, 1099511628211;
	shr.u64 	%rd16930, %rd16910, 40;
	and.b64  	%rd16931, %rd16930, 255;
	xor.b64  	%rd16932, %rd16931, %rd16929;
	mul.lo.s64 	%rd16933, %rd16932, 1099511628211;
	shr.u64 	%rd16934, %rd16910, 48;
	and.b64  	%rd16935, %rd16934, 255;
	xor.b64  	%rd16936, %rd16935, %rd16933;
	mul.lo.s64 	%rd16937, %rd16936, 1099511628211;
	shr.u64 	%rd16938, %rd16910, 56;
	xor.b64  	%rd16939, %rd16938, %rd16937;
	mul.lo.s64 	%rd38879, %rd16939, 1099511628211;
	add.s64 	%rd38877, %rd38877, 2;
	and.b64  	%rd38880, %rd3822, -2;
	setp.ne.s64 	%p672, %rd38877, %rd38880;
	@%p672 bra 	$L__BB24_2155;
$L__BB24_2156:
	setp.eq.s64 	%p673, %rd2169, 0;
	@%p673 bra 	$L__BB24_2158;
	shl.b64 	%rd16940, %rd38880, 3;
	add.s64 	%rd16941, %rd38713, %rd16940;
	ld.u64 	%rd16942, [%rd16941];
	and.b64  	%rd16943, %rd16942, 255;
	xor.b64  	%rd16944, %rd16943, %rd38879;
	mul.lo.s64 	%rd16945, %rd16944, 1099511628211;
	shr.u64 	%rd16946, %rd16942, 8;
	and.b64  	%rd16947, %rd16946, 255;
	xor.b64  	%rd16948, %rd16947, %rd16945;
	mul.lo.s64 	%rd16949, %rd16948, 1099511628211;
	shr.u64 	%rd16950, %rd16942, 16;
	and.b64  	%rd16951, %rd16950, 255;
	xor.b64  	%rd16952, %rd16951, %rd16949;
	mul.lo.s64 	%rd16953, %rd16952, 1099511628211;
	shr.u64 	%rd16954, %rd16942, 24;
	and.b64  	%rd16955, %rd16954, 255;
	xor.b64  	%rd16956, %rd16955, %rd16953;
	mul.lo.s64 	%rd16957, %rd16956, 1099511628211;
	shr.u64 	%rd16958, %rd16942, 32;
	and.b64  	%rd16959, %rd16958, 255;
	xor.b64  	%rd16960, %rd16959, %rd16957;
	mul.lo.s64 	%rd16961, %rd16960, 1099511628211;
	shr.u64 	%rd16962, %rd16942, 40;
	and.b64  	%rd16963, %rd16962, 255;
	xor.b64  	%rd16964, %rd16963, %rd16961;
	mul.lo.s64 	%rd16965, %rd16964, 1099511628211;
	shr.u64 	%rd16966, %rd16942, 48;
	and.b64  	%rd16967, %rd16966, 255;
	xor.b64  	%rd16968, %rd16967, %rd16965;
	mul.lo.s64 	%rd16969, %rd16968, 1099511628211;
	shr.u64 	%rd16970, %rd16942, 56;
	xor.b64  	%rd16971, %rd16970, %rd16969;
	mul.lo.s64 	%rd38879, %rd16971, 1099511628211;
$L__BB24_2158:
	setp.eq.s64 	%p674, %rd1786, 0;
	mov.b64 	%rd38885, -3750763034362895579;
	mov.b64 	%rd38886, 0;
	@%p674 bra 	$L__BB24_2161;
	mov.b64 	%rd38885, -3750763034362895579;
	mov.b64 	%rd38883, 0;
$L__BB24_2160:
	shl.b64 	%rd16977, %rd38883, 3;
	add.s64 	%rd16978, %rd38933, %rd16977;
	ld.u64 	%rd16979, [%rd16978];
	and.b64  	%rd16980, %rd16979, 255;
	xor.b64  	%rd16981, %rd16980, %rd38885;
	mul.lo.s64 	%rd16982, %rd16981, 1099511628211;
	shr.u64 	%rd16983, %rd16979, 8;
	and.b64  	%rd16984, %rd16983, 255;
	xor.b64  	%rd16985, %rd16984, %rd16982;
	mul.lo.s64 	%rd16986, %rd16985, 1099511628211;
	shr.u64 	%rd16987, %rd16979, 16;
	and.b64  	%rd16988, %rd16987, 255;
	xor.b64  	%rd16989, %rd16988, %rd16986;
	mul.lo.s64 	%rd16990, %rd16989, 1099511628211;
	shr.u64 	%rd16991, %rd16979, 24;
	and.b64  	%rd16992, %rd16991, 255;
	xor.b64  	%rd16993, %rd16992, %rd16990;
	mul.lo.s64 	%rd16994, %rd16993, 1099511628211;
	shr.u64 	%rd16995, %rd16979, 32;
	and.b64  	%rd16996, %rd16995, 255;
	xor.b64  	%rd16997, %rd16996, %rd16994;
	mul.lo.s64 	%rd16998, %rd16997, 1099511628211;
	shr.u64 	%rd16999, %rd16979, 40;
	and.b64  	%rd17000, %rd16999, 255;
	xor.b64  	%rd17001, %rd17000, %rd16998;
	mul.lo.s64 	%rd17002, %rd17001, 1099511628211;
	shr.u64 	%rd17003, %rd16979, 48;
	and.b64  	%rd17004, %rd17003, 255;
	xor.b64  	%rd17005, %rd17004, %rd17002;
	mul.lo.s64 	%rd17006, %rd17005, 1099511628211;
	shr.u64 	%rd17007, %rd16979, 56;
	xor.b64  	%rd17008, %rd17007, %rd17006;
	mul.lo.s64 	%rd17009, %rd17008, 1099511628211;
	ld.u64 	%rd17010, [%rd16978+8];
	and.b64  	%rd17011, %rd17010, 255;
	xor.b64  	%rd17012, %rd17011, %rd17009;
	mul.lo.s64 	%rd17013, %rd17012, 1099511628211;
	shr.u64 	%rd17014, %rd17010, 8;
	and.b64  	%rd17015, %rd17014, 255;
	xor.b64  	%rd17016, %rd17015, %rd17013;
	mul.lo.s64 	%rd17017, %rd17016, 1099511628211;
	shr.u64 	%rd17018, %rd17010, 16;
	and.b64  	%rd17019, %rd17018, 255;
	xor.b64  	%rd17020, %rd17019, %rd17017;
	mul.lo.s64 	%rd17021, %rd17020, 1099511628211;
	shr.u64 	%rd17022, %rd17010, 24;
	and.b64  	%rd17023, %rd17022, 255;
	xor.b64  	%rd17024, %rd17023, %rd17021;
	mul.lo.s64 	%rd17025, %rd17024, 1099511628211;
	shr.u64 	%rd17026, %rd17010, 32;
	and.b64  	%rd17027, %rd17026, 255;
	xor.b64  	%rd17028, %rd17027, %rd17025;
	mul.lo.s64 	%rd17029, %rd17028, 1099511628211;
	shr.u64 	%rd17030, %rd17010, 40;
	and.b64  	%rd17031, %rd17030, 255;
	xor.b64  	%rd17032, %rd17031, %rd17029;
	mul.lo.s64 	%rd17033, %rd17032, 1099511628211;
	shr.u64 	%rd17034, %rd17010, 48;
	and.b64  	%rd17035, %rd17034, 255;
	xor.b64  	%rd17036, %rd17035, %rd17033;
	mul.lo.s64 	%rd17037, %rd17036, 1099511628211;
	shr.u64 	%rd17038, %rd17010, 56;
	xor.b64  	%rd17039, %rd17038, %rd17037;
	mul.lo.s64 	%rd38885, %rd17039, 1099511628211;
	add.s64 	%rd38883, %rd38883, 2;
	and.b64  	%rd38886, %rd3822, -2;
	setp.ne.s64 	%p675, %rd38883, %rd38886;
	@%p675 bra 	$L__BB24_2160;
$L__BB24_2161:
	setp.eq.s64 	%p676, %rd2169, 0;
	@%p676 bra 	$L__BB24_2163;
	shl.b64 	%rd17040, %rd38886, 3;
	add.s64 	%rd17041, %rd38933, %rd17040;
	ld.u64 	%rd17042, [%rd17041];
	and.b64  	%rd17043, %rd17042, 255;
	xor.b64  	%rd17044, %rd17043, %rd38885;
	mul.lo.s64 	%rd17045, %rd17044, 1099511628211;
	shr.u64 	%rd17046, %rd17042, 8;
	and.b64  	%rd17047, %rd17046, 255;
	xor.b64  	%rd17048, %rd17047, %rd17045;
	mul.lo.s64 	%rd17049, %rd17048, 1099511628211;
	shr.u64 	%rd17050, %rd17042, 16;
	and.b64  	%rd17051, %rd17050, 255;
	xor.b64  	%rd17052, %rd17051, %rd17049;
	mul.lo.s64 	%rd17053, %rd17052, 1099511628211;
	shr.u64 	%rd17054, %rd17042, 24;
	and.b64  	%rd17055, %rd17054, 255;
	xor.b64  	%rd17056, %rd17055, %rd17053;
	mul.lo.s64 	%rd17057, %rd17056, 1099511628211;
	shr.u64 	%rd17058, %rd17042, 32;
	and.b64  	%rd17059, %rd17058, 255;
	xor.b64  	%rd17060, %rd17059, %rd17057;
	mul.lo.s64 	%rd17061, %rd17060, 1099511628211;
	shr.u64 	%rd17062, %rd17042, 40;
	and.b64  	%rd17063, %rd17062, 255;
	xor.b64  	%rd17064, %rd17063, %rd17061;
	mul.lo.s64 	%rd17065, %rd17064, 1099511628211;
	shr.u64 	%rd17066, %rd17042, 48;
	and.b64  	%rd17067, %rd17066, 255;
	xor.b64  	%rd17068, %rd17067, %rd17065;
	mul.lo.s64 	%rd17069, %rd17068, 1099511628211;
	shr.u64 	%rd17070, %rd17042, 56;
	xor.b64  	%rd17071, %rd17070, %rd17069;
	mul.lo.s64 	%rd38885, %rd17071, 1099511628211;
$L__BB24_2163:
	setp.eq.s64 	%p677, %rd38879, %rd38885;
	@%p677 bra 	$L__BB24_2176;
	setp.eq.s64 	%p678, %rd1786, 0;
	mov.b64 	%rd38891, -3750763034362895579;
	mov.b64 	%rd38892, 0;
	@%p678 bra 	$L__BB24_2167;
	mov.b64 	%rd38891, -3750763034362895579;
	mov.b64 	%rd38889, 0;
	and.b64  	%rd38892, %rd3822, -2;
$L__BB24_2166:
	shl.b64 	%rd17077, %rd38889, 3;
	add.s64 	%rd17078, %rd38713, %rd17077;
	ld.u64 	%rd17079, [%rd17078];
	and.b64  	%rd17080, %rd17079, 255;
	xor.b64  	%rd17081, %rd17080, %rd38891;
	mul.lo.s64 	%rd17082, %rd17081, 1099511628211;
	shr.u64 	%rd17083, %rd17079, 8;
	and.b64  	%rd17084, %rd17083, 255;
	xor.b64  	%rd17085, %rd17084, %rd17082;
	mul.lo.s64 	%rd17086, %rd17085, 1099511628211;
	shr.u64 	%rd17087, %rd17079, 16;
	and.b64  	%rd17088, %rd17087, 255;
	xor.b64  	%rd17089, %rd17088, %rd17086;
	mul.lo.s64 	%rd17090, %rd17089, 1099511628211;
	shr.u64 	%rd17091, %rd17079, 24;
	and.b64  	%rd17092, %rd17091, 255;
	xor.b64  	%rd17093, %rd17092, %rd17090;
	mul.lo.s64 	%rd17094, %rd17093, 1099511628211;
	shr.u64 	%rd17095, %rd17079, 32;
	and.b64  	%rd17096, %rd17095, 255;
	xor.b64  	%rd17097, %rd17096, %rd17094;
	mul.lo.s64 	%rd17098, %rd17097, 1099511628211;
	shr.u64 	%rd17099, %rd17079, 40;
	and.b64  	%rd17100, %rd17099, 255;
	xor.b64  	%rd17101, %rd17100, %rd17098;
	mul.lo.s64 	%rd17102, %rd17101, 1099511628211;
	shr.u64 	%rd17103, %rd17079, 48;
	and.b64  	%rd17104, %rd17103, 255;
	xor.b64  	%rd17105, %rd17104, %rd17102;
	mul.lo.s64 	%rd17106, %rd17105, 1099511628211;
	shr.u64 	%rd17107, %rd17079, 56;
	xor.b64  	%rd17108, %rd17107, %rd17106;
	mul.lo.s64 	%rd17109, %rd17108, 1099511628211;
	ld.u64 	%rd17110, [%rd17078+8];
	and.b64  	%rd17111, %rd17110, 255;
	xor.b64  	%rd17112, %rd17111, %rd17109;
	mul.lo.s64 	%rd17113, %rd17112, 1099511628211;
	shr.u64 	%rd17114, %rd17110, 8;
	and.b64  	%rd17115, %rd17114, 255;
	xor.b64  	%rd17116, %rd17115, %rd17113;
	mul.lo.s64 	%rd17117, %rd17116, 1099511628211;
	shr.u64 	%rd17118, %rd17110, 16;
	and.b64  	%rd17119, %rd17118, 255;
	xor.b64  	%rd17120, %rd17119, %rd17117;
	mul.lo.s64 	%rd17121, %rd17120, 1099511628211;
	shr.u64 	%rd17122, %rd17110, 24;
	and.b64  	%rd17123, %rd17122, 255;
	xor.b64  	%rd17124, %rd17123, %rd17121;
	mul.lo.s64 	%rd17125, %rd17124, 1099511628211;
	shr.u64 	%rd17126, %rd17110, 32;
	and.b64  	%rd17127, %rd17126, 255;
	xor.b64  	%rd17128, %rd17127, %rd17125;
	mul.lo.s64 	%rd17129, %rd17128, 1099511628211;
	shr.u64 	%rd17130, %rd17110, 40;
	and.b64  	%rd17131, %rd17130, 255;
	xor.b64  	%rd17132, %rd17131, %rd17129;
	mul.lo.s64 	%rd17133, %rd17132, 1099511628211;
	shr.u64 	%rd17134, %rd17110, 48;
	and.b64  	%rd17135, %rd17134, 255;
	xor.b64  	%rd17136, %rd17135, %rd17133;
	mul.lo.s64 	%rd17137, %rd17136, 1099511628211;
	shr.u64 	%rd17138, %rd17110, 56;
	xor.b64  	%rd17139, %rd17138, %rd17137;
	mul.lo.s64 	%rd38891, %rd17139, 1099511628211;
	add.s64 	%rd38889, %rd38889, 2;
	setp.ne.s64 	%p679, %rd38889, %rd38892;
	@%p679 bra 	$L__BB24_2166;
$L__BB24_2167:
	setp.eq.s64 	%p680, %rd2169, 0;
	@%p680 bra 	$L__BB24_2169;
	shl.b64 	%rd17140, %rd38892, 3;
	add.s64 	%rd17141, %rd38713, %rd17140;
	ld.u64 	%rd17142, [%rd17141];
	and.b64  	%rd17143, %rd17142, 255;
	xor.b64  	%rd17144, %rd17143, %rd38891;
	mul.lo.s64 	%rd17145, %rd17144, 1099511628211;
	shr.u64 	%rd17146, %rd17142, 8;
	and.b64  	%rd17147, %rd17146, 255;
	xor.b64  	%rd17148, %rd17147, %rd17145;
	mul.lo.s64 	%rd17149, %rd17148, 1099511628211;
	shr.u64 	%rd17150, %rd17142, 16;
	and.b64  	%rd17151, %rd17150, 255;
	xor.b64  	%rd17152, %rd17151, %rd17149;
	mul.lo.s64 	%rd17153, %rd17152, 1099511628211;
	shr.u64 	%rd17154, %rd17142, 24;
	and.b64  	%rd17155, %rd17154, 255;
	xor.b64  	%rd17156, %rd17155, %rd17153;
	mul.lo.s64 	%rd17157, %rd17156, 1099511628211;
	shr.u64 	%rd17158, %rd17142, 32;
	and.b64  	%rd17159, %rd17158, 255;
	xor.b64  	%rd17160, %rd17159, %rd17157;
	mul.lo.s64 	%rd17161, %rd17160, 1099511628211;
	shr.u64 	%rd17162, %rd17142, 40;
	and.b64  	%rd17163, %rd17162, 255;
	xor.b64  	%rd17164, %rd17163, %rd17161;
	mul.lo.s64 	%rd17165, %rd17164, 1099511628211;
	shr.u64 	%rd17166, %rd17142, 48;
	and.b64  	%rd17167, %rd17166, 255;
	xor.b64  	%rd17168, %rd17167, %rd17165;
	mul.lo.s64 	%rd17169, %rd17168, 1099511628211;
	shr.u64 	%rd17170, %rd17142, 56;
	xor.b64  	%rd17171, %rd17170, %rd17169;
	mul.lo.s64 	%rd38891, %rd17171, 1099511628211;
$L__BB24_2169:
	setp.eq.s64 	%p681, %rd1786, 0;
	mov.b64 	%rd38897, -3750763034362895579;
	mov.b64 	%rd38898, 0;
	@%p681 bra 	$L__BB24_2172;
	mov.b64 	%rd38897, -3750763034362895579;
	mov.b64 	%rd38895, 0;
$L__BB24_2171:
	shl.b64 	%rd17177, %rd38895, 3;
	add.s64 	%rd17178, %rd38933, %rd17177;
	ld.u64 	%rd17179, [%rd17178];
	and.b64  	%rd17180, %rd17179, 255;
	xor.b64  	%rd17181, %rd17180, %rd38897;
	mul.lo.s64 	%rd17182, %rd17181, 1099511628211;
	shr.u64 	%rd17183, %rd17179, 8;
	and.b64  	%rd17184, %rd17183, 255;
	xor.b64  	%rd17185, %rd17184, %rd17182;
	mul.lo.s64 	%rd17186, %rd17185, 1099511628211;
	shr.u64 	%rd17187, %rd17179, 16;
	and.b64  	%rd17188, %rd17187, 255;
	xor.b64  	%rd17189, %rd17188, %rd17186;
	mul.lo.s64 	%rd17190, %rd17189, 1099511628211;
	shr.u64 	%rd17191, %rd17179, 24;
	and.b64  	%rd17192, %rd17191, 255;
	xor.b64  	%rd17193, %rd17192, %rd17190;
	mul.lo.s64 	%rd17194, %rd17193, 1099511628211;
	shr.u64 	%rd17195, %rd17179, 32;
	and.b64  	%rd17196, %rd17195, 255;
	xor.b64  	%rd17197, %rd17196, %rd17194;
	mul.lo.s64 	%rd17198, %rd17197, 1099511628211;
	shr.u64 	%rd17199, %rd17179, 40;
	and.b64  	%rd17200, %rd17199, 255;
	xor.b64  	%rd17201, %rd17200, %rd17198;
	mul.lo.s64 	%rd17202, %rd17201, 1099511628211;
	shr.u64 	%rd17203, %rd17179, 48;
	and.b64  	%rd17204, %rd17203, 255;
	xor.b64  	%rd17205, %rd17204, %rd17202;
	mul.lo.s64 	%rd17206, %rd17205, 1099511628211;
	shr.u64 	%rd17207, %rd17179, 56;
	xor.b64  	%rd17208, %rd17207, %rd17206;
	mul.lo.s64 	%rd17209, %rd17208, 1099511628211;
	ld.u64 	%rd17210, [%rd17178+8];
	and.b64  	%rd17211, %rd17210, 255;
	xor.b64  	%rd17212, %rd17211, %rd17209;
	mul.lo.s64 	%rd17213, %rd17212, 1099511628211;
	shr.u64 	%rd17214, %rd17210, 8;
	and.b64  	%rd17215, %rd17214, 255;
	xor.b64  	%rd17216, %rd17215, %rd17213;
	mul.lo.s64 	%rd17217, %rd17216, 1099511628211;
	shr.u64 	%rd17218, %rd17210, 16;
	and.b64  	%rd17219, %rd17218, 255;
	xor.b64  	%rd17220, %rd17219, %rd17217;
	mul.lo.s64 	%rd17221, %rd17220, 1099511628211;
	shr.u64 	%rd17222, %rd17210, 24;
	and.b64  	%rd17223, %rd17222, 255;
	xor.b64  	%rd17224, %rd17223, %rd17221;
	mul.lo.s64 	%rd17225, %rd17224, 1099511628211;
	shr.u64 	%rd17226, %rd17210, 32;
	and.b64  	%rd17227, %rd17226, 255;
	xor.b64  	%rd17228, %rd17227, %rd17225;
	mul.lo.s64 	%rd17229, %rd17228, 1099511628211;
	shr.u64 	%rd17230, %rd17210, 40;
	and.b64  	%rd17231, %rd17230, 255;
	xor.b64  	%rd17232, %rd17231, %rd17229;
	mul.lo.s64 	%rd17233, %rd17232, 1099511628211;
	shr.u64 	%rd17234, %rd17210, 48;
	and.b64  	%rd17235, %rd17234, 255;
	xor.b64  	%rd17236, %rd17235, %rd17233;
	mul.lo.s64 	%rd17237, %rd17236, 1099511628211;
	shr.u64 	%rd17238, %rd17210, 56;
	xor.b64  	%rd17239, %rd17238, %rd17237;
	mul.lo.s64 	%rd38897, %rd17239, 1099511628211;
	add.s64 	%rd38895, %rd38895, 2;
	and.b64  	%rd38898, %rd3822, -2;
	setp.ne.s64 	%p682, %rd38895, %rd38898;
	@%p682 bra 	$L__BB24_2171;
$L__BB24_2172:
	setp.eq.s64 	%p683, %rd2169, 0;
	@%p683 bra 	$L__BB24_2174;
	shl.b64 	%rd17240, %rd38898, 3;
	add.s64 	%rd17241, %rd38933, %rd17240;
	ld.u64 	%rd17242, [%rd17241];
	and.b64  	%rd17243, %rd17242, 255;
	xor.b64  	%rd17244, %rd17243, %rd38897;
	mul.lo.s64 	%rd17245, %rd17244, 1099511628211;
	shr.u64 	%rd17246, %rd17242, 8;
	and.b64  	%rd17247, %rd17246, 255;
	xor.b64  	%rd17248, %rd17247, %rd17245;
	mul.lo.s64 	%rd17249, %rd17248, 1099511628211;
	shr.u64 	%rd17250, %rd17242, 16;
	and.b64  	%rd17251, %rd17250, 255;
	xor.b64  	%rd17252, %rd17251, %rd17249;
	mul.lo.s64 	%rd17253, %rd17252, 1099511628211;
	shr.u64 	%rd17254, %rd17242, 24;
	and.b64  	%rd17255, %rd17254, 255;
	xor.b64  	%rd17256, %rd17255, %rd17253;
	mul.lo.s64 	%rd17257, %rd17256, 1099511628211;
	shr.u64 	%rd17258, %rd17242, 32;
	and.b64  	%rd17259, %rd17258, 255;
	xor.b64  	%rd17260, %rd17259, %rd17257;
	mul.lo.s64 	%rd17261, %rd17260, 1099511628211;
	shr.u64 	%rd17262, %rd17242, 40;
	and.b64  	%rd17263, %rd17262, 255;
	xor.b64  	%rd17264, %rd17263, %rd17261;
	mul.lo.s64 	%rd17265, %rd17264, 1099511628211;
	shr.u64 	%rd17266, %rd17242, 48;
	and.b64  	%rd17267, %rd17266, 255;
	xor.b64  	%rd17268, %rd17267, %rd17265;
	mul.lo.s64 	%rd17269, %rd17268, 1099511628211;
	shr.u64 	%rd17270, %rd17242, 56;
	xor.b64  	%rd17271, %rd17270, %rd17269;
	mul.lo.s64 	%rd38897, %rd17271, 1099511628211;
$L__BB24_2174:
	setp.lt.u64 	%p684, %rd38891, %rd38897;
	mov.u64 	%rd38932, %rd38713;
	@%p684 bra 	$L__BB24_2175;
	bra.uni 	$L__BB24_2180;
$L__BB24_2175:
	mov.u64 	%rd38932, %rd38933;
	mov.u64 	%rd38933, %rd38713;
	bra.uni 	$L__BB24_2180;
$L__BB24_2176:
	setp.eq.s32 	%p685, %r118, 0;
	mov.u64 	%rd38932, %rd38713;
	@%p685 bra 	$L__BB24_2180;
	mov.b64 	%rd38901, 0;
$L__BB24_2178:
	shl.b64 	%rd17273, %rd38901, 3;
	add.s64 	%rd17274, %rd38713, %rd17273;
	ld.u64 	%rd17275, [%rd17274];
	add.s64 	%rd17276, %rd38933, %rd17273;
	ld.u64 	%rd17277, [%rd17276];
	setp.lt.u64 	%p686, %rd17275, %rd17277;
	@%p686 bra 	$L__BB24_2175;
	add.s64 	%rd38901, %rd38901, 1;
	setp.eq.s64 	%p687, %rd38901, %rd1785;
	mov.u64 	%rd38932, %rd38713;
	@%p687 bra 	$L__BB24_2180;
	bra.uni 	$L__BB24_2178;
$L__BB24_2180:
	setp.eq.s64 	%p688, %rd1786, 0;
	mov.b64 	%rd38906, -3750763034362895579;
	mov.b64 	%rd38907, 0;
	@%p688 bra 	$L__BB24_2183;
	mov.b64 	%rd38906, -3750763034362895579;
	mov.b64 	%rd38904, 0;
$L__BB24_2182:
	shl.b64 	%rd17283, %rd38904, 3;
	add.s64 	%rd17284, %rd38740, %rd17283;
	ld.u64 	%rd17285, [%rd17284];
	and.b64  	%rd17286, %rd17285, 255;
	xor.b64  	%rd17287, %rd17286, %rd38906;
	mul.lo.s64 	%rd17288, %rd17287, 1099511628211;
	shr.u64 	%rd17289, %rd17285, 8;
	and.b64  	%rd17290, %rd17289, 255;
	xor.b64  	%rd17291, %rd17290, %rd17288;
	mul.lo.s64 	%rd17292, %rd17291, 1099511628211;
	shr.u64 	%rd17293, %rd17285, 16;
	and.b64  	%rd17294, %rd17293, 255;
	xor.b64  	%rd17295, %rd17294, %rd17292;
	mul.lo.s64 	%rd17296, %rd17295, 1099511628211;
	shr.u64 	%rd17297, %rd17285, 24;
	and.b64  	%rd17298, %rd17297, 255;
	xor.b64  	%rd17299, %rd17298, %rd17296;
	mul.lo.s64 	%rd17300, %rd17299, 1099511628211;
	shr.u64 	%rd17301, %rd17285, 32;
	and.b64  	%rd17302, %rd17301, 255;
	xor.b64  	%rd17303, %rd17302, %rd17300;
	mul.lo.s64 	%rd17304, %rd17303, 1099511628211;
	shr.u64 	%rd17305, %rd17285, 40;
	and.b64  	%rd17306, %rd17305, 255;
	xor.b64  	%rd17307, %rd17306, %rd17304;
	mul.lo.s64 	%rd17308, %rd17307, 1099511628211;
	shr.u64 	%rd17309, %rd17285, 48;
	and.b64  	%rd17310, %rd17309, 255;
	xor.b64  	%rd17311, %rd17310, %rd17308;
	mul.lo.s64 	%rd17312, %rd17311, 1099511628211;
	shr.u64 	%rd17313, %rd17285, 56;
	xor.b64  	%rd17314, %rd17313, %rd17312;
	mul.lo.s64 	%rd17315, %rd17314, 1099511628211;
	ld.u64 	%rd17316, [%rd17284+8];
	and.b64  	%rd17317, %rd17316, 255;
	xor.b64  	%rd17318, %rd17317, %rd17315;
	mul.lo.s64 	%rd17319, %rd17318, 1099511628211;
	shr.u64 	%rd17320, %rd17316, 8;
	and.b64  	%rd17321, %rd17320, 255;
	xor.b64  	%rd17322, %rd17321, %rd17319;
	mul.lo.s64 	%rd17323, %rd17322, 1099511628211;
	shr.u64 	%rd17324, %rd17316, 16;
	and.b64  	%rd17325, %rd17324, 255;
	xor.b64  	%rd17326, %rd17325, %rd17323;
	mul.lo.s64 	%rd17327, %rd17326, 1099511628211;
	shr.u64 	%rd17328, %rd17316, 24;
	and.b64  	%rd17329, %rd17328, 255;
	xor.b64  	%rd17330, %rd17329, %rd17327;
	mul.lo.s64 	%rd17331, %rd17330, 1099511628211;
	shr.u64 	%rd17332, %rd17316, 32;
	and.b64  	%rd17333, %rd17332, 255;
	xor.b64  	%rd17334, %rd17333, %rd17331;
	mul.lo.s64 	%rd17335, %rd17334, 1099511628211;
	shr.u64 	%rd17336, %rd17316, 40;
	and.b64  	%rd17337, %rd17336, 255;
	xor.b64  	%rd17338, %rd17337, %rd17335;
	mul.lo.s64 	%rd17339, %rd17338, 1099511628211;
	shr.u64 	%rd17340, %rd17316, 48;
	and.b64  	%rd17341, %rd17340, 255;
	xor.b64  	%rd17342, %rd17341, %rd17339;
	mul.lo.s64 	%rd17343, %rd17342, 1099511628211;
	shr.u64 	%rd17344, %rd17316, 56;
	xor.b64  	%rd17345, %rd17344, %rd17343;
	mul.lo.s64 	%rd38906, %rd17345, 1099511628211;
	add.s64 	%rd38904, %rd38904, 2;
	and.b64  	%rd38907, %rd3822, -2;
	setp.ne.s64 	%p689, %rd38904, %rd38907;
	@%p689 bra 	$L__BB24_2182;
$L__BB24_2183:
	setp.eq.s64 	%p690, %rd2169, 0;
	@%p690 bra 	$L__BB24_2185;
	shl.b64 	%rd17346, %rd38907, 3;
	add.s64 	%rd17347, %rd38740, %rd17346;
	ld.u64 	%rd17348, [%rd17347];
	and.b64  	%rd17349, %rd17348, 255;
	xor.b64  	%rd17350, %rd17349, %rd38906;
	mul.lo.s64 	%rd17351, %rd17350, 1099511628211;
	shr.u64 	%rd17352, %rd17348, 8;
	and.b64  	%rd17353, %rd17352, 255;
	xor.b64  	%rd17354, %rd17353, %rd17351;
	mul.lo.s64 	%rd17355, %rd17354, 1099511628211;
	shr.u64 	%rd17356, %rd17348, 16;
	and.b64  	%rd17357, %rd17356, 255;
	xor.b64  	%rd17358, %rd17357, %rd17355;
	mul.lo.s64 	%rd17359, %rd17358, 1099511628211;
	shr.u64 	%rd17360, %rd17348, 24;
	and.b64  	%rd17361, %rd17360, 255;
	xor.b64  	%rd17362, %rd17361, %rd17359;
	mul.lo.s64 	%rd17363, %rd17362, 1099511628211;
	shr.u64 	%rd17364, %rd17348, 32;
	and.b64  	%rd17365, %rd17364, 255;
	xor.b64  	%rd17366, %rd17365, %rd17363;
	mul.lo.s64 	%rd17367, %rd17366, 1099511628211;
	shr.u64 	%rd17368, %rd17348, 40;
	and.b64  	%rd17369, %rd17368, 255;
	xor.b64  	%rd17370, %rd17369, %rd17367;
	mul.lo.s64 	%rd17371, %rd17370, 1099511628211;
	shr.u64 	%rd17372, %rd17348, 48;
	and.b64  	%rd17373, %rd17372, 255;
	xor.b64  	%rd17374, %rd17373, %rd17371;
	mul.lo.s64 	%rd17375, %rd17374, 1099511628211;
	shr.u64 	%rd17376, %rd17348, 56;
	xor.b64  	%rd17377, %rd17376, %rd17375;
	mul.lo.s64 	%rd38906, %rd17377, 1099511628211;
$L__BB24_2185:
	setp.eq.s64 	%p691, %rd1786, 0;
	mov.b64 	%rd38912, -3750763034362895579;
	mov.b64 	%rd38913, 0;
	@%p691 bra 	$L__BB24_2188;
	mov.b64 	%rd38912, -3750763034362895579;
	mov.b64 	%rd38910, 0;
$L__BB24_2187:
	shl.b64 	%rd17383, %rd38910, 3;
	add.s64 	%rd17384, %rd38931, %rd17383;
	ld.u64 	%rd17385, [%rd17384];
	and.b64  	%rd17386, %rd17385, 255;
	xor.b64  	%rd17387, %rd17386, %rd38912;
	mul.lo.s64 	%rd17388, %rd17387, 1099511628211;
	shr.u64 	%rd17389, %rd17385, 8;
	and.b64  	%rd17390, %rd17389, 255;
	xor.b64  	%rd17391, %rd17390, %rd17388;
	mul.lo.s64 	%rd17392, %rd17391, 1099511628211;
	shr.u64 	%rd17393, %rd17385, 16;
	and.b64  	%rd17394, %rd17393, 255;
	xor.b64  	%rd17395, %rd17394, %rd17392;
	mul.lo.s64 	%rd17396, %rd17395, 1099511628211;
	shr.u64 	%rd17397, %rd17385, 24;
	and.b64  	%rd17398, %rd17397, 255;
	xor.b64  	%rd17399, %rd17398, %rd17396;
	mul.lo.s64 	%rd17400, %rd17399, 1099511628211;
	shr.u64 	%rd17401, %rd17385, 32;
	and.b64  	%rd17402, %rd17401, 255;
	xor.b64  	%rd17403, %rd17402, %rd17400;
	mul.lo.s64 	%rd17404, %rd17403, 1099511628211;
	shr.u64 	%rd17405, %rd17385, 40;
	and.b64  	%rd17406, %rd17405, 255;
	xor.b64  	%rd17407, %rd17406, %rd17404;
	mul.lo.s64 	%rd17408, %rd17407, 1099511628211;
	shr.u64 	%rd17409, %rd17385, 48;
	and.b64  	%rd17410, %rd17409, 255;
	xor.b64  	%rd17411, %rd17410, %rd17408;
	mul.lo.s64 	%rd17412, %rd17411, 1099511628211;
	shr.u64 	%rd17413, %rd17385, 56;
	xor.b64  	%rd17414, %rd17413, %rd17412;
	mul.lo.s64 	%rd17415, %rd17414, 1099511628211;
	ld.u64 	%rd17416, [%rd17384+8];
	and.b64  	%rd17417, %rd17416, 255;
	xor.b64  	%rd17418, %rd17417, %rd17415;
	mul.lo.s64 	%rd17419, %rd17418, 1099511628211;
	shr.u64 	%rd17420, %rd17416, 8;
	and.b64  	%rd17421, %rd17420, 255;
	xor.b64  	%rd17422, %rd17421, %rd17419;
	mul.lo.s64 	%rd17423, %rd17422, 1099511628211;
	shr.u64 	%rd17424, %rd17416, 16;
	and.b64  	%rd17425, %rd17424, 255;
	xor.b64  	%rd17426, %rd17425, %rd17423;
	mul.lo.s64 	%rd17427, %rd17426, 1099511628211;
	shr.u64 	%rd17428, %rd17416, 24;
	and.b64  	%rd17429, %rd17428, 255;
	xor.b64  	%rd17430, %rd17429, %rd17427;
	mul.lo.s64 	%rd17431, %rd17430, 1099511628211;
	shr.u64 	%rd17432, %rd17416, 32;
	and.b64  	%rd17433, %rd17432, 255;
	xor.b64  	%rd17434, %rd17433, %rd17431;
	mul.lo.s64 	%rd17435, %rd17434, 1099511628211;
	shr.u64 	%rd17436, %rd17416, 40;
	and.b64  	%rd17437, %rd17436, 255;
	xor.b64  	%rd17438, %rd17437, %rd17435;
	mul.lo.s64 	%rd17439, %rd17438, 1099511628211;
	shr.u64 	%rd17440, %rd17416, 48;
	and.b64  	%rd17441, %rd17440, 255;
	xor.b64  	%rd17442, %rd17441, %rd17439;
	mul.lo.s64 	%rd17443, %rd17442, 1099511628211;
	shr.u64 	%rd17444, %rd17416, 56;
	xor.b64  	%rd17445, %rd17444, %rd17443;
	mul.lo.s64 	%rd38912, %rd17445, 1099511628211;
	add.s64 	%rd38910, %rd38910, 2;
	and.b64  	%rd38913, %rd3822, -2;
	setp.ne.s64 	%p692, %rd38910, %rd38913;
	@%p692 bra 	$L__BB24_2187;
$L__BB24_2188:
	setp.eq.s64 	%p693, %rd2169, 0;
	@%p693 bra 	$L__BB24_2190;
	shl.b64 	%rd17446, %rd38913, 3;
	add.s64 	%rd17447, %rd38931, %rd17446;
	ld.u64 	%rd17448, [%rd17447];
	and.b64  	%rd17449, %rd17448, 255;
	xor.b64  	%rd17450, %rd17449, %rd38912;
	mul.lo.s64 	%rd17451, %rd17450, 1099511628211;
	shr.u64 	%rd17452, %rd17448, 8;
	and.b64  	%rd17453, %rd17452, 255;
	xor.b64  	%rd17454, %rd17453, %rd17451;
	mul.lo.s64 	%rd17455, %rd17454, 1099511628211;
	shr.u64 	%rd17456, %rd17448, 16;
	and.b64  	%rd17457, %rd17456, 255;
	xor.b64  	%rd17458, %rd17457, %rd17455;
	mul.lo.s64 	%rd17459, %rd17458, 1099511628211;
	shr.u64 	%rd17460, %rd17448, 24;
	and.b64  	%rd17461, %rd17460, 255;
	xor.b64  	%rd17462, %rd17461, %rd17459;
	mul.lo.s64 	%rd17463, %rd17462, 1099511628211;
	shr.u64 	%rd17464, %rd17448, 32;
	and.b64  	%rd17465, %rd17464, 255;
	xor.b64  	%rd17466, %rd17465, %rd17463;
	mul.lo.s64 	%rd17467, %rd17466, 1099511628211;
	shr.u64 	%rd17468, %rd17448, 40;
	and.b64  	%rd17469, %rd17468, 255;
	xor.b64  	%rd17470, %rd17469, %rd17467;
	mul.lo.s64 	%rd17471, %rd17470, 1099511628211;
	shr.u64 	%rd17472, %rd17448, 48;
	and.b64  	%rd17473, %rd17472, 255;
	xor.b64  	%rd17474, %rd17473, %rd17471;
	mul.lo.s64 	%rd17475, %rd17474, 1099511628211;
	shr.u64 	%rd17476, %rd17448, 56;
	xor.b64  	%rd17477, %rd17476, %rd17475;
	mul.lo.s64 	%rd38912, %rd17477, 1099511628211;
$L__BB24_2190:
	setp.eq.s64 	%p694, %rd38906, %rd38912;
	@%p694 bra 	$L__BB24_2203;
	setp.eq.s64 	%p695, %rd1786, 0;
	mov.b64 	%rd38918, -3750763034362895579;
	mov.b64 	%rd38919, 0;
	@%p695 bra 	$L__BB24_2194;
	mov.b64 	%rd38918, -3750763034362895579;
	mov.b64 	%rd38916, 0;
	and.b64  	%rd38919, %rd3822, -2;
$L__BB24_2193:
	shl.b64 	%rd17483, %rd38916, 3;
	add.s64 	%rd17484, %rd38740, %rd17483;
	ld.u64 	%rd17485, [%rd17484];
	and.b64  	%rd17486, %rd17485, 255;
	xor.b64  	%rd17487, %rd17486, %rd38918;
	mul.lo.s64 	%rd17488, %rd17487, 1099511628211;
	shr.u64 	%rd17489, %rd17485, 8;
	and.b64  	%rd17490, %rd17489, 255;
	xor.b64  	%rd17491, %rd17490, %rd17488;
	mul.lo.s64 	%rd17492, %rd17491, 1099511628211;
	shr.u64 	%rd17493, %rd17485, 16;
	and.b64  	%rd17494, %rd17493, 255;
	xor.b64  	%rd17495, %rd17494, %rd17492;
	mul.lo.s64 	%rd17496, %rd17495, 1099511628211;
	shr.u64 	%rd17497, %rd17485, 24;
	and.b64  	%rd17498, %rd17497, 255;
	xor.b64  	%rd17499, %rd17498, %rd17496;
	mul.lo.s64 	%rd17500, %rd17499, 1099511628211;
	shr.u64 	%rd17501, %rd17485, 32;
	and.b64  	%rd17502, %rd17501, 255;
	xor.b64  	%rd17503, %rd17502, %rd17500;
	mul.lo.s64 	%rd17504, %rd17503, 1099511628211;
	shr.u64 	%rd17505, %rd17485, 40;
	and.b64  	%rd17506, %rd17505, 255;
	xor.b64  	%rd17507, %rd17506, %rd17504;
	mul.lo.s64 	%rd17508, %rd17507, 1099511628211;
	shr.u64 	%rd17509, %rd17485, 48;
	and.b64  	%rd17510, %rd17509, 255;
	xor.b64  	%rd17511, %rd17510, %rd17508;
	mul.lo.s64 	%rd17512, %rd17511, 1099511628211;
	shr.u64 	%rd17513, %rd17485, 56;
	xor.b64  	%rd17514, %rd17513, %rd17512;
	mul.lo.s64 	%rd17515, %rd17514, 1099511628211;
	ld.u64 	%rd17516, [%rd17484+8];
	and.b64  	%rd17517, %rd17516, 255;
	xor.b64  	%rd17518, %rd17517, %rd17515;
	mul.lo.s64 	%rd17519, %rd17518, 1099511628211;
	shr.u64 	%rd17520, %rd17516, 8;
	and.b64  	%rd17521, %rd17520, 255;
	xor.b64  	%rd17522, %rd17521, %rd17519;
	mul.lo.s64 	%rd17523, %rd17522, 1099511628211;
	shr.u64 	%rd17524, %rd17516, 16;
	and.b64  	%rd17525, %rd17524, 255;
	xor.b64  	%rd17526, %rd17525, %rd17523;
	mul.lo.s64 	%rd17527, %rd17526, 1099511628211;
	shr.u64 	%rd17528, %rd17516, 24;
	and.b64  	%rd17529, %rd17528, 255;
	xor.b64  	%rd17530, %rd17529, %rd17527;
	mul.lo.s64 	%rd17531, %rd17530, 1099511628211;
	shr.u64 	%rd17532, %rd17516, 32;
	and.b64  	%rd17533, %rd17532, 255;
	xor.b64  	%rd17534, %rd17533, %rd17531;
	mul.lo.s64 	%rd17535, %rd17534, 1099511628211;
	shr.u64 	%rd17536, %rd17516, 40;
	and.b64  	%rd17537, %rd17536, 255;
	xor.b64  	%rd17538, %rd17537, %rd17535;
	mul.lo.s64 	%rd17539, %rd17538, 1099511628211;
	shr.u64 	%rd17540, %rd17516, 48;
	and.b64  	%rd17541, %rd17540, 255;
	xor.b64  	%rd17542, %rd17541, %rd17539;
	mul.lo.s64 	%rd17543, %rd17542, 1099511628211;
	shr.u64 	%rd17544, %rd17516, 56;
	xor.b64  	%rd17545, %rd17544, %rd17543;
	mul.lo.s64 	%rd38918, %rd17545, 1099511628211;
	add.s64 	%rd38916, %rd38916, 2;
	setp.ne.s64 	%p696, %rd38916, %rd38919;
	@%p696 bra 	$L__BB24_2193;
$L__BB24_2194:
	setp.eq.s64 	%p697, %rd2169, 0;
	@%p697 bra 	$L__BB24_2196;
	shl.b64 	%rd17546, %rd38919, 3;
	add.s64 	%rd17547, %rd38740, %rd17546;
	ld.u64 	%rd17548, [%rd17547];
	and.b64  	%rd17549, %rd17548, 255;
	xor.b64  	%rd17550, %rd17549, %rd38918;
	mul.lo.s64 	%rd17551, %rd17550, 1099511628211;
	shr.u64 	%rd17552, %rd17548, 8;
	and.b64  	%rd17553, %rd17552, 255;
	xor.b64  	%rd17554, %rd17553, %rd17551;
	mul.lo.s64 	%rd17555, %rd17554, 1099511628211;
	shr.u64 	%rd17556, %rd17548, 16;
	and.b64  	%rd17557, %rd17556, 255;
	xor.b64  	%rd17558, %rd17557, %rd17555;
	mul.lo.s64 	%rd17559, %rd17558, 1099511628211;
	shr.u64 	%rd17560, %rd17548, 24;
	and.b64  	%rd17561, %rd17560, 255;
	xor.b64  	%rd17562, %rd17561, %rd17559;
	mul.lo.s64 	%rd17563, %rd17562, 1099511628211;
	shr.u64 	%rd17564, %rd17548, 32;
	and.b64  	%rd17565, %rd17564, 255;
	xor.b64  	%rd17566, %rd17565, %rd17563;
	mul.lo.s64 	%rd17567, %rd17566, 1099511628211;
	shr.u64 	%rd17568, %rd17548, 40;
	and.b64  	%rd17569, %rd17568, 255;
	xor.b64  	%rd17570, %rd17569, %rd17567;
	mul.lo.s64 	%rd17571, %rd17570, 1099511628211;
	shr.u64 	%rd17572, %rd17548, 48;
	and.b64  	%rd17573, %rd17572, 255;
	xor.b64  	%rd17574, %rd17573, %rd17571;
	mul.lo.s64 	%rd17575, %rd17574, 1099511628211;
	shr.u64 	%rd17576, %rd17548, 56;
	xor.b64  	%rd17577, %rd17576, %rd17575;
	mul.lo.s64 	%rd38918, %rd17577, 1099511628211;
$L__BB24_2196:
	setp.eq.s64 	%p698, %rd1786, 0;
	mov.b64 	%rd38924, -3750763034362895579;
	mov.b64 	%rd38925, 0;
	@%p698 bra 	$L__BB24_2199;
	mov.b64 	%rd38924, -3750763034362895579;
	mov.b64 	%rd38922, 0;
$L__BB24_2198:
	shl.b64 	%rd17583, %rd38922, 3;
	add.s64 	%rd17584, %rd38931, %rd17583;
	ld.u64 	%rd17585, [%rd17584];
	and.b64  	%rd17586, %rd17585, 255;
	xor.b64  	%rd17587, %rd17586, %rd38924;
	mul.lo.s64 	%rd17588, %rd17587, 1099511628211;
	shr.u64 	%rd17589, %rd17585, 8;
	and.b64  	%rd17590, %rd17589, 255;
	xor.b64  	%rd17591, %rd17590, %rd17588;
	mul.lo.s64 	%rd17592, %rd17591, 1099511628211;
	shr.u64 	%rd17593, %rd17585, 16;
	and.b64  	%rd17594, %rd17593, 255;
	xor.b64  	%rd17595, %rd17594, %rd17592;
	mul.lo.s64 	%rd17596, %rd17595, 1099511628211;
	shr.u64 	%rd17597, %rd17585, 24;
	and.b64  	%rd17598, %rd17597, 255;
	xor.b64  	%rd17599, %rd17598, %rd17596;
	mul.lo.s64 	%rd17600, %rd17599, 1099511628211;
	shr.u64 	%rd17601, %rd17585, 32;
	and.b64  	%rd17602, %rd17601, 255;
	xor.b64  	%rd17603, %rd17602, %rd17600;
	mul.lo.s64 	%rd17604, %rd17603, 1099511628211;
	shr.u64 	%rd17605, %rd17585, 40;
	and.b64  	%rd17606, %rd17605, 255;
	xor.b64  	%rd17607, %rd17606, %rd17604;
	mul.lo.s64 	%rd17608, %rd17607, 1099511628211;
	shr.u64 	%rd17609, %rd17585, 48;
	and.b64  	%rd17610, %rd17609, 255;
	xor.b64  	%rd17611, %rd17610, %rd17608;
	mul.lo.s64 	%rd17612, %rd17611, 1099511628211;
	shr.u64 	%rd17613, %rd17585, 56;
	xor.b64  	%rd17614, %rd17613, %rd17612;
	mul.lo.s64 	%rd17615, %rd17614, 1099511628211;
	ld.u64 	%rd17616, [%rd17584+8];
	and.b64  	%rd17617, %rd17616, 255;
	xor.b64  	%rd17618, %rd17617, %rd17615;
	mul.lo.s64 	%rd17619, %rd17618, 1099511628211;
	shr.u64 	%rd17620, %rd17616, 8;
	and.b64  	%rd17621, %rd17620, 255;
	xor.b64  	%rd17622, %rd17621, %rd17619;
	mul.lo.s64 	%rd17623, %rd17622, 1099511628211;
	shr.u64 	%rd17624, %rd17616, 16;
	and.b64  	%rd17625, %rd17624, 255;
	xor.b64  	%rd17626, %rd17625, %rd17623;
	mul.lo.s64 	%rd17627, %rd17626, 1099511628211;
	shr.u64 	%rd17628, %rd17616, 24;
	and.b64  	%rd17629, %rd17628, 255;
	xor.b64  	%rd17630, %rd17629, %rd17627;
	mul.lo.s64 	%rd17631, %rd17630, 1099511628211;
	shr.u64 	%rd17632, %rd17616, 32;
	and.b64  	%rd17633, %rd17632, 255;
	xor.b64  	%rd17634, %rd17633, %rd17631;
	mul.lo.s64 	%rd17635, %rd17634, 1099511628211;
	shr.u64 	%rd17636, %rd17616, 40;
	and.b64  	%rd17637, %rd17636, 255;
	xor.b64  	%rd17638, %rd17637, %rd17635;
	mul.lo.s64 	%rd17639, %rd17638, 1099511628211;
	shr.u64 	%rd17640, %rd17616, 48;
	and.b64  	%rd17641, %rd17640, 255;
	xor.b64  	%rd17642, %rd17641, %rd17639;
	mul.lo.s64 	%rd17643, %rd17642, 1099511628211;
	shr.u64 	%rd17644, %rd17616, 56;
	xor.b64  	%rd17645, %rd17644, %rd17643;
	mul.lo.s64 	%rd38924, %rd17645, 1099511628211;
	add.s64 	%rd38922, %rd38922, 2;
	and.b64  	%rd38925, %rd3822, -2;
	setp.ne.s64 	%p699, %rd38922, %rd38925;
	@%p699 bra 	$L__BB24_2198;
$L__BB24_2199:
	setp.eq.s64 	%p700, %rd2169, 0;
	@%p700 bra 	$L__BB24_2201;
	shl.b64 	%rd17646, %rd38925, 3;
	add.s64 	%rd17647, %rd38931, %rd17646;
	ld.u64 	%rd17648, [%rd17647];
	and.b64  	%rd17649, %rd17648, 255;
	xor.b64  	%rd17650, %rd17649, %rd38924;
	mul.lo.s64 	%rd17651, %rd17650, 1099511628211;
	shr.u64 	%rd17652, %rd17648, 8;
	and.b64  	%rd17653, %rd17652, 255;
	xor.b64  	%rd17654, %rd17653, %rd17651;
	mul.lo.s64 	%rd17655, %rd17654, 1099511628211;
	shr.u64 	%rd17656, %rd17648, 16;
	and.b64  	%rd17657, %rd17656, 255;
	xor.b64  	%rd17658, %rd17657, %rd17655;
	mul.lo.s64 	%rd17659, %rd17658, 1099511628211;
	shr.u64 	%rd17660, %rd17648, 24;
	and.b64  	%rd17661, %rd17660, 255;
	xor.b64  	%rd17662, %rd17661, %rd17659;
	mul.lo.s64 	%rd17663, %rd17662, 1099511628211;
	shr.u64 	%rd17664, %rd17648, 32;
	and.b64  	%rd17665, %rd17664, 255;
	xor.b64  	%rd17666, %rd17665, %rd17663;
	mul.lo.s64 	%rd17667, %rd17666, 1099511628211;
	shr.u64 	%rd17668, %rd17648, 40;
	and.b64  	%rd17669, %rd17668, 255;
	xor.b64  	%rd17670, %rd17669, %rd17667;
	mul.lo.s64 	%rd17671, %rd17670, 1099511628211;
	shr.u64 	%rd17672, %rd17648, 48;
	and.b64  	%rd17673, %rd17672, 255;
	xor.b64  	%rd17674, %rd17673, %rd17671;
	mul.lo.s64 	%rd17675, %rd17674, 1099511628211;
	shr.u64 	%rd17676, %rd17648, 56;
	xor.b64  	%rd17677, %rd17676, %rd17675;
	mul.lo.s64 	%rd38924, %rd17677, 1099511628211;
$L__BB24_2201:
	setp.lt.u64 	%p701, %rd38918, %rd38924;
	mov.u64 	%rd38930, %rd38740;
	@%p701 bra 	$L__BB24_2202;
	bra.uni 	$L__BB24_2207;
$L__BB24_2202:
	mov.u64 	%rd38930, %rd38931;
	mov.u64 	%rd38931, %rd38740;
	bra.uni 	$L__BB24_2207;
$L__BB24_2203:
	setp.eq.s32 	%p702, %r118, 0;
	mov.u64 	%rd38930, %rd38740;
	@%p702 bra 	$L__BB24_2207;
	mov.b64 	%rd38928, 0;
$L__BB24_2205:
	shl.b64 	%rd17679, %rd38928, 3;
	add.s64 	%rd17680, %rd38740, %rd17679;
	ld.u64 	%rd17681, [%rd17680];
	add.s64 	%rd17682, %rd38931, %rd17679;
	ld.u64 	%rd17683, [%rd17682];
	setp.lt.u64 	%p703, %rd17681, %rd17683;
	@%p703 bra 	$L__BB24_2202;
	add.s64 	%rd38928, %rd38928, 1;
	setp.eq.s64 	%p704, %rd38928, %rd1785;
	mov.u64 	%rd38930, %rd38740;
	@%p704 bra 	$L__BB24_2207;
	bra.uni 	$L__BB24_2205;
$L__BB24_2207:
	and.b64  	%rd3408, %rd3822, 1;
	and.b64  	%rd3409, %rd3822, -2;
	mov.b32 	%r472, 2;
	shl.b32 	%r230, %r54, 6;
	add.s32 	%r232, %r147, %r230;
$L__BB24_2208:
	mov.u32 	%r73, %r472;
	bar.sync 	0;
	add.s32 	%r228, %r73, -1;
	st.shared.v2.u64 	[%r232], {%rd38201, %rd38935};
	st.shared.v2.u64 	[%r232+16], {%rd38934, %rd38933};
	st.shared.v2.u64 	[%r232+32], {%rd38932, %rd38931};
	st.shared.v2.u64 	[%r232+48], {%rd38930, %rd38929};
	bar.sync 	0;
	neg.s32 	%r233, %r73;
	and.b32  	%r234, %r54, %r233;
	shl.b32 	%r235, %r234, 3;
	shl.b32 	%r236, %r73, 2;
	and.b32  	%r237, %r228, %r54;
	shl.b32 	%r238, %r237, 3;
	min.s32 	%r75, %r238, %r53;
	min.s32 	%r76, %r235, %r53;
	add.s32 	%r239, %r76, %r236;
	min.s32 	%r77, %r239, %r53;
	add.s32 	%r240, %r77, %r236;
	min.s32 	%r78, %r240, %r53;
	sub.s32 	%r241, %r77, %r76;
	sub.s32 	%r242, %r78, %r77;
	setp.lt.s32 	%p762, %r75, %r242;
	sub.s32 	%r243, %r75, %r242;
	selp.b32 	%r475, 0, %r243, %p762;
	min.s32 	%r473, %r241, %r75;
	setp.ge.s32 	%p763, %r475, %r473;
	@%p763 bra 	$L__BB24_2240;
	add.s32 	%r81, %r77, %r75;
$L__BB24_2210:
	setp.eq.s64 	%p764, %rd3822, 0;
	sub.s32 	%r244, %r473, %r475;
	shr.u32 	%r245, %r244, 31;
	add.s32 	%r246, %r244, %r245;
	shr.s32 	%r247, %r246, 1;
	add.s32 	%r84, %r247, %r475;
	add.s32 	%r248, %r84, %r76;
	shl.b32 	%r249, %r248, 3;
	mov.u32 	%r250, _ZZN3cub18CUB_300001_SM_10006detail10merge_sort30DeviceMergeSortBlockSortKernelINS2_10policy_hubIPPyE9Policy600ES6_PNS0_8NullTypeES6_SA_m10tuple_lessS5_S9_EEvbT0_T1_T2_T3_T4_PT6_PT7_T5_NS1_7vsmem_tEE19static_temp_storage;
	add.s32 	%r251, %r250, %r249;
	ld.shared.u64 	%rd3418, [%r251];
	not.b32 	%r252, %r84;
	add.s32 	%r253, %r81, %r252;
	shl.b32 	%r254, %r253, 3;
	add.s32 	%r255, %r250, %r254;
	ld.shared.u64 	%rd3419, [%r255];
	mov.b64 	%rd38948, -3750763034362895579;
	@%p764 bra 	$L__BB24_2216;
	setp.eq.s64 	%p765, %rd1786, 0;
	mov.b64 	%rd38948, -3750763034362895579;
	mov.b64 	%rd38946, 0;
	@%p765 bra 	$L__BB24_2214;
	mov.b64 	%rd38948, -3750763034362895579;
	mov.b64 	%rd38949, 0;
$L__BB24_2213:
	shl.b64 	%rd17858, %rd38949, 3;
	add.s64 	%rd17859, %rd3419, %rd17858;
	ld.u64 	%rd17860, [%rd17859];
	and.b64  	%rd17861, %rd17860, 255;
	xor.b64  	%rd17862, %rd17861, %rd38948;
	mul.lo.s64 	%rd17863, %rd17862, 1099511628211;
	shr.u64 	%rd17864, %rd17860, 8;
	and.b64  	%rd17865, %rd17864, 255;
	xor.b64  	%rd17866, %rd17865, %rd17863;
	mul.lo.s64 	%rd17867, %rd17866, 1099511628211;
	shr.u64 	%rd17868, %rd17860, 16;
	and.b64  	%rd17869, %rd17868, 255;
	xor.b64  	%rd17870, %rd17869, %rd17867;
	mul.lo.s64 	%rd17871, %rd17870, 1099511628211;
	shr.u64 	%rd17872, %rd17860, 24;
	and.b64  	%rd17873, %rd17872, 255;
	xor.b64  	%rd17874, %rd17873, %rd17871;
	mul.lo.s64 	%rd17875, %rd17874, 1099511628211;
	shr.u64 	%rd17876, %rd17860, 32;
	and.b64  	%rd17877, %rd17876, 255;
	xor.b64  	%rd17878, %rd17877, %rd17875;
	mul.lo.s64 	%rd17879, %rd17878, 1099511628211;
	shr.u64 	%rd17880, %rd17860, 40;
	and.b64  	%rd17881, %rd17880, 255;
	xor.b64  	%rd17882, %rd17881, %rd17879;
	mul.lo.s64 	%rd17883, %rd17882, 1099511628211;
	shr.u64 	%rd17884, %rd17860, 48;
	and.b64  	%rd17885, %rd17884, 255;
	xor.b64  	%rd17886, %rd17885, %rd17883;
	mul.lo.s64 	%rd17887, %rd17886, 1099511628211;
	shr.u64 	%rd17888, %rd17860, 56;
	xor.b64  	%rd17889, %rd17888, %rd17887;
	mul.lo.s64 	%rd17890, %rd17889, 1099511628211;
	ld.u64 	%rd17891, [%rd17859+8];
	and.b64  	%rd17892, %rd17891, 255;
	xor.b64  	%rd17893, %rd17892, %rd17890;
	mul.lo.s64 	%rd17894, %rd17893, 1099511628211;
	shr.u64 	%rd17895, %rd17891, 8;
	and.b64  	%rd17896, %rd17895, 255;
	xor.b64  	%rd17897, %rd17896, %rd17894;
	mul.lo.s64 	%rd17898, %rd17897, 1099511628211;
	shr.u64 	%rd17899, %rd17891, 16;
	and.b64  	%rd17900, %rd17899, 255;
	xor.b64  	%rd17901, %rd17900, %rd17898;
	mul.lo.s64 	%rd17902, %rd17901, 1099511628211;
	shr.u64 	%rd17903, %rd17891, 24;
	and.b64  	%rd17904, %rd17903, 255;
	xor.b64  	%rd17905, %rd17904, %rd17902;
	mul.lo.s64 	%rd17906, %rd17905, 1099511628211;
	shr.u64 	%rd17907, %rd17891, 32;
	and.b64  	%rd17908, %rd17907, 255;
	xor.b64  	%rd17909, %rd17908, %rd17906;
	mul.lo.s64 	%rd17910, %rd17909, 1099511628211;
	shr.u64 	%rd17911, %rd17891, 40;
	and.b64  	%rd17912, %rd17911, 255;
	xor.b64  	%rd17913, %rd17912, %rd17910;
	mul.lo.s64 	%rd17914, %rd17913, 1099511628211;
	shr.u64 	%rd17915, %rd17891, 48;
	and.b64  	%rd17916, %rd17915, 255;
	xor.b64  	%rd17917, %rd17916, %rd17914;
	mul.lo.s64 	%rd17918, %rd17917, 1099511628211;
	shr.u64 	%rd17919, %rd17891, 56;
	xor.b64  	%rd17920, %rd17919, %rd17918;
	mul.lo.s64 	%rd38948, %rd17920, 1099511628211;
	add.s64 	%rd38949, %rd38949, 2;
	setp.eq.s64 	%p766, %rd38949, %rd3409;
	mov.u64 	%rd38946, %rd3409;
	@%p766 bra 	$L__BB24_2214;
	bra.uni 	$L__BB24_2213;
$L__BB24_2214:
	setp.eq.s64 	%p767, %rd3408, 0;
	@%p767 bra 	$L__BB24_2216;
	shl.b64 	%rd17921, %rd38946, 3;
	add.s64 	%rd17922, %rd3419, %rd17921;
	ld.u64 	%rd17923, [%rd17922];
	and.b64  	%rd17924, %rd17923, 255;
	xor.b64  	%rd17925, %rd17924, %rd38948;
	mul.lo.s64 	%rd17926, %rd17925, 1099511628211;
	shr.u64 	%rd17927, %rd17923, 8;
	and.b64  	%rd17928, %rd17927, 255;
	xor.b64  	%rd17929, %rd17928, %rd17926;
	mul.lo.s64 	%rd17930, %rd17929, 1099511628211;
	shr.u64 	%rd17931, %rd17923, 16;
	and.b64  	%rd17932, %rd17931, 255;
	xor.b64  	%rd17933, %rd17932, %rd17930;
	mul.lo.s64 	%rd17934, %rd17933, 1099511628211;
	shr.u64 	%rd17935, %rd17923, 24;
	and.b64  	%rd17936, %rd17935, 255;
	xor.b64  	%rd17937, %rd17936, %rd17934;
	mul.lo.s64 	%rd17938, %rd17937, 1099511628211;
	shr.u64 	%rd17939, %rd17923, 32;
	and.b64  	%rd17940, %rd17939, 255;
	xor.b64  	%rd17941, %rd17940, %rd17938;
	mul.lo.s64 	%rd17942, %rd17941, 1099511628211;
	shr.u64 	%rd17943, %rd17923, 40;
	and.b64  	%rd17944, %rd17943, 255;
	xor.b64  	%rd17945, %rd17944, %rd17942;
	mul.lo.s64 	%rd17946, %rd17945, 1099511628211;
	shr.u64 	%rd17947, %rd17923, 48;
	and.b64  	%rd17948, %rd17947, 255;
	xor.b64  	%rd17949, %rd17948, %rd17946;
	mul.lo.s64 	%rd17950, %rd17949, 1099511628211;
	shr.u64 	%rd17951, %rd17923, 56;
	xor.b64  	%rd17952, %rd17951, %rd17950;
	mul.lo.s64 	%rd38948, %rd17952, 1099511628211;
$L__BB24_2216:
	setp.eq.s64 	%p768, %rd3822, 0;
	mov.b64 	%rd38953, -3750763034362895579;
	@%p768 bra 	$L__BB24_2222;
	setp.eq.s64 	%p769, %rd1786, 0;
	mov.b64 	%rd38953, -3750763034362895579;
	mov.b64 	%rd38954, 0;
	@%p769 bra 	$L__BB24_2220;
	mov.b64 	%rd38953, -3750763034362895579;
	mov.b64 	%rd38951, 0;
$L__BB24_2219:
	shl.b64 	%rd17959, %rd38951, 3;
	add.s64 	%rd17960, %rd3418, %rd17959;
	ld.u64 	%rd17961, [%rd17960];
	and.b64  	%rd17962, %rd17961, 255;
	xor.b64  	%rd17963, %rd17962, %rd38953;
	mul.lo.s64 	%rd17964, %rd17963, 1099511628211;
	shr.u64 	%rd17965, %rd17961, 8;
	and.b64  	%rd17966, %rd17965, 255;
	xor.b64  	%rd17967, %rd17966, %rd17964;
	mul.lo.s64 	%rd17968, %rd17967, 1099511628211;
	shr.u64 	%rd17969, %rd17961, 16;
	and.b64  	%rd17970, %rd17969, 255;
	xor.b64  	%rd17971, %rd17970, %rd17968;
	mul.lo.s64 	%rd17972, %rd17971, 1099511628211;
	shr.u64 	%rd17973, %rd17961, 24;
	and.b64  	%rd17974, %rd17973, 255;
	xor.b64  	%rd17975, %rd17974, %rd17972;
	mul.lo.s64 	%rd17976, %rd17975, 1099511628211;
	shr.u64 	%rd17977, %rd17961, 32;
	and.b64  	%rd17978, %rd17977, 255;
	xor.b64  	%rd17979, %rd17978, %rd17976;
	mul.lo.s64 	%rd17980, %rd17979, 1099511628211;
	shr.u64 	%rd17981, %rd17961, 40;
	and.b64  	%rd17982, %rd17981, 255;
	xor.b64  	%rd17983, %rd17982, %rd17980;
	mul.lo.s64 	%rd17984, %rd17983, 1099511628211;
	shr.u64 	%rd17985, %rd17961, 48;
	and.b64  	%rd17986, %rd17985, 255;
	xor.b64  	%rd17987, %rd17986, %rd17984;
	mul.lo.s64 	%rd17988, %rd17987, 1099511628211;
	shr.u64 	%rd17989, %rd17961, 56;
	xor.b64  	%rd17990, %rd17989, %rd17988;
	mul.lo.s64 	%rd17991, %rd17990, 1099511628211;
	ld.u64 	%rd17992, [%rd17960+8];
	and.b64  	%rd17993, %rd17992, 255;
	xor.b64  	%rd17994, %rd17993, %rd17991;
	mul.lo.s64 	%rd17995, %rd17994, 1099511628211;
	shr.u64 	%rd17996, %rd17992, 8;
	and.b64  	%rd17997, %rd17996, 255;
	xor.b64  	%rd17998, %rd17997, %rd17995;
	mul.lo.s64 	%rd17999, %rd17998, 1099511628211;
	shr.u64 	%rd18000, %rd17992, 16;
	and.b64  	%rd18001, %rd18000, 255;
	xor.b64  	%rd18002, %rd18001, %rd17999;
	mul.lo.s64 	%rd18003, %rd18002, 1099511628211;
	shr.u64 	%rd18004, %rd17992, 24;
	and.b64  	%rd18005, %rd18004, 255;
	xor.b64  	%rd18006, %rd18005, %rd18003;
	mul.lo.s64 	%rd18007, %rd18006, 1099511628211;
	shr.u64 	%rd18008, %rd17992, 32;
	and.b64  	%rd18009, %rd18008, 255;
	xor.b64  	%rd18010, %rd18009, %rd18007;
	mul.lo.s64 	%rd18011, %rd18010, 1099511628211;
	shr.u64 	%rd18012, %rd17992, 40;
	and.b64  	%rd18013, %rd18012, 255;
	xor.b64  	%rd18014, %rd18013, %rd18011;
	mul.lo.s64 	%rd18015, %rd18014, 1099511628211;
	shr.u64 	%rd18016, %rd17992, 48;
	and.b64  	%rd18017, %rd18016, 255;
	xor.b64  	%rd18018, %rd18017, %rd18015;
	mul.lo.s64 	%rd18019, %rd18018, 1099511628211;
	shr.u64 	%rd18020, %rd17992, 56;
	xor.b64  	%rd18021, %rd18020, %rd18019;
	mul.lo.s64 	%rd38953, %rd18021, 1099511628211;
	add.s64 	%rd38951, %rd38951, 2;
	setp.ne.s64 	%p770, %rd38951, %rd3409;
	mov.u64 	%rd38954, %rd3409;
	@%p770 bra 	$L__BB24_2219;
$L__BB24_2220:
	setp.eq.s64 	%p771, %rd3408, 0;
	@%p771 bra 	$L__BB24_2222;
	shl.b64 	%rd18022, %rd38954, 3;
	add.s64 	%rd18023, %rd3418, %rd18022;
	ld.u64 	%rd18024, [%rd18023];
	and.b64  	%rd18025, %rd18024, 255;
	xor.b64  	%rd18026, %rd18025, %rd38953;
	mul.lo.s64 	%rd18027, %rd18026, 1099511628211;
	shr.u64 	%rd18028, %rd18024, 8;
	and.b64  	%rd18029, %rd18028, 255;
	xor.b64  	%rd18030, %rd18029, %rd18027;
	mul.lo.s64 	%rd18031, %rd18030, 1099511628211;
	shr.u64 	%rd18032, %rd18024, 16;
	and.b64  	%rd18033, %rd18032, 255;
	xor.b64  	%rd18034, %rd18033, %rd18031;
	mul.lo.s64 	%rd18035, %rd18034, 1099511628211;
	shr.u64 	%rd18036, %rd18024, 24;
	and.b64  	%rd18037, %rd18036, 255;
	xor.b64  	%rd18038, %rd18037, %rd18035;
	mul.lo.s64 	%rd18039, %rd18038, 1099511628211;
	shr.u64 	%rd18040, %rd18024, 32;
	and.b64  	%rd18041, %rd18040, 255;
	xor.b64  	%rd18042, %rd18041, %rd18039;
	mul.lo.s64 	%rd18043, %rd18042, 1099511628211;
	shr.u64 	%rd18044, %rd18024, 40;
	and.b64  	%rd18045, %rd18044, 255;
	xor.b64  	%rd18046, %rd18045, %rd18043;
	mul.lo.s64 	%rd18047, %rd18046, 1099511628211;
	shr.u64 	%rd18048, %rd18024, 48;
	and.b64  	%rd18049, %rd18048, 255;
	xor.b64  	%rd18050, %rd18049, %rd18047;
	mul.lo.s64 	%rd18051, %rd18050, 1099511628211;
	shr.u64 	%rd18052, %rd18024, 56;
	xor.b64  	%rd18053, %rd18052, %rd18051;
	mul.lo.s64 	%rd38953, %rd18053, 1099511628211;
$L__BB24_2222:
	setp.eq.s64 	%p772, %rd38948, %rd38953;
	@%p772 bra 	$L__BB24_2236;
	setp.eq.s64 	%p773, %rd3822, 0;
	mov.b64 	%rd38961, -3750763034362895579;
	@%p773 bra 	$L__BB24_2229;
	setp.eq.s64 	%p774, %rd1786, 0;
	mov.b64 	%rd38961, -3750763034362895579;
	mov.b64 	%rd38959, 0;
	@%p774 bra 	$L__BB24_2227;
	mov.b64 	%rd38961, -3750763034362895579;
	mov.b64 	%rd38962, 0;
$L__BB24_2226:
	shl.b64 	%rd18060, %rd38962, 3;
	add.s64 	%rd18061, %rd3419, %rd18060;
	ld.u64 	%rd18062, [%rd18061];
	and.b64  	%rd18063, %rd18062, 255;
	xor.b64  	%rd18064, %rd18063, %rd38961;
	mul.lo.s64 	%rd18065, %rd18064, 1099511628211;
	shr.u64 	%rd18066, %rd18062, 8;
	and.b64  	%rd18067, %rd18066, 255;
	xor.b64  	%rd18068, %rd18067, %rd18065;
	mul.lo.s64 	%rd18069, %rd18068, 1099511628211;
	shr.u64 	%rd18070, %rd18062, 16;
	and.b64  	%rd18071, %rd18070, 255;
	xor.b64  	%rd18072, %rd18071, %rd18069;
	mul.lo.s64 	%rd18073, %rd18072, 1099511628211;
	shr.u64 	%rd18074, %rd18062, 24;
	and.b64  	%rd18075, %rd18074, 255;
	xor.b64  	%rd18076, %rd18075, %rd18073;
	mul.lo.s64 	%rd18077, %rd18076, 1099511628211;
	shr.u64 	%rd18078, %rd18062, 32;
	and.b64  	%rd18079, %rd18078, 255;
	xor.b64  	%rd18080, %rd18079, %rd18077;
	mul.lo.s64 	%rd18081, %rd18080, 1099511628211;
	shr.u64 	%rd18082, %rd18062, 40;
	and.b64  	%rd18083, %rd18082, 255;
	xor.b64  	%rd18084, %rd18083, %rd18081;
	mul.lo.s64 	%rd18085, %rd18084, 1099511628211;
	shr.u64 	%rd18086, %rd18062, 48;
	and.b64  	%rd18087, %rd18086, 255;
	xor.b64  	%rd18088, %rd18087, %rd18085;
	mul.lo.s64 	%rd18089, %rd18088, 1099511628211;
	shr.u64 	%rd18090, %rd18062, 56;
	xor.b64  	%rd18091, %rd18090, %rd18089;
	mul.lo.s64 	%rd18092, %rd18091, 1099511628211;
	ld.u64 	%rd18093, [%rd18061+8];
	and.b64  	%rd18094, %rd18093, 255;
	xor.b64  	%rd18095, %rd18094, %rd18092;
	mul.lo.s64 	%rd18096, %rd18095, 1099511628211;
	shr.u64 	%rd18097, %rd18093, 8;
	and.b64  	%rd18098, %rd18097, 255;
	xor.b64  	%rd18099, %rd18098, %rd18096;
	mul.lo.s64 	%rd18100, %rd18099, 1099511628211;
	shr.u64 	%rd18101, %rd18093, 16;
	and.b64  	%rd18102, %rd18101, 255;
	xor.b64  	%rd18103, %rd18102, %rd18100;
	mul.lo.s64 	%rd18104, %rd18103, 1099511628211;
	shr.u64 	%rd18105, %rd18093, 24;
	and.b64  	%rd18106, %rd18105, 255;
	xor.b64  	%rd18107, %rd18106, %rd18104;
	mul.lo.s64 	%rd18108, %rd18107, 1099511628211;
	shr.u64 	%rd18109, %rd18093, 32;
	and.b64  	%rd18110, %rd18109, 255;
	xor.b64  	%rd18111, %rd18110, %rd18108;
	mul.lo.s64 	%rd18112, %rd18111, 1099511628211;
	shr.u64 	%rd18113, %rd18093, 40;
	and.b64  	%rd18114, %rd18113, 255;
	xor.b64  	%rd18115, %rd18114, %rd18112;
	mul.lo.s64 	%rd18116, %rd18115, 1099511628211;
	shr.u64 	%rd18117, %rd18093, 48;
	and.b64  	%rd18118, %rd18117, 255;
	xor.b64  	%rd18119, %rd18118, %rd18116;
	mul.lo.s64 	%rd18120, %rd18119, 1099511628211;
	shr.u64 	%rd18121, %rd18093, 56;
	xor.b64  	%rd18122, %rd18121, %rd18120;
	mul.lo.s64 	%rd38961, %rd18122, 1099511628211;
	add.s64 	%rd38962, %rd38962, 2;
	setp.eq.s64 	%p775, %rd38962, %rd3409;
	mov.u64 	%rd38959, %rd3409;
	@%p775 bra 	$L__BB24_2227;
	bra.uni 	$L__BB24_2226;
$L__BB24_2227:
	setp.eq.s64 	%p776, %rd3408, 0;
	@%p776 bra 	$L__BB24_2229;
	shl.b64 	%rd18123, %rd38959, 3;
	add.s64 	%rd18124, %rd3419, %rd18123;
	ld.u64 	%rd18125, [%rd18124];
	and.b64  	%rd18126, %rd18125, 255;
	xor.b64  	%rd18127, %rd18126, %rd38961;
	mul.lo.s64 	%rd18128, %rd18127, 1099511628211;
	shr.u64 	%rd18129, %rd18125, 8;
	and.b64  	%rd18130, %rd18129, 255;
	xor.b64  	%rd18131, %rd18130, %rd18128;
	mul.lo.s64 	%rd18132, %rd18131, 1099511628211;
	shr.u64 	%rd18133, %rd18125, 16;
	and.b64  	%rd18134, %rd18133, 255;
	xor.b64  	%rd18135, %rd18134, %rd18132;
	mul.lo.s64 	%rd18136, %rd18135, 1099511628211;
	shr.u64 	%rd18137, %rd18125, 24;
	and.b64  	%rd18138, %rd18137, 255;
	xor.b64  	%rd18139, %rd18138, %rd18136;
	mul.lo.s64 	%rd18140, %rd18139, 1099511628211;
	shr.u64 	%rd18141, %rd18125, 32;
	and.b64  	%rd18142, %rd18141, 255;
	xor.b64  	%rd18143, %rd18142, %rd18140;
	mul.lo.s64 	%rd18144, %rd18143, 1099511628211;
	shr.u64 	%rd18145, %rd18125, 40;
	and.b64  	%rd18146, %rd18145, 255;
	xor.b64  	%rd18147, %rd18146, %rd18144;
	mul.lo.s64 	%rd18148, %rd18147, 1099511628211;
	shr.u64 	%rd18149, %rd18125, 48;
	and.b64  	%rd18150, %rd18149, 255;
	xor.b64  	%rd18151, %rd18150, %rd18148;
	mul.lo.s64 	%rd18152, %rd18151, 1099511628211;
	shr.u64 	%rd18153, %rd18125, 56;
	xor.b64  	%rd18154, %rd18153, %rd18152;
	mul.lo.s64 	%rd38961, %rd18154, 1099511628211;
$L__BB24_2229:
	setp.eq.s64 	%p777, %rd3822, 0;
	mov.b64 	%rd38966, -3750763034362895579;
	@%p777 bra 	$L__BB24_2235;
	setp.eq.s64 	%p778, %rd1786, 0;
	mov.b64 	%rd38966, -3750763034362895579;
	mov.b64 	%rd38967, 0;
	@%p778 bra 	$L__BB24_2233;
	mov.b64 	%rd38966, -3750763034362895579;
	mov.b64 	%rd38964, 0;
$L__BB24_2232:
	shl.b64 	%rd18161, %rd38964, 3;
	add.s64 	%rd18162, %rd3418, %rd18161;
	ld.u64 	%rd18163, [%rd18162];
	and.b64  	%rd18164, %rd18163, 255;
	xor.b64  	%rd18165, %rd18164, %rd38966;
	mul.lo.s64 	%rd18166, %rd18165, 1099511628211;
	shr.u64 	%rd18167, %rd18163, 8;
	and.b64  	%rd18168, %rd18167, 255;
	xor.b64  	%rd18169, %rd18168, %rd18166;
	mul.lo.s64 	%rd18170, %rd18169, 1099511628211;
	shr.u64 	%rd18171, %rd18163, 16;
	and.b64  	%rd18172, %rd18171, 255;
	xor.b64  	%rd18173, %rd18172, %rd18170;
	mul.lo.s64 	%rd18174, %rd18173, 1099511628211;
	shr.u64 	%rd18175, %rd18163, 24;
	and.b64  	%rd18176, %rd18175, 255;
	xor.b64  	%rd18177, %rd18176, %rd18174;
	mul.lo.s64 	%rd18178, %rd18177, 1099511628211;
	shr.u64 	%rd18179, %rd18163, 32;
	and.b64  	%rd18180, %rd18179, 255;
	xor.b64  	%rd18181, %rd18180, %rd18178;
	mul.lo.s64 	%rd18182, %rd18181, 1099511628211;
	shr.u64 	%rd18183, %rd18163, 40;
	and.b64  	%rd18184, %rd18183, 255;
	xor.b64  	%rd18185, %rd18184, %rd18182;
	mul.lo.s64 	%rd18186, %rd18185, 1099511628211;
	shr.u64 	%rd18187, %rd18163, 48;
	and.b64  	%rd18188, %rd18187, 255;
	xor.b64  	%rd18189, %rd18188, %rd18186;
	mul.lo.s64 	%rd18190, %rd18189, 1099511628211;
	shr.u64 	%rd18191, %rd18163, 56;
	xor.b64  	%rd18192, %rd18191, %rd18190;
	mul.lo.s64 	%rd18193, %rd18192, 1099511628211;
	ld.u64 	%rd18194, [%rd18162+8];
	and.b64  	%rd18195, %rd18194, 255;
	xor.b64  	%rd18196, %rd18195, %rd18193;
	mul.lo.s64 	%rd18197, %rd18196, 1099511628211;
	shr.u64 	%rd18198, %rd18194, 8;
	and.b64  	%rd18199, %rd18198, 255;
	xor.b64  	%rd18200, %rd18199, %rd18197;
	mul.lo.s64 	%rd18201, %rd18200, 1099511628211;
	shr.u64 	%rd18202, %rd18194, 16;
	and.b64  	%rd18203, %rd18202, 255;
	xor.b64  	%rd18204, %rd18203, %rd18201;
	mul.lo.s64 	%rd18205, %rd18204, 1099511628211;
	shr.u64 	%rd18206, %rd18194, 24;
	and.b64  	%rd18207, %rd18206, 255;
	xor.b64  	%rd18208, %rd18207, %rd18205;
	mul.lo.s64 	%rd18209, %rd18208, 1099511628211;
	shr.u64 	%rd18210, %rd18194, 32;
	and.b64  	%rd18211, %rd18210, 255;
	xor.b64  	%rd18212, %rd18211, %rd18209;
	mul.lo.s64 	%rd18213, %rd18212, 1099511628211;
	shr.u64 	%rd18214, %rd18194, 40;
	and.b64  	%rd18215, %rd18214, 255;
	xor.b64  	%rd18216, %rd18215, %rd18213;
	mul.lo.s64 	%rd18217, %rd18216, 1099511628211;
	shr.u64 	%rd18218, %rd18194, 48;
	and.b64  	%rd18219, %rd18218, 255;
	xor.b64  	%rd18220, %rd18219, %rd18217;
	mul.lo.s64 	%rd18221, %rd18220, 1099511628211;
	shr.u64 	%rd18222, %rd18194, 56;
	xor.b64  	%rd18223, %rd18222, %rd18221;
	mul.lo.s64 	%rd38966, %rd18223, 1099511628211;
	add.s64 	%rd38964, %rd38964, 2;
	setp.ne.s64 	%p779, %rd38964, %rd3409;
	mov.u64 	%rd38967, %rd3409;
	@%p779 bra 	$L__BB24_2232;
$L__BB24_2233:
	setp.eq.s64 	%p780, %rd3408, 0;
	@%p780 bra 	$L__BB24_2235;
	shl.b64 	%rd18224, %rd38967, 3;
	add.s64 	%rd18225, %rd3418, %rd18224;
	ld.u64 	%rd18226, [%rd18225];
	and.b64  	%rd18227, %rd18226, 255;
	xor.b64  	%rd18228, %rd18227, %rd38966;
	mul.lo.s64 	%rd18229, %rd18228, 1099511628211;
	shr.u64 	%rd18230, %rd18226, 8;
	and.b64  	%rd18231, %rd18230, 255;
	xor.b64  	%rd18232, %rd18231, %rd18229;
	mul.lo.s64 	%rd18233, %rd18232, 1099511628211;
	shr.u64 	%rd18234, %rd18226, 16;
	and.b64  	%rd18235, %rd18234, 255;
	xor.b64  	%rd18236, %rd18235, %rd18233;
	mul.lo.s64 	%rd18237, %rd18236, 1099511628211;
	shr.u64 	%rd18238, %rd18226, 24;
	and.b64  	%rd18239, %rd18238, 255;
	xor.b64  	%rd18240, %rd18239, %rd18237;
	mul.lo.s64 	%rd18241, %rd18240, 1099511628211;
	shr.u64 	%rd18242, %rd18226, 32;
	and.b64  	%rd18243, %rd18242, 255;
	xor.b64  	%rd18244, %rd18243, %rd18241;
	mul.lo.s64 	%rd18245, %rd18244, 1099511628211;
	shr.u64 	%rd18246, %rd18226, 40;
	and.b64  	%rd18247, %rd18246, 255;
	xor.b64  	%rd18248, %rd18247, %rd18245;
	mul.lo.s64 	%rd18249, %rd18248, 1099511628211;
	shr.u64 	%rd18250, %rd18226, 48;
	and.b64  	%rd18251, %rd18250, 255;
	xor.b64  	%rd18252, %rd18251, %rd18249;
	mul.lo.s64 	%rd18253, %rd18252, 1099511628211;
	shr.u64 	%rd18254, %rd18226, 56;
	xor.b64  	%rd18255, %rd18254, %rd18253;
	mul.lo.s64 	%rd38966, %rd18255, 1099511628211;
$L__BB24_2235:
	setp.ge.u64 	%p1803, %rd38961, %rd38966;
	bra.uni 	$L__BB24_2239;
$L__BB24_2236:
	setp.eq.s32 	%p782, %r118, 0;
	mov.pred 	%p1803, -1;
	@%p782 bra 	$L__BB24_2239;
	mov.b64 	%rd38957, 0;
$L__BB24_2238:
	shl.b64 	%rd18257, %rd38957, 3;
	add.s64 	%rd18258, %rd3419, %rd18257;
	ld.u64 	%rd18259, [%rd18258];
	add.s64 	%rd18260, %rd3418, %rd18257;
	ld.u64 	%rd18261, [%rd18260];
	setp.ge.u64 	%p1803, %rd18259, %rd18261;
	add.s64 	%rd38957, %rd38957, 1;
	setp.ne.s64 	%p783, %rd38957, %rd1785;
	and.pred  	%p784, %p1803, %p783;
	@%p784 bra 	$L__BB24_2238;
$L__BB24_2239:
	add.s32 	%r256, %r84, 1;
	selp.b32 	%r475, %r256, %r475, %p1803;
	selp.b32 	%r473, %r473, %r84, %p1803;
	setp.lt.s32 	%p785, %r475, %r473;
	@%p785 bra 	$L__BB24_2210;
$L__BB24_2240:
	add.s32 	%r88, %r475, %r76;
	add.s32 	%r257, %r77, %r75;
	sub.s32 	%r89, %r257, %r475;
	shl.b32 	%r258, %r88, 3;
	mov.u32 	%r259, _ZZN3cub18CUB_300001_SM_10006detail10merge_sort30DeviceMergeSortBlockSortKernelINS2_10policy_hubIPPyE9Policy600ES6_PNS0_8NullTypeES6_SA_m10tuple_lessS5_S9_EEvbT0_T1_T2_T3_T4_PT6_PT7_T5_NS1_7vsmem_tEE19static_temp_storage;
	add.s32 	%r90, %r259, %r258;
	ld.shared.u64 	%rd39023, [%r90];
	shl.b32 	%r260, %r89, 3;
	add.s32 	%r91, %r259, %r260;
	ld.shared.u64 	%rd38995, [%r91];
	setp.ge.s32 	%p787, %r89, %r78;
	mov.pred 	%p786, 0;
	mov.pred 	%p1804, %p786;
	@%p787 bra 	$L__BB24_2271;
	setp.ge.s32 	%p789, %r88, %r77;
	mov.pred 	%p1804, -1;
	@%p789 bra 	$L__BB24_2271;
	setp.eq.s64 	%p790, %rd3822, 0;
	mov.b64 	%rd38973, -3750763034362895579;
	@%p790 bra 	$L__BB24_2248;
	setp.eq.s64 	%p791, %rd1786, 0;
	mov.b64 	%rd38973, -3750763034362895579;
	mov.b64 	%rd38971, 0;
	@%p791 bra 	$L__BB24_2246;
	mov.b64 	%rd38973, -3750763034362895579;
	mov.b64 	%rd38974, 0;
$L__BB24_2245:
	shl.b64 	%rd18269, %rd38974, 3;
	add.s64 	%rd18270, %rd38995, %rd18269;
	ld.u64 	%rd18271, [%rd18270];
	and.b64  	%rd18272, %rd18271, 255;
	xor.b64  	%rd18273, %rd18272, %rd38973;
	mul.lo.s64 	%rd18274, %rd18273, 1099511628211;
	shr.u64 	%rd18275, %rd18271, 8;
	and.b64  	%rd18276, %rd18275, 255;
	xor.b64  	%rd18277, %rd18276, %rd18274;
	mul.lo.s64 	%rd18278, %rd18277, 1099511628211;
	shr.u64 	%rd18279, %rd18271, 16;
	and.b64  	%rd18280, %rd18279, 255;
	xor.b64  	%rd18281, %rd18280, %rd18278;
	mul.lo.s64 	%rd18282, %rd18281, 1099511628211;
	shr.u64 	%rd18283, %rd18271, 24;
	and.b64  	%rd18284, %rd18283, 255;
	xor.b64  	%rd18285, %rd18284, %rd18282;
	mul.lo.s64 	%rd18286, %rd18285, 1099511628211;
	shr.u64 	%rd18287, %rd18271, 32;
	and.b64  	%rd18288, %rd18287, 255;
	xor.b64  	%rd18289, %rd18288, %rd18286;
	mul.lo.s64 	%rd18290, %rd18289, 1099511628211;
	shr.u64 	%rd18291, %rd18271, 40;
	and.b64  	%rd18292, %rd18291, 255;
	xor.b64  	%rd18293, %rd18292, %rd18290;
	mul.lo.s64 	%rd18294, %rd18293, 1099511628211;
	shr.u64 	%rd18295, %rd18271, 48;
	and.b64  	%rd18296, %rd18295, 255;
	xor.b64  	%rd18297, %rd18296, %rd18294;
	mul.lo.s64 	%rd18298, %rd18297, 1099511628211;
	shr.u64 	%rd18299, %rd18271, 56;
	xor.b64  	%rd18300, %rd18299, %rd18298;
	mul.lo.s64 	%rd18301, %rd18300, 1099511628211;
	ld.u64 	%rd18302, [%rd18270+8];
	and.b64  	%rd18303, %rd18302, 255;
	xor.b64  	%rd18304, %rd18303, %rd18301;
	mul.lo.s64 	%rd18305, %rd18304, 1099511628211;
	shr.u64 	%rd18306, %rd18302, 8;
	and.b64  	%rd18307, %rd18306, 255;
	xor.b64  	%rd18308, %rd18307, %rd18305;
	mul.lo.s64 	%rd18309, %rd18308, 1099511628211;
	shr.u64 	%rd18310, %rd18302, 16;
	and.b64  	%rd18311, %rd18310, 255;
	xor.b64  	%rd18312, %rd18311, %rd18309;
	mul.lo.s64 	%rd18313, %rd18312, 1099511628211;
	shr.u64 	%rd18314, %rd18302, 24;
	and.b64  	%rd18315, %rd18314, 255;
	xor.b64  	%rd18316, %rd18315, %rd18313;
	mul.lo.s64 	%rd18317, %rd18316, 1099511628211;
	shr.u64 	%rd18318, %rd18302, 32;
	and.b64  	%rd18319, %rd18318, 255;
	xor.b64  	%rd18320, %rd18319, %rd18317;
	mul.lo.s64 	%rd18321, %rd18320, 1099511628211;
	shr.u64 	%rd18322, %rd18302, 40;
	and.b64  	%rd18323, %rd18322, 255;
	xor.b64  	%rd18324, %rd18323, %rd18321;
	mul.lo.s64 	%rd18325, %rd18324, 1099511628211;
	shr.u64 	%rd18326, %rd18302, 48;
	and.b64  	%rd18327, %rd18326, 255;
	xor.b64  	%rd18328, %rd18327, %rd18325;
	mul.lo.s64 	%rd18329, %rd18328, 1099511628211;
	shr.u64 	%rd18330, %rd18302, 56;
	xor.b64  	%rd18331, %rd18330, %rd18329;
	mul.lo.s64 	%rd38973, %rd18331, 1099511628211;
	add.s64 	%rd38974, %rd38974, 2;
	setp.eq.s64 	%p792, %rd38974, %rd3409;
	mov.u64 	%rd38971, %rd3409;
	@%p792 bra 	$L__BB24_2246;
	bra.uni 	$L__BB24_2245;
$L__BB24_2246:
	setp.eq.s64 	%p793, %rd3408, 0;
	@%p793 bra 	$L__BB24_2248;
	shl.b64 	%rd18332, %rd38971, 3;
	add.s64 	%rd18333, %rd38995, %rd18332;
	ld.u64 	%rd18334, [%rd18333];
	and.b64  	%rd18335, %rd18334, 255;
	xor.b64  	%rd18336, %rd18335, %rd38973;
	mul.lo.s64 	%rd18337, %rd18336, 1099511628211;
	shr.u64 	%rd18338, %rd18334, 8;
	and.b64  	%rd18339, %rd18338, 255;
	xor.b64  	%rd18340, %rd18339, %rd18337;
	mul.lo.s64 	%rd18341, %rd18340, 1099511628211;
	shr.u64 	%rd18342, %rd18334, 16;
	and.b64  	%rd18343, %rd18342, 255;
	xor.b64  	%rd18344, %rd18343, %rd18341;
	mul.lo.s64 	%rd18345, %rd18344, 1099511628211;
	shr.u64 	%rd18346, %rd18334, 24;
	and.b64  	%rd18347, %rd18346, 255;
	xor.b64  	%rd18348, %rd18347, %rd18345;
	mul.lo.s64 	%rd18349, %rd18348, 1099511628211;
	shr.u64 	%rd18350, %rd18334, 32;
	and.b64  	%rd18351, %rd18350, 255;
	xor.b64  	%rd18352, %rd18351, %rd18349;
	mul.lo.s64 	%rd18353, %rd18352, 1099511628211;
	shr.u64 	%rd18354, %rd18334, 40;
	and.b64  	%rd18355, %rd18354, 255;
	xor.b64  	%rd18356, %rd18355, %rd18353;
	mul.lo.s64 	%rd18357, %rd18356, 1099511628211;
	shr.u64 	%rd18358, %rd18334, 48;
	and.b64  	%rd18359, %rd18358, 255;
	xor.b64  	%rd18360, %rd18359, %rd18357;
	mul.lo.s64 	%rd18361, %rd18360, 1099511628211;
	shr.u64 	%rd18362, %rd18334, 56;
	xor.b64  	%rd18363, %rd18362, %rd18361;
	mul.lo.s64 	%rd38973, %rd18363, 1099511628211;
$L__BB24_2248:
	setp.eq.s64 	%p794, %rd3822, 0;
	mov.b64 	%rd38978, -3750763034362895579;
	@%p794 bra 	$L__BB24_2254;
	setp.eq.s64 	%p795, %rd1786, 0;
	mov.b64 	%rd38978, -3750763034362895579;
	mov.b64 	%rd38979, 0;
	@%p795 bra 	$L__BB24_2252;
	mov.b64 	%rd38978, -3750763034362895579;
	mov.b64 	%rd38976, 0;
$L__BB24_2251:
	shl.b64 	%rd18370, %rd38976, 3;
	add.s64 	%rd18371, %rd39023, %rd18370;
	ld.u64 	%rd18372, [%rd18371];
	and.b64  	%rd18373, %rd18372, 255;
	xor.b64  	%rd18374, %rd18373, %rd38978;
	mul.lo.s64 	%rd18375, %rd18374, 1099511628211;
	shr.u64 	%rd18376, %rd18372, 8;
	and.b64  	%rd18377, %rd18376, 255;
	xor.b64  	%rd18378, %rd18377, %rd18375;
	mul.lo.s64 	%rd18379, %rd18378, 1099511628211;
	shr.u64 	%rd18380, %rd18372, 16;
	and.b64  	%rd18381, %rd18380, 255;
	xor.b64  	%rd18382, %rd18381, %rd18379;
	mul.lo.s64 	%rd18383, %rd18382, 1099511628211;
	shr.u64 	%rd18384, %rd18372, 24;
	and.b64  	%rd18385, %rd18384, 255;
	xor.b64  	%rd18386, %rd18385, %rd18383;
	mul.lo.s64 	%rd18387, %rd18386, 1099511628211;
	shr.u64 	%rd18388, %rd18372, 32;
	and.b64  	%rd18389, %rd18388, 255;
	xor.b64  	%rd18390, %rd18389, %rd18387;
	mul.lo.s64 	%rd18391, %rd18390, 1099511628211;
	shr.u64 	%rd18392, %rd18372, 40;
	and.b64  	%rd18393, %rd18392, 255;
	xor.b64  	%rd18394, %rd18393, %rd18391;
	mul.lo.s64 	%rd18395, %rd18394, 1099511628211;
	shr.u64 	%rd18396, %rd18372, 48;
	and.b64  	%rd18397, %rd18396, 255;
	xor.b64  	%rd18398, %rd18397, %rd18395;
	mul.lo.s64 	%rd18399, %rd18398, 1099511628211;
	shr.u64 	%rd18400, %rd18372, 56;
	xor.b64  	%rd18401, %rd18400, %rd18399;
	mul.lo.s64 	%rd18402, %rd18401, 1099511628211;
	ld.u64 	%rd18403, [%rd18371+8];
	and.b64  	%rd18404, %rd18403, 255;
	xor.b64  	%rd18405, %rd18404, %rd18402;
	mul.lo.s64 	%rd18406, %rd18405, 1099511628211;
	shr.u64 	%rd18407, %rd18403, 8;
	and.b64  	%rd18408, %rd18407, 255;
	xor.b64  	%rd18409, %rd18408, %rd18406;
	mul.lo.s64 	%rd18410, %rd18409, 1099511628211;
	shr.u64 	%rd18411, %rd18403, 16;
	and.b64  	%rd18412, %rd18411, 255;
	xor.b64  	%rd18413, %rd18412, %rd18410;
	mul.lo.s64 	%rd18414, %rd18413, 1099511628211;
	shr.u64 	%rd18415, %rd18403, 24;
	and.b64  	%rd18416, %rd18415, 255;
	xor.b64  	%rd18417, %rd18416, %rd18414;
	mul.lo.s64 	%rd18418, %rd18417, 1099511628211;
	shr.u64 	%rd18419, %rd18403, 32;
	and.b64  	%rd18420, %rd18419, 255;
	xor.b64  	%rd18421, %rd18420, %rd18418;
	mul.lo.s64 	%rd18422, %rd18421, 1099511628211;
	shr.u64 	%rd18423, %rd18403, 40;
	and.b64  	%rd18424, %rd18423, 255;
	xor.b64  	%rd18425, %rd18424, %rd18422;
	mul.lo.s64 	%rd18426, %rd18425, 1099511628211;
	shr.u64 	%rd18427, %rd18403, 48;
	and.b64  	%rd18428, %rd18427, 255;
	xor.b64  	%rd18429, %rd18428, %rd18426;
	mul.lo.s64 	%rd18430, %rd18429, 1099511628211;
	shr.u64 	%rd18431, %rd18403, 56;
	xor.b64  	%rd18432, %rd18431, %rd18430;
	mul.lo.s64 	%rd38978, %rd18432, 1099511628211;
	add.s64 	%rd38976, %rd38976, 2;
	setp.ne.s64 	%p796, %rd38976, %rd3409;
	mov.u64 	%rd38979, %rd3409;
	@%p796 bra 	$L__BB24_2251;
$L__BB24_2252:
	setp.eq.s64 	%p797, %rd3408, 0;
	@%p797 bra 	$L__BB24_2254;
	shl.b64 	%rd18433, %rd38979, 3;
	add.s64 	%rd18434, %rd39023, %rd18433;
	ld.u64 	%rd18435, [%rd18434];
	and.b64  	%rd18436, %rd18435, 255;
	xor.b64  	%rd18437, %rd18436, %rd38978;
	mul.lo.s64 	%rd18438, %rd18437, 1099511628211;
	shr.u64 	%rd18439, %rd18435, 8;
	and.b64  	%rd18440, %rd18439, 255;
	xor.b64  	%rd18441, %rd18440, %rd18438;
	mul.lo.s64 	%rd18442, %rd18441, 1099511628211;
	shr.u64 	%rd18443, %rd18435, 16;
	and.b64  	%rd18444, %rd18443, 255;
	xor.b64  	%rd18445, %rd18444, %rd18442;
	mul.lo.s64 	%rd18446, %rd18445, 1099511628211;
	shr.u64 	%rd18447, %rd18435, 24;
	and.b64  	%rd18448, %rd18447, 255;
	xor.b64  	%rd18449, %rd18448, %rd18446;
	mul.lo.s64 	%rd18450, %rd18449, 1099511628211;
	shr.u64 	%rd18451, %rd18435, 32;
	and.b64  	%rd18452, %rd18451, 255;
	xor.b64  	%rd18453, %rd18452, %rd18450;
	mul.lo.s64 	%rd18454, %rd18453, 1099511628211;
	shr.u64 	%rd18455, %rd18435, 40;
	and.b64  	%rd18456, %rd18455, 255;
	xor.b64  	%rd18457, %rd18456, %rd18454;
	mul.lo.s64 	%rd18458, %rd18457, 1099511628211;
	shr.u64 	%rd18459, %rd18435, 48;
	and.b64  	%rd18460, %rd18459, 255;
	xor.b64  	%rd18461, %rd18460, %rd18458;
	mul.lo.s64 	%rd18462, %rd18461, 1099511628211;
	shr.u64 	%rd18463, %rd18435, 56;
	xor.b64  	%rd18464, %rd18463, %rd18462;
	mul.lo.s64 	%rd38978, %rd18464, 1099511628211;
$L__BB24_2254:
	setp.eq.s64 	%p798, %rd38973, %rd38978;
	@%p798 bra 	$L__BB24_2268;
	setp.eq.s64 	%p799, %rd3822, 0;
	mov.b64 	%rd38986, -3750763034362895579;
	@%p799 bra 	$L__BB24_2261;
	setp.eq.s64 	%p800, %rd1786, 0;
	mov.b64 	%rd38986, -3750763034362895579;
	mov.b64 	%rd38984, 0;
	@%p800 bra 	$L__BB24_2259;
	mov.b64 	%rd38986, -3750763034362895579;
	mov.b64 	%rd38987, 0;
$L__BB24_2258:
	shl.b64 	%rd18471, %rd38987, 3;
	add.s64 	%rd18472, %rd38995, %rd18471;
	ld.u64 	%rd18473, [%rd18472];
	and.b64  	%rd18474, %rd18473, 255;
	xor.b64  	%rd18475, %rd18474, %rd38986;
	mul.lo.s64 	%rd18476, %rd18475, 1099511628211;
	shr.u64 	%rd18477, %rd18473, 8;
	and.b64  	%rd18478, %rd18477, 255;
	xor.b64  	%rd18479, %rd18478, %rd18476;
	mul.lo.s64 	%rd18480, %rd18479, 1099511628211;
	shr.u64 	%rd18481, %rd18473, 16;
	and.b64  	%rd18482, %rd18481, 255;
	xor.b64  	%rd18483, %rd18482, %rd18480;
	mul.lo.s64 	%rd18484, %rd18483, 1099511628211;
	shr.u64 	%rd18485, %rd18473, 24;
	and.b64  	%rd18486, %rd18485, 255;
	xor.b64  	%rd18487, %rd18486, %rd18484;
	mul.lo.s64 	%rd18488, %rd18487, 1099511628211;
	shr.u64 	%rd18489, %rd18473, 32;
	and.b64  	%rd18490, %rd18489, 255;
	xor.b64  	%rd18491, %rd18490, %rd18488;
	mul.lo.s64 	%rd18492, %rd18491, 1099511628211;
	shr.u64 	%rd18493, %rd18473, 40;
	and.b64  	%rd18494, %rd18493, 255;
	xor.b64  	%rd18495, %rd18494, %rd18492;
	mul.lo.s64 	%rd18496, %rd18495, 1099511628211;
	shr.u64 	%rd18497, %rd18473, 48;
	and.b64  	%rd18498, %rd18497, 255;
	xor.b64  	%rd18499, %rd18498, %rd18496;
	mul.lo.s64 	%rd18500, %rd18499, 1099511628211;
	shr.u64 	%rd18501, %rd18473, 56;
	xor.b64  	%rd18502, %rd18501, %rd18500;
	mul.lo.s64 	%rd18503, %rd18502, 1099511628211;
	ld.u64 	%rd18504, [%rd18472+8];
	and.b64  	%rd18505, %rd18504, 255;
	xor.b64  	%rd18506, %rd18505, %rd18503;
	mul.lo.s64 	%rd18507, %rd18506, 1099511628211;
	shr.u64 	%rd18508, %rd18504, 8;
	and.b64  	%rd18509, %rd18508, 255;
	xor.b64  	%rd18510, %rd18509, %rd18507;
	mul.lo.s64 	%rd18511, %rd18510, 1099511628211;
	shr.u64 	%rd18512, %rd18504, 16;
	and.b64  	%rd18513, %rd18512, 255;
	xor.b64  	%rd18514, %rd18513, %rd18511;
	mul.lo.s64 	%rd18515, %rd18514, 1099511628211;
	shr.u64 	%rd18516, %rd18504, 24;
	and.b64  	%rd18517, %rd18516, 255;
	xor.b64  	%rd18518, %rd18517, %rd18515;
	mul.lo.s64 	%rd18519, %rd18518, 1099511628211;
	shr.u64 	%rd18520, %rd18504, 32;
	and.b64  	%rd18521, %rd18520, 255;
	xor.b64  	%rd18522, %rd18521, %rd18519;
	mul.lo.s64 	%rd18523, %rd18522, 1099511628211;
	shr.u64 	%rd18524, %rd18504, 40;
	and.b64  	%rd18525, %rd18524, 255;
	xor.b64  	%rd18526, %rd18525, %rd18523;
	mul.lo.s64 	%rd18527, %rd18526, 1099511628211;
	shr.u64 	%rd18528, %rd18504, 48;
	and.b64  	%rd18529, %rd18528, 255;
	xor.b64  	%rd18530, %rd18529, %rd18527;
	mul.lo.s64 	%rd18531, %rd18530, 1099511628211;
	shr.u64 	%rd18532, %rd18504, 56;
	xor.b64  	%rd18533, %rd18532, %rd18531;
	mul.lo.s64 	%rd38986, %rd18533, 1099511628211;
	add.s64 	%rd38987, %rd38987, 2;
	setp.eq.s64 	%p801, %rd38987, %rd3409;
	mov.u64 	%rd38984, %rd3409;
	@%p801 bra 	$L__BB24_2259;
	bra.uni 	$L__BB24_2258;
$L__BB24_2259:
	setp.eq.s64 	%p802, %rd3408, 0;
	@%p802 bra 	$L__BB24_2261;
	shl.b64 	%rd18534, %rd38984, 3;
	add.s64 	%rd18535, %rd38995, %rd18534;
	ld.u64 	%rd18536, [%rd18535];
	and.b64  	%rd18537, %rd18536, 255;
	xor.b64  	%rd18538, %rd18537, %rd38986;
	mul.lo.s64 	%rd18539, %rd18538, 1099511628211;
	shr.u64 	%rd18540, %rd18536, 8;
	and.b64  	%rd18541, %rd18540, 255;
	xor.b64  	%rd18542, %rd18541, %rd18539;
	mul.lo.s64 	%rd18543, %rd18542, 1099511628211;
	shr.u64 	%rd18544, %rd18536, 16;
	and.b64  	%rd18545, %rd18544, 255;
	xor.b64  	%rd18546, %rd18545, %rd18543;
	mul.lo.s64 	%rd18547, %rd18546, 1099511628211;
	shr.u64 	%rd18548, %rd18536, 24;
	and.b64  	%rd18549, %rd18548, 255;
	xor.b64  	%rd18550, %rd18549, %rd18547;
	mul.lo.s64 	%rd18551, %rd18550, 1099511628211;
	shr.u64 	%rd18552, %rd18536, 32;
	and.b64  	%rd18553, %rd18552, 255;
	xor.b64  	%rd18554, %rd18553, %rd18551;
	mul.lo.s64 	%rd18555, %rd18554, 1099511628211;
	shr.u64 	%rd18556, %rd18536, 40;
	and.b64  	%rd18557, %rd18556, 255;
	xor.b64  	%rd18558, %rd18557, %rd18555;
	mul.lo.s64 	%rd18559, %rd18558, 1099511628211;
	shr.u64 	%rd18560, %rd18536, 48;
	and.b64  	%rd18561, %rd18560, 255;
	xor.b64  	%rd18562, %rd18561, %rd18559;
	mul.lo.s64 	%rd18563, %rd18562, 1099511628211;
	shr.u64 	%rd18564, %rd18536, 56;
	xor.b64  	%rd18565, %rd18564, %rd18563;
	mul.lo.s64 	%rd38986, %rd18565, 1099511628211;
$L__BB24_2261:
	setp.eq.s64 	%p803, %rd3822, 0;
	mov.b64 	%rd38991, -3750763034362895579;
	@%p803 bra 	$L__BB24_2267;
	setp.eq.s64 	%p804, %rd1786, 0;
	mov.b64 	%rd38991, -3750763034362895579;
	mov.b64 	%rd38992, 0;
	@%p804 bra 	$L__BB24_2265;
	mov.b64 	%rd38991, -3750763034362895579;
	mov.b64 	%rd38989, 0;
$L__BB24_2264:
	shl.b64 	%rd18572, %rd38989, 3;
	add.s64 	%rd18573, %rd39023, %rd18572;
	ld.u64 	%rd18574, [%rd18573];
	and.b64  	%rd18575, %rd18574, 255;
	xor.b64  	%rd18576, %rd18575, %rd38991;
	mul.lo.s64 	%rd18577, %rd18576, 1099511628211;
	shr.u64 	%rd18578, %rd18574, 8;
	and.b64  	%rd18579, %rd18578, 255;
	xor.b64  	%rd18580, %rd18579, %rd18577;
	mul.lo.s64 	%rd18581, %rd18580, 1099511628211;
	shr.u64 	%rd18582, %rd18574, 16;
	and.b64  	%rd18583, %rd18582, 255;
	xor.b64  	%rd18584, %rd18583, %rd18581;
	mul.lo.s64 	%rd18585, %rd18584, 1099511628211;
	shr.u64 	%rd18586, %rd18574, 24;
	and.b64  	%rd18587, %rd18586, 255;
	xor.b64  	%rd18588, %rd18587, %rd18585;
	mul.lo.s64 	%rd18589, %rd18588, 1099511628211;
	shr.u64 	%rd18590, %rd18574, 32;
	and.b64  	%rd18591, %rd18590, 255;
	xor.b64  	%rd18592, %rd18591, %rd18589;
	mul.lo.s64 	%rd18593, %rd18592, 1099511628211;
	shr.u64 	%rd18594, %rd18574, 40;
	and.b64  	%rd18595, %rd18594, 255;
	xor.b64  	%rd18596, %rd18595, %rd18593;
	mul.lo.s64 	%rd18597, %rd18596, 1099511628211;
	shr.u64 	%rd18598, %rd18574, 48;
	and.b64  	%rd18599, %rd18598, 255;
	xor.b64  	%rd18600, %rd18599, %rd18597;
	mul.lo.s64 	%rd18601, %rd18600, 1099511628211;
	shr.u64 	%rd18602, %rd18574, 56;
	xor.b64  	%rd18603, %rd18602, %rd18601;
	mul.lo.s64 	%rd18604, %rd18603, 1099511628211;
	ld.u64 	%rd18605, [%rd18573+8];
	and.b64  	%rd18606, %rd18605, 255;
	xor.b64  	%rd18607, %rd18606, %rd18604;
	mul.lo.s64 	%rd18608, %rd18607, 1099511628211;
	shr.u64 	%rd18609, %rd18605, 8;
	and.b64  	%rd18610, %rd18609, 255;
	xor.b64  	%rd18611, %rd18610, %rd18608;
	mul.lo.s64 	%rd18612, %rd18611, 1099511628211;
	shr.u64 	%rd18613, %rd18605, 16;
	and.b64  	%rd18614, %rd18613, 255;
	xor.b64  	%rd18615, %rd18614, %rd18612;
	mul.lo.s64 	%rd18616, %rd18615, 1099511628211;
	shr.u64 	%rd18617, %rd18605, 24;
	and.b64  	%rd18618, %rd18617, 255;
	xor.b64  	%rd18619, %rd18618, %rd18616;
	mul.lo.s64 	%rd18620, %rd18619, 1099511628211;
	shr.u64 	%rd18621, %rd18605, 32;
	and.b64  	%rd18622, %rd18621, 255;
	xor.b64  	%rd18623, %rd18622, %rd18620;
	mul.lo.s64 	%rd18624, %rd18623, 1099511628211;
	shr.u64 	%rd18625, %rd18605, 40;
	and.b64  	%rd18626, %rd18625, 255;
	xor.b64  	%rd18627, %rd18626, %rd18624;
	mul.lo.s64 	%rd18628, %rd18627, 1099511628211;
	shr.u64 	%rd18629, %rd18605, 48;
	and.b64  	%rd18630, %rd18629, 255;
	xor.b64  	%rd18631, %rd18630, %rd18628;
	mul.lo.s64 	%rd18632, %rd18631, 1099511628211;
	shr.u64 	%rd18633, %rd18605, 56;
	xor.b64  	%rd18634, %rd18633, %rd18632;
	mul.lo.s64 	%rd38991, %rd18634, 1099511628211;
	add.s64 	%rd38989, %rd38989, 2;
	setp.ne.s64 	%p805, %rd38989, %rd3409;
	mov.u64 	%rd38992, %rd3409;
	@%p805 bra 	$L__BB24_2264;
$L__BB24_2265:
	setp.eq.s64 	%p806, %rd3408, 0;
	@%p806 bra 	$L__BB24_2267;
	shl.b64 	%rd18635, %rd38992, 3;
	add.s64 	%rd18636, %rd39023, %rd18635;
	ld.u64 	%rd18637, [%rd18636];
	and.b64  	%rd18638, %rd18637, 255;
	xor.b64  	%rd18639, %rd18638, %rd38991;
	mul.lo.s64 	%rd18640, %rd18639, 1099511628211;
	shr.u64 	%rd18641, %rd18637, 8;
	and.b64  	%rd18642, %rd18641, 255;
	xor.b64  	%rd18643, %rd18642, %rd18640;
	mul.lo.s64 	%rd18644, %rd18643, 1099511628211;
	shr.u64 	%rd18645, %rd18637, 16;
	and.b64  	%rd18646, %rd18645, 255;
	xor.b64  	%rd18647, %rd18646, %rd18644;
	mul.lo.s64 	%rd18648, %rd18647, 1099511628211;
	shr.u64 	%rd18649, %rd18637, 24;
	and.b64  	%rd18650, %rd18649, 255;
	xor.b64  	%rd18651, %rd18650, %rd18648;
	mul.lo.s64 	%rd18652, %rd18651, 1099511628211;
	shr.u64 	%rd18653, %rd18637, 32;
	and.b64  	%rd18654, %rd18653, 255;
	xor.b64  	%rd18655, %rd18654, %rd18652;
	mul.lo.s64 	%rd18656, %rd18655, 1099511628211;
	shr.u64 	%rd18657, %rd18637, 40;
	and.b64  	%rd18658, %rd18657, 255;
	xor.b64  	%rd18659, %rd18658, %rd18656;
	mul.lo.s64 	%rd18660, %rd18659, 1099511628211;
	shr.u64 	%rd18661, %rd18637, 48;
	and.b64  	%rd18662, %rd18661, 255;
	xor.b64  	%rd18663, %rd18662, %rd18660;
	mul.lo.s64 	%rd18664, %rd18663, 1099511628211;
	shr.u64 	%rd18665, %rd18637, 56;
	xor.b64  	%rd18666, %rd18665, %rd18664;
	mul.lo.s64 	%rd38991, %rd18666, 1099511628211;
$L__BB24_2267:
	setp.lt.u64 	%p1804, %rd38986, %rd38991;
	bra.uni 	$L__BB24_2271;
$L__BB24_2268:
	setp.eq.s32 	%p808, %r118, 0;
	mov.pred 	%p1804, %p786;
	@%p808 bra 	$L__BB24_2271;
	mov.b64 	%rd38982, 0;
$L__BB24_2270:
	shl.b64 	%rd18668, %rd38982, 3;
	add.s64 	%rd18669, %rd38995, %rd18668;
	ld.u64 	%rd18670, [%rd18669];
	add.s64 	%rd18671, %rd39023, %rd18668;
	ld.u64 	%rd18672, [%rd18671];
	setp.lt.u64 	%p1804, %rd18670, %rd18672;
	add.s64 	%rd38982, %rd38982, 1;
	setp.eq.s64 	%p809, %rd38982, %rd1785;
	or.pred  	%p810, %p1804, %p809;
	@%p810 bra 	$L__BB24_2271;
	bra.uni 	$L__BB24_2270;
$L__BB24_2271:
	selp.b64 	%rd38201, %rd38995, %rd39023, %p1804;
	selp.u32 	%r261, 1, 0, %p1804;
	add.s32 	%r92, %r89, %r261;
	not.pred 	%p811, %p1804;
	selp.u32 	%r262, 1, 0, %p811;
	add.s32 	%r93, %r88, %r262;
	@%p811 bra 	$L__BB24_2273;
	ld.shared.u64 	%rd38995, [%r91+8];
	bra.uni 	$L__BB24_2274;
$L__BB24_2273:
	ld.shared.u64 	%rd39023, [%r90+8];
$L__BB24_2274:
	setp.ge.s32 	%p813, %r92, %r78;
	mov.pred 	%p812, 0;
	mov.pred 	%p1805, %p812;
	@%p813 bra 	$L__BB24_2305;
	setp.ge.s32 	%p815, %r93, %r77;
	mov.pred 	%p1805, -1;
	@%p815 bra 	$L__BB24_2305;
	setp.eq.s64 	%p816, %rd3822, 0;
	mov.b64 	%rd38999, -3750763034362895579;
	@%p816 bra 	$L__BB24_2282;
	setp.eq.s64 	%p817, %rd1786, 0;
	mov.b64 	%rd38999, -3750763034362895579;
	mov.b64 	%rd39000, 0;
	@%p817 bra 	$L__BB24_2280;
	mov.b64 	%rd38999, -3750763034362895579;
	mov.b64 	%rd38997, 0;
$L__BB24_2279:
	shl.b64 	%rd18680, %rd38997, 3;
	add.s64 	%rd18681, %rd38995, %rd18680;
	ld.u64 	%rd18682, [%rd18681];
	and.b64  	%rd18683, %rd18682, 255;
	xor.b64  	%rd18684, %rd18683, %rd38999;
	mul.lo.s64 	%rd18685, %rd18684, 1099511628211;
	shr.u64 	%rd18686, %rd18682, 8;
	and.b64  	%rd18687, %rd18686, 255;
	xor.b64  	%rd18688, %rd18687, %rd18685;
	mul.lo.s64 	%rd18689, %rd18688, 1099511628211;
	shr.u64 	%rd18690, %rd18682, 16;
	and.b64  	%rd18691, %rd18690, 255;
	xor.b64  	%rd18692, %rd18691, %rd18689;
	mul.lo.s64 	%rd18693, %rd18692, 1099511628211;
	shr.u64 	%rd18694, %rd18682, 24;
	and.b64  	%rd18695, %rd18694, 255;
	xor.b64  	%rd18696, %rd18695, %rd18693;
	mul.lo.s64 	%rd18697, %rd18696, 1099511628211;
	shr.u64 	%rd18698, %rd18682, 32;
	and.b64  	%rd18699, %rd18698, 255;
	xor.b64  	%rd18700, %rd18699, %rd18697;
	mul.lo.s64 	%rd18701, %rd18700, 1099511628211;
	shr.u64 	%rd18702, %rd18682, 40;
	and.b64  	%rd18703, %rd18702, 255;
	xor.b64  	%rd18704, %rd18703, %rd18701;
	mul.lo.s64 	%rd18705, %rd18704, 1099511628211;
	shr.u64 	%rd18706, %rd18682, 48;
	and.b64  	%rd18707, %rd18706, 255;
	xor.b64  	%rd18708, %rd18707, %rd18705;
	mul.lo.s64 	%rd18709, %rd18708, 1099511628211;
	shr.u64 	%rd18710, %rd18682, 56;
	xor.b64  	%rd18711, %rd18710, %rd18709;
	mul.lo.s64 	%rd18712, %rd18711, 1099511628211;
	ld.u64 	%rd18713, [%rd18681+8];
	and.b64  	%rd18714, %rd18713, 255;
	xor.b64  	%rd18715, %rd18714, %rd18712;
	mul.lo.s64 	%rd18716, %rd18715, 1099511628211;
	shr.u64 	%rd18717, %rd18713, 8;
	and.b64  	%rd18718, %rd18717, 255;
	xor.b64  	%rd18719, %rd18718, %rd18716;
	mul.lo.s64 	%rd18720, %rd18719, 1099511628211;
	shr.u64 	%rd18721, %rd18713, 16;
	and.b64  	%rd18722, %rd18721, 255;
	xor.b64  	%rd18723, %rd18722, %rd18720;
	mul.lo.s64 	%rd18724, %rd18723, 1099511628211;
	shr.u64 	%rd18725, %rd18713, 24;
	and.b64  	%rd18726, %rd18725, 255;
	xor.b64  	%rd18727, %rd18726, %rd18724;
	mul.lo.s64 	%rd18728, %rd18727, 1099511628211;
	shr.u64 	%rd18729, %rd18713, 32;
	and.b64  	%rd18730, %rd18729, 255;
	xor.b64  	%rd18731, %rd18730, %rd18728;
	mul.lo.s64 	%rd18732, %rd18731, 1099511628211;
	shr.u64 	%rd18733, %rd18713, 40;
	and.b64  	%rd18734, %rd18733, 255;
	xor.b64  	%rd18735, %rd18734, %rd18732;
	mul.lo.s64 	%rd18736, %rd18735, 1099511628211;
	shr.u64 	%rd18737, %rd18713, 48;
	and.b64  	%rd18738, %rd18737, 255;
	xor.b64  	%rd18739, %rd18738, %rd18736;
	mul.lo.s64 	%rd18740, %rd18739, 1099511628211;
	shr.u64 	%rd18741, %rd18713, 56;
	xor.b64  	%rd18742, %rd18741, %rd18740;
	mul.lo.s64 	%rd38999, %rd18742, 1099511628211;
	add.s64 	%rd38997, %rd38997, 2;
	setp.ne.s64 	%p818, %rd38997, %rd3409;
	mov.u64 	%rd39000, %rd3409;
	@%p818 bra 	$L__BB24_2279;
$L__BB24_2280:
	setp.eq.s64 	%p819, %rd3408, 0;
	@%p819 bra 	$L__BB24_2282;
	shl.b64 	%rd18743, %rd39000, 3;
	add.s64 	%rd18744, %rd38995, %rd18743;
	ld.u64 	%rd18745, [%rd18744];
	and.b64  	%rd18746, %rd18745, 255;
	xor.b64  	%rd18747, %rd18746, %rd38999;
	mul.lo.s64 	%rd18748, %rd18747, 1099511628211;
	shr.u64 	%rd18749, %rd18745, 8;
	and.b64  	%rd18750, %rd18749, 255;
	xor.b64  	%rd18751, %rd18750, %rd18748;
	mul.lo.s64 	%rd18752, %rd18751, 1099511628211;
	shr.u64 	%rd18753, %rd18745, 16;
	and.b64  	%rd18754, %rd18753, 255;
	xor.b64  	%rd18755, %rd18754, %rd18752;
	mul.lo.s64 	%rd18756, %rd18755, 1099511628211;
	shr.u64 	%rd18757, %rd18745, 24;
	and.b64  	%rd18758, %rd18757, 255;
	xor.b64  	%rd18759, %rd18758, %rd18756;
	mul.lo.s64 	%rd18760, %rd18759, 1099511628211;
	shr.u64 	%rd18761, %rd18745, 32;
	and.b64  	%rd18762, %rd18761, 255;
	xor.b64  	%rd18763, %rd18762, %rd18760;
	mul.lo.s64 	%rd18764, %rd18763, 1099511628211;
	shr.u64 	%rd18765, %rd18745, 40;
	and.b64  	%rd18766, %rd18765, 255;
	xor.b64  	%rd18767, %rd18766, %rd18764;
	mul.lo.s64 	%rd18768, %rd18767, 1099511628211;
	shr.u64 	%rd18769, %rd18745, 48;
	and.b64  	%rd18770, %rd18769, 255;
	xor.b64  	%rd18771, %rd18770, %rd18768;
	mul.lo.s64 	%rd18772, %rd18771, 1099511628211;
	shr.u64 	%rd18773, %rd18745, 56;
	xor.b64  	%rd18774, %rd18773, %rd18772;
	mul.lo.s64 	%rd38999, %rd18774, 1099511628211;
$L__BB24_2282:
	setp.eq.s64 	%p820, %rd3822, 0;
	mov.b64 	%rd39005, -3750763034362895579;
	@%p820 bra 	$L__BB24_2288;
	setp.eq.s64 	%p821, %rd1786, 0;
	mov.b64 	%rd39005, -3750763034362895579;
	mov.b64 	%rd39006, 0;
	@%p821 bra 	$L__BB24_2286;
	mov.b64 	%rd39005, -3750763034362895579;
	mov.b64 	%rd39003, 0;
$L__BB24_2285:
	shl.b64 	%rd18781, %rd39003, 3;
	add.s64 	%rd18782, %rd39023, %rd18781;
	ld.u64 	%rd18783, [%rd18782];
	and.b64  	%rd18784, %rd18783, 255;
	xor.b64  	%rd18785, %rd18784, %rd39005;
	mul.lo.s64 	%rd18786, %rd18785, 1099511628211;
	shr.u64 	%rd18787, %rd18783, 8;
	and.b64  	%rd18788, %rd18787, 255;
	xor.b64  	%rd18789, %rd18788, %rd18786;
	mul.lo.s64 	%rd18790, %rd18789, 1099511628211;
	shr.u64 	%rd18791, %rd18783, 16;
	and.b64  	%rd18792, %rd18791, 255;
	xor.b64  	%rd18793, %rd18792, %rd18790;
	mul.lo.s64 	%rd18794, %rd18793, 1099511628211;
	shr.u64 	%rd18795, %rd18783, 24;
	and.b64  	%rd18796, %rd18795, 255;
	xor.b64  	%rd18797, %rd18796, %rd18794;
	mul.lo.s64 	%rd18798, %rd18797, 1099511628211;
	shr.u64 	%rd18799, %rd18783, 32;
	and.b64  	%rd18800, %rd18799, 255;
	xor.b64  	%rd18801, %rd18800, %rd18798;
	mul.lo.s64 	%rd18802, %rd18801, 1099511628211;
	shr.u64 	%rd18803, %rd18783, 40;
	and.b64  	%rd18804, %rd18803, 255;
	xor.b64  	%rd18805, %rd18804, %rd18802;
	mul.lo.s64 	%rd18806, %rd18805, 1099511628211;
	shr.u64 	%rd18807, %rd18783, 48;
	and.b64  	%rd18808, %rd18807, 255;
	xor.b64  	%rd18809, %rd18808, %rd18806;
	mul.lo.s64 	%rd18810, %rd18809, 1099511628211;
	shr.u64 	%rd18811, %rd18783, 56;
	xor.b64  	%rd18812, %rd18811, %rd18810;
	mul.lo.s64 	%rd18813, %rd18812, 1099511628211;
	ld.u64 	%rd18814, [%rd18782+8];
	and.b64  	%rd18815, %rd18814, 255;
	xor.b64  	%rd18816, %rd18815, %rd18813;
	mul.lo.s64 	%rd18817, %rd18816, 1099511628211;
	shr.u64 	%rd18818, %rd18814, 8;
	and.b64  	%rd18819, %rd18818, 255;
	xor.b64  	%rd18820, %rd18819, %rd18817;
	mul.lo.s64 	%rd18821, %rd18820, 1099511628211;
	shr.u64 	%rd18822, %rd18814, 16;
	and.b64  	%rd18823, %rd18822, 255;
	xor.b64  	%rd18824, %rd18823, %rd18821;
	mul.lo.s64 	%rd18825, %rd18824, 1099511628211;
	shr.u64 	%rd18826, %rd18814, 24;
	and.b64  	%rd18827, %rd18826, 255;
	xor.b64  	%rd18828, %rd18827, %rd18825;
	mul.lo.s64 	%rd18829, %rd18828, 1099511628211;
	shr.u64 	%rd18830, %rd18814, 32;
	and.b64  	%rd18831, %rd18830, 255;
	xor.b64  	%rd18832, %rd18831, %rd18829;
	mul.lo.s64 	%rd18833, %rd18832, 1099511628211;
	shr.u64 	%rd18834, %rd18814, 40;
	and.b64  	%rd18835, %rd18834, 255;
	xor.b64  	%rd18836, %rd18835, %rd18833;
	mul.lo.s64 	%rd18837, %rd18836, 1099511628211;
	shr.u64 	%rd18838, %rd18814, 48;
	and.b64  	%rd18839, %rd18838, 255;
	xor.b64  	%rd18840, %rd18839, %rd18837;
	mul.lo.s64 	%rd18841, %rd18840, 1099511628211;
	shr.u64 	%rd18842, %rd18814, 56;
	xor.b64  	%rd18843, %rd18842, %rd18841;
	mul.lo.s64 	%rd39005, %rd18843, 1099511628211;
	add.s64 	%rd39003, %rd39003, 2;
	setp.ne.s64 	%p822, %rd39003, %rd3409;
	mov.u64 	%rd39006, %rd3409;
	@%p822 bra 	$L__BB24_2285;
$L__BB24_2286:
	setp.eq.s64 	%p823, %rd3408, 0;
	@%p823 bra 	$L__BB24_2288;
	shl.b64 	%rd18844, %rd39006, 3;
	add.s64 	%rd18845, %rd39023, %rd18844;
	ld.u64 	%rd18846, [%rd18845];
	and.b64  	%rd18847, %rd18846, 255;
	xor.b64  	%rd18848, %rd18847, %rd39005;
	mul.lo.s64 	%rd18849, %rd18848, 1099511628211;
	shr.u64 	%rd18850, %rd18846, 8;
	and.b64  	%rd18851, %rd18850, 255;
	xor.b64  	%rd18852, %rd18851, %rd18849;
	mul.lo.s64 	%rd18853, %rd18852, 1099511628211;
	shr.u64 	%rd18854, %rd18846, 16;
	and.b64  	%rd18855, %rd18854, 255;
	xor.b64  	%rd18856, %rd18855, %rd18853;
	mul.lo.s64 	%rd18857, %rd18856, 1099511628211;
	shr.u64 	%rd18858, %rd18846, 24;
	and.b64  	%rd18859, %rd18858, 255;
	xor.b64  	%rd18860, %rd18859, %rd18857;
	mul.lo.s64 	%rd18861, %rd18860, 1099511628211;
	shr.u64 	%rd18862, %rd18846, 32;
	and.b64  	%rd18863, %rd18862, 255;
	xor.b64  	%rd18864, %rd18863, %rd18861;
	mul.lo.s64 	%rd18865, %rd18864, 1099511628211;
	shr.u64 	%rd18866, %rd18846, 40;
	and.b64  	%rd18867, %rd18866, 255;
	xor.b64  	%rd18868, %rd18867, %rd18865;
	mul.lo.s64 	%rd18869, %rd18868, 1099511628211;
	shr.u64 	%rd18870, %rd18846, 48;
	and.b64  	%rd18871, %rd18870, 255;
	xor.b64  	%rd18872, %rd18871, %rd18869;
	mul.lo.s64 	%rd18873, %rd18872, 1099511628211;
	shr.u64 	%rd18874, %rd18846, 56;
	xor.b64  	%rd18875, %rd18874, %rd18873;
	mul.lo.s64 	%rd39005, %rd18875, 1099511628211;
$L__BB24_2288:
	setp.eq.s64 	%p824, %rd38999, %rd39005;
	@%p824 bra 	$L__BB24_2302;
	setp.eq.s64 	%p825, %rd3822, 0;
	mov.b64 	%rd39011, -3750763034362895579;
	@%p825 bra 	$L__BB24_2295;
	setp.eq.s64 	%p826, %rd1786, 0;
	mov.b64 	%rd39011, -3750763034362895579;
	mov.b64 	%rd39012, 0;
	@%p826 bra 	$L__BB24_2293;
	mov.b64 	%rd39011, -3750763034362895579;
	mov.b64 	%rd39009, 0;
$L__BB24_2292:
	shl.b64 	%rd18882, %rd39009, 3;
	add.s64 	%rd18883, %rd38995, %rd18882;
	ld.u64 	%rd18884, [%rd18883];
	and.b64  	%rd18885, %rd18884, 255;
	xor.b64  	%rd18886, %rd18885, %rd39011;
	mul.lo.s64 	%rd18887, %rd18886, 1099511628211;
	shr.u64 	%rd18888, %rd18884, 8;
	and.b64  	%rd18889, %rd18888, 255;
	xor.b64  	%rd18890, %rd18889, %rd18887;
	mul.lo.s64 	%rd18891, %rd18890, 1099511628211;
	shr.u64 	%rd18892, %rd18884, 16;
	and.b64  	%rd18893, %rd18892, 255;
	xor.b64  	%rd18894, %rd18893, %rd18891;
	mul.lo.s64 	%rd18895, %rd18894, 1099511628211;
	shr.u64 	%rd18896, %rd18884, 24;
	and.b64  	%rd18897, %rd18896, 255;
	xor.b64  	%rd18898, %rd18897, %rd18895;
	mul.lo.s64 	%rd18899, %rd18898, 1099511628211;
	shr.u64 	%rd18900, %rd18884, 32;
	and.b64  	%rd18901, %rd18900, 255;
	xor.b64  	%rd18902, %rd18901, %rd18899;
	mul.lo.s64 	%rd18903, %rd18902, 1099511628211;
	shr.u64 	%rd18904, %rd18884, 40;
	and.b64  	%rd18905, %rd18904, 255;
	xor.b64  	%rd18906, %rd18905, %rd18903;
	mul.lo.s64 	%rd18907, %rd18906, 1099511628211;
	shr.u64 	%rd18908, %rd18884, 48;
	and.b64  	%rd18909, %rd18908, 255;
	xor.b64  	%rd18910, %rd18909, %rd18907;
	mul.lo.s64 	%rd18911, %rd18910, 1099511628211;
	shr.u64 	%rd18912, %rd18884, 56;
	xor.b64  	%rd18913, %rd18912, %rd18911;
	mul.lo.s64 	%rd18914, %rd18913, 1099511628211;
	ld.u64 	%rd18915, [%rd18883+8];
	and.b64  	%rd18916, %rd18915, 255;
	xor.b64  	%rd18917, %rd18916, %rd18914;
	mul.lo.s64 	%rd18918, %rd18917, 1099511628211;
	shr.u64 	%rd18919, %rd18915, 8;
	and.b64  	%rd18920, %rd18919, 255;
	xor.b64  	%rd18921, %rd18920, %rd18918;
	mul.lo.s64 	%rd18922, %rd18921, 1099511628211;
	shr.u64 	%rd18923, %rd18915, 16;
	and.b64  	%rd18924, %rd18923, 255;
	xor.b64  	%rd18925, %rd18924, %rd18922;
	mul.lo.s64 	%rd18926, %rd18925, 1099511628211;
	shr.u64 	%rd18927, %rd18915, 24;
	and.b64  	%rd18928, %rd18927, 255;
	xor.b64  	%rd18929, %rd18928, %rd18926;
	mul.lo.s64 	%rd18930, %rd18929, 1099511628211;
	shr.u64 	%rd18931, %rd18915, 32;
	and.b64  	%rd18932, %rd18931, 255;
	xor.b64  	%rd18933, %rd18932, %rd18930;
	mul.lo.s64 	%rd18934, %rd18933, 1099511628211;
	shr.u64 	%rd18935, %rd18915, 40;
	and.b64  	%rd18936, %rd18935, 255;
	xor.b64  	%rd18937, %rd18936, %rd18934;
	mul.lo.s64 	%rd18938, %rd18937, 1099511628211;
	shr.u64 	%rd18939, %rd18915, 48;
	and.b64  	%rd18940, %rd18939, 255;
	xor.b64  	%rd18941, %rd18940, %rd18938;
	mul.lo.s64 	%rd18942, %rd18941, 1099511628211;
	shr.u64 	%rd18943, %rd18915, 56;
	xor.b64  	%rd18944, %rd18943, %rd18942;
	mul.lo.s64 	%rd39011, %rd18944, 1099511628211;
	add.s64 	%rd39009, %rd39009, 2;
	setp.ne.s64 	%p827, %rd39009, %rd3409;
	mov.u64 	%rd39012, %rd3409;
	@%p827 bra 	$L__BB24_2292;
$L__BB24_2293:
	setp.eq.s64 	%p828, %rd3408, 0;
	@%p828 bra 	$L__BB24_2295;
	shl.b64 	%rd18945, %rd39012, 3;
	add.s64 	%rd18946, %rd38995, %rd18945;
	ld.u64 	%rd18947, [%rd18946];
	and.b64  	%rd18948, %rd18947, 255;
	xor.b64  	%rd18949, %rd18948, %rd39011;
	mul.lo.s64 	%rd18950, %rd18949, 1099511628211;
	shr.u64 	%rd18951, %rd18947, 8;
	and.b64  	%rd18952, %rd18951, 255;
	xor.b64  	%rd18953, %rd18952, %rd18950;
	mul.lo.s64 	%rd18954, %rd18953, 1099511628211;
	shr.u64 	%rd18955, %rd18947, 16;
	and.b64  	%rd18956, %rd18955, 255;
	xor.b64  	%rd18957, %rd18956, %rd18954;
	mul.lo.s64 	%rd18958, %rd18957, 1099511628211;
	shr.u64 	%rd18959, %rd18947, 24;
	and.b64  	%rd18960, %rd18959, 255;
	xor.b64  	%rd18961, %rd18960, %rd18958;
	mul.lo.s64 	%rd18962, %rd18961, 1099511628211;
	shr.u64 	%rd18963, %rd18947, 32;
	and.b64  	%rd18964, %rd18963, 255;
	xor.b64  	%rd18965, %rd18964, %rd18962;
	mul.lo.s64 	%rd18966, %rd18965, 1099511628211;
	shr.u64 	%rd18967, %rd18947, 40;
	and.b64  	%rd18968, %rd18967, 255;
	xor.b64  	%rd18969, %rd18968, %rd18966;
	mul.lo.s64 	%rd18970, %rd18969, 1099511628211;
	shr.u64 	%rd18971, %rd18947, 48;
	and.b64  	%rd18972, %rd18971, 255;
	xor.b64  	%rd18973, %rd18972, %rd18970;
	mul.lo.s64 	%rd18974, %rd18973, 1099511628211;
	shr.u64 	%rd18975, %rd18947, 56;
	xor.b64  	%rd18976, %rd18975, %rd18974;
	mul.lo.s64 	%rd39011, %rd18976, 1099511628211;
$L__BB24_2295:
	setp.eq.s64 	%p829, %rd3822, 0;
	mov.b64 	%rd39017, -3750763034362895579;
	@%p829 bra 	$L__BB24_2301;
	setp.eq.s64 	%p830, %rd1786, 0;
	mov.b64 	%rd39017, -3750763034362895579;
	mov.b64 	%rd39018, 0;
	@%p830 bra 	$L__BB24_2299;
	mov.b64 	%rd39017, -3750763034362895579;
	mov.b64 	%rd39015, 0;
$L__BB24_2298:
	shl.b64 	%rd18983, %rd39015, 3;
	add.s64 	%rd18984, %rd39023, %rd18983;
	ld.u64 	%rd18985, [%rd18984];
	and.b64  	%rd18986, %rd18985, 255;
	xor.b64  	%rd18987, %rd18986, %rd39017;
	mul.lo.s64 	%rd18988, %rd18987, 1099511628211;
	shr.u64 	%rd18989, %rd18985, 8;
	and.b64  	%rd18990, %rd18989, 255;
	xor.b64  	%rd18991, %rd18990, %rd18988;
	mul.lo.s64 	%rd18992, %rd18991, 1099511628211;
	shr.u64 	%rd18993, %rd18985, 16;
	and.b64  	%rd18994, %rd18993, 255;
	xor.b64  	%rd18995, %rd18994, %rd18992;
	mul.lo.s64 	%rd18996, %rd18995, 1099511628211;
	shr.u64 	%rd18997, %rd18985, 24;
	and.b64  	%rd18998, %rd18997, 255;
	xor.b64  	%rd18999, %rd18998, %rd18996;
	mul.lo.s64 	%rd19000, %rd18999, 1099511628211;
	shr.u64 	%rd19001, %rd18985, 32;
	and.b64  	%rd19002, %rd19001, 255;
	xor.b64  	%rd19003, %rd19002, %rd19000;
	mul.lo.s64 	%rd19004, %rd19003, 1099511628211;
	shr.u64 	%rd19005, %rd18985, 40;
	and.b64  	%rd19006, %rd19005, 255;
	xor.b64  	%rd19007, %rd19006, %rd19004;
	mul.lo.s64 	%rd19008, %rd19007, 1099511628211;
	shr.u64 	%rd19009, %rd18985, 48;
	and.b64  	%rd19010, %rd19009, 255;
	xor.b64  	%rd19011, %rd19010, %rd19008;
	mul.lo.s64 	%rd19012, %rd19011, 1099511628211;
	shr.u64 	%rd19013, %rd18985, 56;
	xor.b64  	%rd19014, %rd19013, %rd19012;
	mul.lo.s64 	%rd19015, %rd19014, 1099511628211;
	ld.u64 	%rd19016, [%rd18984+8];
	and.b64  	%rd19017, %rd19016, 255;
	xor.b64  	%rd19018, %rd19017, %rd19015;
	mul.lo.s64 	%rd19019, %rd19018, 1099511628211;
	shr.u64 	%rd19020, %rd19016, 8;
	and.b64  	%rd19021, %rd19020, 255;
	xor.b64  	%rd19022, %rd19021, %rd19019;
	mul.lo.s64 	%rd19023, %rd19022, 1099511628211;
	shr.u64 	%rd19024, %rd19016, 16;
	and.b64  	%rd19025, %rd19024, 255;
	xor.b64  	%rd19026, %rd19025, %rd19023;
	mul.lo.s64 	%rd19027, %rd19026, 1099511628211;
	shr.u64 	%rd19028, %rd19016, 24;
	and.b64  	%rd19029, %rd19028, 255;
	xor.b64  	%rd19030, %rd19029, %rd19027;
	mul.lo.s64 	%rd19031, %rd19030, 1099511628211;
	shr.u64 	%rd19032, %rd19016, 32;
	and.b64  	%rd19033, %rd19032, 255;
	xor.b64  	%rd19034, %rd19033, %rd19031;
	mul.lo.s64 	%rd19035, %rd19034, 1099511628211;
	shr.u64 	%rd19036, %rd19016, 40;
	and.b64  	%rd19037, %rd19036, 255;
	xor.b64  	%rd19038, %rd19037, %rd19035;
	mul.lo.s64 	%rd19039, %rd19038, 1099511628211;
	shr.u64 	%rd19040, %rd19016, 48;
	and.b64  	%rd19041, %rd19040, 255;
	xor.b64  	%rd19042, %rd19041, %rd19039;
	mul.lo.s64 	%rd19043, %rd19042, 1099511628211;
	shr.u64 	%rd19044, %rd19016, 56;
	xor.b64  	%rd19045, %rd19044, %rd19043;
	mul.lo.s64 	%rd39017, %rd19045, 1099511628211;
	add.s64 	%rd39015, %rd39015, 2;
	setp.ne.s64 	%p831, %rd39015, %rd3409;
	mov.u64 	%rd39018, %rd3409;
	@%p831 bra 	$L__BB24_2298;
$L__BB24_2299:
	setp.eq.s64 	%p832, %rd3408, 0;
	@%p832 bra 	$L__BB24_2301;
	shl.b64 	%rd19046, %rd39018, 3;
	add.s64 	%rd19047, %rd39023, %rd19046;
	ld.u64 	%rd19048, [%rd19047];
	and.b64  	%rd19049, %rd19048, 255;
	xor.b64  	%rd19050, %rd19049, %rd39017;
	mul.lo.s64 	%rd19051, %rd19050, 1099511628211;
	shr.u64 	%rd19052, %rd19048, 8;
	and.b64  	%rd19053, %rd19052, 255;
	xor.b64  	%rd19054, %rd19053, %rd19051;
	mul.lo.s64 	%rd19055, %rd19054, 1099511628211;
	shr.u64 	%rd19056, %rd19048, 16;
	and.b64  	%rd19057, %rd19056, 255;
	xor.b64  	%rd19058, %rd19057, %rd19055;
	mul.lo.s64 	%rd19059, %rd19058, 1099511628211;
	shr.u64 	%rd19060, %rd19048, 24;
	and.b64  	%rd19061, %rd19060, 255;
	xor.b64  	%rd19062, %rd19061, %rd19059;
	mul.lo.s64 	%rd19063, %rd19062, 1099511628211;
	shr.u64 	%rd19064, %rd19048, 32;
	and.b64  	%rd19065, %rd19064, 255;
	xor.b64  	%rd19066, %rd19065, %rd19063;
	mul.lo.s64 	%rd19067, %rd19066, 1099511628211;
	shr.u64 	%rd19068, %rd19048, 40;
	and.b64  	%rd19069, %rd19068, 255;
	xor.b64  	%rd19070, %rd19069, %rd19067;
	mul.lo.s64 	%rd19071, %rd19070, 1099511628211;
	shr.u64 	%rd19072, %rd19048, 48;
	and.b64  	%rd19073, %rd19072, 255;
	xor.b64  	%rd19074, %rd19073, %rd19071;
	mul.lo.s64 	%rd19075, %rd19074, 1099511628211;
	shr.u64 	%rd19076, %rd19048, 56;
	xor.b64  	%rd19077, %rd19076, %rd19075;
	mul.lo.s64 	%rd39017, %rd19077, 1099511628211;
$L__BB24_2301:
	setp.lt.u64 	%p1805, %rd39011, %rd39017;
	bra.uni 	$L__BB24_2305;
$L__BB24_2302:
	setp.eq.s32 	%p834, %r118, 0;
	mov.pred 	%p1805, %p812;
	@%p834 bra 	$L__BB24_2305;
	mov.b64 	%rd39021, 0;
$L__BB24_2304:
	shl.b64 	%rd19079, %rd39021, 3;
	add.s64 	%rd19080, %rd38995, %rd19079;
	ld.u64 	%rd19081, [%rd19080];
	add.s64 	%rd19082, %rd39023, %rd19079;
	ld.u64 	%rd19083, [%rd19082];
	setp.lt.u64 	%p1805, %rd19081, %rd19083;
	setp.ge.u64 	%p835, %rd19081, %rd19083;
	add.s64 	%rd39021, %rd39021, 1;
	setp.ne.s64 	%p836, %rd39021, %rd1785;
	and.pred  	%p837, %p835, %p836;
	@%p837 bra 	$L__BB24_2304;
$L__BB24_2305:
	selp.b64 	%rd38935, %rd38995, %rd39023, %p1805;
	selp.u32 	%r263, 1, 0, %p1805;
	add.s32 	%r94, %r92, %r263;
	not.pred 	%p838, %p1805;
	selp.u32 	%r264, 1, 0, %p838;
	add.s32 	%r95, %r93, %r264;
	@%p1805 bra 	$L__BB24_2307;
	shl.b32 	%r265, %r95, 3;
	add.s32 	%r267, %r259, %r265;
	ld.shared.u64 	%rd39023, [%r267];
	bra.uni 	$L__BB24_2308;
$L__BB24_2307:
	shl.b32 	%r268, %r94, 3;
	add.s32 	%r270, %r259, %r268;
	ld.shared.u64 	%rd38995, [%r270];
$L__BB24_2308:
	setp.ge.s32 	%p840, %r94, %r78;
	mov.pred 	%p839, 0;
	mov.pred 	%p1806, %p839;
	@%p840 bra 	$L__BB24_2339;
	setp.ge.s32 	%p842, %r95, %r77;
	mov.pred 	%p1806, -1;
	@%p842 bra 	$L__BB24_2339;
	setp.eq.s64 	%p843, %rd3822, 0;
	mov.b64 	%rd39026, -3750763034362895579;
	@%p843 bra 	$L__BB24_2316;
	setp.eq.s64 	%p844, %rd1786, 0;
	mov.b64 	%rd39026, -3750763034362895579;
	mov.b64 	%rd39027, 0;
	@%p844 bra 	$L__BB24_2314;
	mov.b64 	%rd39026, -3750763034362895579;
	mov.b64 	%rd39024, 0;
$L__BB24_2313:
	shl.b64 	%rd19091, %rd39024, 3;
	add.s64 	%rd19092, %rd38995, %rd19091;
	ld.u64 	%rd19093, [%rd19092];
	and.b64  	%rd19094, %rd19093, 255;
	xor.b64  	%rd19095, %rd19094, %rd39026;
	mul.lo.s64 	%rd19096, %rd19095, 1099511628211;
	shr.u64 	%rd19097, %rd19093, 8;
	and.b64  	%rd19098, %rd19097, 255;
	xor.b64  	%rd19099, %rd19098, %rd19096;
	mul.lo.s64 	%rd19100, %rd19099, 1099511628211;
	shr.u64 	%rd19101, %rd19093, 16;
	and.b64  	%rd19102, %rd19101, 255;
	xor.b64  	%rd19103, %rd19102, %rd19100;
	mul.lo.s64 	%rd19104, %rd19103, 1099511628211;
	shr.u64 	%rd19105, %rd19093, 24;
	and.b64  	%rd19106, %rd19105, 255;
	xor.b64  	%rd19107, %rd19106, %rd19104;
	mul.lo.s64 	%rd19108, %rd19107, 1099511628211;
	shr.u64 	%rd19109, %rd19093, 32;
	and.b64  	%rd19110, %rd19109, 255;
	xor.b64  	%rd19111, %rd19110, %rd19108;
	mul.lo.s64 	%rd19112, %rd19111, 1099511628211;
	shr.u64 	%rd19113, %rd19093, 40;
	and.b64  	%rd19114, %rd19113, 255;
	xor.b64  	%rd19115, %rd19114, %rd19112;
	mul.lo.s64 	%rd19116, %rd19115, 1099511628211;
	shr.u64 	%rd19117, %rd19093, 48;
	and.b64  	%rd19118, %rd19117, 255;
	xor.b64  	%rd19119, %rd19118, %rd19116;
	mul.lo.s64 	%rd19120, %rd19119, 1099511628211;
	shr.u64 	%rd19121, %rd19093, 56;
	xor.b64  	%rd19122, %rd19121, %rd19120;
	mul.lo.s64 	%rd19123, %rd19122, 1099511628211;
	ld.u64 	%rd19124, [%rd19092+8];
	and.b64  	%rd19125, %rd19124, 255;
	xor.b64  	%rd19126, %rd19125, %rd19123;
	mul.lo.s64 	%rd19127, %rd19126, 1099511628211;
	shr.u64 	%rd19128, %rd19124, 8;
	and.b64  	%rd19129, %rd19128, 255;
	xor.b64  	%rd19130, %rd19129, %rd19127;
	mul.lo.s64 	%rd19131, %rd19130, 1099511628211;
	shr.u64 	%rd19132, %rd19124, 16;
	and.b64  	%rd19133, %rd19132, 255;
	xor.b64  	%rd19134, %rd19133, %rd19131;
	mul.lo.s64 	%rd19135, %rd19134, 1099511628211;
	shr.u64 	%rd19136, %rd19124, 24;
	and.b64  	%rd19137, %rd19136, 255;
	xor.b64  	%rd19138, %rd19137, %rd19135;
	mul.lo.s64 	%rd19139, %rd19138, 1099511628211;
	shr.u64 	%rd19140, %rd19124, 32;
	and.b64  	%rd19141, %rd19140, 255;
	xor.b64  	%rd19142, %rd19141, %rd19139;
	mul.lo.s64 	%rd19143, %rd19142, 1099511628211;
	shr.u64 	%rd19144, %rd19124, 40;
	and.b64  	%rd19145, %rd19144, 255;
	xor.b64  	%rd19146, %rd19145, %rd19143;
	mul.lo.s64 	%rd19147, %rd19146, 1099511628211;
	shr.u64 	%rd19148, %rd19124, 48;
	and.b64  	%rd19149, %rd19148, 255;
	xor.b64  	%rd19150, %rd19149, %rd19147;
	mul.lo.s64 	%rd19151, %rd19150, 1099511628211;
	shr.u64 	%rd19152, %rd19124, 56;
	xor.b64  	%rd19153, %rd19152, %rd19151;
	mul.lo.s64 	%rd39026, %rd19153, 1099511628211;
	add.s64 	%rd39024, %rd39024, 2;
	setp.ne.s64 	%p845, %rd39024, %rd3409;
	mov.u64 	%rd39027, %rd3409;
	@%p845 bra 	$L__BB24_2313;
$L__BB24_2314:
	setp.eq.s64 	%p846, %rd3408, 0;
	@%p846 bra 	$L__BB24_2316;
	shl.b64 	%rd19154, %rd39027, 3;
	add.s64 	%rd19155, %rd38995, %rd19154;
	ld.u64 	%rd19156, [%rd19155];
	and.b64  	%rd19157, %rd19156, 255;
	xor.b64  	%rd19158, %rd19157, %rd39026;
	mul.lo.s64 	%rd19159, %rd19158, 1099511628211;
	shr.u64 	%rd19160, %rd19156, 8;
	and.b64  	%rd19161, %rd19160, 255;
	xor.b64  	%rd19162, %rd19161, %rd19159;
	mul.lo.s64 	%rd19163, %rd19162, 1099511628211;
	shr.u64 	%rd19164, %rd19156, 16;
	and.b64  	%rd19165, %rd19164, 255;
	xor.b64  	%rd19166, %rd19165, %rd19163;
	mul.lo.s64 	%rd19167, %rd19166, 1099511628211;
	shr.u64 	%rd19168, %rd19156, 24;
	and.b64  	%rd19169, %rd19168, 255;
	xor.b64  	%rd19170, %rd19169, %rd19167;
	mul.lo.s64 	%rd19171, %rd19170, 1099511628211;
	shr.u64 	%rd19172, %rd19156, 32;
	and.b64  	%rd19173, %rd19172, 255;
	xor.b64  	%rd19174, %rd19173, %rd19171;
	mul.lo.s64 	%rd19175, %rd19174, 1099511628211;
	shr.u64 	%rd19176, %rd19156, 40;
	and.b64  	%rd19177, %rd19176, 255;
	xor.b64  	%rd19178, %rd19177, %rd19175;
	mul.lo.s64 	%rd19179, %rd19178, 1099511628211;
	shr.u64 	%rd19180, %rd19156, 48;
	and.b64  	%rd19181, %rd19180, 255;
	xor.b64  	%rd19182, %rd19181, %rd19179;
	mul.lo.s64 	%rd19183, %rd19182, 1099511628211;
	shr.u64 	%rd19184, %rd19156, 56;
	xor.b64  	%rd19185, %rd19184, %rd19183;
	mul.lo.s64 	%rd39026, %rd19185, 1099511628211;
$L__BB24_2316:
	setp.eq.s64 	%p847, %rd3822, 0;
	mov.b64 	%rd39032, -3750763034362895579;
	@%p847 bra 	$L__BB24_2322;
	setp.eq.s64 	%p848, %rd1786, 0;
	mov.b64 	%rd39032, -3750763034362895579;
	mov.b64 	%rd39033, 0;
	@%p848 bra 	$L__BB24_2320;
	mov.b64 	%rd39032, -3750763034362895579;
	mov.b64 	%rd39030, 0;
$L__BB24_2319:
	shl.b64 	%rd19192, %rd39030, 3;
	add.s64 	%rd19193, %rd39023, %rd19192;
	ld.u64 	%rd19194, [%rd19193];
	and.b64  	%rd19195, %rd19194, 255;
	xor.b64  	%rd19196, %rd19195, %rd39032;
	mul.lo.s64 	%rd19197, %rd19196, 1099511628211;
	shr.u64 	%rd19198, %rd19194, 8;
	and.b64  	%rd19199, %rd19198, 255;
	xor.b64  	%rd19200, %rd19199, %rd19197;
	mul.lo.s64 	%rd19201, %rd19200, 1099511628211;
	shr.u64 	%rd19202, %rd19194, 16;
	and.b64  	%rd19203, %rd19202, 255;
	xor.b64  	%rd19204, %rd19203, %rd19201;
	mul.lo.s64 	%rd19205, %rd19204, 1099511628211;
	shr.u64 	%rd19206, %rd19194, 24;
	and.b64  	%rd19207, %rd19206, 255;
	xor.b64  	%rd19208, %rd19207, %rd19205;
	mul.lo.s64 	%rd19209, %rd19208, 1099511628211;
	shr.u64 	%rd19210, %rd19194, 32;
	and.b64  	%rd19211, %rd19210, 255;
	xor.b64  	%rd19212, %rd19211, %rd19209;
	mul.lo.s64 	%rd19213, %rd19212, 1099511628211;
	shr.u64 	%rd19214, %rd19194, 40;
	and.b64  	%rd19215, %rd19214, 255;
	xor.b64  	%rd19216, %rd19215, %rd19213;
	mul.lo.s64 	%rd19217, %rd19216, 1099511628211;
	shr.u64 	%rd19218, %rd19194, 48;
	and.b64  	%rd19219, %rd19218, 255;
	xor.b64  	%rd19220, %rd19219, %rd19217;
	mul.lo.s64 	%rd19221, %rd19220, 1099511628211;
	shr.u64 	%rd19222, %rd19194, 56;
	xor.b64  	%rd19223, %rd19222, %rd19221;
	mul.lo.s64 	%rd19224, %rd19223, 1099511628211;
	ld.u64 	%rd19225, [%rd19193+8];
	and.b64  	%rd19226, %rd19225, 255;
	xor.b64  	%rd19227, %rd19226, %rd19224;
	mul.lo.s64 	%rd19228, %rd19227, 1099511628211;
	shr.u64 	%rd19229, %rd19225, 8;
	and.b64  	%rd19230, %rd19229, 255;
	xor.b64  	%rd19231, %rd19230, %rd19228;
	mul.lo.s64 	%rd19232, %rd19231, 1099511628211;
	shr.u64 	%rd19233, %rd19225, 16;
	and.b64  	%rd19234, %rd19233, 255;
	xor.b64  	%rd19235, %rd19234, %rd19232;
	mul.lo.s64 	%rd19236, %rd19235, 1099511628211;
	shr.u64 	%rd19237, %rd19225, 24;
	and.b64  	%rd19238, %rd19237, 255;
	xor.b64  	%rd19239, %rd19238, %rd19236;
	mul.lo.s64 	%rd19240, %rd19239, 1099511628211;
	shr.u64 	%rd19241, %rd19225, 32;
	and.b64  	%rd19242, %rd19241, 255;
	xor.b64  	%rd19243, %rd19242, %rd19240;
	mul.lo.s64 	%rd19244, %rd19243, 1099511628211;
	shr.u64 	%rd19245, %rd19225, 40;
	and.b64  	%rd19246, %rd19245, 255;
	xor.b64  	%rd19247, %rd19246, %rd19244;
	mul.lo.s64 	%rd19248, %rd19247, 1099511628211;
	shr.u64 	%rd19249, %rd19225, 48;
	and.b64  	%rd19250, %rd19249, 255;
	xor.b64  	%rd19251, %rd19250, %rd19248;
	mul.lo.s64 	%rd19252, %rd19251, 1099511628211;
	shr.u64 	%rd19253, %rd19225, 56;
	xor.b64  	%rd19254, %rd19253, %rd19252;
	mul.lo.s64 	%rd39032, %rd19254, 1099511628211;
	add.s64 	%rd39030, %rd39030, 2;
	setp.ne.s64 	%p849, %rd39030, %rd3409;
	mov.u64 	%rd39033, %rd3409;
	@%p849 bra 	$L__BB24_2319;
$L__BB24_2320:
	setp.eq.s64 	%p850, %rd3408, 0;
	@%p850 bra 	$L__BB24_2322;
	shl.b64 	%rd19255, %rd39033, 3;
	add.s64 	%rd19256, %rd39023, %rd19255;
	ld.u64 	%rd19257, [%rd19256];
	and.b64  	%rd19258, %rd19257, 255;
	xor.b64  	%rd19259, %rd19258, %rd39032;
	mul.lo.s64 	%rd19260, %rd19259, 1099511628211;
	shr.u64 	%rd19261, %rd19257, 8;
	and.b64  	%rd19262, %rd19261, 255;
	xor.b64  	%rd19263, %rd19262, %rd19260;
	mul.lo.s64 	%rd19264, %rd19263, 1099511628211;
	shr.u64 	%rd19265, %rd19257, 16;
	and.b64  	%rd19266, %rd19265, 255;
	xor.b64  	%rd19267, %rd19266, %rd19264;
	mul.lo.s64 	%rd19268, %rd19267, 1099511628211;
	shr.u64 	%rd19269, %rd19257, 24;
	and.b64  	%rd19270, %rd19269, 255;
	xor.b64  	%rd19271, %rd19270, %rd19268;
	mul.lo.s64 	%rd19272, %rd19271, 1099511628211;
	shr.u64 	%rd19273, %rd19257, 32;
	and.b64  	%rd19274, %rd19273, 255;
	xor.b64  	%rd19275, %rd19274, %rd19272;
	mul.lo.s64 	%rd19276, %rd19275, 1099511628211;
	shr.u64 	%rd19277, %rd19257, 40;
	and.b64  	%rd19278, %rd19277, 255;
	xor.b64  	%rd19279, %rd19278, %rd19276;
	mul.lo.s64 	%rd19280, %rd19279, 1099511628211;
	shr.u64 	%rd19281, %rd19257, 48;
	and.b64  	%rd19282, %rd19281, 255;
	xor.b64  	%rd19283, %rd19282, %rd19280;
	mul.lo.s64 	%rd19284, %rd19283, 1099511628211;
	shr.u64 	%rd19285, %rd19257, 56;
	xor.b64  	%rd19286, %rd19285, %rd19284;
	mul.lo.s64 	%rd39032, %rd19286, 1099511628211;
$L__BB24_2322:
	setp.eq.s64 	%p851, %rd39026, %rd39032;
	@%p851 bra 	$L__BB24_2336;
	setp.eq.s64 	%p852, %rd3822, 0;
	mov.b64 	%rd39038, -3750763034362895579;
	@%p852 bra 	$L__BB24_2329;
	setp.eq.s64 	%p853, %rd1786, 0;
	mov.b64 	%rd39038, -3750763034362895579;
	mov.b64 	%rd39039, 0;
	@%p853 bra 	$L__BB24_2327;
	mov.b64 	%rd39038, -3750763034362895579;
	mov.b64 	%rd39036, 0;
$L__BB24_2326:
	shl.b64 	%rd19293, %rd39036, 3;
	add.s64 	%rd19294, %rd38995, %rd19293;
	ld.u64 	%rd19295, [%rd19294];
	and.b64  	%rd19296, %rd19295, 255;
	xor.b64  	%rd19297, %rd19296, %rd39038;
	mul.lo.s64 	%rd19298, %rd19297, 1099511628211;
	shr.u64 	%rd19299, %rd19295, 8;
	and.b64  	%rd19300, %rd19299, 255;
	xor.b64  	%rd19301, %rd19300, %rd19298;
	mul.lo.s64 	%rd19302, %rd19301, 1099511628211;
	shr.u64 	%rd19303, %rd19295, 16;
	and.b64  	%rd19304, %rd19303, 255;
	xor.b64  	%rd19305, %rd19304, %rd19302;
	mul.lo.s64 	%rd19306, %rd19305, 1099511628211;
	shr.u64 	%rd19307, %rd19295, 24;
	and.b64  	%rd19308, %rd19307, 255;
	xor.b64  	%rd19309, %rd19308, %rd19306;
	mul.lo.s64 	%rd19310, %rd19309, 1099511628211;
	shr.u64 	%rd19311, %rd19295, 32;
	and.b64  	%rd19312, %rd19311, 255;
	xor.b64  	%rd19313, %rd19312, %rd19310;
	mul.lo.s64 	%rd19314, %rd19313, 1099511628211;
	shr.u64 	%rd19315, %rd19295, 40;
	and.b64  	%rd19316, %rd19315, 255;
	xor.b64  	%rd19317, %rd19316, %rd19314;
	mul.lo.s64 	%rd19318, %rd19317, 1099511628211;
	shr.u64 	%rd19319, %rd19295, 48;
	and.b64  	%rd19320, %rd19319, 255;
	xor.b64  	%rd19321, %rd19320, %rd19318;
	mul.lo.s64 	%rd19322, %rd19321, 1099511628211;
	shr.u64 	%rd19323, %rd19295, 56;
	xor.b64  	%rd19324, %rd19323, %rd19322;
	mul.lo.s64 	%rd19325, %rd19324, 1099511628211;
	ld.u64 	%rd19326, [%rd19294+8];
	and.b64  	%rd19327, %rd19326, 255;
	xor.b64  	%rd19328, %rd19327, %rd19325;
	mul.lo.s64 	%rd19329, %rd19328, 1099511628211;
	shr.u64 	%rd19330, %rd19326, 8;
	and.b64  	%rd19331, %rd19330, 255;
	xor.b64  	%rd19332, %rd19331, %rd19329;
	mul.lo.s64 	%rd19333, %rd19332, 1099511628211;
	shr.u64 	%rd19334, %rd19326, 16;
	and.b64  	%rd19335, %rd19334, 255;
	xor.b64  	%rd19336, %rd19335, %rd19333;
	mul.lo.s64 	%rd19337, %rd19336, 1099511628211;
	shr.u64 	%rd19338, %rd19326, 24;
	and.b64  	%rd19339, %rd19338, 255;
	xor.b64  	%rd19340, %rd19339, %rd19337;
	mul.lo.s64 	%rd19341, %rd19340, 1099511628211;
	shr.u64 	%rd19342, %rd19326, 32;
	and.b64  	%rd19343, %rd19342, 255;
	xor.b64  	%rd19344, %rd19343, %rd19341;
	mul.lo.s64 	%rd19345, %rd19344, 1099511628211;
	shr.u64 	%rd19346, %rd19326, 40;
	and.b64  	%rd19347, %rd19346, 255;
	xor.b64  	%rd19348, %rd19347, %rd19345;
	mul.lo.s64 	%rd19349, %rd19348, 1099511628211;
	shr.u64 	%rd19350, %rd19326, 48;
	and.b64  	%rd19351, %rd19350, 255;
	xor.b64  	%rd19352, %rd19351, %rd19349;
	mul.lo.s64 	%rd19353, %rd19352, 1099511628211;
	shr.u64 	%rd19354, %rd19326, 56;
	xor.b64  	%rd19355, %rd19354, %rd19353;
	mul.lo.s64 	%rd39038, %rd19355, 1099511628211;
	add.s64 	%rd39036, %rd39036, 2;
	setp.ne.s64 	%p854, %rd39036, %rd3409;
	mov.u64 	%rd39039, %rd3409;
	@%p854 bra 	$L__BB24_2326;
$L__BB24_2327:
	setp.eq.s64 	%p855, %rd3408, 0;
	@%p855 bra 	$L__BB24_2329;
	shl.b64 	%rd19356, %rd39039, 3;
	add.s64 	%rd19357, %rd38995, %rd19356;
	ld.u64 	%rd19358, [%rd19357];
	and.b64  	%rd19359, %rd19358, 255;
	xor.b64  	%rd19360, %rd19359, %rd39038;
	mul.lo.s64 	%rd19361, %rd19360, 1099511628211;
	shr.u64 	%rd19362, %rd19358, 8;
	and.b64  	%rd19363, %rd19362, 255;
	xor.b64  	%rd19364, %rd19363, %rd19361;
	mul.lo.s64 	%rd19365, %rd19364, 1099511628211;
	shr.u64 	%rd19366, %rd19358, 16;
	and.b64  	%rd19367, %rd19366, 255;
	xor.b64  	%rd19368, %rd19367, %rd19365;
	mul.lo.s64 	%rd19369, %rd19368, 1099511628211;
	shr.u64 	%rd19370, %rd19358, 24;
	and.b64  	%rd19371, %rd19370, 255;
	xor.b64  	%rd19372, %rd19371, %rd19369;
	mul.lo.s64 	%rd19373, %rd19372, 1099511628211;
	shr.u64 	%rd19374, %rd19358, 32;
	and.b64  	%rd19375, %rd19374, 255;
	xor.b64  	%rd19376, %rd19375, %rd19373;
	mul.lo.s64 	%rd19377, %rd19376, 1099511628211;
	shr.u64 	%rd19378, %rd19358, 40;
	and.b64  	%rd19379, %rd19378, 255;
	xor.b64  	%rd19380, %rd19379, %rd19377;
	mul.lo.s64 	%rd19381, %rd19380, 1099511628211;
	shr.u64 	%rd19382, %rd19358, 48;
	and.b64  	%rd19383, %rd19382, 255;
	xor.b64  	%rd19384, %rd19383, %rd19381;
	mul.lo.s64 	%rd19385, %rd19384, 1099511628211;
	shr.u64 	%rd19386, %rd19358, 56;
	xor.b64  	%rd19387, %rd19386, %rd19385;
	mul.lo.s64 	%rd39038, %rd19387, 1099511628211;
$L__BB24_2329:
	setp.eq.s64 	%p856, %rd3822, 0;
	mov.b64 	%rd39044, -3750763034362895579;
	@%p856 bra 	$L__BB24_2335;
	setp.eq.s64 	%p857, %rd1786, 0;
	mov.b64 	%rd39044, -3750763034362895579;
	mov.b64 	%rd39045, 0;
	@%p857 bra 	$L__BB24_2333;
	mov.b64 	%rd39044, -3750763034362895579;
	mov.b64 	%rd39042, 0;
$L__BB24_2332:
	shl.b64 	%rd19394, %rd39042, 3;
	add.s64 	%rd19395, %rd39023, %rd19394;
	ld.u64 	%rd19396, [%rd19395];
	and.b64  	%rd19397, %rd19396, 255;
	xor.b64  	%rd19398, %rd19397, %rd39044;
	mul.lo.s64 	%rd19399, %rd19398, 1099511628211;
	shr.u64 	%rd19400, %rd19396, 8;
	and.b64  	%rd19401, %rd19400, 255;
	xor.b64  	%rd19402, %rd19401, %rd19399;
	mul.lo.s64 	%rd19403, %rd19402, 1099511628211;
	shr.u64 	%rd19404, %rd19396, 16;
	and.b64  	%rd19405, %rd19404, 255;
	xor.b64  	%rd19406, %rd19405, %rd19403;
	mul.lo.s64 	%rd19407, %rd19406, 1099511628211;
	shr.u64 	%rd19408, %rd19396, 24;
	and.b64  	%rd19409, %rd19408, 255;
	xor.b64  	%rd19410, %rd19409, %rd19407;
	mul.lo.s64 	%rd19411, %rd19410, 1099511628211;
	shr.u64 	%rd19412, %rd19396, 32;
	and.b64  	%rd19413, %rd19412, 255;
	xor.b64  	%rd19414, %rd19413, %rd19411;
	mul.lo.s64 	%rd19415, %rd19414, 1099511628211;
	shr.u64 	%rd19416, %rd19396, 40;
	and.b64  	%rd19417, %rd19416, 255;
	xor.b64  	%rd19418, %rd19417, %rd19415;
	mul.lo.s64 	%rd19419, %rd19418, 1099511628211;
	shr.u64 	%rd19420, %rd19396, 48;
	and.b64  	%rd19421, %rd19420, 255;
	xor.b64  	%rd19422, %rd19421, %rd19419;
	mul.lo.s64 	%rd19423, %rd19422, 1099511628211;
	shr.u64 	%rd19424, %rd19396, 56;
	xor.b64  	%rd19425, %rd19424, %rd19423;
	mul.lo.s64 	%rd19426, %rd19425, 1099511628211;
	ld.u64 	%rd19427, [%rd19395+8];
	and.b64  	%rd19428, %rd19427, 255;
	xor.b64  	%rd19429, %rd19428, %rd19426;
	mul.lo.s64 	%rd19430, %rd19429, 1099511628211;
	shr.u64 	%rd19431, %rd19427, 8;
	and.b64  	%rd19432, %rd19431, 255;
	xor.b64  	%rd19433, %rd19432, %rd19430;
	mul.lo.s64 	%rd19434, %rd19433, 1099511628211;
	shr.u64 	%rd19435, %rd19427, 16;
	and.b64  	%rd19436, %rd19435, 255;
	xor.b64  	%rd19437, %rd19436, %rd19434;
	mul.lo.s64 	%rd19438, %rd19437, 1099511628211;
	shr.u64 	%rd19439, %rd19427, 24;
	and.b64  	%rd19440, %rd19439, 255;
	xor.b64  	%rd19441, %rd19440, %rd19438;
	mul.lo.s64 	%rd19442, %rd19441, 1099511628211;
	shr.u64 	%rd19443, %rd19427, 32;
	and.b64  	%rd19444, %rd19443, 255;
	xor.b64  	%rd19445, %rd19444, %rd19442;
	mul.lo.s64 	%rd19446, %rd19445, 1099511628211;
	shr.u64 	%rd19447, %rd19427, 40;
	and.b64  	%rd19448, %rd19447, 255;
	xor.b64  	%rd19449, %rd19448, %rd19446;
	mul.lo.s64 	%rd19450, %rd19449, 1099511628211;
	shr.u64 	%rd19451, %rd19427, 48;
	and.b64  	%rd19452, %rd19451, 255;
	xor.b64  	%rd19453, %rd19452, %rd19450;
	mul.lo.s64 	%rd19454, %rd19453, 1099511628211;
	shr.u64 	%rd19455, %rd19427, 56;
	xor.b64  	%rd19456, %rd19455, %rd19454;
	mul.lo.s64 	%rd39044, %rd19456, 1099511628211;
	add.s64 	%rd39042, %rd39042, 2;
	setp.ne.s64 	%p858, %rd39042, %rd3409;
	mov.u64 	%rd39045, %rd3409;
	@%p858 bra 	$L__BB24_2332;
$L__BB24_2333:
	setp.eq.s64 	%p859, %rd3408, 0;
	@%p859 bra 	$L__BB24_2335;
	shl.b64 	%rd19457, %rd39045, 3;
	add.s64 	%rd19458, %rd39023, %rd19457;
	ld.u64 	%rd19459, [%rd19458];
	and.b64  	%rd19460, %rd19459, 255;
	xor.b64  	%rd19461, %rd19460, %rd39044;
	mul.lo.s64 	%rd19462, %rd19461, 1099511628211;
	shr.u64 	%rd19463, %rd19459, 8;
	and.b64  	%rd19464, %rd19463, 255;
	xor.b64  	%rd19465, %rd19464, %rd19462;
	mul.lo.s64 	%rd19466, %rd19465, 1099511628211;
	shr.u64 	%rd19467, %rd19459, 16;
	and.b64  	%rd19468, %rd19467, 255;
	xor.b64  	%rd19469, %rd19468, %rd19466;
	mul.lo.s64 	%rd19470, %rd19469, 1099511628211;
	shr.u64 	%rd19471, %rd19459, 24;
	and.b64  	%rd19472, %rd19471, 255;
	xor.b64  	%rd19473, %rd19472, %rd19470;
	mul.lo.s64 	%rd19474, %rd19473, 1099511628211;
	shr.u64 	%rd19475, %rd19459, 32;
	and.b64  	%rd19476, %rd19475, 255;
	xor.b64  	%rd19477, %rd19476, %rd19474;
	mul.lo.s64 	%rd19478, %rd19477, 1099511628211;
	shr.u64 	%rd19479, %rd19459, 40;
	and.b64  	%rd19480, %rd19479, 255;
	xor.b64  	%rd19481, %rd19480, %rd19478;
	mul.lo.s64 	%rd19482, %rd19481, 1099511628211;
	shr.u64 	%rd19483, %rd19459, 48;
	and.b64  	%rd19484, %rd19483, 255;
	xor.b64  	%rd19485, %rd19484, %rd19482;
	mul.lo.s64 	%rd19486, %rd19485, 1099511628211;
	shr.u64 	%rd19487, %rd19459, 56;
	xor.b64  	%rd19488, %rd19487, %rd19486;
	mul.lo.s64 	%rd39044, %rd19488, 1099511628211;
$L__BB24_2335:
	setp.lt.u64 	%p1806, %rd39038, %rd39044;
	bra.uni 	$L__BB24_2339;
$L__BB24_2336:
	setp.eq.s32 	%p861, %r118, 0;
	mov.pred 	%p1806, %p839;
	@%p861 bra 	$L__BB24_2339;
	mov.b64 	%rd39048, 0;
$L__BB24_2338:
	shl.b64 	%rd19490, %rd39048, 3;
	add.s64 	%rd19491, %rd38995, %rd19490;
	ld.u64 	%rd19492, [%rd19491];
	add.s64 	%rd19493, %rd39023, %rd19490;
	ld.u64 	%rd19494, [%rd19493];
	setp.lt.u64 	%p1806, %rd19492, %rd19494;
	setp.ge.u64 	%p862, %rd19492, %rd19494;
	add.s64 	%rd39048, %rd39048, 1;
	setp.ne.s64 	%p863, %rd39048, %rd1785;
	and.pred  	%p864, %p862, %p863;
	@%p864 bra 	$L__BB24_2338;
$L__BB24_2339:
	selp.b64 	%rd38934, %rd38995, %rd39023, %p1806;
	selp.u32 	%r271, 1, 0, %p1806;
	add.s32 	%r96, %r94, %r271;
	not.pred 	%p865, %p1806;
	selp.u32 	%r272, 1, 0, %p865;
	add.s32 	%r97, %r95, %r272;
	@%p1806 bra 	$L__BB24_2341;
	shl.b32 	%r273, %r97, 3;
	add.s32 	%r275, %r259, %r273;
	ld.shared.u64 	%rd39023, [%r275];
	bra.uni 	$L__BB24_2342;
$L__BB24_2341:
	shl.b32 	%r276, %r96, 3;
	add.s32 	%r278, %r259, %r276;
	ld.shared.u64 	%rd38995, [%r278];
$L__BB24_2342:
	setp.ge.s32 	%p867, %r96, %r78;
	mov.pred 	%p866, 0;
	mov.pred 	%p1807, %p866;
	@%p867 bra 	$L__BB24_2373;
	setp.ge.s32 	%p869, %r97, %r77;
	mov.pred 	%p1807, -1;
	@%p869 bra 	$L__BB24_2373;
	setp.eq.s64 	%p870, %rd3822, 0;
	mov.b64 	%rd39053, -3750763034362895579;
	@%p870 bra 	$L__BB24_2350;
	setp.eq.s64 	%p871, %rd1786, 0;
	mov.b64 	%rd39053, -3750763034362895579;
	mov.b64 	%rd39054, 0;
	@%p871 bra 	$L__BB24_2348;
	mov.b64 	%rd39053, -3750763034362895579;
	mov.b64 	%rd39051, 0;
$L__BB24_2347:
	shl.b64 	%rd19502, %rd39051, 3;
	add.s64 	%rd19503, %rd38995, %rd19502;
	ld.u64 	%rd19504, [%rd19503];
	and.b64  	%rd19505, %rd19504, 255;
	xor.b64  	%rd19506, %rd19505, %rd39053;
	mul.lo.s64 	%rd19507, %rd19506, 1099511628211;
	shr.u64 	%rd19508, %rd19504, 8;
	and.b64  	%rd19509, %rd19508, 255;
	xor.b64  	%rd19510, %rd19509, %rd19507;
	mul.lo.s64 	%rd19511, %rd19510, 1099511628211;
	shr.u64 	%rd19512, %rd19504, 16;
	and.b64  	%rd19513, %rd19512, 255;
	xor.b64  	%rd19514, %rd19513, %rd19511;
	mul.lo.s64 	%rd19515, %rd19514, 1099511628211;
	shr.u64 	%rd19516, %rd19504, 24;
	and.b64  	%rd19517, %rd19516, 255;
	xor.b64  	%rd19518, %rd19517, %rd19515;
	mul.lo.s64 	%rd19519, %rd19518, 1099511628211;
	shr.u64 	%rd19520, %rd19504, 32;
	and.b64  	%rd19521, %rd19520, 255;
	xor.b64  	%rd19522, %rd19521, %rd19519;
	mul.lo.s64 	%rd19523, %rd19522, 1099511628211;
	shr.u64 	%rd19524, %rd19504, 40;
	and.b64  	%rd19525, %rd19524, 255;
	xor.b64  	%rd19526, %rd19525, %rd19523;
	mul.lo.s64 	%rd19527, %rd19526, 1099511628211;
	shr.u64 	%rd19528, %rd19504, 48;
	and.b64  	%rd19529, %rd19528, 255;
	xor.b64  	%rd19530, %rd19529, %rd19527;
	mul.lo.s64 	%rd19531, %rd19530, 1099511628211;
	shr.u64 	%rd19532, %rd19504, 56;
	xor.b64  	%rd19533, %rd19532, %rd19531;
	mul.lo.s64 	%rd19534, %rd19533, 1099511628211;
	ld.u64 	%rd19535, [%rd19503+8];
	and.b64  	%rd19536, %rd19535, 255;
	xor.b64  	%rd19537, %rd19536, %rd19534;
	mul.lo.s64 	%rd19538, %rd19537, 1099511628211;
	shr.u64 	%rd19539, %rd19535, 8;
	and.b64  	%rd19540, %rd19539, 255;
	xor.b64  	%rd19541, %rd19540, %rd19538;
	mul.lo.s64 	%rd19542, %rd19541, 1099511628211;
	shr.u64 	%rd19543, %rd19535, 16;
	and.b64  	%rd19544, %rd19543, 255;
	xor.b64  	%rd19545, %rd19544, %rd19542;
	mul.lo.s64 	%rd19546, %rd19545, 1099511628211;
	shr.u64 	%rd19547, %rd19535, 24;
	and.b64  	%rd19548, %rd19547, 255;
	xor.b64  	%rd19549, %rd19548, %rd19546;
	mul.lo.s64 	%rd19550, %rd19549, 1099511628211;
	shr.u64 	%rd19551, %rd19535, 32;
	and.b64  	%rd19552, %rd19551, 255;
	xor.b64  	%rd19553, %rd19552, %rd19550;
	mul.lo.s64 	%rd19554, %rd19553, 1099511628211;
	shr.u64 	%rd19555, %rd19535, 40;
	and.b64  	%rd19556, %rd19555, 255;
	xor.b64  	%rd19557, %rd19556, %rd19554;
	mul.lo.s64 	%rd19558, %rd19557, 1099511628211;
	shr.u64 	%rd19559, %rd19535, 48;
	and.b64  	%rd19560, %rd19559, 255;
	xor.b64  	%rd19561, %rd19560, %rd19558;
	mul.lo.s64 	%rd19562, %rd19561, 1099511628211;
	shr.u64 	%rd19563, %rd19535, 56;
	xor.b64  	%rd19564, %rd19563, %rd19562;
	mul.lo.s64 	%rd39053, %rd19564, 1099511628211;
	add.s64 	%rd39051, %rd39051, 2;
	setp.ne.s64 	%p872, %rd39051, %rd3409;
	mov.u64 	%rd39054, %rd3409;
	@%p872 bra 	$L__BB24_2347;
$L__BB24_2348:
	setp.eq.s64 	%p873, %rd3408, 0;
	@%p873 bra 	$L__BB24_2350;
	shl.b64 	%rd19565, %rd39054, 3;
	add.s64 	%rd19566, %rd38995, %rd19565;
	ld.u64 	%rd19567, [%rd19566];
	and.b64  	%rd19568, %rd19567, 255;
	xor.b64  	%rd19569, %rd19568, %rd39053;
	mul.lo.s64 	%rd19570, %rd19569, 1099511628211;
	shr.u64 	%rd19571, %rd19567, 8;
	and.b64  	%rd19572, %rd19571, 255;
	xor.b64  	%rd19573, %rd19572, %rd19570;
	mul.lo.s64 	%rd19574, %rd19573, 1099511628211;
	shr.u64 	%rd19575, %rd19567, 16;
	and.b64  	%rd19576, %rd19575, 255;
	xor.b64  	%rd19577, %rd19576, %rd19574;
	mul.lo.s64 	%rd19578, %rd19577, 1099511628211;
	shr.u64 	%rd19579, %rd19567, 24;
	and.b64  	%rd19580, %rd19579, 255;
	xor.b64  	%rd19581, %rd19580, %rd19578;
	mul.lo.s64 	%rd19582, %rd19581, 1099511628211;
	shr.u64 	%rd19583, %rd19567, 32;
	and.b64  	%rd19584, %rd19583, 255;
	xor.b64  	%rd19585, %rd19584, %rd19582;
	mul.lo.s64 	%rd19586, %rd19585, 1099511628211;
	shr.u64 	%rd19587, %rd19567, 40;
	and.b64  	%rd19588, %rd19587, 255;
	xor.b64  	%rd19589, %rd19588, %rd19586;
	mul.lo.s64 	%rd19590, %rd19589, 1099511628211;
	shr.u64 	%rd19591, %rd19567, 48;
	and.b64  	%rd19592, %rd19591, 255;
	xor.b64  	%rd19593, %rd19592, %rd19590;
	mul.lo.s64 	%rd19594, %rd19593, 1099511628211;
	shr.u64 	%rd19595, %rd19567, 56;
	xor.b64  	%rd19596, %rd19595, %rd19594;
	mul.lo.s64 	%rd39053, %rd19596, 1099511628211;
$L__BB24_2350:
	setp.eq.s64 	%p874, %rd3822, 0;
	mov.b64 	%rd39059, -3750763034362895579;
	@%p874 bra 	$L__BB24_2356;
	setp.eq.s64 	%p875, %rd1786, 0;
	mov.b64 	%rd39059, -3750763034362895579;
	mov.b64 	%rd39060, 0;
	@%p875 bra 	$L__BB24_2354;
	mov.b64 	%rd39059, -3750763034362895579;
	mov.b64 	%rd39057, 0;
$L__BB24_2353:
	shl.b64 	%rd19603, %rd39057, 3;
	add.s64 	%rd19604, %rd39023, %rd19603;
	ld.u64 	%rd19605, [%rd19604];
	and.b64  	%rd19606, %rd19605, 255;
	xor.b64  	%rd19607, %rd19606, %rd39059;
	mul.lo.s64 	%rd19608, %rd19607, 1099511628211;
	shr.u64 	%rd19609, %rd19605, 8;
	and.b64  	%rd19610, %rd19609, 255;
	xor.b64  	%rd19611, %rd19610, %rd19608;
	mul.lo.s64 	%rd19612, %rd19611, 1099511628211;
	shr.u64 	%rd19613, %rd19605, 16;
	and.b64  	%rd19614, %rd19613, 255;
	xor.b64  	%rd19615, %rd19614, %rd19612;
	mul.lo.s64 	%rd19616, %rd19615, 1099511628211;
	shr.u64 	%rd19617, %rd19605, 24;
	and.b64  	%rd19618, %rd19617, 255;
	xor.b64  	%rd19619, %rd19618, %rd19616;
	mul.lo.s64 	%rd19620, %rd19619, 1099511628211;
	shr.u64 	%rd19621, %rd19605, 32;
	and.b64  	%rd19622, %rd19621, 255;
	xor.b64  	%rd19623, %rd19622, %rd19620;
	mul.lo.s64 	%rd19624, %rd19623, 1099511628211;
	shr.u64 	%rd19625, %rd19605, 40;
	and.b64  	%rd19626, %rd19625, 255;
	xor.b64  	%rd19627, %rd19626, %rd19624;
	mul.lo.s64 	%rd19628, %rd19627, 1099511628211;
	shr.u64 	%rd19629, %rd19605, 48;
	and.b64  	%rd19630, %rd19629, 255;
	xor.b64  	%rd19631, %rd19630, %rd19628;
	mul.lo.s64 	%rd19632, %rd19631, 1099511628211;
	shr.u64 	%rd19633, %rd19605, 56;
	xor.b64  	%rd19634, %rd19633, %rd19632;
	mul.lo.s64 	%rd19635, %rd19634, 1099511628211;
	ld.u64 	%rd19636, [%rd19604+8];
	and.b64  	%rd19637, %rd19636, 255;
	xor.b64  	%rd19638, %rd19637, %rd19635;
	mul.lo.s64 	%rd19639, %rd19638, 1099511628211;
	shr.u64 	%rd19640, %rd19636, 8;
	and.b64  	%rd19641, %rd19640, 255;
	xor.b64  	%rd19642, %rd19641, %rd19639;
	mul.lo.s64 	%rd19643, %rd19642, 1099511628211;
	shr.u64 	%rd19644, %rd19636, 16;
	and.b64  	%rd19645, %rd19644, 255;
	xor.b64  	%rd19646, %rd19645, %rd19643;
	mul.lo.s64 	%rd19647, %rd19646, 1099511628211;
	shr.u64 	%rd19648, %rd19636, 24;
	and.b64  	%rd19649, %rd19648, 255;
	xor.b64  	%rd19650, %rd19649, %rd19647;
	mul.lo.s64 	%rd19651, %rd19650, 1099511628211;
	shr.u64 	%rd19652, %rd19636, 32;
	and.b64  	%rd19653, %rd19652, 255;
	xor.b64  	%rd19654, %rd19653, %rd19651;
	mul.lo.s64 	%rd19655, %rd19654, 1099511628211;
	shr.u64 	%rd19656, %rd19636, 40;
	and.b64  	%rd19657, %rd19656, 255;
	xor.b64  	%rd19658, %rd19657, %rd19655;
	mul.lo.s64 	%rd19659, %rd19658, 1099511628211;
	shr.u64 	%rd19660, %rd19636, 48;
	and.b64  	%rd19661, %rd19660, 255;
	xor.b64  	%rd19662, %rd19661, %rd19659;
	mul.lo.s64 	%rd19663, %rd19662, 1099511628211;
	shr.u64 	%rd19664, %rd19636, 56;
	xor.b64  	%rd19665, %rd19664, %rd19663;
	mul.lo.s64 	%rd39059, %rd19665, 1099511628211;
	add.s64 	%rd39057, %rd39057, 2;
	setp.ne.s64 	%p876, %rd39057, %rd3409;
	mov.u64 	%rd39060, %rd3409;
	@%p876 bra 	$L__BB24_2353;
$L__BB24_2354:
	setp.eq.s64 	%p877, %rd3408, 0;
	@%p877 bra 	$L__BB24_2356;
	shl.b64 	%rd19666, %rd39060, 3;
	add.s64 	%rd19667, %rd39023, %rd19666;
	ld.u64 	%rd19668, [%rd19667];
	and.b64  	%rd19669, %rd19668, 255;
	xor.b64  	%rd19670, %rd19669, %rd39059;
	mul.lo.s64 	%rd19671, %rd19670, 1099511628211;
	shr.u64 	%rd19672, %rd19668, 8;
	and.b64  	%rd19673, %rd19672, 255;
	xor.b64  	%rd19674, %rd19673, %rd19671;
	mul.lo.s64 	%rd19675, %rd19674, 1099511628211;
	shr.u64 	%rd19676, %rd19668, 16;
	and.b64  	%rd19677, %rd19676, 255;
	xor.b64  	%rd19678, %rd19677, %rd19675;
	mul.lo.s64 	%rd19679, %rd19678, 1099511628211;
	shr.u64 	%rd19680, %rd19668, 24;
	and.b64  	%rd19681, %rd19680, 255;
	xor.b64  	%rd19682, %rd19681, %rd19679;
	mul.lo.s64 	%rd19683, %rd19682, 1099511628211;
	shr.u64 	%rd19684, %rd19668, 32;
	and.b64  	%rd19685, %rd19684, 255;
	xor.b64  	%rd19686, %rd19685, %rd19683;
	mul.lo.s64 	%rd19687, %rd19686, 1099511628211;
	shr.u64 	%rd19688, %rd19668, 40;
	and.b64  	%rd19689, %rd19688, 255;
	xor.b64  	%rd19690, %rd19689, %rd19687;
	mul.lo.s64 	%rd19691, %rd19690, 1099511628211;
	shr.u64 	%rd19692, %rd19668, 48;
	and.b64  	%rd19693, %rd19692, 255;
	xor.b64  	%rd19694, %rd19693, %rd19691;
	mul.lo.s64 	%rd19695, %rd19694, 1099511628211;
	shr.u64 	%rd19696, %rd19668, 56;
	xor.b64  	%rd19697, %rd19696, %rd19695;
	mul.lo.s64 	%rd39059, %rd19697, 1099511628211;
$L__BB24_2356:
	setp.eq.s64 	%p878, %rd39053, %rd39059;
	@%p878 bra 	$L__BB24_2370;
	setp.eq.s64 	%p879, %rd3822, 0;
	mov.b64 	%rd39065, -3750763034362895579;
	@%p879 bra 	$L__BB24_2363;
	setp.eq.s64 	%p880, %rd1786, 0;
	mov.b64 	%rd39065, -3750763034362895579;
	mov.b64 	%rd39066, 0;
	@%p880 bra 	$L__BB24_2361;
	mov.b64 	%rd39065, -3750763034362895579;
	mov.b64 	%rd39063, 0;
$L__BB24_2360:
	shl.b64 	%rd19704, %rd39063, 3;
	add.s64 	%rd19705, %rd38995, %rd19704;
	ld.u64 	%rd19706, [%rd19705];
	and.b64  	%rd19707, %rd19706, 255;
	xor.b64  	%rd19708, %rd19707, %rd39065;
	mul.lo.s64 	%rd19709, %rd19708, 1099511628211;
	shr.u64 	%rd19710, %rd19706, 8;
	and.b64  	%rd19711, %rd19710, 255;
	xor.b64  	%rd19712, %rd19711, %rd19709;
	mul.lo.s64 	%rd19713, %rd19712, 1099511628211;
	shr.u64 	%rd19714, %rd19706, 16;
	and.b64  	%rd19715, %rd19714, 255;
	xor.b64  	%rd19716, %rd19715, %rd19713;
	mul.lo.s64 	%rd19717, %rd19716, 1099511628211;
	shr.u64 	%rd19718, %rd19706, 24;
	and.b64  	%rd19719, %rd19718, 255;
	xor.b64  	%rd19720, %rd19719, %rd19717;
	mul.lo.s64 	%rd19721, %rd19720, 1099511628211;
	shr.u64 	%rd19722, %rd19706, 32;
	and.b64  	%rd19723, %rd19722, 255;
	xor.b64  	%rd19724, %rd19723, %rd19721;
	mul.lo.s64 	%rd19725, %rd19724, 1099511628211;
	shr.u64 	%rd19726, %rd19706, 40;
	and.b64  	%rd19727, %rd19726, 255;
	xor.b64  	%rd19728, %rd19727, %rd19725;
	mul.lo.s64 	%rd19729, %rd19728, 1099511628211;
	shr.u64 	%rd19730, %rd19706, 48;
	and.b64  	%rd19731, %rd19730, 255;
	xor.b64  	%rd19732, %rd19731, %rd19729;
	mul.lo.s64 	%rd19733, %rd19732, 1099511628211;
	shr.u64 	%rd19734, %rd19706, 56;
	xor.b64  	%rd19735, %rd19734, %rd19733;
	mul.lo.s64 	%rd19736, %rd19735, 1099511628211;
	ld.u64 	%rd19737, [%rd19705+8];
	and.b64  	%rd19738, %rd19737, 255;
	xor.b64  	%rd19739, %rd19738, %rd19736;
	mul.lo.s64 	%rd19740, %rd19739, 1099511628211;
	shr.u64 	%rd19741, %rd19737, 8;
	and.b64  	%rd19742, %rd19741, 255;
	xor.b64  	%rd19743, %rd19742, %rd19740;
	mul.lo.s64 	%rd19744, %rd19743, 1099511628211;
	shr.u64 	%rd19745, %rd19737, 16;
	and.b64  	%rd19746, %rd19745, 255;
	xor.b64  	%rd19747, %rd19746, %rd19744;
	mul.lo.s64 	%rd19748, %rd19747, 1099511628211;
	shr.u64 	%rd19749, %rd19737, 24;
	and.b64  	%rd19750, %rd19749, 255;
	xor.b64  	%rd19751, %rd19750, %rd19748;
	mul.lo.s64 	%rd19752, %rd19751, 1099511628211;
	shr.u64 	%rd19753, %rd19737, 32;
	and.b64  	%rd19754, %rd19753, 255;
	xor.b64  	%rd19755, %rd19754, %rd19752;
	mul.lo.s64 	%rd19756, %rd19755, 1099511628211;
	shr.u64 	%rd19757, %rd19737, 40;
	and.b64  	%rd19758, %rd19757, 255;
	xor.b64  	%rd19759, %rd19758, %rd19756;
	mul.lo.s64 	%rd19760, %rd19759, 1099511628211;
	shr.u64 	%rd19761, %rd19737, 48;
	and.b64  	%rd19762, %rd19761, 255;
	xor.b64  	%rd19763, %rd19762, %rd19760;
	mul.lo.s64 	%rd19764, %rd19763, 1099511628211;
	shr.u64 	%rd19765, %rd19737, 56;
	xor.b64  	%rd19766, %rd19765, %rd19764;
	mul.lo.s64 	%rd39065, %rd19766, 1099511628211;
	add.s64 	%rd39063, %rd39063, 2;
	setp.ne.s64 	%p881, %rd39063, %rd3409;
	mov.u64 	%rd39066, %rd3409;
	@%p881 bra 	$L__BB24_2360;
$L__BB24_2361:
	setp.eq.s64 	%p882, %rd3408, 0;
	@%p882 bra 	$L__BB24_2363;
	shl.b64 	%rd19767, %rd39066, 3;
	add.s64 	%rd19768, %rd38995, %rd19767;
	ld.u64 	%rd19769, [%rd19768];
	and.b64  	%rd19770, %rd19769, 255;
	xor.b64  	%rd19771, %rd19770, %rd39065;
	mul.lo.s64 	%rd19772, %rd19771, 1099511628211;
	shr.u64 	%rd19773, %rd19769, 8;
	and.b64  	%rd19774, %rd19773, 255;
	xor.b64  	%rd19775, %rd19774, %rd19772;
	mul.lo.s64 	%rd19776, %rd19775, 1099511628211;
	shr.u64 	%rd19777, %rd19769, 16;
	and.b64  	%rd19778, %rd19777, 255;
	xor.b64  	%rd19779, %rd19778, %rd19776;
	mul.lo.s64 	%rd19780, %rd19779, 1099511628211;
	shr.u64 	%rd19781, %rd19769, 24;
	and.b64  	%rd19782, %rd19781, 255;
	xor.b64  	%rd19783, %rd19782, %rd19780;
	mul.lo.s64 	%rd19784, %rd19783, 1099511628211;
	shr.u64 	%rd19785, %rd19769, 32;
	and.b64  	%rd19786, %rd19785, 255;
	xor.b64  	%rd19787, %rd19786, %rd19784;
	mul.lo.s64 	%rd19788, %rd19787, 1099511628211;
	shr.u64 	%rd19789, %rd19769, 40;
	and.b64  	%rd19790, %rd19789, 255;
	xor.b64  	%rd19791, %rd19790, %rd19788;
	mul.lo.s64 	%rd19792, %rd19791, 1099511628211;
	shr.u64 	%rd19793, %rd19769, 48;
	and.b64  	%rd19794, %rd19793, 255;
	xor.b64  	%rd19795, %rd19794, %rd19792;
	mul.lo.s64 	%rd19796, %rd19795, 1099511628211;
	shr.u64 	%rd19797, %rd19769, 56;
	xor.b64  	%rd19798, %rd19797, %rd19796;
	mul.lo.s64 	%rd39065, %rd19798, 1099511628211;
$L__BB24_2363:
	setp.eq.s64 	%p883, %rd3822, 0;
	mov.b64 	%rd39071, -3750763034362895579;
	@%p883 bra 	$L__BB24_2369;
	setp.eq.s64 	%p884, %rd1786, 0;
	mov.b64 	%rd39071, -3750763034362895579;
	mov.b64 	%rd39072, 0;
	@%p884 bra 	$L__BB24_2367;
	mov.b64 	%rd39071, -3750763034362895579;
	mov.b64 	%rd39069, 0;
$L__BB24_2366:
	shl.b64 	%rd19805, %rd39069, 3;
	add.s64 	%rd19806, %rd39023, %rd19805;
	ld.u64 	%rd19807, [%rd19806];
	and.b64  	%rd19808, %rd19807, 255;
	xor.b64  	%rd19809, %rd19808, %rd39071;
	mul.lo.s64 	%rd19810, %rd19809, 1099511628211;
	shr.u64 	%rd19811, %rd19807, 8;
	and.b64  	%rd19812, %rd19811, 255;
	xor.b64  	%rd19813, %rd19812, %rd19810;
	mul.lo.s64 	%rd19814, %rd19813, 1099511628211;
	shr.u64 	%rd19815, %rd19807, 16;
	and.b64  	%rd19816, %rd19815, 255;
	xor.b64  	%rd19817, %rd19816, %rd19814;
	mul.lo.s64 	%rd19818, %rd19817, 1099511628211;
	shr.u64 	%rd19819, %rd19807, 24;
	and.b64  	%rd19820, %rd19819, 255;
	xor.b64  	%rd19821, %rd19820, %rd19818;
	mul.lo.s64 	%rd19822, %rd19821, 1099511628211;
	shr.u64 	%rd19823, %rd19807, 32;
	and.b64  	%rd19824, %rd19823, 255;
	xor.b64  	%rd19825, %rd19824, %rd19822;
	mul.lo.s64 	%rd19826, %rd19825, 1099511628211;
	shr.u64 	%rd19827, %rd19807, 40;
	and.b64  	%rd19828, %rd19827, 255;
	xor.b64  	%rd19829, %rd19828, %rd19826;
	mul.lo.s64 	%rd19830, %rd19829, 1099511628211;
	shr.u64 	%rd19831, %rd19807, 48;
	and.b64  	%rd19832, %rd19831, 255;
	xor.b64  	%rd19833, %rd19832, %rd19830;
	mul.lo.s64 	%rd19834, %rd19833, 1099511628211;
	shr.u64 	%rd19835, %rd19807, 56;
	xor.b64  	%rd19836, %rd19835, %rd19834;
	mul.lo.s64 	%rd19837, %rd19836, 1099511628211;
	ld.u64 	%rd19838, [%rd19806+8];
	and.b64  	%rd19839, %rd19838, 255;
	xor.b64  	%rd19840, %rd19839, %rd19837;
	mul.lo.s64 	%rd19841, %rd19840, 1099511628211;
	shr.u64 	%rd19842, %rd19838, 8;
	and.b64  	%rd19843, %rd19842, 255;
	xor.b64  	%rd19844, %rd19843, %rd19841;
	mul.lo.s64 	%rd19845, %rd19844, 1099511628211;
	shr.u64 	%rd19846, %rd19838, 16;
	and.b64  	%rd19847, %rd19846, 255;
	xor.b64  	%rd19848, %rd19847, %rd19845;
	mul.lo.s64 	%rd19849, %rd19848, 1099511628211;
	shr.u64 	%rd19850, %rd19838, 24;
	and.b64  	%rd19851, %rd19850, 255;
	xor.b64  	%rd19852, %rd19851, %rd19849;
	mul.lo.s64 	%rd19853, %rd19852, 1099511628211;
	shr.u64 	%rd19854, %rd19838, 32;
	and.b64  	%rd19855, %rd19854, 255;
	xor.b64  	%rd19856, %rd19855, %rd19853;
	mul.lo.s64 	%rd19857, %rd19856, 1099511628211;
	shr.u64 	%rd19858, %rd19838, 40;
	and.b64  	%rd19859, %rd19858, 255;
	xor.b64  	%rd19860, %rd19859, %rd19857;
	mul.lo.s64 	%rd19861, %rd19860, 1099511628211;
	shr.u64 	%rd19862, %rd19838, 48;
	and.b64  	%rd19863, %rd19862, 255;
	xor.b64  	%rd19864, %rd19863, %rd19861;
	mul.lo.s64 	%rd19865, %rd19864, 1099511628211;
	shr.u64 	%rd19866, %rd19838, 56;
	xor.b64  	%rd19867, %rd19866, %rd19865;
	mul.lo.s64 	%rd39071, %rd19867, 1099511628211;
	add.s64 	%rd39069, %rd39069, 2;
	setp.ne.s64 	%p885, %rd39069, %rd3409;
	mov.u64 	%rd39072, %rd3409;
	@%p885 bra 	$L__BB24_2366;
$L__BB24_2367:
	setp.eq.s64 	%p886, %rd3408, 0;
	@%p886 bra 	$L__BB24_2369;
	shl.b64 	%rd19868, %rd39072, 3;
	add.s64 	%rd19869, %rd39023, %rd19868;
	ld.u64 	%rd19870, [%rd19869];
	and.b64  	%rd19871, %rd19870, 255;
	xor.b64  	%rd19872, %rd19871, %rd39071;
	mul.lo.s64 	%rd19873, %rd19872, 1099511628211;
	shr.u64 	%rd19874, %rd19870, 8;
	and.b64  	%rd19875, %rd19874, 255;
	xor.b64  	%rd19876, %rd19875, %rd19873;
	mul.lo.s64 	%rd19877, %rd19876, 1099511628211;
	shr.u64 	%rd19878, %rd19870, 16;
	and.b64  	%rd19879, %rd19878, 255;
	xor.b64  	%rd19880, %rd19879, %rd19877;
	mul.lo.s64 	%rd19881, %rd19880, 1099511628211;
	shr.u64 	%rd19882, %rd19870, 24;
	and.b64  	%rd19883, %rd19882, 255;
	xor.b64  	%rd19884, %rd19883, %rd19881;
	mul.lo.s64 	%rd19885, %rd19884, 1099511628211;
	shr.u64 	%rd19886, %rd19870, 32;
	and.b64  	%rd19887, %rd19886, 255;
	xor.b64  	%rd19888, %rd19887, %rd19885;
	mul.lo.s64 	%rd19889, %rd19888, 1099511628211;
	shr.u64 	%rd19890, %rd19870, 40;
	and.b64  	%rd19891, %rd19890, 255;
	xor.b64  	%rd19892, %rd19891, %rd19889;
	mul.lo.s64 	%rd19893, %rd19892, 1099511628211;
	shr.u64 	%rd19894, %rd19870, 48;
	and.b64  	%rd19895, %rd19894, 255;
	xor.b64  	%rd19896, %rd19895, %rd19893;
	mul.lo.s64 	%rd19897, %rd19896, 1099511628211;
	shr.u64 	%rd19898, %rd19870, 56;
	xor.b64  	%rd19899, %rd19898, %rd19897;
	mul.lo.s64 	%rd39071, %rd19899, 1099511628211;
$L__BB24_2369:
	setp.lt.u64 	%p1807, %rd39065, %rd39071;
	bra.uni 	$L__BB24_2373;
$L__BB24_2370:
	setp.eq.s32 	%p888, %r118, 0;
	mov.pred 	%p1807, %p866;
	@%p888 bra 	$L__BB24_2373;
	mov.b64 	%rd39075, 0;
$L__BB24_2372:
	shl.b64 	%rd19901, %rd39075, 3;
	add.s64 	%rd19902, %rd38995, %rd19901;
	ld.u64 	%rd19903, [%rd19902];
	add.s64 	%rd19904, %rd39023, %rd19901;
	ld.u64 	%rd19905, [%rd19904];
	setp.lt.u64 	%p1807, %rd19903, %rd19905;
	setp.ge.u64 	%p889, %rd19903, %rd19905;
	add.s64 	%rd39075, %rd39075, 1;
	setp.ne.s64 	%p890, %rd39075, %rd1785;
	and.pred  	%p891, %p889, %p890;
	@%p891 bra 	$L__BB24_2372;
$L__BB24_2373:
	selp.b64 	%rd38933, %rd38995, %rd39023, %p1807;
	selp.u32 	%r279, 1, 0, %p1807;
	add.s32 	%r98, %r96, %r279;
	not.pred 	%p892, %p1807;
	selp.u32 	%r280, 1, 0, %p892;
	add.s32 	%r99, %r97, %r280;
	@%p1807 bra 	$L__BB24_2375;
	shl.b32 	%r281, %r99, 3;
	add.s32 	%r283, %r259, %r281;
	ld.shared.u64 	%rd39023, [%r283];
	bra.uni 	$L__BB24_2376;
$L__BB24_2375:
	shl.b32 	%r284, %r98, 3;
	add.s32 	%r286, %r259, %r284;
	ld.shared.u64 	%rd38995, [%r286];
$L__BB24_2376:
	setp.ge.s32 	%p894, %r98, %r78;
	mov.pred 	%p893, 0;
	mov.pred 	%p1808, %p893;
	@%p894 bra 	$L__BB24_2407;
	setp.ge.s32 	%p896, %r99, %r77;
	mov.pred 	%p1808, -1;
	@%p896 bra 	$L__BB24_2407;
	setp.eq.s64 	%p897, %rd3822, 0;
	mov.b64 	%rd39080, -3750763034362895579;
	@%p897 bra 	$L__BB24_2384;
	setp.eq.s64 	%p898, %rd1786, 0;
	mov.b64 	%rd39080, -3750763034362895579;
	mov.b64 	%rd39081, 0;
	@%p898 bra 	$L__BB24_2382;
	mov.b64 	%rd39080, -3750763034362895579;
	mov.b64 	%rd39078, 0;
$L__BB24_2381:
	shl.b64 	%rd19913, %rd39078, 3;
	add.s64 	%rd19914, %rd38995, %rd19913;
	ld.u64 	%rd19915, [%rd19914];
	and.b64  	%rd19916, %rd19915, 255;
	xor.b64  	%rd19917, %rd19916, %rd39080;
	mul.lo.s64 	%rd19918, %rd19917, 1099511628211;
	shr.u64 	%rd19919, %rd19915, 8;
	and.b64  	%rd19920, %rd19919, 255;
	xor.b64  	%rd19921, %rd19920, %rd19918;
	mul.lo.s64 	%rd19922, %rd19921, 1099511628211;
	shr.u64 	%rd19923, %rd19915, 16;
	and.b64  	%rd19924, %rd19923, 255;
	xor.b64  	%rd19925, %rd19924, %rd19922;
	mul.lo.s64 	%rd19926, %rd19925, 1099511628211;
	shr.u64 	%rd19927, %rd19915, 24;
	and.b64  	%rd19928, %rd19927, 255;
	xor.b64  	%rd19929, %rd19928, %rd19926;
	mul.lo.s64 	%rd19930, %rd19929, 1099511628211;
	shr.u64 	%rd19931, %rd19915, 32;
	and.b64  	%rd19932, %rd19931, 255;
	xor.b64  	%rd19933, %rd19932, %rd19930;
	mul.lo.s64 	%rd19934, %rd19933, 1099511628211;
	shr.u64 	%rd19935, %rd19915, 40;
	and.b64  	%rd19936, %rd19935, 255;
	xor.b64  	%rd19937, %rd19936, %rd19934;
	mul.lo.s64 	%rd19938, %rd19937, 1099511628211;
	shr.u64 	%rd19939, %rd19915, 48;
	and.b64  	%rd19940, %rd19939, 255;
	xor.b64  	%rd19941, %rd19940, %rd19938;
	mul.lo.s64 	%rd19942, %rd19941, 1099511628211;
	shr.u64 	%rd19943, %rd19915, 56;
	xor.b64  	%rd19944, %rd19943, %rd19942;
	mul.lo.s64 	%rd19945, %rd19944, 1099511628211;
	ld.u64 	%rd19946, [%rd19914+8];
	and.b64  	%rd19947, %rd19946, 255;
	xor.b64  	%rd19948, %rd19947, %rd19945;
	mul.lo.s64 	%rd19949, %rd19948, 1099511628211;
	shr.u64 	%rd19950, %rd19946, 8;
	and.b64  	%rd19951, %rd19950, 255;
	xor.b64  	%rd19952, %rd19951, %rd19949;
	mul.lo.s64 	%rd19953, %rd19952, 1099511628211;
	shr.u64 	%rd19954, %rd19946, 16;
	and.b64  	%rd19955, %rd19954, 255;
	xor.b64  	%rd19956, %rd19955, %rd19953;
	mul.lo.s64 	%rd19957, %rd19956, 1099511628211;
	shr.u64 	%rd19958, %rd19946, 24;
	and.b64  	%rd19959, %rd19958, 255;
	xor.b64  	%rd19960, %rd19959, %rd19957;
	mul.lo.s64 	%rd19961, %rd19960, 1099511628211;
	shr.u64 	%rd19962, %rd19946, 32;
	and.b64  	%rd19963, %rd19962, 255;
	xor.b64  	%rd19964, %rd19963, %rd19961;
	mul.lo.s64 	%rd19965, %rd19964, 1099511628211;
	shr.u64 	%rd19966, %rd19946, 40;
	and.b64  	%rd19967, %rd19966, 255;
	xor.b64  	%rd19968, %rd19967, %rd19965;
	mul.lo.s64 	%rd19969, %rd19968, 1099511628211;
	shr.u64 	%rd19970, %rd19946, 48;
	and.b64  	%rd19971, %rd19970, 255;
	xor.b64  	%rd19972, %rd19971, %rd19969;
	mul.lo.s64 	%rd19973, %rd19972, 1099511628211;
	shr.u64 	%rd19974, %rd19946, 56;
	xor.b64  	%rd19975, %rd19974, %rd19973;
	mul.lo.s64 	%rd39080, %rd19975, 1099511628211;
	add.s64 	%rd39078, %rd39078, 2;
	setp.ne.s64 	%p899, %rd39078, %rd3409;
	mov.u64 	%rd39081, %rd3409;
	@%p899 bra 	$L__BB24_2381;
$L__BB24_2382:
	setp.eq.s64 	%p900, %rd3408, 0;
	@%p900 bra 	$L__BB24_2384;
	shl.b64 	%rd19976, %rd39081, 3;
	add.s64 	%rd19977, %rd38995, %rd19976;
	ld.u64 	%rd19978, [%rd19977];
	and.b64  	%rd19979, %rd19978, 255;
	xor.b64  	%rd19980, %rd19979, %rd39080;
	mul.lo.s64 	%rd19981, %rd19980, 1099511628211;
	shr.u64 	%rd19982, %rd19978, 8;
	and.b64  	%rd19983, %rd19982, 255;
	xor.b64  	%rd19984, %rd19983, %rd19981;
	mul.lo.s64 	%rd19985, %rd19984, 1099511628211;
	shr.u64 	%rd19986, %rd19978, 16;
	and.b64  	%rd19987, %rd19986, 255;
	xor.b64  	%rd19988, %rd19987, %rd19985;
	mul.lo.s64 	%rd19989, %rd19988, 1099511628211;
	shr.u64 	%rd19990, %rd19978, 24;
	and.b64  	%rd19991, %rd19990, 255;
	xor.b64  	%rd19992, %rd19991, %rd19989;
	mul.lo.s64 	%rd19993, %rd19992, 1099511628211;
	shr.u64 	%rd19994, %rd19978, 32;
	and.b64  	%rd19995, %rd19994, 255;
	xor.b64  	%rd19996, %rd19995, %rd19993;
	mul.lo.s64 	%rd19997, %rd19996, 1099511628211;
	shr.u64 	%rd19998, %rd19978, 40;
	and.b64  	%rd19999, %rd19998, 255;
	xor.b64  	%rd20000, %rd19999, %rd19997;
	mul.lo.s64 	%rd20001, %rd20000, 1099511628211;
	shr.u64 	%rd20002, %rd19978, 48;
	and.b64  	%rd20003, %rd20002, 255;
	xor.b64  	%rd20004, %rd20003, %rd20001;
	mul.lo.s64 	%rd20005, %rd20004, 1099511628211;
	shr.u64 	%rd20006, %rd19978, 56;
	xor.b64  	%rd20007, %rd20006, %rd20005;
	mul.lo.s64 	%rd39080, %rd20007, 1099511628211;
$L__BB24_2384:
	mov.b64 	%rd39086, -3750763034362895579;
	@%p897 bra 	$L__BB24_2390;
	setp.eq.s64 	%p902, %rd1786, 0;
	mov.b64 	%rd39086, -3750763034362895579;
	mov.b64 	%rd39087, 0;
	@%p902 bra 	$L__BB24_2388;
	mov.b64 	%rd39086, -3750763034362895579;
	mov.b64 	%rd39084, 0;
$L__BB24_2387:
	shl.b64 	%rd20014, %rd39084, 3;
	add.s64 	%rd20015, %rd39023, %rd20014;
	ld.u64 	%rd20016, [%rd20015];
	and.b64  	%rd20017, %rd20016, 255;
	xor.b64  	%rd20018, %rd20017, %rd39086;
	mul.lo.s64 	%rd20019, %rd20018, 1099511628211;
	shr.u64 	%rd20020, %rd20016, 8;
	and.b64  	%rd20021, %rd20020, 255;
	xor.b64  	%rd20022, %rd20021, %rd20019;
	mul.lo.s64 	%rd20023, %rd20022, 1099511628211;
	shr.u64 	%rd20024, %rd20016, 16;
	and.b64  	%rd20025, %rd20024, 255;
	xor.b64  	%rd20026, %rd20025, %rd20023;
	mul.lo.s64 	%rd20027, %rd20026, 1099511628211;
	shr.u64 	%rd20028, %rd20016, 24;
	and.b64  	%rd20029, %rd20028, 255;
	xor.b64  	%rd20030, %rd20029, %rd20027;
	mul.lo.s64 	%rd20031, %rd20030, 1099511628211;
	shr.u64 	%rd20032, %rd20016, 32;
	and.b64  	%rd20033, %rd20032, 255;
	xor.b64  	%rd20034, %rd20033, %rd20031;
	mul.lo.s64 	%rd20035, %rd20034, 1099511628211;
	shr.u64 	%rd20036, %rd20016, 40;
	and.b64  	%rd20037, %rd20036, 255;
	xor.b64  	%rd20038, %rd20037, %rd20035;
	mul.lo.s64 	%rd20039, %rd20038, 1099511628211;
	shr.u64 	%rd20040, %rd20016, 48;
	and.b64  	%rd20041, %rd20040, 255;
	xor.b64  	%rd20042, %rd20041, %rd20039;
	mul.lo.s64 	%rd20043, %rd20042, 1099511628211;
	shr.u64 	%rd20044, %rd20016, 56;
	xor.b64  	%rd20045, %rd20044, %rd20043;
	mul.lo.s64 	%rd20046, %rd20045, 1099511628211;
	ld.u64 	%rd20047, [%rd20015+8];
	and.b64  	%rd20048, %rd20047, 255;
	xor.b64  	%rd20049, %rd20048, %rd20046;
	mul.lo.s64 	%rd20050, %rd20049, 1099511628211;
	shr.u64 	%rd20051, %rd20047, 8;
	and.b64  	%rd20052, %rd20051, 255;
	xor.b64  	%rd20053, %rd20052, %rd20050;
	mul.lo.s64 	%rd20054, %rd20053, 1099511628211;
	shr.u64 	%rd20055, %rd20047, 16;
	and.b64  	%rd20056, %rd20055, 255;
	xor.b64  	%rd20057, %rd20056, %rd20054;
	mul.lo.s64 	%rd20058, %rd20057, 1099511628211;
	shr.u64 	%rd20059, %rd20047, 24;
	and.b64  	%rd20060, %rd20059, 255;
	xor.b64  	%rd20061, %rd20060, %rd20058;
	mul.lo.s64 	%rd20062, %rd20061, 1099511628211;
	shr.u64 	%rd20063, %rd20047, 32;
	and.b64  	%rd20064, %rd20063, 255;
	xor.b64  	%rd20065, %rd20064, %rd20062;
	mul.lo.s64 	%rd20066, %rd20065, 1099511628211;
	shr.u64 	%rd20067, %rd20047, 40;
	and.b64  	%rd20068, %rd20067, 255;
	xor.b64  	%rd20069, %rd20068, %rd20066;
	mul.lo.s64 	%rd20070, %rd20069, 1099511628211;
	shr.u64 	%rd20071, %rd20047, 48;
	and.b64  	%rd20072, %rd20071, 255;
	xor.b64  	%rd20073, %rd20072, %rd20070;
	mul.lo.s64 	%rd20074, %rd20073, 1099511628211;
	shr.u64 	%rd20075, %rd20047, 56;
	xor.b64  	%rd20076, %rd20075, %rd20074;
	mul.lo.s64 	%rd39086, %rd20076, 1099511628211;
	add.s64 	%rd39084, %rd39084, 2;
	setp.ne.s64 	%p903, %rd39084, %rd3409;
	mov.u64 	%rd39087, %rd3409;
	@%p903 bra 	$L__BB24_2387;
$L__BB24_2388:
	setp.eq.s64 	%p904, %rd3408, 0;
	@%p904 bra 	$L__BB24_2390;
	shl.b64 	%rd20077, %rd39087, 3;
	add.s64 	%rd20078, %rd39023, %rd20077;
	ld.u64 	%rd20079, [%rd20078];
	and.b64  	%rd20080, %rd20079, 255;
	xor.b64  	%rd20081, %rd20080, %rd39086;
	mul.lo.s64 	%rd20082, %rd20081, 1099511628211;
	shr.u64 	%rd20083, %rd20079, 8;
	and.b64  	%rd20084, %rd20083, 255;
	xor.b64  	%rd20085, %rd20084, %rd20082;
	mul.lo.s64 	%rd20086, %rd20085, 1099511628211;
	shr.u64 	%rd20087, %rd20079, 16;
	and.b64  	%rd20088, %rd20087, 255;
	xor.b64  	%rd20089, %rd20088, %rd20086;
	mul.lo.s64 	%rd20090, %rd20089, 1099511628211;
	shr.u64 	%rd20091, %rd20079, 24;
	and.b64  	%rd20092, %rd20091, 255;
	xor.b64  	%rd20093, %rd20092, %rd20090;
	mul.lo.s64 	%rd20094, %rd20093, 1099511628211;
	shr.u64 	%rd20095, %rd20079, 32;
	and.b64  	%rd20096, %rd20095, 255;
	xor.b64  	%rd20097, %rd20096, %rd20094;
	mul.lo.s64 	%rd20098, %rd20097, 1099511628211;
	shr.u64 	%rd20099, %rd20079, 40;
	and.b64  	%rd20100, %rd20099, 255;
	xor.b64  	%rd20101, %rd20100, %rd20098;
	mul.lo.s64 	%rd20102, %rd20101, 1099511628211;
	shr.u64 	%rd20103, %rd20079, 48;
	and.b64  	%rd20104, %rd20103, 255;
	xor.b64  	%rd20105, %rd20104, %rd20102;
	mul.lo.s64 	%rd20106, %rd20105, 1099511628211;
	shr.u64 	%rd20107, %rd20079, 56;
	xor.b64  	%rd20108, %rd20107, %rd20106;
	mul.lo.s64 	%rd39086, %rd20108, 1099511628211;
$L__BB24_2390:
	setp.eq.s64 	%p905, %rd39080, %rd39086;
	@%p905 bra 	$L__BB24_2404;
	setp.eq.s64 	%p906, %rd3822, 0;
	mov.b64 	%rd39092, -3750763034362895579;
	@%p906 bra 	$L__BB24_2397;
	setp.eq.s64 	%p907, %rd1786, 0;
	mov.b64 	%rd39092, -3750763034362895579;
	mov.b64 	%rd39093, 0;
	@%p907 bra 	$L__BB24_2395;
	mov.b64 	%rd39092, -3750763034362895579;
	mov.b64 	%rd39090, 0;
$L__BB24_2394:
	shl.b64 	%rd20115, %rd39090, 3;
	add.s64 	%rd20116, %rd38995, %rd20115;
	ld.u64 	%rd20117, [%rd20116];
	and.b64  	%rd20118, %rd20117, 255;
	xor.b64  	%rd20119, %rd20118, %rd39092;
	mul.lo.s64 	%rd20120, %rd20119, 1099511628211;
	shr.u64 	%rd20121, %rd20117, 8;
	and.b64  	%rd20122, %rd20121, 255;
	xor.b64  	%rd20123, %rd20122, %rd20120;
	mul.lo.s64 	%rd20124, %rd20123, 1099511628211;
	shr.u64 	%rd20125, %rd20117, 16;
	and.b64  	%rd20126, %rd20125, 255;
	xor.b64  	%rd20127, %rd20126, %rd20124;
	mul.lo.s64 	%rd20128, %rd20127, 1099511628211;
	shr.u64 	%rd20129, %rd20117, 24;
	and.b64  	%rd20130, %rd20129, 255;
	xor.b64  	%rd20131, %rd20130, %rd20128;
	mul.lo.s64 	%rd20132, %rd20131, 1099511628211;
	shr.u64 	%rd20133, %rd20117, 32;
	and.b64  	%rd20134, %rd20133, 255;
	xor.b64  	%rd20135, %rd20134, %rd20132;
	mul.lo.s64 	%rd20136, %rd20135, 1099511628211;
	shr.u64 	%rd20137, %rd20117, 40;
	and.b64  	%rd20138, %rd20137, 255;
	xor.b64  	%rd20139, %rd20138, %rd20136;
	mul.lo.s64 	%rd20140, %rd20139, 1099511628211;
	shr.u64 	%rd20141, %rd20117, 48;
	and.b64  	%rd20142, %rd20141, 255;
	xor.b64  	%rd20143, %rd20142, %rd20140;
	mul.lo.s64 	%rd20144, %rd20143, 1099511628211;
	shr.u64 	%rd20145, %rd20117, 56;
	xor.b64  	%rd20146, %rd20145, %rd20144;
	mul.lo.s64 	%rd20147, %rd20146, 1099511628211;
	ld.u64 	%rd20148, [%rd20116+8];
	and.b64  	%rd20149, %rd20148, 255;
	xor.b64  	%rd20150, %rd20149, %rd20147;
	mul.lo.s64 	%rd20151, %rd20150, 1099511628211;
	shr.u64 	%rd20152, %rd20148, 8;
	and.b64  	%rd20153, %rd20152, 255;
	xor.b64  	%rd20154, %rd20153, %rd20151;
	mul.lo.s64 	%rd20155, %rd20154, 1099511628211;
	shr.u64 	%rd20156, %rd20148, 16;
	and.b64  	%rd20157, %rd20156, 255;
	xor.b64  	%rd20158, %rd20157, %rd20155;
	mul.lo.s64 	%rd20159, %rd20158, 1099511628211;
	shr.u64 	%rd20160, %rd20148, 24;
	and.b64  	%rd20161, %rd20160, 255;
	xor.b64  	%rd20162, %rd20161, %rd20159;
	mul.lo.s64 	%rd20163, %rd20162, 1099511628211;
	shr.u64 	%rd20164, %rd20148, 32;
	and.b64  	%rd20165, %rd20164, 255;
	xor.b64  	%rd20166, %rd20165, %rd20163;
	mul.lo.s64 	%rd20167, %rd20166, 1099511628211;
	shr.u64 	%rd20168, %rd20148, 40;
	and.b64  	%rd20169, %rd20168, 255;
	xor.b64  	%rd20170, %rd20169, %rd20167;
	mul.lo.s64 	%rd20171, %rd20170, 1099511628211;
	shr.u64 	%rd20172, %rd20148, 48;
	and.b64  	%rd20173, %rd20172, 255;
	xor.b64  	%rd20174, %rd20173, %rd20171;
	mul.lo.s64 	%rd20175, %rd20174, 1099511628211;
	shr.u64 	%rd20176, %rd20148, 56;
	xor.b64  	%rd20177, %rd20176, %rd20175;
	mul.lo.s64 	%rd39092, %rd20177, 1099511628211;
	add.s64 	%rd39090, %rd39090, 2;
	setp.ne.s64 	%p908, %rd39090, %rd3409;
	mov.u64 	%rd39093, %rd3409;
	@%p908 bra 	$L__BB24_2394;
$L__BB24_2395:
	setp.eq.s64 	%p909, %rd3408, 0;
	@%p909 bra 	$L__BB24_2397;
	shl.b64 	%rd20178, %rd39093, 3;
	add.s64 	%rd20179, %rd38995, %rd20178;
	ld.u64 	%rd20180, [%rd20179];
	and.b64  	%rd20181, %rd20180, 255;
	xor.b64  	%rd20182, %rd20181, %rd39092;
	mul.lo.s64 	%rd20183, %rd20182, 1099511628211;
	shr.u64 	%rd20184, %rd20180, 8;
	and.b64  	%rd20185, %rd20184, 255;
	xor.b64  	%rd20186, %rd20185, %rd20183;
	mul.lo.s64 	%rd20187, %rd20186, 1099511628211;
	shr.u64 	%rd20188, %rd20180, 16;
	and.b64  	%rd20189, %rd20188, 255;
	xor.b64  	%rd20190, %rd20189, %rd20187;
	mul.lo.s64 	%rd20191, %rd20190, 1099511628211;
	shr.u64 	%rd20192, %rd20180, 24;
	and.b64  	%rd20193, %rd20192, 255;
	xor.b64  	%rd20194, %rd20193, %rd20191;
	mul.lo.s64 	%rd20195, %rd20194, 1099511628211;
	shr.u64 	%rd20196, %rd20180, 32;
	and.b64  	%rd20197, %rd20196, 255;
	xor.b64  	%rd20198, %rd20197, %rd20195;
	mul.lo.s64 	%rd20199, %rd20198, 1099511628211;
	shr.u64 	%rd20200, %rd20180, 40;
	and.b64  	%rd20201, %rd20200, 255;
	xor.b64  	%rd20202, %rd20201, %rd20199;
	mul.lo.s64 	%rd20203, %rd20202, 1099511628211;
	shr.u64 	%rd20204, %rd20180, 48;
	and.b64  	%rd20205, %rd20204, 255;
	xor.b64  	%rd20206, %rd20205, %rd20203;
	mul.lo.s64 	%rd20207, %rd20206, 1099511628211;
	shr.u64 	%rd20208, %rd20180, 56;
	xor.b64  	%rd20209, %rd20208, %rd20207;
	mul.lo.s64 	%rd39092, %rd20209, 1099511628211;
$L__BB24_2397:
	mov.b64 	%rd39098, -3750763034362895579;
	@%p906 bra 	$L__BB24_2403;
	setp.eq.s64 	%p911, %rd1786, 0;
	mov.b64 	%rd39098, -3750763034362895579;
	mov.b64 	%rd39099, 0;
	@%p911 bra 	$L__BB24_2401;
	mov.b64 	%rd39098, -3750763034362895579;
	mov.b64 	%rd39096, 0;
$L__BB24_2400:
	shl.b64 	%rd20216, %rd39096, 3;
	add.s64 	%rd20217, %rd39023, %rd20216;
	ld.u64 	%rd20218, [%rd20217];
	and.b64  	%rd20219, %rd20218, 255;
	xor.b64  	%rd20220, %rd20219, %rd39098;
	mul.lo.s64 	%rd20221, %rd20220, 1099511628211;
	shr.u64 	%rd20222, %rd20218, 8;
	and.b64  	%rd20223, %rd20222, 255;
	xor.b64  	%rd20224, %rd20223, %rd20221;
	mul.lo.s64 	%rd20225, %rd20224, 1099511628211;
	shr.u64 	%rd20226, %rd20218, 16;
	and.b64  	%rd20227, %rd20226, 255;
	xor.b64  	%rd20228, %rd20227, %rd20225;
	mul.lo.s64 	%rd20229, %rd20228, 1099511628211;
	shr.u64 	%rd20230, %rd20218, 24;
	and.b64  	%rd20231, %rd20230, 255;
	xor.b64  	%rd20232, %rd20231, %rd20229;
	mul.lo.s64 	%rd20233, %rd20232, 1099511628211;
	shr.u64 	%rd20234, %rd20218, 32;
	and.b64  	%rd20235, %rd20234, 255;
	xor.b64  	%rd20236, %rd20235, %rd20233;
	mul.lo.s64 	%rd20237, %rd20236, 1099511628211;
	shr.u64 	%rd20238, %rd20218, 40;
	and.b64  	%rd20239, %rd20238, 255;
	xor.b64  	%rd20240, %rd20239, %rd20237;
	mul.lo.s64 	%rd20241, %rd20240, 1099511628211;
	shr.u64 	%rd20242, %rd20218, 48;
	and.b64  	%rd20243, %rd20242, 255;
	xor.b64  	%rd20244, %rd20243, %rd20241;
	mul.lo.s64 	%rd20245, %rd20244, 1099511628211;
	shr.u64 	%rd20246, %rd20218, 56;
	xor.b64  	%rd20247, %rd20246, %rd20245;
	mul.lo.s64 	%rd20248, %rd20247, 1099511628211;
	ld.u64 	%rd20249, [%rd20217+8];
	and.b64  	%rd20250, %rd20249, 255;
	xor.b64  	%rd20251, %rd20250, %rd20248;
	mul.lo.s64 	%rd20252, %rd20251, 1099511628211;
	shr.u64 	%rd20253, %rd20249, 8;
	and.b64  	%rd20254, %rd20253, 255;
	xor.b64  	%rd20255, %rd20254, %rd20252;
	mul.lo.s64 	%rd20256, %rd20255, 1099511628211;
	shr.u64 	%rd20257, %rd20249, 16;
	and.b64  	%rd20258, %rd20257, 255;
	xor.b64  	%rd20259, %rd20258, %rd20256;
	mul.lo.s64 	%rd20260, %rd20259, 1099511628211;
	shr.u64 	%rd20261, %rd20249, 24;
	and.b64  	%rd20262, %rd20261, 255;
	xor.b64  	%rd20263, %rd20262, %rd20260;
	mul.lo.s64 	%rd20264, %rd20263, 1099511628211;
	shr.u64 	%rd20265, %rd20249, 32;
	and.b64  	%rd20266, %rd20265, 255;
	xor.b64  	%rd20267, %rd20266, %rd20264;
	mul.lo.s64 	%rd20268, %rd20267, 1099511628211;
	shr.u64 	%rd20269, %rd20249, 40;
	and.b64  	%rd20270, %rd20269, 255;
	xor.b64  	%rd20271, %rd20270, %rd20268;
	mul.lo.s64 	%rd20272, %rd20271, 1099511628211;
	shr.u64 	%rd20273, %rd20249, 48;
	and.b64  	%rd20274, %rd20273, 255;
	xor.b64  	%rd20275, %rd20274, %rd20272;
	mul.lo.s64 	%rd20276, %rd20275, 1099511628211;
	shr.u64 	%rd20277, %rd20249, 56;
	xor.b64  	%rd20278, %rd20277, %rd20276;
	mul.lo.s64 	%rd39098, %rd20278, 1099511628211;
	add.s64 	%rd39096, %rd39096, 2;
	setp.ne.s64 	%p912, %rd39096, %rd3409;
	mov.u64 	%rd39099, %rd3409;
	@%p912 bra 	$L__BB24_2400;
$L__BB24_2401:
	setp.eq.s64 	%p913, %rd3408, 0;
	@%p913 bra 	$L__BB24_2403;
	shl.b64 	%rd20279, %rd39099, 3;
	add.s64 	%rd20280, %rd39023, %rd20279;
	ld.u64 	%rd20281, [%rd20280];
	and.b64  	%rd20282, %rd20281, 255;
	xor.b64  	%rd20283, %rd20282, %rd39098;
	mul.lo.s64 	%rd20284, %rd20283, 1099511628211;
	shr.u64 	%rd20285, %rd20281, 8;
	and.b64  	%rd20286, %rd20285, 255;
	xor.b64  	%rd20287, %rd20286, %rd20284;
	mul.lo.s64 	%rd20288, %rd20287, 1099511628211;
	shr.u64 	%rd20289, %rd20281, 16;
	and.b64  	%rd20290, %rd20289, 255;
	xor.b64  	%rd20291, %rd20290, %rd20288;
	mul.lo.s64 	%rd20292, %rd20291, 1099511628211;
	shr.u64 	%rd20293, %rd20281, 24;
	and.b64  	%rd20294, %rd20293, 255;
	xor.b64  	%rd20295, %rd20294, %rd20292;
	mul.lo.s64 	%rd20296, %rd20295, 1099511628211;
	shr.u64 	%rd20297, %rd20281, 32;
	and.b64  	%rd20298, %rd20297, 255;
	xor.b64  	%rd20299, %rd20298, %rd20296;
	mul.lo.s64 	%rd20300, %rd20299, 1099511628211;
	shr.u64 	%rd20301, %rd20281, 40;
	and.b64  	%rd20302, %rd20301, 255;
	xor.b64  	%rd20303, %rd20302, %rd20300;
	mul.lo.s64 	%rd20304, %rd20303, 1099511628211;
	shr.u64 	%rd20305, %rd20281, 48;
	and.b64  	%rd20306, %rd20305, 255;
	xor.b64  	%rd20307, %rd20306, %rd20304;
	mul.lo.s64 	%rd20308, %rd20307, 1099511628211;
	shr.u64 	%rd20309, %rd20281, 56;
	xor.b64  	%rd20310, %rd20309, %rd20308;
	mul.lo.s64 	%rd39098, %rd20310, 1099511628211;
$L__BB24_2403:
	setp.lt.u64 	%p1808, %rd39092, %rd39098;
	bra.uni 	$L__BB24_2407;
$L__BB24_2404:
	setp.eq.s32 	%p915, %r118, 0;
	mov.pred 	%p1808, %p893;
	@%p915 bra 	$L__BB24_2407;
	mov.b64 	%rd39102, 0;
$L__BB24_2406:
	shl.b64 	%rd20312, %rd39102, 3;
	add.s64 	%rd20313, %rd38995, %rd20312;
	ld.u64 	%rd20314, [%rd20313];
	add.s64 	%rd20315, %rd39023, %rd20312;
	ld.u64 	%rd20316, [%rd20315];
	setp.lt.u64 	%p1808, %rd20314, %rd20316;
	setp.ge.u64 	%p916, %rd20314, %rd20316;
	add.s64 	%rd39102, %rd39102, 1;
	setp.ne.s64 	%p917, %rd39102, %rd1785;
	and.pred  	%p918, %p916, %p917;
	@%p918 bra 	$L__BB24_2406;
$L__BB24_2407:
	selp.b64 	%rd38932, %rd38995, %rd39023, %p1808;
	selp.u32 	%r287, 1, 0, %p1808;
	add.s32 	%r100, %r98, %r287;
	not.pred 	%p919, %p1808;
	selp.u32 	%r288, 1, 0, %p919;
	add.s32 	%r101, %r99, %r288;
	@%p1808 bra 	$L__BB24_2409;
	shl.b32 	%r289, %r101, 3;
	add.s32 	%r291, %r259, %r289;
	ld.shared.u64 	%rd39023, [%r291];
	bra.uni 	$L__BB24_2410;
$L__BB24_2409:
	shl.b32 	%r292, %r100, 3;
	add.s32 	%r294, %r259, %r292;
	ld.shared.u64 	%rd38995, [%r294];
$L__BB24_2410:
	setp.ge.s32 	%p921, %r100, %r78;
	mov.pred 	%p920, 0;
	mov.pred 	%p1809, %p920;
	@%p921 bra 	$L__BB24_2441;
	setp.ge.s32 	%p923, %r101, %r77;
	mov.pred 	%p1809, -1;
	@%p923 bra 	$L__BB24_2441;
	setp.eq.s64 	%p924, %rd3822, 0;
	mov.b64 	%rd39107, -3750763034362895579;
	@%p924 bra 	$L__BB24_2418;
	setp.eq.s64 	%p925, %rd1786, 0;
	mov.b64 	%rd39107, -3750763034362895579;
	mov.b64 	%rd39108, 0;
	@%p925 bra 	$L__BB24_2416;
	mov.b64 	%rd39107, -3750763034362895579;
	mov.b64 	%rd39105, 0;
$L__BB24_2415:
	shl.b64 	%rd20324, %rd39105, 3;
	add.s64 	%rd20325, %rd38995, %rd20324;
	ld.u64 	%rd20326, [%rd20325];
	and.b64  	%rd20327, %rd20326, 255;
	xor.b64  	%rd20328, %rd20327, %rd39107;
	mul.lo.s64 	%rd20329, %rd20328, 1099511628211;
	shr.u64 	%rd20330, %rd20326, 8;
	and.b64  	%rd20331, %rd20330, 255;
	xor.b64  	%rd20332, %rd20331, %rd20329;
	mul.lo.s64 	%rd20333, %rd20332, 1099511628211;
	shr.u64 	%rd20334, %rd20326, 16;
	and.b64  	%rd20335, %rd20334, 255;
	xor.b64  	%rd20336, %rd20335, %rd20333;
	mul.lo.s64 	%rd20337, %rd20336, 1099511628211;
	shr.u64 	%rd20338, %rd20326, 24;
	and.b64  	%rd20339, %rd20338, 255;
	xor.b64  	%rd20340, %rd20339, %rd20337;
	mul.lo.s64 	%rd20341, %rd20340, 1099511628211;
	shr.u64 	%rd20342, %rd20326, 32;
	and.b64  	%rd20343, %rd20342, 255;
	xor.b64  	%rd20344, %rd20343, %rd20341;
	mul.lo.s64 	%rd20345, %rd20344, 1099511628211;
	shr.u64 	%rd20346, %rd20326, 40;
	and.b64  	%rd20347, %rd20346, 255;
	xor.b64  	%rd20348, %rd20347, %rd20345;
	mul.lo.s64 	%rd20349, %rd20348, 1099511628211;
	shr.u64 	%rd20350, %rd20326, 48;
	and.b64  	%rd20351, %rd20350, 255;
	xor.b64  	%rd20352, %rd20351, %rd20349;
	mul.lo.s64 	%rd20353, %rd20352, 1099511628211;
	shr.u64 	%rd20354, %rd20326, 56;
	xor.b64  	%rd20355, %rd20354, %rd20353;
	mul.lo.s64 	%rd20356, %rd20355, 1099511628211;
	ld.u64 	%rd20357, [%rd20325+8];
	and.b64  	%rd20358, %rd20357, 255;
	xor.b64  	%rd20359, %rd20358, %rd20356;
	mul.lo.s64 	%rd20360, %rd20359, 1099511628211;
	shr.u64 	%rd20361, %rd20357, 8;
	and.b64  	%rd20362, %rd20361, 255;
	xor.b64  	%rd20363, %rd20362, %rd20360;
	mul.lo.s64 	%rd20364, %rd20363, 1099511628211;
	shr.u64 	%rd20365, %rd20357, 16;
	and.b64  	%rd20366, %rd20365, 255;
	xor.b64  	%rd20367, %rd20366, %rd20364;
	mul.lo.s64 	%rd20368, %rd20367, 1099511628211;
	shr.u64 	%rd20369, %rd20357, 24;
	and.b64  	%rd20370, %rd20369, 255;
	xor.b64  	%rd20371, %rd20370, %rd20368;
	mul.lo.s64 	%rd20372, %rd20371, 1099511628211;
	shr.u64 	%rd20373, %rd20357, 32;
	and.b64  	%rd20374, %rd20373, 255;
	xor.b64  	%rd20375, %rd20374, %rd20372;
	mul.lo.s64 	%rd20376, %rd20375, 1099511628211;
	shr.u64 	%rd20377, %rd20357, 40;
	and.b64  	%rd20378, %rd20377, 255;
	xor.b64  	%rd20379, %rd20378, %rd20376;
	mul.lo.s64 	%rd20380, %rd20379, 1099511628211;
	shr.u64 	%rd20381, %rd20357, 48;
	and.b64  	%rd20382, %rd20381, 255;
	xor.b64  	%rd20383, %rd20382, %rd20380;
	mul.lo.s64 	%rd20384, %rd20383, 1099511628211;
	shr.u64 	%rd20385, %rd20357, 56;
	xor.b64  	%rd20386, %rd20385, %rd20384;
	mul.lo.s64 	%rd39107, %rd20386, 1099511628211;
	add.s64 	%rd39105, %rd39105, 2;
	setp.ne.s64 	%p926, %rd39105, %rd3409;
	mov.u64 	%rd39108, %rd3409;
	@%p926 bra 	$L__BB24_2415;
$L__BB24_2416:
	setp.eq.s64 	%p927, %rd3408, 0;
	@%p927 bra 	$L__BB24_2418;
	shl.b64 	%rd20387, %rd39108, 3;
	add.s64 	%rd20388, %rd38995, %rd20387;
	ld.u64 	%rd20389, [%rd20388];
	and.b64  	%rd20390, %rd20389, 255;
	xor.b64  	%rd20391, %rd20390, %rd39107;
	mul.lo.s64 	%rd20392, %rd20391, 1099511628211;
	shr.u64 	%rd20393, %rd20389, 8;
	and.b64  	%rd20394, %rd20393, 255;
	xor.b64  	%rd20395, %rd20394, %rd20392;
	mul.lo.s64 	%rd20396, %rd20395, 1099511628211;
	shr.u64 	%rd20397, %rd20389, 16;
	and.b64  	%rd20398, %rd20397, 255;
	xor.b64  	%rd20399, %rd20398, %rd20396;
	mul.lo.s64 	%rd20400, %rd20399, 1099511628211;
	shr.u64 	%rd20401, %rd20389, 24;
	and.b64  	%rd20402, %rd20401, 255;
	xor.b64  	%rd20403, %rd20402, %rd20400;
	mul.lo.s64 	%rd20404, %rd20403, 1099511628211;
	shr.u64 	%rd20405, %rd20389, 32;
	and.b64  	%rd20406, %rd20405, 255;
	xor.b64  	%rd20407, %rd20406, %rd20404;
	mul.lo.s64 	%rd20408, %rd20407, 1099511628211;
	shr.u64 	%rd20409, %rd20389, 40;
	and.b64  	%rd20410, %rd20409, 255;
	xor.b64  	%rd20411, %rd20410, %rd20408;
	mul.lo.s64 	%rd20412, %rd20411, 1099511628211;
	shr.u64 	%rd20413, %rd20389, 48;
	and.b64  	%rd20414, %rd20413, 255;
	xor.b64  	%rd20415, %rd20414, %rd20412;
	mul.lo.s64 	%rd20416, %rd20415, 1099511628211;
	shr.u64 	%rd20417, %rd20389, 56;
	xor.b64  	%rd20418, %rd20417, %rd20416;
	mul.lo.s64 	%rd39107, %rd20418, 1099511628211;
$L__BB24_2418:
	mov.b64 	%rd39113, -3750763034362895579;
	@%p924 bra 	$L__BB24_2424;
	setp.eq.s64 	%p929, %rd1786, 0;
	mov.b64 	%rd39113, -3750763034362895579;
	mov.b64 	%rd39114, 0;
	@%p929 bra 	$L__BB24_2422;
	mov.b64 	%rd39113, -3750763034362895579;
	mov.b64 	%rd39111, 0;
$L__BB24_2421:
	shl.b64 	%rd20425, %rd39111, 3;
	add.s64 	%rd20426, %rd39023, %rd20425;
	ld.u64 	%rd20427, [%rd20426];
	and.b64  	%rd20428, %rd20427, 255;
	xor.b64  	%rd20429, %rd20428, %rd39113;
	mul.lo.s64 	%rd20430, %rd20429, 1099511628211;
	shr.u64 	%rd20431, %rd20427, 8;
	and.b64  	%rd20432, %rd20431, 255;
	xor.b64  	%rd20433, %rd20432, %rd20430;
	mul.lo.s64 	%rd20434, %rd20433, 1099511628211;
	shr.u64 	%rd20435, %rd20427, 16;
	and.b64  	%rd20436, %rd20435, 255;
	xor.b64  	%rd20437, %rd20436, %rd20434;
	mul.lo.s64 	%rd20438, %rd20437, 1099511628211;
	shr.u64 	%rd20439, %rd20427, 24;
	and.b64  	%rd20440, %rd20439, 255;
	xor.b64  	%rd20441, %rd20440, %rd20438;
	mul.lo.s64 	%rd20442, %rd20441, 1099511628211;
	shr.u64 	%rd20443, %rd20427, 32;
	and.b64  	%rd20444, %rd20443, 255;
	xor.b64  	%rd20445, %rd20444, %rd20442;
	mul.lo.s64 	%rd20446, %rd20445, 1099511628211;
	shr.u64 	%rd20447, %rd20427, 40;
	and.b64  	%rd20448, %rd20447, 255;
	xor.b64  	%rd20449, %rd20448, %rd20446;
	mul.lo.s64 	%rd20450, %rd20449, 1099511628211;
	shr.u64 	%rd20451, %rd20427, 48;
	and.b64  	%rd20452, %rd20451, 255;
	xor.b64  	%rd20453, %rd20452, %rd20450;
	mul.lo.s64 	%rd20454, %rd20453, 1099511628211;
	shr.u64 	%rd20455, %rd20427, 56;
	xor.b64  	%rd20456, %rd20455, %rd20454;
	mul.lo.s64 	%rd20457, %rd20456, 1099511628211;
	ld.u64 	%rd20458, [%rd20426+8];
	and.b64  	%rd20459, %rd20458, 255;
	xor.b64  	%rd20460, %rd20459, %rd20457;
	mul.lo.s64 	%rd20461, %rd20460, 1099511628211;
	shr.u64 	%rd20462, %rd20458, 8;
	and.b64  	%rd20463, %rd20462, 255;
	xor.b64  	%rd20464, %rd20463, %rd20461;
	mul.lo.s64 	%rd20465, %rd20464, 1099511628211;
	shr.u64 	%rd20466, %rd20458, 16;
	and.b64  	%rd20467, %rd20466, 255;
	xor.b64  	%rd20468, %rd20467, %rd20465;
	mul.lo.s64 	%rd20469, %rd20468, 1099511628211;
	shr.u64 	%rd20470, %rd20458, 24;
	and.b64  	%rd20471, %rd20470, 255;
	xor.b64  	%rd20472, %rd20471, %rd20469;
	mul.lo.s64 	%rd20473, %rd20472, 1099511628211;
	shr.u64 	%rd20474, %rd20458, 32;
	and.b64  	%rd20475, %rd20474, 255;
	xor.b64  	%rd20476, %rd20475, %rd20473;
	mul.lo.s64 	%rd20477, %rd20476, 1099511628211;
	shr.u64 	%rd20478, %rd20458, 40;
	and.b64  	%rd20479, %rd20478, 255;
	xor.b64  	%rd20480, %rd20479, %rd20477;
	mul.lo.s64 	%rd20481, %rd20480, 1099511628211;
	shr.u64 	%rd20482, %rd20458, 48;
	and.b64  	%rd20483, %rd20482, 255;
	xor.b64  	%rd20484, %rd20483, %rd20481;
	mul.lo.s64 	%rd20485, %rd20484, 1099511628211;
	shr.u64 	%rd20486, %rd20458, 56;
	xor.b64  	%rd20487, %rd20486, %rd20485;
	mul.lo.s64 	%rd39113, %rd20487, 1099511628211;
	add.s64 	%rd39111, %rd39111, 2;
	setp.ne.s64 	%p930, %rd39111, %rd3409;
	mov.u64 	%rd39114, %rd3409;
	@%p930 bra 	$L__BB24_2421;
$L__BB24_2422:
	setp.eq.s64 	%p931, %rd3408, 0;
	@%p931 bra 	$L__BB24_2424;
	shl.b64 	%rd20488, %rd39114, 3;
	add.s64 	%rd20489, %rd39023, %rd20488;
	ld.u64 	%rd20490, [%rd20489];
	and.b64  	%rd20491, %rd20490, 255;
	xor.b64  	%rd20492, %rd20491, %rd39113;
	mul.lo.s64 	%rd20493, %rd20492, 1099511628211;
	shr.u64 	%rd20494, %rd20490, 8;
	and.b64  	%rd20495, %rd20494, 255;
	xor.b64  	%rd20496, %rd20495, %rd20493;
	mul.lo.s64 	%rd20497, %rd20496, 1099511628211;
	shr.u64 	%rd20498, %rd20490, 16;
	and.b64  	%rd20499, %rd20498, 255;
	xor.b64  	%rd20500, %rd20499, %rd20497;
	mul.lo.s64 	%rd20501, %rd20500, 1099511628211;
	shr.u64 	%rd20502, %rd20490, 24;
	and.b64  	%rd20503, %rd20502, 255;
	xor.b64  	%rd20504, %rd20503, %rd20501;
	mul.lo.s64 	%rd20505, %rd20504, 1099511628211;
	shr.u64 	%rd20506, %rd20490, 32;
	and.b64  	%rd20507, %rd20506, 255;
	xor.b64  	%rd20508, %rd20507, %rd20505;
	mul.lo.s64 	%rd20509, %rd20508, 1099511628211;
	shr.u64 	%rd20510, %rd20490, 40;
	and.b64  	%rd20511, %rd20510, 255;
	xor.b64  	%rd20512, %rd20511, %rd20509;
	mul.lo.s64 	%rd20513, %rd20512, 1099511628211;
	shr.u64 	%rd20514, %rd20490, 48;
	and.b64  	%rd20515, %rd20514, 255;
	xor.b64  	%rd20516, %rd20515, %rd20513;
	mul.lo.s64 	%rd20517, %rd20516, 1099511628211;
	shr.u64 	%rd20518, %rd20490, 56;
	xor.b64  	%rd20519, %rd20518, %rd20517;
	mul.lo.s64 	%rd39113, %rd20519, 1099511628211;
$L__BB24_2424:
	setp.eq.s64 	%p932, %rd39107, %rd39113;
	@%p932 bra 	$L__BB24_2438;
	mov.b64 	%rd39119, -3750763034362895579;
	@%p924 bra 	$L__BB24_2431;
	setp.eq.s64 	%p934, %rd1786, 0;
	mov.b64 	%rd39119, -3750763034362895579;
	mov.b64 	%rd39120, 0;
	@%p934 bra 	$L__BB24_2429;
	mov.b64 	%rd39119, -3750763034362895579;
	mov.b64 	%rd39117, 0;
$L__BB24_2428:
	shl.b64 	%rd20526, %rd39117, 3;
	add.s64 	%rd20527, %rd38995, %rd20526;
	ld.u64 	%rd20528, [%rd20527];
	and.b64  	%rd20529, %rd20528, 255;
	xor.b64  	%rd20530, %rd20529, %rd39119;
	mul.lo.s64 	%rd20531, %rd20530, 1099511628211;
	shr.u64 	%rd20532, %rd20528, 8;
	and.b64  	%rd20533, %rd20532, 255;
	xor.b64  	%rd20534, %rd20533, %rd20531;
	mul.lo.s64 	%rd20535, %rd20534, 1099511628211;
	shr.u64 	%rd20536, %rd20528, 16;
	and.b64  	%rd20537, %rd20536, 255;
	xor.b64  	%rd20538, %rd20537, %rd20535;
	mul.lo.s64 	%rd20539, %rd20538, 1099511628211;
	shr.u64 	%rd20540, %rd20528, 24;
	and.b64  	%rd20541, %rd20540, 255;
	xor.b64  	%rd20542, %rd20541, %rd20539;
	mul.lo.s64 	%rd20543, %rd20542, 1099511628211;
	shr.u64 	%rd20544, %rd20528, 32;
	and.b64  	%rd20545, %rd20544, 255;
	xor.b64  	%rd20546, %rd20545, %rd20543;
	mul.lo.s64 	%rd20547, %rd20546, 1099511628211;
	shr.u64 	%rd20548, %rd20528, 40;
	and.b64  	%rd20549, %rd20548, 255;
	xor.b64  	%rd20550, %rd20549, %rd20547;
	mul.lo.s64 	%rd20551, %rd20550, 1099511628211;
	shr.u64 	%rd20552, %rd20528, 48;
	and.b64  	%rd20553, %rd20552, 255;
	xor.b64  	%rd20554, %rd20553, %rd20551;
	mul.lo.s64 	%rd20555, %rd20554, 1099511628211;
	shr.u64 	%rd20556, %rd20528, 56;
	xor.b64  	%rd20557, %rd20556, %rd20555;
	mul.lo.s64 	%rd20558, %rd20557, 1099511628211;
	ld.u64 	%rd20559, [%rd20527+8];
	and.b64  	%rd20560, %rd20559, 255;
	xor.b64  	%rd20561, %rd20560, %rd20558;
	mul.lo.s64 	%rd20562, %rd20561, 1099511628211;
	shr.u64 	%rd20563, %rd20559, 8;
	and.b64  	%rd20564, %rd20563, 255;
	xor.b64  	%rd20565, %rd20564, %rd20562;
	mul.lo.s64 	%rd20566, %rd20565, 1099511628211;
	shr.u64 	%rd20567, %rd20559, 16;
	and.b64  	%rd20568, %rd20567, 255;
	xor.b64  	%rd20569, %rd20568, %rd20566;
	mul.lo.s64 	%rd20570, %rd20569, 1099511628211;
	shr.u64 	%rd20571, %rd20559, 24;
	and.b64  	%rd20572, %rd20571, 255;
	xor.b64  	%rd20573, %rd20572, %rd20570;
	mul.lo.s64 	%rd20574, %rd20573, 1099511628211;
	shr.u64 	%rd20575, %rd20559, 32;
	and.b64  	%rd20576, %rd20575, 255;
	xor.b64  	%rd20577, %rd20576, %rd20574;
	mul.lo.s64 	%rd20578, %rd20577, 1099511628211;
	shr.u64 	%rd20579, %rd20559, 40;
	and.b64  	%rd20580, %rd20579, 255;
	xor.b64  	%rd20581, %rd20580, %rd20578;
	mul.lo.s64 	%rd20582, %rd20581, 1099511628211;
	shr.u64 	%rd20583, %rd20559, 48;
	and.b64  	%rd20584, %rd20583, 255;
	xor.b64  	%rd20585, %rd20584, %rd20582;
	mul.lo.s64 	%rd20586, %rd20585, 1099511628211;
	shr.u64 	%rd20587, %rd20559, 56;
	xor.b64  	%rd20588, %rd20587, %rd20586;
	mul.lo.s64 	%rd39119, %rd20588, 1099511628211;
	add.s64 	%rd39117, %rd39117, 2;
	setp.ne.s64 	%p935, %rd39117, %rd3409;
	mov.u64 	%rd39120, %rd3409;
	@%p935 bra 	$L__BB24_2428;
$L__BB24_2429:
	setp.eq.s64 	%p936, %rd3408, 0;
	@%p936 bra 	$L__BB24_2431;
	shl.b64 	%rd20589, %rd39120, 3;
	add.s64 	%rd20590, %rd38995, %rd20589;
	ld.u64 	%rd20591, [%rd20590];
	and.b64  	%rd20592, %rd20591, 255;
	xor.b64  	%rd20593, %rd20592, %rd39119;
	mul.lo.s64 	%rd20594, %rd20593, 1099511628211;
	shr.u64 	%rd20595, %rd20591, 8;
	and.b64  	%rd20596, %rd20595, 255;
	xor.b64  	%rd20597, %rd20596, %rd20594;
	mul.lo.s64 	%rd20598, %rd20597, 1099511628211;
	shr.u64 	%rd20599, %rd20591, 16;
	and.b64  	%rd20600, %rd20599, 255;
	xor.b64  	%rd20601, %rd20600, %rd20598;
	mul.lo.s64 	%rd20602, %rd20601, 1099511628211;
	shr.u64 	%rd20603, %rd20591, 24;
	and.b64  	%rd20604, %rd20603, 255;
	xor.b64  	%rd20605, %rd20604, %rd20602;
	mul.lo.s64 	%rd20606, %rd20605, 1099511628211;
	shr.u64 	%rd20607, %rd20591, 32;
	and.b64  	%rd20608, %rd20607, 255;
	xor.b64  	%rd20609, %rd20608, %rd20606;
	mul.lo.s64 	%rd20610, %rd20609, 1099511628211;
	shr.u64 	%rd20611, %rd20591, 40;
	and.b64  	%rd20612, %rd20611, 255;
	xor.b64  	%rd20613, %rd20612, %rd20610;
	mul.lo.s64 	%rd20614, %rd20613, 1099511628211;
	shr.u64 	%rd20615, %rd20591, 48;
	and.b64  	%rd20616, %rd20615, 255;
	xor.b64  	%rd20617, %rd20616, %rd20614;
	mul.lo.s64 	%rd20618, %rd20617, 1099511628211;
	shr.u64 	%rd20619, %rd20591, 56;
	xor.b64  	%rd20620, %rd20619, %rd20618;
	mul.lo.s64 	%rd39119, %rd20620, 1099511628211;
$L__BB24_2431:
	mov.b64 	%rd39125, -3750763034362895579;
	@%p924 bra 	$L__BB24_2437;
	setp.eq.s64 	%p938, %rd1786, 0;
	mov.b64 	%rd39125, -3750763034362895579;
	mov.b64 	%rd39126, 0;
	@%p938 bra 	$L__BB24_2435;
	mov.b64 	%rd39125, -3750763034362895579;
	mov.b64 	%rd39123, 0;
$L__BB24_2434:
	shl.b64 	%rd20627, %rd39123, 3;
	add.s64 	%rd20628, %rd39023, %rd20627;
	ld.u64 	%rd20629, [%rd20628];
	and.b64  	%rd20630, %rd20629, 255;
	xor.b64  	%rd20631, %rd20630, %rd39125;
	mul.lo.s64 	%rd20632, %rd20631, 1099511628211;
	shr.u64 	%rd20633, %rd20629, 8;
	and.b64  	%rd20634, %rd20633, 255;
	xor.b64  	%rd20635, %rd20634, %rd20632;
	mul.lo.s64 	%rd20636, %rd20635, 1099511628211;
	shr.u64 	%rd20637, %rd20629, 16;
	and.b64  	%rd20638, %rd20637, 255;
	xor.b64  	%rd20639, %rd20638, %rd20636;
	mul.lo.s64 	%rd20640, %rd20639, 1099511628211;
	shr.u64 	%rd20641, %rd20629, 24;
	and.b64  	%rd20642, %rd20641, 255;
	xor.b64  	%rd20643, %rd20642, %rd20640;
	mul.lo.s64 	%rd20644, %rd20643, 1099511628211;
	shr.u64 	%rd20645, %rd20629, 32;
	and.b64  	%rd20646, %rd20645, 255;
	xor.b64  	%rd20647, %rd20646, %rd20644;
	mul.lo.s64 	%rd20648, %rd20647, 1099511628211;
	shr.u64 	%rd20649, %rd20629, 40;
	and.b64  	%rd20650, %rd20649, 255;
	xor.b64  	%rd20651, %rd20650, %rd20648;
	mul.lo.s64 	%rd20652, %rd20651, 1099511628211;
	shr.u64 	%rd20653, %rd20629, 48;
	and.b64  	%rd20654, %rd20653, 255;
	xor.b64  	%rd20655, %rd20654, %rd20652;
	mul.lo.s64 	%rd20656, %rd20655, 1099511628211;
	shr.u64 	%rd20657, %rd20629, 56;
	xor.b64  	%rd20658, %rd20657, %rd20656;
	mul.lo.s64 	%rd20659, %rd20658, 1099511628211;
	ld.u64 	%rd20660, [%rd20628+8];
	and.b64  	%rd20661, %rd20660, 255;
	xor.b64  	%rd20662, %rd20661, %rd20659;
	mul.lo.s64 	%rd20663, %rd20662, 1099511628211;
	shr.u64 	%rd20664, %rd20660, 8;
	and.b64  	%rd20665, %rd20664, 255;
	xor.b64  	%rd20666, %rd20665, %rd20663;
	mul.lo.s64 	%rd20667, %rd20666, 1099511628211;
	shr.u64 	%rd20668, %rd20660, 16;
	and.b64  	%rd20669, %rd20668, 255;
	xor.b64  	%rd20670, %rd20669, %rd20667;
	mul.lo.s64 	%rd20671, %rd20670, 1099511628211;
	shr.u64 	%rd20672, %rd20660, 24;
	and.b64  	%rd20673, %rd20672, 255;
	xor.b64  	%rd20674, %rd20673, %rd20671;
	mul.lo.s64 	%rd20675, %rd20674, 1099511628211;
	shr.u64 	%rd20676, %rd20660, 32;
	and.b64  	%rd20677, %rd20676, 255;
	xor.b64  	%rd20678, %rd20677, %rd20675;
	mul.lo.s64 	%rd20679, %rd20678, 1099511628211;
	shr.u64 	%rd20680, %rd20660, 40;
	and.b64  	%rd20681, %rd20680, 255;
	xor.b64  	%rd20682, %rd20681, %rd20679;
	mul.lo.s64 	%rd20683, %rd20682, 1099511628211;
	shr.u64 	%rd20684, %rd20660, 48;
	and.b64  	%rd20685, %rd20684, 255;
	xor.b64  	%rd20686, %rd20685, %rd20683;
	mul.lo.s64 	%rd20687, %rd20686, 1099511628211;
	shr.u64 	%rd20688, %rd20660, 56;
	xor.b64  	%rd20689, %rd20688, %rd20687;
	mul.lo.s64 	%rd39125, %rd20689, 1099511628211;
	add.s64 	%rd39123, %rd39123, 2;
	setp.ne.s64 	%p939, %rd39123, %rd3409;
	mov.u64 	%rd39126, %rd3409;
	@%p939 bra 	$L__BB24_2434;
$L__BB24_2435:
	setp.eq.s64 	%p940, %rd3408, 0;
	@%p940 bra 	$L__BB24_2437;
	shl.b64 	%rd20690, %rd39126, 3;
	add.s64 	%rd20691, %rd39023, %rd20690;
	ld.u64 	%rd20692, [%rd20691];
	and.b64  	%rd20693, %rd20692, 255;
	xor.b64  	%rd20694, %rd20693, %rd39125;
	mul.lo.s64 	%rd20695, %rd20694, 1099511628211;
	shr.u64 	%rd20696, %rd20692, 8;
	and.b64  	%rd20697, %rd20696, 255;
	xor.b64  	%rd20698, %rd20697, %rd20695;
	mul.lo.s64 	%rd20699, %rd20698, 1099511628211;
	shr.u64 	%rd20700, %rd20692, 16;
	and.b64  	%rd20701, %rd20700, 255;
	xor.b64  	%rd20702, %rd20701, %rd20699;
	mul.lo.s64 	%rd20703, %rd20702, 1099511628211;
	shr.u64 	%rd20704, %rd20692, 24;
	and.b64  	%rd20705, %rd20704, 255;
	xor.b64  	%rd20706, %rd20705, %rd20703;
	mul.lo.s64 	%rd20707, %rd20706, 1099511628211;
	shr.u64 	%rd20708, %rd20692, 32;
	and.b64  	%rd20709, %rd20708, 255;
	xor.b64  	%rd20710, %rd20709, %rd20707;
	mul.lo.s64 	%rd20711, %rd20710, 1099511628211;
	shr.u64 	%rd20712, %rd20692, 40;
	and.b64  	%rd20713, %rd20712, 255;
	xor.b64  	%rd20714, %rd20713, %rd20711;
	mul.lo.s64 	%rd20715, %rd20714, 1099511628211;
	shr.u64 	%rd20716, %rd20692, 48;
	and.b64  	%rd20717, %rd20716, 255;
	xor.b64  	%rd20718, %rd20717, %rd20715;
	mul.lo.s64 	%rd20719, %rd20718, 1099511628211;
	shr.u64 	%rd20720, %rd20692, 56;
	xor.b64  	%rd20721, %rd20720, %rd20719;
	mul.lo.s64 	%rd39125, %rd20721, 1099511628211;
$L__BB24_2437:
	setp.lt.u64 	%p1809, %rd39119, %rd39125;
	bra.uni 	$L__BB24_2441;
$L__BB24_2438:
	setp.eq.s32 	%p942, %r118, 0;
	mov.pred 	%p1809, %p920;
	@%p942 bra 	$L__BB24_2441;
	mov.b64 	%rd39129, 0;
$L__BB24_2440:
	shl.b64 	%rd20723, %rd39129, 3;
	add.s64 	%rd20724, %rd38995, %rd20723;
	ld.u64 	%rd20725, [%rd20724];
	add.s64 	%rd20726, %rd39023, %rd20723;
	ld.u64 	%rd20727, [%rd20726];
	setp.lt.u64 	%p1809, %rd20725, %rd20727;
	setp.ge.u64 	%p943, %rd20725, %rd20727;
	add.s64 	%rd39129, %rd39129, 1;
	setp.ne.s64 	%p944, %rd39129, %rd1785;
	and.pred  	%p945, %p943, %p944;
	@%p945 bra 	$L__BB24_2440;
$L__BB24_2441:
	selp.b64 	%rd38931, %rd38995, %rd39023, %p1809;
	selp.u32 	%r295, 1, 0, %p1809;
	add.s32 	%r102, %r100, %r295;
	not.pred 	%p946, %p1809;
	selp.u32 	%r296, 1, 0, %p946;
	add.s32 	%r103, %r101, %r296;
	@%p1809 bra 	$L__BB24_2443;
	shl.b32 	%r297, %r103, 3;
	add.s32 	%r299, %r259, %r297;
	ld.shared.u64 	%rd39023, [%r299];
	bra.uni 	$L__BB24_2444;
$L__BB24_2443:
	shl.b32 	%r300, %r102, 3;
	add.s32 	%r302, %r259, %r300;
	ld.shared.u64 	%rd38995, [%r302];
$L__BB24_2444:
	setp.ge.s32 	%p948, %r102, %r78;
	mov.pred 	%p947, 0;
	mov.pred 	%p1810, %p947;
	@%p948 bra 	$L__BB24_2475;
	setp.ge.s32 	%p950, %r103, %r77;
	mov.pred 	%p1810, -1;
	@%p950 bra 	$L__BB24_2475;
	setp.eq.s64 	%p951, %rd3822, 0;
	mov.b64 	%rd39134, -3750763034362895579;
	@%p951 bra 	$L__BB24_2452;
	setp.eq.s64 	%p952, %rd1786, 0;
	mov.b64 	%rd39134, -3750763034362895579;
	mov.b64 	%rd39135, 0;
	@%p952 bra 	$L__BB24_2450;
	mov.b64 	%rd39134, -3750763034362895579;
	mov.b64 	%rd39132, 0;
$L__BB24_2449:
	shl.b64 	%rd20735, %rd39132, 3;
	add.s64 	%rd20736, %rd38995, %rd20735;
	ld.u64 	%rd20737, [%rd20736];
	and.b64  	%rd20738, %rd20737, 255;
	xor.b64  	%rd20739, %rd20738, %rd39134;
	mul.lo.s64 	%rd20740, %rd20739, 1099511628211;
	shr.u64 	%rd20741, %rd20737, 8;
	and.b64  	%rd20742, %rd20741, 255;
	xor.b64  	%rd20743, %rd20742, %rd20740;
	mul.lo.s64 	%rd20744, %rd20743, 1099511628211;
	shr.u64 	%rd20745, %rd20737, 16;
	and.b64  	%rd20746, %rd20745, 255;
	xor.b64  	%rd20747, %rd20746, %rd20744;
	mul.lo.s64 	%rd20748, %rd20747, 1099511628211;
	shr.u64 	%rd20749, %rd20737, 24;
	and.b64  	%rd20750, %rd20749, 255;
	xor.b64  	%rd20751, %rd20750, %rd20748;
	mul.lo.s64 	%rd20752, %rd20751, 1099511628211;
	shr.u64 	%rd20753, %rd20737, 32;
	and.b64  	%rd20754, %rd20753, 255;
	xor.b64  	%rd20755, %rd20754, %rd20752;
	mul.lo.s64 	%rd20756, %rd20755, 1099511628211;
	shr.u64 	%rd20757, %rd20737, 40;
	and.b64  	%rd20758, %rd20757, 255;
	xor.b64  	%rd20759, %rd20758, %rd20756;
	mul.lo.s64 	%rd20760, %rd20759, 1099511628211;
	shr.u64 	%rd20761, %rd20737, 48;
	and.b64  	%rd20762, %rd20761, 255;
	xor.b64  	%rd20763, %rd20762, %rd20760;
	mul.lo.s64 	%rd20764, %rd20763, 1099511628211;
	shr.u64 	%rd20765, %rd20737, 56;
	xor.b64  	%rd20766, %rd20765, %rd20764;
	mul.lo.s64 	%rd20767, %rd20766, 1099511628211;
	ld.u64 	%rd20768, [%rd20736+8];
	and.b64  	%rd20769, %rd20768, 255;
	xor.b64  	%rd20770, %rd20769, %rd20767;
	mul.lo.s64 	%rd20771, %rd20770, 1099511628211;
	shr.u64 	%rd20772, %rd20768, 8;
	and.b64  	%rd20773, %rd20772, 255;
	xor.b64  	%rd20774, %rd20773, %rd20771;
	mul.lo.s64 	%rd20775, %rd20774, 1099511628211;
	shr.u64 	%rd20776, %rd20768, 16;
	and.b64  	%rd20777, %rd20776, 255;
	xor.b64  	%rd20778, %rd20777, %rd20775;
	mul.lo.s64 	%rd20779, %rd20778, 1099511628211;
	shr.u64 	%rd20780, %rd20768, 24;
	and.b64  	%rd20781, %rd20780, 255;
	xor.b64  	%rd20782, %rd20781, %rd20779;
	mul.lo.s64 	%rd20783, %rd20782, 1099511628211;
	shr.u64 	%rd20784, %rd20768, 32;
	and.b64  	%rd20785, %rd20784, 255;
	xor.b64  	%rd20786, %rd20785, %rd20783;
	mul.lo.s64 	%rd20787, %rd20786, 1099511628211;
	shr.u64 	%rd20788, %rd20768, 40;
	and.b64  	%rd20789, %rd20788, 255;
	xor.b64  	%rd20790, %rd20789, %rd20787;
	mul.lo.s64 	%rd20791, %rd20790, 1099511628211;
	shr.u64 	%rd20792, %rd20768, 48;
	and.b64  	%rd20793, %rd20792, 255;
	xor.b64  	%rd20794, %rd20793, %rd20791;
	mul.lo.s64 	%rd20795, %rd20794, 1099511628211;
	shr.u64 	%rd20796, %rd20768, 56;
	xor.b64  	%rd20797, %rd20796, %rd20795;
	mul.lo.s64 	%rd39134, %rd20797, 1099511628211;
	add.s64 	%rd39132, %rd39132, 2;
	setp.ne.s64 	%p953, %rd39132, %rd3409;
	mov.u64 	%rd39135, %rd3409;
	@%p953 bra 	$L__BB24_2449;
$L__BB24_2450:
	setp.eq.s64 	%p954, %rd3408, 0;
	@%p954 bra 	$L__BB24_2452;
	shl.b64 	%rd20798, %rd39135, 3;
	add.s64 	%rd20799, %rd38995, %rd20798;
	ld.u64 	%rd20800, [%rd20799];
	and.b64  	%rd20801, %rd20800, 255;
	xor.b64  	%rd20802, %rd20801, %rd39134;
	mul.lo.s64 	%rd20803, %rd20802, 1099511628211;
	shr.u64 	%rd20804, %rd20800, 8;
	and.b64  	%rd20805, %rd20804, 255;
	xor.b64  	%rd20806, %rd20805, %rd20803;
	mul.lo.s64 	%rd20807, %rd20806, 1099511628211;
	shr.u64 	%rd20808, %rd20800, 16;
	and.b64  	%rd20809, %rd20808, 255;
	xor.b64  	%rd20810, %rd20809, %rd20807;
	mul.lo.s64 	%rd20811, %rd20810, 1099511628211;
	shr.u64 	%rd20812, %rd20800, 24;
	and.b64  	%rd20813, %rd20812, 255;
	xor.b64  	%rd20814, %rd20813, %rd20811;
	mul.lo.s64 	%rd20815, %rd20814, 1099511628211;
	shr.u64 	%rd20816, %rd20800, 32;
	and.b64  	%rd20817, %rd20816, 255;
	xor.b64  	%rd20818, %rd20817, %rd20815;
	mul.lo.s64 	%rd20819, %rd20818, 1099511628211;
	shr.u64 	%rd20820, %rd20800, 40;
	and.b64  	%rd20821, %rd20820, 255;
	xor.b64  	%rd20822, %rd20821, %rd20819;
	mul.lo.s64 	%rd20823, %rd20822, 1099511628211;
	shr.u64 	%rd20824, %rd20800, 48;
	and.b64  	%rd20825, %rd20824, 255;
	xor.b64  	%rd20826, %rd20825, %rd20823;
	mul.lo.s64 	%rd20827, %rd20826, 1099511628211;
	shr.u64 	%rd20828, %rd20800, 56;
	xor.b64  	%rd20829, %rd20828, %rd20827;
	mul.lo.s64 	%rd39134, %rd20829, 1099511628211;
$L__BB24_2452:
	mov.b64 	%rd39140, -3750763034362895579;
	@%p951 bra 	$L__BB24_2458;
	setp.eq.s64 	%p956, %rd1786, 0;
	mov.b64 	%rd39140, -3750763034362895579;
	mov.b64 	%rd39141, 0;
	@%p956 bra 	$L__BB24_2456;
	mov.b64 	%rd39140, -3750763034362895579;
	mov.b64 	%rd39138, 0;
$L__BB24_2455:
	shl.b64 	%rd20836, %rd39138, 3;
	add.s64 	%rd20837, %rd39023, %rd20836;
	ld.u64 	%rd20838, [%rd20837];
	and.b64  	%rd20839, %rd20838, 255;
	xor.b64  	%rd20840, %rd20839, %rd39140;
	mul.lo.s64 	%rd20841, %rd20840, 1099511628211;
	shr.u64 	%rd20842, %rd20838, 8;
	and.b64  	%rd20843, %rd20842, 255;
	xor.b64  	%rd20844, %rd20843, %rd20841;
	mul.lo.s64 	%rd20845, %rd20844, 1099511628211;
	shr.u64 	%rd20846, %rd20838, 16;
	and.b64  	%rd20847, %rd20846, 255;
	xor.b64  	%rd20848, %rd20847, %rd20845;
	mul.lo.s64 	%rd20849, %rd20848, 1099511628211;
	shr.u64 	%rd20850, %rd20838, 24;
	and.b64  	%rd20851, %rd20850, 255;
	xor.b64  	%rd20852, %rd20851, %rd20849;
	mul.lo.s64 	%rd20853, %rd20852, 1099511628211;
	shr.u64 	%rd20854, %rd20838, 32;
	and.b64  	%rd20855, %rd20854, 255;
	xor.b64  	%rd20856, %rd20855, %rd20853;
	mul.lo.s64 	%rd20857, %rd20856, 1099511628211;
	shr.u64 	%rd20858, %rd20838, 40;
	and.b64  	%rd20859, %rd20858, 255;
	xor.b64  	%rd20860, %rd20859, %rd20857;
	mul.lo.s64 	%rd20861, %rd20860, 1099511628211;
	shr.u64 	%rd20862, %rd20838, 48;
	and.b64  	%rd20863, %rd20862, 255;
	xor.b64  	%rd20864, %rd20863, %rd20861;
	mul.lo.s64 	%rd20865, %rd20864, 1099511628211;
	shr.u64 	%rd20866, %rd20838, 56;
	xor.b64  	%rd20867, %rd20866, %rd20865;
	mul.lo.s64 	%rd20868, %rd20867, 1099511628211;
	ld.u64 	%rd20869, [%rd20837+8];
	and.b64  	%rd20870, %rd20869, 255;
	xor.b64  	%rd20871, %rd20870, %rd20868;
	mul.lo.s64 	%rd20872, %rd20871, 1099511628211;
	shr.u64 	%rd20873, %rd20869, 8;
	and.b64  	%rd20874, %rd20873, 255;
	xor.b64  	%rd20875, %rd20874, %rd20872;
	mul.lo.s64 	%rd20876, %rd20875, 1099511628211;
	shr.u64 	%rd20877, %rd20869, 16;
	and.b64  	%rd20878, %rd20877, 255;
	xor.b64  	%rd20879, %rd20878, %rd20876;
	mul.lo.s64 	%rd20880, %rd20879, 1099511628211;
	shr.u64 	%rd20881, %rd20869, 24;
	and.b64  	%rd20882, %rd20881, 255;
	xor.b64  	%rd20883, %rd20882, %rd20880;
	mul.lo.s64 	%rd20884, %rd20883, 1099511628211;
	shr.u64 	%rd20885, %rd20869, 32;
	and.b64  	%rd20886, %rd20885, 255;
	xor.b64  	%rd20887, %rd20886, %rd20884;
	mul.lo.s64 	%rd20888, %rd20887, 1099511628211;
	shr.u64 	%rd20889, %rd20869, 40;
	and.b64  	%rd20890, %rd20889, 255;
	xor.b64  	%rd20891, %rd20890, %rd20888;
	mul.lo.s64 	%rd20892, %rd20891, 1099511628211;
	shr.u64 	%rd20893, %rd20869, 48;
	and.b64  	%rd20894, %rd20893, 255;
	xor.b64  	%rd20895, %rd20894, %rd20892;
	mul.lo.s64 	%rd20896, %rd20895, 1099511628211;
	shr.u64 	%rd20897, %rd20869, 56;
	xor.b64  	%rd20898, %rd20897, %rd20896;
	mul.lo.s64 	%rd39140, %rd20898, 1099511628211;
	add.s64 	%rd39138, %rd39138, 2;
	setp.ne.s64 	%p957, %rd39138, %rd3409;
	mov.u64 	%rd39141, %rd3409;
	@%p957 bra 	$L__BB24_2455;
$L__BB24_2456:
	setp.eq.s64 	%p958, %rd3408, 0;
	@%p958 bra 	$L__BB24_2458;
	shl.b64 	%rd20899, %rd39141, 3;
	add.s64 	%rd20900, %rd39023, %rd20899;
	ld.u64 	%rd20901, [%rd20900];
	and.b64  	%rd20902, %rd20901, 255;
	xor.b64  	%rd20903, %rd20902, %rd39140;
	mul.lo.s64 	%rd20904, %rd20903, 1099511628211;
	shr.u64 	%rd20905, %rd20901, 8;
	and.b64  	%rd20906, %rd20905, 255;
	xor.b64  	%rd20907, %rd20906, %rd20904;
	mul.lo.s64 	%rd20908, %rd20907, 1099511628211;
	shr.u64 	%rd20909, %rd20901, 16;
	and.b64  	%rd20910, %rd20909, 255;
	xor.b64  	%rd20911, %rd20910, %rd20908;
	mul.lo.s64 	%rd20912, %rd20911, 1099511628211;
	shr.u64 	%rd20913, %rd20901, 24;
	and.b64  	%rd20914, %rd20913, 255;
	xor.b64  	%rd20915, %rd20914, %rd20912;
	mul.lo.s64 	%rd20916, %rd20915, 1099511628211;
	shr.u64 	%rd20917, %rd20901, 32;
	and.b64  	%rd20918, %rd20917, 255;
	xor.b64  	%rd20919, %rd20918, %rd20916;
	mul.lo.s64 	%rd20920, %rd20919, 1099511628211;
	shr.u64 	%rd20921, %rd20901, 40;
	and.b64  	%rd20922, %rd20921, 255;
	xor.b64  	%rd20923, %rd20922, %rd20920;
	mul.lo.s64 	%rd20924, %rd20923, 1099511628211;
	shr.u64 	%rd20925, %rd20901, 48;
	and.b64  	%rd20926, %rd20925, 255;
	xor.b64  	%rd20927, %rd20926, %rd20924;
	mul.lo.s64 	%rd20928, %rd20927, 1099511628211;
	shr.u64 	%rd20929, %rd20901, 56;
	xor.b64  	%rd20930, %rd20929, %rd20928;
	mul.lo.s64 	%rd39140, %rd20930, 1099511628211;
$L__BB24_2458:
	setp.eq.s64 	%p959, %rd39134, %rd39140;
	@%p959 bra 	$L__BB24_2472;
	mov.b64 	%rd39146, -3750763034362895579;
	@%p951 bra 	$L__BB24_2465;
	setp.eq.s64 	%p961, %rd1786, 0;
	mov.b64 	%rd39146, -3750763034362895579;
	mov.b64 	%rd39147, 0;
	@%p961 bra 	$L__BB24_2463;
	mov.b64 	%rd39146, -3750763034362895579;
	mov.b64 	%rd39144, 0;
$L__BB24_2462:
	shl.b64 	%rd20937, %rd39144, 3;
	add.s64 	%rd20938, %rd38995, %rd20937;
	ld.u64 	%rd20939, [%rd20938];
	and.b64  	%rd20940, %rd20939, 255;
	xor.b64  	%rd20941, %rd20940, %rd39146;
	mul.lo.s64 	%rd20942, %rd20941, 1099511628211;
	shr.u64 	%rd20943, %rd20939, 8;
	and.b64  	%rd20944, %rd20943, 255;
	xor.b64  	%rd20945, %rd20944, %rd20942;
	mul.lo.s64 	%rd20946, %rd20945, 1099511628211;
	shr.u64 	%rd20947, %rd20939, 16;
	and.b64  	%rd20948, %rd20947, 255;
	xor.b64  	%rd20949, %rd20948, %rd20946;
	mul.lo.s64 	%rd20950, %rd20949, 1099511628211;
	shr.u64 	%rd20951, %rd20939, 24;
	and.b64  	%rd20952, %rd20951, 255;
	xor.b64  	%rd20953, %rd20952, %rd20950;
	mul.lo.s64 	%rd20954, %rd20953, 1099511628211;
	shr.u64 	%rd20955, %rd20939, 32;
	and.b64  	%rd20956, %rd20955, 255;
	xor.b64  	%rd20957, %rd20956, %rd20954;
	mul.lo.s64 	%rd20958, %rd20957, 1099511628211;
	shr.u64 	%rd20959, %rd20939, 40;
	and.b64  	%rd20960, %rd20959, 255;
	xor.b64  	%rd20961, %rd20960, %rd20958;
	mul.lo.s64 	%rd20962, %rd20961, 1099511628211;
	shr.u64 	%rd20963, %rd20939, 48;
	and.b64  	%rd20964, %rd20963, 255;
	xor.b64  	%rd20965, %rd20964, %rd20962;
	mul.lo.s64 	%rd20966, %rd20965, 1099511628211;
	shr.u64 	%rd20967, %rd20939, 56;
	xor.b64  	%rd20968, %rd20967, %rd20966;
	mul.lo.s64 	%rd20969, %rd20968, 1099511628211;
	ld.u64 	%rd20970, [%rd20938+8];
	and.b64  	%rd20971, %rd20970, 255;
	xor.b64  	%rd20972, %rd20971, %rd20969;
	mul.lo.s64 	%rd20973, %rd20972, 1099511628211;
	shr.u64 	%rd20974, %rd20970, 8;
	and.b64  	%rd20975, %rd20974, 255;
	xor.b64  	%rd20976, %rd20975, %rd20973;
	mul.lo.s64 	%rd20977, %rd20976, 1099511628211;
	shr.u64 	%rd20978, %rd20970, 16;
	and.b64  	%rd20979, %rd20978, 255;
	xor.b64  	%rd20980, %rd20979, %rd20977;
	mul.lo.s64 	%rd20981, %rd20980, 1099511628211;
	shr.u64 	%rd20982, %rd20970, 24;
	and.b64  	%rd20983, %rd20982, 255;
	xor.b64  	%rd20984, %rd20983, %rd20981;
	mul.lo.s64 	%rd20985, %rd20984, 1099511628211;
	shr.u64 	%rd20986, %rd20970, 32;
	and.b64  	%rd20987, %rd20986, 255;
	xor.b64  	%rd20988, %rd20987, %rd20985;
	mul.lo.s64 	%rd20989, %rd20988, 1099511628211;
	shr.u64 	%rd20990, %rd20970, 40;
	and.b64  	%rd20991, %rd20990, 255;
	xor.b64  	%rd20992, %rd20991, %rd20989;
	mul.lo.s64 	%rd20993, %rd20992, 1099511628211;
	shr.u64 	%rd20994, %rd20970, 48;
	and.b64  	%rd20995, %rd20994, 255;
	xor.b64  	%rd20996, %rd20995, %rd20993;
	mul.lo.s64 	%rd20997, %rd20996, 1099511628211;
	shr.u64 	%rd20998, %rd20970, 56;
	xor.b64  	%rd20999, %rd20998, %rd20997;
	mul.lo.s64 	%rd39146, %rd20999, 1099511628211;
	add.s64 	%rd39144, %rd39144, 2;
	setp.ne.s64 	%p962, %rd39144, %rd3409;
	mov.u64 	%rd39147, %rd3409;
	@%p962 bra 	$L__BB24_2462;
$L__BB24_2463:
	setp.eq.s64 	%p963, %rd3408, 0;
	@%p963 bra 	$L__BB24_2465;
	shl.b64 	%rd21000, %rd39147, 3;
	add.s64 	%rd21001, %rd38995, %rd21000;
	ld.u64 	%rd21002, [%rd21001];
	and.b64  	%rd21003, %rd21002, 255;
	xor.b64  	%rd21004, %rd21003, %rd39146;
	mul.lo.s64 	%rd21005, %rd21004, 1099511628211;
	shr.u64 	%rd21006, %rd21002, 8;
	and.b64  	%rd21007, %rd21006, 255;
	xor.b64  	%rd21008, %rd21007, %rd21005;
	mul.lo.s64 	%rd21009, %rd21008, 1099511628211;
	shr.u64 	%rd21010, %rd21002, 16;
	and.b64  	%rd21011, %rd21010, 255;
	xor.b64  	%rd21012, %rd21011, %rd21009;
	mul.lo.s64 	%rd21013, %rd21012, 1099511628211;
	shr.u64 	%rd21014, %rd21002, 24;
	and.b64  	%rd21015, %rd21014, 255;
	xor.b64  	%rd21016, %rd21015, %rd21013;
	mul.lo.s64 	%rd21017, %rd21016, 1099511628211;
	shr.u64 	%rd21018, %rd21002, 32;
	and.b64  	%rd21019, %rd21018, 255;
	xor.b64  	%rd21020, %rd21019, %rd21017;
	mul.lo.s64 	%rd21021, %rd21020, 1099511628211;
	shr.u64 	%rd21022, %rd21002, 40;
	and.b64  	%rd21023, %rd21022, 255;
	xor.b64  	%rd21024, %rd21023, %rd21021;
	mul.lo.s64 	%rd21025, %rd21024, 1099511628211;
	shr.u64 	%rd21026, %rd21002, 48;
	and.b64  	%rd21027, %rd21026, 255;
	xor.b64  	%rd21028, %rd21027, %rd21025;
	mul.lo.s64 	%rd21029, %rd21028, 1099511628211;
	shr.u64 	%rd21030, %rd21002, 56;
	xor.b64  	%rd21031, %rd21030, %rd21029;
	mul.lo.s64 	%rd39146, %rd21031, 1099511628211;
$L__BB24_2465:
	mov.b64 	%rd39152, -3750763034362895579;
	@%p951 bra 	$L__BB24_2471;
	setp.eq.s64 	%p965, %rd1786, 0;
	mov.b64 	%rd39152, -3750763034362895579;
	mov.b64 	%rd39153, 0;
	@%p965 bra 	$L__BB24_2469;
	mov.b64 	%rd39152, -3750763034362895579;
	mov.b64 	%rd39150, 0;
$L__BB24_2468:
	shl.b64 	%rd21038, %rd39150, 3;
	add.s64 	%rd21039, %rd39023, %rd21038;
	ld.u64 	%rd21040, [%rd21039];
	and.b64  	%rd21041, %rd21040, 255;
	xor.b64  	%rd21042, %rd21041, %rd39152;
	mul.lo.s64 	%rd21043, %rd21042, 1099511628211;
	shr.u64 	%rd21044, %rd21040, 8;
	and.b64  	%rd21045, %rd21044, 255;
	xor.b64  	%rd21046, %rd21045, %rd21043;
	mul.lo.s64 	%rd21047, %rd21046, 1099511628211;
	shr.u64 	%rd21048, %rd21040, 16;
	and.b64  	%rd21049, %rd21048, 255;
	xor.b64  	%rd21050, %rd21049, %rd21047;
	mul.lo.s64 	%rd21051, %rd21050, 1099511628211;
	shr.u64 	%rd21052, %rd21040, 24;
	and.b64  	%rd21053, %rd21052, 255;
	xor.b64  	%rd21054, %rd21053, %rd21051;
	mul.lo.s64 	%rd21055, %rd21054, 1099511628211;
	shr.u64 	%rd21056, %rd21040, 32;
	and.b64  	%rd21057, %rd21056, 255;
	xor.b64  	%rd21058, %rd21057, %rd21055;
	mul.lo.s64 	%rd21059, %rd21058, 1099511628211;
	shr.u64 	%rd21060, %rd21040, 40;
	and.b64  	%rd21061, %rd21060, 255;
	xor.b64  	%rd21062, %rd21061, %rd21059;
	mul.lo.s64 	%rd21063, %rd21062, 1099511628211;
	shr.u64 	%rd21064, %rd21040, 48;
	and.b64  	%rd21065, %rd21064, 255;
	xor.b64  	%rd21066, %rd21065, %rd21063;
	mul.lo.s64 	%rd21067, %rd21066, 1099511628211;
	shr.u64 	%rd21068, %rd21040, 56;
	xor.b64  	%rd21069, %rd21068, %rd21067;
	mul.lo.s64 	%rd21070, %rd21069, 1099511628211;
	ld.u64 	%rd21071, [%rd21039+8];
	and.b64  	%rd21072, %rd21071, 255;
	xor.b64  	%rd21073, %rd21072, %rd21070;
	mul.lo.s64 	%rd21074, %rd21073, 1099511628211;
	shr.u64 	%rd21075, %rd21071, 8;
	and.b64  	%rd21076, %rd21075, 255;
	xor.b64  	%rd21077, %rd21076, %rd21074;
	mul.lo.s64 	%rd21078, %rd21077, 1099511628211;
	shr.u64 	%rd21079, %rd21071, 16;
	and.b64  	%rd21080, %rd21079, 255;
	xor.b64  	%rd21081, %rd21080, %rd21078;
	mul.lo.s64 	%rd21082, %rd21081, 1099511628211;
	shr.u64 	%rd21083, %rd21071, 24;
	and.b64  	%rd21084, %rd21083, 255;
	xor.b64  	%rd21085, %rd21084, %rd21082;
	mul.lo.s64 	%rd21086, %rd21085, 1099511628211;
	shr.u64 	%rd21087, %rd21071, 32;
	and.b64  	%rd21088, %rd21087, 255;
	xor.b64  	%rd21089, %rd21088, %rd21086;
	mul.lo.s64 	%rd21090, %rd21089, 1099511628211;
	shr.u64 	%rd21091, %rd21071, 40;
	and.b64  	%rd21092, %rd21091, 255;
	xor.b64  	%rd21093, %rd21092, %rd21090;
	mul.lo.s64 	%rd21094, %rd21093, 1099511628211;
	shr.u64 	%rd21095, %rd21071, 48;
	and.b64  	%rd21096, %rd21095, 255;
	xor.b64  	%rd21097, %rd21096, %rd21094;
	mul.lo.s64 	%rd21098, %rd21097, 1099511628211;
	shr.u64 	%rd21099, %rd21071, 56;
	xor.b64  	%rd21100, %rd21099, %rd21098;
	mul.lo.s64 	%rd39152, %rd21100, 1099511628211;
	add.s64 	%rd39150, %rd39150, 2;
	setp.ne.s64 	%p966, %rd39150, %rd3409;
	mov.u64 	%rd39153, %rd3409;
	@%p966 bra 	$L__BB24_2468;
$L__BB24_2469:
	setp.eq.s64 	%p967, %rd3408, 0;
	@%p967 bra 	$L__BB24_2471;
	shl.b64 	%rd21101, %rd39153, 3;
	add.s64 	%rd21102, %rd39023, %rd21101;
	ld.u64 	%rd21103, [%rd21102];
	and.b64  	%rd21104, %rd21103, 255;
	xor.b64  	%rd21105, %rd21104, %rd39152;
	mul.lo.s64 	%rd21106, %rd21105, 1099511628211;
	shr.u64 	%rd21107, %rd21103, 8;
	and.b64  	%rd21108, %rd21107, 255;
	xor.b64  	%rd21109, %rd21108, %rd21106;
	mul.lo.s64 	%rd21110, %rd21109, 1099511628211;
	shr.u64 	%rd21111, %rd21103, 16;
	and.b64  	%rd21112, %rd21111, 255;
	xor.b64  	%rd21113, %rd21112, %rd21110;
	mul.lo.s64 	%rd21114, %rd21113, 1099511628211;
	shr.u64 	%rd21115, %rd21103, 24;
	and.b64  	%rd21116, %rd21115, 255;
	xor.b64  	%rd21117, %rd21116, %rd21114;
	mul.lo.s64 	%rd21118, %rd21117, 1099511628211;
	shr.u64 	%rd21119, %rd21103, 32;
	and.b64  	%rd21120, %rd21119, 255;
	xor.b64  	%rd21121, %rd21120, %rd21118;
	mul.lo.s64 	%rd21122, %rd21121, 1099511628211;
	shr.u64 	%rd21123, %rd21103, 40;
	and.b64  	%rd21124, %rd21123, 255;
	xor.b64  	%rd21125, %rd21124, %rd21122;
	mul.lo.s64 	%rd21126, %rd21125, 1099511628211;
	shr.u64 	%rd21127, %rd21103, 48;
	and.b64  	%rd21128, %rd21127, 255;
	xor.b64  	%rd21129, %rd21128, %rd21126;
	mul.lo.s64 	%rd21130, %rd21129, 1099511628211;
	shr.u64 	%rd21131, %rd21103, 56;
	xor.b64  	%rd21132, %rd21131, %rd21130;
	mul.lo.s64 	%rd39152, %rd21132, 1099511628211;
$L__BB24_2471:
	setp.lt.u64 	%p1810, %rd39146, %rd39152;
	bra.uni 	$L__BB24_2475;
$L__BB24_2472:
	setp.eq.s32 	%p969, %r118, 0;
	mov.pred 	%p1810, %p947;
	@%p969 bra 	$L__BB24_2475;
	mov.b64 	%rd39156, 0;
$L__BB24_2474:
	shl.b64 	%rd21134, %rd39156, 3;
	add.s64 	%rd21135, %rd38995, %rd21134;
	ld.u64 	%rd21136, [%rd21135];
	add.s64 	%rd21137, %rd39023, %rd21134;
	ld.u64 	%rd21138, [%rd21137];
	setp.lt.u64 	%p1810, %rd21136, %rd21138;
	setp.ge.u64 	%p970, %rd21136, %rd21138;
	add.s64 	%rd39156, %rd39156, 1;
	setp.ne.s64 	%p971, %rd39156, %rd1785;
	and.pred  	%p972, %p970, %p971;
	@%p972 bra 	$L__BB24_2474;
$L__BB24_2475:
	selp.b64 	%rd38930, %rd38995, %rd39023, %p1810;
	selp.u32 	%r303, 1, 0, %p1810;
	add.s32 	%r104, %r102, %r303;
	not.pred 	%p973, %p1810;
	selp.u32 	%r304, 1, 0, %p973;
	add.s32 	%r105, %r103, %r304;
	@%p1810 bra 	$L__BB24_2477;
	shl.b32 	%r305, %r105, 3;
	mov.u32 	%r306, _ZZN3cub18CUB_300001_SM_10006detail10merge_sort30DeviceMergeSortBlockSortKernelINS2_10policy_hubIPPyE9Policy600ES6_PNS0_8NullTypeES6_SA_m10tuple_lessS5_S9_EEvbT0_T1_T2_T3_T4_PT6_PT7_T5_NS1_7vsmem_tEE19static_temp_storage;
	add.s32 	%r307, %r306, %r305;
	ld.shared.u64 	%rd39023, [%r307];
	bra.uni 	$L__BB24_2478;
$L__BB24_2477:
	shl.b32 	%r308, %r104, 3;
	mov.u32 	%r309, _ZZN3cub18CUB_300001_SM_10006detail10merge_sort30DeviceMergeSortBlockSortKernelINS2_10policy_hubIPPyE9Policy600ES6_PNS0_8NullTypeES6_SA_m10tuple_lessS5_S9_EEvbT0_T1_T2_T3_T4_PT6_PT7_T5_NS1_7vsmem_tEE19static_temp_storage;
	add.s32 	%r310, %r309, %r308;
	ld.shared.u64 	%rd38995, [%r310];
$L__BB24_2478:
	setp.ge.s32 	%p975, %r104, %r78;
	mov.pred 	%p974, 0;
	mov.pred 	%p1811, %p974;
	@%p975 bra 	$L__BB24_2509;
	setp.ge.s32 	%p977, %r105, %r77;
	mov.pred 	%p1811, -1;
	@%p977 bra 	$L__BB24_2509;
	setp.eq.s64 	%p978, %rd3822, 0;
	mov.b64 	%rd39161, -3750763034362895579;
	@%p978 bra 	$L__BB24_2486;
	setp.eq.s64 	%p979, %rd1786, 0;
	mov.b64 	%rd39161, -3750763034362895579;
	mov.b64 	%rd39162, 0;
	@%p979 bra 	$L__BB24_2484;
	mov.b64 	%rd39161, -3750763034362895579;
	mov.b64 	%rd39159, 0;
$L__BB24_2483:
	shl.b64 	%rd21146, %rd39159, 3;
	add.s64 	%rd21147, %rd38995, %rd21146;
	ld.u64 	%rd21148, [%rd21147];
	and.b64  	%rd21149, %rd21148, 255;
	xor.b64  	%rd21150, %rd21149, %rd39161;
	mul.lo.s64 	%rd21151, %rd21150, 1099511628211;
	shr.u64 	%rd21152, %rd21148, 8;
	and.b64  	%rd21153, %rd21152, 255;
	xor.b64  	%rd21154, %rd21153, %rd21151;
	mul.lo.s64 	%rd21155, %rd21154, 1099511628211;
	shr.u64 	%rd21156, %rd21148, 16;
	and.b64  	%rd21157, %rd21156, 255;
	xor.b64  	%rd21158, %rd21157, %rd21155;
	mul.lo.s64 	%rd21159, %rd21158, 1099511628211;
	shr.u64 	%rd21160, %rd21148, 24;
	and.b64  	%rd21161, %rd21160, 255;
	xor.b64  	%rd21162, %rd21161, %rd21159;
	mul.lo.s64 	%rd21163, %rd21162, 1099511628211;
	shr.u64 	%rd21164, %rd21148, 32;
	and.b64  	%rd21165, %rd21164, 255;
	xor.b64  	%rd21166, %rd21165, %rd21163;
	mul.lo.s64 	%rd21167, %rd21166, 1099511628211;
	shr.u64 	%rd21168, %rd21148, 40;
	and.b64  	%rd21169, %rd21168, 255;
	xor.b64  	%rd21170, %rd21169, %rd21167;
	mul.lo.s64 	%rd21171, %rd21170, 1099511628211;
	shr.u64 	%rd21172, %rd21148, 48;
	and.b64  	%rd21173, %rd21172, 255;
	xor.b64  	%rd21174, %rd21173, %rd21171;
	mul.lo.s64 	%rd21175, %rd21174, 1099511628211;
	shr.u64 	%rd21176, %rd21148, 56;
	xor.b64  	%rd21177, %rd21176, %rd21175;
	mul.lo.s64 	%rd21178, %rd21177, 1099511628211;
	ld.u64 	%rd21179, [%rd21147+8];
	and.b64  	%rd21180, %rd21179, 255;
	xor.b64  	%rd21181, %rd21180, %rd21178;
	mul.lo.s64 	%rd21182, %rd21181, 1099511628211;
	shr.u64 	%rd21183, %rd21179, 8;
	and.b64  	%rd21184, %rd21183, 255;
	xor.b64  	%rd21185, %rd21184, %rd21182;
	mul.lo.s64 	%rd21186, %rd21185, 1099511628211;
	shr.u64 	%rd21187, %rd21179, 16;
	and.b64  	%rd21188, %rd21187, 255;
	xor.b64  	%rd21189, %rd21188, %rd21186;
	mul.lo.s64 	%rd21190, %rd21189, 1099511628211;
	shr.u64 	%rd21191, %rd21179, 24;
	and.b64  	%rd21192, %rd21191, 255;
	xor.b64  	%rd21193, %rd21192, %rd21190;
	mul.lo.s64 	%rd21194, %rd21193, 1099511628211;
	shr.u64 	%rd21195, %rd21179, 32;
	and.b64  	%rd21196, %rd21195, 255;
	xor.b64  	%rd21197, %rd21196, %rd21194;
	mul.lo.s64 	%rd21198, %rd21197, 1099511628211;
	shr.u64 	%rd21199, %rd21179, 40;
	and.b64  	%rd21200, %rd21199, 255;
	xor.b64  	%rd21201, %rd21200, %rd21198;
	mul.lo.s64 	%rd21202, %rd21201, 1099511628211;
	shr.u64 	%rd21203, %rd21179, 48;
	and.b64  	%rd21204, %rd21203, 255;
	xor.b64  	%rd21205, %rd21204, %rd21202;
	mul.lo.s64 	%rd21206, %rd21205, 1099511628211;
	shr.u64 	%rd21207, %rd21179, 56;
	xor.b64  	%rd21208, %rd21207, %rd21206;
	mul.lo.s64 	%rd39161, %rd21208, 1099511628211;
	add.s64 	%rd39159, %rd39159, 2;
	setp.ne.s64 	%p980, %rd39159, %rd3409;
	mov.u64 	%rd39162, %rd3409;
	@%p980 bra 	$L__BB24_2483;
$L__BB24_2484:
	setp.eq.s64 	%p981, %rd3408, 0;
	@%p981 bra 	$L__BB24_2486;
	shl.b64 	%rd21209, %rd39162, 3;
	add.s64 	%rd21210, %rd38995, %rd21209;
	ld.u64 	%rd21211, [%rd21210];
	and.b64  	%rd21212, %rd21211, 255;
	xor.b64  	%rd21213, %rd21212, %rd39161;
	mul.lo.s64 	%rd21214, %rd21213, 1099511628211;
	shr.u64 	%rd21215, %rd21211, 8;
	and.b64  	%rd21216, %rd21215, 255;
	xor.b64  	%rd21217, %rd21216, %rd21214;
	mul.lo.s64 	%rd21218, %rd21217, 1099511628211;
	shr.u64 	%rd21219, %rd21211, 16;
	and.b64  	%rd21220, %rd21219, 255;
	xor.b64  	%rd21221, %rd21220, %rd21218;
	mul.lo.s64 	%rd21222, %rd21221, 1099511628211;
	shr.u64 	%rd21223, %rd21211, 24;
	and.b64  	%rd21224, %rd21223, 255;
	xor.b64  	%rd21225, %rd21224, %rd21222;
	mul.lo.s64 	%rd21226, %rd21225, 1099511628211;
	shr.u64 	%rd21227, %rd21211, 32;
	and.b64  	%rd21228, %rd21227, 255;
	xor.b64  	%rd21229, %rd21228, %rd21226;
	mul.lo.s64 	%rd21230, %rd21229, 1099511628211;
	shr.u64 	%rd21231, %rd21211, 40;
	and.b64  	%rd21232, %rd21231, 255;
	xor.b64  	%rd21233, %rd21232, %rd21230;
	mul.lo.s64 	%rd21234, %rd21233, 1099511628211;
	shr.u64 	%rd21235, %rd21211, 48;
	and.b64  	%rd21236, %rd21235, 255;
	xor.b64  	%rd21237, %rd21236, %rd21234;
	mul.lo.s64 	%rd21238, %rd21237, 1099511628211;
	shr.u64 	%rd21239, %rd21211, 56;
	xor.b64  	%rd21240, %rd21239, %rd21238;
	mul.lo.s64 	%rd39161, %rd21240, 1099511628211;
$L__BB24_2486:
	mov.b64 	%rd39167, -3750763034362895579;
	@%p978 bra 	$L__BB24_2492;
	setp.eq.s64 	%p983, %rd1786, 0;
	mov.b64 	%rd39167, -3750763034362895579;
	mov.b64 	%rd39168, 0;
	@%p983 bra 	$L__BB24_2490;
	mov.b64 	%rd39167, -3750763034362895579;
	mov.b64 	%rd39165, 0;
$L__BB24_2489:
	shl.b64 	%rd21247, %rd39165, 3;
	add.s64 	%rd21248, %rd39023, %rd21247;
	ld.u64 	%rd21249, [%rd21248];
	and.b64  	%rd21250, %rd21249, 255;
	xor.b64  	%rd21251, %rd21250, %rd39167;
	mul.lo.s64 	%rd21252, %rd21251, 1099511628211;
	shr.u64 	%rd21253, %rd21249, 8;
	and.b64  	%rd21254, %rd21253, 255;
	xor.b64  	%rd21255, %rd21254, %rd21252;
	mul.lo.s64 	%rd21256, %rd21255, 1099511628211;
	shr.u64 	%rd21257, %rd21249, 16;
	and.b64  	%rd21258, %rd21257, 255;
	xor.b64  	%rd21259, %rd21258, %rd21256;
	mul.lo.s64 	%rd21260, %rd21259, 1099511628211;
	shr.u64 	%rd21261, %rd21249, 24;
	and.b64  	%rd21262, %rd21261, 255;
	xor.b64  	%rd21263, %rd21262, %rd21260;
	mul.lo.s64 	%rd21264, %rd21263, 1099511628211;
	shr.u64 	%rd21265, %rd21249, 32;
	and.b64  	%rd21266, %rd21265, 255;
	xor.b64  	%rd21267, %rd21266, %rd21264;
	mul.lo.s64 	%rd21268, %rd21267, 1099511628211;
	shr.u64 	%rd21269, %rd21249, 40;
	and.b64  	%rd21270, %rd21269, 255;
	xor.b64  	%rd21271, %rd21270, %rd21268;
	mul.lo.s64 	%rd21272, %rd21271, 1099511628211;
	shr.u64 	%rd21273, %rd21249, 48;
	and.b64  	%rd21274, %rd21273, 255;
	xor.b64  	%rd21275, %rd21274, %rd21272;
	mul.lo.s64 	%rd21276, %rd21275, 1099511628211;
	shr.u64 	%rd21277, %rd21249, 56;
	xor.b64  	%rd21278, %rd21277, %rd21276;
	mul.lo.s64 	%rd21279, %rd21278, 1099511628211;
	ld.u64 	%rd21280, [%rd21248+8];
	and.b64  	%rd21281, %rd21280, 255;
	xor.b64  	%rd21282, %rd21281, %rd21279;
	mul.lo.s64 	%rd21283, %rd21282, 1099511628211;
	shr.u64 	%rd21284, %rd21280, 8;
	and.b64  	%rd21285, %rd21284, 255;
	xor.b64  	%rd21286, %rd21285, %rd21283;
	mul.lo.s64 	%rd21287, %rd21286, 1099511628211;
	shr.u64 	%rd21288, %rd21280, 16;
	and.b64  	%rd21289, %rd21288, 255;
	xor.b64  	%rd21290, %rd21289, %rd21287;
	mul.lo.s64 	%rd21291, %rd21290, 1099511628211;
	shr.u64 	%rd21292, %rd21280, 24;
	and.b64  	%rd21293, %rd21292, 255;
	xor.b64  	%rd21294, %rd21293, %rd21291;
	mul.lo.s64 	%rd21295, %rd21294, 1099511628211;
	shr.u64 	%rd21296, %rd21280, 32;
	and.b64  	%rd21297, %rd21296, 255;
	xor.b64  	%rd21298, %rd21297, %rd21295;
	mul.lo.s64 	%rd21299, %rd21298, 1099511628211;
	shr.u64 	%rd21300, %rd21280, 40;
	and.b64  	%rd21301, %rd21300, 255;
	xor.b64  	%rd21302, %rd21301, %rd21299;
	mul.lo.s64 	%rd21303, %rd21302, 1099511628211;
	shr.u64 	%rd21304, %rd21280, 48;
	and.b64  	%rd21305, %rd21304, 255;
	xor.b64  	%rd21306, %rd21305, %rd21303;
	mul.lo.s64 	%rd21307, %rd21306, 1099511628211;
	shr.u64 	%rd21308, %rd21280, 56;
	xor.b64  	%rd21309, %rd21308, %rd21307;
	mul.lo.s64 	%rd39167, %rd21309, 1099511628211;
	add.s64 	%rd39165, %rd39165, 2;
	setp.ne.s64 	%p984, %rd39165, %rd3409;
	mov.u64 	%rd39168, %rd3409;
	@%p984 bra 	$L__BB24_2489;
$L__BB24_2490:
	setp.eq.s64 	%p985, %rd3408, 0;
	@%p985 bra 	$L__BB24_2492;
	shl.b64 	%rd21310, %rd39168, 3;
	add.s64 	%rd21311, %rd39023, %rd21310;
	ld.u64 	%rd21312, [%rd21311];
	and.b64  	%rd21313, %rd21312, 255;
	xor.b64  	%rd21314, %rd21313, %rd39167;
	mul.lo.s64 	%rd21315, %rd21314, 1099511628211;
	shr.u64 	%rd21316, %rd21312, 8;
	and.b64  	%rd21317, %rd21316, 255;
	xor.b64  	%rd21318, %rd21317, %rd21315;
	mul.lo.s64 	%rd21319, %rd21318, 1099511628211;
	shr.u64 	%rd21320, %rd21312, 16;
	and.b64  	%rd21321, %rd21320, 255;
	xor.b64  	%rd21322, %rd21321, %rd21319;
	mul.lo.s64 	%rd21323, %rd21322, 1099511628211;
	shr.u64 	%rd21324, %rd21312, 24;
	and.b64  	%rd21325, %rd21324, 255;
	xor.b64  	%rd21326, %rd21325, %rd21323;
	mul.lo.s64 	%rd21327, %rd21326, 1099511628211;
	shr.u64 	%rd21328, %rd21312, 32;
	and.b64  	%rd21329, %rd21328, 255;
	xor.b64  	%rd21330, %rd21329, %rd21327;
	mul.lo.s64 	%rd21331, %rd21330, 1099511628211;
	shr.u64 	%rd21332, %rd21312, 40;
	and.b64  	%rd21333, %rd21332, 255;
	xor.b64  	%rd21334, %rd21333, %rd21331;
	mul.lo.s64 	%rd21335, %rd21334, 1099511628211;
	shr.u64 	%rd21336, %rd21312, 48;
	and.b64  	%rd21337, %rd21336, 255;
	xor.b64  	%rd21338, %rd21337, %rd21335;
	mul.lo.s64 	%rd21339, %rd21338, 1099511628211;
	shr.u64 	%rd21340, %rd21312, 56;
	xor.b64  	%rd21341, %rd21340, %rd21339;
	mul.lo.s64 	%rd39167, %rd21341, 1099511628211;
$L__BB24_2492:
	setp.eq.s64 	%p986, %rd39161, %rd39167;
	@%p986 bra 	$L__BB24_2506;
	setp.eq.s64 	%p987, %rd3822, 0;
	mov.b64 	%rd39173, -3750763034362895579;
	@%p987 bra 	$L__BB24_2499;
	setp.eq.s64 	%p988, %rd1786, 0;
	mov.b64 	%rd39173, -3750763034362895579;
	mov.b64 	%rd39174, 0;
	@%p988 bra 	$L__BB24_2497;
	mov.b64 	%rd39173, -3750763034362895579;
	mov.b64 	%rd39171, 0;
$L__BB24_2496:
	shl.b64 	%rd21348, %rd39171, 3;
	add.s64 	%rd21349, %rd38995, %rd21348;
	ld.u64 	%rd21350, [%rd21349];
	and.b64  	%rd21351, %rd21350, 255;
	xor.b64  	%rd21352, %rd21351, %rd39173;
	mul.lo.s64 	%rd21353, %rd21352, 1099511628211;
	shr.u64 	%rd21354, %rd21350, 8;
	and.b64  	%rd21355, %rd21354, 255;
	xor.b64  	%rd21356, %rd21355, %rd21353;
	mul.lo.s64 	%rd21357, %rd21356, 1099511628211;
	shr.u64 	%rd21358, %rd21350, 16;
	and.b64  	%rd21359, %rd21358, 255;
	xor.b64  	%rd21360, %rd21359, %rd21357;
	mul.lo.s64 	%rd21361, %rd21360, 1099511628211;
	shr.u64 	%rd21362, %rd21350, 24;
	and.b64  	%rd21363, %rd21362, 255;
	xor.b64  	%rd21364, %rd21363, %rd21361;
	mul.lo.s64 	%rd21365, %rd21364, 1099511628211;
	shr.u64 	%rd21366, %rd21350, 32;
	and.b64  	%rd21367, %rd21366, 255;
	xor.b64  	%rd21368, %rd21367, %rd21365;
	mul.lo.s64 	%rd21369, %rd21368, 1099511628211;
	shr.u64 	%rd21370, %rd21350, 40;
	and.b64  	%rd21371, %rd21370, 255;
	xor.b64  	%rd21372, %rd21371, %rd21369;
	mul.lo.s64 	%rd21373, %rd21372, 1099511628211;
	shr.u64 	%rd21374, %rd21350, 48;
	and.b64  	%rd21375, %rd21374, 255;
	xor.b64  	%rd21376, %rd21375, %rd21373;
	mul.lo.s64 	%rd21377, %rd21376, 1099511628211;
	shr.u64 	%rd21378, %rd21350, 56;
	xor.b64  	%rd21379, %rd21378, %rd21377;
	mul.lo.s64 	%rd21380, %rd21379, 1099511628211;
	ld.u64 	%rd21381, [%rd21349+8];
	and.b64  	%rd21382, %rd21381, 255;
	xor.b64  	%rd21383, %rd21382, %rd21380;
	mul.lo.s64 	%rd21384, %rd21383, 1099511628211;
	shr.u64 	%rd21385, %rd21381, 8;
	and.b64  	%rd21386, %rd21385, 255;
	xor.b64  	%rd21387, %rd21386, %rd21384;
	mul.lo.s64 	%rd21388, %rd21387, 1099511628211;
	shr.u64 	%rd21389, %rd21381, 16;
	and.b64  	%rd21390, %rd21389, 255;
	xor.b64  	%rd21391, %rd21390, %rd21388;
	mul.lo.s64 	%rd21392, %rd21391, 1099511628211;
	shr.u64 	%rd21393, %rd21381, 24;
	and.b64  	%rd21394, %rd21393, 255;
	xor.b64  	%rd21395, %rd21394, %rd21392;
	mul.lo.s64 	%rd21396, %rd21395, 1099511628211;
	shr.u64 	%rd21397, %rd21381, 32;
	and.b64  	%rd21398, %rd21397, 255;
	xor.b64  	%rd21399, %rd21398, %rd21396;
	mul.lo.s64 	%rd21400, %rd21399, 1099511628211;
	shr.u64 	%rd21401, %rd21381, 40;
	and.b64  	%rd21402, %rd21401, 255;
	xor.b64  	%rd21403, %rd21402, %rd21400;
	mul.lo.s64 	%rd21404, %rd21403, 1099511628211;
	shr.u64 	%rd21405, %rd21381, 48;
	and.b64  	%rd21406, %rd21405, 255;
	xor.b64  	%rd21407, %rd21406, %rd21404;
	mul.lo.s64 	%rd21408, %rd21407, 1099511628211;
	shr.u64 	%rd21409, %rd21381, 56;
	xor.b64  	%rd21410, %rd21409, %rd21408;
	mul.lo.s64 	%rd39173, %rd21410, 1099511628211;
	add.s64 	%rd39171, %rd39171, 2;
	setp.ne.s64 	%p989, %rd39171, %rd3409;
	mov.u64 	%rd39174, %rd3409;
	@%p989 bra 	$L__BB24_2496;
$L__BB24_2497:
	setp.eq.s64 	%p990, %rd3408, 0;
	@%p990 bra 	$L__BB24_2499;
	shl.b64 	%rd21411, %rd39174, 3;
	add.s64 	%rd21412, %rd38995, %rd21411;
	ld.u64 	%rd21413, [%rd21412];
	and.b64  	%rd21414, %rd21413, 255;
	xor.b64  	%rd21415, %rd21414, %rd39173;
	mul.lo.s64 	%rd21416, %rd21415, 1099511628211;
	shr.u64 	%rd21417, %rd21413, 8;
	and.b64  	%rd21418, %rd21417, 255;
	xor.b64  	%rd21419, %rd21418, %rd21416;
	mul.lo.s64 	%rd21420, %rd21419, 1099511628211;
	shr.u64 	%rd21421, %rd21413, 16;
	and.b64  	%rd21422, %rd21421, 255;
	xor.b64  	%rd21423, %rd21422, %rd21420;
	mul.lo.s64 	%rd21424, %rd21423, 1099511628211;
	shr.u64 	%rd21425, %rd21413, 24;
	and.b64  	%rd21426, %rd21425, 255;
	xor.b64  	%rd21427, %rd21426, %rd21424;
	mul.lo.s64 	%rd21428, %rd21427, 1099511628211;
	shr.u64 	%rd21429, %rd21413, 32;
	and.b64  	%rd21430, %rd21429, 255;
	xor.b64  	%rd21431, %rd21430, %rd21428;
	mul.lo.s64 	%rd21432, %rd21431, 1099511628211;
	shr.u64 	%rd21433, %rd21413, 40;
	and.b64  	%rd21434, %rd21433, 255;
	xor.b64  	%rd21435, %rd21434, %rd21432;
	mul.lo.s64 	%rd21436, %rd21435, 1099511628211;
	shr.u64 	%rd21437, %rd21413, 48;
	and.b64  	%rd21438, %rd21437, 255;
	xor.b64  	%rd21439, %rd21438, %rd21436;
	mul.lo.s64 	%rd21440, %rd21439, 1099511628211;
	shr.u64 	%rd21441, %rd21413, 56;
	xor.b64  	%rd21442, %rd21441, %rd21440;
	mul.lo.s64 	%rd39173, %rd21442, 1099511628211;
$L__BB24_2499:
	mov.b64 	%rd39179, -3750763034362895579;
	@%p987 bra 	$L__BB24_2505;
	setp.eq.s64 	%p992, %rd1786, 0;
	mov.b64 	%rd39179, -3750763034362895579;
	mov.b64 	%rd39180, 0;
	@%p992 bra 	$L__BB24_2503;
	mov.b64 	%rd39179, -3750763034362895579;
	mov.b64 	%rd39177, 0;
$L__BB24_2502:
	shl.b64 	%rd21449, %rd39177, 3;
	add.s64 	%rd21450, %rd39023, %rd21449;
	ld.u64 	%rd21451, [%rd21450];
	and.b64  	%rd21452, %rd21451, 255;
	xor.b64  	%rd21453, %rd21452, %rd39179;
	mul.lo.s64 	%rd21454, %rd21453, 1099511628211;
	shr.u64 	%rd21455, %rd21451, 8;
	and.b64  	%rd21456, %rd21455, 255;
	xor.b64  	%rd21457, %rd21456, %rd21454;
	mul.lo.s64 	%rd21458, %rd21457, 1099511628211;
	shr.u64 	%rd21459, %rd21451, 16;
	and.b64  	%rd21460, %rd21459, 255;
	xor.b64  	%rd21461, %rd21460, %rd21458;
	mul.lo.s64 	%rd21462, %rd21461, 1099511628211;
	shr.u64 	%rd21463, %rd21451, 24;
	and.b64  	%rd21464, %rd21463, 255;
	xor.b64  	%rd21465, %rd21464, %rd21462;
	mul.lo.s64 	%rd21466, %rd21465, 1099511628211;
	shr.u64 	%rd21467, %rd21451, 32;
	and.b64  	%rd21468, %rd21467, 255;
	xor.b64  	%rd21469, %rd21468, %rd21466;
	mul.lo.s64 	%rd21470, %rd21469, 1099511628211;
	shr.u64 	%rd21471, %rd21451, 40;
	and.b64  	%rd21472, %rd21471, 255;
	xor.b64  	%rd21473, %rd21472, %rd21470;
	mul.lo.s64 	%rd21474, %rd21473, 1099511628211;
	shr.u64 	%rd21475, %rd21451, 48;
	and.b64  	%rd21476, %rd21475, 255;
	xor.b64  	%rd21477, %rd21476, %rd21474;
	mul.lo.s64 	%rd21478, %rd21477, 1099511628211;
	shr.u64 	%rd21479, %rd21451, 56;
	xor.b64  	%rd21480, %rd21479, %rd21478;
	mul.lo.s64 	%rd21481, %rd21480, 1099511628211;
	ld.u64 	%rd21482, [%rd21450+8];
	and.b64  	%rd21483, %rd21482, 255;
	xor.b64  	%rd21484, %rd21483, %rd21481;
	mul.lo.s64 	%rd21485, %rd21484, 1099511628211;
	shr.u64 	%rd21486, %rd21482, 8;
	and.b64  	%rd21487, %rd21486, 255;
	xor.b64  	%rd21488, %rd21487, %rd21485;
	mul.lo.s64 	%rd21489, %rd21488, 1099511628211;
	shr.u64 	%rd21490, %rd21482, 16;
	and.b64  	%rd21491, %rd21490, 255;
	xor.b64  	%rd21492, %rd21491, %rd21489;
	mul.lo.s64 	%rd21493, %rd21492, 1099511628211;
	shr.u64 	%rd21494, %rd21482, 24;
	and.b64  	%rd21495, %rd21494, 255;
	xor.b64  	%rd21496, %rd21495, %rd21493;
	mul.lo.s64 	%rd21497, %rd21496, 1099511628211;
	shr.u64 	%rd21498, %rd21482, 32;
	and.b64  	%rd21499, %rd21498, 255;
	xor.b64  	%rd21500, %rd21499, %rd21497;
	mul.lo.s64 	%rd21501, %rd21500, 1099511628211;
	shr.u64 	%rd21502, %rd21482, 40;
	and.b64  	%rd21503, %rd21502, 255;
	xor.b64  	%rd21504, %rd21503, %rd21501;
	mul.lo.s64 	%rd21505, %rd21504, 1099511628211;
	shr.u64 	%rd21506, %rd21482, 48;
	and.b64  	%rd21507, %rd21506, 255;
	xor.b64  	%rd21508, %rd21507, %rd21505;
	mul.lo.s64 	%rd21509, %rd21508, 1099511628211;
	shr.u64 	%rd21510, %rd21482, 56;
	xor.b64  	%rd21511, %rd21510, %rd21509;
	mul.lo.s64 	%rd39179, %rd21511, 1099511628211;
	add.s64 	%rd39177, %rd39177, 2;
	setp.ne.s64 	%p993, %rd39177, %rd3409;
	mov.u64 	%rd39180, %rd3409;
	@%p993 bra 	$L__BB24_2502;
$L__BB24_2503:
	setp.eq.s64 	%p994, %rd3408, 0;
	@%p994 bra 	$L__BB24_2505;
	shl.b64 	%rd21512, %rd39180, 3;
	add.s64 	%rd21513, %rd39023, %rd21512;
	ld.u64 	%rd21514, [%rd21513];
	and.b64  	%rd21515, %rd21514, 255;
	xor.b64  	%rd21516, %rd21515, %rd39179;
	mul.lo.s64 	%rd21517, %rd21516, 1099511628211;
	shr.u64 	%rd21518, %rd21514, 8;
	and.b64  	%rd21519, %rd21518, 255;
	xor.b64  	%rd21520, %rd21519, %rd21517;
	mul.lo.s64 	%rd21521, %rd21520, 1099511628211;
	shr.u64 	%rd21522, %rd21514, 16;
	and.b64  	%rd21523, %rd21522, 255;
	xor.b64  	%rd21524, %rd21523, %rd21521;
	mul.lo.s64 	%rd21525, %rd21524, 1099511628211;
	shr.u64 	%rd21526, %rd21514, 24;
	and.b64  	%rd21527, %rd21526, 255;
	xor.b64  	%rd21528, %rd21527, %rd21525;
	mul.lo.s64 	%rd21529, %rd21528, 1099511628211;
	shr.u64 	%rd21530, %rd21514, 32;
	and.b64  	%rd21531, %rd21530, 255;
	xor.b64  	%rd21532, %rd21531, %rd21529;
	mul.lo.s64 	%rd21533, %rd21532, 1099511628211;
	shr.u64 	%rd21534, %rd21514, 40;
	and.b64  	%rd21535, %rd21534, 255;
	xor.b64  	%rd21536, %rd21535, %rd21533;
	mul.lo.s64 	%rd21537, %rd21536, 1099511628211;
	shr.u64 	%rd21538, %rd21514, 48;
	and.b64  	%rd21539, %rd21538, 255;
	xor.b64  	%rd21540, %rd21539, %rd21537;
	mul.lo.s64 	%rd21541, %rd21540, 1099511628211;
	shr.u64 	%rd21542, %rd21514, 56;
	xor.b64  	%rd21543, %rd21542, %rd21541;
	mul.lo.s64 	%rd39179, %rd21543, 1099511628211;
$L__BB24_2505:
	setp.lt.u64 	%p1811, %rd39173, %rd39179;
	bra.uni 	$L__BB24_2509;
$L__BB24_2506:
	setp.eq.s32 	%p996, %r118, 0;
	mov.pred 	%p1811, %p974;
	@%p996 bra 	$L__BB24_2509;
	mov.b64 	%rd39183, 0;
$L__BB24_2508:
	shl.b64 	%rd21545, %rd39183, 3;
	add.s64 	%rd21546, %rd38995, %rd21545;
	ld.u64 	%rd21547, [%rd21546];
	add.s64 	%rd21548, %rd39023, %rd21545;
	ld.u64 	%rd21549, [%rd21548];
	setp.lt.u64 	%p1811, %rd21547, %rd21549;
	setp.ge.u64 	%p997, %rd21547, %rd21549;
	add.s64 	%rd39183, %rd39183, 1;
	setp.ne.s64 	%p998, %rd39183, %rd1785;
	and.pred  	%p999, %p997, %p998;
	@%p999 bra 	$L__BB24_2508;
$L__BB24_2509:
	selp.b64 	%rd38929, %rd38995, %rd39023, %p1811;
	shl.b32 	%r472, %r73, 1;
	setp.lt.u32 	%p1000, %r73, 129;
	@%p1000 bra 	$L__BB24_2208;
	ld.param.s8 	%rs6, [_ZN3cub18CUB_300001_SM_10006detail10merge_sort30DeviceMergeSortBlockSortKernelINS2_10policy_hubIPPyE9Policy600ES6_PNS0_8NullTypeES6_SA_m10tuple_lessS5_S9_EEvbT0_T1_T2_T3_T4_PT6_PT7_T5_NS1_7vsmem_tE_param_0];
	mov.u32 	%r311, %ctaid.x;
	mul.wide.u32 	%rd3800, %r311, 2048;
	mov.u32 	%r107, %tid.x;
	shl.b32 	%r312, %r107, 3;
	and.b32  	%r313, %r312, 7936;
	and.b32  	%r314, %r107, 31;
	or.b32  	%r108, %r313, %r314;
	or.b32  	%r109, %r108, 64;
	or.b32  	%r110, %r108, 32;
	or.b32  	%r111, %r108, 96;
	or.b32  	%r112, %r108, 128;
	or.b32  	%r113, %r108, 160;
	or.b32  	%r114, %r108, 192;
	or.b32  	%r115, %r108, 224;
	bar.sync 	0;
	setp.eq.s16 	%p1001, %rs6, 0;
	@%p1001 bra 	$L__BB24_2529;
	st.shared.u64 	[%r64], %rd38201;
	st.shared.u64 	[%r65+8], %rd38935;
	st.shared.u64 	[%r66+16], %rd38934;
	st.shared.u64 	[%r67+24], %rd38933;
	st.shared.u64 	[%r68+32], %rd38932;
	st.shared.u64 	[%r69+40], %rd38931;
	st.shared.u64 	[%r70+48], %rd38930;
	st.shared.u64 	[%r71+56], %rd38929;
	bar.warp.sync 	-1;
	ld.shared.u64 	%rd3801, [%r56];
	ld.shared.u64 	%rd3802, [%r57+256];
	ld.shared.u64 	%rd3803, [%r58+512];
	ld.shared.u64 	%rd3804, [%r59+768];
	ld.shared.u64 	%rd3805, [%r60+1024];
	ld.shared.u64 	%rd3806, [%r61+1280];
	ld.shared.u64 	%rd3807, [%r62+1536];
	ld.shared.u64 	%rd3808, [%r63+1792];
	setp.eq.s32 	%p1002, %r107, 0;
	@%p1002 bra 	$L__BB24_2512;
	bra.uni 	$L__BB24_2513;
$L__BB24_2512:
	st.volatile.shared.u32 	[_ZZN3cub18CUB_300001_SM_10006detail10merge_sort30DeviceMergeSortBlockSortKernelINS2_10policy_hubIPPyE9Policy600ES6_PNS0_8NullTypeES6_SA_m10tuple_lessS5_S9_EEvbT0_T1_T2_T3_T4_PT6_PT7_T5_NS1_7vsmem_tEE19static_temp_storage+16896], %r53;
$L__BB24_2513:
	ld.param.u64 	%rd36824, [_ZN3cub18CUB_300001_SM_10006detail10merge_sort30DeviceMergeSortBlockSortKernelINS2_10policy_hubIPPyE9Policy600ES6_PNS0_8NullTypeES6_SA_m10tuple_lessS5_S9_EEvbT0_T1_T2_T3_T4_PT6_PT7_T5_NS1_7vsmem_tE_param_3];
	bar.sync 	0;
	ld.volatile.shared.u32 	%r116, [_ZZN3cub18CUB_300001_SM_10006detail10merge_sort30DeviceMergeSortBlockSortKernelINS2_10policy_hubIPPyE9Policy600ES6_PNS0_8NullTypeES6_SA_m10tuple_lessS5_S9_EEvbT0_T1_T2_T3_T4_PT6_PT7_T5_NS1_7vsmem_tEE19static_temp_storage+16896];
	setp.ge.s32 	%p1003, %r108, %r116;
	cvt.u64.u32 	%rd21551, %r108;
	add.s64 	%rd21552, %rd3800, %rd21551;
	cvta.to.global.u64 	%rd21553, %rd36824;
	shl.b64 	%rd21554, %rd21552, 3;
	add.s64 	%rd3817, %rd21553, %rd21554;
	@%p1003 bra 	$L__BB24_2515;
	st.global.u64 	[%rd3817], %rd3801;
$L__BB24_2515:
	setp.ge.s32 	%p1004, %r110, %r116;
	@%p1004 bra 	$L__BB24_2517;
	st.global.u64 	[%rd3817+256], %rd3802;
$L__BB24_2517:
	setp.ge.s32 	%p1005, %r109, %r116;
	@%p1005 bra 	$L__BB24_2519;
	st.global.u64 	[%rd3817+512], %rd3803;
$L__BB24_2519:
	setp.ge.s32 	%p1006, %r111, %r116;
	@%p1006 bra 	$L__BB24_2521;
	st.global.u64 	[%rd3817+768], %rd3804;
$L__BB24_2521:
	setp.ge.s32 	%p1007, %r112, %r116;
	@%p1007 bra 	$L__BB24_2523;
	st.global.u64 	[%rd3817+1024], %rd3805;
$L__BB24_2523:
	setp.ge.s32 	%p1008, %r113, %r116;
	@%p1008 bra 	$L__BB24_2525;
	st.global.u64 	[%rd3817+1280], %rd3806;
$L__BB24_2525:
	setp.ge.s32 	%p1009, %r114, %r116;
	@%p1009 bra 	$L__BB24_2527;
	st.global.u64 	[%rd3817+1536], %rd3807;
$L__BB24_2527:
	setp.ge.s32 	%p1010, %r115, %r116;
	@%p1010 bra 	$L__BB24_2547;
	st.global.u64 	[%rd3817+1792], %rd3808;
	bra.uni 	$L__BB24_2547;
$L__BB24_2529:
	st.shared.u64 	[%r64], %rd38201;
	st.shared.u64 	[%r65+8], %rd38935;
	st.shared.u64 	[%r66+16], %rd38934;
	st.shared.u64 	[%r67+24], %rd38933;
	st.shared.u64 	[%r68+32], %rd38932;
	st.shared.u64 	[%r69+40], %rd38931;
	st.shared.u64 	[%r70+48], %rd38930;
	st.shared.u64 	[%r71+56], %rd38929;
	bar.warp.sync 	-1;
	ld.shared.u64 	%rd3809, [%r56];
	ld.shared.u64 	%rd3810, [%r57+256];
	ld.shared.u64 	%rd3811, [%r58+512];
	ld.shared.u64 	%rd3812, [%r59+768];
	ld.shared.u64 	%rd3813, [%r60+1024];
	ld.shared.u64 	%rd3814, [%r61+1280];
	ld.shared.u64 	%rd3815, [%r62+1536];
	ld.shared.u64 	%rd3816, [%r63+1792];
	setp.eq.s32 	%p1011, %r107, 0;
	@%p1011 bra 	$L__BB24_2530;
	bra.uni 	$L__BB24_2531;
$L__BB24_2530:
	st.volatile.shared.u32 	[_ZZN3cub18CUB_300001_SM_10006detail10merge_sort30DeviceMergeSortBlockSortKernelINS2_10policy_hubIPPyE9Policy600ES6_PNS0_8NullTypeES6_SA_m10tuple_lessS5_S9_EEvbT0_T1_T2_T3_T4_PT6_PT7_T5_NS1_7vsmem_tEE19static_temp_storage+16896], %r53;
$L__BB24_2531:
	ld.param.u64 	%rd36826, [_ZN3cub18CUB_300001_SM_10006detail10merge_sort30DeviceMergeSortBlockSortKernelINS2_10policy_hubIPPyE9Policy600ES6_PNS0_8NullTypeES6_SA_m10tuple_lessS5_S9_EEvbT0_T1_T2_T3_T4_PT6_PT7_T5_NS1_7vsmem_tE_param_6];
	bar.sync 	0;
	ld.volatile.shared.u32 	%r117, [_ZZN3cub18CUB_300001_SM_10006detail10merge_sort30DeviceMergeSortBlockSortKernelINS2_10policy_hubIPPyE9Policy600ES6_PNS0_8NullTypeES6_SA_m10tuple_lessS5_S9_EEvbT0_T1_T2_T3_T4_PT6_PT7_T5_NS1_7vsmem_tEE19static_temp_storage+16896];
	setp.ge.s32 	%p1012, %r108, %r117;
	cvt.u64.u32 	%rd21555, %r108;
	add.s64 	%rd21556, %rd3800, %rd21555;
	cvta.to.global.u64 	%rd21557, %rd36826;
	shl.b64 	%rd21558, %rd21556, 3;
	add.s64 	%rd3818, %rd21557, %rd21558;
	@%p1012 bra 	$L__BB24_2533;
	st.global.u64 	[%rd3818], %rd3809;
$L__BB24_2533:
	setp.ge.s32 	%p1013, %r110, %r117;
	@%p1013 bra 	$L__BB24_2535;
	st.global.u64 	[%rd3818+256], %rd3810;
$L__BB24_2535:
	setp.ge.s32 	%p1014, %r109, %r117;
	@%p1014 bra 	$L__BB24_2537;
	st.global.u64 	[%rd3818+512], %rd3811;
$L__BB24_2537:
	setp.ge.s32 	%p1015, %r111, %r117;
	@%p1015 bra 	$L__BB24_2539;
	st.global.u64 	[%rd3818+768], %rd3812;
$L__BB24_2539:
	setp.ge.s32 	%p1016, %r112, %r117;
	@%p1016 bra 	$L__BB24_2541;
	st.global.u64 	[%rd3818+1024], %rd3813;
$L__BB24_2541:
	setp.ge.s32 	%p1017, %r113, %r117;
	@%p1017 bra 	$L__BB24_2543;
	st.global.u64 	[%rd3818+1280], %rd3814;
$L__BB24_2543:
	setp.ge.s32 	%p1018, %r114, %r117;
	@%p1018 bra 	$L__BB24_2545;
	st.global.u64 	[%rd3818+1536], %rd3815;
$L__BB24_2545:
	setp.ge.s32 	%p1019, %r115, %r117;
	@%p1019 bra 	$L__BB24_2547;
	st.global.u64 	[%rd3818+1792], %rd3816;
$L__BB24_2547:
	ret;

}
	// .globl	_ZN3cub18CUB_300001_SM_10006detail10merge_sort30DeviceMergeSortPartitionKernelIPPym10tuple_lessS4_EEvbT_PT2_T0_SA_PSA_T1_SA_i
.visible .entry _ZN3cub18CUB_300001_SM_10006detail10merge_sort30DeviceMergeSortPartitionKernelIPPym10tuple_lessS4_EEvbT_PT2_T0_SA_PSA_T1_SA_i(
	.param .u8 _ZN3cub18CUB_300001_SM_10006detail10merge_sort30DeviceMergeSortPartitionKernelIPPym10tuple_lessS4_EEvbT_PT2_T0_SA_PSA_T1_SA_i_param_0,
	.param .u64 .ptr .align 1 _ZN3cub18CUB_300001_SM_10006detail10merge_sort30DeviceMergeSortPartitionKernelIPPym10tuple_lessS4_EEvbT_PT2_T0_SA_PSA_T1_SA_i_param_1,
	.param .u64 .ptr .align 1 _ZN3cub18CUB_300001_SM_10006detail10merge_sort30DeviceMergeSortPartitionKernelIPPym10tuple_lessS4_EEvbT_PT2_T0_SA_PSA_T1_SA_i_param_2,
	.param .u64 _ZN3cub18CUB_300001_SM_10006detail10merge_sort30DeviceMergeSortPartitionKernelIPPym10tuple_lessS4_EEvbT_PT2_T0_SA_PSA_T1_SA_i_param_3,
	.param .u64 _ZN3cub18CUB_300001_SM_10006detail10merge_sort30DeviceMergeSortPartitionKernelIPPym10tuple_lessS4_EEvbT_PT2_T0_SA_PSA_T1_SA_i_param_4,
	.param .u64 .ptr .align 1 _ZN3cub18CUB_300001_SM_10006detail10merge_sort30DeviceMergeSortPartitionKernelIPPym10tuple_lessS4_EEvbT_PT2_T0_SA_PSA_T1_SA_i_param_5,
	.param .align 8 .b8 _ZN3cub18CUB_300001_SM_10006detail10merge_sort30DeviceMergeSortPartitionKernelIPPym10tuple_lessS4_EEvbT_PT2_T0_SA_PSA_T1_SA_i_param_6[16],
	.param .u64 _ZN3cub18CUB_300001_SM_10006detail10merge_sort30DeviceMergeSortPartitionKernelIPPym10tuple_lessS4_EEvbT_PT2_T0_SA_PSA_T1_SA_i_param_7,
	.param .u32 _ZN3cub18CUB_300001_SM_10006detail10merge_sort30DeviceMergeSortPartitionKernelIPPym10tuple_lessS4_EEvbT_PT2_T0_SA_PSA_T1_SA_i_param_8
)
{
	.reg .pred 	%p<63>;
	.reg .b16 	%rs<6>;
	.reg .b32 	%r<14>;
	.reg .b64 	%rd<1070>;

	ld.param.u32 	%r3, [_ZN3cub18CUB_300001_SM_10006detail10merge_sort30DeviceMergeSortPartitionKernelIPPym10tuple_lessS4_EEvbT_PT2_T0_SA_PSA_T1_SA_i_param_6+8];
	ld.param.u64 	%rd133, [_ZN3cub18CUB_300001_SM_10006detail10merge_sort30DeviceMergeSortPartitionKernelIPPym10tuple_lessS4_EEvbT_PT2_T0_SA_PSA_T1_SA_i_param_6];
	ld.param.s8 	%rs1, [_ZN3cub18CUB_300001_SM_10006detail10merge_sort30DeviceMergeSortPartitionKernelIPPym10tuple_lessS4_EEvbT_PT2_T0_SA_PSA_T1_SA_i_param_0];
	ld.param.u64 	%rd135, [_ZN3cub18CUB_300001_SM_10006detail10merge_sort30DeviceMergeSortPartitionKernelIPPym10tuple_lessS4_EEvbT_PT2_T0_SA_PSA_T1_SA_i_param_1];
	ld.param.u64 	%rd131, [_ZN3cub18CUB_300001_SM_10006detail10merge_sort30DeviceMergeSortPartitionKernelIPPym10tuple_lessS4_EEvbT_PT2_T0_SA_PSA_T1_SA_i_param_3];
	ld.param.u64 	%rd132, [_ZN3cub18CUB_300001_SM_10006detail10merge_sort30DeviceMergeSortPartitionKernelIPPym10tuple_lessS4_EEvbT_PT2_T0_SA_PSA_T1_SA_i_param_4];
	ld.param.u64 	%rd136, [_ZN3cub18CUB_300001_SM_10006detail10merge_sort30DeviceMergeSortPartitionKernelIPPym10tuple_lessS4_EEvbT_PT2_T0_SA_PSA_T1_SA_i_param_5];
	ld.param.u64 	%rd134, [_ZN3cub18CUB_300001_SM_10006detail10merge_sort30DeviceMergeSortPartitionKernelIPPym10tuple_lessS4_EEvbT_PT2_T0_SA_PSA_T1_SA_i_param_7];
	ld.param.u32 	%r4, [_ZN3cub18CUB_300001_SM_10006detail10merge_sort30DeviceMergeSortPartitionKernelIPPym10tuple_lessS4_EEvbT_PT2_T0_SA_PSA_T1_SA_i_param_8];
	cvta.to.global.u64 	%rd1, %rd136;
	cvta.to.global.u64 	%rd2, %rd135;
	mov.u32 	%r10, %ntid.x;
	mov.u32 	%r11, %ctaid.x;
	mov.u32 	%r12, %tid.x;
	mad.lo.s32 	%r13, %r10, %r11, %r12;
	cvt.u64.u32 	%rd3, %r13;
	setp.le.u64 	%p9, %rd132, %rd3;
	@%p9 bra 	$L__BB25_70;
	shr.u64 	%rd137, %rd134, 1;
	add.s64 	%rd5, %rd134, 4294967295;
	neg.s64 	%rd138, %rd134;
	and.b64  	%rd139, %rd138, %rd3;
	cvt.s64.s32 	%rd6, %r4;
	mul.lo.s64 	%rd140, %rd139, %rd6;
	mul.lo.s64 	%rd141, %rd137, %rd6;
	min.u64 	%rd7, %rd140, %rd131;
	not.b64 	%rd142, %rd140;
	min.u64 	%rd143, %rd141, %rd142;
	add.s64 	%rd144, %rd143, %rd140;
	min.u64 	%rd8, %rd144, %rd131;
	not.b64 	%rd145, %rd8;
	min.u64 	%rd146, %rd141, %rd145;
	add.s64 	%rd147, %rd146, %rd8;
	min.u64 	%rd9, %rd147, %rd131;
	// begin inline asm
	griddepcontrol.wait;
	// end inline asm
	add.s64 	%rd148, %rd3, 1;
	setp.ne.s64 	%p10, %rd148, %rd132;
	@%p10 bra 	$L__BB25_3;
	shl.b64 	%rd1008, %rd3, 3;
	add.s64 	%rd1009, %rd1, %rd1008;
	st.global.u64 	[%rd1009], %rd8;
	bra.uni 	$L__BB25_70;
$L__BB25_3:
	sub.s64 	%rd149, %rd9, %rd7;
	and.b64  	%rd150, %rd5, %rd3;
	mul.lo.s64 	%rd151, %rd150, %rd6;
	min.u64 	%rd10, %rd151, %rd149;
	setp.eq.s16 	%p11, %rs1, 0;
	@%p11 bra 	$L__BB25_37;
	sub.s64 	%rd152, %rd8, %rd7;
	sub.s64 	%rd153, %rd9, %rd8;
	max.u64 	%rd154, %rd10, %rd153;
	sub.s64 	%rd1069, %rd154, %rd153;
	min.u64 	%rd1011, %rd152, %rd10;
	setp.ge.u64 	%p12, %rd1069, %rd1011;
	@%p12 bra 	$L__BB25_69;
	add.s64 	%rd13, %rd10, %rd8;
	setp.ne.s64 	%p13, %rd133, 0;
	cvt.s64.s32 	%rd14, %r3;
	@%p13 bra 	$L__BB25_10;
$L__BB25_6:
	setp.eq.s32 	%p33, %r3, 0;
	sub.s64 	%rd568, %rd1011, %rd1069;
	shr.u64 	%rd569, %rd568, 1;
	add.s64 	%rd17, %rd569, %rd1069;
	add.s64 	%rd570, %rd17, %rd7;
	shl.b64 	%rd571, %rd570, 3;
	add.s64 	%rd18, %rd2, %rd571;
	not.b64 	%rd572, %rd17;
	add.s64 	%rd573, %rd13, %rd572;
	shl.b64 	%rd574, %rd573, 3;
	add.s64 	%rd19, %rd2, %rd574;
	mov.pred 	%p60, -1;
	@%p33 bra 	$L__BB25_9;
	ld.global.u64 	%rd20, [%rd18];
	ld.global.u64 	%rd21, [%rd19];
	mov.b64 	%rd1013, 0;
$L__BB25_8:
	shl.b64 	%rd576, %rd1013, 3;
	add.s64 	%rd577, %rd21, %rd576;
	ld.u64 	%rd578, [%rd577];
	add.s64 	%rd579, %rd20, %rd576;
	ld.u64 	%rd580, [%rd579];
	setp.ge.u64 	%p60, %rd578, %rd580;
	add.s64 	%rd1013, %rd1013, 1;
	setp.ne.s64 	%p34, %rd1013, %rd14;
	and.pred  	%p35, %p60, %p34;
	@%p35 bra 	$L__BB25_8;
$L__BB25_9:
	add.s64 	%rd582, %rd17, 1;
	selp.b64 	%rd1069, %rd582, %rd1069, %p60;
	selp.b64 	%rd1011, %rd1011, %rd17, %p60;
	setp.lt.u64 	%p36, %rd1069, %rd1011;
	@%p36 bra 	$L__BB25_6;
	bra.uni 	$L__BB25_69;
$L__BB25_10:
	and.b64  	%rd26, %rd133, 1;
	and.b64  	%rd27, %rd133, -2;
$L__BB25_11:
	setp.eq.s64 	%p14, %rd133, 1;
	sub.s64 	%rd158, %rd1011, %rd1069;
	shr.u64 	%rd159, %rd158, 1;
	add.s64 	%rd30, %rd159, %rd1069;
	add.s64 	%rd160, %rd30, %rd7;
	shl.b64 	%rd161, %rd160, 3;
	add.s64 	%rd162, %rd2, %rd161;
	ld.global.u64 	%rd31, [%rd162];
	not.b64 	%rd163, %rd30;
	add.s64 	%rd164, %rd13, %rd163;
	shl.b64 	%rd165, %rd164, 3;
	add.s64 	%rd166, %rd2, %rd165;
	ld.global.u64 	%rd32, [%rd166];
	mov.b64 	%rd1021, -3750763034362895579;
	mov.b64 	%rd1017, 0;
	@%p14 bra 	$L__BB25_14;
	mov.b64 	%rd1021, -3750763034362895579;
	mov.b64 	%rd1020, 0;
$L__BB25_13:
	shl.b64 	%rd169, %rd1020, 3;
	add.s64 	%rd170, %rd32, %rd169;
	ld.u64 	%rd171, [%rd170];
	and.b64  	%rd172, %rd171, 255;
	xor.b64  	%rd173, %rd172, %rd1021;
	mul.lo.s64 	%rd174, %rd173, 1099511628211;
	shr.u64 	%rd175, %rd171, 8;
	and.b64  	%rd176, %rd175, 255;
	xor.b64  	%rd177, %rd176, %rd174;
	mul.lo.s64 	%rd178, %rd177, 1099511628211;
	shr.u64 	%rd179, %rd171, 16;
	and.b64  	%rd180, %rd179, 255;
	xor.b64  	%rd181, %rd180, %rd178;
	mul.lo.s64 	%rd182, %rd181, 1099511628211;
	shr.u64 	%rd183, %rd171, 24;
	and.b64  	%rd184, %rd183, 255;
	xor.b64  	%rd185, %rd184, %rd182;
	mul.lo.s64 	%rd186, %rd185, 1099511628211;
	shr.u64 	%rd187, %rd171, 32;
	and.b64  	%rd188, %rd187, 255;
	xor.b64  	%rd189, %rd188, %rd186;
	mul.lo.s64 	%rd190, %rd189, 1099511628211;
	shr.u64 	%rd191, %rd171, 40;
	and.b64  	%rd192, %rd191, 255;
	xor.b64  	%rd193, %rd192, %rd190;
	mul.lo.s64 	%rd194, %rd193, 1099511628211;
	shr.u64 	%rd195, %rd171, 48;
	and.b64  	%rd196, %rd195, 255;
	xor.b64  	%rd197, %rd196, %rd194;
	mul.lo.s64 	%rd198, %rd197, 1099511628211;
	shr.u64 	%rd199, %rd171, 56;
	xor.b64  	%rd200, %rd199, %rd198;
	mul.lo.s64 	%rd201, %rd200, 1099511628211;
	ld.u64 	%rd202, [%rd170+8];
	and.b64  	%rd203, %rd202, 255;
	xor.b64  	%rd204, %rd203, %rd201;
	mul.lo.s64 	%rd205, %rd204, 1099511628211;
	shr.u64 	%rd206, %rd202, 8;
	and.b64  	%rd207, %rd206, 255;
	xor.b64  	%rd208, %rd207, %rd205;
	mul.lo.s64 	%rd209, %rd208, 1099511628211;
	shr.u64 	%rd210, %rd202, 16;
	and.b64  	%rd211, %rd210, 255;
	xor.b64  	%rd212, %rd211, %rd209;
	mul.lo.s64 	%rd213, %rd212, 1099511628211;
	shr.u64 	%rd214, %rd202, 24;
	and.b64  	%rd215, %rd214, 255;
	xor.b64  	%rd216, %rd215, %rd213;
	mul.lo.s64 	%rd217, %rd216, 1099511628211;
	shr.u64 	%rd218, %rd202, 32;
	and.b64  	%rd219, %rd218, 255;
	xor.b64  	%rd220, %rd219, %rd217;
	mul.lo.s64 	%rd221, %rd220, 1099511628211;
	shr.u64 	%rd222, %rd202, 40;
	and.b64  	%rd223, %rd222, 255;
	xor.b64  	%rd224, %rd223, %rd221;
	mul.lo.s64 	%rd225, %rd224, 1099511628211;
	shr.u64 	%rd226, %rd202, 48;
	and.b64  	%rd227, %rd226, 255;
	xor.b64  	%rd228, %rd227, %rd225;
	mul.lo.s64 	%rd229, %rd228, 1099511628211;
	shr.u64 	%rd230, %rd202, 56;
	xor.b64  	%rd1019, %rd230, %rd229;
	mul.lo.s64 	%rd1021, %rd1019, 1099511628211;
	add.s64 	%rd1020, %rd1020, 2;
	setp.eq.s64 	%p15, %rd1020, %rd27;
	mov.u64 	%rd1017, %rd27;
	@%p15 bra 	$L__BB25_14;
	bra.uni 	$L__BB25_13;
$L__BB25_14:
	setp.eq.s64 	%p16, %rd26, 0;
	@%p16 bra 	$L__BB25_16;
	shl.b64 	%rd231, %rd1017, 3;
	add.s64 	%rd232, %rd32, %rd231;
	ld.u64 	%rd233, [%rd232];
	and.b64  	%rd234, %rd233, 255;
	xor.b64  	%rd235, %rd234, %rd1021;
	mul.lo.s64 	%rd236, %rd235, 1099511628211;
	shr.u64 	%rd237, %rd233, 8;
	and.b64  	%rd238, %rd237, 255;
	xor.b64  	%rd239, %rd238, %rd236;
	mul.lo.s64 	%rd240, %rd239, 1099511628211;
	shr.u64 	%rd241, %rd233, 16;
	and.b64  	%rd242, %rd241, 255;
	xor.b64  	%rd243, %rd242, %rd240;
	mul.lo.s64 	%rd244, %rd243, 1099511628211;
	shr.u64 	%rd245, %rd233, 24;
	and.b64  	%rd246, %rd245, 255;
	xor.b64  	%rd247, %rd246, %rd244;
	mul.lo.s64 	%rd248, %rd247, 1099511628211;
	shr.u64 	%rd249, %rd233, 32;
	and.b64  	%rd250, %rd249, 255;
	xor.b64  	%rd251, %rd250, %rd248;
	mul.lo.s64 	%rd252, %rd251, 1099511628211;
	shr.u64 	%rd253, %rd233, 40;
	and.b64  	%rd254, %rd253, 255;
	xor.b64  	%rd255, %rd254, %rd252;
	mul.lo.s64 	%rd256, %rd255, 1099511628211;
	shr.u64 	%rd257, %rd233, 48;
	and.b64  	%rd258, %rd257, 255;
	xor.b64  	%rd259, %rd258, %rd256;
	mul.lo.s64 	%rd260, %rd259, 1099511628211;
	shr.u64 	%rd261, %rd233, 56;
	xor.b64  	%rd1019, %rd261, %rd260;
$L__BB25_16:
	mov.b64 	%rd1026, -3750763034362895579;
	mov.b64 	%rd1025, 0;
	@%p14 bra 	$L__BB25_19;
	mov.b64 	%rd1026, -3750763034362895579;
	mov.b64 	%rd1022, 0;
$L__BB25_18:
	shl.b64 	%rd267, %rd1022, 3;
	add.s64 	%rd268, %rd31, %rd267;
	ld.u64 	%rd269, [%rd268];
	and.b64  	%rd270, %rd269, 255;
	xor.b64  	%rd271, %rd270, %rd1026;
	mul.lo.s64 	%rd272, %rd271, 1099511628211;
	shr.u64 	%rd273, %rd269, 8;
	and.b64  	%rd274, %rd273, 255;
	xor.b64  	%rd275, %rd274, %rd272;
	mul.lo.s64 	%rd276, %rd275, 1099511628211;
	shr.u64 	%rd277, %rd269, 16;
	and.b64  	%rd278, %rd277, 255;
	xor.b64  	%rd279, %rd278, %rd276;
	mul.lo.s64 	%rd280, %rd279, 1099511628211;
	shr.u64 	%rd281, %rd269, 24;
	and.b64  	%rd282, %rd281, 255;
	xor.b64  	%rd283, %rd282, %rd280;
	mul.lo.s64 	%rd284, %rd283, 1099511628211;
	shr.u64 	%rd285, %rd269, 32;
	and.b64  	%rd286, %rd285, 255;
	xor.b64  	%rd287, %rd286, %rd284;
	mul.lo.s64 	%rd288, %rd287, 1099511628211;
	shr.u64 	%rd289, %rd269, 40;
	and.b64  	%rd290, %rd289, 255;
	xor.b64  	%rd291, %rd290, %rd288;
	mul.lo.s64 	%rd292, %rd291, 1099511628211;
	shr.u64 	%rd293, %rd269, 48;
	and.b64  	%rd294, %rd293, 255;
	xor.b64  	%rd295, %rd294, %rd292;
	mul.lo.s64 	%rd296, %rd295, 1099511628211;
	shr.u64 	%rd297, %rd269, 56;
	xor.b64  	%rd298, %rd297, %rd296;
	mul.lo.s64 	%rd299, %rd298, 1099511628211;
	ld.u64 	%rd300, [%rd268+8];
	and.b64  	%rd301, %rd300, 255;
	xor.b64  	%rd302, %rd301, %rd299;
	mul.lo.s64 	%rd303, %rd302, 1099511628211;
	shr.u64 	%rd304, %rd300, 8;
	and.b64  	%rd305, %rd304, 255;
	xor.b64  	%rd306, %rd305, %rd303;
	mul.lo.s64 	%rd307, %rd306, 1099511628211;
	shr.u64 	%rd308, %rd300, 16;
	and.b64  	%rd309, %rd308, 255;
	xor.b64  	%rd310, %rd309, %rd307;
	mul.lo.s64 	%rd311, %rd310, 1099511628211;
	shr.u64 	%rd312, %rd300, 24;
	and.b64  	%rd313, %rd312, 255;
	xor.b64  	%rd314, %rd313, %rd311;
	mul.lo.s64 	%rd315, %rd314, 1099511628211;
	shr.u64 	%rd316, %rd300, 32;
	and.b64  	%rd317, %rd316, 255;
	xor.b64  	%rd318, %rd317, %rd315;
	mul.lo.s64 	%rd319, %rd318, 1099511628211;
	shr.u64 	%rd320, %rd300, 40;
	and.b64  	%rd321, %rd320, 255;
	xor.b64  	%rd322, %rd321, %rd319;
	mul.lo.s64 	%rd323, %rd322, 1099511628211;
	shr.u64 	%rd324, %rd300, 48;
	and.b64  	%rd325, %rd324, 255;
	xor.b64  	%rd326, %rd325, %rd323;
	mul.lo.s64 	%rd327, %rd326, 1099511628211;
	shr.u64 	%rd328, %rd300, 56;
	xor.b64  	%rd1027, %rd328, %rd327;
	mul.lo.s64 	%rd1026, %rd1027, 1099511628211;
	add.s64 	%rd1022, %rd1022, 2;
	setp.ne.s64 	%p18, %rd1022, %rd27;
	mov.u64 	%rd1025, %rd27;
	@%p18 bra 	$L__BB25_18;
$L__BB25_19:
	@%p16 bra 	$L__BB25_21;
	shl.b64 	%rd329, %rd1025, 3;
	add.s64 	%rd330, %rd31, %rd329;
	ld.u64 	%rd331, [%rd330];
	and.b64  	%rd332, %rd331, 255;
	xor.b64  	%rd333, %rd332, %rd1026;
	mul.lo.s64 	%rd334, %rd333, 1099511628211;
	shr.u64 	%rd335, %rd331, 8;
	and.b64  	%rd336, %rd335, 255;
	xor.b64  	%rd337, %rd336, %rd334;
	mul.lo.s64 	%rd338, %rd337, 1099511628211;
	shr.u64 	%rd339, %rd331, 16;
	and.b64  	%rd340, %rd339, 255;
	xor.b64  	%rd341, %rd340, %rd338;
	mul.lo.s64 	%rd342, %rd341, 1099511628211;
	shr.u64 	%rd343, %rd331, 24;
	and.b64  	%rd344, %rd343, 255;
	xor.b64  	%rd345, %rd344, %rd342;
	mul.lo.s64 	%rd346, %rd345, 1099511628211;
	shr.u64 	%rd347, %rd331, 32;
	and.b64  	%rd348, %rd347, 255;
	xor.b64  	%rd349, %rd348, %rd346;
	mul.lo.s64 	%rd350, %rd349, 1099511628211;
	shr.u64 	%rd351, %rd331, 40;
	and.b64  	%rd352, %rd351, 255;
	xor.b64  	%rd353, %rd352, %rd350;
	mul.lo.s64 	%rd354, %rd353, 1099511628211;
	shr.u64 	%rd355, %rd331, 48;
	and.b64  	%rd356, %rd355, 255;
	xor.b64  	%rd357, %rd356, %rd354;
	mul.lo.s64 	%rd358, %rd357, 1099511628211;
	shr.u64 	%rd359, %rd331, 56;
	xor.b64  	%rd1027, %rd359, %rd358;
$L__BB25_21:
	setp.eq.s64 	%p20, %rd1019, %rd1027;
	@%p20 bra 	$L__BB25_33;
	mov.b64 	%rd1034, -3750763034362895579;
	mov.b64 	%rd1030, 0;
	@%p14 bra 	$L__BB25_25;
	mov.b64 	%rd1034, -3750763034362895579;
	mov.b64 	%rd1033, 0;
$L__BB25_24:
	shl.b64 	%rd365, %rd1033, 3;
	add.s64 	%rd366, %rd32, %rd365;
	ld.u64 	%rd367, [%rd366];
	and.b64  	%rd368, %rd367, 255;
	xor.b64  	%rd369, %rd368, %rd1034;
	mul.lo.s64 	%rd370, %rd369, 1099511628211;
	shr.u64 	%rd371, %rd367, 8;
	and.b64  	%rd372, %rd371, 255;
	xor.b64  	%rd373, %rd372, %rd370;
	mul.lo.s64 	%rd374, %rd373, 1099511628211;
	shr.u64 	%rd375, %rd367, 16;
	and.b64  	%rd376, %rd375, 255;
	xor.b64  	%rd377, %rd376, %rd374;
	mul.lo.s64 	%rd378, %rd377, 1099511628211;
	shr.u64 	%rd379, %rd367, 24;
	and.b64  	%rd380, %rd379, 255;
	xor.b64  	%rd381, %rd380, %rd378;
	mul.lo.s64 	%rd382, %rd381, 1099511628211;
	shr.u64 	%rd383, %rd367, 32;
	and.b64  	%rd384, %rd383, 255;
	xor.b64  	%rd385, %rd384, %rd382;
	mul.lo.s64 	%rd386, %rd385, 1099511628211;
	shr.u64 	%rd387, %rd367, 40;
	and.b64  	%rd388, %rd387, 255;
	xor.b64  	%rd389, %rd388, %rd386;
	mul.lo.s64 	%rd390, %rd389, 1099511628211;
	shr.u64 	%rd391, %rd367, 48;
	and.b64  	%rd392, %rd391, 255;
	xor.b64  	%rd393, %rd392, %rd390;
	mul.lo.s64 	%rd394, %rd393, 1099511628211;
	shr.u64 	%rd395, %rd367, 56;
	xor.b64  	%rd396, %rd395, %rd394;
	mul.lo.s64 	%rd397, %rd396, 1099511628211;
	ld.u64 	%rd398, [%rd366+8];
	and.b64  	%rd399, %rd398, 255;
	xor.b64  	%rd400, %rd399, %rd397;
	mul.lo.s64 	%rd401, %rd400, 1099511628211;
	shr.u64 	%rd402, %rd398, 8;
	and.b64  	%rd403, %rd402, 255;
	xor.b64  	%rd404, %rd403, %rd401;
	mul.lo.s64 	%rd405, %rd404, 1099511628211;
	shr.u64 	%rd406, %rd398, 16;
	and.b64  	%rd407, %rd406, 255;
	xor.b64  	%rd408, %rd407, %rd405;
	mul.lo.s64 	%rd409, %rd408, 1099511628211;
	shr.u64 	%rd410, %rd398, 24;
	and.b64  	%rd411, %rd410, 255;
	xor.b64  	%rd412, %rd411, %rd409;
	mul.lo.s64 	%rd413, %rd412, 1099511628211;
	shr.u64 	%rd414, %rd398, 32;
	and.b64  	%rd415, %rd414, 255;
	xor.b64  	%rd416, %rd415, %rd413;
	mul.lo.s64 	%rd417, %rd416, 1099511628211;
	shr.u64 	%rd418, %rd398, 40;
	and.b64  	%rd419, %rd418, 255;
	xor.b64  	%rd420, %rd419, %rd417;
	mul.lo.s64 	%rd421, %rd420, 1099511628211;
	shr.u64 	%rd422, %rd398, 48;
	and.b64  	%rd423, %rd422, 255;
	xor.b64  	%rd424, %rd423, %rd421;
	mul.lo.s64 	%rd425, %rd424, 1099511628211;
	shr.u64 	%rd426, %rd398, 56;
	xor.b64  	%rd427, %rd426, %rd425;
	mul.lo.s64 	%rd1034, %rd427, 1099511628211;
	add.s64 	%rd1033, %rd1033, 2;
	setp.eq.s64 	%p22, %rd1033, %rd27;
	mov.u64 	%rd1030, %rd27;
	@%p22 bra 	$L__BB25_25;
	bra.uni 	$L__BB25_24;
$L__BB25_25:
	@%p16 bra 	$L__BB25_27;
	shl.b64 	%rd428, %rd1030, 3;
	add.s64 	%rd429, %rd32, %rd428;
	ld.u64 	%rd430, [%rd429];
	and.b64  	%rd431, %rd430, 255;
	xor.b64  	%rd432, %rd431, %rd1034;
	mul.lo.s64 	%rd433, %rd432, 1099511628211;
	shr.u64 	%rd434, %rd430, 8;
	and.b64  	%rd435, %rd434, 255;
	xor.b64  	%rd436, %rd435, %rd433;
	mul.lo.s64 	%rd437, %rd436, 1099511628211;
	shr.u64 	%rd438, %rd430, 16;
	and.b64  	%rd439, %rd438, 255;
	xor.b64  	%rd440, %rd439, %rd437;
	mul.lo.s64 	%rd441, %rd440, 1099511628211;
	shr.u64 	%rd442, %rd430, 24;
	and.b64  	%rd443, %rd442, 255;
	xor.b64  	%rd444, %rd443, %rd441;
	mul.lo.s64 	%rd445, %rd444, 1099511628211;
	shr.u64 	%rd446, %rd430, 32;
	and.b64  	%rd447, %rd446, 255;
	xor.b64  	%rd448, %rd447, %rd445;
	mul.lo.s64 	%rd449, %rd448, 1099511628211;
	shr.u64 	%rd450, %rd430, 40;
	and.b64  	%rd451, %rd450, 255;
	xor.b64  	%rd452, %rd451, %rd449;
	mul.lo.s64 	%rd453, %rd452, 1099511628211;
	shr.u64 	%rd454, %rd430, 48;
	and.b64  	%rd455, %rd454, 255;
	xor.b64  	%rd456, %rd455, %rd453;
	mul.lo.s64 	%rd457, %rd456, 1099511628211;
	shr.u64 	%rd458, %rd430, 56;
	xor.b64  	%rd459, %rd458, %rd457;
	mul.lo.s64 	%rd1034, %rd459, 1099511628211;
$L__BB25_27:
	mov.b64 	%rd1037, -3750763034362895579;
	mov.b64 	%rd1038, 0;
	@%p14 bra 	$L__BB25_30;
	mov.b64 	%rd1037, -3750763034362895579;
	mov.b64 	%rd1035, 0;
$L__BB25_29:
	shl.b64 	%rd465, %rd1035, 3;
	add.s64 	%rd466, %rd31, %rd465;
	ld.u64 	%rd467, [%rd466];
	and.b64  	%rd468, %rd467, 255;
	xor.b64  	%rd469, %rd468, %rd1037;
	mul.lo.s64 	%rd470, %rd469, 1099511628211;
	shr.u64 	%rd471, %rd467, 8;
	and.b64  	%rd472, %rd471, 255;
	xor.b64  	%rd473, %rd472, %rd470;
	mul.lo.s64 	%rd474, %rd473, 1099511628211;
	shr.u64 	%rd475, %rd467, 16;
	and.b64  	%rd476, %rd475, 255;
	xor.b64  	%rd477, %rd476, %rd474;
	mul.lo.s64 	%rd478, %rd477, 1099511628211;
	shr.u64 	%rd479, %rd467, 24;
	and.b64  	%rd480, %rd479, 255;
	xor.b64  	%rd481, %rd480, %rd478;
	mul.lo.s64 	%rd482, %rd481, 1099511628211;
	shr.u64 	%rd483, %rd467, 32;
	and.b64  	%rd484, %rd483, 255;
	xor.b64  	%rd485, %rd484, %rd482;
	mul.lo.s64 	%rd486, %rd485, 1099511628211;
	shr.u64 	%rd487, %rd467, 40;
	and.b64  	%rd488, %rd487, 255;
	xor.b64  	%rd489, %rd488, %rd486;
	mul.lo.s64 	%rd490, %rd489, 1099511628211;
	shr.u64 	%rd491, %rd467, 48;
	and.b64  	%rd492, %rd491, 255;
	xor.b64  	%rd493, %rd492, %rd490;
	mul.lo.s64 	%rd494, %rd493, 1099511628211;
	shr.u64 	%rd495, %rd467, 56;
	xor.b64  	%rd496, %rd495, %rd494;
	mul.lo.s64 	%rd497, %rd496, 1099511628211;
	ld.u64 	%rd498, [%rd466+8];
	and.b64  	%rd499, %rd498, 255;
	xor.b64  	%rd500, %rd499, %rd497;
	mul.lo.s64 	%rd501, %rd500, 1099511628211;
	shr.u64 	%rd502, %rd498, 8;
	and.b64  	%rd503, %rd502, 255;
	xor.b64  	%rd504, %rd503, %rd501;
	mul.lo.s64 	%rd505, %rd504, 1099511628211;
	shr.u64 	%rd506, %rd498, 16;
	and.b64  	%rd507, %rd506, 255;
	xor.b64  	%rd508, %rd507, %rd505;
	mul.lo.s64 	%rd509, %rd508, 1099511628211;
	shr.u64 	%rd510, %rd498, 24;
	and.b64  	%rd511, %rd510, 255;
	xor.b64  	%rd512, %rd511, %rd509;
	mul.lo.s64 	%rd513, %rd512, 1099511628211;
	shr.u64 	%rd514, %rd498, 32;
	and.b64  	%rd515, %rd514, 255;
	xor.b64  	%rd516, %rd515, %rd513;
	mul.lo.s64 	%rd517, %rd516, 1099511628211;
	shr.u64 	%rd518, %rd498, 40;
	and.b64  	%rd519, %rd518, 255;
	xor.b64  	%rd520, %rd519, %rd517;
	mul.lo.s64 	%rd521, %rd520, 1099511628211;
	shr.u64 	%rd522, %rd498, 48;
	and.b64  	%rd523, %rd522, 255;
	xor.b64  	%rd524, %rd523, %rd521;
	mul.lo.s64 	%rd525, %rd524, 1099511628211;
	shr.u64 	%rd526, %rd498, 56;
	xor.b64  	%rd527, %rd526, %rd525;
	mul.lo.s64 	%rd1037, %rd527, 1099511628211;
	add.s64 	%rd1035, %rd1035, 2;
	setp.ne.s64 	%p25, %rd1035, %rd27;
	mov.u64 	%rd1038, %rd27;
	@%p25 bra 	$L__BB25_29;
$L__BB25_30:
	@%p16 bra 	$L__BB25_32;
	shl.b64 	%rd528, %rd1038, 3;
	add.s64 	%rd529, %rd31, %rd528;
	ld.u64 	%rd530, [%rd529];
	and.b64  	%rd531, %rd530, 255;
	xor.b64  	%rd532, %rd531, %rd1037;
	mul.lo.s64 	%rd533, %rd532, 1099511628211;
	shr.u64 	%rd534, %rd530, 8;
	and.b64  	%rd535, %rd534, 255;
	xor.b64  	%rd536, %rd535, %rd533;
	mul.lo.s64 	%rd537, %rd536, 1099511628211;
	shr.u64 	%rd538, %rd530, 16;
	and.b64  	%rd539, %rd538, 255;
	xor.b64  	%rd540, %rd539, %rd537;
	mul.lo.s64 	%rd541, %rd540, 1099511628211;
	shr.u64 	%rd542, %rd530, 24;
	and.b64  	%rd543, %rd542, 255;
	xor.b64  	%rd544, %rd543, %rd541;
	mul.lo.s64 	%rd545, %rd544, 1099511628211;
	shr.u64 	%rd546, %rd530, 32;
	and.b64  	%rd547, %rd546, 255;
	xor.b64  	%rd548, %rd547, %rd545;
	mul.lo.s64 	%rd549, %rd548, 1099511628211;
	shr.u64 	%rd550, %rd530, 40;
	and.b64  	%rd551, %rd550, 255;
	xor.b64  	%rd552, %rd551, %rd549;
	mul.lo.s64 	%rd553, %rd552, 1099511628211;
	shr.u64 	%rd554, %rd530, 48;
	and.b64  	%rd555, %rd554, 255;
	xor.b64  	%rd556, %rd555, %rd553;
	mul.lo.s64 	%rd557, %rd556, 1099511628211;
	shr.u64 	%rd558, %rd530, 56;
	xor.b64  	%rd559, %rd558, %rd557;
	mul.lo.s64 	%rd1037, %rd559, 1099511628211;
$L__BB25_32:
	setp.ge.u64 	%p61, %rd1034, %rd1037;
	bra.uni 	$L__BB25_36;
$L__BB25_33:
	setp.eq.s32 	%p28, %r3, 0;
	mov.pred 	%p61, -1;
	@%p28 bra 	$L__BB25_36;
	mov.b64 	%rd1028, 0;
$L__BB25_35:
	shl.b64 	%rd561, %rd1028, 3;
	add.s64 	%rd562, %rd32, %rd561;
	ld.u64 	%rd563, [%rd562];
	add.s64 	%rd564, %rd31, %rd561;
	ld.u64 	%rd565, [%rd564];
	setp.ge.u64 	%p61, %rd563, %rd565;
	add.s64 	%rd1028, %rd1028, 1;
	cvt.s64.s32 	%rd566, %r3;
	setp.ne.s64 	%p29, %rd1028, %rd566;
	and.pred  	%p30, %p61, %p29;
	@%p30 bra 	$L__BB25_35;
$L__BB25_36:
	add.s64 	%rd567, %rd30, 1;
	selp.b64 	%rd1069, %rd567, %rd1069, %p61;
	selp.b64 	%rd1011, %rd1011, %rd30, %p61;
	setp.lt.u64 	%p31, %rd1069, %rd1011;
	@%p31 bra 	$L__BB25_11;
	bra.uni 	$L__BB25_69;
$L__BB25_37:
	sub.s64 	%rd583, %rd8, %rd7;
	sub.s64 	%rd584, %rd9, %rd8;
	max.u64 	%rd585, %rd10, %rd584;
	sub.s64 	%rd1069, %rd585, %rd584;
	min.u64 	%rd1041, %rd583, %rd10;
	setp.ge.u64 	%p37, %rd1069, %rd1041;
	@%p37 bra 	$L__BB25_69;
	add.s64 	%rd77, %rd10, %rd8;
	add.s64 	%rd78, %rd133, -1;
	and.b64  	%rd79, %rd133, 1;
	and.b64  	%rd80, %rd133, -2;
$L__BB25_39:
	ld.param.u64 	%rd1010, [_ZN3cub18CUB_300001_SM_10006detail10merge_sort30DeviceMergeSortPartitionKernelIPPym10tuple_lessS4_EEvbT_PT2_T0_SA_PSA_T1_SA_i_param_2];
	setp.eq.s64 	%p38, %rd133, 0;
	sub.s64 	%rd587, %rd1041, %rd1069;
	shr.u64 	%rd588, %rd587, 1;
	add.s64 	%rd83, %rd588, %rd1069;
	add.s64 	%rd589, %rd83, %rd7;
	cvta.to.global.u64 	%rd590, %rd1010;
	shl.b64 	%rd591, %rd589, 3;
	add.s64 	%rd592, %rd590, %rd591;
	ld.global.u64 	%rd84, [%rd592];
	not.b64 	%rd593, %rd83;
	add.s64 	%rd594, %rd77, %rd593;
	shl.b64 	%rd595, %rd594, 3;
	add.s64 	%rd596, %rd590, %rd595;
	ld.global.u64 	%rd85, [%rd596];
	mov.b64 	%rd1046, -3750763034362895579;
	@%p38 bra 	$L__BB25_45;
	setp.eq.s64 	%p39, %rd78, 0;
	mov.b64 	%rd1046, -3750763034362895579;
	mov.b64 	%rd1044, 0;
	@%p39 bra 	$L__BB25_43;
	add.s64 	%rd1047, %rd85, 8;
	mov.b64 	%rd1046, -3750763034362895579;
	mov.u64 	%rd1048, %rd80;
$L__BB25_42:
	ld.u64 	%rd601, [%rd1047+-8];
	and.b64  	%rd602, %rd601, 255;
	xor.b64  	%rd603, %rd602, %rd1046;
	mul.lo.s64 	%rd604, %rd603, 1099511628211;
	shr.u64 	%rd605, %rd601, 8;
	and.b64  	%rd606, %rd605, 255;
	xor.b64  	%rd607, %rd606, %rd604;
	mul.lo.s64 	%rd608, %rd607, 1099511628211;
	shr.u64 	%rd609, %rd601, 16;
	and.b64  	%rd610, %rd609, 255;
	xor.b64  	%rd611, %rd610, %rd608;
	mul.lo.s64 	%rd612, %rd611, 1099511628211;
	shr.u64 	%rd613, %rd601, 24;
	and.b64  	%rd614, %rd613, 255;
	xor.b64  	%rd615, %rd614, %rd612;
	mul.lo.s64 	%rd616, %rd615, 1099511628211;
	shr.u64 	%rd617, %rd601, 32;
	and.b64  	%rd618, %rd617, 255;
	xor.b64  	%rd619, %rd618, %rd616;
	mul.lo.s64 	%rd620, %rd619, 1099511628211;
	shr.u64 	%rd621, %rd601, 40;
	and.b64  	%rd622, %rd621, 255;
	xor.b64  	%rd623, %rd622, %rd620;
	mul.lo.s64 	%rd624, %rd623, 1099511628211;
	shr.u64 	%rd625, %rd601, 48;
	and.b64  	%rd626, %rd625, 255;
	xor.b64  	%rd627, %rd626, %rd624;
	mul.lo.s64 	%rd628, %rd627, 1099511628211;
	shr.u64 	%rd629, %rd601, 56;
	xor.b64  	%rd630, %rd629, %rd628;
	mul.lo.s64 	%rd631, %rd630, 1099511628211;
	ld.u64 	%rd632, [%rd1047];
	and.b64  	%rd633, %rd632, 255;
	xor.b64  	%rd634, %rd633, %rd631;
	mul.lo.s64 	%rd635, %rd634, 1099511628211;
	shr.u64 	%rd636, %rd632, 8;
	and.b64  	%rd637, %rd636, 255;
	xor.b64  	%rd638, %rd637, %rd635;
	mul.lo.s64 	%rd639, %rd638, 1099511628211;
	shr.u64 	%rd640, %rd632, 16;
	and.b64  	%rd641, %rd640, 255;
	xor.b64  	%rd642, %rd641, %rd639;
	mul.lo.s64 	%rd643, %rd642, 1099511628211;
	shr.u64 	%rd644, %rd632, 24;
	and.b64  	%rd645, %rd644, 255;
	xor.b64  	%rd646, %rd645, %rd643;
	mul.lo.s64 	%rd647, %rd646, 1099511628211;
	shr.u64 	%rd648, %rd632, 32;
	and.b64  	%rd649, %rd648, 255;
	xor.b64  	%rd650, %rd649, %rd647;
	mul.lo.s64 	%rd651, %rd650, 1099511628211;
	shr.u64 	%rd652, %rd632, 40;
	and.b64  	%rd653, %rd652, 255;
	xor.b64  	%rd654, %rd653, %rd651;
	mul.lo.s64 	%rd655, %rd654, 1099511628211;
	shr.u64 	%rd656, %rd632, 48;
	and.b64  	%rd657, %rd656, 255;
	xor.b64  	%rd658, %rd657, %rd655;
	mul.lo.s64 	%rd659, %rd658, 1099511628211;
	shr.u64 	%rd660, %rd632, 56;
	xor.b64  	%rd661, %rd660, %rd659;
	mul.lo.s64 	%rd1046, %rd661, 1099511628211;
	add.s64 	%rd1048, %rd1048, -2;
	add.s64 	%rd1047, %rd1047, 16;
	setp.eq.s64 	%p40, %rd1048, 0;
	mov.u64 	%rd1044, %rd80;
	@%p40 bra 	$L__BB25_43;
	bra.uni 	$L__BB25_42;
$L__BB25_43:
	setp.eq.s64 	%p41, %rd79, 0;
	@%p41 bra 	$L__BB25_45;
	shl.b64 	%rd662, %rd1044, 3;
	add.s64 	%rd663, %rd85, %rd662;
	ld.u64 	%rd664, [%rd663];
	and.b64  	%rd665, %rd664, 255;
	xor.b64  	%rd666, %rd665, %rd1046;
	mul.lo.s64 	%rd667, %rd666, 1099511628211;
	shr.u64 	%rd668, %rd664, 8;
	and.b64  	%rd669, %rd668, 255;
	xor.b64  	%rd670, %rd669, %rd667;
	mul.lo.s64 	%rd671, %rd670, 1099511628211;
	shr.u64 	%rd672, %rd664, 16;
	and.b64  	%rd673, %rd672, 255;
	xor.b64  	%rd674, %rd673, %rd671;
	mul.lo.s64 	%rd675, %rd674, 1099511628211;
	shr.u64 	%rd676, %rd664, 24;
	and.b64  	%rd677, %rd676, 255;
	xor.b64  	%rd678, %rd677, %rd675;
	mul.lo.s64 	%rd679, %rd678, 1099511628211;
	shr.u64 	%rd680, %rd664, 32;
	and.b64  	%rd681, %rd680, 255;
	xor.b64  	%rd682, %rd681, %rd679;
	mul.lo.s64 	%rd683, %rd682, 1099511628211;
	shr.u64 	%rd684, %rd664, 40;
	and.b64  	%rd685, %rd684, 255;
	xor.b64  	%rd686, %rd685, %rd683;
	mul.lo.s64 	%rd687, %rd686, 1099511628211;
	shr.u64 	%rd688, %rd664, 48;
	and.b64  	%rd689, %rd688, 255;
	xor.b64  	%rd690, %rd689, %rd687;
	mul.lo.s64 	%rd691, %rd690, 1099511628211;
	shr.u64 	%rd692, %rd664, 56;
	xor.b64  	%rd693, %rd692, %rd691;
	mul.lo.s64 	%rd1046, %rd693, 1099511628211;
$L__BB25_45:
	mov.b64 	%rd1052, -3750763034362895579;
	@%p38 bra 	$L__BB25_51;
	setp.eq.s64 	%p43, %rd78, 0;
	mov.b64 	%rd1052, -3750763034362895579;
	mov.b64 	%rd1053, 0;
	@%p43 bra 	$L__BB25_49;
	mov.b64 	%rd1052, -3750763034362895579;
	mov.b64 	%rd1050, 0;
$L__BB25_48:
	shl.b64 	%rd700, %rd1050, 3;
	add.s64 	%rd701, %rd84, %rd700;
	ld.u64 	%rd702, [%rd701];
	and.b64  	%rd703, %rd702, 255;
	xor.b64  	%rd704, %rd703, %rd1052;
	mul.lo.s64 	%rd705, %rd704, 1099511628211;
	shr.u64 	%rd706, %rd702, 8;
	and.b64  	%rd707, %rd706, 255;
	xor.b64  	%rd708, %rd707, %rd705;
	mul.lo.s64 	%rd709, %rd708, 1099511628211;
	shr.u64 	%rd710, %rd702, 16;
	and.b64  	%rd711, %rd710, 255;
	xor.b64  	%rd712, %rd711, %rd709;
	mul.lo.s64 	%rd713, %rd712, 1099511628211;
	shr.u64 	%rd714, %rd702, 24;
	and.b64  	%rd715, %rd714, 255;
	xor.b64  	%rd716, %rd715, %rd713;
	mul.lo.s64 	%rd717, %rd716, 1099511628211;
	shr.u64 	%rd718, %rd702, 32;
	and.b64  	%rd719, %rd718, 255;
	xor.b64  	%rd720, %rd719, %rd717;
	mul.lo.s64 	%rd721, %rd720, 1099511628211;
	shr.u64 	%rd722, %rd702, 40;
	and.b64  	%rd723, %rd722, 255;
	xor.b64  	%rd724, %rd723, %rd721;
	mul.lo.s64 	%rd725, %rd724, 1099511628211;
	shr.u64 	%rd726, %rd702, 48;
	and.b64  	%rd727, %rd726, 255;
	xor.b64  	%rd728, %rd727, %rd725;
	mul.lo.s64 	%rd729, %rd728, 1099511628211;
	shr.u64 	%rd730, %rd702, 56;
	xor.b64  	%rd731, %rd730, %rd729;
	mul.lo.s64 	%rd732, %rd731, 1099511628211;
	ld.u64 	%rd733, [%rd701+8];
	and.b64  	%rd734, %rd733, 255;
	xor.b64  	%rd735, %rd734, %rd732;
	mul.lo.s64 	%rd736, %rd735, 1099511628211;
	shr.u64 	%rd737, %rd733, 8;
	and.b64  	%rd738, %rd737, 255;
	xor.b64  	%rd739, %rd738, %rd736;
	mul.lo.s64 	%rd740, %rd739, 1099511628211;
	shr.u64 	%rd741, %rd733, 16;
	and.b64  	%rd742, %rd741, 255;
	xor.b64  	%rd743, %rd742, %rd740;
	mul.lo.s64 	%rd744, %rd743, 1099511628211;
	shr.u64 	%rd745, %rd733, 24;
	and.b64  	%rd746, %rd745, 255;
	xor.b64  	%rd747, %rd746, %rd744;
	mul.lo.s64 	%rd748, %rd747, 1099511628211;
	shr.u64 	%rd749, %rd733, 32;
	and.b64  	%rd750, %rd749, 255;
	xor.b64  	%rd751, %rd750, %rd748;
	mul.lo.s64 	%rd752, %rd751, 1099511628211;
	shr.u64 	%rd753, %rd733, 40;
	and.b64  	%rd754, %rd753, 255;
	xor.b64  	%rd755, %rd754, %rd752;
	mul.lo.s64 	%rd756, %rd755, 1099511628211;
	shr.u64 	%rd757, %rd733, 48;
	and.b64  	%rd758, %rd757, 255;
	xor.b64  	%rd759, %rd758, %rd756;
	mul.lo.s64 	%rd760, %rd759, 1099511628211;
	shr.u64 	%rd761, %rd733, 56;
	xor.b64  	%rd762, %rd761, %rd760;
	mul.lo.s64 	%rd1052, %rd762, 1099511628211;
	add.s64 	%rd1050, %rd1050, 2;
	setp.ne.s64 	%p44, %rd1050, %rd80;
	mov.u64 	%rd1053, %rd80;
	@%p44 bra 	$L__BB25_48;
$L__BB25_49:
	setp.eq.s64 	%p45, %rd79, 0;
	@%p45 bra 	$L__BB25_51;
	shl.b64 	%rd763, %rd1053, 3;
	add.s64 	%rd764, %rd84, %rd763;
	ld.u64 	%rd765, [%rd764];
	and.b64  	%rd766, %rd765, 255;
	xor.b64  	%rd767, %rd766, %rd1052;
	mul.lo.s64 	%rd768, %rd767, 1099511628211;
	shr.u64 	%rd769, %rd765, 8;
	and.b64  	%rd770, %rd769, 255;
	xor.b64  	%rd771, %rd770, %rd768;
	mul.lo.s64 	%rd772, %rd771, 1099511628211;
	shr.u64 	%rd773, %rd765, 16;
	and.b64  	%rd774, %rd773, 255;
	xor.b64  	%rd775, %rd774, %rd772;
	mul.lo.s64 	%rd776, %rd775, 1099511628211;
	shr.u64 	%rd777, %rd765, 24;
	and.b64  	%rd778, %rd777, 255;
	xor.b64  	%rd779, %rd778, %rd776;
	mul.lo.s64 	%rd780, %rd779, 1099511628211;
	shr.u64 	%rd781, %rd765, 32;
	and.b64  	%rd782, %rd781, 255;
	xor.b64  	%rd783, %rd782, %rd780;
	mul.lo.s64 	%rd784, %rd783, 1099511628211;
	shr.u64 	%rd785, %rd765, 40;
	and.b64  	%rd786, %rd785, 255;
	xor.b64  	%rd787, %rd786, %rd784;
	mul.lo.s64 	%rd788, %rd787, 1099511628211;
	shr.u64 	%rd789, %rd765, 48;
	and.b64  	%rd790, %rd789, 255;
	xor.b64  	%rd791, %rd790, %rd788;
	mul.lo.s64 	%rd792, %rd791, 1099511628211;
	shr.u64 	%rd793, %rd765, 56;
	xor.b64  	%rd794, %rd793, %rd792;
	mul.lo.s64 	%rd1052, %rd794, 1099511628211;
$L__BB25_51:
	setp.eq.s64 	%p46, %rd1046, %rd1052;
	@%p46 bra 	$L__BB25_65;
	mov.b64 	%rd1060, -3750763034362895579;
	@%p38 bra 	$L__BB25_58;
	setp.eq.s64 	%p48, %rd78, 0;
	mov.b64 	%rd1060, -3750763034362895579;
	mov.b64 	%rd1058, 0;
	@%p48 bra 	$L__BB25_56;
	mov.b64 	%rd1060, -3750763034362895579;
	mov.b64 	%rd1061, 0;
$L__BB25_55:
	shl.b64 	%rd801, %rd1061, 3;
	add.s64 	%rd802, %rd85, %rd801;
	ld.u64 	%rd803, [%rd802];
	and.b64  	%rd804, %rd803, 255;
	xor.b64  	%rd805, %rd804, %rd1060;
	mul.lo.s64 	%rd806, %rd805, 1099511628211;
	shr.u64 	%rd807, %rd803, 8;
	and.b64  	%rd808, %rd807, 255;
	xor.b64  	%rd809, %rd808, %rd806;
	mul.lo.s64 	%rd810, %rd809, 1099511628211;
	shr.u64 	%rd811, %rd803, 16;
	and.b64  	%rd812, %rd811, 255;
	xor.b64  	%rd813, %rd812, %rd810;
	mul.lo.s64 	%rd814, %rd813, 1099511628211;
	shr.u64 	%rd815, %rd803, 24;
	and.b64  	%rd816, %rd815, 255;
	xor.b64  	%rd817, %rd816, %rd814;
	mul.lo.s64 	%rd818, %rd817, 1099511628211;
	shr.u64 	%rd819, %rd803, 32;
	and.b64  	%rd820, %rd819, 255;
	xor.b64  	%rd821, %rd820, %rd818;
	mul.lo.s64 	%rd822, %rd821, 1099511628211;
	shr.u64 	%rd823, %rd803, 40;
	and.b64  	%rd824, %rd823, 255;
	xor.b64  	%rd825, %rd824, %rd822;
	mul.lo.s64 	%rd826, %rd825, 1099511628211;
	shr.u64 	%rd827, %rd803, 48;
	and.b64  	%rd828, %rd827, 255;
	xor.b64  	%rd829, %rd828, %rd826;
	mul.lo.s64 	%rd830, %rd829, 1099511628211;
	shr.u64 	%rd831, %rd803, 56;
	xor.b64  	%rd832, %rd831, %rd830;
	mul.lo.s64 	%rd833, %rd832, 1099511628211;
	ld.u64 	%rd834, [%rd802+8];
	and.b64  	%rd835, %rd834, 255;
	xor.b64  	%rd836, %rd835, %rd833;
	mul.lo.s64 	%rd837, %rd836, 1099511628211;
	shr.u64 	%rd838, %rd834, 8;
	and.b64  	%rd839, %rd838, 255;
	xor.b64  	%rd840, %rd839, %rd837;
	mul.lo.s64 	%rd841, %rd840, 1099511628211;
	shr.u64 	%rd842, %rd834, 16;
	and.b64  	%rd843, %rd842, 255;
	xor.b64  	%rd844, %rd843, %rd841;
	mul.lo.s64 	%rd845, %rd844, 1099511628211;
	shr.u64 	%rd846, %rd834, 24;
	and.b64  	%rd847, %rd846, 255;
	xor.b64  	%rd848, %rd847, %rd845;
	mul.lo.s64 	%rd849, %rd848, 1099511628211;
	shr.u64 	%rd850, %rd834, 32;
	and.b64  	%rd851, %rd850, 255;
	xor.b64  	%rd852, %rd851, %rd849;
	mul.lo.s64 	%rd853, %rd852, 1099511628211;
	shr.u64 	%rd854, %rd834, 40;
	and.b64  	%rd855, %rd854, 255;
	xor.b64  	%rd856, %rd855, %rd853;
	mul.lo.s64 	%rd857, %rd856, 1099511628211;
	shr.u64 	%rd858, %rd834, 48;
	and.b64  	%rd859, %rd858, 255;
	xor.b64  	%rd860, %rd859, %rd857;
	mul.lo.s64 	%rd861, %rd860, 1099511628211;
	shr.u64 	%rd862, %rd834, 56;
	xor.b64  	%rd863, %rd862, %rd861;
	mul.lo.s64 	%rd1060, %rd863, 1099511628211;
	add.s64 	%rd1061, %rd1061, 2;
	setp.eq.s64 	%p49, %rd1061, %rd80;
	mov.u64 	%rd1058, %rd80;
	@%p49 bra 	$L__BB25_56;
	bra.uni 	$L__BB25_55;
$L__BB25_56:
	setp.eq.s64 	%p50, %rd79, 0;
	@%p50 bra 	$L__BB25_58;
	shl.b64 	%rd864, %rd1058, 3;
	add.s64 	%rd865, %rd85, %rd864;
	ld.u64 	%rd866, [%rd865];
	and.b64  	%rd867, %rd866, 255;
	xor.b64  	%rd868, %rd867, %rd1060;
	mul.lo.s64 	%rd869, %rd868, 1099511628211;
	shr.u64 	%rd870, %rd866, 8;
	and.b64  	%rd871, %rd870, 255;
	xor.b64  	%rd872, %rd871, %rd869;
	mul.lo.s64 	%rd873, %rd872, 1099511628211;
	shr.u64 	%rd874, %rd866, 16;
	and.b64  	%rd875, %rd874, 255;
	xor.b64  	%rd876, %rd875, %rd873;
	mul.lo.s64 	%rd877, %rd876, 1099511628211;
	shr.u64 	%rd878, %rd866, 24;
	and.b64  	%rd879, %rd878, 255;
	xor.b64  	%rd880, %rd879, %rd877;
	mul.lo.s64 	%rd881, %rd880, 1099511628211;
	shr.u64 	%rd882, %rd866, 32;
	and.b64  	%rd883, %rd882, 255;
	xor.b64  	%rd884, %rd883, %rd881;
	mul.lo.s64 	%rd885, %rd884, 1099511628211;
	shr.u64 	%rd886, %rd866, 40;
	and.b64  	%rd887, %rd886, 255;
	xor.b64  	%rd888, %rd887, %rd885;
	mul.lo.s64 	%rd889, %rd888, 1099511628211;
	shr.u64 	%rd890, %rd866, 48;
	and.b64  	%rd891, %rd890, 255;
	xor.b64  	%rd892, %rd891, %rd889;
	mul.lo.s64 	%rd893, %rd892, 1099511628211;
	shr.u64 	%rd894, %rd866, 56;
	xor.b64  	%rd895, %rd894, %rd893;
	mul.lo.s64 	%rd1060, %rd895, 1099511628211;
$L__BB25_58:
	mov.b64 	%rd1065, -3750763034362895579;
	@%p38 bra 	$L__BB25_64;
	setp.eq.s64 	%p52, %rd78, 0;
	mov.b64 	%rd1065, -3750763034362895579;
	mov.b64 	%rd1066, 0;
	@%p52 bra 	$L__BB25_62;
	mov.b64 	%rd1065, -3750763034362895579;
	mov.b64 	%rd1063, 0;
$L__BB25_61:
	shl.b64 	%rd902, %rd1063, 3;
	add.s64 	%rd903, %rd84, %rd902;
	ld.u64 	%rd904, [%rd903];
	and.b64  	%rd905, %rd904, 255;
	xor.b64  	%rd906, %rd905, %rd1065;
	mul.lo.s64 	%rd907, %rd906, 1099511628211;
	shr.u64 	%rd908, %rd904, 8;
	and.b64  	%rd909, %rd908, 255;
	xor.b64  	%rd910, %rd909, %rd907;
	mul.lo.s64 	%rd911, %rd910, 1099511628211;
	shr.u64 	%rd912, %rd904, 16;
	and.b64  	%rd913, %rd912, 255;
	xor.b64  	%rd914, %rd913, %rd911;
	mul.lo.s64 	%rd915, %rd914, 1099511628211;
	shr.u64 	%rd916, %rd904, 24;
	and.b64  	%rd917, %rd916, 255;
	xor.b64  	%rd918, %rd917, %rd915;
	mul.lo.s64 	%rd919, %rd918, 1099511628211;
	shr.u64 	%rd920, %rd904, 32;
	and.b64  	%rd921, %rd920, 255;
	xor.b64  	%rd922, %rd921, %rd919;
	mul.lo.s64 	%rd923, %rd922, 1099511628211;
	shr.u64 	%rd924, %rd904, 40;
	and.b64  	%rd925, %rd924, 255;
	xor.b64  	%rd926, %rd925, %rd923;
	mul.lo.s64 	%rd927, %rd926, 1099511628211;
	shr.u64 	%rd928, %rd904, 48;
	and.b64  	%rd929, %rd928, 255;
	xor.b64  	%rd930, %rd929, %rd927;
	mul.lo.s64 	%rd931, %rd930, 1099511628211;
	shr.u64 	%rd932, %rd904, 56;
	xor.b64  	%rd933, %rd932, %rd931;
	mul.lo.s64 	%rd934, %rd933, 1099511628211;
	ld.u64 	%rd935, [%rd903+8];
	and.b64  	%rd936, %rd935, 255;
	xor.b64  	%rd937, %rd936, %rd934;
	mul.lo.s64 	%rd938, %rd937, 1099511628211;
	shr.u64 	%rd939, %rd935, 8;
	and.b64  	%rd940, %rd939, 255;
	xor.b64  	%rd941, %rd940, %rd938;
	mul.lo.s64 	%rd942, %rd941, 1099511628211;
	shr.u64 	%rd943, %rd935, 16;
	and.b64  	%rd944, %rd943, 255;
	xor.b64  	%rd945, %rd944, %rd942;
	mul.lo.s64 	%rd946, %rd945, 1099511628211;
	shr.u64 	%rd947, %rd935, 24;
	and.b64  	%rd948, %rd947, 255;
	xor.b64  	%rd949, %rd948, %rd946;
	mul.lo.s64 	%rd950, %rd949, 1099511628211;
	shr.u64 	%rd951, %rd935, 32;
	and.b64  	%rd952, %rd951, 255;
	xor.b64  	%rd953, %rd952, %rd950;
	mul.lo.s64 	%rd954, %rd953, 1099511628211;
	shr.u64 	%rd955, %rd935, 40;
	and.b64  	%rd956, %rd955, 255;
	xor.b64  	%rd957, %rd956, %rd954;
	mul.lo.s64 	%rd958, %rd957, 1099511628211;
	shr.u64 	%rd959, %rd935, 48;
	and.b64  	%rd960, %rd959, 255;
	xor.b64  	%rd961, %rd960, %rd958;
	mul.lo.s64 	%rd962, %rd961, 1099511628211;
	shr.u64 	%rd963, %rd935, 56;
	xor.b64  	%rd964, %rd963, %rd962;
	mul.lo.s64 	%rd1065, %rd964, 1099511628211;
	add.s64 	%rd1063, %rd1063, 2;
	setp.ne.s64 	%p53, %rd1063, %rd80;
	mov.u64 	%rd1066, %rd80;
	@%p53 bra 	$L__BB25_61;
$L__BB25_62:
	setp.eq.s64 	%p54, %rd79, 0;
	@%p54 bra 	$L__BB25_64;
	shl.b64 	%rd965, %rd1066, 3;
	add.s64 	%rd966, %rd84, %rd965;
	ld.u64 	%rd967, [%rd966];
	and.b64  	%rd968, %rd967, 255;
	xor.b64  	%rd969, %rd968, %rd1065;
	mul.lo.s64 	%rd970, %rd969, 1099511628211;
	shr.u64 	%rd971, %rd967, 8;
	and.b64  	%rd972, %rd971, 255;
	xor.b64  	%rd973, %rd972, %rd970;
	mul.lo.s64 	%rd974, %rd973, 1099511628211;
	shr.u64 	%rd975, %rd967, 16;
	and.b64  	%rd976, %rd975, 255;
	xor.b64  	%rd977, %rd976, %rd974;
	mul.lo.s64 	%rd978, %rd977, 1099511628211;
	shr.u64 	%rd979, %rd967, 24;
	and.b64  	%rd980, %rd979, 255;
	xor.b64  	%rd981, %rd980, %rd978;
	mul.lo.s64 	%rd982, %rd981, 1099511628211;
	shr.u64 	%rd983, %rd967, 32;
	and.b64  	%rd984, %rd983, 255;
	xor.b64  	%rd985, %rd984, %rd982;
	mul.lo.s64 	%rd986, %rd985, 1099511628211;
	shr.u64 	%rd987, %rd967, 40;
	and.b64  	%rd988, %rd987, 255;
	xor.b64  	%rd989, %rd988, %rd986;
	mul.lo.s64 	%rd990, %rd989, 1099511628211;
	shr.u64 	%rd991, %rd967, 48;
	and.b64  	%rd992, %rd991, 255;
	xor.b64  	%rd993, %rd992, %rd990;
	mul.lo.s64 	%rd994, %rd993, 1099511628211;
	shr.u64 	%rd995, %rd967, 56;
	xor.b64  	%rd996, %rd995, %rd994;
	mul.lo.s64 	%rd1065, %rd996, 1099511628211;
$L__BB25_64:
	setp.ge.u64 	%p62, %rd1060, %rd1065;
	bra.uni 	$L__BB25_68;
$L__BB25_65:
	setp.eq.s32 	%p56, %r3, 0;
	mov.pred 	%p62, -1;
	@%p56 bra 	$L__BB25_68;
	mov.b64 	%rd1056, 0;
$L__BB25_67:
	shl.b64 	%rd998, %rd1056, 3;
	add.s64 	%rd999, %rd85, %rd998;
	ld.u64 	%rd1000, [%rd999];
	add.s64 	%rd1001, %rd84, %rd998;
	ld.u64 	%rd1002, [%rd1001];
	setp.ge.u64 	%p62, %rd1000, %rd1002;
	add.s64 	%rd1056, %rd1056, 1;
	cvt.s64.s32 	%rd1003, %r3;
	setp.ne.s64 	%p57, %rd1056, %rd1003;
	and.pred  	%p58, %p62, %p57;
	@%p58 bra 	$L__BB25_67;
$L__BB25_68:
	add.s64 	%rd1004, %rd83, 1;
	selp.b64 	%rd1069, %rd1004, %rd1069, %p62;
	selp.b64 	%rd1041, %rd1041, %rd83, %p62;
	setp.lt.u64 	%p59, %rd1069, %rd1041;
	@%p59 bra 	$L__BB25_39;
$L__BB25_69:
	add.s64 	%rd1005, %rd1069, %rd7;
	shl.b64 	%rd1006, %rd3, 3;
	add.s64 	%rd1007, %rd1, %rd1006;
	st.global.u64 	[%rd1007], %rd1005;
$L__BB25_70:
	ret;

}
	// .globl	_ZN3cub18CUB_300001_SM_10006detail10merge_sort26DeviceMergeSortMergeKernelINS2_10policy_hubIPPyE9Policy600ES6_PNS0_8NullTypeES6_SA_m10tuple_lessS5_S9_EEvbT2_T3_T4_PT6_PT7_T5_PSE_SE_NS1_7vsmem_tE
.visible .entry _ZN3cub18CUB_300001_SM_10006detail10merge_sort26DeviceMergeSortMergeKernelINS2_10policy_hubIPPyE9Policy600ES6_PNS0_8NullTypeES6_SA_m10tuple_lessS5_S9_EEvbT2_T3_T4_PT6_PT7_T5_PSE_SE_NS1_7vsmem_tE(
	.param .u8 _ZN3cub18CUB_300001_SM_10006detail10merge_sort26DeviceMergeSortMergeKernelINS2_10policy_hubIPPyE9Policy600ES6_PNS0_8NullTypeES6_SA_m10tuple_lessS5_S9_EEvbT2_T3_T4_PT6_PT7_T5_PSE_SE_NS1_7vsmem_tE_param_0,
	.param .u64 .ptr .align 1 _ZN3cub18CUB_300001_SM_10006detail10merge_sort26DeviceMergeSortMergeKernelINS2_10policy_hubIPPyE9Policy600ES6_PNS0_8NullTypeES6_SA_m10tuple_lessS5_S9_EEvbT2_T3_T4_PT6_PT7_T5_PSE_SE_NS1_7vsmem_tE_param_1,
	.param .u64 .ptr .align 1 _ZN3cub18CUB_300001_SM_10006detail10merge_sort26DeviceMergeSortMergeKernelINS2_10policy_hubIPPyE9Policy600ES6_PNS0_8NullTypeES6_SA_m10tuple_lessS5_S9_EEvbT2_T3_T4_PT6_PT7_T5_PSE_SE_NS1_7vsmem_tE_param_2,
	.param .u64 _ZN3cub18CUB_300001_SM_10006detail10merge_sort26DeviceMergeSortMergeKernelINS2_10policy_hubIPPyE9Policy600ES6_PNS0_8NullTypeES6_SA_m10tuple_lessS5_S9_EEvbT2_T3_T4_PT6_PT7_T5_PSE_SE_NS1_7vsmem_tE_param_3,
	.param .u64 .ptr .align 1 _ZN3cub18CUB_300001_SM_10006detail10merge_sort26DeviceMergeSortMergeKernelINS2_10policy_hubIPPyE9Policy600ES6_PNS0_8NullTypeES6_SA_m10tuple_lessS5_S9_EEvbT2_T3_T4_PT6_PT7_T5_PSE_SE_NS1_7vsmem_tE_param_4,
	.param .u64 .ptr .align 1 _ZN3cub18CUB_300001_SM_10006detail10merge_sort26DeviceMergeSortMergeKernelINS2_10policy_hubIPPyE9Policy600ES6_PNS0_8NullTypeES6_SA_m10tuple_lessS5_S9_EEvbT2_T3_T4_PT6_PT7_T5_PSE_SE_NS1_7vsmem_tE_param_5,
	.param .align 8 .b8 _ZN3cub18CUB_300001_SM_10006detail10merge_sort26DeviceMergeSortMergeKernelINS2_10policy_hubIPPyE9Policy600ES6_PNS0_8NullTypeES6_SA_m10tuple_lessS5_S9_EEvbT2_T3_T4_PT6_PT7_T5_PSE_SE_NS1_7vsmem_tE_param_6[16],
	.param .u64 .ptr .align 1 _ZN3cub18CUB_300001_SM_10006detail10merge_sort26DeviceMergeSortMergeKernelINS2_10policy_hubIPPyE9Policy600ES6_PNS0_8NullTypeES6_SA_m10tuple_lessS5_S9_EEvbT2_T3_T4_PT6_PT7_T5_PSE_SE_NS1_7vsmem_tE_param_7,
	.param .u64 _ZN3cub18CUB_300001_SM_10006detail10merge_sort26DeviceMergeSortMergeKernelINS2_10policy_hubIPPyE9Policy600ES6_PNS0_8NullTypeES6_SA_m10tuple_lessS5_S9_EEvbT2_T3_T4_PT6_PT7_T5_PSE_SE_NS1_7vsmem_tE_param_8,
	.param .align 8 .b8 _ZN3cub18CUB_300001_SM_10006detail10merge_sort26DeviceMergeSortMergeKernelINS2_10policy_hubIPPyE9Policy600ES6_PNS0_8NullTypeES6_SA_m10tuple_lessS5_S9_EEvbT2_T3_T4_PT6_PT7_T5_PSE_SE_NS1_7vsmem_tE_param_9[8]
)
.maxntid 256
{
	.reg .pred 	%p<688>;
	.reg .b16 	%rs<10>;
	.reg .b32 	%r<520>;
	.reg .b64 	%rd<9266>;
	// demoted variable
	.shared .align 16 .b8 _ZZN3cub18CUB_300001_SM_10006detail10merge_sort26DeviceMergeSortMergeKernelINS2_10policy_hubIPPyE9Policy600ES6_PNS0_8NullTypeES6_SA_m10tuple_lessS5_S9_EEvbT2_T3_T4_PT6_PT7_T5_PSE_SE_NS1_7vsmem_tEE19static_temp_storage[16912];
	ld.param.u32 	%r97, [_ZN3cub18CUB_300001_SM_10006detail10merge_sort26DeviceMergeSortMergeKernelINS2_10policy_hubIPPyE9Policy600ES6_PNS0_8NullTypeES6_SA_m10tuple_lessS5_S9_EEvbT2_T3_T4_PT6_PT7_T5_PSE_SE_NS1_7vsmem_tE_param_6+8];
	ld.param.u64 	%rd1037, [_ZN3cub18CUB_300001_SM_10006detail10merge_sort26DeviceMergeSortMergeKernelINS2_10policy_hubIPPyE9Policy600ES6_PNS0_8NullTypeES6_SA_m10tuple_lessS5_S9_EEvbT2_T3_T4_PT6_PT7_T5_PSE_SE_NS1_7vsmem_tE_param_6];
	ld.param.u64 	%rd1039, [_ZN3cub18CUB_300001_SM_10006detail10merge_sort26DeviceMergeSortMergeKernelINS2_10policy_hubIPPyE9Policy600ES6_PNS0_8NullTypeES6_SA_m10tuple_lessS5_S9_EEvbT2_T3_T4_PT6_PT7_T5_PSE_SE_NS1_7vsmem_tE_param_1];
	ld.param.u64 	%rd1036, [_ZN3cub18CUB_300001_SM_10006detail10merge_sort26DeviceMergeSortMergeKernelINS2_10policy_hubIPPyE9Policy600ES6_PNS0_8NullTypeES6_SA_m10tuple_lessS5_S9_EEvbT2_T3_T4_PT6_PT7_T5_PSE_SE_NS1_7vsmem_tE_param_3];
	ld.param.u64 	%rd1040, [_ZN3cub18CUB_300001_SM_10006detail10merge_sort26DeviceMergeSortMergeKernelINS2_10policy_hubIPPyE9Policy600ES6_PNS0_8NullTypeES6_SA_m10tuple_lessS5_S9_EEvbT2_T3_T4_PT6_PT7_T5_PSE_SE_NS1_7vsmem_tE_param_4];
	ld.param.u64 	%rd1041, [_ZN3cub18CUB_300001_SM_10006detail10merge_sort26DeviceMergeSortMergeKernelINS2_10policy_hubIPPyE9Policy600ES6_PNS0_8NullTypeES6_SA_m10tuple_lessS5_S9_EEvbT2_T3_T4_PT6_PT7_T5_PSE_SE_NS1_7vsmem_tE_param_7];
	ld.param.u64 	%rd1038, [_ZN3cub18CUB_300001_SM_10006detail10merge_sort26DeviceMergeSortMergeKernelINS2_10policy_hubIPPyE9Policy600ES6_PNS0_8NullTypeES6_SA_m10tuple_lessS5_S9_EEvbT2_T3_T4_PT6_PT7_T5_PSE_SE_NS1_7vsmem_tE_param_8];
	cvta.to.global.u64 	%rd1, %rd1040;
	cvta.to.global.u64 	%rd2, %rd1039;
	cvta.to.global.u64 	%rd3, %rd1041;
	mov.u32 	%r103, %ctaid.x;
	mov.u32 	%r104, %nctaid.x;
	cvt.u64.u32 	%rd5, %r103;
	mul.wide.u32 	%rd6, %r103, 2048;
	mov.u32 	%r2, %tid.x;
	add.s32 	%r105, %r104, -1;
	setp.ge.u32 	%p55, %r103, %r105;
	@%p55 bra 	$L__BB26_308;
	ld.param.s8 	%rs8, [_ZN3cub18CUB_300001_SM_10006detail10merge_sort26DeviceMergeSortMergeKernelINS2_10policy_hubIPPyE9Policy600ES6_PNS0_8NullTypeES6_SA_m10tuple_lessS5_S9_EEvbT2_T3_T4_PT6_PT7_T5_PSE_SE_NS1_7vsmem_tE_param_0];
	shl.b64 	%rd4931, %rd5, 3;
	add.s64 	%rd4932, %rd3, %rd4931;
	ld.global.u64 	%rd7, [%rd4932];
	ld.global.u64 	%rd4933, [%rd4932+8];
	neg.s64 	%rd4934, %rd1038;
	and.b64  	%rd4935, %rd4934, %rd5;
	shl.b64 	%rd8, %rd4935, 11;
	shl.b64 	%rd4936, %rd1038, 10;
	and.b64  	%rd9, %rd4936, -2048;
	sub.s64 	%rd4937, %rd5, %rd4935;
	shl.b64 	%rd4938, %rd4937, 11;
	sub.s64 	%rd4939, %rd7, %rd8;
	sub.s64 	%rd4940, %rd4933, %rd8;
	sub.s64 	%rd4941, %rd1036, %rd8;
	max.u64 	%rd4942, %rd4941, %rd9;
	sub.s64 	%rd4943, %rd4942, %rd9;
	sub.s64 	%rd4944, %rd4938, %rd4939;
	min.u64 	%rd10, %rd4944, %rd4943;
	setp.eq.s64 	%p380, %rd4937, -1;
	selp.b64 	%rd4945, 2047, 2048, %p380;
	add.s64 	%rd4946, %rd4945, %rd4938;
	sub.s64 	%rd4947, %rd4946, %rd4940;
	or.b64  	%rd4948, %rd4934, %rd5;
	setp.eq.s64 	%p381, %rd4948, -1;
	min.u64 	%rd4949, %rd9, %rd4941;
	selp.b64 	%rd4950, %rd4949, %rd4940, %p381;
	selp.b64 	%rd4951, %rd9, %rd4947, %p381;
	min.u64 	%rd4952, %rd4951, %rd4943;
	cvt.u32.u64 	%r308, %rd4939;
	cvt.u32.u64 	%r309, %rd4950;
	sub.s32 	%r3, %r309, %r308;
	cvt.u32.u64 	%r310, %rd4952;
	cvt.u32.u64 	%r311, %rd10;
	sub.s32 	%r4, %r310, %r311;
	// begin inline asm
	griddepcontrol.wait;
	// end inline asm
	setp.eq.s16 	%p382, %rs8, 0;
	@%p382 bra 	$L__BB26_3;
	add.s64 	%rd4953, %rd8, %rd9;
	add.s64 	%rd4954, %rd4953, %rd10;
	setp.lt.s32 	%p383, %r2, %r3;
	sub.s32 	%r312, %r2, %r3;
	cvt.s64.s32 	%rd4955, %r312;
	cvt.u64.u32 	%rd4956, %r2;
	selp.b64 	%rd4957, %rd7, %rd4954, %p383;
	selp.b64 	%rd4958, %rd4956, %rd4955, %p383;
	add.s64 	%rd4959, %rd4958, %rd4957;
	shl.b64 	%rd4960, %rd4959, 3;
	add.s64 	%rd4961, %rd2, %rd4960;
	ld.global.u64 	%rd8732, [%rd4961];
	add.s32 	%r313, %r2, 256;
	setp.lt.s32 	%p384, %r313, %r3;
	sub.s32 	%r314, %r313, %r3;
	cvt.s64.s32 	%rd4962, %r314;
	cvt.u64.u32 	%rd4963, %r313;
	selp.b64 	%rd4964, %rd7, %rd4954, %p384;
	selp.b64 	%rd4965, %rd4963, %rd4962, %p384;
	add.s64 	%rd4966, %rd4965, %rd4964;
	shl.b64 	%rd4967, %rd4966, 3;
	add.s64 	%rd4968, %rd2, %rd4967;
	ld.global.u64 	%rd8731, [%rd4968];
	add.s32 	%r315, %r2, 512;
	setp.lt.s32 	%p385, %r315, %r3;
	sub.s32 	%r316, %r315, %r3;
	cvt.s64.s32 	%rd4969, %r316;
	cvt.u64.u32 	%rd4970, %r315;
	selp.b64 	%rd4971, %rd7, %rd4954, %p385;
	selp.b64 	%rd4972, %rd4970, %rd4969, %p385;
	add.s64 	%rd4973, %rd4972, %rd4971;
	shl.b64 	%rd4974, %rd4973, 3;
	add.s64 	%rd4975, %rd2, %rd4974;
	ld.global.u64 	%rd8730, [%rd4975];
	add.s32 	%r317, %r2, 768;
	setp.lt.s32 	%p386, %r317, %r3;
	sub.s32 	%r318, %r317, %r3;
	cvt.s64.s32 	%rd4976, %r318;
	cvt.u64.u32 	%rd4977, %r317;
	selp.b64 	%rd4978, %rd7, %rd4954, %p386;
	selp.b64 	%rd4979, %rd4977, %rd4976, %p386;
	add.s64 	%rd4980, %rd4979, %rd4978;
	shl.b64 	%rd4981, %rd4980, 3;
	add.s64 	%rd4982, %rd2, %rd4981;
	ld.global.u64 	%rd8729, [%rd4982];
	or.b32  	%r319, %r2, 1024;
	setp.lt.s32 	%p387, %r319, %r3;
	sub.s32 	%r320, %r319, %r3;
	cvt.s64.s32 	%rd4983, %r320;
	cvt.u64.u32 	%rd4984, %r319;
	selp.b64 	%rd4985, %rd7, %rd4954, %p387;
	selp.b64 	%rd4986, %rd4984, %rd4983, %p387;
	add.s64 	%rd4987, %rd4986, %rd4985;
	shl.b64 	%rd4988, %rd4987, 3;
	add.s64 	%rd4989, %rd2, %rd4988;
	ld.global.u64 	%rd8728, [%rd4989];
	add.s32 	%r321, %r2, 1280;
	setp.lt.s32 	%p388, %r321, %r3;
	sub.s32 	%r322, %r321, %r3;
	cvt.s64.s32 	%rd4990, %r322;
	cvt.u64.u32 	%rd4991, %r321;
	selp.b64 	%rd4992, %rd7, %rd4954, %p388;
	selp.b64 	%rd4993, %rd4991, %rd4990, %p388;
	add.s64 	%rd4994, %rd4993, %rd4992;
	shl.b64 	%rd4995, %rd4994, 3;
	add.s64 	%rd4996, %rd2, %rd4995;
	ld.global.u64 	%rd8727, [%rd4996];
	add.s32 	%r323, %r2, 1536;
	setp.lt.s32 	%p389, %r323, %r3;
	sub.s32 	%r324, %r323, %r3;
	cvt.s64.s32 	%rd4997, %r324;
	cvt.u64.u32 	%rd4998, %r323;
	selp.b64 	%rd4999, %rd7, %rd4954, %p389;
	selp.b64 	%rd5000, %rd4998, %rd4997, %p389;
	add.s64 	%rd5001, %rd5000, %rd4999;
	shl.b64 	%rd5002, %rd5001, 3;
	add.s64 	%rd5003, %rd2, %rd5002;
	ld.global.u64 	%rd8726, [%rd5003];
	add.s32 	%r325, %r2, 1792;
	setp.lt.s32 	%p390, %r325, %r3;
	sub.s32 	%r326, %r325, %r3;
	cvt.s64.s32 	%rd5004, %r326;
	cvt.u64.u32 	%rd5005, %r325;
	selp.b64 	%rd5006, %rd7, %rd4954, %p390;
	selp.b64 	%rd5007, %rd5005, %rd5004, %p390;
	add.s64 	%rd5008, %rd5007, %rd5006;
	shl.b64 	%rd5009, %rd5008, 3;
	add.s64 	%rd5010, %rd2, %rd5009;
	ld.global.u64 	%rd8725, [%rd5010];
	bra.uni 	$L__BB26_4;
$L__BB26_3:
	add.s64 	%rd5011, %rd8, %rd9;
	add.s64 	%rd5012, %rd5011, %rd10;
	setp.lt.s32 	%p391, %r2, %r3;
	sub.s32 	%r327, %r2, %r3;
	cvt.s64.s32 	%rd5013, %r327;
	cvt.u64.u32 	%rd5014, %r2;
	selp.b64 	%rd5015, %rd7, %rd5012, %p391;
	selp.b64 	%rd5016, %rd5014, %rd5013, %p391;
	add.s64 	%rd5017, %rd5016, %rd5015;
	shl.b64 	%rd5018, %rd5017, 3;
	add.s64 	%rd5019, %rd1, %rd5018;
	ld.global.u64 	%rd8732, [%rd5019];
	add.s32 	%r328, %r2, 256;
	setp.lt.s32 	%p392, %r328, %r3;
	sub.s32 	%r329, %r328, %r3;
	cvt.s64.s32 	%rd5020, %r329;
	cvt.u64.u32 	%rd5021, %r328;
	selp.b64 	%rd5022, %rd7, %rd5012, %p392;
	selp.b64 	%rd5023, %rd5021, %rd5020, %p392;
	add.s64 	%rd5024, %rd5023, %rd5022;
	shl.b64 	%rd5025, %rd5024, 3;
	add.s64 	%rd5026, %rd1, %rd5025;
	ld.global.u64 	%rd8731, [%rd5026];
	add.s32 	%r330, %r2, 512;
	setp.lt.s32 	%p393, %r330, %r3;
	sub.s32 	%r331, %r330, %r3;
	cvt.s64.s32 	%rd5027, %r331;
	cvt.u64.u32 	%rd5028, %r330;
	selp.b64 	%rd5029, %rd7, %rd5012, %p393;
	selp.b64 	%rd5030, %rd5028, %rd5027, %p393;
	add.s64 	%rd5031, %rd5030, %rd5029;
	shl.b64 	%rd5032, %rd5031, 3;
	add.s64 	%rd5033, %rd1, %rd5032;
	ld.global.u64 	%rd8730, [%rd5033];
	add.s32 	%r332, %r2, 768;
	setp.lt.s32 	%p394, %r332, %r3;
	sub.s32 	%r333, %r332, %r3;
	cvt.s64.s32 	%rd5034, %r333;
	cvt.u64.u32 	%rd5035, %r332;
	selp.b64 	%rd5036, %rd7, %rd5012, %p394;
	selp.b64 	%rd5037, %rd5035, %rd5034, %p394;
	add.s64 	%rd5038, %rd5037, %rd5036;
	shl.b64 	%rd5039, %rd5038, 3;
	add.s64 	%rd5040, %rd1, %rd5039;
	ld.global.u64 	%rd8729, [%rd5040];
	or.b32  	%r334, %r2, 1024;
	setp.lt.s32 	%p395, %r334, %r3;
	sub.s32 	%r335, %r334, %r3;
	cvt.s64.s32 	%rd5041, %r335;
	cvt.u64.u32 	%rd5042, %r334;
	selp.b64 	%rd5043, %rd7, %rd5012, %p395;
	selp.b64 	%rd5044, %rd5042, %rd5041, %p395;
	add.s64 	%rd5045, %rd5044, %rd5043;
	shl.b64 	%rd5046, %rd5045, 3;
	add.s64 	%rd5047, %rd1, %rd5046;
	ld.global.u64 	%rd8728, [%rd5047];
	add.s32 	%r336, %r2, 1280;
	setp.lt.s32 	%p396, %r336, %r3;
	sub.s32 	%r337, %r336, %r3;
	cvt.s64.s32 	%rd5048, %r337;
	cvt.u64.u32 	%rd5049, %r336;
	selp.b64 	%rd5050, %rd7, %rd5012, %p396;
	selp.b64 	%rd5051, %rd5049, %rd5048, %p396;
	add.s64 	%rd5052, %rd5051, %rd5050;
	shl.b64 	%rd5053, %rd5052, 3;
	add.s64 	%rd5054, %rd1, %rd5053;
	ld.global.u64 	%rd8727, [%rd5054];
	add.s32 	%r338, %r2, 1536;
	setp.lt.s32 	%p397, %r338, %r3;
	sub.s32 	%r339, %r338, %r3;
	cvt.s64.s32 	%rd5055, %r339;
	cvt.u64.u32 	%rd5056, %r338;
	selp.b64 	%rd5057, %rd7, %rd5012, %p397;
	selp.b64 	%rd5058, %rd5056, %rd5055, %p397;
	add.s64 	%rd5059, %rd5058, %rd5057;
	shl.b64 	%rd5060, %rd5059, 3;
	add.s64 	%rd5061, %rd1, %rd5060;
	ld.global.u64 	%rd8726, [%rd5061];
	add.s32 	%r340, %r2, 1792;
	setp.lt.s32 	%p398, %r340, %r3;
	sub.s32 	%r341, %r340, %r3;
	cvt.s64.s32 	%rd5062, %r341;
	cvt.u64.u32 	%rd5063, %r340;
	selp.b64 	%rd5064, %rd7, %rd5012, %p398;
	selp.b64 	%rd5065, %rd5063, %rd5062, %p398;
	add.s64 	%rd5066, %rd5065, %rd5064;
	shl.b64 	%rd5067, %rd5066, 3;
	add.s64 	%rd5068, %rd1, %rd5067;
	ld.global.u64 	%rd8725, [%rd5068];
$L__BB26_4:
	shl.b32 	%r6, %r2, 3;
	mov.u32 	%r342, _ZZN3cub18CUB_300001_SM_10006detail10merge_sort26DeviceMergeSortMergeKernelINS2_10policy_hubIPPyE9Policy600ES6_PNS0_8NullTypeES6_SA_m10tuple_lessS5_S9_EEvbT2_T3_T4_PT6_PT7_T5_PSE_SE_NS1_7vsmem_tEE19static_temp_storage;
	add.s32 	%r343, %r342, %r6;
	st.shared.u64 	[%r343], %rd8732;
	st.shared.u64 	[%r343+2048], %rd8731;
	st.shared.u64 	[%r343+4096], %rd8730;
	st.shared.u64 	[%r343+6144], %rd8729;
	st.shared.u64 	[%r343+8192], %rd8728;
	st.shared.u64 	[%r343+10240], %rd8727;
	st.shared.u64 	[%r343+12288], %rd8726;
	st.shared.u64 	[%r343+14336], %rd8725;
	bar.sync 	0;
	// begin inline asm
	griddepcontrol.launch_dependents;
	// end inline asm
	add.s32 	%r5, %r4, %r3;
	min.s32 	%r7, %r6, %r5;
	shl.b32 	%r344, %r3, 3;
	add.s32 	%r8, %r342, %r344;
	setp.lt.s32 	%p399, %r7, %r4;
	sub.s32 	%r345, %r7, %r4;
	selp.b32 	%r516, 0, %r345, %p399;
	min.s32 	%r514, %r7, %r3;
	setp.ge.s32 	%p400, %r516, %r514;
	@%p400 bra 	$L__BB26_36;
	cvt.s64.s32 	%rd35, %r97;
	add.s64 	%rd36, %rd1037, -1;
	and.b64  	%rd37, %rd1037, 1;
	and.b64  	%rd38, %rd1037, -2;
$L__BB26_6:
	setp.eq.s64 	%p401, %rd1037, 0;
	sub.s32 	%r346, %r514, %r516;
	shr.u32 	%r347, %r346, 31;
	add.s32 	%r348, %r346, %r347;
	shr.s32 	%r349, %r348, 1;
	add.s32 	%r13, %r349, %r516;
	shl.b32 	%r350, %r13, 3;
	mov.u32 	%r351, _ZZN3cub18CUB_300001_SM_10006detail10merge_sort26DeviceMergeSortMergeKernelINS2_10policy_hubIPPyE9Policy600ES6_PNS0_8NullTypeES6_SA_m10tuple_lessS5_S9_EEvbT2_T3_T4_PT6_PT7_T5_PSE_SE_NS1_7vsmem_tEE19static_temp_storage;
	add.s32 	%r352, %r351, %r350;
	ld.shared.u64 	%rd39, [%r352];
	not.b32 	%r353, %r13;
	add.s32 	%r354, %r7, %r353;
	shl.b32 	%r355, %r354, 3;
	add.s32 	%r356, %r8, %r355;
	ld.shared.u64 	%rd40, [%r356];
	mov.b64 	%rd8736, -3750763034362895579;
	@%p401 bra 	$L__BB26_12;
	setp.eq.s64 	%p402, %rd36, 0;
	mov.b64 	%rd8736, -3750763034362895579;
	mov.b64 	%rd8734, 0;
	@%p402 bra 	$L__BB26_10;
	add.s64 	%rd8737, %rd40, 8;
	mov.b64 	%rd8736, -3750763034362895579;
	mov.u64 	%rd8738, %rd38;
$L__BB26_9:
	ld.u64 	%rd5074, [%rd8737+-8];
	and.b64  	%rd5075, %rd5074, 255;
	xor.b64  	%rd5076, %rd5075, %rd8736;
	mul.lo.s64 	%rd5077, %rd5076, 1099511628211;
	shr.u64 	%rd5078, %rd5074, 8;
	and.b64  	%rd5079, %rd5078, 255;
	xor.b64  	%rd5080, %rd5079, %rd5077;
	mul.lo.s64 	%rd5081, %rd5080, 1099511628211;
	shr.u64 	%rd5082, %rd5074, 16;
	and.b64  	%rd5083, %rd5082, 255;
	xor.b64  	%rd5084, %rd5083, %rd5081;
	mul.lo.s64 	%rd5085, %rd5084, 1099511628211;
	shr.u64 	%rd5086, %rd5074, 24;
	and.b64  	%rd5087, %rd5086, 255;
	xor.b64  	%rd5088, %rd5087, %rd5085;
	mul.lo.s64 	%rd5089, %rd5088, 1099511628211;
	shr.u64 	%rd5090, %rd5074, 32;
	and.b64  	%rd5091, %rd5090, 255;
	xor.b64  	%rd5092, %rd5091, %rd5089;
	mul.lo.s64 	%rd5093, %rd5092, 1099511628211;
	shr.u64 	%rd5094, %rd5074, 40;
	and.b64  	%rd5095, %rd5094, 255;
	xor.b64  	%rd5096, %rd5095, %rd5093;
	mul.lo.s64 	%rd5097, %rd5096, 1099511628211;
	shr.u64 	%rd5098, %rd5074, 48;
	and.b64  	%rd5099, %rd5098, 255;
	xor.b64  	%rd5100, %rd5099, %rd5097;
	mul.lo.s64 	%rd5101, %rd5100, 1099511628211;
	shr.u64 	%rd5102, %rd5074, 56;
	xor.b64  	%rd5103, %rd5102, %rd5101;
	mul.lo.s64 	%rd5104, %rd5103, 1099511628211;
	ld.u64 	%rd5105, [%rd8737];
	and.b64  	%rd5106, %rd5105, 255;
	xor.b64  	%rd5107, %rd5106, %rd5104;
	mul.lo.s64 	%rd5108, %rd5107, 1099511628211;
	shr.u64 	%rd5109, %rd5105, 8;
	and.b64  	%rd5110, %rd5109, 255;
	xor.b64  	%rd5111, %rd5110, %rd5108;
	mul.lo.s64 	%rd5112, %rd5111, 1099511628211;
	shr.u64 	%rd5113, %rd5105, 16;
	and.b64  	%rd5114, %rd5113, 255;
	xor.b64  	%rd5115, %rd5114, %rd5112;
	mul.lo.s64 	%rd5116, %rd5115, 1099511628211;
	shr.u64 	%rd5117, %rd5105, 24;
	and.b64  	%rd5118, %rd5117, 255;
	xor.b64  	%rd5119, %rd5118, %rd5116;
	mul.lo.s64 	%rd5120, %rd5119, 1099511628211;
	shr.u64 	%rd5121, %rd5105, 32;
	and.b64  	%rd5122, %rd5121, 255;
	xor.b64  	%rd5123, %rd5122, %rd5120;
	mul.lo.s64 	%rd5124, %rd5123, 1099511628211;
	shr.u64 	%rd5125, %rd5105, 40;
	and.b64  	%rd5126, %rd5125, 255;
	xor.b64  	%rd5127, %rd5126, %rd5124;
	mul.lo.s64 	%rd5128, %rd5127, 1099511628211;
	shr.u64 	%rd5129, %rd5105, 48;
	and.b64  	%rd5130, %rd5129, 255;
	xor.b64  	%rd5131, %rd5130, %rd5128;
	mul.lo.s64 	%rd5132, %rd5131, 1099511628211;
	shr.u64 	%rd5133, %rd5105, 56;
	xor.b64  	%rd5134, %rd5133, %rd5132;
	mul.lo.s64 	%rd8736, %rd5134, 1099511628211;
	add.s64 	%rd8738, %rd8738, -2;
	add.s64 	%rd8737, %rd8737, 16;
	setp.eq.s64 	%p403, %rd8738, 0;
	mov.u64 	%rd8734, %rd38;
	@%p403 bra 	$L__BB26_10;
	bra.uni 	$L__BB26_9;
$L__BB26_10:
	setp.eq.s64 	%p404, %rd37, 0;
	@%p404 bra 	$L__BB26_12;
	shl.b64 	%rd5135, %rd8734, 3;
	add.s64 	%rd5136, %rd40, %rd5135;
	ld.u64 	%rd5137, [%rd5136];
	and.b64  	%rd5138, %rd5137, 255;
	xor.b64  	%rd5139, %rd5138, %rd8736;
	mul.lo.s64 	%rd5140, %rd5139, 1099511628211;
	shr.u64 	%rd5141, %rd5137, 8;
	and.b64  	%rd5142, %rd5141, 255;
	xor.b64  	%rd5143, %rd5142, %rd5140;
	mul.lo.s64 	%rd5144, %rd5143, 1099511628211;
	shr.u64 	%rd5145, %rd5137, 16;
	and.b64  	%rd5146, %rd5145, 255;
	xor.b64  	%rd5147, %rd5146, %rd5144;
	mul.lo.s64 	%rd5148, %rd5147, 1099511628211;
	shr.u64 	%rd5149, %rd5137, 24;
	and.b64  	%rd5150, %rd5149, 255;
	xor.b64  	%rd5151, %rd5150, %rd5148;
	mul.lo.s64 	%rd5152, %rd5151, 1099511628211;
	shr.u64 	%rd5153, %rd5137, 32;
	and.b64  	%rd5154, %rd5153, 255;
	xor.b64  	%rd5155, %rd5154, %rd5152;
	mul.lo.s64 	%rd5156, %rd5155, 1099511628211;
	shr.u64 	%rd5157, %rd5137, 40;
	and.b64  	%rd5158, %rd5157, 255;
	xor.b64  	%rd5159, %rd5158, %rd5156;
	mul.lo.s64 	%rd5160, %rd5159, 1099511628211;
	shr.u64 	%rd5161, %rd5137, 48;
	and.b64  	%rd5162, %rd5161, 255;
	xor.b64  	%rd5163, %rd5162, %rd5160;
	mul.lo.s64 	%rd5164, %rd5163, 1099511628211;
	shr.u64 	%rd5165, %rd5137, 56;
	xor.b64  	%rd5166, %rd5165, %rd5164;
	mul.lo.s64 	%rd8736, %rd5166, 1099511628211;
$L__BB26_12:
	mov.b64 	%rd8742, -3750763034362895579;
	@%p401 bra 	$L__BB26_18;
	setp.eq.s64 	%p406, %rd36, 0;
	mov.b64 	%rd8742, -3750763034362895579;
	mov.b64 	%rd8743, 0;
	@%p406 bra 	$L__BB26_16;
	mov.b64 	%rd8742, -3750763034362895579;
	mov.b64 	%rd8740, 0;
$L__BB26_15:
	shl.b64 	%rd5173, %rd8740, 3;
	add.s64 	%rd5174, %rd39, %rd5173;
	ld.u64 	%rd5175, [%rd5174];
	and.b64  	%rd5176, %rd5175, 255;
	xor.b64  	%rd5177, %rd5176, %rd8742;
	mul.lo.s64 	%rd5178, %rd5177, 1099511628211;
	shr.u64 	%rd5179, %rd5175, 8;
	and.b64  	%rd5180, %rd5179, 255;
	xor.b64  	%rd5181, %rd5180, %rd5178;
	mul.lo.s64 	%rd5182, %rd5181, 1099511628211;
	shr.u64 	%rd5183, %rd5175, 16;
	and.b64  	%rd5184, %rd5183, 255;
	xor.b64  	%rd5185, %rd5184, %rd5182;
	mul.lo.s64 	%rd5186, %rd5185, 1099511628211;
	shr.u64 	%rd5187, %rd5175, 24;
	and.b64  	%rd5188, %rd5187, 255;
	xor.b64  	%rd5189, %rd5188, %rd5186;
	mul.lo.s64 	%rd5190, %rd5189, 1099511628211;
	shr.u64 	%rd5191, %rd5175, 32;
	and.b64  	%rd5192, %rd5191, 255;
	xor.b64  	%rd5193, %rd5192, %rd5190;
	mul.lo.s64 	%rd5194, %rd5193, 1099511628211;
	shr.u64 	%rd5195, %rd5175, 40;
	and.b64  	%rd5196, %rd5195, 255;
	xor.b64  	%rd5197, %rd5196, %rd5194;
	mul.lo.s64 	%rd5198, %rd5197, 1099511628211;
	shr.u64 	%rd5199, %rd5175, 48;
	and.b64  	%rd5200, %rd5199, 255;
	xor.b64  	%rd5201, %rd5200, %rd5198;
	mul.lo.s64 	%rd5202, %rd5201, 1099511628211;
	shr.u64 	%rd5203, %rd5175, 56;
	xor.b64  	%rd5204, %rd5203, %rd5202;
	mul.lo.s64 	%rd5205, %rd5204, 1099511628211;
	ld.u64 	%rd5206, [%rd5174+8];
	and.b64  	%rd5207, %rd5206, 255;
	xor.b64  	%rd5208, %rd5207, %rd5205;
	mul.lo.s64 	%rd5209, %rd5208, 1099511628211;
	shr.u64 	%rd5210, %rd5206, 8;
	and.b64  	%rd5211, %rd5210, 255;
	xor.b64  	%rd5212, %rd5211, %rd5209;
	mul.lo.s64 	%rd5213, %rd5212, 1099511628211;
	shr.u64 	%rd5214, %rd5206, 16;
	and.b64  	%rd5215, %rd5214, 255;
	xor.b64  	%rd5216, %rd5215, %rd5213;
	mul.lo.s64 	%rd5217, %rd5216, 1099511628211;
	shr.u64 	%rd5218, %rd5206, 24;
	and.b64  	%rd5219, %rd5218, 255;
	xor.b64  	%rd5220, %rd5219, %rd5217;
	mul.lo.s64 	%rd5221, %rd5220, 1099511628211;
	shr.u64 	%rd5222, %rd5206, 32;
	and.b64  	%rd5223, %rd5222, 255;
	xor.b64  	%rd5224, %rd5223, %rd5221;
	mul.lo.s64 	%rd5225, %rd5224, 1099511628211;
	shr.u64 	%rd5226, %rd5206, 40;
	and.b64  	%rd5227, %rd5226, 255;
	xor.b64  	%rd5228, %rd5227, %rd5225;
	mul.lo.s64 	%rd5229, %rd5228, 1099511628211;
	shr.u64 	%rd5230, %rd5206, 48;
	and.b64  	%rd5231, %rd5230, 255;
	xor.b64  	%rd5232, %rd5231, %rd5229;
	mul.lo.s64 	%rd5233, %rd5232, 1099511628211;
	shr.u64 	%rd5234, %rd5206, 56;
	xor.b64  	%rd5235, %rd5234, %rd5233;
	mul.lo.s64 	%rd8742, %rd5235, 1099511628211;
	add.s64 	%rd8740, %rd8740, 2;
	setp.ne.s64 	%p407, %rd8740, %rd38;
	mov.u64 	%rd8743, %rd38;
	@%p407 bra 	$L__BB26_15;
$L__BB26_16:
	setp.eq.s64 	%p408, %rd37, 0;
	@%p408 bra 	$L__BB26_18;
	shl.b64 	%rd5236, %rd8743, 3;
	add.s64 	%rd5237, %rd39, %rd5236;
	ld.u64 	%rd5238, [%rd5237];
	and.b64  	%rd5239, %rd5238, 255;
	xor.b64  	%rd5240, %rd5239, %rd8742;
	mul.lo.s64 	%rd5241, %rd5240, 1099511628211;
	shr.u64 	%rd5242, %rd5238, 8;
	and.b64  	%rd5243, %rd5242, 255;
	xor.b64  	%rd5244, %rd5243, %rd5241;
	mul.lo.s64 	%rd5245, %rd5244, 1099511628211;
	shr.u64 	%rd5246, %rd5238, 16;
	and.b64  	%rd5247, %rd5246, 255;
	xor.b64  	%rd5248, %rd5247, %rd5245;
	mul.lo.s64 	%rd5249, %rd5248, 1099511628211;
	shr.u64 	%rd5250, %rd5238, 24;
	and.b64  	%rd5251, %rd5250, 255;
	xor.b64  	%rd5252, %rd5251, %rd5249;
	mul.lo.s64 	%rd5253, %rd5252, 1099511628211;
	shr.u64 	%rd5254, %rd5238, 32;
	and.b64  	%rd5255, %rd5254, 255;
	xor.b64  	%rd5256, %rd5255, %rd5253;
	mul.lo.s64 	%rd5257, %rd5256, 1099511628211;
	shr.u64 	%rd5258, %rd5238, 40;
	and.b64  	%rd5259, %rd5258, 255;
	xor.b64  	%rd5260, %rd5259, %rd5257;
	mul.lo.s64 	%rd5261, %rd5260, 1099511628211;
	shr.u64 	%rd5262, %rd5238, 48;
	and.b64  	%rd5263, %rd5262, 255;
	xor.b64  	%rd5264, %rd5263, %rd5261;
	mul.lo.s64 	%rd5265, %rd5264, 1099511628211;
	shr.u64 	%rd5266, %rd5238, 56;
	xor.b64  	%rd5267, %rd5266, %rd5265;
	mul.lo.s64 	%rd8742, %rd5267, 1099511628211;
$L__BB26_18:
	setp.eq.s64 	%p409, %rd8736, %rd8742;
	@%p409 bra 	$L__BB26_32;
	mov.b64 	%rd8750, -3750763034362895579;
	@%p401 bra 	$L__BB26_25;
	setp.eq.s64 	%p411, %rd36, 0;
	mov.b64 	%rd8750, -3750763034362895579;
	mov.b64 	%rd8748, 0;
	@%p411 bra 	$L__BB26_23;
	mov.b64 	%rd8750, -3750763034362895579;
	mov.b64 	%rd8751, 0;
$L__BB26_22:
	shl.b64 	%rd5274, %rd8751, 3;
	add.s64 	%rd5275, %rd40, %rd5274;
	ld.u64 	%rd5276, [%rd5275];
	and.b64  	%rd5277, %rd5276, 255;
	xor.b64  	%rd5278, %rd5277, %rd8750;
	mul.lo.s64 	%rd5279, %rd5278, 1099511628211;
	shr.u64 	%rd5280, %rd5276, 8;
	and.b64  	%rd5281, %rd5280, 255;
	xor.b64  	%rd5282, %rd5281, %rd5279;
	mul.lo.s64 	%rd5283, %rd5282, 1099511628211;
	shr.u64 	%rd5284, %rd5276, 16;
	and.b64  	%rd5285, %rd5284, 255;
	xor.b64  	%rd5286, %rd5285, %rd5283;
	mul.lo.s64 	%rd5287, %rd5286, 1099511628211;
	shr.u64 	%rd5288, %rd5276, 24;
	and.b64  	%rd5289, %rd5288, 255;
	xor.b64  	%rd5290, %rd5289, %rd5287;
	mul.lo.s64 	%rd5291, %rd5290, 1099511628211;
	shr.u64 	%rd5292, %rd5276, 32;
	and.b64  	%rd5293, %rd5292, 255;
	xor.b64  	%rd5294, %rd5293, %rd5291;
	mul.lo.s64 	%rd5295, %rd5294, 1099511628211;
	shr.u64 	%rd5296, %rd5276, 40;
	and.b64  	%rd5297, %rd5296, 255;
	xor.b64  	%rd5298, %rd5297, %rd5295;
	mul.lo.s64 	%rd5299, %rd5298, 1099511628211;
	shr.u64 	%rd5300, %rd5276, 48;
	and.b64  	%rd5301, %rd5300, 255;
	xor.b64  	%rd5302, %rd5301, %rd5299;
	mul.lo.s64 	%rd5303, %rd5302, 1099511628211;
	shr.u64 	%rd5304, %rd5276, 56;
	xor.b64  	%rd5305, %rd5304, %rd5303;
	mul.lo.s64 	%rd5306, %rd5305, 1099511628211;
	ld.u64 	%rd5307, [%rd5275+8];
	and.b64  	%rd5308, %rd5307, 255;
	xor.b64  	%rd5309, %rd5308, %rd5306;
	mul.lo.s64 	%rd5310, %rd5309, 1099511628211;
	shr.u64 	%rd5311, %rd5307, 8;
	and.b64  	%rd5312, %rd5311, 255;
	xor.b64  	%rd5313, %rd5312, %rd5310;
	mul.lo.s64 	%rd5314, %rd5313, 1099511628211;
	shr.u64 	%rd5315, %rd5307, 16;
	and.b64  	%rd5316, %rd5315, 255;
	xor.b64  	%rd5317, %rd5316, %rd5314;
	mul.lo.s64 	%rd5318, %rd5317, 1099511628211;
	shr.u64 	%rd5319, %rd5307, 24;
	and.b64  	%rd5320, %rd5319, 255;
	xor.b64  	%rd5321, %rd5320, %rd5318;
	mul.lo.s64 	%rd5322, %rd5321, 1099511628211;
	shr.u64 	%rd5323, %rd5307, 32;
	and.b64  	%rd5324, %rd5323, 255;
	xor.b64  	%rd5325, %rd5324, %rd5322;
	mul.lo.s64 	%rd5326, %rd5325, 1099511628211;
	shr.u64 	%rd5327, %rd5307, 40;
	and.b64  	%rd5328, %rd5327, 255;
	xor.b64  	%rd5329, %rd5328, %rd5326;
	mul.lo.s64 	%rd5330, %rd5329, 1099511628211;
	shr.u64 	%rd5331, %rd5307, 48;
	and.b64  	%rd5332, %rd5331, 255;
	xor.b64  	%rd5333, %rd5332, %rd5330;
	mul.lo.s64 	%rd5334, %rd5333, 1099511628211;
	shr.u64 	%rd5335, %rd5307, 56;
	xor.b64  	%rd5336, %rd5335, %rd5334;
	mul.lo.s64 	%rd8750, %rd5336, 1099511628211;
	add.s64 	%rd8751, %rd8751, 2;
	setp.eq.s64 	%p412, %rd8751, %rd38;
	mov.u64 	%rd8748, %rd38;
	@%p412 bra 	$L__BB26_23;
	bra.uni 	$L__BB26_22;
$L__BB26_23:
	setp.eq.s64 	%p413, %rd37, 0;
	@%p413 bra 	$L__BB26_25;
	shl.b64 	%rd5337, %rd8748, 3;
	add.s64 	%rd5338, %rd40, %rd5337;
	ld.u64 	%rd5339, [%rd5338];
	and.b64  	%rd5340, %rd5339, 255;
	xor.b64  	%rd5341, %rd5340, %rd8750;
	mul.lo.s64 	%rd5342, %rd5341, 1099511628211;
	shr.u64 	%rd5343, %rd5339, 8;
	and.b64  	%rd5344, %rd5343, 255;
	xor.b64  	%rd5345, %rd5344, %rd5342;
	mul.lo.s64 	%rd5346, %rd5345, 1099511628211;
	shr.u64 	%rd5347, %rd5339, 16;
	and.b64  	%rd5348, %rd5347, 255;
	xor.b64  	%rd5349, %rd5348, %rd5346;
	mul.lo.s64 	%rd5350, %rd5349, 1099511628211;
	shr.u64 	%rd5351, %rd5339, 24;
	and.b64  	%rd5352, %rd5351, 255;
	xor.b64  	%rd5353, %rd5352, %rd5350;
	mul.lo.s64 	%rd5354, %rd5353, 1099511628211;
	shr.u64 	%rd5355, %rd5339, 32;
	and.b64  	%rd5356, %rd5355, 255;
	xor.b64  	%rd5357, %rd5356, %rd5354;
	mul.lo.s64 	%rd5358, %rd5357, 1099511628211;
	shr.u64 	%rd5359, %rd5339, 40;
	and.b64  	%rd5360, %rd5359, 255;
	xor.b64  	%rd5361, %rd5360, %rd5358;
	mul.lo.s64 	%rd5362, %rd5361, 1099511628211;
	shr.u64 	%rd5363, %rd5339, 48;
	and.b64  	%rd5364, %rd5363, 255;
	xor.b64  	%rd5365, %rd5364, %rd5362;
	mul.lo.s64 	%rd5366, %rd5365, 1099511628211;
	shr.u64 	%rd5367, %rd5339, 56;
	xor.b64  	%rd5368, %rd5367, %rd5366;
	mul.lo.s64 	%rd8750, %rd5368, 1099511628211;
$L__BB26_25:
	mov.b64 	%rd8755, -3750763034362895579;
	@%p401 bra 	$L__BB26_31;
	setp.eq.s64 	%p415, %rd36, 0;
	mov.b64 	%rd8755, -3750763034362895579;
	mov.b64 	%rd8756, 0;
	@%p415 bra 	$L__BB26_29;
	mov.b64 	%rd8755, -3750763034362895579;
	mov.b64 	%rd8753, 0;
$L__BB26_28:
	shl.b64 	%rd5375, %rd8753, 3;
	add.s64 	%rd5376, %rd39, %rd5375;
	ld.u64 	%rd5377, [%rd5376];
	and.b64  	%rd5378, %rd5377, 255;
	xor.b64  	%rd5379, %rd5378, %rd8755;
	mul.lo.s64 	%rd5380, %rd5379, 1099511628211;
	shr.u64 	%rd5381, %rd5377, 8;
	and.b64  	%rd5382, %rd5381, 255;
	xor.b64  	%rd5383, %rd5382, %rd5380;
	mul.lo.s64 	%rd5384, %rd5383, 1099511628211;
	shr.u64 	%rd5385, %rd5377, 16;
	and.b64  	%rd5386, %rd5385, 255;
	xor.b64  	%rd5387, %rd5386, %rd5384;
	mul.lo.s64 	%rd5388, %rd5387, 1099511628211;
	shr.u64 	%rd5389, %rd5377, 24;
	and.b64  	%rd5390, %rd5389, 255;
	xor.b64  	%rd5391, %rd5390, %rd5388;
	mul.lo.s64 	%rd5392, %rd5391, 1099511628211;
	shr.u64 	%rd5393, %rd5377, 32;
	and.b64  	%rd5394, %rd5393, 255;
	xor.b64  	%rd5395, %rd5394, %rd5392;
	mul.lo.s64 	%rd5396, %rd5395, 1099511628211;
	shr.u64 	%rd5397, %rd5377, 40;
	and.b64  	%rd5398, %rd5397, 255;
	xor.b64  	%rd5399, %rd5398, %rd5396;
	mul.lo.s64 	%rd5400, %rd5399, 1099511628211;
	shr.u64 	%rd5401, %rd5377, 48;
	and.b64  	%rd5402, %rd5401, 255;
	xor.b64  	%rd5403, %rd5402, %rd5400;
	mul.lo.s64 	%rd5404, %rd5403, 1099511628211;
	shr.u64 	%rd5405, %rd5377, 56;
	xor.b64  	%rd5406, %rd5405, %rd5404;
	mul.lo.s64 	%rd5407, %rd5406, 1099511628211;
	ld.u64 	%rd5408, [%rd5376+8];
	and.b64  	%rd5409, %rd5408, 255;
	xor.b64  	%rd5410, %rd5409, %rd5407;
	mul.lo.s64 	%rd5411, %rd5410, 1099511628211;
	shr.u64 	%rd5412, %rd5408, 8;
	and.b64  	%rd5413, %rd5412, 255;
	xor.b64  	%rd5414, %rd5413, %rd5411;
	mul.lo.s64 	%rd5415, %rd5414, 1099511628211;
	shr.u64 	%rd5416, %rd5408, 16;
	and.b64  	%rd5417, %rd5416, 255;
	xor.b64  	%rd5418, %rd5417, %rd5415;
	mul.lo.s64 	%rd5419, %rd5418, 1099511628211;
	shr.u64 	%rd5420, %rd5408, 24;
	and.b64  	%rd5421, %rd5420, 255;
	xor.b64  	%rd5422, %rd5421, %rd5419;
	mul.lo.s64 	%rd5423, %rd5422, 1099511628211;
	shr.u64 	%rd5424, %rd5408, 32;
	and.b64  	%rd5425, %rd5424, 255;
	xor.b64  	%rd5426, %rd5425, %rd5423;
	mul.lo.s64 	%rd5427, %rd5426, 1099511628211;
	shr.u64 	%rd5428, %rd5408, 40;
	and.b64  	%rd5429, %rd5428, 255;
	xor.b64  	%rd5430, %rd5429, %rd5427;
	mul.lo.s64 	%rd5431, %rd5430, 1099511628211;
	shr.u64 	%rd5432, %rd5408, 48;
	and.b64  	%rd5433, %rd5432, 255;
	xor.b64  	%rd5434, %rd5433, %rd5431;
	mul.lo.s64 	%rd5435, %rd5434, 1099511628211;
	shr.u64 	%rd5436, %rd5408, 56;
	xor.b64  	%rd5437, %rd5436, %rd5435;
	mul.lo.s64 	%rd8755, %rd5437, 1099511628211;
	add.s64 	%rd8753, %rd8753, 2;
	setp.ne.s64 	%p416, %rd8753, %rd38;
	mov.u64 	%rd8756, %rd38;
	@%p416 bra 	$L__BB26_28;
$L__BB26_29:
	setp.eq.s64 	%p417, %rd37, 0;
	@%p417 bra 	$L__BB26_31;
	shl.b64 	%rd5438, %rd8756, 3;
	add.s64 	%rd5439, %rd39, %rd5438;
	ld.u64 	%rd5440, [%rd5439];
	and.b64  	%rd5441, %rd5440, 255;
	xor.b64  	%rd5442, %rd5441, %rd8755;
	mul.lo.s64 	%rd5443, %rd5442, 1099511628211;
	shr.u64 	%rd5444, %rd5440, 8;
	and.b64  	%rd5445, %rd5444, 255;
	xor.b64  	%rd5446, %rd5445, %rd5443;
	mul.lo.s64 	%rd5447, %rd5446, 1099511628211;
	shr.u64 	%rd5448, %rd5440, 16;
	and.b64  	%rd5449, %rd5448, 255;
	xor.b64  	%rd5450, %rd5449, %rd5447;
	mul.lo.s64 	%rd5451, %rd5450, 1099511628211;
	shr.u64 	%rd5452, %rd5440, 24;
	and.b64  	%rd5453, %rd5452, 255;
	xor.b64  	%rd5454, %rd5453, %rd5451;
	mul.lo.s64 	%rd5455, %rd5454, 1099511628211;
	shr.u64 	%rd5456, %rd5440, 32;
	and.b64  	%rd5457, %rd5456, 255;
	xor.b64  	%rd5458, %rd5457, %rd5455;
	mul.lo.s64 	%rd5459, %rd5458, 1099511628211;
	shr.u64 	%rd5460, %rd5440, 40;
	and.b64  	%rd5461, %rd5460, 255;
	xor.b64  	%rd5462, %rd5461, %rd5459;
	mul.lo.s64 	%rd5463, %rd5462, 1099511628211;
	shr.u64 	%rd5464, %rd5440, 48;
	and.b64  	%rd5465, %rd5464, 255;
	xor.b64  	%rd5466, %rd5465, %rd5463;
	mul.lo.s64 	%rd5467, %rd5466, 1099511628211;
	shr.u64 	%rd5468, %rd5440, 56;
	xor.b64  	%rd5469, %rd5468, %rd5467;
	mul.lo.s64 	%rd8755, %rd5469, 1099511628211;
$L__BB26_31:
	setp.ge.u64 	%p670, %rd8750, %rd8755;
	bra.uni 	$L__BB26_35;
$L__BB26_32:
	setp.eq.s32 	%p419, %r97, 0;
	mov.pred 	%p670, -1;
	@%p419 bra 	$L__BB26_35;
	mov.b64 	%rd8746, 0;
$L__BB26_34:
	shl.b64 	%rd5471, %rd8746, 3;
	add.s64 	%rd5472, %rd40, %rd5471;
	ld.u64 	%rd5473, [%rd5472];
	add.s64 	%rd5474, %rd39, %rd5471;
	ld.u64 	%rd5475, [%rd5474];
	setp.ge.u64 	%p670, %rd5473, %rd5475;
	add.s64 	%rd8746, %rd8746, 1;
	setp.ne.s64 	%p420, %rd8746, %rd35;
	and.pred  	%p421, %p670, %p420;
	@%p421 bra 	$L__BB26_34;
$L__BB26_35:
	add.s32 	%r357, %r13, 1;
	selp.b32 	%r516, %r357, %r516, %p670;
	selp.b32 	%r514, %r514, %r13, %p670;
	setp.lt.s32 	%p422, %r516, %r514;
	@%p422 bra 	$L__BB26_6;
$L__BB26_36:
	sub.s32 	%r358, %r7, %r516;
	add.s32 	%r17, %r358, %r3;
	shl.b32 	%r359, %r516, 3;
	mov.u32 	%r360, _ZZN3cub18CUB_300001_SM_10006detail10merge_sort26DeviceMergeSortMergeKernelINS2_10policy_hubIPPyE9Policy600ES6_PNS0_8NullTypeES6_SA_m10tuple_lessS5_S9_EEvbT2_T3_T4_PT6_PT7_T5_PSE_SE_NS1_7vsmem_tEE19static_temp_storage;
	add.s32 	%r18, %r360, %r359;
	ld.shared.u64 	%rd8820, [%r18];
	shl.b32 	%r361, %r358, 3;
	add.s32 	%r19, %r8, %r361;
	ld.shared.u64 	%rd8788, [%r19];
	cvt.s64.s32 	%rd84, %r97;
	add.s64 	%rd85, %rd1037, -1;
	setp.ge.s32 	%p424, %r17, %r5;
	mov.pred 	%p423, 0;
	mov.pred 	%p671, %p423;
	@%p424 bra 	$L__BB26_67;
	setp.ge.s32 	%p426, %r516, %r3;
	mov.pred 	%p671, -1;
	@%p426 bra 	$L__BB26_67;
	setp.eq.s64 	%p427, %rd1037, 0;
	mov.b64 	%rd8762, -3750763034362895579;
	@%p427 bra 	$L__BB26_44;
	setp.eq.s64 	%p428, %rd85, 0;
	mov.b64 	%rd8762, -3750763034362895579;
	mov.b64 	%rd8760, 0;
	@%p428 bra 	$L__BB26_42;
	and.b64  	%rd8760, %rd1037, -2;
	add.s64 	%rd8763, %rd8788, 8;
	mov.b64 	%rd8762, -3750763034362895579;
	mov.u64 	%rd8764, %rd8760;
$L__BB26_41:
	ld.u64 	%rd5482, [%rd8763+-8];
	and.b64  	%rd5483, %rd5482, 255;
	xor.b64  	%rd5484, %rd5483, %rd8762;
	mul.lo.s64 	%rd5485, %rd5484, 1099511628211;
	shr.u64 	%rd5486, %rd5482, 8;
	and.b64  	%rd5487, %rd5486, 255;
	xor.b64  	%rd5488, %rd5487, %rd5485;
	mul.lo.s64 	%rd5489, %rd5488, 1099511628211;
	shr.u64 	%rd5490, %rd5482, 16;
	and.b64  	%rd5491, %rd5490, 255;
	xor.b64  	%rd5492, %rd5491, %rd5489;
	mul.lo.s64 	%rd5493, %rd5492, 1099511628211;
	shr.u64 	%rd5494, %rd5482, 24;
	and.b64  	%rd5495, %rd5494, 255;
	xor.b64  	%rd5496, %rd5495, %rd5493;
	mul.lo.s64 	%rd5497, %rd5496, 1099511628211;
	shr.u64 	%rd5498, %rd5482, 32;
	and.b64  	%rd5499, %rd5498, 255;
	xor.b64  	%rd5500, %rd5499, %rd5497;
	mul.lo.s64 	%rd5501, %rd5500, 1099511628211;
	shr.u64 	%rd5502, %rd5482, 40;
	and.b64  	%rd5503, %rd5502, 255;
	xor.b64  	%rd5504, %rd5503, %rd5501;
	mul.lo.s64 	%rd5505, %rd5504, 1099511628211;
	shr.u64 	%rd5506, %rd5482, 48;
	and.b64  	%rd5507, %rd5506, 255;
	xor.b64  	%rd5508, %rd5507, %rd5505;
	mul.lo.s64 	%rd5509, %rd5508, 1099511628211;
	shr.u64 	%rd5510, %rd5482, 56;
	xor.b64  	%rd5511, %rd5510, %rd5509;
	mul.lo.s64 	%rd5512, %rd5511, 1099511628211;
	ld.u64 	%rd5513, [%rd8763];
	and.b64  	%rd5514, %rd5513, 255;
	xor.b64  	%rd5515, %rd5514, %rd5512;
	mul.lo.s64 	%rd5516, %rd5515, 1099511628211;
	shr.u64 	%rd5517, %rd5513, 8;
	and.b64  	%rd5518, %rd5517, 255;
	xor.b64  	%rd5519, %rd5518, %rd5516;
	mul.lo.s64 	%rd5520, %rd5519, 1099511628211;
	shr.u64 	%rd5521, %rd5513, 16;
	and.b64  	%rd5522, %rd5521, 255;
	xor.b64  	%rd5523, %rd5522, %rd5520;
	mul.lo.s64 	%rd5524, %rd5523, 1099511628211;
	shr.u64 	%rd5525, %rd5513, 24;
	and.b64  	%rd5526, %rd5525, 255;
	xor.b64  	%rd5527, %rd5526, %rd5524;
	mul.lo.s64 	%rd5528, %rd5527, 1099511628211;
	shr.u64 	%rd5529, %rd5513, 32;
	and.b64  	%rd5530, %rd5529, 255;
	xor.b64  	%rd5531, %rd5530, %rd5528;
	mul.lo.s64 	%rd5532, %rd5531, 1099511628211;
	shr.u64 	%rd5533, %rd5513, 40;
	and.b64  	%rd5534, %rd5533, 255;
	xor.b64  	%rd5535, %rd5534, %rd5532;
	mul.lo.s64 	%rd5536, %rd5535, 1099511628211;
	shr.u64 	%rd5537, %rd5513, 48;
	and.b64  	%rd5538, %rd5537, 255;
	xor.b64  	%rd5539, %rd5538, %rd5536;
	mul.lo.s64 	%rd5540, %rd5539, 1099511628211;
	shr.u64 	%rd5541, %rd5513, 56;
	xor.b64  	%rd5542, %rd5541, %rd5540;
	mul.lo.s64 	%rd8762, %rd5542, 1099511628211;
	add.s64 	%rd8764, %rd8764, -2;
	add.s64 	%rd8763, %rd8763, 16;
	setp.eq.s64 	%p429, %rd8764, 0;
	@%p429 bra 	$L__BB26_42;
	bra.uni 	$L__BB26_41;
$L__BB26_42:
	and.b64  	%rd5543, %rd1037, 1;
	setp.eq.b64 	%p430, %rd5543, 1;
	not.pred 	%p431, %p430;
	@%p431 bra 	$L__BB26_44;
	shl.b64 	%rd5544, %rd8760, 3;
	add.s64 	%rd5545, %rd8788, %rd5544;
	ld.u64 	%rd5546, [%rd5545];
	and.b64  	%rd5547, %rd5546, 255;
	xor.b64  	%rd5548, %rd5547, %rd8762;
	mul.lo.s64 	%rd5549, %rd5548, 1099511628211;
	shr.u64 	%rd5550, %rd5546, 8;
	and.b64  	%rd5551, %rd5550, 255;
	xor.b64  	%rd5552, %rd5551, %rd5549;
	mul.lo.s64 	%rd5553, %rd5552, 1099511628211;
	shr.u64 	%rd5554, %rd5546, 16;
	and.b64  	%rd5555, %rd5554, 255;
	xor.b64  	%rd5556, %rd5555, %rd5553;
	mul.lo.s64 	%rd5557, %rd5556, 1099511628211;
	shr.u64 	%rd5558, %rd5546, 24;
	and.b64  	%rd5559, %rd5558, 255;
	xor.b64  	%rd5560, %rd5559, %rd5557;
	mul.lo.s64 	%rd5561, %rd5560, 1099511628211;
	shr.u64 	%rd5562, %rd5546, 32;
	and.b64  	%rd5563, %rd5562, 255;
	xor.b64  	%rd5564, %rd5563, %rd5561;
	mul.lo.s64 	%rd5565, %rd5564, 1099511628211;
	shr.u64 	%rd5566, %rd5546, 40;
	and.b64  	%rd5567, %rd5566, 255;
	xor.b64  	%rd5568, %rd5567, %rd5565;
	mul.lo.s64 	%rd5569, %rd5568, 1099511628211;
	shr.u64 	%rd5570, %rd5546, 48;
	and.b64  	%rd5571, %rd5570, 255;
	xor.b64  	%rd5572, %rd5571, %rd5569;
	mul.lo.s64 	%rd5573, %rd5572, 1099511628211;
	shr.u64 	%rd5574, %rd5546, 56;
	xor.b64  	%rd5575, %rd5574, %rd5573;
	mul.lo.s64 	%rd8762, %rd5575, 1099511628211;
$L__BB26_44:
	setp.eq.s64 	%p432, %rd1037, 0;
	mov.b64 	%rd8769, -3750763034362895579;
	@%p432 bra 	$L__BB26_50;
	setp.eq.s64 	%p433, %rd85, 0;
	mov.b64 	%rd8769, -3750763034362895579;
	mov.b64 	%rd8770, 0;
	@%p433 bra 	$L__BB26_48;
	and.b64  	%rd8770, %rd1037, -2;
	add.s64 	%rd8766, %rd8820, 8;
	mov.b64 	%rd8769, -3750763034362895579;
	mov.u64 	%rd8767, %rd8770;
$L__BB26_47:
	ld.u64 	%rd5581, [%rd8766+-8];
	and.b64  	%rd5582, %rd5581, 255;
	xor.b64  	%rd5583, %rd5582, %rd8769;
	mul.lo.s64 	%rd5584, %rd5583, 1099511628211;
	shr.u64 	%rd5585, %rd5581, 8;
	and.b64  	%rd5586, %rd5585, 255;
	xor.b64  	%rd5587, %rd5586, %rd5584;
	mul.lo.s64 	%rd5588, %rd5587, 1099511628211;
	shr.u64 	%rd5589, %rd5581, 16;
	and.b64  	%rd5590, %rd5589, 255;
	xor.b64  	%rd5591, %rd5590, %rd5588;
	mul.lo.s64 	%rd5592, %rd5591, 1099511628211;
	shr.u64 	%rd5593, %rd5581, 24;
	and.b64  	%rd5594, %rd5593, 255;
	xor.b64  	%rd5595, %rd5594, %rd5592;
	mul.lo.s64 	%rd5596, %rd5595, 1099511628211;
	shr.u64 	%rd5597, %rd5581, 32;
	and.b64  	%rd5598, %rd5597, 255;
	xor.b64  	%rd5599, %rd5598, %rd5596;
	mul.lo.s64 	%rd5600, %rd5599, 1099511628211;
	shr.u64 	%rd5601, %rd5581, 40;
	and.b64  	%rd5602, %rd5601, 255;
	xor.b64  	%rd5603, %rd5602, %rd5600;
	mul.lo.s64 	%rd5604, %rd5603, 1099511628211;
	shr.u64 	%rd5605, %rd5581, 48;
	and.b64  	%rd5606, %rd5605, 255;
	xor.b64  	%rd5607, %rd5606, %rd5604;
	mul.lo.s64 	%rd5608, %rd5607, 1099511628211;
	shr.u64 	%rd5609, %rd5581, 56;
	xor.b64  	%rd5610, %rd5609, %rd5608;
	mul.lo.s64 	%rd5611, %rd5610, 1099511628211;
	ld.u64 	%rd5612, [%rd8766];
	and.b64  	%rd5613, %rd5612, 255;
	xor.b64  	%rd5614, %rd5613, %rd5611;
	mul.lo.s64 	%rd5615, %rd5614, 1099511628211;
	shr.u64 	%rd5616, %rd5612, 8;
	and.b64  	%rd5617, %rd5616, 255;
	xor.b64  	%rd5618, %rd5617, %rd5615;
	mul.lo.s64 	%rd5619, %rd5618, 1099511628211;
	shr.u64 	%rd5620, %rd5612, 16;
	and.b64  	%rd5621, %rd5620, 255;
	xor.b64  	%rd5622, %rd5621, %rd5619;
	mul.lo.s64 	%rd5623, %rd5622, 1099511628211;
	shr.u64 	%rd5624, %rd5612, 24;
	and.b64  	%rd5625, %rd5624, 255;
	xor.b64  	%rd5626, %rd5625, %rd5623;
	mul.lo.s64 	%rd5627, %rd5626, 1099511628211;
	shr.u64 	%rd5628, %rd5612, 32;
	and.b64  	%rd5629, %rd5628, 255;
	xor.b64  	%rd5630, %rd5629, %rd5627;
	mul.lo.s64 	%rd5631, %rd5630, 1099511628211;
	shr.u64 	%rd5632, %rd5612, 40;
	and.b64  	%rd5633, %rd5632, 255;
	xor.b64  	%rd5634, %rd5633, %rd5631;
	mul.lo.s64 	%rd5635, %rd5634, 1099511628211;
	shr.u64 	%rd5636, %rd5612, 48;
	and.b64  	%rd5637, %rd5636, 255;
	xor.b64  	%rd5638, %rd5637, %rd5635;
	mul.lo.s64 	%rd5639, %rd5638, 1099511628211;
	shr.u64 	%rd5640, %rd5612, 56;
	xor.b64  	%rd5641, %rd5640, %rd5639;
	mul.lo.s64 	%rd8769, %rd5641, 1099511628211;
	add.s64 	%rd8767, %rd8767, -2;
	add.s64 	%rd8766, %rd8766, 16;
	setp.ne.s64 	%p434, %rd8767, 0;
	@%p434 bra 	$L__BB26_47;
$L__BB26_48:
	and.b64  	%rd5642, %rd1037, 1;
	setp.eq.b64 	%p435, %rd5642, 1;
	not.pred 	%p436, %p435;
	@%p436 bra 	$L__BB26_50;
	shl.b64 	%rd5643, %rd8770, 3;
	add.s64 	%rd5644, %rd8820, %rd5643;
	ld.u64 	%rd5645, [%rd5644];
	and.b64  	%rd5646, %rd5645, 255;
	xor.b64  	%rd5647, %rd5646, %rd8769;
	mul.lo.s64 	%rd5648, %rd5647, 1099511628211;
	shr.u64 	%rd5649, %rd5645, 8;
	and.b64  	%rd5650, %rd5649, 255;
	xor.b64  	%rd5651, %rd5650, %rd5648;
	mul.lo.s64 	%rd5652, %rd5651, 1099511628211;
	shr.u64 	%rd5653, %rd5645, 16;
	and.b64  	%rd5654, %rd5653, 255;
	xor.b64  	%rd5655, %rd5654, %rd5652;
	mul.lo.s64 	%rd5656, %rd5655, 1099511628211;
	shr.u64 	%rd5657, %rd5645, 24;
	and.b64  	%rd5658, %rd5657, 255;
	xor.b64  	%rd5659, %rd5658, %rd5656;
	mul.lo.s64 	%rd5660, %rd5659, 1099511628211;
	shr.u64 	%rd5661, %rd5645, 32;
	and.b64  	%rd5662, %rd5661, 255;
	xor.b64  	%rd5663, %rd5662, %rd5660;
	mul.lo.s64 	%rd5664, %rd5663, 1099511628211;
	shr.u64 	%rd5665, %rd5645, 40;
	and.b64  	%rd5666, %rd5665, 255;
	xor.b64  	%rd5667, %rd5666, %rd5664;
	mul.lo.s64 	%rd5668, %rd5667, 1099511628211;
	shr.u64 	%rd5669, %rd5645, 48;
	and.b64  	%rd5670, %rd5669, 255;
	xor.b64  	%rd5671, %rd5670, %rd5668;
	mul.lo.s64 	%rd5672, %rd5671, 1099511628211;
	shr.u64 	%rd5673, %rd5645, 56;
	xor.b64  	%rd5674, %rd5673, %rd5672;
	mul.lo.s64 	%rd8769, %rd5674, 1099511628211;
$L__BB26_50:
	setp.eq.s64 	%p437, %rd8762, %rd8769;
	@%p437 bra 	$L__BB26_64;
	setp.eq.s64 	%p438, %rd1037, 0;
	mov.b64 	%rd8777, -3750763034362895579;
	@%p438 bra 	$L__BB26_57;
	setp.eq.s64 	%p439, %rd85, 0;
	mov.b64 	%rd8777, -3750763034362895579;
	mov.b64 	%rd8775, 0;
	@%p439 bra 	$L__BB26_55;
	and.b64  	%rd8775, %rd1037, -2;
	add.s64 	%rd8778, %rd8788, 8;
	mov.b64 	%rd8777, -3750763034362895579;
	mov.u64 	%rd8779, %rd8775;
$L__BB26_54:
	ld.u64 	%rd5680, [%rd8778+-8];
	and.b64  	%rd5681, %rd5680, 255;
	xor.b64  	%rd5682, %rd5681, %rd8777;
	mul.lo.s64 	%rd5683, %rd5682, 1099511628211;
	shr.u64 	%rd5684, %rd5680, 8;
	and.b64  	%rd5685, %rd5684, 255;
	xor.b64  	%rd5686, %rd5685, %rd5683;
	mul.lo.s64 	%rd5687, %rd5686, 1099511628211;
	shr.u64 	%rd5688, %rd5680, 16;
	and.b64  	%rd5689, %rd5688, 255;
	xor.b64  	%rd5690, %rd5689, %rd5687;
	mul.lo.s64 	%rd5691, %rd5690, 1099511628211;
	shr.u64 	%rd5692, %rd5680, 24;
	and.b64  	%rd5693, %rd5692, 255;
	xor.b64  	%rd5694, %rd5693, %rd5691;
	mul.lo.s64 	%rd5695, %rd5694, 1099511628211;
	shr.u64 	%rd5696, %rd5680, 32;
	and.b64  	%rd5697, %rd5696, 255;
	xor.b64  	%rd5698, %rd5697, %rd5695;
	mul.lo.s64 	%rd5699, %rd5698, 1099511628211;
	shr.u64 	%rd5700, %rd5680, 40;
	and.b64  	%rd5701, %rd5700, 255;
	xor.b64  	%rd5702, %rd5701, %rd5699;
	mul.lo.s64 	%rd5703, %rd5702, 1099511628211;
	shr.u64 	%rd5704, %rd5680, 48;
	and.b64  	%rd5705, %rd5704, 255;
	xor.b64  	%rd5706, %rd5705, %rd5703;
	mul.lo.s64 	%rd5707, %rd5706, 1099511628211;
	shr.u64 	%rd5708, %rd5680, 56;
	xor.b64  	%rd5709, %rd5708, %rd5707;
	mul.lo.s64 	%rd5710, %rd5709, 1099511628211;
	ld.u64 	%rd5711, [%rd8778];
	and.b64  	%rd5712, %rd5711, 255;
	xor.b64  	%rd5713, %rd5712, %rd5710;
	mul.lo.s64 	%rd5714, %rd5713, 1099511628211;
	shr.u64 	%rd5715, %rd5711, 8;
	and.b64  	%rd5716, %rd5715, 255;
	xor.b64  	%rd5717, %rd5716, %rd5714;
	mul.lo.s64 	%rd5718, %rd5717, 1099511628211;
	shr.u64 	%rd5719, %rd5711, 16;
	and.b64  	%rd5720, %rd5719, 255;
	xor.b64  	%rd5721, %rd5720, %rd5718;
	mul.lo.s64 	%rd5722, %rd5721, 1099511628211;
	shr.u64 	%rd5723, %rd5711, 24;
	and.b64  	%rd5724, %rd5723, 255;
	xor.b64  	%rd5725, %rd5724, %rd5722;
	mul.lo.s64 	%rd5726, %rd5725, 1099511628211;
	shr.u64 	%rd5727, %rd5711, 32;
	and.b64  	%rd5728, %rd5727, 255;
	xor.b64  	%rd5729, %rd5728, %rd5726;
	mul.lo.s64 	%rd5730, %rd5729, 1099511628211;
	shr.u64 	%rd5731, %rd5711, 40;
	and.b64  	%rd5732, %rd5731, 255;
	xor.b64  	%rd5733, %rd5732, %rd5730;
	mul.lo.s64 	%rd5734, %rd5733, 1099511628211;
	shr.u64 	%rd5735, %rd5711, 48;
	and.b64  	%rd5736, %rd5735, 255;
	xor.b64  	%rd5737, %rd5736, %rd5734;
	mul.lo.s64 	%rd5738, %rd5737, 1099511628211;
	shr.u64 	%rd5739, %rd5711, 56;
	xor.b64  	%rd5740, %rd5739, %rd5738;
	mul.lo.s64 	%rd8777, %rd5740, 1099511628211;
	add.s64 	%rd8779, %rd8779, -2;
	add.s64 	%rd8778, %rd8778, 16;
	setp.eq.s64 	%p440, %rd8779, 0;
	@%p440 bra 	$L__BB26_55;
	bra.uni 	$L__BB26_54;
$L__BB26_55:
	and.b64  	%rd5741, %rd1037, 1;
	setp.eq.b64 	%p441, %rd5741, 1;
	not.pred 	%p442, %p441;
	@%p442 bra 	$L__BB26_57;
	shl.b64 	%rd5742, %rd8775, 3;
	add.s64 	%rd5743, %rd8788, %rd5742;
	ld.u64 	%rd5744, [%rd5743];
	and.b64  	%rd5745, %rd5744, 255;
	xor.b64  	%rd5746, %rd5745, %rd8777;
	mul.lo.s64 	%rd5747, %rd5746, 1099511628211;
	shr.u64 	%rd5748, %rd5744, 8;
	and.b64  	%rd5749, %rd5748, 255;
	xor.b64  	%rd5750, %rd5749, %rd5747;
	mul.lo.s64 	%rd5751, %rd5750, 1099511628211;
	shr.u64 	%rd5752, %rd5744, 16;
	and.b64  	%rd5753, %rd5752, 255;
	xor.b64  	%rd5754, %rd5753, %rd5751;
	mul.lo.s64 	%rd5755, %rd5754, 1099511628211;
	shr.u64 	%rd5756, %rd5744, 24;
	and.b64  	%rd5757, %rd5756, 255;
	xor.b64  	%rd5758, %rd5757, %rd5755;
	mul.lo.s64 	%rd5759, %rd5758, 1099511628211;
	shr.u64 	%rd5760, %rd5744, 32;
	and.b64  	%rd5761, %rd5760, 255;
	xor.b64  	%rd5762, %rd5761, %rd5759;
	mul.lo.s64 	%rd5763, %rd5762, 1099511628211;
	shr.u64 	%rd5764, %rd5744, 40;
	and.b64  	%rd5765, %rd5764, 255;
	xor.b64  	%rd5766, %rd5765, %rd5763;
	mul.lo.s64 	%rd5767, %rd5766, 1099511628211;
	shr.u64 	%rd5768, %rd5744, 48;
	and.b64  	%rd5769, %rd5768, 255;
	xor.b64  	%rd5770, %rd5769, %rd5767;
	mul.lo.s64 	%rd5771, %rd5770, 1099511628211;
	shr.u64 	%rd5772, %rd5744, 56;
	xor.b64  	%rd5773, %rd5772, %rd5771;
	mul.lo.s64 	%rd8777, %rd5773, 1099511628211;
$L__BB26_57:
	setp.eq.s64 	%p443, %rd1037, 0;
	mov.b64 	%rd8784, -3750763034362895579;
	@%p443 bra 	$L__BB26_63;
	setp.eq.s64 	%p444, %rd85, 0;
	mov.b64 	%rd8784, -3750763034362895579;
	mov.b64 	%rd8785, 0;
	@%p444 bra 	$L__BB26_61;
	and.b64  	%rd8785, %rd1037, -2;
	add.s64 	%rd8781, %rd8820, 8;
	mov.b64 	%rd8784, -3750763034362895579;
	mov.u64 	%rd8782, %rd8785;
$L__BB26_60:
	ld.u64 	%rd5779, [%rd8781+-8];
	and.b64  	%rd5780, %rd5779, 255;
	xor.b64  	%rd5781, %rd5780, %rd8784;
	mul.lo.s64 	%rd5782, %rd5781, 1099511628211;
	shr.u64 	%rd5783, %rd5779, 8;
	and.b64  	%rd5784, %rd5783, 255;
	xor.b64  	%rd5785, %rd5784, %rd5782;
	mul.lo.s64 	%rd5786, %rd5785, 1099511628211;
	shr.u64 	%rd5787, %rd5779, 16;
	and.b64  	%rd5788, %rd5787, 255;
	xor.b64  	%rd5789, %rd5788, %rd5786;
	mul.lo.s64 	%rd5790, %rd5789, 1099511628211;
	shr.u64 	%rd5791, %rd5779, 24;
	and.b64  	%rd5792, %rd5791, 255;
	xor.b64  	%rd5793, %rd5792, %rd5790;
	mul.lo.s64 	%rd5794, %rd5793, 1099511628211;
	shr.u64 	%rd5795, %rd5779, 32;
	and.b64  	%rd5796, %rd5795, 255;
	xor.b64  	%rd5797, %rd5796, %rd5794;
	mul.lo.s64 	%rd5798, %rd5797, 1099511628211;
	shr.u64 	%rd5799, %rd5779, 40;
	and.b64  	%rd5800, %rd5799, 255;
	xor.b64  	%rd5801, %rd5800, %rd5798;
	mul.lo.s64 	%rd5802, %rd5801, 1099511628211;
	shr.u64 	%rd5803, %rd5779, 48;
	and.b64  	%rd5804, %rd5803, 255;
	xor.b64  	%rd5805, %rd5804, %rd5802;
	mul.lo.s64 	%rd5806, %rd5805, 1099511628211;
	shr.u64 	%rd5807, %rd5779, 56;
	xor.b64  	%rd5808, %rd5807, %rd5806;
	mul.lo.s64 	%rd5809, %rd5808, 1099511628211;
	ld.u64 	%rd5810, [%rd8781];
	and.b64  	%rd5811, %rd5810, 255;
	xor.b64  	%rd5812, %rd5811, %rd5809;
	mul.lo.s64 	%rd5813, %rd5812, 1099511628211;
	shr.u64 	%rd5814, %rd5810, 8;
	and.b64  	%rd5815, %rd5814, 255;
	xor.b64  	%rd5816, %rd5815, %rd5813;
	mul.lo.s64 	%rd5817, %rd5816, 1099511628211;
	shr.u64 	%rd5818, %rd5810, 16;
	and.b64  	%rd5819, %rd5818, 255;
	xor.b64  	%rd5820, %rd5819, %rd5817;
	mul.lo.s64 	%rd5821, %rd5820, 1099511628211;
	shr.u64 	%rd5822, %rd5810, 24;
	and.b64  	%rd5823, %rd5822, 255;
	xor.b64  	%rd5824, %rd5823, %rd5821;
	mul.lo.s64 	%rd5825, %rd5824, 1099511628211;
	shr.u64 	%rd5826, %rd5810, 32;
	and.b64  	%rd5827, %rd5826, 255;
	xor.b64  	%rd5828, %rd5827, %rd5825;
	mul.lo.s64 	%rd5829, %rd5828, 1099511628211;
	shr.u64 	%rd5830, %rd5810, 40;
	and.b64  	%rd5831, %rd5830, 255;
	xor.b64  	%rd5832, %rd5831, %rd5829;
	mul.lo.s64 	%rd5833, %rd5832, 1099511628211;
	shr.u64 	%rd5834, %rd5810, 48;
	and.b64  	%rd5835, %rd5834, 255;
	xor.b64  	%rd5836, %rd5835, %rd5833;
	mul.lo.s64 	%rd5837, %rd5836, 1099511628211;
	shr.u64 	%rd5838, %rd5810, 56;
	xor.b64  	%rd5839, %rd5838, %rd5837;
	mul.lo.s64 	%rd8784, %rd5839, 1099511628211;
	add.s64 	%rd8782, %rd8782, -2;
	add.s64 	%rd8781, %rd8781, 16;
	setp.ne.s64 	%p445, %rd8782, 0;
	@%p445 bra 	$L__BB26_60;
$L__BB26_61:
	and.b64  	%rd5840, %rd1037, 1;
	setp.eq.b64 	%p446, %rd5840, 1;
	not.pred 	%p447, %p446;
	@%p447 bra 	$L__BB26_63;
	shl.b64 	%rd5841, %rd8785, 3;
	add.s64 	%rd5842, %rd8820, %rd5841;
	ld.u64 	%rd5843, [%rd5842];
	and.b64  	%rd5844, %rd5843, 255;
	xor.b64  	%rd5845, %rd5844, %rd8784;
	mul.lo.s64 	%rd5846, %rd5845, 1099511628211;
	shr.u64 	%rd5847, %rd5843, 8;
	and.b64  	%rd5848, %rd5847, 255;
	xor.b64  	%rd5849, %rd5848, %rd5846;
	mul.lo.s64 	%rd5850, %rd5849, 1099511628211;
	shr.u64 	%rd5851, %rd5843, 16;
	and.b64  	%rd5852, %rd5851, 255;
	xor.b64  	%rd5853, %rd5852, %rd5850;
	mul.lo.s64 	%rd5854, %rd5853, 1099511628211;
	shr.u64 	%rd5855, %rd5843, 24;
	and.b64  	%rd5856, %rd5855, 255;
	xor.b64  	%rd5857, %rd5856, %rd5854;
	mul.lo.s64 	%rd5858, %rd5857, 1099511628211;
	shr.u64 	%rd5859, %rd5843, 32;
	and.b64  	%rd5860, %rd5859, 255;
	xor.b64  	%rd5861, %rd5860, %rd5858;
	mul.lo.s64 	%rd5862, %rd5861, 1099511628211;
	shr.u64 	%rd5863, %rd5843, 40;
	and.b64  	%rd5864, %rd5863, 255;
	xor.b64  	%rd5865, %rd5864, %rd5862;
	mul.lo.s64 	%rd5866, %rd5865, 1099511628211;
	shr.u64 	%rd5867, %rd5843, 48;
	and.b64  	%rd5868, %rd5867, 255;
	xor.b64  	%rd5869, %rd5868, %rd5866;
	mul.lo.s64 	%rd5870, %rd5869, 1099511628211;
	shr.u64 	%rd5871, %rd5843, 56;
	xor.b64  	%rd5872, %rd5871, %rd5870;
	mul.lo.s64 	%rd8784, %rd5872, 1099511628211;
$L__BB26_63:
	setp.lt.u64 	%p671, %rd8777, %rd8784;
	bra.uni 	$L__BB26_67;
$L__BB26_64:
	setp.eq.s32 	%p449, %r97, 0;
	mov.pred 	%p671, %p423;
	@%p449 bra 	$L__BB26_67;
	mov.b64 	%rd8773, 0;
$L__BB26_66:
	shl.b64 	%rd5874, %rd8773, 3;
	add.s64 	%rd5875, %rd8788, %rd5874;
	ld.u64 	%rd5876, [%rd5875];
	add.s64 	%rd5877, %rd8820, %rd5874;
	ld.u64 	%rd5878, [%rd5877];
	setp.lt.u64 	%p671, %rd5876, %rd5878;
	add.s64 	%rd8773, %rd8773, 1;
	setp.eq.s64 	%p450, %rd8773, %rd84;
	or.pred  	%p451, %p671, %p450;
	@%p451 bra 	$L__BB26_67;
	bra.uni 	$L__BB26_66;
$L__BB26_67:
	selp.b64 	%rd140, %rd8788, %rd8820, %p671;
	selp.u32 	%r362, 1, 0, %p671;
	add.s32 	%r21, %r17, %r362;
	not.pred 	%p452, %p671;
	selp.u32 	%r363, 1, 0, %p452;
	add.s32 	%r22, %r516, %r363;
	@%p452 bra 	$L__BB26_69;
	ld.shared.u64 	%rd8788, [%r19+8];
	bra.uni 	$L__BB26_70;
$L__BB26_69:
	ld.shared.u64 	%rd8820, [%r18+8];
$L__BB26_70:
	setp.ge.s32 	%p454, %r21, %r5;
	mov.pred 	%p453, 0;
	mov.pred 	%p672, %p453;
	@%p454 bra 	$L__BB26_101;
	setp.ge.s32 	%p456, %r22, %r3;
	mov.pred 	%p672, -1;
	@%p456 bra 	$L__BB26_101;
	setp.eq.s64 	%p457, %rd1037, 0;
	mov.b64 	%rd8793, -3750763034362895579;
	@%p457 bra 	$L__BB26_78;
	setp.eq.s64 	%p458, %rd85, 0;
	mov.b64 	%rd8793, -3750763034362895579;
	mov.b64 	%rd8794, 0;
	@%p458 bra 	$L__BB26_76;
	and.b64  	%rd8794, %rd1037, -2;
	add.s64 	%rd8790, %rd8788, 8;
	mov.b64 	%rd8793, -3750763034362895579;
	mov.u64 	%rd8791, %rd8794;
$L__BB26_75:
	ld.u64 	%rd5885, [%rd8790+-8];
	and.b64  	%rd5886, %rd5885, 255;
	xor.b64  	%rd5887, %rd5886, %rd8793;
	mul.lo.s64 	%rd5888, %rd5887, 1099511628211;
	shr.u64 	%rd5889, %rd5885, 8;
	and.b64  	%rd5890, %rd5889, 255;
	xor.b64  	%rd5891, %rd5890, %rd5888;
	mul.lo.s64 	%rd5892, %rd5891, 1099511628211;
	shr.u64 	%rd5893, %rd5885, 16;
	and.b64  	%rd5894, %rd5893, 255;
	xor.b64  	%rd5895, %rd5894, %rd5892;
	mul.lo.s64 	%rd5896, %rd5895, 1099511628211;
	shr.u64 	%rd5897, %rd5885, 24;
	and.b64  	%rd5898, %rd5897, 255;
	xor.b64  	%rd5899, %rd5898, %rd5896;
	mul.lo.s64 	%rd5900, %rd5899, 1099511628211;
	shr.u64 	%rd5901, %rd5885, 32;
	and.b64  	%rd5902, %rd5901, 255;
	xor.b64  	%rd5903, %rd5902, %rd5900;
	mul.lo.s64 	%rd5904, %rd5903, 1099511628211;
	shr.u64 	%rd5905, %rd5885, 40;
	and.b64  	%rd5906, %rd5905, 255;
	xor.b64  	%rd5907, %rd5906, %rd5904;
	mul.lo.s64 	%rd5908, %rd5907, 1099511628211;
	shr.u64 	%rd5909, %rd5885, 48;
	and.b64  	%rd5910, %rd5909, 255;
	xor.b64  	%rd5911, %rd5910, %rd5908;
	mul.lo.s64 	%rd5912, %rd5911, 1099511628211;
	shr.u64 	%rd5913, %rd5885, 56;
	xor.b64  	%rd5914, %rd5913, %rd5912;
	mul.lo.s64 	%rd5915, %rd5914, 1099511628211;
	ld.u64 	%rd5916, [%rd8790];
	and.b64  	%rd5917, %rd5916, 255;
	xor.b64  	%rd5918, %rd5917, %rd5915;
	mul.lo.s64 	%rd5919, %rd5918, 1099511628211;
	shr.u64 	%rd5920, %rd5916, 8;
	and.b64  	%rd5921, %rd5920, 255;
	xor.b64  	%rd5922, %rd5921, %rd5919;
	mul.lo.s64 	%rd5923, %rd5922, 1099511628211;
	shr.u64 	%rd5924, %rd5916, 16;
	and.b64  	%rd5925, %rd5924, 255;
	xor.b64  	%rd5926, %rd5925, %rd5923;
	mul.lo.s64 	%rd5927, %rd5926, 1099511628211;
	shr.u64 	%rd5928, %rd5916, 24;
	and.b64  	%rd5929, %rd5928, 255;
	xor.b64  	%rd5930, %rd5929, %rd5927;
	mul.lo.s64 	%rd5931, %rd5930, 1099511628211;
	shr.u64 	%rd5932, %rd5916, 32;
	and.b64  	%rd5933, %rd5932, 255;
	xor.b64  	%rd5934, %rd5933, %rd5931;
	mul.lo.s64 	%rd5935, %rd5934, 1099511628211;
	shr.u64 	%rd5936, %rd5916, 40;
	and.b64  	%rd5937, %rd5936, 255;
	xor.b64  	%rd5938, %rd5937, %rd5935;
	mul.lo.s64 	%rd5939, %rd5938, 1099511628211;
	shr.u64 	%rd5940, %rd5916, 48;
	and.b64  	%rd5941, %rd5940, 255;
	xor.b64  	%rd5942, %rd5941, %rd5939;
	mul.lo.s64 	%rd5943, %rd5942, 1099511628211;
	shr.u64 	%rd5944, %rd5916, 56;
	xor.b64  	%rd5945, %rd5944, %rd5943;
	mul.lo.s64 	%rd8793, %rd5945, 1099511628211;
	add.s64 	%rd8791, %rd8791, -2;
	add.s64 	%rd8790, %rd8790, 16;
	setp.ne.s64 	%p459, %rd8791, 0;
	@%p459 bra 	$L__BB26_75;
$L__BB26_76:
	and.b64  	%rd5946, %rd1037, 1;
	setp.eq.b64 	%p460, %rd5946, 1;
	not.pred 	%p461, %p460;
	@%p461 bra 	$L__BB26_78;
	shl.b64 	%rd5947, %rd8794, 3;
	add.s64 	%rd5948, %rd8788, %rd5947;
	ld.u64 	%rd5949, [%rd5948];
	and.b64  	%rd5950, %rd5949, 255;
	xor.b64  	%rd5951, %rd5950, %rd8793;
	mul.lo.s64 	%rd5952, %rd5951, 1099511628211;
	shr.u64 	%rd5953, %rd5949, 8;
	and.b64  	%rd5954, %rd5953, 255;
	xor.b64  	%rd5955, %rd5954, %rd5952;
	mul.lo.s64 	%rd5956, %rd5955, 1099511628211;
	shr.u64 	%rd5957, %rd5949, 16;
	and.b64  	%rd5958, %rd5957, 255;
	xor.b64  	%rd5959, %rd5958, %rd5956;
	mul.lo.s64 	%rd5960, %rd5959, 1099511628211;
	shr.u64 	%rd5961, %rd5949, 24;
	and.b64  	%rd5962, %rd5961, 255;
	xor.b64  	%rd5963, %rd5962, %rd5960;
	mul.lo.s64 	%rd5964, %rd5963, 1099511628211;
	shr.u64 	%rd5965, %rd5949, 32;
	and.b64  	%rd5966, %rd5965, 255;
	xor.b64  	%rd5967, %rd5966, %rd5964;
	mul.lo.s64 	%rd5968, %rd5967, 1099511628211;
	shr.u64 	%rd5969, %rd5949, 40;
	and.b64  	%rd5970, %rd5969, 255;
	xor.b64  	%rd5971, %rd5970, %rd5968;
	mul.lo.s64 	%rd5972, %rd5971, 1099511628211;
	shr.u64 	%rd5973, %rd5949, 48;
	and.b64  	%rd5974, %rd5973, 255;
	xor.b64  	%rd5975, %rd5974, %rd5972;
	mul.lo.s64 	%rd5976, %rd5975, 1099511628211;
	shr.u64 	%rd5977, %rd5949, 56;
	xor.b64  	%rd5978, %rd5977, %rd5976;
	mul.lo.s64 	%rd8793, %rd5978, 1099511628211;
$L__BB26_78:
	setp.eq.s64 	%p462, %rd1037, 0;
	mov.b64 	%rd8800, -3750763034362895579;
	@%p462 bra 	$L__BB26_84;
	setp.eq.s64 	%p463, %rd85, 0;
	mov.b64 	%rd8800, -3750763034362895579;
	mov.b64 	%rd8801, 0;
	@%p463 bra 	$L__BB26_82;
	and.b64  	%rd8801, %rd1037, -2;
	add.s64 	%rd8797, %rd8820, 8;
	mov.b64 	%rd8800, -3750763034362895579;
	mov.u64 	%rd8798, %rd8801;
$L__BB26_81:
	ld.u64 	%rd5984, [%rd8797+-8];
	and.b64  	%rd5985, %rd5984, 255;
	xor.b64  	%rd5986, %rd5985, %rd8800;
	mul.lo.s64 	%rd5987, %rd5986, 1099511628211;
	shr.u64 	%rd5988, %rd5984, 8;
	and.b64  	%rd5989, %rd5988, 255;
	xor.b64  	%rd5990, %rd5989, %rd5987;
	mul.lo.s64 	%rd5991, %rd5990, 1099511628211;
	shr.u64 	%rd5992, %rd5984, 16;
	and.b64  	%rd5993, %rd5992, 255;
	xor.b64  	%rd5994, %rd5993, %rd5991;
	mul.lo.s64 	%rd5995, %rd5994, 1099511628211;
	shr.u64 	%rd5996, %rd5984, 24;
	and.b64  	%rd5997, %rd5996, 255;
	xor.b64  	%rd5998, %rd5997, %rd5995;
	mul.lo.s64 	%rd5999, %rd5998, 1099511628211;
	shr.u64 	%rd6000, %rd5984, 32;
	and.b64  	%rd6001, %rd6000, 255;
	xor.b64  	%rd6002, %rd6001, %rd5999;
	mul.lo.s64 	%rd6003, %rd6002, 1099511628211;
	shr.u64 	%rd6004, %rd5984, 40;
	and.b64  	%rd6005, %rd6004, 255;
	xor.b64  	%rd6006, %rd6005, %rd6003;
	mul.lo.s64 	%rd6007, %rd6006, 1099511628211;
	shr.u64 	%rd6008, %rd5984, 48;
	and.b64  	%rd6009, %rd6008, 255;
	xor.b64  	%rd6010, %rd6009, %rd6007;
	mul.lo.s64 	%rd6011, %rd6010, 1099511628211;
	shr.u64 	%rd6012, %rd5984, 56;
	xor.b64  	%rd6013, %rd6012, %rd6011;
	mul.lo.s64 	%rd6014, %rd6013, 1099511628211;
	ld.u64 	%rd6015, [%rd8797];
	and.b64  	%rd6016, %rd6015, 255;
	xor.b64  	%rd6017, %rd6016, %rd6014;
	mul.lo.s64 	%rd6018, %rd6017, 1099511628211;
	shr.u64 	%rd6019, %rd6015, 8;
	and.b64  	%rd6020, %rd6019, 255;
	xor.b64  	%rd6021, %rd6020, %rd6018;
	mul.lo.s64 	%rd6022, %rd6021, 1099511628211;
	shr.u64 	%rd6023, %rd6015, 16;
	and.b64  	%rd6024, %rd6023, 255;
	xor.b64  	%rd6025, %rd6024, %rd6022;
	mul.lo.s64 	%rd6026, %rd6025, 1099511628211;
	shr.u64 	%rd6027, %rd6015, 24;
	and.b64  	%rd6028, %rd6027, 255;
	xor.b64  	%rd6029, %rd6028, %rd6026;
	mul.lo.s64 	%rd6030, %rd6029, 1099511628211;
	shr.u64 	%rd6031, %rd6015, 32;
	and.b64  	%rd6032, %rd6031, 255;
	xor.b64  	%rd6033, %rd6032, %rd6030;
	mul.lo.s64 	%rd6034, %rd6033, 1099511628211;
	shr.u64 	%rd6035, %rd6015, 40;
	and.b64  	%rd6036, %rd6035, 255;
	xor.b64  	%rd6037, %rd6036, %rd6034;
	mul.lo.s64 	%rd6038, %rd6037, 1099511628211;
	shr.u64 	%rd6039, %rd6015, 48;
	and.b64  	%rd6040, %rd6039, 255;
	xor.b64  	%rd6041, %rd6040, %rd6038;
	mul.lo.s64 	%rd6042, %rd6041, 1099511628211;
	shr.u64 	%rd6043, %rd6015, 56;
	xor.b64  	%rd6044, %rd6043, %rd6042;
	mul.lo.s64 	%rd8800, %rd6044, 1099511628211;
	add.s64 	%rd8798, %rd8798, -2;
	add.s64 	%rd8797, %rd8797, 16;
	setp.ne.s64 	%p464, %rd8798, 0;
	@%p464 bra 	$L__BB26_81;
$L__BB26_82:
	and.b64  	%rd6045, %rd1037, 1;
	setp.eq.b64 	%p465, %rd6045, 1;
	not.pred 	%p466, %p465;
	@%p466 bra 	$L__BB26_84;
	shl.b64 	%rd6046, %rd8801, 3;
	add.s64 	%rd6047, %rd8820, %rd6046;
	ld.u64 	%rd6048, [%rd6047];
	and.b64  	%rd6049, %rd6048, 255;
	xor.b64  	%rd6050, %rd6049, %rd8800;
	mul.lo.s64 	%rd6051, %rd6050, 1099511628211;
	shr.u64 	%rd6052, %rd6048, 8;
	and.b64  	%rd6053, %rd6052, 255;
	xor.b64  	%rd6054, %rd6053, %rd6051;
	mul.lo.s64 	%rd6055, %rd6054, 1099511628211;
	shr.u64 	%rd6056, %rd6048, 16;
	and.b64  	%rd6057, %rd6056, 255;
	xor.b64  	%rd6058, %rd6057, %rd6055;
	mul.lo.s64 	%rd6059, %rd6058, 1099511628211;
	shr.u64 	%rd6060, %rd6048, 24;
	and.b64  	%rd6061, %rd6060, 255;
	xor.b64  	%rd6062, %rd6061, %rd6059;
	mul.lo.s64 	%rd6063, %rd6062, 1099511628211;
	shr.u64 	%rd6064, %rd6048, 32;
	and.b64  	%rd6065, %rd6064, 255;
	xor.b64  	%rd6066, %rd6065, %rd6063;
	mul.lo.s64 	%rd6067, %rd6066, 1099511628211;
	shr.u64 	%rd6068, %rd6048, 40;
	and.b64  	%rd6069, %rd6068, 255;
	xor.b64  	%rd6070, %rd6069, %rd6067;
	mul.lo.s64 	%rd6071, %rd6070, 1099511628211;
	shr.u64 	%rd6072, %rd6048, 48;
	and.b64  	%rd6073, %rd6072, 255;
	xor.b64  	%rd6074, %rd6073, %rd6071;
	mul.lo.s64 	%rd6075, %rd6074, 1099511628211;
	shr.u64 	%rd6076, %rd6048, 56;
	xor.b64  	%rd6077, %rd6076, %rd6075;
	mul.lo.s64 	%rd8800, %rd6077, 1099511628211;
$L__BB26_84:
	setp.eq.s64 	%p467, %rd8793, %rd8800;
	@%p467 bra 	$L__BB26_98;
	setp.eq.s64 	%p468, %rd1037, 0;
	mov.b64 	%rd8807, -3750763034362895579;
	@%p468 bra 	$L__BB26_91;
	setp.eq.s64 	%p469, %rd85, 0;
	mov.b64 	%rd8807, -3750763034362895579;
	mov.b64 	%rd8808, 0;
	@%p469 bra 	$L__BB26_89;
	and.b64  	%rd8808, %rd1037, -2;
	add.s64 	%rd8804, %rd8788, 8;
	mov.b64 	%rd8807, -3750763034362895579;
	mov.u64 	%rd8805, %rd8808;
$L__BB26_88:
	ld.u64 	%rd6083, [%rd8804+-8];
	and.b64  	%rd6084, %rd6083, 255;
	xor.b64  	%rd6085, %rd6084, %rd8807;
	mul.lo.s64 	%rd6086, %rd6085, 1099511628211;
	shr.u64 	%rd6087, %rd6083, 8;
	and.b64  	%rd6088, %rd6087, 255;
	xor.b64  	%rd6089, %rd6088, %rd6086;
	mul.lo.s64 	%rd6090, %rd6089, 1099511628211;
	shr.u64 	%rd6091, %rd6083, 16;
	and.b64  	%rd6092, %rd6091, 255;
	xor.b64  	%rd6093, %rd6092, %rd6090;
	mul.lo.s64 	%rd6094, %rd6093, 1099511628211;
	shr.u64 	%rd6095, %rd6083, 24;
	and.b64  	%rd6096, %rd6095, 255;
	xor.b64  	%rd6097, %rd6096, %rd6094;
	mul.lo.s64 	%rd6098, %rd6097, 1099511628211;
	shr.u64 	%rd6099, %rd6083, 32;
	and.b64  	%rd6100, %rd6099, 255;
	xor.b64  	%rd6101, %rd6100, %rd6098;
	mul.lo.s64 	%rd6102, %rd6101, 1099511628211;
	shr.u64 	%rd6103, %rd6083, 40;
	and.b64  	%rd6104, %rd6103, 255;
	xor.b64  	%rd6105, %rd6104, %rd6102;
	mul.lo.s64 	%rd6106, %rd6105, 1099511628211;
	shr.u64 	%rd6107, %rd6083, 48;
	and.b64  	%rd6108, %rd6107, 255;
	xor.b64  	%rd6109, %rd6108, %rd6106;
	mul.lo.s64 	%rd6110, %rd6109, 1099511628211;
	shr.u64 	%rd6111, %rd6083, 56;
	xor.b64  	%rd6112, %rd6111, %rd6110;
	mul.lo.s64 	%rd6113, %rd6112, 1099511628211;
	ld.u64 	%rd6114, [%rd8804];
	and.b64  	%rd6115, %rd6114, 255;
	xor.b64  	%rd6116, %rd6115, %rd6113;
	mul.lo.s64 	%rd6117, %rd6116, 1099511628211;
	shr.u64 	%rd6118, %rd6114, 8;
	and.b64  	%rd6119, %rd6118, 255;
	xor.b64  	%rd6120, %rd6119, %rd6117;
	mul.lo.s64 	%rd6121, %rd6120, 1099511628211;
	shr.u64 	%rd6122, %rd6114, 16;
	and.b64  	%rd6123, %rd6122, 255;
	xor.b64  	%rd6124, %rd6123, %rd6121;
	mul.lo.s64 	%rd6125, %rd6124, 1099511628211;
	shr.u64 	%rd6126, %rd6114, 24;
	and.b64  	%rd6127, %rd6126, 255;
	xor.b64  	%rd6128, %rd6127, %rd6125;
	mul.lo.s64 	%rd6129, %rd6128, 1099511628211;
	shr.u64 	%rd6130, %rd6114, 32;
	and.b64  	%rd6131, %rd6130, 255;
	xor.b64  	%rd6132, %rd6131, %rd6129;
	mul.lo.s64 	%rd6133, %rd6132, 1099511628211;
	shr.u64 	%rd6134, %rd6114, 40;
	and.b64  	%rd6135, %rd6134, 255;
	xor.b64  	%rd6136, %rd6135, %rd6133;
	mul.lo.s64 	%rd6137, %rd6136, 1099511628211;
	shr.u64 	%rd6138, %rd6114, 48;
	and.b64  	%rd6139, %rd6138, 255;
	xor.b64  	%rd6140, %rd6139, %rd6137;
	mul.lo.s64 	%rd6141, %rd6140, 1099511628211;
	shr.u64 	%rd6142, %rd6114, 56;
	xor.b64  	%rd6143, %rd6142, %rd6141;
	mul.lo.s64 	%rd8807, %rd6143, 1099511628211;
	add.s64 	%rd8805, %rd8805, -2;
	add.s64 	%rd8804, %rd8804, 16;
	setp.ne.s64 	%p470, %rd8805, 0;
	@%p470 bra 	$L__BB26_88;
$L__BB26_89:
	and.b64  	%rd6144, %rd1037, 1;
	setp.eq.b64 	%p471, %rd6144, 1;
	not.pred 	%p472, %p471;
	@%p472 bra 	$L__BB26_91;
	shl.b64 	%rd6145, %rd8808, 3;
	add.s64 	%rd6146, %rd8788, %rd6145;
	ld.u64 	%rd6147, [%rd6146];
	and.b64  	%rd6148, %rd6147, 255;
	xor.b64  	%rd6149, %rd6148, %rd8807;
	mul.lo.s64 	%rd6150, %rd6149, 1099511628211;
	shr.u64 	%rd6151, %rd6147, 8;
	and.b64  	%rd6152, %rd6151, 255;
	xor.b64  	%rd6153, %rd6152, %rd6150;
	mul.lo.s64 	%rd6154, %rd6153, 1099511628211;
	shr.u64 	%rd6155, %rd6147, 16;
	and.b64  	%rd6156, %rd6155, 255;
	xor.b64  	%rd6157, %rd6156, %rd6154;
	mul.lo.s64 	%rd6158, %rd6157, 1099511628211;
	shr.u64 	%rd6159, %rd6147, 24;
	and.b64  	%rd6160, %rd6159, 255;
	xor.b64  	%rd6161, %rd6160, %rd6158;
	mul.lo.s64 	%rd6162, %rd6161, 1099511628211;
	shr.u64 	%rd6163, %rd6147, 32;
	and.b64  	%rd6164, %rd6163, 255;
	xor.b64  	%rd6165, %rd6164, %rd6162;
	mul.lo.s64 	%rd6166, %rd6165, 1099511628211;
	shr.u64 	%rd6167, %rd6147, 40;
	and.b64  	%rd6168, %rd6167, 255;
	xor.b64  	%rd6169, %rd6168, %rd6166;
	mul.lo.s64 	%rd6170, %rd6169, 1099511628211;
	shr.u64 	%rd6171, %rd6147, 48;
	and.b64  	%rd6172, %rd6171, 255;
	xor.b64  	%rd6173, %rd6172, %rd6170;
	mul.lo.s64 	%rd6174, %rd6173, 1099511628211;
	shr.u64 	%rd6175, %rd6147, 56;
	xor.b64  	%rd6176, %rd6175, %rd6174;
	mul.lo.s64 	%rd8807, %rd6176, 1099511628211;
$L__BB26_91:
	setp.eq.s64 	%p473, %rd1037, 0;
	mov.b64 	%rd8814, -3750763034362895579;
	@%p473 bra 	$L__BB26_97;
	setp.eq.s64 	%p474, %rd85, 0;
	mov.b64 	%rd8814, -3750763034362895579;
	mov.b64 	%rd8815, 0;
	@%p474 bra 	$L__BB26_95;
	and.b64  	%rd8815, %rd1037, -2;
	add.s64 	%rd8811, %rd8820, 8;
	mov.b64 	%rd8814, -3750763034362895579;
	mov.u64 	%rd8812, %rd8815;
$L__BB26_94:
	ld.u64 	%rd6182, [%rd8811+-8];
	and.b64  	%rd6183, %rd6182, 255;
	xor.b64  	%rd6184, %rd6183, %rd8814;
	mul.lo.s64 	%rd6185, %rd6184, 1099511628211;
	shr.u64 	%rd6186, %rd6182, 8;
	and.b64  	%rd6187, %rd6186, 255;
	xor.b64  	%rd6188, %rd6187, %rd6185;
	mul.lo.s64 	%rd6189, %rd6188, 1099511628211;
	shr.u64 	%rd6190, %rd6182, 16;
	and.b64  	%rd6191, %rd6190, 255;
	xor.b64  	%rd6192, %rd6191, %rd6189;
	mul.lo.s64 	%rd6193, %rd6192, 1099511628211;
	shr.u64 	%rd6194, %rd6182, 24;
	and.b64  	%rd6195, %rd6194, 255;
	xor.b64  	%rd6196, %rd6195, %rd6193;
	mul.lo.s64 	%rd6197, %rd6196, 1099511628211;
	shr.u64 	%rd6198, %rd6182, 32;
	and.b64  	%rd6199, %rd6198, 255;
	xor.b64  	%rd6200, %rd6199, %rd6197;
	mul.lo.s64 	%rd6201, %rd6200, 1099511628211;
	shr.u64 	%rd6202, %rd6182, 40;
	and.b64  	%rd6203, %rd6202, 255;
	xor.b64  	%rd6204, %rd6203, %rd6201;
	mul.lo.s64 	%rd6205, %rd6204, 1099511628211;
	shr.u64 	%rd6206, %rd6182, 48;
	and.b64  	%rd6207, %rd6206, 255;
	xor.b64  	%rd6208, %rd6207, %rd6205;
	mul.lo.s64 	%rd6209, %rd6208, 1099511628211;
	shr.u64 	%rd6210, %rd6182, 56;
	xor.b64  	%rd6211, %rd6210, %rd6209;
	mul.lo.s64 	%rd6212, %rd6211, 1099511628211;
	ld.u64 	%rd6213, [%rd8811];
	and.b64  	%rd6214, %rd6213, 255;
	xor.b64  	%rd6215, %rd6214, %rd6212;
	mul.lo.s64 	%rd6216, %rd6215, 1099511628211;
	shr.u64 	%rd6217, %rd6213, 8;
	and.b64  	%rd6218, %rd6217, 255;
	xor.b64  	%rd6219, %rd6218, %rd6216;
	mul.lo.s64 	%rd6220, %rd6219, 1099511628211;
	shr.u64 	%rd6221, %rd6213, 16;
	and.b64  	%rd6222, %rd6221, 255;
	xor.b64  	%rd6223, %rd6222, %rd6220;
	mul.lo.s64 	%rd6224, %rd6223, 1099511628211;
	shr.u64 	%rd6225, %rd6213, 24;
	and.b64  	%rd6226, %rd6225, 255;
	xor.b64  	%rd6227, %rd6226, %rd6224;
	mul.lo.s64 	%rd6228, %rd6227, 1099511628211;
	shr.u64 	%rd6229, %rd6213, 32;
	and.b64  	%rd6230, %rd6229, 255;
	xor.b64  	%rd6231, %rd6230, %rd6228;
	mul.lo.s64 	%rd6232, %rd6231, 1099511628211;
	shr.u64 	%rd6233, %rd6213, 40;
	and.b64  	%rd6234, %rd6233, 255;
	xor.b64  	%rd6235, %rd6234, %rd6232;
	mul.lo.s64 	%rd6236, %rd6235, 1099511628211;
	shr.u64 	%rd6237, %rd6213, 48;
	and.b64  	%rd6238, %rd6237, 255;
	xor.b64  	%rd6239, %rd6238, %rd6236;
	mul.lo.s64 	%rd6240, %rd6239, 1099511628211;
	shr.u64 	%rd6241, %rd6213, 56;
	xor.b64  	%rd6242, %rd6241, %rd6240;
	mul.lo.s64 	%rd8814, %rd6242, 1099511628211;
	add.s64 	%rd8812, %rd8812, -2;
	add.s64 	%rd8811, %rd8811, 16;
	setp.ne.s64 	%p475, %rd8812, 0;
	@%p475 bra 	$L__BB26_94;
$L__BB26_95:
	and.b64  	%rd6243, %rd1037, 1;
	setp.eq.b64 	%p476, %rd6243, 1;
	not.pred 	%p477, %p476;
	@%p477 bra 	$L__BB26_97;
	shl.b64 	%rd6244, %rd8815, 3;
	add.s64 	%rd6245, %rd8820, %rd6244;
	ld.u64 	%rd6246, [%rd6245];
	and.b64  	%rd6247, %rd6246, 255;
	xor.b64  	%rd6248, %rd6247, %rd8814;
	mul.lo.s64 	%rd6249, %rd6248, 1099511628211;
	shr.u64 	%rd6250, %rd6246, 8;
	and.b64  	%rd6251, %rd6250, 255;
	xor.b64  	%rd6252, %rd6251, %rd6249;
	mul.lo.s64 	%rd6253, %rd6252, 1099511628211;
	shr.u64 	%rd6254, %rd6246, 16;
	and.b64  	%rd6255, %rd6254, 255;
	xor.b64  	%rd6256, %rd6255, %rd6253;
	mul.lo.s64 	%rd6257, %rd6256, 1099511628211;
	shr.u64 	%rd6258, %rd6246, 24;
	and.b64  	%rd6259, %rd6258, 255;
	xor.b64  	%rd6260, %rd6259, %rd6257;
	mul.lo.s64 	%rd6261, %rd6260, 1099511628211;
	shr.u64 	%rd6262, %rd6246, 32;
	and.b64  	%rd6263, %rd6262, 255;
	xor.b64  	%rd6264, %rd6263, %rd6261;
	mul.lo.s64 	%rd6265, %rd6264, 1099511628211;
	shr.u64 	%rd6266, %rd6246, 40;
	and.b64  	%rd6267, %rd6266, 255;
	xor.b64  	%rd6268, %rd6267, %rd6265;
	mul.lo.s64 	%rd6269, %rd6268, 1099511628211;
	shr.u64 	%rd6270, %rd6246, 48;
	and.b64  	%rd6271, %rd6270, 255;
	xor.b64  	%rd6272, %rd6271, %rd6269;
	mul.lo.s64 	%rd6273, %rd6272, 1099511628211;
	shr.u64 	%rd6274, %rd6246, 56;
	xor.b64  	%rd6275, %rd6274, %rd6273;
	mul.lo.s64 	%rd8814, %rd6275, 1099511628211;
$L__BB26_97:
	setp.lt.u64 	%p672, %rd8807, %rd8814;
	bra.uni 	$L__BB26_101;
$L__BB26_98:
	setp.eq.s32 	%p479, %r97, 0;
	mov.pred 	%p672, %p453;
	@%p479 bra 	$L__BB26_101;
	mov.b64 	%rd8818, 0;
$L__BB26_100:
	shl.b64 	%rd6277, %rd8818, 3;
	add.s64 	%rd6278, %rd8788, %rd6277;
	ld.u64 	%rd6279, [%rd6278];
	add.s64 	%rd6280, %rd8820, %rd6277;
	ld.u64 	%rd6281, [%rd6280];
	setp.lt.u64 	%p672, %rd6279, %rd6281;
	setp.ge.u64 	%p480, %rd6279, %rd6281;
	add.s64 	%rd8818, %rd8818, 1;
	setp.ne.s64 	%p481, %rd8818, %rd84;
	and.pred  	%p482, %p480, %p481;
	@%p482 bra 	$L__BB26_100;
$L__BB26_101:
	selp.b64 	%rd199, %rd8788, %rd8820, %p672;
	selp.u32 	%r364, 1, 0, %p672;
	add.s32 	%r23, %r21, %r364;
	not.pred 	%p483, %p672;
	selp.u32 	%r365, 1, 0, %p483;
	add.s32 	%r24, %r22, %r365;
	@%p672 bra 	$L__BB26_103;
	shl.b32 	%r366, %r24, 3;
	mov.u32 	%r367, _ZZN3cub18CUB_300001_SM_10006detail10merge_sort26DeviceMergeSortMergeKernelINS2_10policy_hubIPPyE9Policy600ES6_PNS0_8NullTypeES6_SA_m10tuple_lessS5_S9_EEvbT2_T3_T4_PT6_PT7_T5_PSE_SE_NS1_7vsmem_tEE19static_temp_storage;
	add.s32 	%r368, %r367, %r366;
	ld.shared.u64 	%rd8820, [%r368];
	bra.uni 	$L__BB26_104;
$L__BB26_103:
	shl.b32 	%r369, %r23, 3;
	mov.u32 	%r370, _ZZN3cub18CUB_300001_SM_10006detail10merge_sort26DeviceMergeSortMergeKernelINS2_10policy_hubIPPyE9Policy600ES6_PNS0_8NullTypeES6_SA_m10tuple_lessS5_S9_EEvbT2_T3_T4_PT6_PT7_T5_PSE_SE_NS1_7vsmem_tEE19static_temp_storage;
	add.s32 	%r371, %r370, %r369;
	ld.shared.u64 	%rd8788, [%r371];
$L__BB26_104:
	setp.ge.s32 	%p485, %r23, %r5;
	mov.pred 	%p484, 0;
	mov.pred 	%p673, %p484;
	@%p485 bra 	$L__BB26_135;
	setp.ge.s32 	%p487, %r24, %r3;
	mov.pred 	%p673, -1;
	@%p487 bra 	$L__BB26_135;
	setp.eq.s64 	%p488, %rd1037, 0;
	mov.b64 	%rd8824, -3750763034362895579;
	@%p488 bra 	$L__BB26_112;
	setp.eq.s64 	%p489, %rd85, 0;
	mov.b64 	%rd8824, -3750763034362895579;
	mov.b64 	%rd8825, 0;
	@%p489 bra 	$L__BB26_110;
	and.b64  	%rd8825, %rd1037, -2;
	add.s64 	%rd8821, %rd8788, 8;
	mov.b64 	%rd8824, -3750763034362895579;
	mov.u64 	%rd8822, %rd8825;
$L__BB26_109:
	ld.u64 	%rd6288, [%rd8821+-8];
	and.b64  	%rd6289, %rd6288, 255;
	xor.b64  	%rd6290, %rd6289, %rd8824;
	mul.lo.s64 	%rd6291, %rd6290, 1099511628211;
	shr.u64 	%rd6292, %rd6288, 8;
	and.b64  	%rd6293, %rd6292, 255;
	xor.b64  	%rd6294, %rd6293, %rd6291;
	mul.lo.s64 	%rd6295, %rd6294, 1099511628211;
	shr.u64 	%rd6296, %rd6288, 16;
	and.b64  	%rd6297, %rd6296, 255;
	xor.b64  	%rd6298, %rd6297, %rd6295;
	mul.lo.s64 	%rd6299, %rd6298, 1099511628211;
	shr.u64 	%rd6300, %rd6288, 24;
	and.b64  	%rd6301, %rd6300, 255;
	xor.b64  	%rd6302, %rd6301, %rd6299;
	mul.lo.s64 	%rd6303, %rd6302, 1099511628211;
	shr.u64 	%rd6304, %rd6288, 32;
	and.b64  	%rd6305, %rd6304, 255;
	xor.b64  	%rd6306, %rd6305, %rd6303;
	mul.lo.s64 	%rd6307, %rd6306, 1099511628211;
	shr.u64 	%rd6308, %rd6288, 40;
	and.b64  	%rd6309, %rd6308, 255;
	xor.b64  	%rd6310, %rd6309, %rd6307;
	mul.lo.s64 	%rd6311, %rd6310, 1099511628211;
	shr.u64 	%rd6312, %rd6288, 48;
	and.b64  	%rd6313, %rd6312, 255;
	xor.b64  	%rd6314, %rd6313, %rd6311;
	mul.lo.s64 	%rd6315, %rd6314, 1099511628211;
	shr.u64 	%rd6316, %rd6288, 56;
	xor.b64  	%rd6317, %rd6316, %rd6315;
	mul.lo.s64 	%rd6318, %rd6317, 1099511628211;
	ld.u64 	%rd6319, [%rd8821];
	and.b64  	%rd6320, %rd6319, 255;
	xor.b64  	%rd6321, %rd6320, %rd6318;
	mul.lo.s64 	%rd6322, %rd6321, 1099511628211;
	shr.u64 	%rd6323, %rd6319, 8;
	and.b64  	%rd6324, %rd6323, 255;
	xor.b64  	%rd6325, %rd6324, %rd6322;
	mul.lo.s64 	%rd6326, %rd6325, 1099511628211;
	shr.u64 	%rd6327, %rd6319, 16;
	and.b64  	%rd6328, %rd6327, 255;
	xor.b64  	%rd6329, %rd6328, %rd6326;
	mul.lo.s64 	%rd6330, %rd6329, 1099511628211;
	shr.u64 	%rd6331, %rd6319, 24;
	and.b64  	%rd6332, %rd6331, 255;
	xor.b64  	%rd6333, %rd6332, %rd6330;
	mul.lo.s64 	%rd6334, %rd6333, 1099511628211;
	shr.u64 	%rd6335, %rd6319, 32;
	and.b64  	%rd6336, %rd6335, 255;
	xor.b64  	%rd6337, %rd6336, %rd6334;
	mul.lo.s64 	%rd6338, %rd6337, 1099511628211;
	shr.u64 	%rd6339, %rd6319, 40;
	and.b64  	%rd6340, %rd6339, 255;
	xor.b64  	%rd6341, %rd6340, %rd6338;
	mul.lo.s64 	%rd6342, %rd6341, 1099511628211;
	shr.u64 	%rd6343, %rd6319, 48;
	and.b64  	%rd6344, %rd6343, 255;
	xor.b64  	%rd6345, %rd6344, %rd6342;
	mul.lo.s64 	%rd6346, %rd6345, 1099511628211;
	shr.u64 	%rd6347, %rd6319, 56;
	xor.b64  	%rd6348, %rd6347, %rd6346;
	mul.lo.s64 	%rd8824, %rd6348, 1099511628211;
	add.s64 	%rd8822, %rd8822, -2;
	add.s64 	%rd8821, %rd8821, 16;
	setp.ne.s64 	%p490, %rd8822, 0;
	@%p490 bra 	$L__BB26_109;
$L__BB26_110:
	and.b64  	%rd6349, %rd1037, 1;
	setp.eq.b64 	%p491, %rd6349, 1;
	not.pred 	%p492, %p491;
	@%p492 bra 	$L__BB26_112;
	shl.b64 	%rd6350, %rd8825, 3;
	add.s64 	%rd6351, %rd8788, %rd6350;
	ld.u64 	%rd6352, [%rd6351];
	and.b64  	%rd6353, %rd6352, 255;
	xor.b64  	%rd6354, %rd6353, %rd8824;
	mul.lo.s64 	%rd6355, %rd6354, 1099511628211;
	shr.u64 	%rd6356, %rd6352, 8;
	and.b64  	%rd6357, %rd6356, 255;
	xor.b64  	%rd6358, %rd6357, %rd6355;
	mul.lo.s64 	%rd6359, %rd6358, 1099511628211;
	shr.u64 	%rd6360, %rd6352, 16;
	and.b64  	%rd6361, %rd6360, 255;
	xor.b64  	%rd6362, %rd6361, %rd6359;
	mul.lo.s64 	%rd6363, %rd6362, 1099511628211;
	shr.u64 	%rd6364, %rd6352, 24;
	and.b64  	%rd6365, %rd6364, 255;
	xor.b64  	%rd6366, %rd6365, %rd6363;
	mul.lo.s64 	%rd6367, %rd6366, 1099511628211;
	shr.u64 	%rd6368, %rd6352, 32;
	and.b64  	%rd6369, %rd6368, 255;
	xor.b64  	%rd6370, %rd6369, %rd6367;
	mul.lo.s64 	%rd6371, %rd6370, 1099511628211;
	shr.u64 	%rd6372, %rd6352, 40;
	and.b64  	%rd6373, %rd6372, 255;
	xor.b64  	%rd6374, %rd6373, %rd6371;
	mul.lo.s64 	%rd6375, %rd6374, 1099511628211;
	shr.u64 	%rd6376, %rd6352, 48;
	and.b64  	%rd6377, %rd6376, 255;
	xor.b64  	%rd6378, %rd6377, %rd6375;
	mul.lo.s64 	%rd6379, %rd6378, 1099511628211;
	shr.u64 	%rd6380, %rd6352, 56;
	xor.b64  	%rd6381, %rd6380, %rd6379;
	mul.lo.s64 	%rd8824, %rd6381, 1099511628211;
$L__BB26_112:
	setp.eq.s64 	%p493, %rd1037, 0;
	mov.b64 	%rd8831, -3750763034362895579;
	@%p493 bra 	$L__BB26_118;
	setp.eq.s64 	%p494, %rd85, 0;
	mov.b64 	%rd8831, -3750763034362895579;
	mov.b64 	%rd8832, 0;
	@%p494 bra 	$L__BB26_116;
	and.b64  	%rd8832, %rd1037, -2;
	add.s64 	%rd8828, %rd8820, 8;
	mov.b64 	%rd8831, -3750763034362895579;
	mov.u64 	%rd8829, %rd8832;
$L__BB26_115:
	ld.u64 	%rd6387, [%rd8828+-8];
	and.b64  	%rd6388, %rd6387, 255;
	xor.b64  	%rd6389, %rd6388, %rd8831;
	mul.lo.s64 	%rd6390, %rd6389, 1099511628211;
	shr.u64 	%rd6391, %rd6387, 8;
	and.b64  	%rd6392, %rd6391, 255;
	xor.b64  	%rd6393, %rd6392, %rd6390;
	mul.lo.s64 	%rd6394, %rd6393, 1099511628211;
	shr.u64 	%rd6395, %rd6387, 16;
	and.b64  	%rd6396, %rd6395, 255;
	xor.b64  	%rd6397, %rd6396, %rd6394;
	mul.lo.s64 	%rd6398, %rd6397, 1099511628211;
	shr.u64 	%rd6399, %rd6387, 24;
	and.b64  	%rd6400, %rd6399, 255;
	xor.b64  	%rd6401, %rd6400, %rd6398;
	mul.lo.s64 	%rd6402, %rd6401, 1099511628211;
	shr.u64 	%rd6403, %rd6387, 32;
	and.b64  	%rd6404, %rd6403, 255;
	xor.b64  	%rd6405, %rd6404, %rd6402;
	mul.lo.s64 	%rd6406, %rd6405, 1099511628211;
	shr.u64 	%rd6407, %rd6387, 40;
	and.b64  	%rd6408, %rd6407, 255;
	xor.b64  	%rd6409, %rd6408, %rd6406;
	mul.lo.s64 	%rd6410, %rd6409, 1099511628211;
	shr.u64 	%rd6411, %rd6387, 48;
	and.b64  	%rd6412, %rd6411, 255;
	xor.b64  	%rd6413, %rd6412, %rd6410;
	mul.lo.s64 	%rd6414, %rd6413, 1099511628211;
	shr.u64 	%rd6415, %rd6387, 56;
	xor.b64  	%rd6416, %rd6415, %rd6414;
	mul.lo.s64 	%rd6417, %rd6416, 1099511628211;
	ld.u64 	%rd6418, [%rd8828];
	and.b64  	%rd6419, %rd6418, 255;
	xor.b64  	%rd6420, %rd6419, %rd6417;
	mul.lo.s64 	%rd6421, %rd6420, 1099511628211;
	shr.u64 	%rd6422, %rd6418, 8;
	and.b64  	%rd6423, %rd6422, 255;
	xor.b64  	%rd6424, %rd6423, %rd6421;
	mul.lo.s64 	%rd6425, %rd6424, 1099511628211;
	shr.u64 	%rd6426, %rd6418, 16;
	and.b64  	%rd6427, %rd6426, 255;
	xor.b64  	%rd6428, %rd6427, %rd6425;
	mul.lo.s64 	%rd6429, %rd6428, 1099511628211;
	shr.u64 	%rd6430, %rd6418, 24;
	and.b64  	%rd6431, %rd6430, 255;
	xor.b64  	%rd6432, %rd6431, %rd6429;
	mul.lo.s64 	%rd6433, %rd6432, 1099511628211;
	shr.u64 	%rd6434, %rd6418, 32;
	and.b64  	%rd6435, %rd6434, 255;
	xor.b64  	%rd6436, %rd6435, %rd6433;
	mul.lo.s64 	%rd6437, %rd6436, 1099511628211;
	shr.u64 	%rd6438, %rd6418, 40;
	and.b64  	%rd6439, %rd6438, 255;
	xor.b64  	%rd6440, %rd6439, %rd6437;
	mul.lo.s64 	%rd6441, %rd6440, 1099511628211;
	shr.u64 	%rd6442, %rd6418, 48;
	and.b64  	%rd6443, %rd6442, 255;
	xor.b64  	%rd6444, %rd6443, %rd6441;
	mul.lo.s64 	%rd6445, %rd6444, 1099511628211;
	shr.u64 	%rd6446, %rd6418, 56;
	xor.b64  	%rd6447, %rd6446, %rd6445;
	mul.lo.s64 	%rd8831, %rd6447, 1099511628211;
	add.s64 	%rd8829, %rd8829, -2;
	add.s64 	%rd8828, %rd8828, 16;
	setp.ne.s64 	%p495, %rd8829, 0;
	@%p495 bra 	$L__BB26_115;
$L__BB26_116:
	and.b64  	%rd6448, %rd1037, 1;
	setp.eq.b64 	%p496, %rd6448, 1;
	not.pred 	%p497, %p496;
	@%p497 bra 	$L__BB26_118;
	shl.b64 	%rd6449, %rd8832, 3;
	add.s64 	%rd6450, %rd8820, %rd6449;
	ld.u64 	%rd6451, [%rd6450];
	and.b64  	%rd6452, %rd6451, 255;
	xor.b64  	%rd6453, %rd6452, %rd8831;
	mul.lo.s64 	%rd6454, %rd6453, 1099511628211;
	shr.u64 	%rd6455, %rd6451, 8;
	and.b64  	%rd6456, %rd6455, 255;
	xor.b64  	%rd6457, %rd6456, %rd6454;
	mul.lo.s64 	%rd6458, %rd6457, 1099511628211;
	shr.u64 	%rd6459, %rd6451, 16;
	and.b64  	%rd6460, %rd6459, 255;
	xor.b64  	%rd6461, %rd6460, %rd6458;
	mul.lo.s64 	%rd6462, %rd6461, 1099511628211;
	shr.u64 	%rd6463, %rd6451, 24;
	and.b64  	%rd6464, %rd6463, 255;
	xor.b64  	%rd6465, %rd6464, %rd6462;
	mul.lo.s64 	%rd6466, %rd6465, 1099511628211;
	shr.u64 	%rd6467, %rd6451, 32;
	and.b64  	%rd6468, %rd6467, 255;
	xor.b64  	%rd6469, %rd6468, %rd6466;
	mul.lo.s64 	%rd6470, %rd6469, 1099511628211;
	shr.u64 	%rd6471, %rd6451, 40;
	and.b64  	%rd6472, %rd6471, 255;
	xor.b64  	%rd6473, %rd6472, %rd6470;
	mul.lo.s64 	%rd6474, %rd6473, 1099511628211;
	shr.u64 	%rd6475, %rd6451, 48;
	and.b64  	%rd6476, %rd6475, 255;
	xor.b64  	%rd6477, %rd6476, %rd6474;
	mul.lo.s64 	%rd6478, %rd6477, 1099511628211;
	shr.u64 	%rd6479, %rd6451, 56;
	xor.b64  	%rd6480, %rd6479, %rd6478;
	mul.lo.s64 	%rd8831, %rd6480, 1099511628211;
$L__BB26_118:
	setp.eq.s64 	%p498, %rd8824, %rd8831;
	@%p498 bra 	$L__BB26_132;
	setp.eq.s64 	%p499, %rd1037, 0;
	mov.b64 	%rd8838, -3750763034362895579;
	@%p499 bra 	$L__BB26_125;
	setp.eq.s64 	%p500, %rd85, 0;
	mov.b64 	%rd8838, -3750763034362895579;
	mov.b64 	%rd8839, 0;
	@%p500 bra 	$L__BB26_123;
	and.b64  	%rd8839, %rd1037, -2;
	add.s64 	%rd8835, %rd8788, 8;
	mov.b64 	%rd8838, -3750763034362895579;
	mov.u64 	%rd8836, %rd8839;
$L__BB26_122:
	ld.u64 	%rd6486, [%rd8835+-8];
	and.b64  	%rd6487, %rd6486, 255;
	xor.b64  	%rd6488, %rd6487, %rd8838;
	mul.lo.s64 	%rd6489, %rd6488, 1099511628211;
	shr.u64 	%rd6490, %rd6486, 8;
	and.b64  	%rd6491, %rd6490, 255;
	xor.b64  	%rd6492, %rd6491, %rd6489;
	mul.lo.s64 	%rd6493, %rd6492, 1099511628211;
	shr.u64 	%rd6494, %rd6486, 16;
	and.b64  	%rd6495, %rd6494, 255;
	xor.b64  	%rd6496, %rd6495, %rd6493;
	mul.lo.s64 	%rd6497, %rd6496, 1099511628211;
	shr.u64 	%rd6498, %rd6486, 24;
	and.b64  	%rd6499, %rd6498, 255;
	xor.b64  	%rd6500, %rd6499, %rd6497;
	mul.lo.s64 	%rd6501, %rd6500, 1099511628211;
	shr.u64 	%rd6502, %rd6486, 32;
	and.b64  	%rd6503, %rd6502, 255;
	xor.b64  	%rd6504, %rd6503, %rd6501;
	mul.lo.s64 	%rd6505, %rd6504, 1099511628211;
	shr.u64 	%rd6506, %rd6486, 40;
	and.b64  	%rd6507, %rd6506, 255;
	xor.b64  	%rd6508, %rd6507, %rd6505;
	mul.lo.s64 	%rd6509, %rd6508, 1099511628211;
	shr.u64 	%rd6510, %rd6486, 48;
	and.b64  	%rd6511, %rd6510, 255;
	xor.b64  	%rd6512, %rd6511, %rd6509;
	mul.lo.s64 	%rd6513, %rd6512, 1099511628211;
	shr.u64 	%rd6514, %rd6486, 56;
	xor.b64  	%rd6515, %rd6514, %rd6513;
	mul.lo.s64 	%rd6516, %rd6515, 1099511628211;
	ld.u64 	%rd6517, [%rd8835];
	and.b64  	%rd6518, %rd6517, 255;
	xor.b64  	%rd6519, %rd6518, %rd6516;
	mul.lo.s64 	%rd6520, %rd6519, 1099511628211;
	shr.u64 	%rd6521, %rd6517, 8;
	and.b64  	%rd6522, %rd6521, 255;
	xor.b64  	%rd6523, %rd6522, %rd6520;
	mul.lo.s64 	%rd6524, %rd6523, 1099511628211;
	shr.u64 	%rd6525, %rd6517, 16;
	and.b64  	%rd6526, %rd6525, 255;
	xor.b64  	%rd6527, %rd6526, %rd6524;
	mul.lo.s64 	%rd6528, %rd6527, 1099511628211;
	shr.u64 	%rd6529, %rd6517, 24;
	and.b64  	%rd6530, %rd6529, 255;
	xor.b64  	%rd6531, %rd6530, %rd6528;
	mul.lo.s64 	%rd6532, %rd6531, 1099511628211;
	shr.u64 	%rd6533, %rd6517, 32;
	and.b64  	%rd6534, %rd6533, 255;
	xor.b64  	%rd6535, %rd6534, %rd6532;
	mul.lo.s64 	%rd6536, %rd6535, 1099511628211;
	shr.u64 	%rd6537, %rd6517, 40;
	and.b64  	%rd6538, %rd6537, 255;
	xor.b64  	%rd6539, %rd6538, %rd6536;
	mul.lo.s64 	%rd6540, %rd6539, 1099511628211;
	shr.u64 	%rd6541, %rd6517, 48;
	and.b64  	%rd6542, %rd6541, 255;
	xor.b64  	%rd6543, %rd6542, %rd6540;
	mul.lo.s64 	%rd6544, %rd6543, 1099511628211;
	shr.u64 	%rd6545, %rd6517, 56;
	xor.b64  	%rd6546, %rd6545, %rd6544;
	mul.lo.s64 	%rd8838, %rd6546, 1099511628211;
	add.s64 	%rd8836, %rd8836, -2;
	add.s64 	%rd8835, %rd8835, 16;
	setp.ne.s64 	%p501, %rd8836, 0;
	@%p501 bra 	$L__BB26_122;
$L__BB26_123:
	and.b64  	%rd6547, %rd1037, 1;
	setp.eq.b64 	%p502, %rd6547, 1;
	not.pred 	%p503, %p502;
	@%p503 bra 	$L__BB26_125;
	shl.b64 	%rd6548, %rd8839, 3;
	add.s64 	%rd6549, %rd8788, %rd6548;
	ld.u64 	%rd6550, [%rd6549];
	and.b64  	%rd6551, %rd6550, 255;
	xor.b64  	%rd6552, %rd6551, %rd8838;
	mul.lo.s64 	%rd6553, %rd6552, 1099511628211;
	shr.u64 	%rd6554, %rd6550, 8;
	and.b64  	%rd6555, %rd6554, 255;
	xor.b64  	%rd6556, %rd6555, %rd6553;
	mul.lo.s64 	%rd6557, %rd6556, 1099511628211;
	shr.u64 	%rd6558, %rd6550, 16;
	and.b64  	%rd6559, %rd6558, 255;
	xor.b64  	%rd6560, %rd6559, %rd6557;
	mul.lo.s64 	%rd6561, %rd6560, 1099511628211;
	shr.u64 	%rd6562, %rd6550, 24;
	and.b64  	%rd6563, %rd6562, 255;
	xor.b64  	%rd6564, %rd6563, %rd6561;
	mul.lo.s64 	%rd6565, %rd6564, 1099511628211;
	shr.u64 	%rd6566, %rd6550, 32;
	and.b64  	%rd6567, %rd6566, 255;
	xor.b64  	%rd6568, %rd6567, %rd6565;
	mul.lo.s64 	%rd6569, %rd6568, 1099511628211;
	shr.u64 	%rd6570, %rd6550, 40;
	and.b64  	%rd6571, %rd6570, 255;
	xor.b64  	%rd6572, %rd6571, %rd6569;
	mul.lo.s64 	%rd6573, %rd6572, 1099511628211;
	shr.u64 	%rd6574, %rd6550, 48;
	and.b64  	%rd6575, %rd6574, 255;
	xor.b64  	%rd6576, %rd6575, %rd6573;
	mul.lo.s64 	%rd6577, %rd6576, 1099511628211;
	shr.u64 	%rd6578, %rd6550, 56;
	xor.b64  	%rd6579, %rd6578, %rd6577;
	mul.lo.s64 	%rd8838, %rd6579, 1099511628211;
$L__BB26_125:
	setp.eq.s64 	%p504, %rd1037, 0;
	mov.b64 	%rd8845, -3750763034362895579;
	@%p504 bra 	$L__BB26_131;
	setp.eq.s64 	%p505, %rd85, 0;
	mov.b64 	%rd8845, -3750763034362895579;
	mov.b64 	%rd8846, 0;
	@%p505 bra 	$L__BB26_129;
	and.b64  	%rd8846, %rd1037, -2;
	add.s64 	%rd8842, %rd8820, 8;
	mov.b64 	%rd8845, -3750763034362895579;
	mov.u64 	%rd8843, %rd8846;
$L__BB26_128:
	ld.u64 	%rd6585, [%rd8842+-8];
	and.b64  	%rd6586, %rd6585, 255;
	xor.b64  	%rd6587, %rd6586, %rd8845;
	mul.lo.s64 	%rd6588, %rd6587, 1099511628211;
	shr.u64 	%rd6589, %rd6585, 8;
	and.b64  	%rd6590, %rd6589, 255;
	xor.b64  	%rd6591, %rd6590, %rd6588;
	mul.lo.s64 	%rd6592, %rd6591, 1099511628211;
	shr.u64 	%rd6593, %rd6585, 16;
	and.b64  	%rd6594, %rd6593, 255;
	xor.b64  	%rd6595, %rd6594, %rd6592;
	mul.lo.s64 	%rd6596, %rd6595, 1099511628211;
	shr.u64 	%rd6597, %rd6585, 24;
	and.b64  	%rd6598, %rd6597, 255;
	xor.b64  	%rd6599, %rd6598, %rd6596;
	mul.lo.s64 	%rd6600, %rd6599, 1099511628211;
	shr.u64 	%rd6601, %rd6585, 32;
	and.b64  	%rd6602, %rd6601, 255;
	xor.b64  	%rd6603, %rd6602, %rd6600;
	mul.lo.s64 	%rd6604, %rd6603, 1099511628211;
	shr.u64 	%rd6605, %rd6585, 40;
	and.b64  	%rd6606, %rd6605, 255;
	xor.b64  	%rd6607, %rd6606, %rd6604;
	mul.lo.s64 	%rd6608, %rd6607, 1099511628211;
	shr.u64 	%rd6609, %rd6585, 48;
	and.b64  	%rd6610, %rd6609, 255;
	xor.b64  	%rd6611, %rd6610, %rd6608;
	mul.lo.s64 	%rd6612, %rd6611, 1099511628211;
	shr.u64 	%rd6613, %rd6585, 56;
	xor.b64  	%rd6614, %rd6613, %rd6612;
	mul.lo.s64 	%rd6615, %rd6614, 1099511628211;
	ld.u64 	%rd6616, [%rd8842];
	and.b64  	%rd6617, %rd6616, 255;
	xor.b64  	%rd6618, %rd6617, %rd6615;
	mul.lo.s64 	%rd6619, %rd6618, 1099511628211;
	shr.u64 	%rd6620, %rd6616, 8;
	and.b64  	%rd6621, %rd6620, 255;
	xor.b64  	%rd6622, %rd6621, %rd6619;
	mul.lo.s64 	%rd6623, %rd6622, 1099511628211;
	shr.u64 	%rd6624, %rd6616, 16;
	and.b64  	%rd6625, %rd6624, 255;
	xor.b64  	%rd6626, %rd6625, %rd6623;
	mul.lo.s64 	%rd6627, %rd6626, 1099511628211;
	shr.u64 	%rd6628, %rd6616, 24;
	and.b64  	%rd6629, %rd6628, 255;
	xor.b64  	%rd6630, %rd6629, %rd6627;
	mul.lo.s64 	%rd6631, %rd6630, 1099511628211;
	shr.u64 	%rd6632, %rd6616, 32;
	and.b64  	%rd6633, %rd6632, 255;
	xor.b64  	%rd6634, %rd6633, %rd6631;
	mul.lo.s64 	%rd6635, %rd6634, 1099511628211;
	shr.u64 	%rd6636, %rd6616, 40;
	and.b64  	%rd6637, %rd6636, 255;
	xor.b64  	%rd6638, %rd6637, %rd6635;
	mul.lo.s64 	%rd6639, %rd6638, 1099511628211;
	shr.u64 	%rd6640, %rd6616, 48;
	and.b64  	%rd6641, %rd6640, 255;
	xor.b64  	%rd6642, %rd6641, %rd6639;
	mul.lo.s64 	%rd6643, %rd6642, 1099511628211;
	shr.u64 	%rd6644, %rd6616, 56;
	xor.b64  	%rd6645, %rd6644, %rd6643;
	mul.lo.s64 	%rd8845, %rd6645, 1099511628211;
	add.s64 	%rd8843, %rd8843, -2;
	add.s64 	%rd8842, %rd8842, 16;
	setp.ne.s64 	%p506, %rd8843, 0;
	@%p506 bra 	$L__BB26_128;
$L__BB26_129:
	and.b64  	%rd6646, %rd1037, 1;
	setp.eq.b64 	%p507, %rd6646, 1;
	not.pred 	%p508, %p507;
	@%p508 bra 	$L__BB26_131;
	shl.b64 	%rd6647, %rd8846, 3;
	add.s64 	%rd6648, %rd8820, %rd6647;
	ld.u64 	%rd6649, [%rd6648];
	and.b64  	%rd6650, %rd6649, 255;
	xor.b64  	%rd6651, %rd6650, %rd8845;
	mul.lo.s64 	%rd6652, %rd6651, 1099511628211;
	shr.u64 	%rd6653, %rd6649, 8;
	and.b64  	%rd6654, %rd6653, 255;
	xor.b64  	%rd6655, %rd6654, %rd6652;
	mul.lo.s64 	%rd6656, %rd6655, 1099511628211;
	shr.u64 	%rd6657, %rd6649, 16;
	and.b64  	%rd6658, %rd6657, 255;
	xor.b64  	%rd6659, %rd6658, %rd6656;
	mul.lo.s64 	%rd6660, %rd6659, 1099511628211;
	shr.u64 	%rd6661, %rd6649, 24;
	and.b64  	%rd6662, %rd6661, 255;
	xor.b64  	%rd6663, %rd6662, %rd6660;
	mul.lo.s64 	%rd6664, %rd6663, 1099511628211;
	shr.u64 	%rd6665, %rd6649, 32;
	and.b64  	%rd6666, %rd6665, 255;
	xor.b64  	%rd6667, %rd6666, %rd6664;
	mul.lo.s64 	%rd6668, %rd6667, 1099511628211;
	shr.u64 	%rd6669, %rd6649, 40;
	and.b64  	%rd6670, %rd6669, 255;
	xor.b64  	%rd6671, %rd6670, %rd6668;
	mul.lo.s64 	%rd6672, %rd6671, 1099511628211;
	shr.u64 	%rd6673, %rd6649, 48;
	and.b64  	%rd6674, %rd6673, 255;
	xor.b64  	%rd6675, %rd6674, %rd6672;
	mul.lo.s64 	%rd6676, %rd6675, 1099511628211;
	shr.u64 	%rd6677, %rd6649, 56;
	xor.b64  	%rd6678, %rd6677, %rd6676;
	mul.lo.s64 	%rd8845, %rd6678, 1099511628211;
$L__BB26_131:
	setp.lt.u64 	%p673, %rd8838, %rd8845;
	bra.uni 	$L__BB26_135;
$L__BB26_132:
	setp.eq.s32 	%p510, %r97, 0;
	mov.pred 	%p673, %p484;
	@%p510 bra 	$L__BB26_135;
	mov.b64 	%rd8849, 0;
	cvt.s64.s32 	%rd6685, %r97;
$L__BB26_134:
	shl.b64 	%rd6680, %rd8849, 3;
	add.s64 	%rd6681, %rd8788, %rd6680;
	ld.u64 	%rd6682, [%rd6681];
	add.s64 	%rd6683, %rd8820, %rd6680;
	ld.u64 	%rd6684, [%rd6683];
	setp.lt.u64 	%p673, %rd6682, %rd6684;
	setp.ge.u64 	%p511, %rd6682, %rd6684;
	add.s64 	%rd8849, %rd8849, 1;
	setp.ne.s64 	%p512, %rd8849, %rd6685;
	and.pred  	%p513, %p511, %p512;
	@%p513 bra 	$L__BB26_134;
$L__BB26_135:
	selp.b64 	%rd258, %rd8788, %rd8820, %p673;
	selp.u32 	%r372, 1, 0, %p673;
	add.s32 	%r25, %r23, %r372;
	not.pred 	%p514, %p673;
	selp.u32 	%r373, 1, 0, %p514;
	add.s32 	%r26, %r24, %r373;
	@%p673 bra 	$L__BB26_137;
	shl.b32 	%r374, %r26, 3;
	mov.u32 	%r375, _ZZN3cub18CUB_300001_SM_10006detail10merge_sort26DeviceMergeSortMergeKernelINS2_10policy_hubIPPyE9Policy600ES6_PNS0_8NullTypeES6_SA_m10tuple_lessS5_S9_EEvbT2_T3_T4_PT6_PT7_T5_PSE_SE_NS1_7vsmem_tEE19static_temp_storage;
	add.s32 	%r376, %r375, %r374;
	ld.shared.u64 	%rd8820, [%r376];
	bra.uni 	$L__BB26_138;
$L__BB26_137:
	shl.b32 	%r377, %r25, 3;
	mov.u32 	%r378, _ZZN3cub18CUB_300001_SM_10006detail10merge_sort26DeviceMergeSortMergeKernelINS2_10policy_hubIPPyE9Policy600ES6_PNS0_8NullTypeES6_SA_m10tuple_lessS5_S9_EEvbT2_T3_T4_PT6_PT7_T5_PSE_SE_NS1_7vsmem_tEE19static_temp_storage;
	add.s32 	%r379, %r378, %r377;
	ld.shared.u64 	%rd8788, [%r379];
$L__BB26_138:
	setp.ge.s32 	%p516, %r25, %r5;
	mov.pred 	%p515, 0;
	mov.pred 	%p674, %p515;
	@%p516 bra 	$L__BB26_169;
	setp.ge.s32 	%p518, %r26, %r3;
	mov.pred 	%p674, -1;
	@%p518 bra 	$L__BB26_169;
	setp.eq.s64 	%p519, %rd1037, 0;
	mov.b64 	%rd8855, -3750763034362895579;
	@%p519 bra 	$L__BB26_146;
	setp.eq.s64 	%p520, %rd85, 0;
	mov.b64 	%rd8855, -3750763034362895579;
	mov.b64 	%rd8856, 0;
	@%p520 bra 	$L__BB26_144;
	and.b64  	%rd8856, %rd1037, -2;
	add.s64 	%rd8852, %rd8788, 8;
	mov.b64 	%rd8855, -3750763034362895579;
	mov.u64 	%rd8853, %rd8856;
$L__BB26_143:
	ld.u64 	%rd6691, [%rd8852+-8];
	and.b64  	%rd6692, %rd6691, 255;
	xor.b64  	%rd6693, %rd6692, %rd8855;
	mul.lo.s64 	%rd6694, %rd6693, 1099511628211;
	shr.u64 	%rd6695, %rd6691, 8;
	and.b64  	%rd6696, %rd6695, 255;
	xor.b64  	%rd6697, %rd6696, %rd6694;
	mul.lo.s64 	%rd6698, %rd6697, 1099511628211;
	shr.u64 	%rd6699, %rd6691, 16;
	and.b64  	%rd6700, %rd6699, 255;
	xor.b64  	%rd6701, %rd6700, %rd6698;
	mul.lo.s64 	%rd6702, %rd6701, 1099511628211;
	shr.u64 	%rd6703, %rd6691, 24;
	and.b64  	%rd6704, %rd6703, 255;
	xor.b64  	%rd6705, %rd6704, %rd6702;
	mul.lo.s64 	%rd6706, %rd6705, 1099511628211;
	shr.u64 	%rd6707, %rd6691, 32;
	and.b64  	%rd6708, %rd6707, 255;
	xor.b64  	%rd6709, %rd6708, %rd6706;
	mul.lo.s64 	%rd6710, %rd6709, 1099511628211;
	shr.u64 	%rd6711, %rd6691, 40;
	and.b64  	%rd6712, %rd6711, 255;
	xor.b64  	%rd6713, %rd6712, %rd6710;
	mul.lo.s64 	%rd6714, %rd6713, 1099511628211;
	shr.u64 	%rd6715, %rd6691, 48;
	and.b64  	%rd6716, %rd6715, 255;
	xor.b64  	%rd6717, %rd6716, %rd6714;
	mul.lo.s64 	%rd6718, %rd6717, 1099511628211;
	shr.u64 	%rd6719, %rd6691, 56;
	xor.b64  	%rd6720, %rd6719, %rd6718;
	mul.lo.s64 	%rd6721, %rd6720, 1099511628211;
	ld.u64 	%rd6722, [%rd8852];
	and.b64  	%rd6723, %rd6722, 255;
	xor.b64  	%rd6724, %rd6723, %rd6721;
	mul.lo.s64 	%rd6725, %rd6724, 1099511628211;
	shr.u64 	%rd6726, %rd6722, 8;
	and.b64  	%rd6727, %rd6726, 255;
	xor.b64  	%rd6728, %rd6727, %rd6725;
	mul.lo.s64 	%rd6729, %rd6728, 1099511628211;
	shr.u64 	%rd6730, %rd6722, 16;
	and.b64  	%rd6731, %rd6730, 255;
	xor.b64  	%rd6732, %rd6731, %rd6729;
	mul.lo.s64 	%rd6733, %rd6732, 1099511628211;
	shr.u64 	%rd6734, %rd6722, 24;
	and.b64  	%rd6735, %rd6734, 255;
	xor.b64  	%rd6736, %rd6735, %rd6733;
	mul.lo.s64 	%rd6737, %rd6736, 1099511628211;
	shr.u64 	%rd6738, %rd6722, 32;
	and.b64  	%rd6739, %rd6738, 255;
	xor.b64  	%rd6740, %rd6739, %rd6737;
	mul.lo.s64 	%rd6741, %rd6740, 1099511628211;
	shr.u64 	%rd6742, %rd6722, 40;
	and.b64  	%rd6743, %rd6742, 255;
	xor.b64  	%rd6744, %rd6743, %rd6741;
	mul.lo.s64 	%rd6745, %rd6744, 1099511628211;
	shr.u64 	%rd6746, %rd6722, 48;
	and.b64  	%rd6747, %rd6746, 255;
	xor.b64  	%rd6748, %rd6747, %rd6745;
	mul.lo.s64 	%rd6749, %rd6748, 1099511628211;
	shr.u64 	%rd6750, %rd6722, 56;
	xor.b64  	%rd6751, %rd6750, %rd6749;
	mul.lo.s64 	%rd8855, %rd6751, 1099511628211;
	add.s64 	%rd8853, %rd8853, -2;
	add.s64 	%rd8852, %rd8852, 16;
	setp.ne.s64 	%p521, %rd8853, 0;
	@%p521 bra 	$L__BB26_143;
$L__BB26_144:
	and.b64  	%rd6752, %rd1037, 1;
	setp.eq.b64 	%p522, %rd6752, 1;
	not.pred 	%p523, %p522;
	@%p523 bra 	$L__BB26_146;
	shl.b64 	%rd6753, %rd8856, 3;
	add.s64 	%rd6754, %rd8788, %rd6753;
	ld.u64 	%rd6755, [%rd6754];
	and.b64  	%rd6756, %rd6755, 255;
	xor.b64  	%rd6757, %rd6756, %rd8855;
	mul.lo.s64 	%rd6758, %rd6757, 1099511628211;
	shr.u64 	%rd6759, %rd6755, 8;
	and.b64  	%rd6760, %rd6759, 255;
	xor.b64  	%rd6761, %rd6760, %rd6758;
	mul.lo.s64 	%rd6762, %rd6761, 1099511628211;
	shr.u64 	%rd6763, %rd6755, 16;
	and.b64  	%rd6764, %rd6763, 255;
	xor.b64  	%rd6765, %rd6764, %rd6762;
	mul.lo.s64 	%rd6766, %rd6765, 1099511628211;
	shr.u64 	%rd6767, %rd6755, 24;
	and.b64  	%rd6768, %rd6767, 255;
	xor.b64  	%rd6769, %rd6768, %rd6766;
	mul.lo.s64 	%rd6770, %rd6769, 1099511628211;
	shr.u64 	%rd6771, %rd6755, 32;
	and.b64  	%rd6772, %rd6771, 255;
	xor.b64  	%rd6773, %rd6772, %rd6770;
	mul.lo.s64 	%rd6774, %rd6773, 1099511628211;
	shr.u64 	%rd6775, %rd6755, 40;
	and.b64  	%rd6776, %rd6775, 255;
	xor.b64  	%rd6777, %rd6776, %rd6774;
	mul.lo.s64 	%rd6778, %rd6777, 1099511628211;
	shr.u64 	%rd6779, %rd6755, 48;
	and.b64  	%rd6780, %rd6779, 255;
	xor.b64  	%rd6781, %rd6780, %rd6778;
	mul.lo.s64 	%rd6782, %rd6781, 1099511628211;
	shr.u64 	%rd6783, %rd6755, 56;
	xor.b64  	%rd6784, %rd6783, %rd6782;
	mul.lo.s64 	%rd8855, %rd6784, 1099511628211;
$L__BB26_146:
	setp.eq.s64 	%p524, %rd1037, 0;
	mov.b64 	%rd8862, -3750763034362895579;
	@%p524 bra 	$L__BB26_152;
	setp.eq.s64 	%p525, %rd85, 0;
	mov.b64 	%rd8862, -3750763034362895579;
	mov.b64 	%rd8863, 0;
	@%p525 bra 	$L__BB26_150;
	and.b64  	%rd8863, %rd1037, -2;
	add.s64 	%rd8859, %rd8820, 8;
	mov.b64 	%rd8862, -3750763034362895579;
	mov.u64 	%rd8860, %rd8863;
$L__BB26_149:
	ld.u64 	%rd6790, [%rd8859+-8];
	and.b64  	%rd6791, %rd6790, 255;
	xor.b64  	%rd6792, %rd6791, %rd8862;
	mul.lo.s64 	%rd6793, %rd6792, 1099511628211;
	shr.u64 	%rd6794, %rd6790, 8;
	and.b64  	%rd6795, %rd6794, 255;
	xor.b64  	%rd6796, %rd6795, %rd6793;
	mul.lo.s64 	%rd6797, %rd6796, 1099511628211;
	shr.u64 	%rd6798, %rd6790, 16;
	and.b64  	%rd6799, %rd6798, 255;
	xor.b64  	%rd6800, %rd6799, %rd6797;
	mul.lo.s64 	%rd6801, %rd6800, 1099511628211;
	shr.u64 	%rd6802, %rd6790, 24;
	and.b64  	%rd6803, %rd6802, 255;
	xor.b64  	%rd6804, %rd6803, %rd6801;
	mul.lo.s64 	%rd6805, %rd6804, 1099511628211;
	shr.u64 	%rd6806, %rd6790, 32;
	and.b64  	%rd6807, %rd6806, 255;
	xor.b64  	%rd6808, %rd6807, %rd6805;
	mul.lo.s64 	%rd6809, %rd6808, 1099511628211;
	shr.u64 	%rd6810, %rd6790, 40;
	and.b64  	%rd6811, %rd6810, 255;
	xor.b64  	%rd6812, %rd6811, %rd6809;
	mul.lo.s64 	%rd6813, %rd6812, 1099511628211;
	shr.u64 	%rd6814, %rd6790, 48;
	and.b64  	%rd6815, %rd6814, 255;
	xor.b64  	%rd6816, %rd6815, %rd6813;
	mul.lo.s64 	%rd6817, %rd6816, 1099511628211;
	shr.u64 	%rd6818, %rd6790, 56;
	xor.b64  	%rd6819, %rd6818, %rd6817;
	mul.lo.s64 	%rd6820, %rd6819, 1099511628211;
	ld.u64 	%rd6821, [%rd8859];
	and.b64  	%rd6822, %rd6821, 255;
	xor.b64  	%rd6823, %rd6822, %rd6820;
	mul.lo.s64 	%rd6824, %rd6823, 1099511628211;
	shr.u64 	%rd6825, %rd6821, 8;
	and.b64  	%rd6826, %rd6825, 255;
	xor.b64  	%rd6827, %rd6826, %rd6824;
	mul.lo.s64 	%rd6828, %rd6827, 1099511628211;
	shr.u64 	%rd6829, %rd6821, 16;
	and.b64  	%rd6830, %rd6829, 255;
	xor.b64  	%rd6831, %rd6830, %rd6828;
	mul.lo.s64 	%rd6832, %rd6831, 1099511628211;
	shr.u64 	%rd6833, %rd6821, 24;
	and.b64  	%rd6834, %rd6833, 255;
	xor.b64  	%rd6835, %rd6834, %rd6832;
	mul.lo.s64 	%rd6836, %rd6835, 1099511628211;
	shr.u64 	%rd6837, %rd6821, 32;
	and.b64  	%rd6838, %rd6837, 255;
	xor.b64  	%rd6839, %rd6838, %rd6836;
	mul.lo.s64 	%rd6840, %rd6839, 1099511628211;
	shr.u64 	%rd6841, %rd6821, 40;
	and.b64  	%rd6842, %rd6841, 255;
	xor.b64  	%rd6843, %rd6842, %rd6840;
	mul.lo.s64 	%rd6844, %rd6843, 1099511628211;
	shr.u64 	%rd6845, %rd6821, 48;
	and.b64  	%rd6846, %rd6845, 255;
	xor.b64  	%rd6847, %rd6846, %rd6844;
	mul.lo.s64 	%rd6848, %rd6847, 1099511628211;
	shr.u64 	%rd6849, %rd6821, 56;
	xor.b64  	%rd6850, %rd6849, %rd6848;
	mul.lo.s64 	%rd8862, %rd6850, 1099511628211;
	add.s64 	%rd8860, %rd8860, -2;
	add.s64 	%rd8859, %rd8859, 16;
	setp.ne.s64 	%p526, %rd8860, 0;
	@%p526 bra 	$L__BB26_149;
$L__BB26_150:
	and.b64  	%rd6851, %rd1037, 1;
	setp.eq.b64 	%p527, %rd6851, 1;
	not.pred 	%p528, %p527;
	@%p528 bra 	$L__BB26_152;
	shl.b64 	%rd6852, %rd8863, 3;
	add.s64 	%rd6853, %rd8820, %rd6852;
	ld.u64 	%rd6854, [%rd6853];
	and.b64  	%rd6855, %rd6854, 255;
	xor.b64  	%rd6856, %rd6855, %rd8862;
	mul.lo.s64 	%rd6857, %rd6856, 1099511628211;
	shr.u64 	%rd6858, %rd6854, 8;
	and.b64  	%rd6859, %rd6858, 255;
	xor.b64  	%rd6860, %rd6859, %rd6857;
	mul.lo.s64 	%rd6861, %rd6860, 1099511628211;
	shr.u64 	%rd6862, %rd6854, 16;
	and.b64  	%rd6863, %rd6862, 255;
	xor.b64  	%rd6864, %rd6863, %rd6861;
	mul.lo.s64 	%rd6865, %rd6864, 1099511628211;
	shr.u64 	%rd6866, %rd6854, 24;
	and.b64  	%rd6867, %rd6866, 255;
	xor.b64  	%rd6868, %rd6867, %rd6865;
	mul.lo.s64 	%rd6869, %rd6868, 1099511628211;
	shr.u64 	%rd6870, %rd6854, 32;
	and.b64  	%rd6871, %rd6870, 255;
	xor.b64  	%rd6872, %rd6871, %rd6869;
	mul.lo.s64 	%rd6873, %rd6872, 1099511628211;
	shr.u64 	%rd6874, %rd6854, 40;
	and.b64  	%rd6875, %rd6874, 255;
	xor.b64  	%rd6876, %rd6875, %rd6873;
	mul.lo.s64 	%rd6877, %rd6876, 1099511628211;
	shr.u64 	%rd6878, %rd6854, 48;
	and.b64  	%rd6879, %rd6878, 255;
	xor.b64  	%rd6880, %rd6879, %rd6877;
	mul.lo.s64 	%rd6881, %rd6880, 1099511628211;
	shr.u64 	%rd6882, %rd6854, 56;
	xor.b64  	%rd6883, %rd6882, %rd6881;
	mul.lo.s64 	%rd8862, %rd6883, 1099511628211;
$L__BB26_152:
	setp.eq.s64 	%p529, %rd8855, %rd8862;
	@%p529 bra 	$L__BB26_166;
	setp.eq.s64 	%p530, %rd1037, 0;
	mov.b64 	%rd8869, -3750763034362895579;
	@%p530 bra 	$L__BB26_159;
	setp.eq.s64 	%p531, %rd85, 0;
	mov.b64 	%rd8869, -3750763034362895579;
	mov.b64 	%rd8870, 0;
	@%p531 bra 	$L__BB26_157;
	and.b64  	%rd8870, %rd1037, -2;
	add.s64 	%rd8866, %rd8788, 8;
	mov.b64 	%rd8869, -3750763034362895579;
	mov.u64 	%rd8867, %rd8870;
$L__BB26_156:
	ld.u64 	%rd6889, [%rd8866+-8];
	and.b64  	%rd6890, %rd6889, 255;
	xor.b64  	%rd6891, %rd6890, %rd8869;
	mul.lo.s64 	%rd6892, %rd6891, 1099511628211;
	shr.u64 	%rd6893, %rd6889, 8;
	and.b64  	%rd6894, %rd6893, 255;
	xor.b64  	%rd6895, %rd6894, %rd6892;
	mul.lo.s64 	%rd6896, %rd6895, 1099511628211;
	shr.u64 	%rd6897, %rd6889, 16;
	and.b64  	%rd6898, %rd6897, 255;
	xor.b64  	%rd6899, %rd6898, %rd6896;
	mul.lo.s64 	%rd6900, %rd6899, 1099511628211;
	shr.u64 	%rd6901, %rd6889, 24;
	and.b64  	%rd6902, %rd6901, 255;
	xor.b64  	%rd6903, %rd6902, %rd6900;
	mul.lo.s64 	%rd6904, %rd6903, 1099511628211;
	shr.u64 	%rd6905, %rd6889, 32;
	and.b64  	%rd6906, %rd6905, 255;
	xor.b64  	%rd6907, %rd6906, %rd6904;
	mul.lo.s64 	%rd6908, %rd6907, 1099511628211;
	shr.u64 	%rd6909, %rd6889, 40;
	and.b64  	%rd6910, %rd6909, 255;
	xor.b64  	%rd6911, %rd6910, %rd6908;
	mul.lo.s64 	%rd6912, %rd6911, 1099511628211;
	shr.u64 	%rd6913, %rd6889, 48;
	and.b64  	%rd6914, %rd6913, 255;
	xor.b64  	%rd6915, %rd6914, %rd6912;
	mul.lo.s64 	%rd6916, %rd6915, 1099511628211;
	shr.u64 	%rd6917, %rd6889, 56;
	xor.b64  	%rd6918, %rd6917, %rd6916;
	mul.lo.s64 	%rd6919, %rd6918, 1099511628211;
	ld.u64 	%rd6920, [%rd8866];
	and.b64  	%rd6921, %rd6920, 255;
	xor.b64  	%rd6922, %rd6921, %rd6919;
	mul.lo.s64 	%rd6923, %rd6922, 1099511628211;
	shr.u64 	%rd6924, %rd6920, 8;
	and.b64  	%rd6925, %rd6924, 255;
	xor.b64  	%rd6926, %rd6925, %rd6923;
	mul.lo.s64 	%rd6927, %rd6926, 1099511628211;
	shr.u64 	%rd6928, %rd6920, 16;
	and.b64  	%rd6929, %rd6928, 255;
	xor.b64  	%rd6930, %rd6929, %rd6927;
	mul.lo.s64 	%rd6931, %rd6930, 1099511628211;
	shr.u64 	%rd6932, %rd6920, 24;
	and.b64  	%rd6933, %rd6932, 255;
	xor.b64  	%rd6934, %rd6933, %rd6931;
	mul.lo.s64 	%rd6935, %rd6934, 1099511628211;
	shr.u64 	%rd6936, %rd6920, 32;
	and.b64  	%rd6937, %rd6936, 255;
	xor.b64  	%rd6938, %rd6937, %rd6935;
	mul.lo.s64 	%rd6939, %rd6938, 1099511628211;
	shr.u64 	%rd6940, %rd6920, 40;
	and.b64  	%rd6941, %rd6940, 255;
	xor.b64  	%rd6942, %rd6941, %rd6939;
	mul.lo.s64 	%rd6943, %rd6942, 1099511628211;
	shr.u64 	%rd6944, %rd6920, 48;
	and.b64  	%rd6945, %rd6944, 255;
	xor.b64  	%rd6946, %rd6945, %rd6943;
	mul.lo.s64 	%rd6947, %rd6946, 1099511628211;
	shr.u64 	%rd6948, %rd6920, 56;
	xor.b64  	%rd6949, %rd6948, %rd6947;
	mul.lo.s64 	%rd8869, %rd6949, 1099511628211;
	add.s64 	%rd8867, %rd8867, -2;
	add.s64 	%rd8866, %rd8866, 16;
	setp.ne.s64 	%p532, %rd8867, 0;
	@%p532 bra 	$L__BB26_156;
$L__BB26_157:
	and.b64  	%rd6950, %rd1037, 1;
	setp.eq.b64 	%p533, %rd6950, 1;
	not.pred 	%p534, %p533;
	@%p534 bra 	$L__BB26_159;
	shl.b64 	%rd6951, %rd8870, 3;
	add.s64 	%rd6952, %rd8788, %rd6951;
	ld.u64 	%rd6953, [%rd6952];
	and.b64  	%rd6954, %rd6953, 255;
	xor.b64  	%rd6955, %rd6954, %rd8869;
	mul.lo.s64 	%rd6956, %rd6955, 1099511628211;
	shr.u64 	%rd6957, %rd6953, 8;
	and.b64  	%rd6958, %rd6957, 255;
	xor.b64  	%rd6959, %rd6958, %rd6956;
	mul.lo.s64 	%rd6960, %rd6959, 1099511628211;
	shr.u64 	%rd6961, %rd6953, 16;
	and.b64  	%rd6962, %rd6961, 255;
	xor.b64  	%rd6963, %rd6962, %rd6960;
	mul.lo.s64 	%rd6964, %rd6963, 1099511628211;
	shr.u64 	%rd6965, %rd6953, 24;
	and.b64  	%rd6966, %rd6965, 255;
	xor.b64  	%rd6967, %rd6966, %rd6964;
	mul.lo.s64 	%rd6968, %rd6967, 1099511628211;
	shr.u64 	%rd6969, %rd6953, 32;
	and.b64  	%rd6970, %rd6969, 255;
	xor.b64  	%rd6971, %rd6970, %rd6968;
	mul.lo.s64 	%rd6972, %rd6971, 1099511628211;
	shr.u64 	%rd6973, %rd6953, 40;
	and.b64  	%rd6974, %rd6973, 255;
	xor.b64  	%rd6975, %rd6974, %rd6972;
	mul.lo.s64 	%rd6976, %rd6975, 1099511628211;
	shr.u64 	%rd6977, %rd6953, 48;
	and.b64  	%rd6978, %rd6977, 255;
	xor.b64  	%rd6979, %rd6978, %rd6976;
	mul.lo.s64 	%rd6980, %rd6979, 1099511628211;
	shr.u64 	%rd6981, %rd6953, 56;
	xor.b64  	%rd6982, %rd6981, %rd6980;
	mul.lo.s64 	%rd8869, %rd6982, 1099511628211;
$L__BB26_159:
	setp.eq.s64 	%p535, %rd1037, 0;
	mov.b64 	%rd8876, -3750763034362895579;
	@%p535 bra 	$L__BB26_165;
	setp.eq.s64 	%p536, %rd85, 0;
	mov.b64 	%rd8876, -3750763034362895579;
	mov.b64 	%rd8877, 0;
	@%p536 bra 	$L__BB26_163;
	and.b64  	%rd8877, %rd1037, -2;
	add.s64 	%rd8873, %rd8820, 8;
	mov.b64 	%rd8876, -3750763034362895579;
	mov.u64 	%rd8874, %rd8877;
$L__BB26_162:
	ld.u64 	%rd6988, [%rd8873+-8];
	and.b64  	%rd6989, %rd6988, 255;
	xor.b64  	%rd6990, %rd6989, %rd8876;
	mul.lo.s64 	%rd6991, %rd6990, 1099511628211;
	shr.u64 	%rd6992, %rd6988, 8;
	and.b64  	%rd6993, %rd6992, 255;
	xor.b64  	%rd6994, %rd6993, %rd6991;
	mul.lo.s64 	%rd6995, %rd6994, 1099511628211;
	shr.u64 	%rd6996, %rd6988, 16;
	and.b64  	%rd6997, %rd6996, 255;
	xor.b64  	%rd6998, %rd6997, %rd6995;
	mul.lo.s64 	%rd6999, %rd6998, 1099511628211;
	shr.u64 	%rd7000, %rd6988, 24;
	and.b64  	%rd7001, %rd7000, 255;
	xor.b64  	%rd7002, %rd7001, %rd6999;
	mul.lo.s64 	%rd7003, %rd7002, 1099511628211;
	shr.u64 	%rd7004, %rd6988, 32;
	and.b64  	%rd7005, %rd7004, 255;
	xor.b64  	%rd7006, %rd7005, %rd7003;
	mul.lo.s64 	%rd7007, %rd7006, 1099511628211;
	shr.u64 	%rd7008, %rd6988, 40;
	and.b64  	%rd7009, %rd7008, 255;
	xor.b64  	%rd7010, %rd7009, %rd7007;
	mul.lo.s64 	%rd7011, %rd7010, 1099511628211;
	shr.u64 	%rd7012, %rd6988, 48;
	and.b64  	%rd7013, %rd7012, 255;
	xor.b64  	%rd7014, %rd7013, %rd7011;
	mul.lo.s64 	%rd7015, %rd7014, 1099511628211;
	shr.u64 	%rd7016, %rd6988, 56;
	xor.b64  	%rd7017, %rd7016, %rd7015;
	mul.lo.s64 	%rd7018, %rd7017, 1099511628211;
	ld.u64 	%rd7019, [%rd8873];
	and.b64  	%rd7020, %rd7019, 255;
	xor.b64  	%rd7021, %rd7020, %rd7018;
	mul.lo.s64 	%rd7022, %rd7021, 1099511628211;
	shr.u64 	%rd7023, %rd7019, 8;
	and.b64  	%rd7024, %rd7023, 255;
	xor.b64  	%rd7025, %rd7024, %rd7022;
	mul.lo.s64 	%rd7026, %rd7025, 1099511628211;
	shr.u64 	%rd7027, %rd7019, 16;
	and.b64  	%rd7028, %rd7027, 255;
	xor.b64  	%rd7029, %rd7028, %rd7026;
	mul.lo.s64 	%rd7030, %rd7029, 1099511628211;
	shr.u64 	%rd7031, %rd7019, 24;
	and.b64  	%rd7032, %rd7031, 255;
	xor.b64  	%rd7033, %rd7032, %rd7030;
	mul.lo.s64 	%rd7034, %rd7033, 1099511628211;
	shr.u64 	%rd7035, %rd7019, 32;
	and.b64  	%rd7036, %rd7035, 255;
	xor.b64  	%rd7037, %rd7036, %rd7034;
	mul.lo.s64 	%rd7038, %rd7037, 1099511628211;
	shr.u64 	%rd7039, %rd7019, 40;
	and.b64  	%rd7040, %rd7039, 255;
	xor.b64  	%rd7041, %rd7040, %rd7038;
	mul.lo.s64 	%rd7042, %rd7041, 1099511628211;
	shr.u64 	%rd7043, %rd7019, 48;
	and.b64  	%rd7044, %rd7043, 255;
	xor.b64  	%rd7045, %rd7044, %rd7042;
	mul.lo.s64 	%rd7046, %rd7045, 1099511628211;
	shr.u64 	%rd7047, %rd7019, 56;
	xor.b64  	%rd7048, %rd7047, %rd7046;
	mul.lo.s64 	%rd8876, %rd7048, 1099511628211;
	add.s64 	%rd8874, %rd8874, -2;
	add.s64 	%rd8873, %rd8873, 16;
	setp.ne.s64 	%p537, %rd8874, 0;
	@%p537 bra 	$L__BB26_162;
$L__BB26_163:
	and.b64  	%rd7049, %rd1037, 1;
	setp.eq.b64 	%p538, %rd7049, 1;
	not.pred 	%p539, %p538;
	@%p539 bra 	$L__BB26_165;
	shl.b64 	%rd7050, %rd8877, 3;
	add.s64 	%rd7051, %rd8820, %rd7050;
	ld.u64 	%rd7052, [%rd7051];
	and.b64  	%rd7053, %rd7052, 255;
	xor.b64  	%rd7054, %rd7053, %rd8876;
	mul.lo.s64 	%rd7055, %rd7054, 1099511628211;
	shr.u64 	%rd7056, %rd7052, 8;
	and.b64  	%rd7057, %rd7056, 255;
	xor.b64  	%rd7058, %rd7057, %rd7055;
	mul.lo.s64 	%rd7059, %rd7058, 1099511628211;
	shr.u64 	%rd7060, %rd7052, 16;
	and.b64  	%rd7061, %rd7060, 255;
	xor.b64  	%rd7062, %rd7061, %rd7059;
	mul.lo.s64 	%rd7063, %rd7062, 1099511628211;
	shr.u64 	%rd7064, %rd7052, 24;
	and.b64  	%rd7065, %rd7064, 255;
	xor.b64  	%rd7066, %rd7065, %rd7063;
	mul.lo.s64 	%rd7067, %rd7066, 1099511628211;
	shr.u64 	%rd7068, %rd7052, 32;
	and.b64  	%rd7069, %rd7068, 255;
	xor.b64  	%rd7070, %rd7069, %rd7067;
	mul.lo.s64 	%rd7071, %rd7070, 1099511628211;
	shr.u64 	%rd7072, %rd7052, 40;
	and.b64  	%rd7073, %rd7072, 255;
	xor.b64  	%rd7074, %rd7073, %rd7071;
	mul.lo.s64 	%rd7075, %rd7074, 1099511628211;
	shr.u64 	%rd7076, %rd7052, 48;
	and.b64  	%rd7077, %rd7076, 255;
	xor.b64  	%rd7078, %rd7077, %rd7075;
	mul.lo.s64 	%rd7079, %rd7078, 1099511628211;
	shr.u64 	%rd7080, %rd7052, 56;
	xor.b64  	%rd7081, %rd7080, %rd7079;
	mul.lo.s64 	%rd8876, %rd7081, 1099511628211;
$L__BB26_165:
	setp.lt.u64 	%p674, %rd8869, %rd8876;
	bra.uni 	$L__BB26_169;
$L__BB26_166:
	setp.eq.s32 	%p541, %r97, 0;
	mov.pred 	%p674, %p515;
	@%p541 bra 	$L__BB26_169;
	mov.b64 	%rd8880, 0;
	cvt.s64.s32 	%rd7088, %r97;
$L__BB26_168:
	shl.b64 	%rd7083, %rd8880, 3;
	add.s64 	%rd7084, %rd8788, %rd7083;
	ld.u64 	%rd7085, [%rd7084];
	add.s64 	%rd7086, %rd8820, %rd7083;
	ld.u64 	%rd7087, [%rd7086];
	setp.lt.u64 	%p674, %rd7085, %rd7087;
	setp.ge.u64 	%p542, %rd7085, %rd7087;
	add.s64 	%rd8880, %rd8880, 1;
	setp.ne.s64 	%p543, %rd8880, %rd7088;
	and.pred  	%p544, %p542, %p543;
	@%p544 bra 	$L__BB26_168;
$L__BB26_169:
	selp.b64 	%rd317, %rd8788, %rd8820, %p674;
	selp.u32 	%r380, 1, 0, %p674;
	add.s32 	%r28, %r25, %r380;
	not.pred 	%p545, %p674;
	selp.u32 	%r381, 1, 0, %p545;
	add.s32 	%r29, %r26, %r381;
	@%p674 bra 	$L__BB26_171;
	shl.b32 	%r382, %r29, 3;
	mov.u32 	%r383, _ZZN3cub18CUB_300001_SM_10006detail10merge_sort26DeviceMergeSortMergeKernelINS2_10policy_hubIPPyE9Policy600ES6_PNS0_8NullTypeES6_SA_m10tuple_lessS5_S9_EEvbT2_T3_T4_PT6_PT7_T5_PSE_SE_NS1_7vsmem_tEE19static_temp_storage;
	add.s32 	%r384, %r383, %r382;
	ld.shared.u64 	%rd8820, [%r384];
	bra.uni 	$L__BB26_172;
$L__BB26_171:
	shl.b32 	%r385, %r28, 3;
	mov.u32 	%r386, _ZZN3cub18CUB_300001_SM_10006detail10merge_sort26DeviceMergeSortMergeKernelINS2_10policy_hubIPPyE9Policy600ES6_PNS0_8NullTypeES6_SA_m10tuple_lessS5_S9_EEvbT2_T3_T4_PT6_PT7_T5_PSE_SE_NS1_7vsmem_tEE19static_temp_storage;
	add.s32 	%r387, %r386, %r385;
	ld.shared.u64 	%rd8788, [%r387];
$L__BB26_172:
	setp.ge.s32 	%p547, %r28, %r5;
	mov.pred 	%p546, 0;
	mov.pred 	%p675, %p546;
	@%p547 bra 	$L__BB26_203;
	setp.ge.s32 	%p549, %r29, %r3;
	mov.pred 	%p675, -1;
	@%p549 bra 	$L__BB26_203;
	setp.eq.s64 	%p550, %rd1037, 0;
	mov.b64 	%rd8886, -3750763034362895579;
	@%p550 bra 	$L__BB26_180;
	setp.eq.s64 	%p551, %rd85, 0;
	mov.b64 	%rd8886, -3750763034362895579;
	mov.b64 	%rd8887, 0;
	@%p551 bra 	$L__BB26_178;
	and.b64  	%rd8887, %rd1037, -2;
	add.s64 	%rd8883, %rd8788, 8;
	mov.b64 	%rd8886, -3750763034362895579;
	mov.u64 	%rd8884, %rd8887;
$L__BB26_177:
	ld.u64 	%rd7094, [%rd8883+-8];
	and.b64  	%rd7095, %rd7094, 255;
	xor.b64  	%rd7096, %rd7095, %rd8886;
	mul.lo.s64 	%rd7097, %rd7096, 1099511628211;
	shr.u64 	%rd7098, %rd7094, 8;
	and.b64  	%rd7099, %rd7098, 255;
	xor.b64  	%rd7100, %rd7099, %rd7097;
	mul.lo.s64 	%rd7101, %rd7100, 1099511628211;
	shr.u64 	%rd7102, %rd7094, 16;
	and.b64  	%rd7103, %rd7102, 255;
	xor.b64  	%rd7104, %rd7103, %rd7101;
	mul.lo.s64 	%rd7105, %rd7104, 1099511628211;
	shr.u64 	%rd7106, %rd7094, 24;
	and.b64  	%rd7107, %rd7106, 255;
	xor.b64  	%rd7108, %rd7107, %rd7105;
	mul.lo.s64 	%rd7109, %rd7108, 1099511628211;
	shr.u64 	%rd7110, %rd7094, 32;
	and.b64  	%rd7111, %rd7110, 255;
	xor.b64  	%rd7112, %rd7111, %rd7109;
	mul.lo.s64 	%rd7113, %rd7112, 1099511628211;
	shr.u64 	%rd7114, %rd7094, 40;
	and.b64  	%rd7115, %rd7114, 255;
	xor.b64  	%rd7116, %rd7115, %rd7113;
	mul.lo.s64 	%rd7117, %rd7116, 1099511628211;
	shr.u64 	%rd7118, %rd7094, 48;
	and.b64  	%rd7119, %rd7118, 255;
	xor.b64  	%rd7120, %rd7119, %rd7117;
	mul.lo.s64 	%rd7121, %rd7120, 1099511628211;
	shr.u64 	%rd7122, %rd7094, 56;
	xor.b64  	%rd7123, %rd7122, %rd7121;
	mul.lo.s64 	%rd7124, %rd7123, 1099511628211;
	ld.u64 	%rd7125, [%rd8883];
	and.b64  	%rd7126, %rd7125, 255;
	xor.b64  	%rd7127, %rd7126, %rd7124;
	mul.lo.s64 	%rd7128, %rd7127, 1099511628211;
	shr.u64 	%rd7129, %rd7125, 8;
	and.b64  	%rd7130, %rd7129, 255;
	xor.b64  	%rd7131, %rd7130, %rd7128;
	mul.lo.s64 	%rd7132, %rd7131, 1099511628211;
	shr.u64 	%rd7133, %rd7125, 16;
	and.b64  	%rd7134, %rd7133, 255;
	xor.b64  	%rd7135, %rd7134, %rd7132;
	mul.lo.s64 	%rd7136, %rd7135, 1099511628211;
	shr.u64 	%rd7137, %rd7125, 24;
	and.b64  	%rd7138, %rd7137, 255;
	xor.b64  	%rd7139, %rd7138, %rd7136;
	mul.lo.s64 	%rd7140, %rd7139, 1099511628211;
	shr.u64 	%rd7141, %rd7125, 32;
	and.b64  	%rd7142, %rd7141, 255;
	xor.b64  	%rd7143, %rd7142, %rd7140;
	mul.lo.s64 	%rd7144, %rd7143, 1099511628211;
	shr.u64 	%rd7145, %rd7125, 40;
	and.b64  	%rd7146, %rd7145, 255;
	xor.b64  	%rd7147, %rd7146, %rd7144;
	mul.lo.s64 	%rd7148, %rd7147, 1099511628211;
	shr.u64 	%rd7149, %rd7125, 48;
	and.b64  	%rd7150, %rd7149, 255;
	xor.b64  	%rd7151, %rd7150, %rd7148;
	mul.lo.s64 	%rd7152, %rd7151, 1099511628211;
	shr.u64 	%rd7153, %rd7125, 56;
	xor.b64  	%rd7154, %rd7153, %rd7152;
	mul.lo.s64 	%rd8886, %rd7154, 1099511628211;
	add.s64 	%rd8884, %rd8884, -2;
	add.s64 	%rd8883, %rd8883, 16;
	setp.ne.s64 	%p552, %rd8884, 0;
	@%p552 bra 	$L__BB26_177;
$L__BB26_178:
	and.b64  	%rd7155, %rd1037, 1;
	setp.eq.b64 	%p553, %rd7155, 1;
	not.pred 	%p554, %p553;
	@%p554 bra 	$L__BB26_180;
	shl.b64 	%rd7156, %rd8887, 3;
	add.s64 	%rd7157, %rd8788, %rd7156;
	ld.u64 	%rd7158, [%rd7157];
	and.b64  	%rd7159, %rd7158, 255;
	xor.b64  	%rd7160, %rd7159, %rd8886;
	mul.lo.s64 	%rd7161, %rd7160, 1099511628211;
	shr.u64 	%rd7162, %rd7158, 8;
	and.b64  	%rd7163, %rd7162, 255;
	xor.b64  	%rd7164, %rd7163, %rd7161;
	mul.lo.s64 	%rd7165, %rd7164, 1099511628211;
	shr.u64 	%rd7166, %rd7158, 16;
	and.b64  	%rd7167, %rd7166, 255;
	xor.b64  	%rd7168, %rd7167, %rd7165;
	mul.lo.s64 	%rd7169, %rd7168, 1099511628211;
	shr.u64 	%rd7170, %rd7158, 24;
	and.b64  	%rd7171, %rd7170, 255;
	xor.b64  	%rd7172, %rd7171, %rd7169;
	mul.lo.s64 	%rd7173, %rd7172, 1099511628211;
	shr.u64 	%rd7174, %rd7158, 32;
	and.b64  	%rd7175, %rd7174, 255;
	xor.b64  	%rd7176, %rd7175, %rd7173;
	mul.lo.s64 	%rd7177, %rd7176, 1099511628211;
	shr.u64 	%rd7178, %rd7158, 40;
	and.b64  	%rd7179, %rd7178, 255;
	xor.b64  	%rd7180, %rd7179, %rd7177;
	mul.lo.s64 	%rd7181, %rd7180, 1099511628211;
	shr.u64 	%rd7182, %rd7158, 48;
	and.b64  	%rd7183, %rd7182, 255;
	xor.b64  	%rd7184, %rd7183, %rd7181;
	mul.lo.s64 	%rd7185, %rd7184, 1099511628211;
	shr.u64 	%rd7186, %rd7158, 56;
	xor.b64  	%rd7187, %rd7186, %rd7185;
	mul.lo.s64 	%rd8886, %rd7187, 1099511628211;
$L__BB26_180:
	mov.b64 	%rd8893, -3750763034362895579;
	@%p550 bra 	$L__BB26_186;
	setp.eq.s64 	%p556, %rd85, 0;
	mov.b64 	%rd8893, -3750763034362895579;
	mov.b64 	%rd8894, 0;
	@%p556 bra 	$L__BB26_184;
	and.b64  	%rd8894, %rd1037, -2;
	add.s64 	%rd8890, %rd8820, 8;
	mov.b64 	%rd8893, -3750763034362895579;
	mov.u64 	%rd8891, %rd8894;
$L__BB26_183:
	ld.u64 	%rd7193, [%rd8890+-8];
	and.b64  	%rd7194, %rd7193, 255;
	xor.b64  	%rd7195, %rd7194, %rd8893;
	mul.lo.s64 	%rd7196, %rd7195, 1099511628211;
	shr.u64 	%rd7197, %rd7193, 8;
	and.b64  	%rd7198, %rd7197, 255;
	xor.b64  	%rd7199, %rd7198, %rd7196;
	mul.lo.s64 	%rd7200, %rd7199, 1099511628211;
	shr.u64 	%rd7201, %rd7193, 16;
	and.b64  	%rd7202, %rd7201, 255;
	xor.b64  	%rd7203, %rd7202, %rd7200;
	mul.lo.s64 	%rd7204, %rd7203, 1099511628211;
	shr.u64 	%rd7205, %rd7193, 24;
	and.b64  	%rd7206, %rd7205, 255;
	xor.b64  	%rd7207, %rd7206, %rd7204;
	mul.lo.s64 	%rd7208, %rd7207, 1099511628211;
	shr.u64 	%rd7209, %rd7193, 32;
	and.b64  	%rd7210, %rd7209, 255;
	xor.b64  	%rd7211, %rd7210, %rd7208;
	mul.lo.s64 	%rd7212, %rd7211, 1099511628211;
	shr.u64 	%rd7213, %rd7193, 40;
	and.b64  	%rd7214, %rd7213, 255;
	xor.b64  	%rd7215, %rd7214, %rd7212;
	mul.lo.s64 	%rd7216, %rd7215, 1099511628211;
	shr.u64 	%rd7217, %rd7193, 48;
	and.b64  	%rd7218, %rd7217, 255;
	xor.b64  	%rd7219, %rd7218, %rd7216;
	mul.lo.s64 	%rd7220, %rd7219, 1099511628211;
	shr.u64 	%rd7221, %rd7193, 56;
	xor.b64  	%rd7222, %rd7221, %rd7220;
	mul.lo.s64 	%rd7223, %rd7222, 1099511628211;
	ld.u64 	%rd7224, [%rd8890];
	and.b64  	%rd7225, %rd7224, 255;
	xor.b64  	%rd7226, %rd7225, %rd7223;
	mul.lo.s64 	%rd7227, %rd7226, 1099511628211;
	shr.u64 	%rd7228, %rd7224, 8;
	and.b64  	%rd7229, %rd7228, 255;
	xor.b64  	%rd7230, %rd7229, %rd7227;
	mul.lo.s64 	%rd7231, %rd7230, 1099511628211;
	shr.u64 	%rd7232, %rd7224, 16;
	and.b64  	%rd7233, %rd7232, 255;
	xor.b64  	%rd7234, %rd7233, %rd7231;
	mul.lo.s64 	%rd7235, %rd7234, 1099511628211;
	shr.u64 	%rd7236, %rd7224, 24;
	and.b64  	%rd7237, %rd7236, 255;
	xor.b64  	%rd7238, %rd7237, %rd7235;
	mul.lo.s64 	%rd7239, %rd7238, 1099511628211;
	shr.u64 	%rd7240, %rd7224, 32;
	and.b64  	%rd7241, %rd7240, 255;
	xor.b64  	%rd7242, %rd7241, %rd7239;
	mul.lo.s64 	%rd7243, %rd7242, 1099511628211;
	shr.u64 	%rd7244, %rd7224, 40;
	and.b64  	%rd7245, %rd7244, 255;
	xor.b64  	%rd7246, %rd7245, %rd7243;
	mul.lo.s64 	%rd7247, %rd7246, 1099511628211;
	shr.u64 	%rd7248, %rd7224, 48;
	and.b64  	%rd7249, %rd7248, 255;
	xor.b64  	%rd7250, %rd7249, %rd7247;
	mul.lo.s64 	%rd7251, %rd7250, 1099511628211;
	shr.u64 	%rd7252, %rd7224, 56;
	xor.b64  	%rd7253, %rd7252, %rd7251;
	mul.lo.s64 	%rd8893, %rd7253, 1099511628211;
	add.s64 	%rd8891, %rd8891, -2;
	add.s64 	%rd8890, %rd8890, 16;
	setp.ne.s64 	%p557, %rd8891, 0;
	@%p557 bra 	$L__BB26_183;
$L__BB26_184:
	and.b64  	%rd7254, %rd1037, 1;
	setp.eq.b64 	%p558, %rd7254, 1;
	not.pred 	%p559, %p558;
	@%p559 bra 	$L__BB26_186;
	shl.b64 	%rd7255, %rd8894, 3;
	add.s64 	%rd7256, %rd8820, %rd7255;
	ld.u64 	%rd7257, [%rd7256];
	and.b64  	%rd7258, %rd7257, 255;
	xor.b64  	%rd7259, %rd7258, %rd8893;
	mul.lo.s64 	%rd7260, %rd7259, 1099511628211;
	shr.u64 	%rd7261, %rd7257, 8;
	and.b64  	%rd7262, %rd7261, 255;
	xor.b64  	%rd7263, %rd7262, %rd7260;
	mul.lo.s64 	%rd7264, %rd7263, 1099511628211;
	shr.u64 	%rd7265, %rd7257, 16;
	and.b64  	%rd7266, %rd7265, 255;
	xor.b64  	%rd7267, %rd7266, %rd7264;
	mul.lo.s64 	%rd7268, %rd7267, 1099511628211;
	shr.u64 	%rd7269, %rd7257, 24;
	and.b64  	%rd7270, %rd7269, 255;
	xor.b64  	%rd7271, %rd7270, %rd7268;
	mul.lo.s64 	%rd7272, %rd7271, 1099511628211;
	shr.u64 	%rd7273, %rd7257, 32;
	and.b64  	%rd7274, %rd7273, 255;
	xor.b64  	%rd7275, %rd7274, %rd7272;
	mul.lo.s64 	%rd7276, %rd7275, 1099511628211;
	shr.u64 	%rd7277, %rd7257, 40;
	and.b64  	%rd7278, %rd7277, 255;
	xor.b64  	%rd7279, %rd7278, %rd7276;
	mul.lo.s64 	%rd7280, %rd7279, 1099511628211;
	shr.u64 	%rd7281, %rd7257, 48;
	and.b64  	%rd7282, %rd7281, 255;
	xor.b64  	%rd7283, %rd7282, %rd7280;
	mul.lo.s64 	%rd7284, %rd7283, 1099511628211;
	shr.u64 	%rd7285, %rd7257, 56;
	xor.b64  	%rd7286, %rd7285, %rd7284;
	mul.lo.s64 	%rd8893, %rd7286, 1099511628211;
$L__BB26_186:
	setp.eq.s64 	%p560, %rd8886, %rd8893;
	@%p560 bra 	$L__BB26_200;
	setp.eq.s64 	%p561, %rd1037, 0;
	mov.b64 	%rd8900, -3750763034362895579;
	@%p561 bra 	$L__BB26_193;
	setp.eq.s64 	%p562, %rd85, 0;
	mov.b64 	%rd8900, -3750763034362895579;
	mov.b64 	%rd8901, 0;
	@%p562 bra 	$L__BB26_191;
	and.b64  	%rd8901, %rd1037, -2;
	add.s64 	%rd8897, %rd8788, 8;
	mov.b64 	%rd8900, -3750763034362895579;
	mov.u64 	%rd8898, %rd8901;
$L__BB26_190:
	ld.u64 	%rd7292, [%rd8897+-8];
	and.b64  	%rd7293, %rd7292, 255;
	xor.b64  	%rd7294, %rd7293, %rd8900;
	mul.lo.s64 	%rd7295, %rd7294, 1099511628211;
	shr.u64 	%rd7296, %rd7292, 8;
	and.b64  	%rd7297, %rd7296, 255;
	xor.b64  	%rd7298, %rd7297, %rd7295;
	mul.lo.s64 	%rd7299, %rd7298, 1099511628211;
	shr.u64 	%rd7300, %rd7292, 16;
	and.b64  	%rd7301, %rd7300, 255;
	xor.b64  	%rd7302, %rd7301, %rd7299;
	mul.lo.s64 	%rd7303, %rd7302, 1099511628211;
	shr.u64 	%rd7304, %rd7292, 24;
	and.b64  	%rd7305, %rd7304, 255;
	xor.b64  	%rd7306, %rd7305, %rd7303;
	mul.lo.s64 	%rd7307, %rd7306, 1099511628211;
	shr.u64 	%rd7308, %rd7292, 32;
	and.b64  	%rd7309, %rd7308, 255;
	xor.b64  	%rd7310, %rd7309, %rd7307;
	mul.lo.s64 	%rd7311, %rd7310, 1099511628211;
	shr.u64 	%rd7312, %rd7292, 40;
	and.b64  	%rd7313, %rd7312, 255;
	xor.b64  	%rd7314, %rd7313, %rd7311;
	mul.lo.s64 	%rd7315, %rd7314, 1099511628211;
	shr.u64 	%rd7316, %rd7292, 48;
	and.b64  	%rd7317, %rd7316, 255;
	xor.b64  	%rd7318, %rd7317, %rd7315;
	mul.lo.s64 	%rd7319, %rd7318, 1099511628211;
	shr.u64 	%rd7320, %rd7292, 56;
	xor.b64  	%rd7321, %rd7320, %rd7319;
	mul.lo.s64 	%rd7322, %rd7321, 1099511628211;
	ld.u64 	%rd7323, [%rd8897];
	and.b64  	%rd7324, %rd7323, 255;
	xor.b64  	%rd7325, %rd7324, %rd7322;
	mul.lo.s64 	%rd7326, %rd7325, 1099511628211;
	shr.u64 	%rd7327, %rd7323, 8;
	and.b64  	%rd7328, %rd7327, 255;
	xor.b64  	%rd7329, %rd7328, %rd7326;
	mul.lo.s64 	%rd7330, %rd7329, 1099511628211;
	shr.u64 	%rd7331, %rd7323, 16;
	and.b64  	%rd7332, %rd7331, 255;
	xor.b64  	%rd7333, %rd7332, %rd7330;
	mul.lo.s64 	%rd7334, %rd7333, 1099511628211;
	shr.u64 	%rd7335, %rd7323, 24;
	and.b64  	%rd7336, %rd7335, 255;
	xor.b64  	%rd7337, %rd7336, %rd7334;
	mul.lo.s64 	%rd7338, %rd7337, 1099511628211;
	shr.u64 	%rd7339, %rd7323, 32;
	and.b64  	%rd7340, %rd7339, 255;
	xor.b64  	%rd7341, %rd7340, %rd7338;
	mul.lo.s64 	%rd7342, %rd7341, 1099511628211;
	shr.u64 	%rd7343, %rd7323, 40;
	and.b64  	%rd7344, %rd7343, 255;
	xor.b64  	%rd7345, %rd7344, %rd7342;
	mul.lo.s64 	%rd7346, %rd7345, 1099511628211;
	shr.u64 	%rd7347, %rd7323, 48;
	and.b64  	%rd7348, %rd7347, 255;
	xor.b64  	%rd7349, %rd7348, %rd7346;
	mul.lo.s64 	%rd7350, %rd7349, 1099511628211;
	shr.u64 	%rd7351, %rd7323, 56;
	xor.b64  	%rd7352, %rd7351, %rd7350;
	mul.lo.s64 	%rd8900, %rd7352, 1099511628211;
	add.s64 	%rd8898, %rd8898, -2;
	add.s64 	%rd8897, %rd8897, 16;
	setp.ne.s64 	%p563, %rd8898, 0;
	@%p563 bra 	$L__BB26_190;
$L__BB26_191:
	and.b64  	%rd7353, %rd1037, 1;
	setp.eq.b64 	%p564, %rd7353, 1;
	not.pred 	%p565, %p564;
	@%p565 bra 	$L__BB26_193;
	shl.b64 	%rd7354, %rd8901, 3;
	add.s64 	%rd7355, %rd8788, %rd7354;
	ld.u64 	%rd7356, [%rd7355];
	and.b64  	%rd7357, %rd7356, 255;
	xor.b64  	%rd7358, %rd7357, %rd8900;
	mul.lo.s64 	%rd7359, %rd7358, 1099511628211;
	shr.u64 	%rd7360, %rd7356, 8;
	and.b64  	%rd7361, %rd7360, 255;
	xor.b64  	%rd7362, %rd7361, %rd7359;
	mul.lo.s64 	%rd7363, %rd7362, 1099511628211;
	shr.u64 	%rd7364, %rd7356, 16;
	and.b64  	%rd7365, %rd7364, 255;
	xor.b64  	%rd7366, %rd7365, %rd7363;
	mul.lo.s64 	%rd7367, %rd7366, 1099511628211;
	shr.u64 	%rd7368, %rd7356, 24;
	and.b64  	%rd7369, %rd7368, 255;
	xor.b64  	%rd7370, %rd7369, %rd7367;
	mul.lo.s64 	%rd7371, %rd7370, 1099511628211;
	shr.u64 	%rd7372, %rd7356, 32;
	and.b64  	%rd7373, %rd7372, 255;
	xor.b64  	%rd7374, %rd7373, %rd7371;
	mul.lo.s64 	%rd7375, %rd7374, 1099511628211;
	shr.u64 	%rd7376, %rd7356, 40;
	and.b64  	%rd7377, %rd7376, 255;
	xor.b64  	%rd7378, %rd7377, %rd7375;
	mul.lo.s64 	%rd7379, %rd7378, 1099511628211;
	shr.u64 	%rd7380, %rd7356, 48;
	and.b64  	%rd7381, %rd7380, 255;
	xor.b64  	%rd7382, %rd7381, %rd7379;
	mul.lo.s64 	%rd7383, %rd7382, 1099511628211;
	shr.u64 	%rd7384, %rd7356, 56;
	xor.b64  	%rd7385, %rd7384, %rd7383;
	mul.lo.s64 	%rd8900, %rd7385, 1099511628211;
$L__BB26_193:
	mov.b64 	%rd8907, -3750763034362895579;
	@%p561 bra 	$L__BB26_199;
	setp.eq.s64 	%p567, %rd85, 0;
	mov.b64 	%rd8907, -3750763034362895579;
	mov.b64 	%rd8908, 0;
	@%p567 bra 	$L__BB26_197;
	and.b64  	%rd8908, %rd1037, -2;
	add.s64 	%rd8904, %rd8820, 8;
	mov.b64 	%rd8907, -3750763034362895579;
	mov.u64 	%rd8905, %rd8908;
$L__BB26_196:
	ld.u64 	%rd7391, [%rd8904+-8];
	and.b64  	%rd7392, %rd7391, 255;
	xor.b64  	%rd7393, %rd7392, %rd8907;
	mul.lo.s64 	%rd7394, %rd7393, 1099511628211;
	shr.u64 	%rd7395, %rd7391, 8;
	and.b64  	%rd7396, %rd7395, 255;
	xor.b64  	%rd7397, %rd7396, %rd7394;
	mul.lo.s64 	%rd7398, %rd7397, 1099511628211;
	shr.u64 	%rd7399, %rd7391, 16;
	and.b64  	%rd7400, %rd7399, 255;
	xor.b64  	%rd7401, %rd7400, %rd7398;
	mul.lo.s64 	%rd7402, %rd7401, 1099511628211;
	shr.u64 	%rd7403, %rd7391, 24;
	and.b64  	%rd7404, %rd7403, 255;
	xor.b64  	%rd7405, %rd7404, %rd7402;
	mul.lo.s64 	%rd7406, %rd7405, 1099511628211;
	shr.u64 	%rd7407, %rd7391, 32;
	and.b64  	%rd7408, %rd7407, 255;
	xor.b64  	%rd7409, %rd7408, %rd7406;
	mul.lo.s64 	%rd7410, %rd7409, 1099511628211;
	shr.u64 	%rd7411, %rd7391, 40;
	and.b64  	%rd7412, %rd7411, 255;
	xor.b64  	%rd7413, %rd7412, %rd7410;
	mul.lo.s64 	%rd7414, %rd7413, 1099511628211;
	shr.u64 	%rd7415, %rd7391, 48;
	and.b64  	%rd7416, %rd7415, 255;
	xor.b64  	%rd7417, %rd7416, %rd7414;
	mul.lo.s64 	%rd7418, %rd7417, 1099511628211;
	shr.u64 	%rd7419, %rd7391, 56;
	xor.b64  	%rd7420, %rd7419, %rd7418;
	mul.lo.s64 	%rd7421, %rd7420, 1099511628211;
	ld.u64 	%rd7422, [%rd8904];
	and.b64  	%rd7423, %rd7422, 255;
	xor.b64  	%rd7424, %rd7423, %rd7421;
	mul.lo.s64 	%rd7425, %rd7424, 1099511628211;
	shr.u64 	%rd7426, %rd7422, 8;
	and.b64  	%rd7427, %rd7426, 255;
	xor.b64  	%rd7428, %rd7427, %rd7425;
	mul.lo.s64 	%rd7429, %rd7428, 1099511628211;
	shr.u64 	%rd7430, %rd7422, 16;
	and.b64  	%rd7431, %rd7430, 255;
	xor.b64  	%rd7432, %rd7431, %rd7429;
	mul.lo.s64 	%rd7433, %rd7432, 1099511628211;
	shr.u64 	%rd7434, %rd7422, 24;
	and.b64  	%rd7435, %rd7434, 255;
	xor.b64  	%rd7436, %rd7435, %rd7433;
	mul.lo.s64 	%rd7437, %rd7436, 1099511628211;
	shr.u64 	%rd7438, %rd7422, 32;
	and.b64  	%rd7439, %rd7438, 255;
	xor.b64  	%rd7440, %rd7439, %rd7437;
	mul.lo.s64 	%rd7441, %rd7440, 1099511628211;
	shr.u64 	%rd7442, %rd7422, 40;
	and.b64  	%rd7443, %rd7442, 255;
	xor.b64  	%rd7444, %rd7443, %rd7441;
	mul.lo.s64 	%rd7445, %rd7444, 1099511628211;
	shr.u64 	%rd7446, %rd7422, 48;
	and.b64  	%rd7447, %rd7446, 255;
	xor.b64  	%rd7448, %rd7447, %rd7445;
	mul.lo.s64 	%rd7449, %rd7448, 1099511628211;
	shr.u64 	%rd7450, %rd7422, 56;
	xor.b64  	%rd7451, %rd7450, %rd7449;
	mul.lo.s64 	%rd8907, %rd7451, 1099511628211;
	add.s64 	%rd8905, %rd8905, -2;
	add.s64 	%rd8904, %rd8904, 16;
	setp.ne.s64 	%p568, %rd8905, 0;
	@%p568 bra 	$L__BB26_196;
$L__BB26_197:
	and.b64  	%rd7452, %rd1037, 1;
	setp.eq.b64 	%p569, %rd7452, 1;
	not.pred 	%p570, %p569;
	@%p570 bra 	$L__BB26_199;
	shl.b64 	%rd7453, %rd8908, 3;
	add.s64 	%rd7454, %rd8820, %rd7453;
	ld.u64 	%rd7455, [%rd7454];
	and.b64  	%rd7456, %rd7455, 255;
	xor.b64  	%rd7457, %rd7456, %rd8907;
	mul.lo.s64 	%rd7458, %rd7457, 1099511628211;
	shr.u64 	%rd7459, %rd7455, 8;
	and.b64  	%rd7460, %rd7459, 255;
	xor.b64  	%rd7461, %rd7460, %rd7458;
	mul.lo.s64 	%rd7462, %rd7461, 1099511628211;
	shr.u64 	%rd7463, %rd7455, 16;
	and.b64  	%rd7464, %rd7463, 255;
	xor.b64  	%rd7465, %rd7464, %rd7462;
	mul.lo.s64 	%rd7466, %rd7465, 1099511628211;
	shr.u64 	%rd7467, %rd7455, 24;
	and.b64  	%rd7468, %rd7467, 255;
	xor.b64  	%rd7469, %rd7468, %rd7466;
	mul.lo.s64 	%rd7470, %rd7469, 1099511628211;
	shr.u64 	%rd7471, %rd7455, 32;
	and.b64  	%rd7472, %rd7471, 255;
	xor.b64  	%rd7473, %rd7472, %rd7470;
	mul.lo.s64 	%rd7474, %rd7473, 1099511628211;
	shr.u64 	%rd7475, %rd7455, 40;
	and.b64  	%rd7476, %rd7475, 255;
	xor.b64  	%rd7477, %rd7476, %rd7474;
	mul.lo.s64 	%rd7478, %rd7477, 1099511628211;
	shr.u64 	%rd7479, %rd7455, 48;
	and.b64  	%rd7480, %rd7479, 255;
	xor.b64  	%rd7481, %rd7480, %rd7478;
	mul.lo.s64 	%rd7482, %rd7481, 1099511628211;
	shr.u64 	%rd7483, %rd7455, 56;
	xor.b64  	%rd7484, %rd7483, %rd7482;
	mul.lo.s64 	%rd8907, %rd7484, 1099511628211;
$L__BB26_199:
	setp.lt.u64 	%p675, %rd8900, %rd8907;
	bra.uni 	$L__BB26_203;
$L__BB26_200:
	setp.eq.s32 	%p572, %r97, 0;
	mov.pred 	%p675, %p546;
	@%p572 bra 	$L__BB26_203;
	mov.b64 	%rd8911, 0;
	cvt.s64.s32 	%rd7491, %r97;
$L__BB26_202:
	shl.b64 	%rd7486, %rd8911, 3;
	add.s64 	%rd7487, %rd8788, %rd7486;
	ld.u64 	%rd7488, [%rd7487];
	add.s64 	%rd7489, %rd8820, %rd7486;
	ld.u64 	%rd7490, [%rd7489];
	setp.lt.u64 	%p675, %rd7488, %rd7490;
	setp.ge.u64 	%p573, %rd7488, %rd7490;
	add.s64 	%rd8911, %rd8911, 1;
	setp.ne.s64 	%p574, %rd8911, %rd7491;
	and.pred  	%p575, %p573, %p574;
	@%p575 bra 	$L__BB26_202;
$L__BB26_203:
	selp.b64 	%rd376, %rd8788, %rd8820, %p675;
	selp.u32 	%r388, 1, 0, %p675;
	add.s32 	%r31, %r28, %r388;
	not.pred 	%p576, %p675;
	selp.u32 	%r389, 1, 0, %p576;
	add.s32 	%r32, %r29, %r389;
	@%p675 bra 	$L__BB26_205;
	shl.b32 	%r390, %r32, 3;
	mov.u32 	%r391, _ZZN3cub18CUB_300001_SM_10006detail10merge_sort26DeviceMergeSortMergeKernelINS2_10policy_hubIPPyE9Policy600ES6_PNS0_8NullTypeES6_SA_m10tuple_lessS5_S9_EEvbT2_T3_T4_PT6_PT7_T5_PSE_SE_NS1_7vsmem_tEE19static_temp_storage;
	add.s32 	%r392, %r391, %r390;
	ld.shared.u64 	%rd8820, [%r392];
	bra.uni 	$L__BB26_206;
$L__BB26_205:
	shl.b32 	%r393, %r31, 3;
	mov.u32 	%r394, _ZZN3cub18CUB_300001_SM_10006detail10merge_sort26DeviceMergeSortMergeKernelINS2_10policy_hubIPPyE9Policy600ES6_PNS0_8NullTypeES6_SA_m10tuple_lessS5_S9_EEvbT2_T3_T4_PT6_PT7_T5_PSE_SE_NS1_7vsmem_tEE19static_temp_storage;
	add.s32 	%r395, %r394, %r393;
	ld.shared.u64 	%rd8788, [%r395];
$L__BB26_206:
	setp.ge.s32 	%p578, %r31, %r5;
	mov.pred 	%p577, 0;
	mov.pred 	%p676, %p577;
	@%p578 bra 	$L__BB26_237;
	setp.ge.s32 	%p580, %r32, %r3;
	mov.pred 	%p676, -1;
	@%p580 bra 	$L__BB26_237;
	setp.eq.s64 	%p581, %rd1037, 0;
	mov.b64 	%rd8917, -3750763034362895579;
	@%p581 bra 	$L__BB26_214;
	setp.eq.s64 	%p582, %rd85, 0;
	mov.b64 	%rd8917, -3750763034362895579;
	mov.b64 	%rd8918, 0;
	@%p582 bra 	$L__BB26_212;
	and.b64  	%rd8918, %rd1037, -2;
	add.s64 	%rd8914, %rd8788, 8;
	mov.b64 	%rd8917, -3750763034362895579;
	mov.u64 	%rd8915, %rd8918;
$L__BB26_211:
	ld.u64 	%rd7497, [%rd8914+-8];
	and.b64  	%rd7498, %rd7497, 255;
	xor.b64  	%rd7499, %rd7498, %rd8917;
	mul.lo.s64 	%rd7500, %rd7499, 1099511628211;
	shr.u64 	%rd7501, %rd7497, 8;
	and.b64  	%rd7502, %rd7501, 255;
	xor.b64  	%rd7503, %rd7502, %rd7500;
	mul.lo.s64 	%rd7504, %rd7503, 1099511628211;
	shr.u64 	%rd7505, %rd7497, 16;
	and.b64  	%rd7506, %rd7505, 255;
	xor.b64  	%rd7507, %rd7506, %rd7504;
	mul.lo.s64 	%rd7508, %rd7507, 1099511628211;
	shr.u64 	%rd7509, %rd7497, 24;
	and.b64  	%rd7510, %rd7509, 255;
	xor.b64  	%rd7511, %rd7510, %rd7508;
	mul.lo.s64 	%rd7512, %rd7511, 1099511628211;
	shr.u64 	%rd7513, %rd7497, 32;
	and.b64  	%rd7514, %rd7513, 255;
	xor.b64  	%rd7515, %rd7514, %rd7512;
	mul.lo.s64 	%rd7516, %rd7515, 1099511628211;
	shr.u64 	%rd7517, %rd7497, 40;
	and.b64  	%rd7518, %rd7517, 255;
	xor.b64  	%rd7519, %rd7518, %rd7516;
	mul.lo.s64 	%rd7520, %rd7519, 1099511628211;
	shr.u64 	%rd7521, %rd7497, 48;
	and.b64  	%rd7522, %rd7521, 255;
	xor.b64  	%rd7523, %rd7522, %rd7520;
	mul.lo.s64 	%rd7524, %rd7523, 1099511628211;
	shr.u64 	%rd7525, %rd7497, 56;
	xor.b64  	%rd7526, %rd7525, %rd7524;
	mul.lo.s64 	%rd7527, %rd7526, 1099511628211;
	ld.u64 	%rd7528, [%rd8914];
	and.b64  	%rd7529, %rd7528, 255;
	xor.b64  	%rd7530, %rd7529, %rd7527;
	mul.lo.s64 	%rd7531, %rd7530, 1099511628211;
	shr.u64 	%rd7532, %rd7528, 8;
	and.b64  	%rd7533, %rd7532, 255;
	xor.b64  	%rd7534, %rd7533, %rd7531;
	mul.lo.s64 	%rd7535, %rd7534, 1099511628211;
	shr.u64 	%rd7536, %rd7528, 16;
	and.b64  	%rd7537, %rd7536, 255;
	xor.b64  	%rd7538, %rd7537, %rd7535;
	mul.lo.s64 	%rd7539, %rd7538, 1099511628211;
	shr.u64 	%rd7540, %rd7528, 24;
	and.b64  	%rd7541, %rd7540, 255;
	xor.b64  	%rd7542, %rd7541, %rd7539;
	mul.lo.s64 	%rd7543, %rd7542, 1099511628211;
	shr.u64 	%rd7544, %rd7528, 32;
	and.b64  	%rd7545, %rd7544, 255;
	xor.b64  	%rd7546, %rd7545, %rd7543;
	mul.lo.s64 	%rd7547, %rd7546, 1099511628211;
	shr.u64 	%rd7548, %rd7528, 40;
	and.b64  	%rd7549, %rd7548, 255;
	xor.b64  	%rd7550, %rd7549, %rd7547;
	mul.lo.s64 	%rd7551, %rd7550, 1099511628211;
	shr.u64 	%rd7552, %rd7528, 48;
	and.b64  	%rd7553, %rd7552, 255;
	xor.b64  	%rd7554, %rd7553, %rd7551;
	mul.lo.s64 	%rd7555, %rd7554, 1099511628211;
	shr.u64 	%rd7556, %rd7528, 56;
	xor.b64  	%rd7557, %rd7556, %rd7555;
	mul.lo.s64 	%rd8917, %rd7557, 1099511628211;
	add.s64 	%rd8915, %rd8915, -2;
	add.s64 	%rd8914, %rd8914, 16;
	setp.ne.s64 	%p583, %rd8915, 0;
	@%p583 bra 	$L__BB26_211;
$L__BB26_212:
	and.b64  	%rd7558, %rd1037, 1;
	setp.eq.b64 	%p584, %rd7558, 1;
	not.pred 	%p585, %p584;
	@%p585 bra 	$L__BB26_214;
	shl.b64 	%rd7559, %rd8918, 3;
	add.s64 	%rd7560, %rd8788, %rd7559;
	ld.u64 	%rd7561, [%rd7560];
	and.b64  	%rd7562, %rd7561, 255;
	xor.b64  	%rd7563, %rd7562, %rd8917;
	mul.lo.s64 	%rd7564, %rd7563, 1099511628211;
	shr.u64 	%rd7565, %rd7561, 8;
	and.b64  	%rd7566, %rd7565, 255;
	xor.b64  	%rd7567, %rd7566, %rd7564;
	mul.lo.s64 	%rd7568, %rd7567, 1099511628211;
	shr.u64 	%rd7569, %rd7561, 16;
	and.b64  	%rd7570, %rd7569, 255;
	xor.b64  	%rd7571, %rd7570, %rd7568;
	mul.lo.s64 	%rd7572, %rd7571, 1099511628211;
	shr.u64 	%rd7573, %rd7561, 24;
	and.b64  	%rd7574, %rd7573, 255;
	xor.b64  	%rd7575, %rd7574, %rd7572;
	mul.lo.s64 	%rd7576, %rd7575, 1099511628211;
	shr.u64 	%rd7577, %rd7561, 32;
	and.b64  	%rd7578, %rd7577, 255;
	xor.b64  	%rd7579, %rd7578, %rd7576;
	mul.lo.s64 	%rd7580, %rd7579, 1099511628211;
	shr.u64 	%rd7581, %rd7561, 40;
	and.b64  	%rd7582, %rd7581, 255;
	xor.b64  	%rd7583, %rd7582, %rd7580;
	mul.lo.s64 	%rd7584, %rd7583, 1099511628211;
	shr.u64 	%rd7585, %rd7561, 48;
	and.b64  	%rd7586, %rd7585, 255;
	xor.b64  	%rd7587, %rd7586, %rd7584;
	mul.lo.s64 	%rd7588, %rd7587, 1099511628211;
	shr.u64 	%rd7589, %rd7561, 56;
	xor.b64  	%rd7590, %rd7589, %rd7588;
	mul.lo.s64 	%rd8917, %rd7590, 1099511628211;
$L__BB26_214:
	mov.b64 	%rd8924, -3750763034362895579;
	@%p581 bra 	$L__BB26_220;
	setp.eq.s64 	%p587, %rd85, 0;
	mov.b64 	%rd8924, -3750763034362895579;
	mov.b64 	%rd8925, 0;
	@%p587 bra 	$L__BB26_218;
	and.b64  	%rd8925, %rd1037, -2;
	add.s64 	%rd8921, %rd8820, 8;
	mov.b64 	%rd8924, -3750763034362895579;
	mov.u64 	%rd8922, %rd8925;
$L__BB26_217:
	ld.u64 	%rd7596, [%rd8921+-8];
	and.b64  	%rd7597, %rd7596, 255;
	xor.b64  	%rd7598, %rd7597, %rd8924;
	mul.lo.s64 	%rd7599, %rd7598, 1099511628211;
	shr.u64 	%rd7600, %rd7596, 8;
	and.b64  	%rd7601, %rd7600, 255;
	xor.b64  	%rd7602, %rd7601, %rd7599;
	mul.lo.s64 	%rd7603, %rd7602, 1099511628211;
	shr.u64 	%rd7604, %rd7596, 16;
	and.b64  	%rd7605, %rd7604, 255;
	xor.b64  	%rd7606, %rd7605, %rd7603;
	mul.lo.s64 	%rd7607, %rd7606, 1099511628211;
	shr.u64 	%rd7608, %rd7596, 24;
	and.b64  	%rd7609, %rd7608, 255;
	xor.b64  	%rd7610, %rd7609, %rd7607;
	mul.lo.s64 	%rd7611, %rd7610, 1099511628211;
	shr.u64 	%rd7612, %rd7596, 32;
	and.b64  	%rd7613, %rd7612, 255;
	xor.b64  	%rd7614, %rd7613, %rd7611;
	mul.lo.s64 	%rd7615, %rd7614, 1099511628211;
	shr.u64 	%rd7616, %rd7596, 40;
	and.b64  	%rd7617, %rd7616, 255;
	xor.b64  	%rd7618, %rd7617, %rd7615;
	mul.lo.s64 	%rd7619, %rd7618, 1099511628211;
	shr.u64 	%rd7620, %rd7596, 48;
	and.b64  	%rd7621, %rd7620, 255;
	xor.b64  	%rd7622, %rd7621, %rd7619;
	mul.lo.s64 	%rd7623, %rd7622, 1099511628211;
	shr.u64 	%rd7624, %rd7596, 56;
	xor.b64  	%rd7625, %rd7624, %rd7623;
	mul.lo.s64 	%rd7626, %rd7625, 1099511628211;
	ld.u64 	%rd7627, [%rd8921];
	and.b64  	%rd7628, %rd7627, 255;
	xor.b64  	%rd7629, %rd7628, %rd7626;
	mul.lo.s64 	%rd7630, %rd7629, 1099511628211;
	shr.u64 	%rd7631, %rd7627, 8;
	and.b64  	%rd7632, %rd7631, 255;
	xor.b64  	%rd7633, %rd7632, %rd7630;
	mul.lo.s64 	%rd7634, %rd7633, 1099511628211;
	shr.u64 	%rd7635, %rd7627, 16;
	and.b64  	%rd7636, %rd7635, 255;
	xor.b64  	%rd7637, %rd7636, %rd7634;
	mul.lo.s64 	%rd7638, %rd7637, 1099511628211;
	shr.u64 	%rd7639, %rd7627, 24;
	and.b64  	%rd7640, %rd7639, 255;
	xor.b64  	%rd7641, %rd7640, %rd7638;
	mul.lo.s64 	%rd7642, %rd7641, 1099511628211;
	shr.u64 	%rd7643, %rd7627, 32;
	and.b64  	%rd7644, %rd7643, 255;
	xor.b64  	%rd7645, %rd7644, %rd7642;
	mul.lo.s64 	%rd7646, %rd7645, 1099511628211;
	shr.u64 	%rd7647, %rd7627, 40;
	and.b64  	%rd7648, %rd7647, 255;
	xor.b64  	%rd7649, %rd7648, %rd7646;
	mul.lo.s64 	%rd7650, %rd7649, 1099511628211;
	shr.u64 	%rd7651, %rd7627, 48;
	and.b64  	%rd7652, %rd7651, 255;
	xor.b64  	%rd7653, %rd7652, %rd7650;
	mul.lo.s64 	%rd7654, %rd7653, 1099511628211;
	shr.u64 	%rd7655, %rd7627, 56;
	xor.b64  	%rd7656, %rd7655, %rd7654;
	mul.lo.s64 	%rd8924, %rd7656, 1099511628211;
	add.s64 	%rd8922, %rd8922, -2;
	add.s64 	%rd8921, %rd8921, 16;
	setp.ne.s64 	%p588, %rd8922, 0;
	@%p588 bra 	$L__BB26_217;
$L__BB26_218:
	and.b64  	%rd7657, %rd1037, 1;
	setp.eq.b64 	%p589, %rd7657, 1;
	not.pred 	%p590, %p589;
	@%p590 bra 	$L__BB26_220;
	shl.b64 	%rd7658, %rd8925, 3;
	add.s64 	%rd7659, %rd8820, %rd7658;
	ld.u64 	%rd7660, [%rd7659];
	and.b64  	%rd7661, %rd7660, 255;
	xor.b64  	%rd7662, %rd7661, %rd8924;
	mul.lo.s64 	%rd7663, %rd7662, 1099511628211;
	shr.u64 	%rd7664, %rd7660, 8;
	and.b64  	%rd7665, %rd7664, 255;
	xor.b64  	%rd7666, %rd7665, %rd7663;
	mul.lo.s64 	%rd7667, %rd7666, 1099511628211;
	shr.u64 	%rd7668, %rd7660, 16;
	and.b64  	%rd7669, %rd7668, 255;
	xor.b64  	%rd7670, %rd7669, %rd7667;
	mul.lo.s64 	%rd7671, %rd7670, 1099511628211;
	shr.u64 	%rd7672, %rd7660, 24;
	and.b64  	%rd7673, %rd7672, 255;
	xor.b64  	%rd7674, %rd7673, %rd7671;
	mul.lo.s64 	%rd7675, %rd7674, 1099511628211;
	shr.u64 	%rd7676, %rd7660, 32;
	and.b64  	%rd7677, %rd7676, 255;
	xor.b64  	%rd7678, %rd7677, %rd7675;
	mul.lo.s64 	%rd7679, %rd7678, 1099511628211;
	shr.u64 	%rd7680, %rd7660, 40;
	and.b64  	%rd7681, %rd7680, 255;
	xor.b64  	%rd7682, %rd7681, %rd7679;
	mul.lo.s64 	%rd7683, %rd7682, 1099511628211;
	shr.u64 	%rd7684, %rd7660, 48;
	and.b64  	%rd7685, %rd7684, 255;
	xor.b64  	%rd7686, %rd7685, %rd7683;
	mul.lo.s64 	%rd7687, %rd7686, 1099511628211;
	shr.u64 	%rd7688, %rd7660, 56;
	xor.b64  	%rd7689, %rd7688, %rd7687;
	mul.lo.s64 	%rd8924, %rd7689, 1099511628211;
$L__BB26_220:
	setp.eq.s64 	%p591, %rd8917, %rd8924;
	@%p591 bra 	$L__BB26_234;
	mov.b64 	%rd8931, -3750763034362895579;
	@%p581 bra 	$L__BB26_227;
	setp.eq.s64 	%p593, %rd85, 0;
	mov.b64 	%rd8931, -3750763034362895579;
	mov.b64 	%rd8932, 0;
	@%p593 bra 	$L__BB26_225;
	and.b64  	%rd8932, %rd1037, -2;
	add.s64 	%rd8928, %rd8788, 8;
	mov.b64 	%rd8931, -3750763034362895579;
	mov.u64 	%rd8929, %rd8932;
$L__BB26_224:
	ld.u64 	%rd7695, [%rd8928+-8];
	and.b64  	%rd7696, %rd7695, 255;
	xor.b64  	%rd7697, %rd7696, %rd8931;
	mul.lo.s64 	%rd7698, %rd7697, 1099511628211;
	shr.u64 	%rd7699, %rd7695, 8;
	and.b64  	%rd7700, %rd7699, 255;
	xor.b64  	%rd7701, %rd7700, %rd7698;
	mul.lo.s64 	%rd7702, %rd7701, 1099511628211;
	shr.u64 	%rd7703, %rd7695, 16;
	and.b64  	%rd7704, %rd7703, 255;
	xor.b64  	%rd7705, %rd7704, %rd7702;
	mul.lo.s64 	%rd7706, %rd7705, 1099511628211;
	shr.u64 	%rd7707, %rd7695, 24;
	and.b64  	%rd7708, %rd7707, 255;
	xor.b64  	%rd7709, %rd7708, %rd7706;
	mul.lo.s64 	%rd7710, %rd7709, 1099511628211;
	shr.u64 	%rd7711, %rd7695, 32;
	and.b64  	%rd7712, %rd7711, 255;
	xor.b64  	%rd7713, %rd7712, %rd7710;
	mul.lo.s64 	%rd7714, %rd7713, 1099511628211;
	shr.u64 	%rd7715, %rd7695, 40;
	and.b64  	%rd7716, %rd7715, 255;
	xor.b64  	%rd7717, %rd7716, %rd7714;
	mul.lo.s64 	%rd7718, %rd7717, 1099511628211;
	shr.u64 	%rd7719, %rd7695, 48;
	and.b64  	%rd7720, %rd7719, 255;
	xor.b64  	%rd7721, %rd7720, %rd7718;
	mul.lo.s64 	%rd7722, %rd7721, 1099511628211;
	shr.u64 	%rd7723, %rd7695, 56;
	xor.b64  	%rd7724, %rd7723, %rd7722;
	mul.lo.s64 	%rd7725, %rd7724, 1099511628211;
	ld.u64 	%rd7726, [%rd8928];
	and.b64  	%rd7727, %rd7726, 255;
	xor.b64  	%rd7728, %rd7727, %rd7725;
	mul.lo.s64 	%rd7729, %rd7728, 1099511628211;
	shr.u64 	%rd7730, %rd7726, 8;
	and.b64  	%rd7731, %rd7730, 255;
	xor.b64  	%rd7732, %rd7731, %rd7729;
	mul.lo.s64 	%rd7733, %rd7732, 1099511628211;
	shr.u64 	%rd7734, %rd7726, 16;
	and.b64  	%rd7735, %rd7734, 255;
	xor.b64  	%rd7736, %rd7735, %rd7733;
	mul.lo.s64 	%rd7737, %rd7736, 1099511628211;
	shr.u64 	%rd7738, %rd7726, 24;
	and.b64  	%rd7739, %rd7738, 255;
	xor.b64  	%rd7740, %rd7739, %rd7737;
	mul.lo.s64 	%rd7741, %rd7740, 1099511628211;
	shr.u64 	%rd7742, %rd7726, 32;
	and.b64  	%rd7743, %rd7742, 255;
	xor.b64  	%rd7744, %rd7743, %rd7741;
	mul.lo.s64 	%rd7745, %rd7744, 1099511628211;
	shr.u64 	%rd7746, %rd7726, 40;
	and.b64  	%rd7747, %rd7746, 255;
	xor.b64  	%rd7748, %rd7747, %rd7745;
	mul.lo.s64 	%rd7749, %rd7748, 1099511628211;
	shr.u64 	%rd7750, %rd7726, 48;
	and.b64  	%rd7751, %rd7750, 255;
	xor.b64  	%rd7752, %rd7751, %rd7749;
	mul.lo.s64 	%rd7753, %rd7752, 1099511628211;
	shr.u64 	%rd7754, %rd7726, 56;
	xor.b64  	%rd7755, %rd7754, %rd7753;
	mul.lo.s64 	%rd8931, %rd7755, 1099511628211;
	add.s64 	%rd8929, %rd8929, -2;
	add.s64 	%rd8928, %rd8928, 16;
	setp.ne.s64 	%p594, %rd8929, 0;
	@%p594 bra 	$L__BB26_224;
$L__BB26_225:
	and.b64  	%rd7756, %rd1037, 1;
	setp.eq.b64 	%p595, %rd7756, 1;
	not.pred 	%p596, %p595;
	@%p596 bra 	$L__BB26_227;
	shl.b64 	%rd7757, %rd8932, 3;
	add.s64 	%rd7758, %rd8788, %rd7757;
	ld.u64 	%rd7759, [%rd7758];
	and.b64  	%rd7760, %rd7759, 255;
	xor.b64  	%rd7761, %rd7760, %rd8931;
	mul.lo.s64 	%rd7762, %rd7761, 1099511628211;
	shr.u64 	%rd7763, %rd7759, 8;
	and.b64  	%rd7764, %rd7763, 255;
	xor.b64  	%rd7765, %rd7764, %rd7762;
	mul.lo.s64 	%rd7766, %rd7765, 1099511628211;
	shr.u64 	%rd7767, %rd7759, 16;
	and.b64  	%rd7768, %rd7767, 255;
	xor.b64  	%rd7769, %rd7768, %rd7766;
	mul.lo.s64 	%rd7770, %rd7769, 1099511628211;
	shr.u64 	%rd7771, %rd7759, 24;
	and.b64  	%rd7772, %rd7771, 255;
	xor.b64  	%rd7773, %rd7772, %rd7770;
	mul.lo.s64 	%rd7774, %rd7773, 1099511628211;
	shr.u64 	%rd7775, %rd7759, 32;
	and.b64  	%rd7776, %rd7775, 255;
	xor.b64  	%rd7777, %rd7776, %rd7774;
	mul.lo.s64 	%rd7778, %rd7777, 1099511628211;
	shr.u64 	%rd7779, %rd7759, 40;
	and.b64  	%rd7780, %rd7779, 255;
	xor.b64  	%rd7781, %rd7780, %rd7778;
	mul.lo.s64 	%rd7782, %rd7781, 1099511628211;
	shr.u64 	%rd7783, %rd7759, 48;
	and.b64  	%rd7784, %rd7783, 255;
	xor.b64  	%rd7785, %rd7784, %rd7782;
	mul.lo.s64 	%rd7786, %rd7785, 1099511628211;
	shr.u64 	%rd7787, %rd7759, 56;
	xor.b64  	%rd7788, %rd7787, %rd7786;
	mul.lo.s64 	%rd8931, %rd7788, 1099511628211;
$L__BB26_227:
	mov.b64 	%rd8938, -3750763034362895579;
	@%p581 bra 	$L__BB26_233;
	setp.eq.s64 	%p598, %rd85, 0;
	mov.b64 	%rd8938, -3750763034362895579;
	mov.b64 	%rd8939, 0;
	@%p598 bra 	$L__BB26_231;
	and.b64  	%rd8939, %rd1037, -2;
	add.s64 	%rd8935, %rd8820, 8;
	mov.b64 	%rd8938, -3750763034362895579;
	mov.u64 	%rd8936, %rd8939;
$L__BB26_230:
	ld.u64 	%rd7794, [%rd8935+-8];
	and.b64  	%rd7795, %rd7794, 255;
	xor.b64  	%rd7796, %rd7795, %rd8938;
	mul.lo.s64 	%rd7797, %rd7796, 1099511628211;
	shr.u64 	%rd7798, %rd7794, 8;
	and.b64  	%rd7799, %rd7798, 255;
	xor.b64  	%rd7800, %rd7799, %rd7797;
	mul.lo.s64 	%rd7801, %rd7800, 1099511628211;
	shr.u64 	%rd7802, %rd7794, 16;
	and.b64  	%rd7803, %rd7802, 255;
	xor.b64  	%rd7804, %rd7803, %rd7801;
	mul.lo.s64 	%rd7805, %rd7804, 1099511628211;
	shr.u64 	%rd7806, %rd7794, 24;
	and.b64  	%rd7807, %rd7806, 255;
	xor.b64  	%rd7808, %rd7807, %rd7805;
	mul.lo.s64 	%rd7809, %rd7808, 1099511628211;
	shr.u64 	%rd7810, %rd7794, 32;
	and.b64  	%rd7811, %rd7810, 255;
	xor.b64  	%rd7812, %rd7811, %rd7809;
	mul.lo.s64 	%rd7813, %rd7812, 1099511628211;
	shr.u64 	%rd7814, %rd7794, 40;
	and.b64  	%rd7815, %rd7814, 255;
	xor.b64  	%rd7816, %rd7815, %rd7813;
	mul.lo.s64 	%rd7817, %rd7816, 1099511628211;
	shr.u64 	%rd7818, %rd7794, 48;
	and.b64  	%rd7819, %rd7818, 255;
	xor.b64  	%rd7820, %rd7819, %rd7817;
	mul.lo.s64 	%rd7821, %rd7820, 1099511628211;
	shr.u64 	%rd7822, %rd7794, 56;
	xor.b64  	%rd7823, %rd7822, %rd7821;
	mul.lo.s64 	%rd7824, %rd7823, 1099511628211;
	ld.u64 	%rd7825, [%rd8935];
	and.b64  	%rd7826, %rd7825, 255;
	xor.b64  	%rd7827, %rd7826, %rd7824;
	mul.lo.s64 	%rd7828, %rd7827, 1099511628211;
	shr.u64 	%rd7829, %rd7825, 8;
	and.b64  	%rd7830, %rd7829, 255;
	xor.b64  	%rd7831, %rd7830, %rd7828;
	mul.lo.s64 	%rd7832, %rd7831, 1099511628211;
	shr.u64 	%rd7833, %rd7825, 16;
	and.b64  	%rd7834, %rd7833, 255;
	xor.b64  	%rd7835, %rd7834, %rd7832;
	mul.lo.s64 	%rd7836, %rd7835, 1099511628211;
	shr.u64 	%rd7837, %rd7825, 24;
	and.b64  	%rd7838, %rd7837, 255;
	xor.b64  	%rd7839, %rd7838, %rd7836;
	mul.lo.s64 	%rd7840, %rd7839, 1099511628211;
	shr.u64 	%rd7841, %rd7825, 32;
	and.b64  	%rd7842, %rd7841, 255;
	xor.b64  	%rd7843, %rd7842, %rd7840;
	mul.lo.s64 	%rd7844, %rd7843, 1099511628211;
	shr.u64 	%rd7845, %rd7825, 40;
	and.b64  	%rd7846, %rd7845, 255;
	xor.b64  	%rd7847, %rd7846, %rd7844;
	mul.lo.s64 	%rd7848, %rd7847, 1099511628211;
	shr.u64 	%rd7849, %rd7825, 48;
	and.b64  	%rd7850, %rd7849, 255;
	xor.b64  	%rd7851, %rd7850, %rd7848;
	mul.lo.s64 	%rd7852, %rd7851, 1099511628211;
	shr.u64 	%rd7853, %rd7825, 56;
	xor.b64  	%rd7854, %rd7853, %rd7852;
	mul.lo.s64 	%rd8938, %rd7854, 1099511628211;
	add.s64 	%rd8936, %rd8936, -2;
	add.s64 	%rd8935, %rd8935, 16;
	setp.ne.s64 	%p599, %rd8936, 0;
	@%p599 bra 	$L__BB26_230;
$L__BB26_231:
	and.b64  	%rd7855, %rd1037, 1;
	setp.eq.b64 	%p600, %rd7855, 1;
	not.pred 	%p601, %p600;
	@%p601 bra 	$L__BB26_233;
	shl.b64 	%rd7856, %rd8939, 3;
	add.s64 	%rd7857, %rd8820, %rd7856;
	ld.u64 	%rd7858, [%rd7857];
	and.b64  	%rd7859, %rd7858, 255;
	xor.b64  	%rd7860, %rd7859, %rd8938;
	mul.lo.s64 	%rd7861, %rd7860, 1099511628211;
	shr.u64 	%rd7862, %rd7858, 8;
	and.b64  	%rd7863, %rd7862, 255;
	xor.b64  	%rd7864, %rd7863, %rd7861;
	mul.lo.s64 	%rd7865, %rd7864, 1099511628211;
	shr.u64 	%rd7866, %rd7858, 16;
	and.b64  	%rd7867, %rd7866, 255;
	xor.b64  	%rd7868, %rd7867, %rd7865;
	mul.lo.s64 	%rd7869, %rd7868, 1099511628211;
	shr.u64 	%rd7870, %rd7858, 24;
	and.b64  	%rd7871, %rd7870, 255;
	xor.b64  	%rd7872, %rd7871, %rd7869;
	mul.lo.s64 	%rd7873, %rd7872, 1099511628211;
	shr.u64 	%rd7874, %rd7858, 32;
	and.b64  	%rd7875, %rd7874, 255;
	xor.b64  	%rd7876, %rd7875, %rd7873;
	mul.lo.s64 	%rd7877, %rd7876, 1099511628211;
	shr.u64 	%rd7878, %rd7858, 40;
	and.b64  	%rd7879, %rd7878, 255;
	xor.b64  	%rd7880, %rd7879, %rd7877;
	mul.lo.s64 	%rd7881, %rd7880, 1099511628211;
	shr.u64 	%rd7882, %rd7858, 48;
	and.b64  	%rd7883, %rd7882, 255;
	xor.b64  	%rd7884, %rd7883, %rd7881;
	mul.lo.s64 	%rd7885, %rd7884, 1099511628211;
	shr.u64 	%rd7886, %rd7858, 56;
	xor.b64  	%rd7887, %rd7886, %rd7885;
	mul.lo.s64 	%rd8938, %rd7887, 1099511628211;
$L__BB26_233:
	setp.lt.u64 	%p676, %rd8931, %rd8938;
	bra.uni 	$L__BB26_237;
$L__BB26_234:
	setp.eq.s32 	%p603, %r97, 0;
	mov.pred 	%p676, %p577;
	@%p603 bra 	$L__BB26_237;
	mov.b64 	%rd8942, 0;
	cvt.s64.s32 	%rd7894, %r97;
$L__BB26_236:
	shl.b64 	%rd7889, %rd8942, 3;
	add.s64 	%rd7890, %rd8788, %rd7889;
	ld.u64 	%rd7891, [%rd7890];
	add.s64 	%rd7892, %rd8820, %rd7889;
	ld.u64 	%rd7893, [%rd7892];
	setp.lt.u64 	%p676, %rd7891, %rd7893;
	setp.ge.u64 	%p604, %rd7891, %rd7893;
	add.s64 	%rd8942, %rd8942, 1;
	setp.ne.s64 	%p605, %rd8942, %rd7894;
	and.pred  	%p606, %p604, %p605;
	@%p606 bra 	$L__BB26_236;
$L__BB26_237:
	selp.b64 	%rd435, %rd8788, %rd8820, %p676;
	selp.u32 	%r396, 1, 0, %p676;
	add.s32 	%r34, %r31, %r396;
	not.pred 	%p607, %p676;
	selp.u32 	%r397, 1, 0, %p607;
	add.s32 	%r35, %r32, %r397;
	@%p676 bra 	$L__BB26_239;
	shl.b32 	%r398, %r35, 3;
	mov.u32 	%r399, _ZZN3cub18CUB_300001_SM_10006detail10merge_sort26DeviceMergeSortMergeKernelINS2_10policy_hubIPPyE9Policy600ES6_PNS0_8NullTypeES6_SA_m10tuple_lessS5_S9_EEvbT2_T3_T4_PT6_PT7_T5_PSE_SE_NS1_7vsmem_tEE19static_temp_storage;
	add.s32 	%r400, %r399, %r398;
	ld.shared.u64 	%rd8820, [%r400];
	bra.uni 	$L__BB26_240;
$L__BB26_239:
	shl.b32 	%r401, %r34, 3;
	mov.u32 	%r402, _ZZN3cub18CUB_300001_SM_10006detail10merge_sort26DeviceMergeSortMergeKernelINS2_10policy_hubIPPyE9Policy600ES6_PNS0_8NullTypeES6_SA_m10tuple_lessS5_S9_EEvbT2_T3_T4_PT6_PT7_T5_PSE_SE_NS1_7vsmem_tEE19static_temp_storage;
	add.s32 	%r403, %r402, %r401;
	ld.shared.u64 	%rd8788, [%r403];
$L__BB26_240:
	setp.ge.s32 	%p609, %r34, %r5;
	mov.pred 	%p608, 0;
	mov.pred 	%p677, %p608;
	@%p609 bra 	$L__BB26_271;
	setp.ge.s32 	%p611, %r35, %r3;
	mov.pred 	%p677, -1;
	@%p611 bra 	$L__BB26_271;
	setp.eq.s64 	%p612, %rd1037, 0;
	mov.b64 	%rd8948, -3750763034362895579;
	@%p612 bra 	$L__BB26_248;
	setp.eq.s64 	%p613, %rd85, 0;
	mov.b64 	%rd8948, -3750763034362895579;
	mov.b64 	%rd8949, 0;
	@%p613 bra 	$L__BB26_246;
	and.b64  	%rd8949, %rd1037, -2;
	add.s64 	%rd8945, %rd8788, 8;
	mov.b64 	%rd8948, -3750763034362895579;
	mov.u64 	%rd8946, %rd8949;
$L__BB26_245:
	ld.u64 	%rd7900, [%rd8945+-8];
	and.b64  	%rd7901, %rd7900, 255;
	xor.b64  	%rd7902, %rd7901, %rd8948;
	mul.lo.s64 	%rd7903, %rd7902, 1099511628211;
	shr.u64 	%rd7904, %rd7900, 8;
	and.b64  	%rd7905, %rd7904, 255;
	xor.b64  	%rd7906, %rd7905, %rd7903;
	mul.lo.s64 	%rd7907, %rd7906, 1099511628211;
	shr.u64 	%rd7908, %rd7900, 16;
	and.b64  	%rd7909, %rd7908, 255;
	xor.b64  	%rd7910, %rd7909, %rd7907;
	mul.lo.s64 	%rd7911, %rd7910, 1099511628211;
	shr.u64 	%rd7912, %rd7900, 24;
	and.b64  	%rd7913, %rd7912, 255;
	xor.b64  	%rd7914, %rd7913, %rd7911;
	mul.lo.s64 	%rd7915, %rd7914, 1099511628211;
	shr.u64 	%rd7916, %rd7900, 32;
	and.b64  	%rd7917, %rd7916, 255;
	xor.b64  	%rd7918, %rd7917, %rd7915;
	mul.lo.s64 	%rd7919, %rd7918, 1099511628211;
	shr.u64 	%rd7920, %rd7900, 40;
	and.b64  	%rd7921, %rd7920, 255;
	xor.b64  	%rd7922, %rd7921, %rd7919;
	mul.lo.s64 	%rd7923, %rd7922, 1099511628211;
	shr.u64 	%rd7924, %rd7900, 48;
	and.b64  	%rd7925, %rd7924, 255;
	xor.b64  	%rd7926, %rd7925, %rd7923;
	mul.lo.s64 	%rd7927, %rd7926, 1099511628211;
	shr.u64 	%rd7928, %rd7900, 56;
	xor.b64  	%rd7929, %rd7928, %rd7927;
	mul.lo.s64 	%rd7930, %rd7929, 1099511628211;
	ld.u64 	%rd7931, [%rd8945];
	and.b64  	%rd7932, %rd7931, 255;
	xor.b64  	%rd7933, %rd7932, %rd7930;
	mul.lo.s64 	%rd7934, %rd7933, 1099511628211;
	shr.u64 	%rd7935, %rd7931, 8;
	and.b64  	%rd7936, %rd7935, 255;
	xor.b64  	%rd7937, %rd7936, %rd7934;
	mul.lo.s64 	%rd7938, %rd7937, 1099511628211;
	shr.u64 	%rd7939, %rd7931, 16;
	and.b64  	%rd7940, %rd7939, 255;
	xor.b64  	%rd7941, %rd7940, %rd7938;
	mul.lo.s64 	%rd7942, %rd7941, 1099511628211;
	shr.u64 	%rd7943, %rd7931, 24;
	and.b64  	%rd7944, %rd7943, 255;
	xor.b64  	%rd7945, %rd7944, %rd7942;
	mul.lo.s64 	%rd7946, %rd7945, 1099511628211;
	shr.u64 	%rd7947, %rd7931, 32;
	and.b64  	%rd7948, %rd7947, 255;
	xor.b64  	%rd7949, %rd7948, %rd7946;
	mul.lo.s64 	%rd7950, %rd7949, 1099511628211;
	shr.u64 	%rd7951, %rd7931, 40;
	and.b64  	%rd7952, %rd7951, 255;
	xor.b64  	%rd7953, %rd7952, %rd7950;
	mul.lo.s64 	%rd7954, %rd7953, 1099511628211;
	shr.u64 	%rd7955, %rd7931, 48;
	and.b64  	%rd7956, %rd7955, 255;
	xor.b64  	%rd7957, %rd7956, %rd7954;
	mul.lo.s64 	%rd7958, %rd7957, 1099511628211;
	shr.u64 	%rd7959, %rd7931, 56;
	xor.b64  	%rd7960, %rd7959, %rd7958;
	mul.lo.s64 	%rd8948, %rd7960, 1099511628211;
	add.s64 	%rd8946, %rd8946, -2;
	add.s64 	%rd8945, %rd8945, 16;
	setp.ne.s64 	%p614, %rd8946, 0;
	@%p614 bra 	$L__BB26_245;
$L__BB26_246:
	and.b64  	%rd7961, %rd1037, 1;
	setp.eq.b64 	%p615, %rd7961, 1;
	not.pred 	%p616, %p615;
	@%p616 bra 	$L__BB26_248;
	shl.b64 	%rd7962, %rd8949, 3;
	add.s64 	%rd7963, %rd8788, %rd7962;
	ld.u64 	%rd7964, [%rd7963];
	and.b64  	%rd7965, %rd7964, 255;
	xor.b64  	%rd7966, %rd7965, %rd8948;
	mul.lo.s64 	%rd7967, %rd7966, 1099511628211;
	shr.u64 	%rd7968, %rd7964, 8;
	and.b64  	%rd7969, %rd7968, 255;
	xor.b64  	%rd7970, %rd7969, %rd7967;
	mul.lo.s64 	%rd7971, %rd7970, 1099511628211;
	shr.u64 	%rd7972, %rd7964, 16;
	and.b64  	%rd7973, %rd7972, 255;
	xor.b64  	%rd7974, %rd7973, %rd7971;
	mul.lo.s64 	%rd7975, %rd7974, 1099511628211;
	shr.u64 	%rd7976, %rd7964, 24;
	and.b64  	%rd7977, %rd7976, 255;
	xor.b64  	%rd7978, %rd7977, %rd7975;
	mul.lo.s64 	%rd7979, %rd7978, 1099511628211;
	shr.u64 	%rd7980, %rd7964, 32;
	and.b64  	%rd7981, %rd7980, 255;
	xor.b64  	%rd7982, %rd7981, %rd7979;
	mul.lo.s64 	%rd7983, %rd7982, 1099511628211;
	shr.u64 	%rd7984, %rd7964, 40;
	and.b64  	%rd7985, %rd7984, 255;
	xor.b64  	%rd7986, %rd7985, %rd7983;
	mul.lo.s64 	%rd7987, %rd7986, 1099511628211;
	shr.u64 	%rd7988, %rd7964, 48;
	and.b64  	%rd7989, %rd7988, 255;
	xor.b64  	%rd7990, %rd7989, %rd7987;
	mul.lo.s64 	%rd7991, %rd7990, 1099511628211;
	shr.u64 	%rd7992, %rd7964, 56;
	xor.b64  	%rd7993, %rd7992, %rd7991;
	mul.lo.s64 	%rd8948, %rd7993, 1099511628211;
$L__BB26_248:
	mov.b64 	%rd8955, -3750763034362895579;
	@%p612 bra 	$L__BB26_254;
	setp.eq.s64 	%p618, %rd85, 0;
	mov.b64 	%rd8955, -3750763034362895579;
	mov.b64 	%rd8956, 0;
	@%p618 bra 	$L__BB26_252;
	and.b64  	%rd8956, %rd1037, -2;
	add.s64 	%rd8952, %rd8820, 8;
	mov.b64 	%rd8955, -3750763034362895579;
	mov.u64 	%rd8953, %rd8956;
$L__BB26_251:
	ld.u64 	%rd7999, [%rd8952+-8];
	and.b64  	%rd8000, %rd7999, 255;
	xor.b64  	%rd8001, %rd8000, %rd8955;
	mul.lo.s64 	%rd8002, %rd8001, 1099511628211;
	shr.u64 	%rd8003, %rd7999, 8;
	and.b64  	%rd8004, %rd8003, 255;
	xor.b64  	%rd8005, %rd8004, %rd8002;
	mul.lo.s64 	%rd8006, %rd8005, 1099511628211;
	shr.u64 	%rd8007, %rd7999, 16;
	and.b64  	%rd8008, %rd8007, 255;
	xor.b64  	%rd8009, %rd8008, %rd8006;
	mul.lo.s64 	%rd8010, %rd8009, 1099511628211;
	shr.u64 	%rd8011, %rd7999, 24;
	and.b64  	%rd8012, %rd8011, 255;
	xor.b64  	%rd8013, %rd8012, %rd8010;
	mul.lo.s64 	%rd8014, %rd8013, 1099511628211;
	shr.u64 	%rd8015, %rd7999, 32;
	and.b64  	%rd8016, %rd8015, 255;
	xor.b64  	%rd8017, %rd8016, %rd8014;
	mul.lo.s64 	%rd8018, %rd8017, 1099511628211;
	shr.u64 	%rd8019, %rd7999, 40;
	and.b64  	%rd8020, %rd8019, 255;
	xor.b64  	%rd8021, %rd8020, %rd8018;
	mul.lo.s64 	%rd8022, %rd8021, 1099511628211;
	shr.u64 	%rd8023, %rd7999, 48;
	and.b64  	%rd8024, %rd8023, 255;
	xor.b64  	%rd8025, %rd8024, %rd8022;
	mul.lo.s64 	%rd8026, %rd8025, 1099511628211;
	shr.u64 	%rd8027, %rd7999, 56;
	xor.b64  	%rd8028, %rd8027, %rd8026;
	mul.lo.s64 	%rd8029, %rd8028, 1099511628211;
	ld.u64 	%rd8030, [%rd8952];
	and.b64  	%rd8031, %rd8030, 255;
	xor.b64  	%rd8032, %rd8031, %rd8029;
	mul.lo.s64 	%rd8033, %rd8032, 1099511628211;
	shr.u64 	%rd8034, %rd8030, 8;
	and.b64  	%rd8035, %rd8034, 255;
	xor.b64  	%rd8036, %rd8035, %rd8033;
	mul.lo.s64 	%rd8037, %rd8036, 1099511628211;
	shr.u64 	%rd8038, %rd8030, 16;
	and.b64  	%rd8039, %rd8038, 255;
	xor.b64  	%rd8040, %rd8039, %rd8037;
	mul.lo.s64 	%rd8041, %rd8040, 1099511628211;
	shr.u64 	%rd8042, %rd8030, 24;
	and.b64  	%rd8043, %rd8042, 255;
	xor.b64  	%rd8044, %rd8043, %rd8041;
	mul.lo.s64 	%rd8045, %rd8044, 1099511628211;
	shr.u64 	%rd8046, %rd8030, 32;
	and.b64  	%rd8047, %rd8046, 255;
	xor.b64  	%rd8048, %rd8047, %rd8045;
	mul.lo.s64 	%rd8049, %rd8048, 1099511628211;
	shr.u64 	%rd8050, %rd8030, 40;
	and.b64  	%rd8051, %rd8050, 255;
	xor.b64  	%rd8052, %rd8051, %rd8049;
	mul.lo.s64 	%rd8053, %rd8052, 1099511628211;
	shr.u64 	%rd8054, %rd8030, 48;
	and.b64  	%rd8055, %rd8054, 255;
	xor.b64  	%rd8056, %rd8055, %rd8053;
	mul.lo.s64 	%rd8057, %rd8056, 1099511628211;
	shr.u64 	%rd8058, %rd8030, 56;
	xor.b64  	%rd8059, %rd8058, %rd8057;
	mul.lo.s64 	%rd8955, %rd8059, 1099511628211;
	add.s64 	%rd8953, %rd8953, -2;
	add.s64 	%rd8952, %rd8952, 16;
	setp.ne.s64 	%p619, %rd8953, 0;
	@%p619 bra 	$L__BB26_251;
$L__BB26_252:
	and.b64  	%rd8060, %rd1037, 1;
	setp.eq.b64 	%p620, %rd8060, 1;
	not.pred 	%p621, %p620;
	@%p621 bra 	$L__BB26_254;
	shl.b64 	%rd8061, %rd8956, 3;
	add.s64 	%rd8062, %rd8820, %rd8061;
	ld.u64 	%rd8063, [%rd8062];
	and.b64  	%rd8064, %rd8063, 255;
	xor.b64  	%rd8065, %rd8064, %rd8955;
	mul.lo.s64 	%rd8066, %rd8065, 1099511628211;
	shr.u64 	%rd8067, %rd8063, 8;
	and.b64  	%rd8068, %rd8067, 255;
	xor.b64  	%rd8069, %rd8068, %rd8066;
	mul.lo.s64 	%rd8070, %rd8069, 1099511628211;
	shr.u64 	%rd8071, %rd8063, 16;
	and.b64  	%rd8072, %rd8071, 255;
	xor.b64  	%rd8073, %rd8072, %rd8070;
	mul.lo.s64 	%rd8074, %rd8073, 1099511628211;
	shr.u64 	%rd8075, %rd8063, 24;
	and.b64  	%rd8076, %rd8075, 255;
	xor.b64  	%rd8077, %rd8076, %rd8074;
	mul.lo.s64 	%rd8078, %rd8077, 1099511628211;
	shr.u64 	%rd8079, %rd8063, 32;
	and.b64  	%rd8080, %rd8079, 255;
	xor.b64  	%rd8081, %rd8080, %rd8078;
	mul.lo.s64 	%rd8082, %rd8081, 1099511628211;
	shr.u64 	%rd8083, %rd8063, 40;
	and.b64  	%rd8084, %rd8083, 255;
	xor.b64  	%rd8085, %rd8084, %rd8082;
	mul.lo.s64 	%rd8086, %rd8085, 1099511628211;
	shr.u64 	%rd8087, %rd8063, 48;
	and.b64  	%rd8088, %rd8087, 255;
	xor.b64  	%rd8089, %rd8088, %rd8086;
	mul.lo.s64 	%rd8090, %rd8089, 1099511628211;
	shr.u64 	%rd8091, %rd8063, 56;
	xor.b64  	%rd8092, %rd8091, %rd8090;
	mul.lo.s64 	%rd8955, %rd8092, 1099511628211;
$L__BB26_254:
	setp.eq.s64 	%p622, %rd8948, %rd8955;
	@%p622 bra 	$L__BB26_268;
	mov.b64 	%rd8962, -3750763034362895579;
	@%p612 bra 	$L__BB26_261;
	setp.eq.s64 	%p624, %rd85, 0;
	mov.b64 	%rd8962, -3750763034362895579;
	mov.b64 	%rd8963, 0;
	@%p624 bra 	$L__BB26_259;
	and.b64  	%rd8963, %rd1037, -2;
	add.s64 	%rd8959, %rd8788, 8;
	mov.b64 	%rd8962, -3750763034362895579;
	mov.u64 	%rd8960, %rd8963;
$L__BB26_258:
	ld.u64 	%rd8098, [%rd8959+-8];
	and.b64  	%rd8099, %rd8098, 255;
	xor.b64  	%rd8100, %rd8099, %rd8962;
	mul.lo.s64 	%rd8101, %rd8100, 1099511628211;
	shr.u64 	%rd8102, %rd8098, 8;
	and.b64  	%rd8103, %rd8102, 255;
	xor.b64  	%rd8104, %rd8103, %rd8101;
	mul.lo.s64 	%rd8105, %rd8104, 1099511628211;
	shr.u64 	%rd8106, %rd8098, 16;
	and.b64  	%rd8107, %rd8106, 255;
	xor.b64  	%rd8108, %rd8107, %rd8105;
	mul.lo.s64 	%rd8109, %rd8108, 1099511628211;
	shr.u64 	%rd8110, %rd8098, 24;
	and.b64  	%rd8111, %rd8110, 255;
	xor.b64  	%rd8112, %rd8111, %rd8109;
	mul.lo.s64 	%rd8113, %rd8112, 1099511628211;
	shr.u64 	%rd8114, %rd8098, 32;
	and.b64  	%rd8115, %rd8114, 255;
	xor.b64  	%rd8116, %rd8115, %rd8113;
	mul.lo.s64 	%rd8117, %rd8116, 1099511628211;
	shr.u64 	%rd8118, %rd8098, 40;
	and.b64  	%rd8119, %rd8118, 255;
	xor.b64  	%rd8120, %rd8119, %rd8117;
	mul.lo.s64 	%rd8121, %rd8120, 1099511628211;
	shr.u64 	%rd8122, %rd8098, 48;
	and.b64  	%rd8123, %rd8122, 255;
	xor.b64  	%rd8124, %rd8123, %rd8121;
	mul.lo.s64 	%rd8125, %rd8124, 1099511628211;
	shr.u64 	%rd8126, %rd8098, 56;
	xor.b64  	%rd8127, %rd8126, %rd8125;
	mul.lo.s64 	%rd8128, %rd8127, 1099511628211;
	ld.u64 	%rd8129, [%rd8959];
	and.b64  	%rd8130, %rd8129, 255;
	xor.b64  	%rd8131, %rd8130, %rd8128;
	mul.lo.s64 	%rd8132, %rd8131, 1099511628211;
	shr.u64 	%rd8133, %rd8129, 8;
	and.b64  	%rd8134, %rd8133, 255;
	xor.b64  	%rd8135, %rd8134, %rd8132;
	mul.lo.s64 	%rd8136, %rd8135, 1099511628211;
	shr.u64 	%rd8137, %rd8129, 16;
	and.b64  	%rd8138, %rd8137, 255;
	xor.b64  	%rd8139, %rd8138, %rd8136;
	mul.lo.s64 	%rd8140, %rd8139, 1099511628211;
	shr.u64 	%rd8141, %rd8129, 24;
	and.b64  	%rd8142, %rd8141, 255;
	xor.b64  	%rd8143, %rd8142, %rd8140;
	mul.lo.s64 	%rd8144, %rd8143, 1099511628211;
	shr.u64 	%rd8145, %rd8129, 32;
	and.b64  	%rd8146, %rd8145, 255;
	xor.b64  	%rd8147, %rd8146, %rd8144;
	mul.lo.s64 	%rd8148, %rd8147, 1099511628211;
	shr.u64 	%rd8149, %rd8129, 40;
	and.b64  	%rd8150, %rd8149, 255;
	xor.b64  	%rd8151, %rd8150, %rd8148;
	mul.lo.s64 	%rd8152, %rd8151, 1099511628211;
	shr.u64 	%rd8153, %rd8129, 48;
	and.b64  	%rd8154, %rd8153, 255;
	xor.b64  	%rd8155, %rd8154, %rd8152;
	mul.lo.s64 	%rd8156, %rd8155, 1099511628211;
	shr.u64 	%rd8157, %rd8129, 56;
	xor.b64  	%rd8158, %rd8157, %rd8156;
	mul.lo.s64 	%rd8962, %rd8158, 1099511628211;
	add.s64 	%rd8960, %rd8960, -2;
	add.s64 	%rd8959, %rd8959, 16;
	setp.ne.s64 	%p625, %rd8960, 0;
	@%p625 bra 	$L__BB26_258;
$L__BB26_259:
	and.b64  	%rd8159, %rd1037, 1;
	setp.eq.b64 	%p626, %rd8159, 1;
	not.pred 	%p627, %p626;
	@%p627 bra 	$L__BB26_261;
	shl.b64 	%rd8160, %rd8963, 3;
	add.s64 	%rd8161, %rd8788, %rd8160;
	ld.u64 	%rd8162, [%rd8161];
	and.b64  	%rd8163, %rd8162, 255;
	xor.b64  	%rd8164, %rd8163, %rd8962;
	mul.lo.s64 	%rd8165, %rd8164, 1099511628211;
	shr.u64 	%rd8166, %rd8162, 8;
	and.b64  	%rd8167, %rd8166, 255;
	xor.b64  	%rd8168, %rd8167, %rd8165;
	mul.lo.s64 	%rd8169, %rd8168, 1099511628211;
	shr.u64 	%rd8170, %rd8162, 16;
	and.b64  	%rd8171, %rd8170, 255;
	xor.b64  	%rd8172, %rd8171, %rd8169;
	mul.lo.s64 	%rd8173, %rd8172, 1099511628211;
	shr.u64 	%rd8174, %rd8162, 24;
	and.b64  	%rd8175, %rd8174, 255;
	xor.b64  	%rd8176, %rd8175, %rd8173;
	mul.lo.s64 	%rd8177, %rd8176, 1099511628211;
	shr.u64 	%rd8178, %rd8162, 32;
	and.b64  	%rd8179, %rd8178, 255;
	xor.b64  	%rd8180, %rd8179, %rd8177;
	mul.lo.s64 	%rd8181, %rd8180, 1099511628211;
	shr.u64 	%rd8182, %rd8162, 40;
	and.b64  	%rd8183, %rd8182, 255;
	xor.b64  	%rd8184, %rd8183, %rd8181;
	mul.lo.s64 	%rd8185, %rd8184, 1099511628211;
	shr.u64 	%rd8186, %rd8162, 48;
	and.b64  	%rd8187, %rd8186, 255;
	xor.b64  	%rd8188, %rd8187, %rd8185;
	mul.lo.s64 	%rd8189, %rd8188, 1099511628211;
	shr.u64 	%rd8190, %rd8162, 56;
	xor.b64  	%rd8191, %rd8190, %rd8189;
	mul.lo.s64 	%rd8962, %rd8191, 1099511628211;
$L__BB26_261:
	mov.b64 	%rd8969, -3750763034362895579;
	@%p612 bra 	$L__BB26_267;
	setp.eq.s64 	%p629, %rd85, 0;
	mov.b64 	%rd8969, -3750763034362895579;
	mov.b64 	%rd8970, 0;
	@%p629 bra 	$L__BB26_265;
	and.b64  	%rd8970, %rd1037, -2;
	add.s64 	%rd8966, %rd8820, 8;
	mov.b64 	%rd8969, -3750763034362895579;
	mov.u64 	%rd8967, %rd8970;
$L__BB26_264:
	ld.u64 	%rd8197, [%rd8966+-8];
	and.b64  	%rd8198, %rd8197, 255;
	xor.b64  	%rd8199, %rd8198, %rd8969;
	mul.lo.s64 	%rd8200, %rd8199, 1099511628211;
	shr.u64 	%rd8201, %rd8197, 8;
	and.b64  	%rd8202, %rd8201, 255;
	xor.b64  	%rd8203, %rd8202, %rd8200;
	mul.lo.s64 	%rd8204, %rd8203, 1099511628211;
	shr.u64 	%rd8205, %rd8197, 16;
	and.b64  	%rd8206, %rd8205, 255;
	xor.b64  	%rd8207, %rd8206, %rd8204;
	mul.lo.s64 	%rd8208, %rd8207, 1099511628211;
	shr.u64 	%rd8209, %rd8197, 24;
	and.b64  	%rd8210, %rd8209, 255;
	xor.b64  	%rd8211, %rd8210, %rd8208;
	mul.lo.s64 	%rd8212, %rd8211, 1099511628211;
	shr.u64 	%rd8213, %rd8197, 32;
	and.b64  	%rd8214, %rd8213, 255;
	xor.b64  	%rd8215, %rd8214, %rd8212;
	mul.lo.s64 	%rd8216, %rd8215, 1099511628211;
	shr.u64 	%rd8217, %rd8197, 40;
	and.b64  	%rd8218, %rd8217, 255;
	xor.b64  	%rd8219, %rd8218, %rd8216;
	mul.lo.s64 	%rd8220, %rd8219, 1099511628211;
	shr.u64 	%rd8221, %rd8197, 48;
	and.b64  	%rd8222, %rd8221, 255;
	xor.b64  	%rd8223, %rd8222, %rd8220;
	mul.lo.s64 	%rd8224, %rd8223, 1099511628211;
	shr.u64 	%rd8225, %rd8197, 56;
	xor.b64  	%rd8226, %rd8225, %rd8224;
	mul.lo.s64 	%rd8227, %rd8226, 1099511628211;
	ld.u64 	%rd8228, [%rd8966];
	and.b64  	%rd8229, %rd8228, 255;
	xor.b64  	%rd8230, %rd8229, %rd8227;
	mul.lo.s64 	%rd8231, %rd8230, 1099511628211;
	shr.u64 	%rd8232, %rd8228, 8;
	and.b64  	%rd8233, %rd8232, 255;
	xor.b64  	%rd8234, %rd8233, %rd8231;
	mul.lo.s64 	%rd8235, %rd8234, 1099511628211;
	shr.u64 	%rd8236, %rd8228, 16;
	and.b64  	%rd8237, %rd8236, 255;
	xor.b64  	%rd8238, %rd8237, %rd8235;
	mul.lo.s64 	%rd8239, %rd8238, 1099511628211;
	shr.u64 	%rd8240, %rd8228, 24;
	and.b64  	%rd8241, %rd8240, 255;
	xor.b64  	%rd8242, %rd8241, %rd8239;
	mul.lo.s64 	%rd8243, %rd8242, 1099511628211;
	shr.u64 	%rd8244, %rd8228, 32;
	and.b64  	%rd8245, %rd8244, 255;
	xor.b64  	%rd8246, %rd8245, %rd8243;
	mul.lo.s64 	%rd8247, %rd8246, 1099511628211;
	shr.u64 	%rd8248, %rd8228, 40;
	and.b64  	%rd8249, %rd8248, 255;
	xor.b64  	%rd8250, %rd8249, %rd8247;
	mul.lo.s64 	%rd8251, %rd8250, 1099511628211;
	shr.u64 	%rd8252, %rd8228, 48;
	and.b64  	%rd8253, %rd8252, 255;
	xor.b64  	%rd8254, %rd8253, %rd8251;
	mul.lo.s64 	%rd8255, %rd8254, 1099511628211;
	shr.u64 	%rd8256, %rd8228, 56;
	xor.b64  	%rd8257, %rd8256, %rd8255;
	mul.lo.s64 	%rd8969, %rd8257, 1099511628211;
	add.s64 	%rd8967, %rd8967, -2;
	add.s64 	%rd8966, %rd8966, 16;
	setp.ne.s64 	%p630, %rd8967, 0;
	@%p630 bra 	$L__BB26_264;
$L__BB26_265:
	and.b64  	%rd8258, %rd1037, 1;
	setp.eq.b64 	%p631, %rd8258, 1;
	not.pred 	%p632, %p631;
	@%p632 bra 	$L__BB26_267;
	shl.b64 	%rd8259, %rd8970, 3;
	add.s64 	%rd8260, %rd8820, %rd8259;
	ld.u64 	%rd8261, [%rd8260];
	and.b64  	%rd8262, %rd8261, 255;
	xor.b64  	%rd8263, %rd8262, %rd8969;
	mul.lo.s64 	%rd8264, %rd8263, 1099511628211;
	shr.u64 	%rd8265, %rd8261, 8;
	and.b64  	%rd8266, %rd8265, 255;
	xor.b64  	%rd8267, %rd8266, %rd8264;
	mul.lo.s64 	%rd8268, %rd8267, 1099511628211;
	shr.u64 	%rd8269, %rd8261, 16;
	and.b64  	%rd8270, %rd8269, 255;
	xor.b64  	%rd8271, %rd8270, %rd8268;
	mul.lo.s64 	%rd8272, %rd8271, 1099511628211;
	shr.u64 	%rd8273, %rd8261, 24;
	and.b64  	%rd8274, %rd8273, 255;
	xor.b64  	%rd8275, %rd8274, %rd8272;
	mul.lo.s64 	%rd8276, %rd8275, 1099511628211;
	shr.u64 	%rd8277, %rd8261, 32;
	and.b64  	%rd8278, %rd8277, 255;
	xor.b64  	%rd8279, %rd8278, %rd8276;
	mul.lo.s64 	%rd8280, %rd8279, 1099511628211;
	shr.u64 	%rd8281, %rd8261, 40;
	and.b64  	%rd8282, %rd8281, 255;
	xor.b64  	%rd8283, %rd8282, %rd8280;
	mul.lo.s64 	%rd8284, %rd8283, 1099511628211;
	shr.u64 	%rd8285, %rd8261, 48;
	and.b64  	%rd8286, %rd8285, 255;
	xor.b64  	%rd8287, %rd8286, %rd8284;
	mul.lo.s64 	%rd8288, %rd8287, 1099511628211;
	shr.u64 	%rd8289, %rd8261, 56;
	xor.b64  	%rd8290, %rd8289, %rd8288;
	mul.lo.s64 	%rd8969, %rd8290, 1099511628211;
$L__BB26_267:
	setp.lt.u64 	%p677, %rd8962, %rd8969;
	bra.uni 	$L__BB26_271;
$L__BB26_268:
	setp.eq.s32 	%p634, %r97, 0;
	mov.pred 	%p677, %p608;
	@%p634 bra 	$L__BB26_271;
	mov.b64 	%rd8973, 0;
	cvt.s64.s32 	%rd8297, %r97;
$L__BB26_270:
	shl.b64 	%rd8292, %rd8973, 3;
	add.s64 	%rd8293, %rd8788, %rd8292;
	ld.u64 	%rd8294, [%rd8293];
	add.s64 	%rd8295, %rd8820, %rd8292;
	ld.u64 	%rd8296, [%rd8295];
	setp.lt.u64 	%p677, %rd8294, %rd8296;
	setp.ge.u64 	%p635, %rd8294, %rd8296;
	add.s64 	%rd8973, %rd8973, 1;
	setp.ne.s64 	%p636, %rd8973, %rd8297;
	and.pred  	%p637, %p635, %p636;
	@%p637 bra 	$L__BB26_270;
$L__BB26_271:
	selp.b64 	%rd494, %rd8788, %rd8820, %p677;
	selp.u32 	%r404, 1, 0, %p677;
	add.s32 	%r37, %r34, %r404;
	not.pred 	%p638, %p677;
	selp.u32 	%r405, 1, 0, %p638;
	add.s32 	%r38, %r35, %r405;
	@%p677 bra 	$L__BB26_273;
	shl.b32 	%r406, %r38, 3;
	mov.u32 	%r407, _ZZN3cub18CUB_300001_SM_10006detail10merge_sort26DeviceMergeSortMergeKernelINS2_10policy_hubIPPyE9Policy600ES6_PNS0_8NullTypeES6_SA_m10tuple_lessS5_S9_EEvbT2_T3_T4_PT6_PT7_T5_PSE_SE_NS1_7vsmem_tEE19static_temp_storage;
	add.s32 	%r408, %r407, %r406;
	ld.shared.u64 	%rd8820, [%r408];
	bra.uni 	$L__BB26_274;
$L__BB26_273:
	shl.b32 	%r409, %r37, 3;
	mov.u32 	%r410, _ZZN3cub18CUB_300001_SM_10006detail10merge_sort26DeviceMergeSortMergeKernelINS2_10policy_hubIPPyE9Policy600ES6_PNS0_8NullTypeES6_SA_m10tuple_lessS5_S9_EEvbT2_T3_T4_PT6_PT7_T5_PSE_SE_NS1_7vsmem_tEE19static_temp_storage;
	add.s32 	%r411, %r410, %r409;
	ld.shared.u64 	%rd8788, [%r411];
$L__BB26_274:
	setp.ge.s32 	%p640, %r37, %r5;
	mov.pred 	%p639, 0;
	mov.pred 	%p678, %p639;
	@%p640 bra 	$L__BB26_305;
	setp.ge.s32 	%p642, %r38, %r3;
	mov.pred 	%p678, -1;
	@%p642 bra 	$L__BB26_305;
	setp.eq.s64 	%p643, %rd1037, 0;
	mov.b64 	%rd8979, -3750763034362895579;
	@%p643 bra 	$L__BB26_282;
	setp.eq.s64 	%p644, %rd85, 0;
	mov.b64 	%rd8979, -3750763034362895579;
	mov.b64 	%rd8980, 0;
	@%p644 bra 	$L__BB26_280;
	and.b64  	%rd8980, %rd1037, -2;
	add.s64 	%rd8976, %rd8788, 8;
	mov.b64 	%rd8979, -3750763034362895579;
	mov.u64 	%rd8977, %rd8980;
$L__BB26_279:
	ld.u64 	%rd8303, [%rd8976+-8];
	and.b64  	%rd8304, %rd8303, 255;
	xor.b64  	%rd8305, %rd8304, %rd8979;
	mul.lo.s64 	%rd8306, %rd8305, 1099511628211;
	shr.u64 	%rd8307, %rd8303, 8;
	and.b64  	%rd8308, %rd8307, 255;
	xor.b64  	%rd8309, %rd8308, %rd8306;
	mul.lo.s64 	%rd8310, %rd8309, 1099511628211;
	shr.u64 	%rd8311, %rd8303, 16;
	and.b64  	%rd8312, %rd8311, 255;
	xor.b64  	%rd8313, %rd8312, %rd8310;
	mul.lo.s64 	%rd8314, %rd8313, 1099511628211;
	shr.u64 	%rd8315, %rd8303, 24;
	and.b64  	%rd8316, %rd8315, 255;
	xor.b64  	%rd8317, %rd8316, %rd8314;
	mul.lo.s64 	%rd8318, %rd8317, 1099511628211;
	shr.u64 	%rd8319, %rd8303, 32;
	and.b64  	%rd8320, %rd8319, 255;
	xor.b64  	%rd8321, %rd8320, %rd8318;
	mul.lo.s64 	%rd8322, %rd8321, 1099511628211;
	shr.u64 	%rd8323, %rd8303, 40;
	and.b64  	%rd8324, %rd8323, 255;
	xor.b64  	%rd8325, %rd8324, %rd8322;
	mul.lo.s64 	%rd8326, %rd8325, 1099511628211;
	shr.u64 	%rd8327, %rd8303, 48;
	and.b64  	%rd8328, %rd8327, 255;
	xor.b64  	%rd8329, %rd8328, %rd8326;
	mul.lo.s64 	%rd8330, %rd8329, 1099511628211;
	shr.u64 	%rd8331, %rd8303, 56;
	xor.b64  	%rd8332, %rd8331, %rd8330;
	mul.lo.s64 	%rd8333, %rd8332, 1099511628211;
	ld.u64 	%rd8334, [%rd8976];
	and.b64  	%rd8335, %rd8334, 255;
	xor.b64  	%rd8336, %rd8335, %rd8333;
	mul.lo.s64 	%rd8337, %rd8336, 1099511628211;
	shr.u64 	%rd8338, %rd8334, 8;
	and.b64  	%rd8339, %rd8338, 255;
	xor.b64  	%rd8340, %rd8339, %rd8337;
	mul.lo.s64 	%rd8341, %rd8340, 1099511628211;
	shr.u64 	%rd8342, %rd8334, 16;
	and.b64  	%rd8343, %rd8342, 255;
	xor.b64  	%rd8344, %rd8343, %rd8341;
	mul.lo.s64 	%rd8345, %rd8344, 1099511628211;
	shr.u64 	%rd8346, %rd8334, 24;
	and.b64  	%rd8347, %rd8346, 255;
	xor.b64  	%rd8348, %rd8347, %rd8345;
	mul.lo.s64 	%rd8349, %rd8348, 1099511628211;
	shr.u64 	%rd8350, %rd8334, 32;
	and.b64  	%rd8351, %rd8350, 255;
	xor.b64  	%rd8352, %rd8351, %rd8349;
	mul.lo.s64 	%rd8353, %rd8352, 1099511628211;
	shr.u64 	%rd8354, %rd8334, 40;
	and.b64  	%rd8355, %rd8354, 255;
	xor.b64  	%rd8356, %rd8355, %rd8353;
	mul.lo.s64 	%rd8357, %rd8356, 1099511628211;
	shr.u64 	%rd8358, %rd8334, 48;
	and.b64  	%rd8359, %rd8358, 255;
	xor.b64  	%rd8360, %rd8359, %rd8357;
	mul.lo.s64 	%rd8361, %rd8360, 1099511628211;
	shr.u64 	%rd8362, %rd8334, 56;
	xor.b64  	%rd8363, %rd8362, %rd8361;
	mul.lo.s64 	%rd8979, %rd8363, 1099511628211;
	add.s64 	%rd8977, %rd8977, -2;
	add.s64 	%rd8976, %rd8976, 16;
	setp.ne.s64 	%p645, %rd8977, 0;
	@%p645 bra 	$L__BB26_279;
$L__BB26_280:
	and.b64  	%rd8364, %rd1037, 1;
	setp.eq.b64 	%p646, %rd8364, 1;
	not.pred 	%p647, %p646;
	@%p647 bra 	$L__BB26_282;
	shl.b64 	%rd8365, %rd8980, 3;
	add.s64 	%rd8366, %rd8788, %rd8365;
	ld.u64 	%rd8367, [%rd8366];
	and.b64  	%rd8368, %rd8367, 255;
	xor.b64  	%rd8369, %rd8368, %rd8979;
	mul.lo.s64 	%rd8370, %rd8369, 1099511628211;
	shr.u64 	%rd8371, %rd8367, 8;
	and.b64  	%rd8372, %rd8371, 255;
	xor.b64  	%rd8373, %rd8372, %rd8370;
	mul.lo.s64 	%rd8374, %rd8373, 1099511628211;
	shr.u64 	%rd8375, %rd8367, 16;
	and.b64  	%rd8376, %rd8375, 255;
	xor.b64  	%rd8377, %rd8376, %rd8374;
	mul.lo.s64 	%rd8378, %rd8377, 1099511628211;
	shr.u64 	%rd8379, %rd8367, 24;
	and.b64  	%rd8380, %rd8379, 255;
	xor.b64  	%rd8381, %rd8380, %rd8378;
	mul.lo.s64 	%rd8382, %rd8381, 1099511628211;
	shr.u64 	%rd8383, %rd8367, 32;
	and.b64  	%rd8384, %rd8383, 255;
	xor.b64  	%rd8385, %rd8384, %rd8382;
	mul.lo.s64 	%rd8386, %rd8385, 1099511628211;
	shr.u64 	%rd8387, %rd8367, 40;
	and.b64  	%rd8388, %rd8387, 255;
	xor.b64  	%rd8389, %rd8388, %rd8386;
	mul.lo.s64 	%rd8390, %rd8389, 1099511628211;
	shr.u64 	%rd8391, %rd8367, 48;
	and.b64  	%rd8392, %rd8391, 255;
	xor.b64  	%rd8393, %rd8392, %rd8390;
	mul.lo.s64 	%rd8394, %rd8393, 1099511628211;
	shr.u64 	%rd8395, %rd8367, 56;
	xor.b64  	%rd8396, %rd8395, %rd8394;
	mul.lo.s64 	%rd8979, %rd8396, 1099511628211;
$L__BB26_282:
	mov.b64 	%rd8986, -3750763034362895579;
	@%p643 bra 	$L__BB26_288;
	setp.eq.s64 	%p649, %rd85, 0;
	mov.b64 	%rd8986, -3750763034362895579;
	mov.b64 	%rd8987, 0;
	@%p649 bra 	$L__BB26_286;
	and.b64  	%rd8987, %rd1037, -2;
	add.s64 	%rd8983, %rd8820, 8;
	mov.b64 	%rd8986, -3750763034362895579;
	mov.u64 	%rd8984, %rd8987;
$L__BB26_285:
	ld.u64 	%rd8402, [%rd8983+-8];
	and.b64  	%rd8403, %rd8402, 255;
	xor.b64  	%rd8404, %rd8403, %rd8986;
	mul.lo.s64 	%rd8405, %rd8404, 1099511628211;
	shr.u64 	%rd8406, %rd8402, 8;
	and.b64  	%rd8407, %rd8406, 255;
	xor.b64  	%rd8408, %rd8407, %rd8405;
	mul.lo.s64 	%rd8409, %rd8408, 1099511628211;
	shr.u64 	%rd8410, %rd8402, 16;
	and.b64  	%rd8411, %rd8410, 255;
	xor.b64  	%rd8412, %rd8411, %rd8409;
	mul.lo.s64 	%rd8413, %rd8412, 1099511628211;
	shr.u64 	%rd8414, %rd8402, 24;
	and.b64  	%rd8415, %rd8414, 255;
	xor.b64  	%rd8416, %rd8415, %rd8413;
	mul.lo.s64 	%rd8417, %rd8416, 1099511628211;
	shr.u64 	%rd8418, %rd8402, 32;
	and.b64  	%rd8419, %rd8418, 255;
	xor.b64  	%rd8420, %rd8419, %rd8417;
	mul.lo.s64 	%rd8421, %rd8420, 1099511628211;
	shr.u64 	%rd8422, %rd8402, 40;
	and.b64  	%rd8423, %rd8422, 255;
	xor.b64  	%rd8424, %rd8423, %rd8421;
	mul.lo.s64 	%rd8425, %rd8424, 1099511628211;
	shr.u64 	%rd8426, %rd8402, 48;
	and.b64  	%rd8427, %rd8426, 255;
	xor.b64  	%rd8428, %rd8427, %rd8425;
	mul.lo.s64 	%rd8429, %rd8428, 1099511628211;
	shr.u64 	%rd8430, %rd8402, 56;
	xor.b64  	%rd8431, %rd8430, %rd8429;
	mul.lo.s64 	%rd8432, %rd8431, 1099511628211;
	ld.u64 	%rd8433, [%rd8983];
	and.b64  	%rd8434, %rd8433, 255;
	xor.b64  	%rd8435, %rd8434, %rd8432;
	mul.lo.s64 	%rd8436, %rd8435, 1099511628211;
	shr.u64 	%rd8437, %rd8433, 8;
	and.b64  	%rd8438, %rd8437, 255;
	xor.b64  	%rd8439, %rd8438, %rd8436;
	mul.lo.s64 	%rd8440, %rd8439, 1099511628211;
	shr.u64 	%rd8441, %rd8433, 16;
	and.b64  	%rd8442, %rd8441, 255;
	xor.b64  	%rd8443, %rd8442, %rd8440;
	mul.lo.s64 	%rd8444, %rd8443, 1099511628211;
	shr.u64 	%rd8445, %rd8433, 24;
	and.b64  	%rd8446, %rd8445, 255;
	xor.b64  	%rd8447, %rd8446, %rd8444;
	mul.lo.s64 	%rd8448, %rd8447, 1099511628211;
	shr.u64 	%rd8449, %rd8433, 32;
	and.b64  	%rd8450, %rd8449, 255;
	xor.b64  	%rd8451, %rd8450, %rd8448;
	mul.lo.s64 	%rd8452, %rd8451, 1099511628211;
	shr.u64 	%rd8453, %rd8433, 40;
	and.b64  	%rd8454, %rd8453, 255;
	xor.b64  	%rd8455, %rd8454, %rd8452;
	mul.lo.s64 	%rd8456, %rd8455, 1099511628211;
	shr.u64 	%rd8457, %rd8433, 48;
	and.b64  	%rd8458, %rd8457, 255;
	xor.b64  	%rd8459, %rd8458, %rd8456;
	mul.lo.s64 	%rd8460, %rd8459, 1099511628211;
	shr.u64 	%rd8461, %rd8433, 56;
	xor.b64  	%rd8462, %rd8461, %rd8460;
	mul.lo.s64 	%rd8986, %rd8462, 1099511628211;
	add.s64 	%rd8984, %rd8984, -2;
	add.s64 	%rd8983, %rd8983, 16;
	setp.ne.s64 	%p650, %rd8984, 0;
	@%p650 bra 	$L__BB26_285;
$L__BB26_286:
	and.b64  	%rd8463, %rd1037, 1;
	setp.eq.b64 	%p651, %rd8463, 1;
	not.pred 	%p652, %p651;
	@%p652 bra 	$L__BB26_288;
	shl.b64 	%rd8464, %rd8987, 3;
	add.s64 	%rd8465, %rd8820, %rd8464;
	ld.u64 	%rd8466, [%rd8465];
	and.b64  	%rd8467, %rd8466, 255;
	xor.b64  	%rd8468, %rd8467, %rd8986;
	mul.lo.s64 	%rd8469, %rd8468, 1099511628211;
	shr.u64 	%rd8470, %rd8466, 8;
	and.b64  	%rd8471, %rd8470, 255;
	xor.b64  	%rd8472, %rd8471, %rd8469;
	mul.lo.s64 	%rd8473, %rd8472, 1099511628211;
	shr.u64 	%rd8474, %rd8466, 16;
	and.b64  	%rd8475, %rd8474, 255;
	xor.b64  	%rd8476, %rd8475, %rd8473;
	mul.lo.s64 	%rd8477, %rd8476, 1099511628211;
	shr.u64 	%rd8478, %rd8466, 24;
	and.b64  	%rd8479, %rd8478, 255;
	xor.b64  	%rd8480, %rd8479, %rd8477;
	mul.lo.s64 	%rd8481, %rd8480, 1099511628211;
	shr.u64 	%rd8482, %rd8466, 32;
	and.b64  	%rd8483, %rd8482, 255;
	xor.b64  	%rd8484, %rd8483, %rd8481;
	mul.lo.s64 	%rd8485, %rd8484, 1099511628211;
	shr.u64 	%rd8486, %rd8466, 40;
	and.b64  	%rd8487, %rd8486, 255;
	xor.b64  	%rd8488, %rd8487, %rd8485;
	mul.lo.s64 	%rd8489, %rd8488, 1099511628211;
	shr.u64 	%rd8490, %rd8466, 48;
	and.b64  	%rd8491, %rd8490, 255;
	xor.b64  	%rd8492, %rd8491, %rd8489;
	mul.lo.s64 	%rd8493, %rd8492, 1099511628211;
	shr.u64 	%rd8494, %rd8466, 56;
	xor.b64  	%rd8495, %rd8494, %rd8493;
	mul.lo.s64 	%rd8986, %rd8495, 1099511628211;
$L__BB26_288:
	setp.eq.s64 	%p653, %rd8979, %rd8986;
	@%p653 bra 	$L__BB26_302;
	mov.b64 	%rd8993, -3750763034362895579;
	@%p643 bra 	$L__BB26_295;
	setp.eq.s64 	%p655, %rd85, 0;
	mov.b64 	%rd8993, -3750763034362895579;
	mov.b64 	%rd8994, 0;
	@%p655 bra 	$L__BB26_293;
	and.b64  	%rd8994, %rd1037, -2;
	add.s64 	%rd8990, %rd8788, 8;
	mov.b64 	%rd8993, -3750763034362895579;
	mov.u64 	%rd8991, %rd8994;
$L__BB26_292:
	ld.u64 	%rd8501, [%rd8990+-8];
	and.b64  	%rd8502, %rd8501, 255;
	xor.b64  	%rd8503, %rd8502, %rd8993;
	mul.lo.s64 	%rd8504, %rd8503, 1099511628211;
	shr.u64 	%rd8505, %rd8501, 8;
	and.b64  	%rd8506, %rd8505, 255;
	xor.b64  	%rd8507, %rd8506, %rd8504;
	mul.lo.s64 	%rd8508, %rd8507, 1099511628211;
	shr.u64 	%rd8509, %rd8501, 16;
	and.b64  	%rd8510, %rd8509, 255;
	xor.b64  	%rd8511, %rd8510, %rd8508;
	mul.lo.s64 	%rd8512, %rd8511, 1099511628211;
	shr.u64 	%rd8513, %rd8501, 24;
	and.b64  	%rd8514, %rd8513, 255;
	xor.b64  	%rd8515, %rd8514, %rd8512;
	mul.lo.s64 	%rd8516, %rd8515, 1099511628211;
	shr.u64 	%rd8517, %rd8501, 32;
	and.b64  	%rd8518, %rd8517, 255;
	xor.b64  	%rd8519, %rd8518, %rd8516;
	mul.lo.s64 	%rd8520, %rd8519, 1099511628211;
	shr.u64 	%rd8521, %rd8501, 40;
	and.b64  	%rd8522, %rd8521, 255;
	xor.b64  	%rd8523, %rd8522, %rd8520;
	mul.lo.s64 	%rd8524, %rd8523, 1099511628211;
	shr.u64 	%rd8525, %rd8501, 48;
	and.b64  	%rd8526, %rd8525, 255;
	xor.b64  	%rd8527, %rd8526, %rd8524;
	mul.lo.s64 	%rd8528, %rd8527, 1099511628211;
	shr.u64 	%rd8529, %rd8501, 56;
	xor.b64  	%rd8530, %rd8529, %rd8528;
	mul.lo.s64 	%rd8531, %rd8530, 1099511628211;
	ld.u64 	%rd8532, [%rd8990];
	and.b64  	%rd8533, %rd8532, 255;
	xor.b64  	%rd8534, %rd8533, %rd8531;
	mul.lo.s64 	%rd8535, %rd8534, 1099511628211;
	shr.u64 	%rd8536, %rd8532, 8;
	and.b64  	%rd8537, %rd8536, 255;
	xor.b64  	%rd8538, %rd8537, %rd8535;
	mul.lo.s64 	%rd8539, %rd8538, 1099511628211;
	shr.u64 	%rd8540, %rd8532, 16;
	and.b64  	%rd8541, %rd8540, 255;
	xor.b64  	%rd8542, %rd8541, %rd8539;
	mul.lo.s64 	%rd8543, %rd8542, 1099511628211;
	shr.u64 	%rd8544, %rd8532, 24;
	and.b64  	%rd8545, %rd8544, 255;
	xor.b64  	%rd8546, %rd8545, %rd8543;
	mul.lo.s64 	%rd8547, %rd8546, 1099511628211;
	shr.u64 	%rd8548, %rd8532, 32;
	and.b64  	%rd8549, %rd8548, 255;
	xor.b64  	%rd8550, %rd8549, %rd8547;
	mul.lo.s64 	%rd8551, %rd8550, 1099511628211;
	shr.u64 	%rd8552, %rd8532, 40;
	and.b64  	%rd8553, %rd8552, 255;
	xor.b64  	%rd8554, %rd8553, %rd8551;
	mul.lo.s64 	%rd8555, %rd8554, 1099511628211;
	shr.u64 	%rd8556, %rd8532, 48;
	and.b64  	%rd8557, %rd8556, 255;
	xor.b64  	%rd8558, %rd8557, %rd8555;
	mul.lo.s64 	%rd8559, %rd8558, 1099511628211;
	shr.u64 	%rd8560, %rd8532, 56;
	xor.b64  	%rd8561, %rd8560, %rd8559;
	mul.lo.s64 	%rd8993, %rd8561, 1099511628211;
	add.s64 	%rd8991, %rd8991, -2;
	add.s64 	%rd8990, %rd8990, 16;
	setp.ne.s64 	%p656, %rd8991, 0;
	@%p656 bra 	$L__BB26_292;
$L__BB26_293:
	and.b64  	%rd8562, %rd1037, 1;
	setp.eq.b64 	%p657, %rd8562, 1;
	not.pred 	%p658, %p657;
	@%p658 bra 	$L__BB26_295;
	shl.b64 	%rd8563, %rd8994, 3;
	add.s64 	%rd8564, %rd8788, %rd8563;
	ld.u64 	%rd8565, [%rd8564];
	and.b64  	%rd8566, %rd8565, 255;
	xor.b64  	%rd8567, %rd8566, %rd8993;
	mul.lo.s64 	%rd8568, %rd8567, 1099511628211;
	shr.u64 	%rd8569, %rd8565, 8;
	and.b64  	%rd8570, %rd8569, 255;
	xor.b64  	%rd8571, %rd8570, %rd8568;
	mul.lo.s64 	%rd8572, %rd8571, 1099511628211;
	shr.u64 	%rd8573, %rd8565, 16;
	and.b64  	%rd8574, %rd8573, 255;
	xor.b64  	%rd8575, %rd8574, %rd8572;
	mul.lo.s64 	%rd8576, %rd8575, 1099511628211;
	shr.u64 	%rd8577, %rd8565, 24;
	and.b64  	%rd8578, %rd8577, 255;
	xor.b64  	%rd8579, %rd8578, %rd8576;
	mul.lo.s64 	%rd8580, %rd8579, 1099511628211;
	shr.u64 	%rd8581, %rd8565, 32;
	and.b64  	%rd8582, %rd8581, 255;
	xor.b64  	%rd8583, %rd8582, %rd8580;
	mul.lo.s64 	%rd8584, %rd8583, 1099511628211;
	shr.u64 	%rd8585, %rd8565, 40;
	and.b64  	%rd8586, %rd8585, 255;
	xor.b64  	%rd8587, %rd8586, %rd8584;
	mul.lo.s64 	%rd8588, %rd8587, 1099511628211;
	shr.u64 	%rd8589, %rd8565, 48;
	and.b64  	%rd8590, %rd8589, 255;
	xor.b64  	%rd8591, %rd8590, %rd8588;
	mul.lo.s64 	%rd8592, %rd8591, 1099511628211;
	shr.u64 	%rd8593, %rd8565, 56;
	xor.b64  	%rd8594, %rd8593, %rd8592;
	mul.lo.s64 	%rd8993, %rd8594, 1099511628211;
$L__BB26_295:
	mov.b64 	%rd9000, -3750763034362895579;
	@%p643 bra 	$L__BB26_301;
	setp.eq.s64 	%p660, %rd85, 0;
	mov.b64 	%rd9000, -3750763034362895579;
	mov.b64 	%rd9001, 0;
	@%p660 bra 	$L__BB26_299;
	and.b64  	%rd9001, %rd1037, -2;
	add.s64 	%rd8997, %rd8820, 8;
	mov.b64 	%rd9000, -3750763034362895579;
	mov.u64 	%rd8998, %rd9001;
$L__BB26_298:
	ld.u64 	%rd8600, [%rd8997+-8];
	and.b64  	%rd8601, %rd8600, 255;
	xor.b64  	%rd8602, %rd8601, %rd9000;
	mul.lo.s64 	%rd8603, %rd8602, 1099511628211;
	shr.u64 	%rd8604, %rd8600, 8;
	and.b64  	%rd8605, %rd8604, 255;
	xor.b64  	%rd8606, %rd8605, %rd8603;
	mul.lo.s64 	%rd8607, %rd8606, 1099511628211;
	shr.u64 	%rd8608, %rd8600, 16;
	and.b64  	%rd8609, %rd8608, 255;
	xor.b64  	%rd8610, %rd8609, %rd8607;
	mul.lo.s64 	%rd8611, %rd8610, 1099511628211;
	shr.u64 	%rd8612, %rd8600, 24;
	and.b64  	%rd8613, %rd8612, 255;
	xor.b64  	%rd8614, %rd8613, %rd8611;
	mul.lo.s64 	%rd8615, %rd8614, 1099511628211;
	shr.u64 	%rd8616, %rd8600, 32;
	and.b64  	%rd8617, %rd8616, 255;
	xor.b64  	%rd8618, %rd8617, %rd8615;
	mul.lo.s64 	%rd8619, %rd8618, 1099511628211;
	shr.u64 	%rd8620, %rd8600, 40;
	and.b64  	%rd8621, %rd8620, 255;
	xor.b64  	%rd8622, %rd8621, %rd8619;
	mul.lo.s64 	%rd8623, %rd8622, 1099511628211;
	shr.u64 	%rd8624, %rd8600, 48;
	and.b64  	%rd8625, %rd8624, 255;
	xor.b64  	%rd8626, %rd8625, %rd8623;
	mul.lo.s64 	%rd8627, %rd8626, 1099511628211;
	shr.u64 	%rd8628, %rd8600, 56;
	xor.b64  	%rd8629, %rd8628, %rd8627;
	mul.lo.s64 	%rd8630, %rd8629, 1099511628211;
	ld.u64 	%rd8631, [%rd8997];
	and.b64  	%rd8632, %rd8631, 255;
	xor.b64  	%rd8633, %rd8632, %rd8630;
	mul.lo.s64 	%rd8634, %rd8633, 1099511628211;
	shr.u64 	%rd8635, %rd8631, 8;
	and.b64  	%rd8636, %rd8635, 255;
	xor.b64  	%rd8637, %rd8636, %rd8634;
	mul.lo.s64 	%rd8638, %rd8637, 1099511628211;
	shr.u64 	%rd8639, %rd8631, 16;
	and.b64  	%rd8640, %rd8639, 255;
	xor.b64  	%rd8641, %rd8640, %rd8638;
	mul.lo.s64 	%rd8642, %rd8641, 1099511628211;
	shr.u64 	%rd8643, %rd8631, 24;
	and.b64  	%rd8644, %rd8643, 255;
	xor.b64  	%rd8645, %rd8644, %rd8642;
	mul.lo.s64 	%rd8646, %rd8645, 1099511628211;
	shr.u64 	%rd8647, %rd8631, 32;
	and.b64  	%rd8648, %rd8647, 255;
	xor.b64  	%rd8649, %rd8648, %rd8646;
	mul.lo.s64 	%rd8650, %rd8649, 1099511628211;
	shr.u64 	%rd8651, %rd8631, 40;
	and.b64  	%rd8652, %rd8651, 255;
	xor.b64  	%rd8653, %rd8652, %rd8650;
	mul.lo.s64 	%rd8654, %rd8653, 1099511628211;
	shr.u64 	%rd8655, %rd8631, 48;
	and.b64  	%rd8656, %rd8655, 255;
	xor.b64  	%rd8657, %rd8656, %rd8654;
	mul.lo.s64 	%rd8658, %rd8657, 1099511628211;
	shr.u64 	%rd8659, %rd8631, 56;
	xor.b64  	%rd8660, %rd8659, %rd8658;
	mul.lo.s64 	%rd9000, %rd8660, 1099511628211;
	add.s64 	%rd8998, %rd8998, -2;
	add.s64 	%rd8997, %rd8997, 16;
	setp.ne.s64 	%p661, %rd8998, 0;
	@%p661 bra 	$L__BB26_298;
$L__BB26_299:
	and.b64  	%rd8661, %rd1037, 1;
	setp.eq.b64 	%p662, %rd8661, 1;
	not.pred 	%p663, %p662;
	@%p663 bra 	$L__BB26_301;
	shl.b64 	%rd8662, %rd9001, 3;
	add.s64 	%rd8663, %rd8820, %rd8662;
	ld.u64 	%rd8664, [%rd8663];
	and.b64  	%rd8665, %rd8664, 255;
	xor.b64  	%rd8666, %rd8665, %rd9000;
	mul.lo.s64 	%rd8667, %rd8666, 1099511628211;
	shr.u64 	%rd8668, %rd8664, 8;
	and.b64  	%rd8669, %rd8668, 255;
	xor.b64  	%rd8670, %rd8669, %rd8667;
	mul.lo.s64 	%rd8671, %rd8670, 1099511628211;
	shr.u64 	%rd8672, %rd8664, 16;
	and.b64  	%rd8673, %rd8672, 255;
	xor.b64  	%rd8674, %rd8673, %rd8671;
	mul.lo.s64 	%rd8675, %rd8674, 1099511628211;
	shr.u64 	%rd8676, %rd8664, 24;
	and.b64  	%rd8677, %rd8676, 255;
	xor.b64  	%rd8678, %rd8677, %rd8675;
	mul.lo.s64 	%rd8679, %rd8678, 1099511628211;
	shr.u64 	%rd8680, %rd8664, 32;
	and.b64  	%rd8681, %rd8680, 255;
	xor.b64  	%rd8682, %rd8681, %rd8679;
	mul.lo.s64 	%rd8683, %rd8682, 1099511628211;
	shr.u64 	%rd8684, %rd8664, 40;
	and.b64  	%rd8685, %rd8684, 255;
	xor.b64  	%rd8686, %rd8685, %rd8683;
	mul.lo.s64 	%rd8687, %rd8686, 1099511628211;
	shr.u64 	%rd8688, %rd8664, 48;
	and.b64  	%rd8689, %rd8688, 255;
	xor.b64  	%rd8690, %rd8689, %rd8687;
	mul.lo.s64 	%rd8691, %rd8690, 1099511628211;
	shr.u64 	%rd8692, %rd8664, 56;
	xor.b64  	%rd8693, %rd8692, %rd8691;
	mul.lo.s64 	%rd9000, %rd8693, 1099511628211;
$L__BB26_301:
	setp.lt.u64 	%p678, %rd8993, %rd9000;
	bra.uni 	$L__BB26_305;
$L__BB26_302:
	setp.eq.s32 	%p665, %r97, 0;
	mov.pred 	%p678, %p639;
	@%p665 bra 	$L__BB26_305;
	mov.b64 	%rd9004, 0;
	cvt.s64.s32 	%rd8700, %r97;
$L__BB26_304:
	shl.b64 	%rd8695, %rd9004, 3;
	add.s64 	%rd8696, %rd8788, %rd8695;
	ld.u64 	%rd8697, [%rd8696];
	add.s64 	%rd8698, %rd8820, %rd8695;
	ld.u64 	%rd8699, [%rd8698];
	setp.lt.u64 	%p678, %rd8697, %rd8699;
	setp.ge.u64 	%p666, %rd8697, %rd8699;
	add.s64 	%rd9004, %rd9004, 1;
	setp.ne.s64 	%p667, %rd9004, %rd8700;
	and.pred  	%p668, %p666, %p667;
	@%p668 bra 	$L__BB26_304;
$L__BB26_305:
	ld.param.s8 	%rs9, [_ZN3cub18CUB_300001_SM_10006detail10merge_sort26DeviceMergeSortMergeKernelINS2_10policy_hubIPPyE9Policy600ES6_PNS0_8NullTypeES6_SA_m10tuple_lessS5_S9_EEvbT2_T3_T4_PT6_PT7_T5_PSE_SE_NS1_7vsmem_tE_param_0];
	setp.eq.s16 	%p669, %rs9, 0;
	selp.b64 	%rd553, %rd8788, %rd8820, %p678;
	bar.sync 	0;
	@%p669 bra 	$L__BB26_307;
	// begin inline asm
	mov.u32 %r412, %laneid;
	// end inline asm
	and.b32  	%r413, %r6, 7936;
	shl.b32 	%r414, %r412, 3;
	add.s32 	%r415, %r414, %r413;
	shr.s32 	%r416, %r415, 5;
	add.s32 	%r417, %r416, %r415;
	shl.b32 	%r418, %r417, 3;
	mov.u32 	%r419, _ZZN3cub18CUB_300001_SM_10006detail10merge_sort26DeviceMergeSortMergeKernelINS2_10policy_hubIPPyE9Policy600ES6_PNS0_8NullTypeES6_SA_m10tuple_lessS5_S9_EEvbT2_T3_T4_PT6_PT7_T5_PSE_SE_NS1_7vsmem_tEE19static_temp_storage;
	add.s32 	%r420, %r419, %r418;
	st.shared.u64 	[%r420], %rd140;
	st.shared.u64 	[%r420+8], %rd199;
	st.shared.u64 	[%r420+16], %rd258;
	st.shared.u64 	[%r420+24], %rd317;
	st.shared.u64 	[%r420+32], %rd376;
	st.shared.u64 	[%r420+40], %rd435;
	st.shared.u64 	[%r420+48], %rd494;
	st.shared.u64 	[%r420+56], %rd553;
	bar.warp.sync 	-1;
	mad.lo.s32 	%r421, %r412, -7, %r415;
	shr.s32 	%r422, %r421, 5;
	add.s32 	%r423, %r422, %r421;
	shl.b32 	%r424, %r423, 3;
	add.s32 	%r425, %r419, %r424;
	ld.shared.u64 	%rd8701, [%r425];
	add.s32 	%r426, %r421, 32;
	shr.s32 	%r427, %r426, 5;
	add.s32 	%r428, %r427, %r421;
	shl.b32 	%r429, %r428, 3;
	add.s32 	%r430, %r419, %r429;
	ld.shared.u64 	%rd8702, [%r430+256];
	add.s32 	%r431, %r421, 64;
	shr.s32 	%r432, %r431, 5;
	add.s32 	%r433, %r432, %r421;
	shl.b32 	%r434, %r433, 3;
	add.s32 	%r435, %r419, %r434;
	ld.shared.u64 	%rd8703, [%r435+512];
	add.s32 	%r436, %r421, 96;
	shr.s32 	%r437, %r436, 5;
	add.s32 	%r438, %r437, %r421;
	shl.b32 	%r439, %r438, 3;
	add.s32 	%r440, %r419, %r439;
	ld.shared.u64 	%rd8704, [%r440+768];
	add.s32 	%r441, %r421, 128;
	shr.s32 	%r442, %r441, 5;
	add.s32 	%r443, %r442, %r421;
	shl.b32 	%r444, %r443, 3;
	add.s32 	%r445, %r419, %r444;
	ld.shared.u64 	%rd8705, [%r445+1024];
	add.s32 	%r446, %r421, 160;
	shr.s32 	%r447, %r446, 5;
	add.s32 	%r448, %r447, %r421;
	shl.b32 	%r449, %r448, 3;
	add.s32 	%r450, %r419, %r449;
	ld.shared.u64 	%rd8706, [%r450+1280];
	add.s32 	%r451, %r421, 192;
	shr.s32 	%r452, %r451, 5;
	add.s32 	%r453, %r452, %r421;
	shl.b32 	%r454, %r453, 3;
	add.s32 	%r455, %r419, %r454;
	ld.shared.u64 	%rd8707, [%r455+1536];
	add.s32 	%r456, %r421, 224;
	shr.s32 	%r457, %r456, 5;
	add.s32 	%r458, %r457, %r421;
	shl.b32 	%r459, %r458, 3;
	add.s32 	%r460, %r419, %r459;
	ld.shared.u64 	%rd8708, [%r460+1792];
	and.b32  	%r461, %r2, 31;
	or.b32  	%r462, %r413, %r461;
	cvt.u64.u32 	%rd8709, %r462;
	add.s64 	%rd8710, %rd6, %rd8709;
	shl.b64 	%rd8711, %rd8710, 3;
	add.s64 	%rd8712, %rd1, %rd8711;
	st.global.u64 	[%rd8712], %rd8701;
	st.global.u64 	[%rd8712+256], %rd8702;
	st.global.u64 	[%rd8712+512], %rd8703;
	st.global.u64 	[%rd8712+768], %rd8704;
	st.global.u64 	[%rd8712+1024], %rd8705;
	st.global.u64 	[%rd8712+1280], %rd8706;
	st.global.u64 	[%rd8712+1536], %rd8707;
	st.global.u64 	[%rd8712+1792], %rd8708;
	bra.uni 	$L__BB26_679;
$L__BB26_307:
	// begin inline asm
	mov.u32 %r463, %laneid;
	// end inline asm
	and.b32  	%r464, %r6, 7936;
	shl.b32 	%r465, %r463, 3;
	add.s32 	%r466, %r465, %r464;
	shr.s32 	%r467, %r466, 5;
	add.s32 	%r468, %r467, %r466;
	shl.b32 	%r469, %r468, 3;
	mov.u32 	%r470, _ZZN3cub18CUB_300001_SM_10006detail10merge_sort26DeviceMergeSortMergeKernelINS2_10policy_hubIPPyE9Policy600ES6_PNS0_8NullTypeES6_SA_m10tuple_lessS5_S9_EEvbT2_T3_T4_PT6_PT7_T5_PSE_SE_NS1_7vsmem_tEE19static_temp_storage;
	add.s32 	%r471, %r470, %r469;
	st.shared.u64 	[%r471], %rd140;
	st.shared.u64 	[%r471+8], %rd199;
	st.shared.u64 	[%r471+16], %rd258;
	st.shared.u64 	[%r471+24], %rd317;
	st.shared.u64 	[%r471+32], %rd376;
	st.shared.u64 	[%r471+40], %rd435;
	st.shared.u64 	[%r471+48], %rd494;
	st.shared.u64 	[%r471+56], %rd553;
	bar.warp.sync 	-1;
	mad.lo.s32 	%r472, %r463, -7, %r466;
	shr.s32 	%r473, %r472, 5;
	add.s32 	%r474, %r473, %r472;
	shl.b32 	%r475, %r474, 3;
	add.s32 	%r476, %r470, %r475;
	ld.shared.u64 	%rd8713, [%r476];
	add.s32 	%r477, %r472, 32;
	shr.s32 	%r478, %r477, 5;
	add.s32 	%r479, %r478, %r472;
	shl.b32 	%r480, %r479, 3;
	add.s32 	%r481, %r470, %r480;
	ld.shared.u64 	%rd8714, [%r481+256];
	add.s32 	%r482, %r472, 64;
	shr.s32 	%r483, %r482, 5;
	add.s32 	%r484, %r483, %r472;
	shl.b32 	%r485, %r484, 3;
	add.s32 	%r486, %r470, %r485;
	ld.shared.u64 	%rd8715, [%r486+512];
	add.s32 	%r487, %r472, 96;
	shr.s32 	%r488, %r487, 5;
	add.s32 	%r489, %r488, %r472;
	shl.b32 	%r490, %r489, 3;
	add.s32 	%r491, %r470, %r490;
	ld.shared.u64 	%rd8716, [%r491+768];
	add.s32 	%r492, %r472, 128;
	shr.s32 	%r493, %r492, 5;
	add.s32 	%r494, %r493, %r472;
	shl.b32 	%r495, %r494, 3;
	add.s32 	%r496, %r470, %r495;
	ld.shared.u64 	%rd8717, [%r496+1024];
	add.s32 	%r497, %r472, 160;
	shr.s32 	%r498, %r497, 5;
	add.s32 	%r499, %r498, %r472;
	shl.b32 	%r500, %r499, 3;
	add.s32 	%r501, %r470, %r500;
	ld.shared.u64 	%rd8718, [%r501+1280];
	add.s32 	%r502, %r472, 192;
	shr.s32 	%r503, %r502, 5;
	add.s32 	%r504, %r503, %r472;
	shl.b32 	%r505, %r504, 3;
	add.s32 	%r506, %r470, %r505;
	ld.shared.u64 	%rd8719, [%r506+1536];
	add.s32 	%r507, %r472, 224;
	shr.s32 	%r508, %r507, 5;
	add.s32 	%r509, %r508, %r472;
	shl.b32 	%r510, %r509, 3;
	add.s32 	%r511, %r470, %r510;
	ld.shared.u64 	%rd8720, [%r511+1792];
	and.b32  	%r512, %r2, 31;
	or.b32  	%r513, %r464, %r512;
	cvt.u64.u32 	%rd8721, %r513;
	add.s64 	%rd8722, %rd6, %rd8721;
	shl.b64 	%rd8723, %rd8722, 3;
	add.s64 	%rd8724, %rd2, %rd8723;
	st.global.u64 	[%rd8724], %rd8713;
	st.global.u64 	[%rd8724+256], %rd8714;
	st.global.u64 	[%rd8724+512], %rd8715;
	st.global.u64 	[%rd8724+768], %rd8716;
	st.global.u64 	[%rd8724+1024], %rd8717;
	st.global.u64 	[%rd8724+1280], %rd8718;
	st.global.u64 	[%rd8724+1536], %rd8719;
	st.global.u64 	[%rd8724+1792], %rd8720;
	bra.uni 	$L__BB26_679;
$L__BB26_308:
	ld.param.s8 	%rs6, [_ZN3cub18CUB_300001_SM_10006detail10merge_sort26DeviceMergeSortMergeKernelINS2_10policy_hubIPPyE9Policy600ES6_PNS0_8NullTypeES6_SA_m10tuple_lessS5_S9_EEvbT2_T3_T4_PT6_PT7_T5_PSE_SE_NS1_7vsmem_tE_param_0];
	shl.b64 	%rd1042, %rd5, 3;
	add.s64 	%rd1043, %rd3, %rd1042;
	ld.global.u64 	%rd554, [%rd1043];
	ld.global.u64 	%rd1044, [%rd1043+8];
	neg.s64 	%rd1045, %rd1038;
	and.b64  	%rd1046, %rd1045, %rd5;
	shl.b64 	%rd555, %rd1046, 11;
	shl.b64 	%rd1047, %rd1038, 10;
	and.b64  	%rd556, %rd1047, -2048;
	sub.s64 	%rd1048, %rd5, %rd1046;
	shl.b64 	%rd1049, %rd1048, 11;
	sub.s64 	%rd1050, %rd554, %rd555;
	sub.s64 	%rd1051, %rd1044, %rd555;
	sub.s64 	%rd1052, %rd1036, %rd555;
	max.u64 	%rd1053, %rd1052, %rd556;
	sub.s64 	%rd1054, %rd1053, %rd556;
	sub.s64 	%rd1055, %rd1049, %rd1050;
	min.u64 	%rd557, %rd1055, %rd1054;
	setp.eq.s64 	%p56, %rd1048, -1;
	selp.b64 	%rd1056, 2047, 2048, %p56;
	add.s64 	%rd1057, %rd1056, %rd1049;
	sub.s64 	%rd1058, %rd1057, %rd1051;
	or.b64  	%rd1059, %rd1045, %rd5;
	setp.eq.s64 	%p57, %rd1059, -1;
	min.u64 	%rd1060, %rd556, %rd1052;
	selp.b64 	%rd1061, %rd1060, %rd1051, %p57;
	selp.b64 	%rd1062, %rd556, %rd1058, %p57;
	min.u64 	%rd1063, %rd1062, %rd1054;
	cvt.u32.u64 	%r106, %rd1050;
	cvt.u32.u64 	%r107, %rd1061;
	sub.s32 	%r39, %r107, %r106;
	cvt.u32.u64 	%r108, %rd1063;
	cvt.u32.u64 	%r109, %rd557;
	sub.s32 	%r40, %r108, %r109;
	// begin inline asm
	griddepcontrol.wait;
	// end inline asm
	setp.eq.s16 	%p58, %rs6, 0;
	@%p58 bra 	$L__BB26_325;
	add.s64 	%rd1065, %rd555, %rd556;
	add.s64 	%rd558, %rd1065, %rd557;
	add.s32 	%r41, %r40, %r39;
	setp.ge.s32 	%p59, %r2, %r41;
	@%p59 bra 	$L__BB26_311;
	setp.lt.s32 	%p60, %r2, %r39;
	sub.s32 	%r110, %r2, %r39;
	cvt.s64.s32 	%rd1066, %r110;
	cvt.u64.u32 	%rd1067, %r2;
	selp.b64 	%rd1068, %rd554, %rd558, %p60;
	selp.b64 	%rd1069, %rd1067, %rd1066, %p60;
	add.s64 	%rd1070, %rd1069, %rd1068;
	shl.b64 	%rd1071, %rd1070, 3;
	add.s64 	%rd1072, %rd2, %rd1071;
	ld.global.u64 	%rd9026, [%rd1072];
$L__BB26_311:
	add.s32 	%r42, %r2, 256;
	setp.ge.s32 	%p61, %r42, %r41;
	@%p61 bra 	$L__BB26_313;
	setp.lt.s32 	%p62, %r42, %r39;
	sub.s32 	%r111, %r42, %r39;
	cvt.s64.s32 	%rd1074, %r111;
	cvt.u64.u32 	%rd1075, %r42;
	selp.b64 	%rd1076, %rd554, %rd558, %p62;
	selp.b64 	%rd1077, %rd1075, %rd1074, %p62;
	add.s64 	%rd1078, %rd1077, %rd1076;
	shl.b64 	%rd1079, %rd1078, 3;
	add.s64 	%rd1080, %rd2, %rd1079;
	ld.global.u64 	%rd9025, [%rd1080];
$L__BB26_313:
	add.s32 	%r43, %r2, 512;
	setp.ge.s32 	%p63, %r43, %r41;
	@%p63 bra 	$L__BB26_315;
	setp.lt.s32 	%p64, %r43, %r39;
	sub.s32 	%r112, %r43, %r39;
	cvt.s64.s32 	%rd1082, %r112;
	cvt.u64.u32 	%rd1083, %r43;
	selp.b64 	%rd1084, %rd554, %rd558, %p64;
	selp.b64 	%rd1085, %rd1083, %rd1082, %p64;
	add.s64 	%rd1086, %rd1085, %rd1084;
	shl.b64 	%rd1087, %rd1086, 3;
	add.s64 	%rd1088, %rd2, %rd1087;
	ld.global.u64 	%rd9024, [%rd1088];
$L__BB26_315:
	add.s32 	%r44, %r2, 768;
	setp.ge.s32 	%p65, %r44, %r41;
	@%p65 bra 	$L__BB26_317;
	setp.lt.s32 	%p66, %r44, %r39;
	sub.s32 	%r113, %r44, %r39;
	cvt.s64.s32 	%rd1090, %r113;
	cvt.u64.u32 	%rd1091, %r44;
	selp.b64 	%rd1092, %rd554, %rd558, %p66;
	selp.b64 	%rd1093, %rd1091, %rd1090, %p66;
	add.s64 	%rd1094, %rd1093, %rd1092;
	shl.b64 	%rd1095, %rd1094, 3;
	add.s64 	%rd1096, %rd2, %rd1095;
	ld.global.u64 	%rd9023, [%rd1096];
$L__BB26_317:
	or.b32  	%r45, %r2, 1024;
	setp.ge.s32 	%p67, %r45, %r41;
	@%p67 bra 	$L__BB26_319;
	setp.lt.s32 	%p68, %r45, %r39;
	sub.s32 	%r114, %r45, %r39;
	cvt.s64.s32 	%rd1098, %r114;
	cvt.u64.u32 	%rd1099, %r45;
	selp.b64 	%rd1100, %rd554, %rd558, %p68;
	selp.b64 	%rd1101, %rd1099, %rd1098, %p68;
	add.s64 	%rd1102, %rd1101, %rd1100;
	shl.b64 	%rd1103, %rd1102, 3;
	add.s64 	%rd1104, %rd2, %rd1103;
	ld.global.u64 	%rd9022, [%rd1104];
$L__BB26_319:
	add.s32 	%r46, %r2, 1280;
	setp.ge.s32 	%p69, %r46, %r41;
	@%p69 bra 	$L__BB26_321;
	setp.lt.s32 	%p70, %r46, %r39;
	sub.s32 	%r115, %r46, %r39;
	cvt.s64.s32 	%rd1106, %r115;
	cvt.u64.u32 	%rd1107, %r46;
	selp.b64 	%rd1108, %rd554, %rd558, %p70;
	selp.b64 	%rd1109, %rd1107, %rd1106, %p70;
	add.s64 	%rd1110, %rd1109, %rd1108;
	shl.b64 	%rd1111, %rd1110, 3;
	add.s64 	%rd1112, %rd2, %rd1111;
	ld.global.u64 	%rd9021, [%rd1112];
$L__BB26_321:
	add.s32 	%r47, %r2, 1536;
	setp.ge.s32 	%p71, %r47, %r41;
	@%p71 bra 	$L__BB26_323;
	setp.lt.s32 	%p72, %r47, %r39;
	sub.s32 	%r116, %r47, %r39;
	cvt.s64.s32 	%rd1114, %r116;
	cvt.u64.u32 	%rd1115, %r47;
	selp.b64 	%rd1116, %rd554, %rd558, %p72;
	selp.b64 	%rd1117, %rd1115, %rd1114, %p72;
	add.s64 	%rd1118, %rd1117, %rd1116;
	shl.b64 	%rd1119, %rd1118, 3;
	add.s64 	%rd1120, %rd2, %rd1119;
	ld.global.u64 	%rd9020, [%rd1120];
$L__BB26_323:
	add.s32 	%r48, %r2, 1792;
	setp.ge.s32 	%p73, %r48, %r41;
	@%p73 bra 	$L__BB26_341;
	setp.lt.s32 	%p74, %r48, %r39;
	sub.s32 	%r117, %r48, %r39;
	cvt.s64.s32 	%rd1122, %r117;
	cvt.u64.u32 	%rd1123, %r48;
	selp.b64 	%rd1124, %rd554, %rd558, %p74;
	selp.b64 	%rd1125, %rd1123, %rd1122, %p74;
	add.s64 	%rd1126, %rd1125, %rd1124;
	shl.b64 	%rd1127, %rd1126, 3;
	add.s64 	%rd1128, %rd2, %rd1127;
	ld.global.u64 	%rd9019, [%rd1128];
	bra.uni 	$L__BB26_341;
$L__BB26_325:
	add.s64 	%rd1130, %rd555, %rd556;
	add.s64 	%rd574, %rd1130, %rd557;
	add.s32 	%r49, %r40, %r39;
	setp.ge.s32 	%p75, %r2, %r49;
	@%p75 bra 	$L__BB26_327;
	setp.lt.s32 	%p76, %r2, %r39;
	sub.s32 	%r118, %r2, %r39;
	cvt.s64.s32 	%rd1131, %r118;
	cvt.u64.u32 	%rd1132, %r2;
	selp.b64 	%rd1133, %rd554, %rd574, %p76;
	selp.b64 	%rd1134, %rd1132, %rd1131, %p76;
	add.s64 	%rd1135, %rd1134, %rd1133;
	shl.b64 	%rd1136, %rd1135, 3;
	add.s64 	%rd1137, %rd1, %rd1136;
	ld.global.u64 	%rd9026, [%rd1137];
$L__BB26_327:
	add.s32 	%r50, %r2, 256;
	setp.ge.s32 	%p77, %r50, %r49;
	@%p77 bra 	$L__BB26_329;
	setp.lt.s32 	%p78, %r50, %r39;
	sub.s32 	%r119, %r50, %r39;
	cvt.s64.s32 	%rd1139, %r119;
	cvt.u64.u32 	%rd1140, %r50;
	selp.b64 	%rd1141, %rd554, %rd574, %p78;
	selp.b64 	%rd1142, %rd1140, %rd1139, %p78;
	add.s64 	%rd1143, %rd1142, %rd1141;
	shl.b64 	%rd1144, %rd1143, 3;
	add.s64 	%rd1145, %rd1, %rd1144;
	ld.global.u64 	%rd9025, [%rd1145];
$L__BB26_329:
	add.s32 	%r51, %r2, 512;
	setp.ge.s32 	%p79, %r51, %r49;
	@%p79 bra 	$L__BB26_331;
	setp.lt.s32 	%p80, %r51, %r39;
	sub.s32 	%r120, %r51, %r39;
	cvt.s64.s32 	%rd1147, %r120;
	cvt.u64.u32 	%rd1148, %r51;
	selp.b64 	%rd1149, %rd554, %rd574, %p80;
	selp.b64 	%rd1150, %rd1148, %rd1147, %p80;
	add.s64 	%rd1151, %rd1150, %rd1149;
	shl.b64 	%rd1152, %rd1151, 3;
	add.s64 	%rd1153, %rd1, %rd1152;
	ld.global.u64 	%rd9024, [%rd1153];
$L__BB26_331:
	add.s32 	%r52, %r2, 768;
	setp.ge.s32 	%p81, %r52, %r49;
	@%p81 bra 	$L__BB26_333;
	setp.lt.s32 	%p82, %r52, %r39;
	sub.s32 	%r121, %r52, %r39;
	cvt.s64.s32 	%rd1155, %r121;
	cvt.u64.u32 	%rd1156, %r52;
	selp.b64 	%rd1157, %rd554, %rd574, %p82;
	selp.b64 	%rd1158, %rd1156, %rd1155, %p82;
	add.s64 	%rd1159, %rd1158, %rd1157;
	shl.b64 	%rd1160, %rd1159, 3;
	add.s64 	%rd1161, %rd1, %rd1160;
	ld.global.u64 	%rd9023, [%rd1161];
$L__BB26_333:
	or.b32  	%r53, %r2, 1024;
	setp.ge.s32 	%p83, %r53, %r49;
	@%p83 bra 	$L__BB26_335;
	setp.lt.s32 	%p84, %r53, %r39;
	sub.s32 	%r122, %r53, %r39;
	cvt.s64.s32 	%rd1163, %r122;
	cvt.u64.u32 	%rd1164, %r53;
	selp.b64 	%rd1165, %rd554, %rd574, %p84;
	selp.b64 	%rd1166, %rd1164, %rd1163, %p84;
	add.s64 	%rd1167, %rd1166, %rd1165;
	shl.b64 	%rd1168, %rd1167, 3;
	add.s64 	%rd1169, %rd1, %rd1168;
	ld.global.u64 	%rd9022, [%rd1169];
$L__BB26_335:
	add.s32 	%r54, %r2, 1280;
	setp.ge.s32 	%p85, %r54, %r49;
	@%p85 bra 	$L__BB26_337;
	setp.lt.s32 	%p86, %r54, %r39;
	sub.s32 	%r123, %r54, %r39;
	cvt.s64.s32 	%rd1171, %r123;
	cvt.u64.u32 	%rd1172, %r54;
	selp.b64 	%rd1173, %rd554, %rd574, %p86;
	selp.b64 	%rd1174, %rd1172, %rd1171, %p86;
	add.s64 	%rd1175, %rd1174, %rd1173;
	shl.b64 	%rd1176, %rd1175, 3;
	add.s64 	%rd1177, %rd1, %rd1176;
	ld.global.u64 	%rd9021, [%rd1177];
$L__BB26_337:
	add.s32 	%r55, %r2, 1536;
	setp.ge.s32 	%p87, %r55, %r49;
	@%p87 bra 	$L__BB26_339;
	setp.lt.s32 	%p88, %r55, %r39;
	sub.s32 	%r124, %r55, %r39;
	cvt.s64.s32 	%rd1179, %r124;
	cvt.u64.u32 	%rd1180, %r55;
	selp.b64 	%rd1181, %rd554, %rd574, %p88;
	selp.b64 	%rd1182, %rd1180, %rd1179, %p88;
	add.s64 	%rd1183, %rd1182, %rd1181;
	shl.b64 	%rd1184, %rd1183, 3;
	add.s64 	%rd1185, %rd1, %rd1184;
	ld.global.u64 	%rd9020, [%rd1185];
$L__BB26_339:
	add.s32 	%r56, %r2, 1792;
	setp.ge.s32 	%p89, %r56, %r49;
	@%p89 bra 	$L__BB26_341;
	setp.lt.s32 	%p90, %r56, %r39;
	sub.s32 	%r125, %r56, %r39;
	cvt.s64.s32 	%rd1187, %r125;
	cvt.u64.u32 	%rd1188, %r56;
	selp.b64 	%rd1189, %rd554, %rd574, %p90;
	selp.b64 	%rd1190, %rd1188, %rd1187, %p90;
	add.s64 	%rd1191, %rd1190, %rd1189;
	shl.b64 	%rd1192, %rd1191, 3;
	add.s64 	%rd1193, %rd1, %rd1192;
	ld.global.u64 	%rd9019, [%rd1193];
$L__BB26_341:
	shl.b32 	%r58, %r2, 3;
	mov.u32 	%r126, _ZZN3cub18CUB_300001_SM_10006detail10merge_sort26DeviceMergeSortMergeKernelINS2_10policy_hubIPPyE9Policy600ES6_PNS0_8NullTypeES6_SA_m10tuple_lessS5_S9_EEvbT2_T3_T4_PT6_PT7_T5_PSE_SE_NS1_7vsmem_tEE19static_temp_storage;
	add.s32 	%r127, %r126, %r58;
	st.shared.u64 	[%r127], %rd9026;
	st.shared.u64 	[%r127+2048], %rd9025;
	st.shared.u64 	[%r127+4096], %rd9024;
	st.shared.u64 	[%r127+6144], %rd9023;
	st.shared.u64 	[%r127+8192], %rd9022;
	st.shared.u64 	[%r127+10240], %rd9021;
	st.shared.u64 	[%r127+12288], %rd9020;
	st.shared.u64 	[%r127+14336], %rd9019;
	bar.sync 	0;
	// begin inline asm
	griddepcontrol.launch_dependents;
	// end inline asm
	add.s32 	%r57, %r40, %r39;
	min.s32 	%r59, %r58, %r57;
	shl.b32 	%r128, %r39, 3;
	add.s32 	%r60, %r126, %r128;
	setp.lt.s32 	%p91, %r59, %r40;
	sub.s32 	%r129, %r59, %r40;
	selp.b32 	%r519, 0, %r129, %p91;
	min.s32 	%r517, %r59, %r39;
	setp.ge.s32 	%p92, %r519, %r517;
	@%p92 bra 	$L__BB26_373;
	cvt.s64.s32 	%rd598, %r97;
	add.s64 	%rd599, %rd1037, -1;
	and.b64  	%rd600, %rd1037, 1;
	and.b64  	%rd601, %rd1037, -2;
$L__BB26_343:
	setp.eq.s64 	%p93, %rd1037, 0;
	sub.s32 	%r130, %r517, %r519;
	shr.u32 	%r131, %r130, 31;
	add.s32 	%r132, %r130, %r131;
	shr.s32 	%r133, %r132, 1;
	add.s32 	%r65, %r133, %r519;
	shl.b32 	%r134, %r65, 3;
	mov.u32 	%r135, _ZZN3cub18CUB_300001_SM_10006detail10merge_sort26DeviceMergeSortMergeKernelINS2_10policy_hubIPPyE9Policy600ES6_PNS0_8NullTypeES6_SA_m10tuple_lessS5_S9_EEvbT2_T3_T4_PT6_PT7_T5_PSE_SE_NS1_7vsmem_tEE19static_temp_storage;
	add.s32 	%r136, %r135, %r134;
	ld.shared.u64 	%rd602, [%r136];
	not.b32 	%r137, %r65;
	add.s32 	%r138, %r59, %r137;
	shl.b32 	%r139, %r138, 3;
	add.s32 	%r140, %r60, %r139;
	ld.shared.u64 	%rd603, [%r140];
	mov.b64 	%rd9030, -3750763034362895579;
	@%p93 bra 	$L__BB26_349;
	setp.eq.s64 	%p94, %rd599, 0;
	mov.b64 	%rd9030, -3750763034362895579;
	mov.b64 	%rd9028, 0;
	@%p94 bra 	$L__BB26_347;
	mov.b64 	%rd9030, -3750763034362895579;
	mov.b64 	%rd9031, 0;
$L__BB26_346:
	shl.b64 	%rd1200, %rd9031, 3;
	add.s64 	%rd1201, %rd603, %rd1200;
	ld.u64 	%rd1202, [%rd1201];
	and.b64  	%rd1203, %rd1202, 255;
	xor.b64  	%rd1204, %rd1203, %rd9030;
	mul.lo.s64 	%rd1205, %rd1204, 1099511628211;
	shr.u64 	%rd1206, %rd1202, 8;
	and.b64  	%rd1207, %rd1206, 255;
	xor.b64  	%rd1208, %rd1207, %rd1205;
	mul.lo.s64 	%rd1209, %rd1208, 1099511628211;
	shr.u64 	%rd1210, %rd1202, 16;
	and.b64  	%rd1211, %rd1210, 255;
	xor.b64  	%rd1212, %rd1211, %rd1209;
	mul.lo.s64 	%rd1213, %rd1212, 1099511628211;
	shr.u64 	%rd1214, %rd1202, 24;
	and.b64  	%rd1215, %rd1214, 255;
	xor.b64  	%rd1216, %rd1215, %rd1213;
	mul.lo.s64 	%rd1217, %rd1216, 1099511628211;
	shr.u64 	%rd1218, %rd1202, 32;
	and.b64  	%rd1219, %rd1218, 255;
	xor.b64  	%rd1220, %rd1219, %rd1217;
	mul.lo.s64 	%rd1221, %rd1220, 1099511628211;
	shr.u64 	%rd1222, %rd1202, 40;
	and.b64  	%rd1223, %rd1222, 255;
	xor.b64  	%rd1224, %rd1223, %rd1221;
	mul.lo.s64 	%rd1225, %rd1224, 1099511628211;
	shr.u64 	%rd1226, %rd1202, 48;
	and.b64  	%rd1227, %rd1226, 255;
	xor.b64  	%rd1228, %rd1227, %rd1225;
	mul.lo.s64 	%rd1229, %rd1228, 1099511628211;
	shr.u64 	%rd1230, %rd1202, 56;
	xor.b64  	%rd1231, %rd1230, %rd1229;
	mul.lo.s64 	%rd1232, %rd1231, 1099511628211;
	ld.u64 	%rd1233, [%rd1201+8];
	and.b64  	%rd1234, %rd1233, 255;
	xor.b64  	%rd1235, %rd1234, %rd1232;
	mul.lo.s64 	%rd1236, %rd1235, 1099511628211;
	shr.u64 	%rd1237, %rd1233, 8;
	and.b64  	%rd1238, %rd1237, 255;
	xor.b64  	%rd1239, %rd1238, %rd1236;
	mul.lo.s64 	%rd1240, %rd1239, 1099511628211;
	shr.u64 	%rd1241, %rd1233, 16;
	and.b64  	%rd1242, %rd1241, 255;
	xor.b64  	%rd1243, %rd1242, %rd1240;
	mul.lo.s64 	%rd1244, %rd1243, 1099511628211;
	shr.u64 	%rd1245, %rd1233, 24;
	and.b64  	%rd1246, %rd1245, 255;
	xor.b64  	%rd1247, %rd1246, %rd1244;
	mul.lo.s64 	%rd1248, %rd1247, 1099511628211;
	shr.u64 	%rd1249, %rd1233, 32;
	and.b64  	%rd1250, %rd1249, 255;
	xor.b64  	%rd1251, %rd1250, %rd1248;
	mul.lo.s64 	%rd1252, %rd1251, 1099511628211;
	shr.u64 	%rd1253, %rd1233, 40;
	and.b64  	%rd1254, %rd1253, 255;
	xor.b64  	%rd1255, %rd1254, %rd1252;
	mul.lo.s64 	%rd1256, %rd1255, 1099511628211;
	shr.u64 	%rd1257, %rd1233, 48;
	and.b64  	%rd1258, %rd1257, 255;
	xor.b64  	%rd1259, %rd1258, %rd1256;
	mul.lo.s64 	%rd1260, %rd1259, 1099511628211;
	shr.u64 	%rd1261, %rd1233, 56;
	xor.b64  	%rd1262, %rd1261, %rd1260;
	mul.lo.s64 	%rd9030, %rd1262, 1099511628211;
	add.s64 	%rd9031, %rd9031, 2;
	setp.eq.s64 	%p95, %rd9031, %rd601;
	mov.u64 	%rd9028, %rd601;
	@%p95 bra 	$L__BB26_347;
	bra.uni 	$L__BB26_346;
$L__BB26_347:
	setp.eq.s64 	%p96, %rd600, 0;
	@%p96 bra 	$L__BB26_349;
	shl.b64 	%rd1263, %rd9028, 3;
	add.s64 	%rd1264, %rd603, %rd1263;
	ld.u64 	%rd1265, [%rd1264];
	and.b64  	%rd1266, %rd1265, 255;
	xor.b64  	%rd1267, %rd1266, %rd9030;
	mul.lo.s64 	%rd1268, %rd1267, 1099511628211;
	shr.u64 	%rd1269, %rd1265, 8;
	and.b64  	%rd1270, %rd1269, 255;
	xor.b64  	%rd1271, %rd1270, %rd1268;
	mul.lo.s64 	%rd1272, %rd1271, 1099511628211;
	shr.u64 	%rd1273, %rd1265, 16;
	and.b64  	%rd1274, %rd1273, 255;
	xor.b64  	%rd1275, %rd1274, %rd1272;
	mul.lo.s64 	%rd1276, %rd1275, 1099511628211;
	shr.u64 	%rd1277, %rd1265, 24;
	and.b64  	%rd1278, %rd1277, 255;
	xor.b64  	%rd1279, %rd1278, %rd1276;
	mul.lo.s64 	%rd1280, %rd1279, 1099511628211;
	shr.u64 	%rd1281, %rd1265, 32;
	and.b64  	%rd1282, %rd1281, 255;
	xor.b64  	%rd1283, %rd1282, %rd1280;
	mul.lo.s64 	%rd1284, %rd1283, 1099511628211;
	shr.u64 	%rd1285, %rd1265, 40;
	and.b64  	%rd1286, %rd1285, 255;
	xor.b64  	%rd1287, %rd1286, %rd1284;
	mul.lo.s64 	%rd1288, %rd1287, 1099511628211;
	shr.u64 	%rd1289, %rd1265, 48;
	and.b64  	%rd1290, %rd1289, 255;
	xor.b64  	%rd1291, %rd1290, %rd1288;
	mul.lo.s64 	%rd1292, %rd1291, 1099511628211;
	shr.u64 	%rd1293, %rd1265, 56;
	xor.b64  	%rd1294, %rd1293, %rd1292;
	mul.lo.s64 	%rd9030, %rd1294, 1099511628211;
$L__BB26_349:
	mov.b64 	%rd9035, -3750763034362895579;
	@%p93 bra 	$L__BB26_355;
	setp.eq.s64 	%p98, %rd599, 0;
	mov.b64 	%rd9035, -3750763034362895579;
	mov.b64 	%rd9036, 0;
	@%p98 bra 	$L__BB26_353;
	mov.b64 	%rd9035, -3750763034362895579;
	mov.b64 	%rd9033, 0;
$L__BB26_352:
	shl.b64 	%rd1301, %rd9033, 3;
	add.s64 	%rd1302, %rd602, %rd1301;
	ld.u64 	%rd1303, [%rd1302];
	and.b64  	%rd1304, %rd1303, 255;
	xor.b64  	%rd1305, %rd1304, %rd9035;
	mul.lo.s64 	%rd1306, %rd1305, 1099511628211;
	shr.u64 	%rd1307, %rd1303, 8;
	and.b64  	%rd1308, %rd1307, 255;
	xor.b64  	%rd1309, %rd1308, %rd1306;
	mul.lo.s64 	%rd1310, %rd1309, 1099511628211;
	shr.u64 	%rd1311, %rd1303, 16;
	and.b64  	%rd1312, %rd1311, 255;
	xor.b64  	%rd1313, %rd1312, %rd1310;
	mul.lo.s64 	%rd1314, %rd1313, 1099511628211;
	shr.u64 	%rd1315, %rd1303, 24;
	and.b64  	%rd1316, %rd1315, 255;
	xor.b64  	%rd1317, %rd1316, %rd1314;
	mul.lo.s64 	%rd1318, %rd1317, 1099511628211;
	shr.u64 	%rd1319, %rd1303, 32;
	and.b64  	%rd1320, %rd1319, 255;
	xor.b64  	%rd1321, %rd1320, %rd1318;
	mul.lo.s64 	%rd1322, %rd1321, 1099511628211;
	shr.u64 	%rd1323, %rd1303, 40;
	and.b64  	%rd1324, %rd1323, 255;
	xor.b64  	%rd1325, %rd1324, %rd1322;
	mul.lo.s64 	%rd1326, %rd1325, 1099511628211;
	shr.u64 	%rd1327, %rd1303, 48;
	and.b64  	%rd1328, %rd1327, 255;
	xor.b64  	%rd1329, %rd1328, %rd1326;
	mul.lo.s64 	%rd1330, %rd1329, 1099511628211;
	shr.u64 	%rd1331, %rd1303, 56;
	xor.b64  	%rd1332, %rd1331, %rd1330;
	mul.lo.s64 	%rd1333, %rd1332, 1099511628211;
	ld.u64 	%rd1334, [%rd1302+8];
	and.b64  	%rd1335, %rd1334, 255;
	xor.b64  	%rd1336, %rd1335, %rd1333;
	mul.lo.s64 	%rd1337, %rd1336, 1099511628211;
	shr.u64 	%rd1338, %rd1334, 8;
	and.b64  	%rd1339, %rd1338, 255;
	xor.b64  	%rd1340, %rd1339, %rd1337;
	mul.lo.s64 	%rd1341, %rd1340, 1099511628211;
	shr.u64 	%rd1342, %rd1334, 16;
	and.b64  	%rd1343, %rd1342, 255;
	xor.b64  	%rd1344, %rd1343, %rd1341;
	mul.lo.s64 	%rd1345, %rd1344, 1099511628211;
	shr.u64 	%rd1346, %rd1334, 24;
	and.b64  	%rd1347, %rd1346, 255;
	xor.b64  	%rd1348, %rd1347, %rd1345;
	mul.lo.s64 	%rd1349, %rd1348, 1099511628211;
	shr.u64 	%rd1350, %rd1334, 32;
	and.b64  	%rd1351, %rd1350, 255;
	xor.b64  	%rd1352, %rd1351, %rd1349;
	mul.lo.s64 	%rd1353, %rd1352, 1099511628211;
	shr.u64 	%rd1354, %rd1334, 40;
	and.b64  	%rd1355, %rd1354, 255;
	xor.b64  	%rd1356, %rd1355, %rd1353;
	mul.lo.s64 	%rd1357, %rd1356, 1099511628211;
	shr.u64 	%rd1358, %rd1334, 48;
	and.b64  	%rd1359, %rd1358, 255;
	xor.b64  	%rd1360, %rd1359, %rd1357;
	mul.lo.s64 	%rd1361, %rd1360, 1099511628211;
	shr.u64 	%rd1362, %rd1334, 56;
	xor.b64  	%rd1363, %rd1362, %rd1361;
	mul.lo.s64 	%rd9035, %rd1363, 1099511628211;
	add.s64 	%rd9033, %rd9033, 2;
	setp.ne.s64 	%p99, %rd9033, %rd601;
	mov.u64 	%rd9036, %rd601;
	@%p99 bra 	$L__BB26_352;
$L__BB26_353:
	setp.eq.s64 	%p100, %rd600, 0;
	@%p100 bra 	$L__BB26_355;
	shl.b64 	%rd1364, %rd9036, 3;
	add.s64 	%rd1365, %rd602, %rd1364;
	ld.u64 	%rd1366, [%rd1365];
	and.b64  	%rd1367, %rd1366, 255;
	xor.b64  	%rd1368, %rd1367, %rd9035;
	mul.lo.s64 	%rd1369, %rd1368, 1099511628211;
	shr.u64 	%rd1370, %rd1366, 8;
	and.b64  	%rd1371, %rd1370, 255;
	xor.b64  	%rd1372, %rd1371, %rd1369;
	mul.lo.s64 	%rd1373, %rd1372, 1099511628211;
	shr.u64 	%rd1374, %rd1366, 16;
	and.b64  	%rd1375, %rd1374, 255;
	xor.b64  	%rd1376, %rd1375, %rd1373;
	mul.lo.s64 	%rd1377, %rd1376, 1099511628211;
	shr.u64 	%rd1378, %rd1366, 24;
	and.b64  	%rd1379, %rd1378, 255;
	xor.b64  	%rd1380, %rd1379, %rd1377;
	mul.lo.s64 	%rd1381, %rd1380, 1099511628211;
	shr.u64 	%rd1382, %rd1366, 32;
	and.b64  	%rd1383, %rd1382, 255;
	xor.b64  	%rd1384, %rd1383, %rd1381;
	mul.lo.s64 	%rd1385, %rd1384, 1099511628211;
	shr.u64 	%rd1386, %rd1366, 40;
	and.b64  	%rd1387, %rd1386, 255;
	xor.b64  	%rd1388, %rd1387, %rd1385;
	mul.lo.s64 	%rd1389, %rd1388, 1099511628211;
	shr.u64 	%rd1390, %rd1366, 48;
	and.b64  	%rd1391, %rd1390, 255;
	xor.b64  	%rd1392, %rd1391, %rd1389;
	mul.lo.s64 	%rd1393, %rd1392, 1099511628211;
	shr.u64 	%rd1394, %rd1366, 56;
	xor.b64  	%rd1395, %rd1394, %rd1393;
	mul.lo.s64 	%rd9035, %rd1395, 1099511628211;
$L__BB26_355:
	setp.eq.s64 	%p101, %rd9030, %rd9035;
	@%p101 bra 	$L__BB26_369;
	mov.b64 	%rd9043, -3750763034362895579;
	@%p93 bra 	$L__BB26_362;
	setp.eq.s64 	%p103, %rd599, 0;
	mov.b64 	%rd9043, -3750763034362895579;
	mov.b64 	%rd9041, 0;
	@%p103 bra 	$L__BB26_360;
	mov.b64 	%rd9043, -3750763034362895579;
	mov.b64 	%rd9044, 0;
$L__BB26_359:
	shl.b64 	%rd1402, %rd9044, 3;
	add.s64 	%rd1403, %rd603, %rd1402;
	ld.u64 	%rd1404, [%rd1403];
	and.b64  	%rd1405, %rd1404, 255;
	xor.b64  	%rd1406, %rd1405, %rd9043;
	mul.lo.s64 	%rd1407, %rd1406, 1099511628211;
	shr.u64 	%rd1408, %rd1404, 8;
	and.b64  	%rd1409, %rd1408, 255;
	xor.b64  	%rd1410, %rd1409, %rd1407;
	mul.lo.s64 	%rd1411, %rd1410, 1099511628211;
	shr.u64 	%rd1412, %rd1404, 16;
	and.b64  	%rd1413, %rd1412, 255;
	xor.b64  	%rd1414, %rd1413, %rd1411;
	mul.lo.s64 	%rd1415, %rd1414, 1099511628211;
	shr.u64 	%rd1416, %rd1404, 24;
	and.b64  	%rd1417, %rd1416, 255;
	xor.b64  	%rd1418, %rd1417, %rd1415;
	mul.lo.s64 	%rd1419, %rd1418, 1099511628211;
	shr.u64 	%rd1420, %rd1404, 32;
	and.b64  	%rd1421, %rd1420, 255;
	xor.b64  	%rd1422, %rd1421, %rd1419;
	mul.lo.s64 	%rd1423, %rd1422, 1099511628211;
	shr.u64 	%rd1424, %rd1404, 40;
	and.b64  	%rd1425, %rd1424, 255;
	xor.b64  	%rd1426, %rd1425, %rd1423;
	mul.lo.s64 	%rd1427, %rd1426, 1099511628211;
	shr.u64 	%rd1428, %rd1404, 48;
	and.b64  	%rd1429, %rd1428, 255;
	xor.b64  	%rd1430, %rd1429, %rd1427;
	mul.lo.s64 	%rd1431, %rd1430, 1099511628211;
	shr.u64 	%rd1432, %rd1404, 56;
	xor.b64  	%rd1433, %rd1432, %rd1431;
	mul.lo.s64 	%rd1434, %rd1433, 1099511628211;
	ld.u64 	%rd1435, [%rd1403+8];
	and.b64  	%rd1436, %rd1435, 255;
	xor.b64  	%rd1437, %rd1436, %rd1434;
	mul.lo.s64 	%rd1438, %rd1437, 1099511628211;
	shr.u64 	%rd1439, %rd1435, 8;
	and.b64  	%rd1440, %rd1439, 255;
	xor.b64  	%rd1441, %rd1440, %rd1438;
	mul.lo.s64 	%rd1442, %rd1441, 1099511628211;
	shr.u64 	%rd1443, %rd1435, 16;
	and.b64  	%rd1444, %rd1443, 255;
	xor.b64  	%rd1445, %rd1444, %rd1442;
	mul.lo.s64 	%rd1446, %rd1445, 1099511628211;
	shr.u64 	%rd1447, %rd1435, 24;
	and.b64  	%rd1448, %rd1447, 255;
	xor.b64  	%rd1449, %rd1448, %rd1446;
	mul.lo.s64 	%rd1450, %rd1449, 1099511628211;
	shr.u64 	%rd1451, %rd1435, 32;
	and.b64  	%rd1452, %rd1451, 255;
	xor.b64  	%rd1453, %rd1452, %rd1450;
	mul.lo.s64 	%rd1454, %rd1453, 1099511628211;
	shr.u64 	%rd1455, %rd1435, 40;
	and.b64  	%rd1456, %rd1455, 255;
	xor.b64  	%rd1457, %rd1456, %rd1454;
	mul.lo.s64 	%rd1458, %rd1457, 1099511628211;
	shr.u64 	%rd1459, %rd1435, 48;
	and.b64  	%rd1460, %rd1459, 255;
	xor.b64  	%rd1461, %rd1460, %rd1458;
	mul.lo.s64 	%rd1462, %rd1461, 1099511628211;
	shr.u64 	%rd1463, %rd1435, 56;
	xor.b64  	%rd1464, %rd1463, %rd1462;
	mul.lo.s64 	%rd9043, %rd1464, 1099511628211;
	add.s64 	%rd9044, %rd9044, 2;
	setp.eq.s64 	%p104, %rd9044, %rd601;
	mov.u64 	%rd9041, %rd601;
	@%p104 bra 	$L__BB26_360;
	bra.uni 	$L__BB26_359;
$L__BB26_360:
	setp.eq.s64 	%p105, %rd600, 0;
	@%p105 bra 	$L__BB26_362;
	shl.b64 	%rd1465, %rd9041, 3;
	add.s64 	%rd1466, %rd603, %rd1465;
	ld.u64 	%rd1467, [%rd1466];
	and.b64  	%rd1468, %rd1467, 255;
	xor.b64  	%rd1469, %rd1468, %rd9043;
	mul.lo.s64 	%rd1470, %rd1469, 1099511628211;
	shr.u64 	%rd1471, %rd1467, 8;
	and.b64  	%rd1472, %rd1471, 255;
	xor.b64  	%rd1473, %rd1472, %rd1470;
	mul.lo.s64 	%rd1474, %rd1473, 1099511628211;
	shr.u64 	%rd1475, %rd1467, 16;
	and.b64  	%rd1476, %rd1475, 255;
	xor.b64  	%rd1477, %rd1476, %rd1474;
	mul.lo.s64 	%rd1478, %rd1477, 1099511628211;
	shr.u64 	%rd1479, %rd1467, 24;
	and.b64  	%rd1480, %rd1479, 255;
	xor.b64  	%rd1481, %rd1480, %rd1478;
	mul.lo.s64 	%rd1482, %rd1481, 1099511628211;
	shr.u64 	%rd1483, %rd1467, 32;
	and.b64  	%rd1484, %rd1483, 255;
	xor.b64  	%rd1485, %rd1484, %rd1482;
	mul.lo.s64 	%rd1486, %rd1485, 1099511628211;
	shr.u64 	%rd1487, %rd1467, 40;
	and.b64  	%rd1488, %rd1487, 255;
	xor.b64  	%rd1489, %rd1488, %rd1486;
	mul.lo.s64 	%rd1490, %rd1489, 1099511628211;
	shr.u64 	%rd1491, %rd1467, 48;
	and.b64  	%rd1492, %rd1491, 255;
	xor.b64  	%rd1493, %rd1492, %rd1490;
	mul.lo.s64 	%rd1494, %rd1493, 1099511628211;
	shr.u64 	%rd1495, %rd1467, 56;
	xor.b64  	%rd1496, %rd1495, %rd1494;
	mul.lo.s64 	%rd9043, %rd1496, 1099511628211;
$L__BB26_362:
	mov.b64 	%rd9048, -3750763034362895579;
	@%p93 bra 	$L__BB26_368;
	setp.eq.s64 	%p107, %rd599, 0;
	mov.b64 	%rd9048, -3750763034362895579;
	mov.b64 	%rd9049, 0;
	@%p107 bra 	$L__BB26_366;
	mov.b64 	%rd9048, -3750763034362895579;
	mov.b64 	%rd9046, 0;
$L__BB26_365:
	shl.b64 	%rd1503, %rd9046, 3;
	add.s64 	%rd1504, %rd602, %rd1503;
	ld.u64 	%rd1505, [%rd1504];
	and.b64  	%rd1506, %rd1505, 255;
	xor.b64  	%rd1507, %rd1506, %rd9048;
	mul.lo.s64 	%rd1508, %rd1507, 1099511628211;
	shr.u64 	%rd1509, %rd1505, 8;
	and.b64  	%rd1510, %rd1509, 255;
	xor.b64  	%rd1511, %rd1510, %rd1508;
	mul.lo.s64 	%rd1512, %rd1511, 1099511628211;
	shr.u64 	%rd1513, %rd1505, 16;
	and.b64  	%rd1514, %rd1513, 255;
	xor.b64  	%rd1515, %rd1514, %rd1512;
	mul.lo.s64 	%rd1516, %rd1515, 1099511628211;
	shr.u64 	%rd1517, %rd1505, 24;
	and.b64  	%rd1518, %rd1517, 255;
	xor.b64  	%rd1519, %rd1518, %rd1516;
	mul.lo.s64 	%rd1520, %rd1519, 1099511628211;
	shr.u64 	%rd1521, %rd1505, 32;
	and.b64  	%rd1522, %rd1521, 255;
	xor.b64  	%rd1523, %rd1522, %rd1520;
	mul.lo.s64 	%rd1524, %rd1523, 1099511628211;
	shr.u64 	%rd1525, %rd1505, 40;
	and.b64  	%rd1526, %rd1525, 255;
	xor.b64  	%rd1527, %rd1526, %rd1524;
	mul.lo.s64 	%rd1528, %rd1527, 1099511628211;
	shr.u64 	%rd1529, %rd1505, 48;
	and.b64  	%rd1530, %rd1529, 255;
	xor.b64  	%rd1531, %rd1530, %rd1528;
	mul.lo.s64 	%rd1532, %rd1531, 1099511628211;
	shr.u64 	%rd1533, %rd1505, 56;
	xor.b64  	%rd1534, %rd1533, %rd1532;
	mul.lo.s64 	%rd1535, %rd1534, 1099511628211;
	ld.u64 	%rd1536, [%rd1504+8];
	and.b64  	%rd1537, %rd1536, 255;
	xor.b64  	%rd1538, %rd1537, %rd1535;
	mul.lo.s64 	%rd1539, %rd1538, 1099511628211;
	shr.u64 	%rd1540, %rd1536, 8;
	and.b64  	%rd1541, %rd1540, 255;
	xor.b64  	%rd1542, %rd1541, %rd1539;
	mul.lo.s64 	%rd1543, %rd1542, 1099511628211;
	shr.u64 	%rd1544, %rd1536, 16;
	and.b64  	%rd1545, %rd1544, 255;
	xor.b64  	%rd1546, %rd1545, %rd1543;
	mul.lo.s64 	%rd1547, %rd1546, 1099511628211;
	shr.u64 	%rd1548, %rd1536, 24;
	and.b64  	%rd1549, %rd1548, 255;
	xor.b64  	%rd1550, %rd1549, %rd1547;
	mul.lo.s64 	%rd1551, %rd1550, 1099511628211;
	shr.u64 	%rd1552, %rd1536, 32;
	and.b64  	%rd1553, %rd1552, 255;
	xor.b64  	%rd1554, %rd1553, %rd1551;
	mul.lo.s64 	%rd1555, %rd1554, 1099511628211;
	shr.u64 	%rd1556, %rd1536, 40;
	and.b64  	%rd1557, %rd1556, 255;
	xor.b64  	%rd1558, %rd1557, %rd1555;
	mul.lo.s64 	%rd1559, %rd1558, 1099511628211;
	shr.u64 	%rd1560, %rd1536, 48;
	and.b64  	%rd1561, %rd1560, 255;
	xor.b64  	%rd1562, %rd1561, %rd1559;
	mul.lo.s64 	%rd1563, %rd1562, 1099511628211;
	shr.u64 	%rd1564, %rd1536, 56;
	xor.b64  	%rd1565, %rd1564, %rd1563;
	mul.lo.s64 	%rd9048, %rd1565, 1099511628211;
	add.s64 	%rd9046, %rd9046, 2;
	setp.ne.s64 	%p108, %rd9046, %rd601;
	mov.u64 	%rd9049, %rd601;
	@%p108 bra 	$L__BB26_365;
$L__BB26_366:
	setp.eq.s64 	%p109, %rd600, 0;
	@%p109 bra 	$L__BB26_368;
	shl.b64 	%rd1566, %rd9049, 3;
	add.s64 	%rd1567, %rd602, %rd1566;
	ld.u64 	%rd1568, [%rd1567];
	and.b64  	%rd1569, %rd1568, 255;
	xor.b64  	%rd1570, %rd1569, %rd9048;
	mul.lo.s64 	%rd1571, %rd1570, 1099511628211;
	shr.u64 	%rd1572, %rd1568, 8;
	and.b64  	%rd1573, %rd1572, 255;
	xor.b64  	%rd1574, %rd1573, %rd1571;
	mul.lo.s64 	%rd1575, %rd1574, 1099511628211;
	shr.u64 	%rd1576, %rd1568, 16;
	and.b64  	%rd1577, %rd1576, 255;
	xor.b64  	%rd1578, %rd1577, %rd1575;
	mul.lo.s64 	%rd1579, %rd1578, 1099511628211;
	shr.u64 	%rd1580, %rd1568, 24;
	and.b64  	%rd1581, %rd1580, 255;
	xor.b64  	%rd1582, %rd1581, %rd1579;
	mul.lo.s64 	%rd1583, %rd1582, 1099511628211;
	shr.u64 	%rd1584, %rd1568, 32;
	and.b64  	%rd1585, %rd1584, 255;
	xor.b64  	%rd1586, %rd1585, %rd1583;
	mul.lo.s64 	%rd1587, %rd1586, 1099511628211;
	shr.u64 	%rd1588, %rd1568, 40;
	and.b64  	%rd1589, %rd1588, 255;
	xor.b64  	%rd1590, %rd1589, %rd1587;
	mul.lo.s64 	%rd1591, %rd1590, 1099511628211;
	shr.u64 	%rd1592, %rd1568, 48;
	and.b64  	%rd1593, %rd1592, 255;
	xor.b64  	%rd1594, %rd1593, %rd1591;
	mul.lo.s64 	%rd1595, %rd1594, 1099511628211;
	shr.u64 	%rd1596, %rd1568, 56;
	xor.b64  	%rd1597, %rd1596, %rd1595;
	mul.lo.s64 	%rd9048, %rd1597, 1099511628211;
$L__BB26_368:
	setp.ge.u64 	%p679, %rd9043, %rd9048;
	bra.uni 	$L__BB26_372;
$L__BB26_369:
	setp.eq.s32 	%p111, %r97, 0;
	mov.pred 	%p679, -1;
	@%p111 bra 	$L__BB26_372;
	mov.b64 	%rd9039, 0;
$L__BB26_371:
	shl.b64 	%rd1599, %rd9039, 3;
	add.s64 	%rd1600, %rd603, %rd1599;
	ld.u64 	%rd1601, [%rd1600];
	add.s64 	%rd1602, %rd602, %rd1599;
	ld.u64 	%rd1603, [%rd1602];
	setp.ge.u64 	%p679, %rd1601, %rd1603;
	add.s64 	%rd9039, %rd9039, 1;
	setp.ne.s64 	%p112, %rd9039, %rd598;
	and.pred  	%p113, %p679, %p112;
	@%p113 bra 	$L__BB26_371;
$L__BB26_372:
	add.s32 	%r141, %r65, 1;
	selp.b32 	%r519, %r141, %r519, %p679;
	selp.b32 	%r517, %r517, %r65, %p679;
	setp.lt.s32 	%p114, %r519, %r517;
	@%p114 bra 	$L__BB26_343;
$L__BB26_373:
	sub.s32 	%r142, %r59, %r519;
	add.s32 	%r69, %r142, %r39;
	shl.b32 	%r143, %r519, 3;
	mov.u32 	%r144, _ZZN3cub18CUB_300001_SM_10006detail10merge_sort26DeviceMergeSortMergeKernelINS2_10policy_hubIPPyE9Policy600ES6_PNS0_8NullTypeES6_SA_m10tuple_lessS5_S9_EEvbT2_T3_T4_PT6_PT7_T5_PSE_SE_NS1_7vsmem_tEE19static_temp_storage;
	add.s32 	%r70, %r144, %r143;
	ld.shared.u64 	%rd9105, [%r70];
	shl.b32 	%r145, %r142, 3;
	add.s32 	%r71, %r60, %r145;
	ld.shared.u64 	%rd9077, [%r71];
	cvt.s64.s32 	%rd644, %r97;
	add.s64 	%rd645, %rd1037, -1;
	setp.ge.s32 	%p116, %r69, %r57;
	mov.pred 	%p115, 0;
	mov.pred 	%p680, %p115;
	@%p116 bra 	$L__BB26_404;
	setp.ge.s32 	%p118, %r519, %r39;
	mov.pred 	%p680, -1;
	@%p118 bra 	$L__BB26_404;
	setp.eq.s64 	%p119, %rd1037, 0;
	mov.b64 	%rd9055, -3750763034362895579;
	@%p119 bra 	$L__BB26_381;
	setp.eq.s64 	%p120, %rd645, 0;
	mov.b64 	%rd9055, -3750763034362895579;
	mov.b64 	%rd9053, 0;
	@%p120 bra 	$L__BB26_379;
	and.b64  	%rd9053, %rd1037, -2;
	mov.b64 	%rd9055, -3750763034362895579;
	mov.b64 	%rd9056, 0;
$L__BB26_378:
	shl.b64 	%rd1611, %rd9056, 3;
	add.s64 	%rd1612, %rd9077, %rd1611;
	ld.u64 	%rd1613, [%rd1612];
	and.b64  	%rd1614, %rd1613, 255;
	xor.b64  	%rd1615, %rd1614, %rd9055;
	mul.lo.s64 	%rd1616, %rd1615, 1099511628211;
	shr.u64 	%rd1617, %rd1613, 8;
	and.b64  	%rd1618, %rd1617, 255;
	xor.b64  	%rd1619, %rd1618, %rd1616;
	mul.lo.s64 	%rd1620, %rd1619, 1099511628211;
	shr.u64 	%rd1621, %rd1613, 16;
	and.b64  	%rd1622, %rd1621, 255;
	xor.b64  	%rd1623, %rd1622, %rd1620;
	mul.lo.s64 	%rd1624, %rd1623, 1099511628211;
	shr.u64 	%rd1625, %rd1613, 24;
	and.b64  	%rd1626, %rd1625, 255;
	xor.b64  	%rd1627, %rd1626, %rd1624;
	mul.lo.s64 	%rd1628, %rd1627, 1099511628211;
	shr.u64 	%rd1629, %rd1613, 32;
	and.b64  	%rd1630, %rd1629, 255;
	xor.b64  	%rd1631, %rd1630, %rd1628;
	mul.lo.s64 	%rd1632, %rd1631, 1099511628211;
	shr.u64 	%rd1633, %rd1613, 40;
	and.b64  	%rd1634, %rd1633, 255;
	xor.b64  	%rd1635, %rd1634, %rd1632;
	mul.lo.s64 	%rd1636, %rd1635, 1099511628211;
	shr.u64 	%rd1637, %rd1613, 48;
	and.b64  	%rd1638, %rd1637, 255;
	xor.b64  	%rd1639, %rd1638, %rd1636;
	mul.lo.s64 	%rd1640, %rd1639, 1099511628211;
	shr.u64 	%rd1641, %rd1613, 56;
	xor.b64  	%rd1642, %rd1641, %rd1640;
	mul.lo.s64 	%rd1643, %rd1642, 1099511628211;
	ld.u64 	%rd1644, [%rd1612+8];
	and.b64  	%rd1645, %rd1644, 255;
	xor.b64  	%rd1646, %rd1645, %rd1643;
	mul.lo.s64 	%rd1647, %rd1646, 1099511628211;
	shr.u64 	%rd1648, %rd1644, 8;
	and.b64  	%rd1649, %rd1648, 255;
	xor.b64  	%rd1650, %rd1649, %rd1647;
	mul.lo.s64 	%rd1651, %rd1650, 1099511628211;
	shr.u64 	%rd1652, %rd1644, 16;
	and.b64  	%rd1653, %rd1652, 255;
	xor.b64  	%rd1654, %rd1653, %rd1651;
	mul.lo.s64 	%rd1655, %rd1654, 1099511628211;
	shr.u64 	%rd1656, %rd1644, 24;
	and.b64  	%rd1657, %rd1656, 255;
	xor.b64  	%rd1658, %rd1657, %rd1655;
	mul.lo.s64 	%rd1659, %rd1658, 1099511628211;
	shr.u64 	%rd1660, %rd1644, 32;
	and.b64  	%rd1661, %rd1660, 255;
	xor.b64  	%rd1662, %rd1661, %rd1659;
	mul.lo.s64 	%rd1663, %rd1662, 1099511628211;
	shr.u64 	%rd1664, %rd1644, 40;
	and.b64  	%rd1665, %rd1664, 255;
	xor.b64  	%rd1666, %rd1665, %rd1663;
	mul.lo.s64 	%rd1667, %rd1666, 1099511628211;
	shr.u64 	%rd1668, %rd1644, 48;
	and.b64  	%rd1669, %rd1668, 255;
	xor.b64  	%rd1670, %rd1669, %rd1667;
	mul.lo.s64 	%rd1671, %rd1670, 1099511628211;
	shr.u64 	%rd1672, %rd1644, 56;
	xor.b64  	%rd1673, %rd1672, %rd1671;
	mul.lo.s64 	%rd9055, %rd1673, 1099511628211;
	add.s64 	%rd9056, %rd9056, 2;
	setp.eq.s64 	%p121, %rd9056, %rd9053;
	@%p121 bra 	$L__BB26_379;
	bra.uni 	$L__BB26_378;
$L__BB26_379:
	and.b64  	%rd1674, %rd1037, 1;
	setp.eq.b64 	%p122, %rd1674, 1;
	not.pred 	%p123, %p122;
	@%p123 bra 	$L__BB26_381;
	shl.b64 	%rd1675, %rd9053, 3;
	add.s64 	%rd1676, %rd9077, %rd1675;
	ld.u64 	%rd1677, [%rd1676];
	and.b64  	%rd1678, %rd1677, 255;
	xor.b64  	%rd1679, %rd1678, %rd9055;
	mul.lo.s64 	%rd1680, %rd1679, 1099511628211;
	shr.u64 	%rd1681, %rd1677, 8;
	and.b64  	%rd1682, %rd1681, 255;
	xor.b64  	%rd1683, %rd1682, %rd1680;
	mul.lo.s64 	%rd1684, %rd1683, 1099511628211;
	shr.u64 	%rd1685, %rd1677, 16;
	and.b64  	%rd1686, %rd1685, 255;
	xor.b64  	%rd1687, %rd1686, %rd1684;
	mul.lo.s64 	%rd1688, %rd1687, 1099511628211;
	shr.u64 	%rd1689, %rd1677, 24;
	and.b64  	%rd1690, %rd1689, 255;
	xor.b64  	%rd1691, %rd1690, %rd1688;
	mul.lo.s64 	%rd1692, %rd1691, 1099511628211;
	shr.u64 	%rd1693, %rd1677, 32;
	and.b64  	%rd1694, %rd1693, 255;
	xor.b64  	%rd1695, %rd1694, %rd1692;
	mul.lo.s64 	%rd1696, %rd1695, 1099511628211;
	shr.u64 	%rd1697, %rd1677, 40;
	and.b64  	%rd1698, %rd1697, 255;
	xor.b64  	%rd1699, %rd1698, %rd1696;
	mul.lo.s64 	%rd1700, %rd1699, 1099511628211;
	shr.u64 	%rd1701, %rd1677, 48;
	and.b64  	%rd1702, %rd1701, 255;
	xor.b64  	%rd1703, %rd1702, %rd1700;
	mul.lo.s64 	%rd1704, %rd1703, 1099511628211;
	shr.u64 	%rd1705, %rd1677, 56;
	xor.b64  	%rd1706, %rd1705, %rd1704;
	mul.lo.s64 	%rd9055, %rd1706, 1099511628211;
$L__BB26_381:
	setp.eq.s64 	%p124, %rd1037, 0;
	mov.b64 	%rd9060, -3750763034362895579;
	@%p124 bra 	$L__BB26_387;
	setp.eq.s64 	%p125, %rd645, 0;
	mov.b64 	%rd9060, -3750763034362895579;
	mov.b64 	%rd9061, 0;
	@%p125 bra 	$L__BB26_385;
	and.b64  	%rd9061, %rd1037, -2;
	mov.b64 	%rd9060, -3750763034362895579;
	mov.b64 	%rd9058, 0;
$L__BB26_384:
	shl.b64 	%rd1713, %rd9058, 3;
	add.s64 	%rd1714, %rd9105, %rd1713;
	ld.u64 	%rd1715, [%rd1714];
	and.b64  	%rd1716, %rd1715, 255;
	xor.b64  	%rd1717, %rd1716, %rd9060;
	mul.lo.s64 	%rd1718, %rd1717, 1099511628211;
	shr.u64 	%rd1719, %rd1715, 8;
	and.b64  	%rd1720, %rd1719, 255;
	xor.b64  	%rd1721, %rd1720, %rd1718;
	mul.lo.s64 	%rd1722, %rd1721, 1099511628211;
	shr.u64 	%rd1723, %rd1715, 16;
	and.b64  	%rd1724, %rd1723, 255;
	xor.b64  	%rd1725, %rd1724, %rd1722;
	mul.lo.s64 	%rd1726, %rd1725, 1099511628211;
	shr.u64 	%rd1727, %rd1715, 24;
	and.b64  	%rd1728, %rd1727, 255;
	xor.b64  	%rd1729, %rd1728, %rd1726;
	mul.lo.s64 	%rd1730, %rd1729, 1099511628211;
	shr.u64 	%rd1731, %rd1715, 32;
	and.b64  	%rd1732, %rd1731, 255;
	xor.b64  	%rd1733, %rd1732, %rd1730;
	mul.lo.s64 	%rd1734, %rd1733, 1099511628211;
	shr.u64 	%rd1735, %rd1715, 40;
	and.b64  	%rd1736, %rd1735, 255;
	xor.b64  	%rd1737, %rd1736, %rd1734;
	mul.lo.s64 	%rd1738, %rd1737, 1099511628211;
	shr.u64 	%rd1739, %rd1715, 48;
	and.b64  	%rd1740, %rd1739, 255;
	xor.b64  	%rd1741, %rd1740, %rd1738;
	mul.lo.s64 	%rd1742, %rd1741, 1099511628211;
	shr.u64 	%rd1743, %rd1715, 56;
	xor.b64  	%rd1744, %rd1743, %rd1742;
	mul.lo.s64 	%rd1745, %rd1744, 1099511628211;
	ld.u64 	%rd1746, [%rd1714+8];
	and.b64  	%rd1747, %rd1746, 255;
	xor.b64  	%rd1748, %rd1747, %rd1745;
	mul.lo.s64 	%rd1749, %rd1748, 1099511628211;
	shr.u64 	%rd1750, %rd1746, 8;
	and.b64  	%rd1751, %rd1750, 255;
	xor.b64  	%rd1752, %rd1751, %rd1749;
	mul.lo.s64 	%rd1753, %rd1752, 1099511628211;
	shr.u64 	%rd1754, %rd1746, 16;
	and.b64  	%rd1755, %rd1754, 255;
	xor.b64  	%rd1756, %rd1755, %rd1753;
	mul.lo.s64 	%rd1757, %rd1756, 1099511628211;
	shr.u64 	%rd1758, %rd1746, 24;
	and.b64  	%rd1759, %rd1758, 255;
	xor.b64  	%rd1760, %rd1759, %rd1757;
	mul.lo.s64 	%rd1761, %rd1760, 1099511628211;
	shr.u64 	%rd1762, %rd1746, 32;
	and.b64  	%rd1763, %rd1762, 255;
	xor.b64  	%rd1764, %rd1763, %rd1761;
	mul.lo.s64 	%rd1765, %rd1764, 1099511628211;
	shr.u64 	%rd1766, %rd1746, 40;
	and.b64  	%rd1767, %rd1766, 255;
	xor.b64  	%rd1768, %rd1767, %rd1765;
	mul.lo.s64 	%rd1769, %rd1768, 1099511628211;
	shr.u64 	%rd1770, %rd1746, 48;
	and.b64  	%rd1771, %rd1770, 255;
	xor.b64  	%rd1772, %rd1771, %rd1769;
	mul.lo.s64 	%rd1773, %rd1772, 1099511628211;
	shr.u64 	%rd1774, %rd1746, 56;
	xor.b64  	%rd1775, %rd1774, %rd1773;
	mul.lo.s64 	%rd9060, %rd1775, 1099511628211;
	add.s64 	%rd9058, %rd9058, 2;
	setp.ne.s64 	%p126, %rd9058, %rd9061;
	@%p126 bra 	$L__BB26_384;
$L__BB26_385:
	and.b64  	%rd1776, %rd1037, 1;
	setp.eq.b64 	%p127, %rd1776, 1;
	not.pred 	%p128, %p127;
	@%p128 bra 	$L__BB26_387;
	shl.b64 	%rd1777, %rd9061, 3;
	add.s64 	%rd1778, %rd9105, %rd1777;
	ld.u64 	%rd1779, [%rd1778];
	and.b64  	%rd1780, %rd1779, 255;
	xor.b64  	%rd1781, %rd1780, %rd9060;
	mul.lo.s64 	%rd1782, %rd1781, 1099511628211;
	shr.u64 	%rd1783, %rd1779, 8;
	and.b64  	%rd1784, %rd1783, 255;
	xor.b64  	%rd1785, %rd1784, %rd1782;
	mul.lo.s64 	%rd1786, %rd1785, 1099511628211;
	shr.u64 	%rd1787, %rd1779, 16;
	and.b64  	%rd1788, %rd1787, 255;
	xor.b64  	%rd1789, %rd1788, %rd1786;
	mul.lo.s64 	%rd1790, %rd1789, 1099511628211;
	shr.u64 	%rd1791, %rd1779, 24;
	and.b64  	%rd1792, %rd1791, 255;
	xor.b64  	%rd1793, %rd1792, %rd1790;
	mul.lo.s64 	%rd1794, %rd1793, 1099511628211;
	shr.u64 	%rd1795, %rd1779, 32;
	and.b64  	%rd1796, %rd1795, 255;
	xor.b64  	%rd1797, %rd1796, %rd1794;
	mul.lo.s64 	%rd1798, %rd1797, 1099511628211;
	shr.u64 	%rd1799, %rd1779, 40;
	and.b64  	%rd1800, %rd1799, 255;
	xor.b64  	%rd1801, %rd1800, %rd1798;
	mul.lo.s64 	%rd1802, %rd1801, 1099511628211;
	shr.u64 	%rd1803, %rd1779, 48;
	and.b64  	%rd1804, %rd1803, 255;
	xor.b64  	%rd1805, %rd1804, %rd1802;
	mul.lo.s64 	%rd1806, %rd1805, 1099511628211;
	shr.u64 	%rd1807, %rd1779, 56;
	xor.b64  	%rd1808, %rd1807, %rd1806;
	mul.lo.s64 	%rd9060, %rd1808, 1099511628211;
$L__BB26_387:
	setp.eq.s64 	%p129, %rd9055, %rd9060;
	@%p129 bra 	$L__BB26_401;
	setp.eq.s64 	%p130, %rd1037, 0;
	mov.b64 	%rd9068, -3750763034362895579;
	@%p130 bra 	$L__BB26_394;
	setp.eq.s64 	%p131, %rd645, 0;
	mov.b64 	%rd9068, -3750763034362895579;
	mov.b64 	%rd9066, 0;
	@%p131 bra 	$L__BB26_392;
	and.b64  	%rd9066, %rd1037, -2;
	mov.b64 	%rd9068, -3750763034362895579;
	mov.b64 	%rd9069, 0;
$L__BB26_391:
	shl.b64 	%rd1815, %rd9069, 3;
	add.s64 	%rd1816, %rd9077, %rd1815;
	ld.u64 	%rd1817, [%rd1816];
	and.b64  	%rd1818, %rd1817, 255;
	xor.b64  	%rd1819, %rd1818, %rd9068;
	mul.lo.s64 	%rd1820, %rd1819, 1099511628211;
	shr.u64 	%rd1821, %rd1817, 8;
	and.b64  	%rd1822, %rd1821, 255;
	xor.b64  	%rd1823, %rd1822, %rd1820;
	mul.lo.s64 	%rd1824, %rd1823, 1099511628211;
	shr.u64 	%rd1825, %rd1817, 16;
	and.b64  	%rd1826, %rd1825, 255;
	xor.b64  	%rd1827, %rd1826, %rd1824;
	mul.lo.s64 	%rd1828, %rd1827, 1099511628211;
	shr.u64 	%rd1829, %rd1817, 24;
	and.b64  	%rd1830, %rd1829, 255;
	xor.b64  	%rd1831, %rd1830, %rd1828;
	mul.lo.s64 	%rd1832, %rd1831, 1099511628211;
	shr.u64 	%rd1833, %rd1817, 32;
	and.b64  	%rd1834, %rd1833, 255;
	xor.b64  	%rd1835, %rd1834, %rd1832;
	mul.lo.s64 	%rd1836, %rd1835, 1099511628211;
	shr.u64 	%rd1837, %rd1817, 40;
	and.b64  	%rd1838, %rd1837, 255;
	xor.b64  	%rd1839, %rd1838, %rd1836;
	mul.lo.s64 	%rd1840, %rd1839, 1099511628211;
	shr.u64 	%rd1841, %rd1817, 48;
	and.b64  	%rd1842, %rd1841, 255;
	xor.b64  	%rd1843, %rd1842, %rd1840;
	mul.lo.s64 	%rd1844, %rd1843, 1099511628211;
	shr.u64 	%rd1845, %rd1817, 56;
	xor.b64  	%rd1846, %rd1845, %rd1844;
	mul.lo.s64 	%rd1847, %rd1846, 1099511628211;
	ld.u64 	%rd1848, [%rd1816+8];
	and.b64  	%rd1849, %rd1848, 255;
	xor.b64  	%rd1850, %rd1849, %rd1847;
	mul.lo.s64 	%rd1851, %rd1850, 1099511628211;
	shr.u64 	%rd1852, %rd1848, 8;
	and.b64  	%rd1853, %rd1852, 255;
	xor.b64  	%rd1854, %rd1853, %rd1851;
	mul.lo.s64 	%rd1855, %rd1854, 1099511628211;
	shr.u64 	%rd1856, %rd1848, 16;
	and.b64  	%rd1857, %rd1856, 255;
	xor.b64  	%rd1858, %rd1857, %rd1855;
	mul.lo.s64 	%rd1859, %rd1858, 1099511628211;
	shr.u64 	%rd1860, %rd1848, 24;
	and.b64  	%rd1861, %rd1860, 255;
	xor.b64  	%rd1862, %rd1861, %rd1859;
	mul.lo.s64 	%rd1863, %rd1862, 1099511628211;
	shr.u64 	%rd1864, %rd1848, 32;
	and.b64  	%rd1865, %rd1864, 255;
	xor.b64  	%rd1866, %rd1865, %rd1863;
	mul.lo.s64 	%rd1867, %rd1866, 1099511628211;
	shr.u64 	%rd1868, %rd1848, 40;
	and.b64  	%rd1869, %rd1868, 255;
	xor.b64  	%rd1870, %rd1869, %rd1867;
	mul.lo.s64 	%rd1871, %rd1870, 1099511628211;
	shr.u64 	%rd1872, %rd1848, 48;
	and.b64  	%rd1873, %rd1872, 255;
	xor.b64  	%rd1874, %rd1873, %rd1871;
	mul.lo.s64 	%rd1875, %rd1874, 1099511628211;
	shr.u64 	%rd1876, %rd1848, 56;
	xor.b64  	%rd1877, %rd1876, %rd1875;
	mul.lo.s64 	%rd9068, %rd1877, 1099511628211;
	add.s64 	%rd9069, %rd9069, 2;
	setp.eq.s64 	%p132, %rd9069, %rd9066;
	@%p132 bra 	$L__BB26_392;
	bra.uni 	$L__BB26_391;
$L__BB26_392:
	and.b64  	%rd1878, %rd1037, 1;
	setp.eq.b64 	%p133, %rd1878, 1;
	not.pred 	%p134, %p133;
	@%p134 bra 	$L__BB26_394;
	shl.b64 	%rd1879, %rd9066, 3;
	add.s64 	%rd1880, %rd9077, %rd1879;
	ld.u64 	%rd1881, [%rd1880];
	and.b64  	%rd1882, %rd1881, 255;
	xor.b64  	%rd1883, %rd1882, %rd9068;
	mul.lo.s64 	%rd1884, %rd1883, 1099511628211;
	shr.u64 	%rd1885, %rd1881, 8;
	and.b64  	%rd1886, %rd1885, 255;
	xor.b64  	%rd1887, %rd1886, %rd1884;
	mul.lo.s64 	%rd1888, %rd1887, 1099511628211;
	shr.u64 	%rd1889, %rd1881, 16;
	and.b64  	%rd1890, %rd1889, 255;
	xor.b64  	%rd1891, %rd1890, %rd1888;
	mul.lo.s64 	%rd1892, %rd1891, 1099511628211;
	shr.u64 	%rd1893, %rd1881, 24;
	and.b64  	%rd1894, %rd1893, 255;
	xor.b64  	%rd1895, %rd1894, %rd1892;
	mul.lo.s64 	%rd1896, %rd1895, 1099511628211;
	shr.u64 	%rd1897, %rd1881, 32;
	and.b64  	%rd1898, %rd1897, 255;
	xor.b64  	%rd1899, %rd1898, %rd1896;
	mul.lo.s64 	%rd1900, %rd1899, 1099511628211;
	shr.u64 	%rd1901, %rd1881, 40;
	and.b64  	%rd1902, %rd1901, 255;
	xor.b64  	%rd1903, %rd1902, %rd1900;
	mul.lo.s64 	%rd1904, %rd1903, 1099511628211;
	shr.u64 	%rd1905, %rd1881, 48;
	and.b64  	%rd1906, %rd1905, 255;
	xor.b64  	%rd1907, %rd1906, %rd1904;
	mul.lo.s64 	%rd1908, %rd1907, 1099511628211;
	shr.u64 	%rd1909, %rd1881, 56;
	xor.b64  	%rd1910, %rd1909, %rd1908;
	mul.lo.s64 	%rd9068, %rd1910, 1099511628211;
$L__BB26_394:
	setp.eq.s64 	%p135, %rd1037, 0;
	mov.b64 	%rd9073, -3750763034362895579;
	@%p135 bra 	$L__BB26_400;
	setp.eq.s64 	%p136, %rd645, 0;
	mov.b64 	%rd9073, -3750763034362895579;
	mov.b64 	%rd9074, 0;
	@%p136 bra 	$L__BB26_398;
	and.b64  	%rd9074, %rd1037, -2;
	mov.b64 	%rd9073, -3750763034362895579;
	mov.b64 	%rd9071, 0;
$L__BB26_397:
	shl.b64 	%rd1917, %rd9071, 3;
	add.s64 	%rd1918, %rd9105, %rd1917;
	ld.u64 	%rd1919, [%rd1918];
	and.b64  	%rd1920, %rd1919, 255;
	xor.b64  	%rd1921, %rd1920, %rd9073;
	mul.lo.s64 	%rd1922, %rd1921, 1099511628211;
	shr.u64 	%rd1923, %rd1919, 8;
	and.b64  	%rd1924, %rd1923, 255;
	xor.b64  	%rd1925, %rd1924, %rd1922;
	mul.lo.s64 	%rd1926, %rd1925, 1099511628211;
	shr.u64 	%rd1927, %rd1919, 16;
	and.b64  	%rd1928, %rd1927, 255;
	xor.b64  	%rd1929, %rd1928, %rd1926;
	mul.lo.s64 	%rd1930, %rd1929, 1099511628211;
	shr.u64 	%rd1931, %rd1919, 24;
	and.b64  	%rd1932, %rd1931, 255;
	xor.b64  	%rd1933, %rd1932, %rd1930;
	mul.lo.s64 	%rd1934, %rd1933, 1099511628211;
	shr.u64 	%rd1935, %rd1919, 32;
	and.b64  	%rd1936, %rd1935, 255;
	xor.b64  	%rd1937, %rd1936, %rd1934;
	mul.lo.s64 	%rd1938, %rd1937, 1099511628211;
	shr.u64 	%rd1939, %rd1919, 40;
	and.b64  	%rd1940, %rd1939, 255;
	xor.b64  	%rd1941, %rd1940, %rd1938;
	mul.lo.s64 	%rd1942, %rd1941, 1099511628211;
	shr.u64 	%rd1943, %rd1919, 48;
	and.b64  	%rd1944, %rd1943, 255;
	xor.b64  	%rd1945, %rd1944, %rd1942;
	mul.lo.s64 	%rd1946, %rd1945, 1099511628211;
	shr.u64 	%rd1947, %rd1919, 56;
	xor.b64  	%rd1948, %rd1947, %rd1946;
	mul.lo.s64 	%rd1949, %rd1948, 1099511628211;
	ld.u64 	%rd1950, [%rd1918+8];
	and.b64  	%rd1951, %rd1950, 255;
	xor.b64  	%rd1952, %rd1951, %rd1949;
	mul.lo.s64 	%rd1953, %rd1952, 1099511628211;
	shr.u64 	%rd1954, %rd1950, 8;
	and.b64  	%rd1955, %rd1954, 255;
	xor.b64  	%rd1956, %rd1955, %rd1953;
	mul.lo.s64 	%rd1957, %rd1956, 1099511628211;
	shr.u64 	%rd1958, %rd1950, 16;
	and.b64  	%rd1959, %rd1958, 255;
	xor.b64  	%rd1960, %rd1959, %rd1957;
	mul.lo.s64 	%rd1961, %rd1960, 1099511628211;
	shr.u64 	%rd1962, %rd1950, 24;
	and.b64  	%rd1963, %rd1962, 255;
	xor.b64  	%rd1964, %rd1963, %rd1961;
	mul.lo.s64 	%rd1965, %rd1964, 1099511628211;
	shr.u64 	%rd1966, %rd1950, 32;
	and.b64  	%rd1967, %rd1966, 255;
	xor.b64  	%rd1968, %rd1967, %rd1965;
	mul.lo.s64 	%rd1969, %rd1968, 1099511628211;
	shr.u64 	%rd1970, %rd1950, 40;
	and.b64  	%rd1971, %rd1970, 255;
	xor.b64  	%rd1972, %rd1971, %rd1969;
	mul.lo.s64 	%rd1973, %rd1972, 1099511628211;
	shr.u64 	%rd1974, %rd1950, 48;
	and.b64  	%rd1975, %rd1974, 255;
	xor.b64  	%rd1976, %rd1975, %rd1973;
	mul.lo.s64 	%rd1977, %rd1976, 1099511628211;
	shr.u64 	%rd1978, %rd1950, 56;
	xor.b64  	%rd1979, %rd1978, %rd1977;
	mul.lo.s64 	%rd9073, %rd1979, 1099511628211;
	add.s64 	%rd9071, %rd9071, 2;
	setp.ne.s64 	%p137, %rd9071, %rd9074;
	@%p137 bra 	$L__BB26_397;
$L__BB26_398:
	and.b64  	%rd1980, %rd1037, 1;
	setp.eq.b64 	%p138, %rd1980, 1;
	not.pred 	%p139, %p138;
	@%p139 bra 	$L__BB26_400;
	shl.b64 	%rd1981, %rd9074, 3;
	add.s64 	%rd1982, %rd9105, %rd1981;
	ld.u64 	%rd1983, [%rd1982];
	and.b64  	%rd1984, %rd1983, 255;
	xor.b64  	%rd1985, %rd1984, %rd9073;
	mul.lo.s64 	%rd1986, %rd1985, 1099511628211;
	shr.u64 	%rd1987, %rd1983, 8;
	and.b64  	%rd1988, %rd1987, 255;
	xor.b64  	%rd1989, %rd1988, %rd1986;
	mul.lo.s64 	%rd1990, %rd1989, 1099511628211;
	shr.u64 	%rd1991, %rd1983, 16;
	and.b64  	%rd1992, %rd1991, 255;
	xor.b64  	%rd1993, %rd1992, %rd1990;
	mul.lo.s64 	%rd1994, %rd1993, 1099511628211;
	shr.u64 	%rd1995, %rd1983, 24;
	and.b64  	%rd1996, %rd1995, 255;
	xor.b64  	%rd1997, %rd1996, %rd1994;
	mul.lo.s64 	%rd1998, %rd1997, 1099511628211;
	shr.u64 	%rd1999, %rd1983, 32;
	and.b64  	%rd2000, %rd1999, 255;
	xor.b64  	%rd2001, %rd2000, %rd1998;
	mul.lo.s64 	%rd2002, %rd2001, 1099511628211;
	shr.u64 	%rd2003, %rd1983, 40;
	and.b64  	%rd2004, %rd2003, 255;
	xor.b64  	%rd2005, %rd2004, %rd2002;
	mul.lo.s64 	%rd2006, %rd2005, 1099511628211;
	shr.u64 	%rd2007, %rd1983, 48;
	and.b64  	%rd2008, %rd2007, 255;
	xor.b64  	%rd2009, %rd2008, %rd2006;
	mul.lo.s64 	%rd2010, %rd2009, 1099511628211;
	shr.u64 	%rd2011, %rd1983, 56;
	xor.b64  	%rd2012, %rd2011, %rd2010;
	mul.lo.s64 	%rd9073, %rd2012, 1099511628211;
$L__BB26_400:
	setp.lt.u64 	%p680, %rd9068, %rd9073;
	bra.uni 	$L__BB26_404;
$L__BB26_401:
	setp.eq.s32 	%p141, %r97, 0;
	mov.pred 	%p680, %p115;
	@%p141 bra 	$L__BB26_404;
	mov.b64 	%rd9064, 0;
$L__BB26_403:
	shl.b64 	%rd2014, %rd9064, 3;
	add.s64 	%rd2015, %rd9077, %rd2014;
	ld.u64 	%rd2016, [%rd2015];
	add.s64 	%rd2017, %rd9105, %rd2014;
	ld.u64 	%rd2018, [%rd2017];
	setp.lt.u64 	%p680, %rd2016, %rd2018;
	add.s64 	%rd9064, %rd9064, 1;
	setp.eq.s64 	%p142, %rd9064, %rd644;
	or.pred  	%p143, %p680, %p142;
	@%p143 bra 	$L__BB26_404;
	bra.uni 	$L__BB26_403;
$L__BB26_404:
	selp.b64 	%rd688, %rd9077, %rd9105, %p680;
	selp.u32 	%r146, 1, 0, %p680;
	add.s32 	%r73, %r69, %r146;
	not.pred 	%p144, %p680;
	selp.u32 	%r147, 1, 0, %p144;
	add.s32 	%r74, %r519, %r147;
	@%p144 bra 	$L__BB26_406;
	ld.shared.u64 	%rd9077, [%r71+8];
	bra.uni 	$L__BB26_407;
$L__BB26_406:
	ld.shared.u64 	%rd9105, [%r70+8];
$L__BB26_407:
	setp.ge.s32 	%p146, %r73, %r57;
	mov.pred 	%p145, 0;
	mov.pred 	%p681, %p145;
	@%p146 bra 	$L__BB26_438;
	setp.ge.s32 	%p148, %r74, %r39;
	mov.pred 	%p681, -1;
	@%p148 bra 	$L__BB26_438;
	setp.eq.s64 	%p149, %rd1037, 0;
	mov.b64 	%rd9081, -3750763034362895579;
	@%p149 bra 	$L__BB26_415;
	setp.eq.s64 	%p150, %rd645, 0;
	mov.b64 	%rd9081, -3750763034362895579;
	mov.b64 	%rd9082, 0;
	@%p150 bra 	$L__BB26_413;
	and.b64  	%rd9082, %rd1037, -2;
	mov.b64 	%rd9081, -3750763034362895579;
	mov.b64 	%rd9079, 0;
$L__BB26_412:
	shl.b64 	%rd2026, %rd9079, 3;
	add.s64 	%rd2027, %rd9077, %rd2026;
	ld.u64 	%rd2028, [%rd2027];
	and.b64  	%rd2029, %rd2028, 255;
	xor.b64  	%rd2030, %rd2029, %rd9081;
	mul.lo.s64 	%rd2031, %rd2030, 1099511628211;
	shr.u64 	%rd2032, %rd2028, 8;
	and.b64  	%rd2033, %rd2032, 255;
	xor.b64  	%rd2034, %rd2033, %rd2031;
	mul.lo.s64 	%rd2035, %rd2034, 1099511628211;
	shr.u64 	%rd2036, %rd2028, 16;
	and.b64  	%rd2037, %rd2036, 255;
	xor.b64  	%rd2038, %rd2037, %rd2035;
	mul.lo.s64 	%rd2039, %rd2038, 1099511628211;
	shr.u64 	%rd2040, %rd2028, 24;
	and.b64  	%rd2041, %rd2040, 255;
	xor.b64  	%rd2042, %rd2041, %rd2039;
	mul.lo.s64 	%rd2043, %rd2042, 1099511628211;
	shr.u64 	%rd2044, %rd2028, 32;
	and.b64  	%rd2045, %rd2044, 255;
	xor.b64  	%rd2046, %rd2045, %rd2043;
	mul.lo.s64 	%rd2047, %rd2046, 1099511628211;
	shr.u64 	%rd2048, %rd2028, 40;
	and.b64  	%rd2049, %rd2048, 255;
	xor.b64  	%rd2050, %rd2049, %rd2047;
	mul.lo.s64 	%rd2051, %rd2050, 1099511628211;
	shr.u64 	%rd2052, %rd2028, 48;
	and.b64  	%rd2053, %rd2052, 255;
	xor.b64  	%rd2054, %rd2053, %rd2051;
	mul.lo.s64 	%rd2055, %rd2054, 1099511628211;
	shr.u64 	%rd2056, %rd2028, 56;
	xor.b64  	%rd2057, %rd2056, %rd2055;
	mul.lo.s64 	%rd2058, %rd2057, 1099511628211;
	ld.u64 	%rd2059, [%rd2027+8];
	and.b64  	%rd2060, %rd2059, 255;
	xor.b64  	%rd2061, %rd2060, %rd2058;
	mul.lo.s64 	%rd2062, %rd2061, 1099511628211;
	shr.u64 	%rd2063, %rd2059, 8;
	and.b64  	%rd2064, %rd2063, 255;
	xor.b64  	%rd2065, %rd2064, %rd2062;
	mul.lo.s64 	%rd2066, %rd2065, 1099511628211;
	shr.u64 	%rd2067, %rd2059, 16;
	and.b64  	%rd2068, %rd2067, 255;
	xor.b64  	%rd2069, %rd2068, %rd2066;
	mul.lo.s64 	%rd2070, %rd2069, 1099511628211;
	shr.u64 	%rd2071, %rd2059, 24;
	and.b64  	%rd2072, %rd2071, 255;
	xor.b64  	%rd2073, %rd2072, %rd2070;
	mul.lo.s64 	%rd2074, %rd2073, 1099511628211;
	shr.u64 	%rd2075, %rd2059, 32;
	and.b64  	%rd2076, %rd2075, 255;
	xor.b64  	%rd2077, %rd2076, %rd2074;
	mul.lo.s64 	%rd2078, %rd2077, 1099511628211;
	shr.u64 	%rd2079, %rd2059, 40;
	and.b64  	%rd2080, %rd2079, 255;
	xor.b64  	%rd2081, %rd2080, %rd2078;
	mul.lo.s64 	%rd2082, %rd2081, 1099511628211;
	shr.u64 	%rd2083, %rd2059, 48;
	and.b64  	%rd2084, %rd2083, 255;
	xor.b64  	%rd2085, %rd2084, %rd2082;
	mul.lo.s64 	%rd2086, %rd2085, 1099511628211;
	shr.u64 	%rd2087, %rd2059, 56;
	xor.b64  	%rd2088, %rd2087, %rd2086;
	mul.lo.s64 	%rd9081, %rd2088, 1099511628211;
	add.s64 	%rd9079, %rd9079, 2;
	setp.ne.s64 	%p151, %rd9079, %rd9082;
	@%p151 bra 	$L__BB26_412;
$L__BB26_413:
	and.b64  	%rd2089, %rd1037, 1;
	setp.eq.b64 	%p152, %rd2089, 1;
	not.pred 	%p153, %p152;
	@%p153 bra 	$L__BB26_415;
	shl.b64 	%rd2090, %rd9082, 3;
	add.s64 	%rd2091, %rd9077, %rd2090;
	ld.u64 	%rd2092, [%rd2091];
	and.b64  	%rd2093, %rd2092, 255;
	xor.b64  	%rd2094, %rd2093, %rd9081;
	mul.lo.s64 	%rd2095, %rd2094, 1099511628211;
	shr.u64 	%rd2096, %rd2092, 8;
	and.b64  	%rd2097, %rd2096, 255;
	xor.b64  	%rd2098, %rd2097, %rd2095;
	mul.lo.s64 	%rd2099, %rd2098, 1099511628211;
	shr.u64 	%rd2100, %rd2092, 16;
	and.b64  	%rd2101, %rd2100, 255;
	xor.b64  	%rd2102, %rd2101, %rd2099;
	mul.lo.s64 	%rd2103, %rd2102, 1099511628211;
	shr.u64 	%rd2104, %rd2092, 24;
	and.b64  	%rd2105, %rd2104, 255;
	xor.b64  	%rd2106, %rd2105, %rd2103;
	mul.lo.s64 	%rd2107, %rd2106, 1099511628211;
	shr.u64 	%rd2108, %rd2092, 32;
	and.b64  	%rd2109, %rd2108, 255;
	xor.b64  	%rd2110, %rd2109, %rd2107;
	mul.lo.s64 	%rd2111, %rd2110, 1099511628211;
	shr.u64 	%rd2112, %rd2092, 40;
	and.b64  	%rd2113, %rd2112, 255;
	xor.b64  	%rd2114, %rd2113, %rd2111;
	mul.lo.s64 	%rd2115, %rd2114, 1099511628211;
	shr.u64 	%rd2116, %rd2092, 48;
	and.b64  	%rd2117, %rd2116, 255;
	xor.b64  	%rd2118, %rd2117, %rd2115;
	mul.lo.s64 	%rd2119, %rd2118, 1099511628211;
	shr.u64 	%rd2120, %rd2092, 56;
	xor.b64  	%rd2121, %rd2120, %rd2119;
	mul.lo.s64 	%rd9081, %rd2121, 1099511628211;
$L__BB26_415:
	setp.eq.s64 	%p154, %rd1037, 0;
	mov.b64 	%rd9087, -3750763034362895579;
	@%p154 bra 	$L__BB26_421;
	setp.eq.s64 	%p155, %rd645, 0;
	mov.b64 	%rd9087, -3750763034362895579;
	mov.b64 	%rd9088, 0;
	@%p155 bra 	$L__BB26_419;
	and.b64  	%rd9088, %rd1037, -2;
	mov.b64 	%rd9087, -3750763034362895579;
	mov.b64 	%rd9085, 0;
$L__BB26_418:
	shl.b64 	%rd2128, %rd9085, 3;
	add.s64 	%rd2129, %rd9105, %rd2128;
	ld.u64 	%rd2130, [%rd2129];
	and.b64  	%rd2131, %rd2130, 255;
	xor.b64  	%rd2132, %rd2131, %rd9087;
	mul.lo.s64 	%rd2133, %rd2132, 1099511628211;
	shr.u64 	%rd2134, %rd2130, 8;
	and.b64  	%rd2135, %rd2134, 255;
	xor.b64  	%rd2136, %rd2135, %rd2133;
	mul.lo.s64 	%rd2137, %rd2136, 1099511628211;
	shr.u64 	%rd2138, %rd2130, 16;
	and.b64  	%rd2139, %rd2138, 255;
	xor.b64  	%rd2140, %rd2139, %rd2137;
	mul.lo.s64 	%rd2141, %rd2140, 1099511628211;
	shr.u64 	%rd2142, %rd2130, 24;
	and.b64  	%rd2143, %rd2142, 255;
	xor.b64  	%rd2144, %rd2143, %rd2141;
	mul.lo.s64 	%rd2145, %rd2144, 1099511628211;
	shr.u64 	%rd2146, %rd2130, 32;
	and.b64  	%rd2147, %rd2146, 255;
	xor.b64  	%rd2148, %rd2147, %rd2145;
	mul.lo.s64 	%rd2149, %rd2148, 1099511628211;
	shr.u64 	%rd2150, %rd2130, 40;
	and.b64  	%rd2151, %rd2150, 255;
	xor.b64  	%rd2152, %rd2151, %rd2149;
	mul.lo.s64 	%rd2153, %rd2152, 1099511628211;
	shr.u64 	%rd2154, %rd2130, 48;
	and.b64  	%rd2155, %rd2154, 255;
	xor.b64  	%rd2156, %rd2155, %rd2153;
	mul.lo.s64 	%rd2157, %rd2156, 1099511628211;
	shr.u64 	%rd2158, %rd2130, 56;
	xor.b64  	%rd2159, %rd2158, %rd2157;
	mul.lo.s64 	%rd2160, %rd2159, 1099511628211;
	ld.u64 	%rd2161, [%rd2129+8];
	and.b64  	%rd2162, %rd2161, 255;
	xor.b64  	%rd2163, %rd2162, %rd2160;
	mul.lo.s64 	%rd2164, %rd2163, 1099511628211;
	shr.u64 	%rd2165, %rd2161, 8;
	and.b64  	%rd2166, %rd2165, 255;
	xor.b64  	%rd2167, %rd2166, %rd2164;
	mul.lo.s64 	%rd2168, %rd2167, 1099511628211;
	shr.u64 	%rd2169, %rd2161, 16;
	and.b64  	%rd2170, %rd2169, 255;
	xor.b64  	%rd2171, %rd2170, %rd2168;
	mul.lo.s64 	%rd2172, %rd2171, 1099511628211;
	shr.u64 	%rd2173, %rd2161, 24;
	and.b64  	%rd2174, %rd2173, 255;
	xor.b64  	%rd2175, %rd2174, %rd2172;
	mul.lo.s64 	%rd2176, %rd2175, 1099511628211;
	shr.u64 	%rd2177, %rd2161, 32;
	and.b64  	%rd2178, %rd2177, 255;
	xor.b64  	%rd2179, %rd2178, %rd2176;
	mul.lo.s64 	%rd2180, %rd2179, 1099511628211;
	shr.u64 	%rd2181, %rd2161, 40;
	and.b64  	%rd2182, %rd2181, 255;
	xor.b64  	%rd2183, %rd2182, %rd2180;
	mul.lo.s64 	%rd2184, %rd2183, 1099511628211;
	shr.u64 	%rd2185, %rd2161, 48;
	and.b64  	%rd2186, %rd2185, 255;
	xor.b64  	%rd2187, %rd2186, %rd2184;
	mul.lo.s64 	%rd2188, %rd2187, 1099511628211;
	shr.u64 	%rd2189, %rd2161, 56;
	xor.b64  	%rd2190, %rd2189, %rd2188;
	mul.lo.s64 	%rd9087, %rd2190, 1099511628211;
	add.s64 	%rd9085, %rd9085, 2;
	setp.ne.s64 	%p156, %rd9085, %rd9088;
	@%p156 bra 	$L__BB26_418;
$L__BB26_419:
	and.b64  	%rd2191, %rd1037, 1;
	setp.eq.b64 	%p157, %rd2191, 1;
	not.pred 	%p158, %p157;
	@%p158 bra 	$L__BB26_421;
	shl.b64 	%rd2192, %rd9088, 3;
	add.s64 	%rd2193, %rd9105, %rd2192;
	ld.u64 	%rd2194, [%rd2193];
	and.b64  	%rd2195, %rd2194, 255;
	xor.b64  	%rd2196, %rd2195, %rd9087;
	mul.lo.s64 	%rd2197, %rd2196, 1099511628211;
	shr.u64 	%rd2198, %rd2194, 8;
	and.b64  	%rd2199, %rd2198, 255;
	xor.b64  	%rd2200, %rd2199, %rd2197;
	mul.lo.s64 	%rd2201, %rd2200, 1099511628211;
	shr.u64 	%rd2202, %rd2194, 16;
	and.b64  	%rd2203, %rd2202, 255;
	xor.b64  	%rd2204, %rd2203, %rd2201;
	mul.lo.s64 	%rd2205, %rd2204, 1099511628211;
	shr.u64 	%rd2206, %rd2194, 24;
	and.b64  	%rd2207, %rd2206, 255;
	xor.b64  	%rd2208, %rd2207, %rd2205;
	mul.lo.s64 	%rd2209, %rd2208, 1099511628211;
	shr.u64 	%rd2210, %rd2194, 32;
	and.b64  	%rd2211, %rd2210, 255;
	xor.b64  	%rd2212, %rd2211, %rd2209;
	mul.lo.s64 	%rd2213, %rd2212, 1099511628211;
	shr.u64 	%rd2214, %rd2194, 40;
	and.b64  	%rd2215, %rd2214, 255;
	xor.b64  	%rd2216, %rd2215, %rd2213;
	mul.lo.s64 	%rd2217, %rd2216, 1099511628211;
	shr.u64 	%rd2218, %rd2194, 48;
	and.b64  	%rd2219, %rd2218, 255;
	xor.b64  	%rd2220, %rd2219, %rd2217;
	mul.lo.s64 	%rd2221, %rd2220, 1099511628211;
	shr.u64 	%rd2222, %rd2194, 56;
	xor.b64  	%rd2223, %rd2222, %rd2221;
	mul.lo.s64 	%rd9087, %rd2223, 1099511628211;
$L__BB26_421:
	setp.eq.s64 	%p159, %rd9081, %rd9087;
	@%p159 bra 	$L__BB26_435;
	setp.eq.s64 	%p160, %rd1037, 0;
	mov.b64 	%rd9093, -3750763034362895579;
	@%p160 bra 	$L__BB26_428;
	setp.eq.s64 	%p161, %rd645, 0;
	mov.b64 	%rd9093, -3750763034362895579;
	mov.b64 	%rd9094, 0;
	@%p161 bra 	$L__BB26_426;
	and.b64  	%rd9094, %rd1037, -2;
	mov.b64 	%rd9093, -3750763034362895579;
	mov.b64 	%rd9091, 0;
$L__BB26_425:
	shl.b64 	%rd2230, %rd9091, 3;
	add.s64 	%rd2231, %rd9077, %rd2230;
	ld.u64 	%rd2232, [%rd2231];
	and.b64  	%rd2233, %rd2232, 255;
	xor.b64  	%rd2234, %rd2233, %rd9093;
	mul.lo.s64 	%rd2235, %rd2234, 1099511628211;
	shr.u64 	%rd2236, %rd2232, 8;
	and.b64  	%rd2237, %rd2236, 255;
	xor.b64  	%rd2238, %rd2237, %rd2235;
	mul.lo.s64 	%rd2239, %rd2238, 1099511628211;
	shr.u64 	%rd2240, %rd2232, 16;
	and.b64  	%rd2241, %rd2240, 255;
	xor.b64  	%rd2242, %rd2241, %rd2239;
	mul.lo.s64 	%rd2243, %rd2242, 1099511628211;
	shr.u64 	%rd2244, %rd2232, 24;
	and.b64  	%rd2245, %rd2244, 255;
	xor.b64  	%rd2246, %rd2245, %rd2243;
	mul.lo.s64 	%rd2247, %rd2246, 1099511628211;
	shr.u64 	%rd2248, %rd2232, 32;
	and.b64  	%rd2249, %rd2248, 255;
	xor.b64  	%rd2250, %rd2249, %rd2247;
	mul.lo.s64 	%rd2251, %rd2250, 1099511628211;
	shr.u64 	%rd2252, %rd2232, 40;
	and.b64  	%rd2253, %rd2252, 255;
	xor.b64  	%rd2254, %rd2253, %rd2251;
	mul.lo.s64 	%rd2255, %rd2254, 1099511628211;
	shr.u64 	%rd2256, %rd2232, 48;
	and.b64  	%rd2257, %rd2256, 255;
	xor.b64  	%rd2258, %rd2257, %rd2255;
	mul.lo.s64 	%rd2259, %rd2258, 1099511628211;
	shr.u64 	%rd2260, %rd2232, 56;
	xor.b64  	%rd2261, %rd2260, %rd2259;
	mul.lo.s64 	%rd2262, %rd2261, 1099511628211;
	ld.u64 	%rd2263, [%rd2231+8];
	and.b64  	%rd2264, %rd2263, 255;
	xor.b64  	%rd2265, %rd2264, %rd2262;
	mul.lo.s64 	%rd2266, %rd2265, 1099511628211;
	shr.u64 	%rd2267, %rd2263, 8;
	and.b64  	%rd2268, %rd2267, 255;
	xor.b64  	%rd2269, %rd2268, %rd2266;
	mul.lo.s64 	%rd2270, %rd2269, 1099511628211;
	shr.u64 	%rd2271, %rd2263, 16;
	and.b64  	%rd2272, %rd2271, 255;
	xor.b64  	%rd2273, %rd2272, %rd2270;
	mul.lo.s64 	%rd2274, %rd2273, 1099511628211;
	shr.u64 	%rd2275, %rd2263, 24;
	and.b64  	%rd2276, %rd2275, 255;
	xor.b64  	%rd2277, %rd2276, %rd2274;
	mul.lo.s64 	%rd2278, %rd2277, 1099511628211;
	shr.u64 	%rd2279, %rd2263, 32;
	and.b64  	%rd2280, %rd2279, 255;
	xor.b64  	%rd2281, %rd2280, %rd2278;
	mul.lo.s64 	%rd2282, %rd2281, 1099511628211;
	shr.u64 	%rd2283, %rd2263, 40;
	and.b64  	%rd2284, %rd2283, 255;
	xor.b64  	%rd2285, %rd2284, %rd2282;
	mul.lo.s64 	%rd2286, %rd2285, 1099511628211;
	shr.u64 	%rd2287, %rd2263, 48;
	and.b64  	%rd2288, %rd2287, 255;
	xor.b64  	%rd2289, %rd2288, %rd2286;
	mul.lo.s64 	%rd2290, %rd2289, 1099511628211;
	shr.u64 	%rd2291, %rd2263, 56;
	xor.b64  	%rd2292, %rd2291, %rd2290;
	mul.lo.s64 	%rd9093, %rd2292, 1099511628211;
	add.s64 	%rd9091, %rd9091, 2;
	setp.ne.s64 	%p162, %rd9091, %rd9094;
	@%p162 bra 	$L__BB26_425;
$L__BB26_426:
	and.b64  	%rd2293, %rd1037, 1;
	setp.eq.b64 	%p163, %rd2293, 1;
	not.pred 	%p164, %p163;
	@%p164 bra 	$L__BB26_428;
	shl.b64 	%rd2294, %rd9094, 3;
	add.s64 	%rd2295, %rd9077, %rd2294;
	ld.u64 	%rd2296, [%rd2295];
	and.b64  	%rd2297, %rd2296, 255;
	xor.b64  	%rd2298, %rd2297, %rd9093;
	mul.lo.s64 	%rd2299, %rd2298, 1099511628211;
	shr.u64 	%rd2300, %rd2296, 8;
	and.b64  	%rd2301, %rd2300, 255;
	xor.b64  	%rd2302, %rd2301, %rd2299;
	mul.lo.s64 	%rd2303, %rd2302, 1099511628211;
	shr.u64 	%rd2304, %rd2296, 16;
	and.b64  	%rd2305, %rd2304, 255;
	xor.b64  	%rd2306, %rd2305, %rd2303;
	mul.lo.s64 	%rd2307, %rd2306, 1099511628211;
	shr.u64 	%rd2308, %rd2296, 24;
	and.b64  	%rd2309, %rd2308, 255;
	xor.b64  	%rd2310, %rd2309, %rd2307;
	mul.lo.s64 	%rd2311, %rd2310, 1099511628211;
	shr.u64 	%rd2312, %rd2296, 32;
	and.b64  	%rd2313, %rd2312, 255;
	xor.b64  	%rd2314, %rd2313, %rd2311;
	mul.lo.s64 	%rd2315, %rd2314, 1099511628211;
	shr.u64 	%rd2316, %rd2296, 40;
	and.b64  	%rd2317, %rd2316, 255;
	xor.b64  	%rd2318, %rd2317, %rd2315;
	mul.lo.s64 	%rd2319, %rd2318, 1099511628211;
	shr.u64 	%rd2320, %rd2296, 48;
	and.b64  	%rd2321, %rd2320, 255;
	xor.b64  	%rd2322, %rd2321, %rd2319;
	mul.lo.s64 	%rd2323, %rd2322, 1099511628211;
	shr.u64 	%rd2324, %rd2296, 56;
	xor.b64  	%rd2325, %rd2324, %rd2323;
	mul.lo.s64 	%rd9093, %rd2325, 1099511628211;
$L__BB26_428:
	setp.eq.s64 	%p165, %rd1037, 0;
	mov.b64 	%rd9099, -3750763034362895579;
	@%p165 bra 	$L__BB26_434;
	setp.eq.s64 	%p166, %rd645, 0;
	mov.b64 	%rd9099, -3750763034362895579;
	mov.b64 	%rd9100, 0;
	@%p166 bra 	$L__BB26_432;
	and.b64  	%rd9100, %rd1037, -2;
	mov.b64 	%rd9099, -3750763034362895579;
	mov.b64 	%rd9097, 0;
$L__BB26_431:
	shl.b64 	%rd2332, %rd9097, 3;
	add.s64 	%rd2333, %rd9105, %rd2332;
	ld.u64 	%rd2334, [%rd2333];
	and.b64  	%rd2335, %rd2334, 255;
	xor.b64  	%rd2336, %rd2335, %rd9099;
	mul.lo.s64 	%rd2337, %rd2336, 1099511628211;
	shr.u64 	%rd2338, %rd2334, 8;
	and.b64  	%rd2339, %rd2338, 255;
	xor.b64  	%rd2340, %rd2339, %rd2337;
	mul.lo.s64 	%rd2341, %rd2340, 1099511628211;
	shr.u64 	%rd2342, %rd2334, 16;
	and.b64  	%rd2343, %rd2342, 255;
	xor.b64  	%rd2344, %rd2343, %rd2341;
	mul.lo.s64 	%rd2345, %rd2344, 1099511628211;
	shr.u64 	%rd2346, %rd2334, 24;
	and.b64  	%rd2347, %rd2346, 255;
	xor.b64  	%rd2348, %rd2347, %rd2345;
	mul.lo.s64 	%rd2349, %rd2348, 1099511628211;
	shr.u64 	%rd2350, %rd2334, 32;
	and.b64  	%rd2351, %rd2350, 255;
	xor.b64  	%rd2352, %rd2351, %rd2349;
	mul.lo.s64 	%rd2353, %rd2352, 1099511628211;
	shr.u64 	%rd2354, %rd2334, 40;
	and.b64  	%rd2355, %rd2354, 255;
	xor.b64  	%rd2356, %rd2355, %rd2353;
	mul.lo.s64 	%rd2357, %rd2356, 1099511628211;
	shr.u64 	%rd2358, %rd2334, 48;
	and.b64  	%rd2359, %rd2358, 255;
	xor.b64  	%rd2360, %rd2359, %rd2357;
	mul.lo.s64 	%rd2361, %rd2360, 1099511628211;
	shr.u64 	%rd2362, %rd2334, 56;
	xor.b64  	%rd2363, %rd2362, %rd2361;
	mul.lo.s64 	%rd2364, %rd2363, 1099511628211;
	ld.u64 	%rd2365, [%rd2333+8];
	and.b64  	%rd2366, %rd2365, 255;
	xor.b64  	%rd2367, %rd2366, %rd2364;
	mul.lo.s64 	%rd2368, %rd2367, 1099511628211;
	shr.u64 	%rd2369, %rd2365, 8;
	and.b64  	%rd2370, %rd2369, 255;
	xor.b64  	%rd2371, %rd2370, %rd2368;
	mul.lo.s64 	%rd2372, %rd2371, 1099511628211;
	shr.u64 	%rd2373, %rd2365, 16;
	and.b64  	%rd2374, %rd2373, 255;
	xor.b64  	%rd2375, %rd2374, %rd2372;
	mul.lo.s64 	%rd2376, %rd2375, 1099511628211;
	shr.u64 	%rd2377, %rd2365, 24;
	and.b64  	%rd2378, %rd2377, 255;
	xor.b64  	%rd2379, %rd2378, %rd2376;
	mul.lo.s64 	%rd2380, %rd2379, 1099511628211;
	shr.u64 	%rd2381, %rd2365, 32;
	and.b64  	%rd2382, %rd2381, 255;
	xor.b64  	%rd2383, %rd2382, %rd2380;
	mul.lo.s64 	%rd2384, %rd2383, 1099511628211;
	shr.u64 	%rd2385, %rd2365, 40;
	and.b64  	%rd2386, %rd2385, 255;
	xor.b64  	%rd2387, %rd2386, %rd2384;
	mul.lo.s64 	%rd2388, %rd2387, 1099511628211;
	shr.u64 	%rd2389, %rd2365, 48;
	and.b64  	%rd2390, %rd2389, 255;
	xor.b64  	%rd2391, %rd2390, %rd2388;
	mul.lo.s64 	%rd2392, %rd2391, 1099511628211;
	shr.u64 	%rd2393, %rd2365, 56;
	xor.b64  	%rd2394, %rd2393, %rd2392;
	mul.lo.s64 	%rd9099, %rd2394, 1099511628211;
	add.s64 	%rd9097, %rd9097, 2;
	setp.ne.s64 	%p167, %rd9097, %rd9100;
	@%p167 bra 	$L__BB26_431;
$L__BB26_432:
	and.b64  	%rd2395, %rd1037, 1;
	setp.eq.b64 	%p168, %rd2395, 1;
	not.pred 	%p169, %p168;
	@%p169 bra 	$L__BB26_434;
	shl.b64 	%rd2396, %rd9100, 3;
	add.s64 	%rd2397, %rd9105, %rd2396;
	ld.u64 	%rd2398, [%rd2397];
	and.b64  	%rd2399, %rd2398, 255;
	xor.b64  	%rd2400, %rd2399, %rd9099;
	mul.lo.s64 	%rd2401, %rd2400, 1099511628211;
	shr.u64 	%rd2402, %rd2398, 8;
	and.b64  	%rd2403, %rd2402, 255;
	xor.b64  	%rd2404, %rd2403, %rd2401;
	mul.lo.s64 	%rd2405, %rd2404, 1099511628211;
	shr.u64 	%rd2406, %rd2398, 16;
	and.b64  	%rd2407, %rd2406, 255;
	xor.b64  	%rd2408, %rd2407, %rd2405;
	mul.lo.s64 	%rd2409, %rd2408, 1099511628211;
	shr.u64 	%rd2410, %rd2398, 24;
	and.b64  	%rd2411, %rd2410, 255;
	xor.b64  	%rd2412, %rd2411, %rd2409;
	mul.lo.s64 	%rd2413, %rd2412, 1099511628211;
	shr.u64 	%rd2414, %rd2398, 32;
	and.b64  	%rd2415, %rd2414, 255;
	xor.b64  	%rd2416, %rd2415, %rd2413;
	mul.lo.s64 	%rd2417, %rd2416, 1099511628211;
	shr.u64 	%rd2418, %rd2398, 40;
	and.b64  	%rd2419, %rd2418, 255;
	xor.b64  	%rd2420, %rd2419, %rd2417;
	mul.lo.s64 	%rd2421, %rd2420, 1099511628211;
	shr.u64 	%rd2422, %rd2398, 48;
	and.b64  	%rd2423, %rd2422, 255;
	xor.b64  	%rd2424, %rd2423, %rd2421;
	mul.lo.s64 	%rd2425, %rd2424, 1099511628211;
	shr.u64 	%rd2426, %rd2398, 56;
	xor.b64  	%rd2427, %rd2426, %rd2425;
	mul.lo.s64 	%rd9099, %rd2427, 1099511628211;
$L__BB26_434:
	setp.lt.u64 	%p681, %rd9093, %rd9099;
	bra.uni 	$L__BB26_438;
$L__BB26_435:
	setp.eq.s32 	%p171, %r97, 0;
	mov.pred 	%p681, %p145;
	@%p171 bra 	$L__BB26_438;
	mov.b64 	%rd9103, 0;
$L__BB26_437:
	shl.b64 	%rd2429, %rd9103, 3;
	add.s64 	%rd2430, %rd9077, %rd2429;
	ld.u64 	%rd2431, [%rd2430];
	add.s64 	%rd2432, %rd9105, %rd2429;
	ld.u64 	%rd2433, [%rd2432];
	setp.lt.u64 	%p681, %rd2431, %rd2433;
	setp.ge.u64 	%p172, %rd2431, %rd2433;
	add.s64 	%rd9103, %rd9103, 1;
	setp.ne.s64 	%p173, %rd9103, %rd644;
	and.pred  	%p174, %p172, %p173;
	@%p174 bra 	$L__BB26_437;
$L__BB26_438:
	selp.b64 	%rd735, %rd9077, %rd9105, %p681;
	selp.u32 	%r148, 1, 0, %p681;
	add.s32 	%r75, %r73, %r148;
	not.pred 	%p175, %p681;
	selp.u32 	%r149, 1, 0, %p175;
	add.s32 	%r76, %r74, %r149;
	@%p681 bra 	$L__BB26_440;
	shl.b32 	%r150, %r76, 3;
	mov.u32 	%r151, _ZZN3cub18CUB_300001_SM_10006detail10merge_sort26DeviceMergeSortMergeKernelINS2_10policy_hubIPPyE9Policy600ES6_PNS0_8NullTypeES6_SA_m10tuple_lessS5_S9_EEvbT2_T3_T4_PT6_PT7_T5_PSE_SE_NS1_7vsmem_tEE19static_temp_storage;
	add.s32 	%r152, %r151, %r150;
	ld.shared.u64 	%rd9105, [%r152];
	bra.uni 	$L__BB26_441;
$L__BB26_440:
	shl.b32 	%r153, %r75, 3;
	mov.u32 	%r154, _ZZN3cub18CUB_300001_SM_10006detail10merge_sort26DeviceMergeSortMergeKernelINS2_10policy_hubIPPyE9Policy600ES6_PNS0_8NullTypeES6_SA_m10tuple_lessS5_S9_EEvbT2_T3_T4_PT6_PT7_T5_PSE_SE_NS1_7vsmem_tEE19static_temp_storage;
	add.s32 	%r155, %r154, %r153;
	ld.shared.u64 	%rd9077, [%r155];
$L__BB26_441:
	setp.ge.s32 	%p177, %r75, %r57;
	mov.pred 	%p176, 0;
	mov.pred 	%p682, %p176;
	@%p177 bra 	$L__BB26_472;
	setp.ge.s32 	%p179, %r76, %r39;
	mov.pred 	%p682, -1;
	@%p179 bra 	$L__BB26_472;
	setp.eq.s64 	%p180, %rd1037, 0;
	mov.b64 	%rd9108, -3750763034362895579;
	@%p180 bra 	$L__BB26_449;
	setp.eq.s64 	%p181, %rd645, 0;
	mov.b64 	%rd9108, -3750763034362895579;
	mov.b64 	%rd9109, 0;
	@%p181 bra 	$L__BB26_447;
	and.b64  	%rd9109, %rd1037, -2;
	mov.b64 	%rd9108, -3750763034362895579;
	mov.b64 	%rd9106, 0;
$L__BB26_446:
	shl.b64 	%rd2441, %rd9106, 3;
	add.s64 	%rd2442, %rd9077, %rd2441;
	ld.u64 	%rd2443, [%rd2442];
	and.b64  	%rd2444, %rd2443, 255;
	xor.b64  	%rd2445, %rd2444, %rd9108;
	mul.lo.s64 	%rd2446, %rd2445, 1099511628211;
	shr.u64 	%rd2447, %rd2443, 8;
	and.b64  	%rd2448, %rd2447, 255;
	xor.b64  	%rd2449, %rd2448, %rd2446;
	mul.lo.s64 	%rd2450, %rd2449, 1099511628211;
	shr.u64 	%rd2451, %rd2443, 16;
	and.b64  	%rd2452, %rd2451, 255;
	xor.b64  	%rd2453, %rd2452, %rd2450;
	mul.lo.s64 	%rd2454, %rd2453, 1099511628211;
	shr.u64 	%rd2455, %rd2443, 24;
	and.b64  	%rd2456, %rd2455, 255;
	xor.b64  	%rd2457, %rd2456, %rd2454;
	mul.lo.s64 	%rd2458, %rd2457, 1099511628211;
	shr.u64 	%rd2459, %rd2443, 32;
	and.b64  	%rd2460, %rd2459, 255;
	xor.b64  	%rd2461, %rd2460, %rd2458;
	mul.lo.s64 	%rd2462, %rd2461, 1099511628211;
	shr.u64 	%rd2463, %rd2443, 40;
	and.b64  	%rd2464, %rd2463, 255;
	xor.b64  	%rd2465, %rd2464, %rd2462;
	mul.lo.s64 	%rd2466, %rd2465, 1099511628211;
	shr.u64 	%rd2467, %rd2443, 48;
	and.b64  	%rd2468, %rd2467, 255;
	xor.b64  	%rd2469, %rd2468, %rd2466;
	mul.lo.s64 	%rd2470, %rd2469, 1099511628211;
	shr.u64 	%rd2471, %rd2443, 56;
	xor.b64  	%rd2472, %rd2471, %rd2470;
	mul.lo.s64 	%rd2473, %rd2472, 1099511628211;
	ld.u64 	%rd2474, [%rd2442+8];
	and.b64  	%rd2475, %rd2474, 255;
	xor.b64  	%rd2476, %rd2475, %rd2473;
	mul.lo.s64 	%rd2477, %rd2476, 1099511628211;
	shr.u64 	%rd2478, %rd2474, 8;
	and.b64  	%rd2479, %rd2478, 255;
	xor.b64  	%rd2480, %rd2479, %rd2477;
	mul.lo.s64 	%rd2481, %rd2480, 1099511628211;
	shr.u64 	%rd2482, %rd2474, 16;
	and.b64  	%rd2483, %rd2482, 255;
	xor.b64  	%rd2484, %rd2483, %rd2481;
	mul.lo.s64 	%rd2485, %rd2484, 1099511628211;
	shr.u64 	%rd2486, %rd2474, 24;
	and.b64  	%rd2487, %rd2486, 255;
	xor.b64  	%rd2488, %rd2487, %rd2485;
	mul.lo.s64 	%rd2489, %rd2488, 1099511628211;
	shr.u64 	%rd2490, %rd2474, 32;
	and.b64  	%rd2491, %rd2490, 255;
	xor.b64  	%rd2492, %rd2491, %rd2489;
	mul.lo.s64 	%rd2493, %rd2492, 1099511628211;
	shr.u64 	%rd2494, %rd2474, 40;
	and.b64  	%rd2495, %rd2494, 255;
	xor.b64  	%rd2496, %rd2495, %rd2493;
	mul.lo.s64 	%rd2497, %rd2496, 1099511628211;
	shr.u64 	%rd2498, %rd2474, 48;
	and.b64  	%rd2499, %rd2498, 255;
	xor.b64  	%rd2500, %rd2499, %rd2497;
	mul.lo.s64 	%rd2501, %rd2500, 1099511628211;
	shr.u64 	%rd2502, %rd2474, 56;
	xor.b64  	%rd2503, %rd2502, %rd2501;
	mul.lo.s64 	%rd9108, %rd2503, 1099511628211;
	add.s64 	%rd9106, %rd9106, 2;
	setp.ne.s64 	%p182, %rd9106, %rd9109;
	@%p182 bra 	$L__BB26_446;
$L__BB26_447:
	and.b64  	%rd2504, %rd1037, 1;
	setp.eq.b64 	%p183, %rd2504, 1;
	not.pred 	%p184, %p183;
	@%p184 bra 	$L__BB26_449;
	shl.b64 	%rd2505, %rd9109, 3;
	add.s64 	%rd2506, %rd9077, %rd2505;
	ld.u64 	%rd2507, [%rd2506];
	and.b64  	%rd2508, %rd2507, 255;
	xor.b64  	%rd2509, %rd2508, %rd9108;
	mul.lo.s64 	%rd2510, %rd2509, 1099511628211;
	shr.u64 	%rd2511, %rd2507, 8;
	and.b64  	%rd2512, %rd2511, 255;
	xor.b64  	%rd2513, %rd2512, %rd2510;
	mul.lo.s64 	%rd2514, %rd2513, 1099511628211;
	shr.u64 	%rd2515, %rd2507, 16;
	and.b64  	%rd2516, %rd2515, 255;
	xor.b64  	%rd2517, %rd2516, %rd2514;
	mul.lo.s64 	%rd2518, %rd2517, 1099511628211;
	shr.u64 	%rd2519, %rd2507, 24;
	and.b64  	%rd2520, %rd2519, 255;
	xor.b64  	%rd2521, %rd2520, %rd2518;
	mul.lo.s64 	%rd2522, %rd2521, 1099511628211;
	shr.u64 	%rd2523, %rd2507, 32;
	and.b64  	%rd2524, %rd2523, 255;
	xor.b64  	%rd2525, %rd2524, %rd2522;
	mul.lo.s64 	%rd2526, %rd2525, 1099511628211;
	shr.u64 	%rd2527, %rd2507, 40;
	and.b64  	%rd2528, %rd2527, 255;
	xor.b64  	%rd2529, %rd2528, %rd2526;
	mul.lo.s64 	%rd2530, %rd2529, 1099511628211;
	shr.u64 	%rd2531, %rd2507, 48;
	and.b64  	%rd2532, %rd2531, 255;
	xor.b64  	%rd2533, %rd2532, %rd2530;
	mul.lo.s64 	%rd2534, %rd2533, 1099511628211;
	shr.u64 	%rd2535, %rd2507, 56;
	xor.b64  	%rd2536, %rd2535, %rd2534;
	mul.lo.s64 	%rd9108, %rd2536, 1099511628211;
$L__BB26_449:
	setp.eq.s64 	%p185, %rd1037, 0;
	mov.b64 	%rd9114, -3750763034362895579;
	@%p185 bra 	$L__BB26_455;
	setp.eq.s64 	%p186, %rd645, 0;
	mov.b64 	%rd9114, -3750763034362895579;
	mov.b64 	%rd9115, 0;
	@%p186 bra 	$L__BB26_453;
	and.b64  	%rd9115, %rd1037, -2;
	mov.b64 	%rd9114, -3750763034362895579;
	mov.b64 	%rd9112, 0;
$L__BB26_452:
	shl.b64 	%rd2543, %rd9112, 3;
	add.s64 	%rd2544, %rd9105, %rd2543;
	ld.u64 	%rd2545, [%rd2544];
	and.b64  	%rd2546, %rd2545, 255;
	xor.b64  	%rd2547, %rd2546, %rd9114;
	mul.lo.s64 	%rd2548, %rd2547, 1099511628211;
	shr.u64 	%rd2549, %rd2545, 8;
	and.b64  	%rd2550, %rd2549, 255;
	xor.b64  	%rd2551, %rd2550, %rd2548;
	mul.lo.s64 	%rd2552, %rd2551, 1099511628211;
	shr.u64 	%rd2553, %rd2545, 16;
	and.b64  	%rd2554, %rd2553, 255;
	xor.b64  	%rd2555, %rd2554, %rd2552;
	mul.lo.s64 	%rd2556, %rd2555, 1099511628211;
	shr.u64 	%rd2557, %rd2545, 24;
	and.b64  	%rd2558, %rd2557, 255;
	xor.b64  	%rd2559, %rd2558, %rd2556;
	mul.lo.s64 	%rd2560, %rd2559, 1099511628211;
	shr.u64 	%rd2561, %rd2545, 32;
	and.b64  	%rd2562, %rd2561, 255;
	xor.b64  	%rd2563, %rd2562, %rd2560;
	mul.lo.s64 	%rd2564, %rd2563, 1099511628211;
	shr.u64 	%rd2565, %rd2545, 40;
	and.b64  	%rd2566, %rd2565, 255;
	xor.b64  	%rd2567, %rd2566, %rd2564;
	mul.lo.s64 	%rd2568, %rd2567, 1099511628211;
	shr.u64 	%rd2569, %rd2545, 48;
	and.b64  	%rd2570, %rd2569, 255;
	xor.b64  	%rd2571, %rd2570, %rd2568;
	mul.lo.s64 	%rd2572, %rd2571, 1099511628211;
	shr.u64 	%rd2573, %rd2545, 56;
	xor.b64  	%rd2574, %rd2573, %rd2572;
	mul.lo.s64 	%rd2575, %rd2574, 1099511628211;
	ld.u64 	%rd2576, [%rd2544+8];
	and.b64  	%rd2577, %rd2576, 255;
	xor.b64  	%rd2578, %rd2577, %rd2575;
	mul.lo.s64 	%rd2579, %rd2578, 1099511628211;
	shr.u64 	%rd2580, %rd2576, 8;
	and.b64  	%rd2581, %rd2580, 255;
	xor.b64  	%rd2582, %rd2581, %rd2579;
	mul.lo.s64 	%rd2583, %rd2582, 1099511628211;
	shr.u64 	%rd2584, %rd2576, 16;
	and.b64  	%rd2585, %rd2584, 255;
	xor.b64  	%rd2586, %rd2585, %rd2583;
	mul.lo.s64 	%rd2587, %rd2586, 1099511628211;
	shr.u64 	%rd2588, %rd2576, 24;
	and.b64  	%rd2589, %rd2588, 255;
	xor.b64  	%rd2590, %rd2589, %rd2587;
	mul.lo.s64 	%rd2591, %rd2590, 1099511628211;
	shr.u64 	%rd2592, %rd2576, 32;
	and.b64  	%rd2593, %rd2592, 255;
	xor.b64  	%rd2594, %rd2593, %rd2591;
	mul.lo.s64 	%rd2595, %rd2594, 1099511628211;
	shr.u64 	%rd2596, %rd2576, 40;
	and.b64  	%rd2597, %rd2596, 255;
	xor.b64  	%rd2598, %rd2597, %rd2595;
	mul.lo.s64 	%rd2599, %rd2598, 1099511628211;
	shr.u64 	%rd2600, %rd2576, 48;
	and.b64  	%rd2601, %rd2600, 255;
	xor.b64  	%rd2602, %rd2601, %rd2599;
	mul.lo.s64 	%rd2603, %rd2602, 1099511628211;
	shr.u64 	%rd2604, %rd2576, 56;
	xor.b64  	%rd2605, %rd2604, %rd2603;
	mul.lo.s64 	%rd9114, %rd2605, 1099511628211;
	add.s64 	%rd9112, %rd9112, 2;
	setp.ne.s64 	%p187, %rd9112, %rd9115;
	@%p187 bra 	$L__BB26_452;
$L__BB26_453:
	and.b64  	%rd2606, %rd1037, 1;
	setp.eq.b64 	%p188, %rd2606, 1;
	not.pred 	%p189, %p188;
	@%p189 bra 	$L__BB26_455;
	shl.b64 	%rd2607, %rd9115, 3;
	add.s64 	%rd2608, %rd9105, %rd2607;
	ld.u64 	%rd2609, [%rd2608];
	and.b64  	%rd2610, %rd2609, 255;
	xor.b64  	%rd2611, %rd2610, %rd9114;
	mul.lo.s64 	%rd2612, %rd2611, 1099511628211;
	shr.u64 	%rd2613, %rd2609, 8;
	and.b64  	%rd2614, %rd2613, 255;
	xor.b64  	%rd2615, %rd2614, %rd2612;
	mul.lo.s64 	%rd2616, %rd2615, 1099511628211;
	shr.u64 	%rd2617, %rd2609, 16;
	and.b64  	%rd2618, %rd2617, 255;
	xor.b64  	%rd2619, %rd2618, %rd2616;
	mul.lo.s64 	%rd2620, %rd2619, 1099511628211;
	shr.u64 	%rd2621, %rd2609, 24;
	and.b64  	%rd2622, %rd2621, 255;
	xor.b64  	%rd2623, %rd2622, %rd2620;
	mul.lo.s64 	%rd2624, %rd2623, 1099511628211;
	shr.u64 	%rd2625, %rd2609, 32;
	and.b64  	%rd2626, %rd2625, 255;
	xor.b64  	%rd2627, %rd2626, %rd2624;
	mul.lo.s64 	%rd2628, %rd2627, 1099511628211;
	shr.u64 	%rd2629, %rd2609, 40;
	and.b64  	%rd2630, %rd2629, 255;
	xor.b64  	%rd2631, %rd2630, %rd2628;
	mul.lo.s64 	%rd2632, %rd2631, 1099511628211;
	shr.u64 	%rd2633, %rd2609, 48;
	and.b64  	%rd2634, %rd2633, 255;
	xor.b64  	%rd2635, %rd2634, %rd2632;
	mul.lo.s64 	%rd2636, %rd2635, 1099511628211;
	shr.u64 	%rd2637, %rd2609, 56;
	xor.b64  	%rd2638, %rd2637, %rd2636;
	mul.lo.s64 	%rd9114, %rd2638, 1099511628211;
$L__BB26_455:
	setp.eq.s64 	%p190, %rd9108, %rd9114;
	@%p190 bra 	$L__BB26_469;
	setp.eq.s64 	%p191, %rd1037, 0;
	mov.b64 	%rd9120, -3750763034362895579;
	@%p191 bra 	$L__BB26_462;
	setp.eq.s64 	%p192, %rd645, 0;
	mov.b64 	%rd9120, -3750763034362895579;
	mov.b64 	%rd9121, 0;
	@%p192 bra 	$L__BB26_460;
	and.b64  	%rd9121, %rd1037, -2;
	mov.b64 	%rd9120, -3750763034362895579;
	mov.b64 	%rd9118, 0;
$L__BB26_459:
	shl.b64 	%rd2645, %rd9118, 3;
	add.s64 	%rd2646, %rd9077, %rd2645;
	ld.u64 	%rd2647, [%rd2646];
	and.b64  	%rd2648, %rd2647, 255;
	xor.b64  	%rd2649, %rd2648, %rd9120;
	mul.lo.s64 	%rd2650, %rd2649, 1099511628211;
	shr.u64 	%rd2651, %rd2647, 8;
	and.b64  	%rd2652, %rd2651, 255;
	xor.b64  	%rd2653, %rd2652, %rd2650;
	mul.lo.s64 	%rd2654, %rd2653, 1099511628211;
	shr.u64 	%rd2655, %rd2647, 16;
	and.b64  	%rd2656, %rd2655, 255;
	xor.b64  	%rd2657, %rd2656, %rd2654;
	mul.lo.s64 	%rd2658, %rd2657, 1099511628211;
	shr.u64 	%rd2659, %rd2647, 24;
	and.b64  	%rd2660, %rd2659, 255;
	xor.b64  	%rd2661, %rd2660, %rd2658;
	mul.lo.s64 	%rd2662, %rd2661, 1099511628211;
	shr.u64 	%rd2663, %rd2647, 32;
	and.b64  	%rd2664, %rd2663, 255;
	xor.b64  	%rd2665, %rd2664, %rd2662;
	mul.lo.s64 	%rd2666, %rd2665, 1099511628211;
	shr.u64 	%rd2667, %rd2647, 40;
	and.b64  	%rd2668, %rd2667, 255;
	xor.b64  	%rd2669, %rd2668, %rd2666;
	mul.lo.s64 	%rd2670, %rd2669, 1099511628211;
	shr.u64 	%rd2671, %rd2647, 48;
	and.b64  	%rd2672, %rd2671, 255;
	xor.b64  	%rd2673, %rd2672, %rd2670;
	mul.lo.s64 	%rd2674, %rd2673, 1099511628211;
	shr.u64 	%rd2675, %rd2647, 56;
	xor.b64  	%rd2676, %rd2675, %rd2674;
	mul.lo.s64 	%rd2677, %rd2676, 1099511628211;
	ld.u64 	%rd2678, [%rd2646+8];
	and.b64  	%rd2679, %rd2678, 255;
	xor.b64  	%rd2680, %rd2679, %rd2677;
	mul.lo.s64 	%rd2681, %rd2680, 1099511628211;
	shr.u64 	%rd2682, %rd2678, 8;
	and.b64  	%rd2683, %rd2682, 255;
	xor.b64  	%rd2684, %rd2683, %rd2681;
	mul.lo.s64 	%rd2685, %rd2684, 1099511628211;
	shr.u64 	%rd2686, %rd2678, 16;
	and.b64  	%rd2687, %rd2686, 255;
	xor.b64  	%rd2688, %rd2687, %rd2685;
	mul.lo.s64 	%rd2689, %rd2688, 1099511628211;
	shr.u64 	%rd2690, %rd2678, 24;
	and.b64  	%rd2691, %rd2690, 255;
	xor.b64  	%rd2692, %rd2691, %rd2689;
	mul.lo.s64 	%rd2693, %rd2692, 1099511628211;
	shr.u64 	%rd2694, %rd2678, 32;
	and.b64  	%rd2695, %rd2694, 255;
	xor.b64  	%rd2696, %rd2695, %rd2693;
	mul.lo.s64 	%rd2697, %rd2696, 1099511628211;
	shr.u64 	%rd2698, %rd2678, 40;
	and.b64  	%rd2699, %rd2698, 255;
	xor.b64  	%rd2700, %rd2699, %rd2697;
	mul.lo.s64 	%rd2701, %rd2700, 1099511628211;
	shr.u64 	%rd2702, %rd2678, 48;
	and.b64  	%rd2703, %rd2702, 255;
	xor.b64  	%rd2704, %rd2703, %rd2701;
	mul.lo.s64 	%rd2705, %rd2704, 1099511628211;
	shr.u64 	%rd2706, %rd2678, 56;
	xor.b64  	%rd2707, %rd2706, %rd2705;
	mul.lo.s64 	%rd9120, %rd2707, 1099511628211;
	add.s64 	%rd9118, %rd9118, 2;
	setp.ne.s64 	%p193, %rd9118, %rd9121;
	@%p193 bra 	$L__BB26_459;
$L__BB26_460:
	and.b64  	%rd2708, %rd1037, 1;
	setp.eq.b64 	%p194, %rd2708, 1;
	not.pred 	%p195, %p194;
	@%p195 bra 	$L__BB26_462;
	shl.b64 	%rd2709, %rd9121, 3;
	add.s64 	%rd2710, %rd9077, %rd2709;
	ld.u64 	%rd2711, [%rd2710];
	and.b64  	%rd2712, %rd2711, 255;
	xor.b64  	%rd2713, %rd2712, %rd9120;
	mul.lo.s64 	%rd2714, %rd2713, 1099511628211;
	shr.u64 	%rd2715, %rd2711, 8;
	and.b64  	%rd2716, %rd2715, 255;
	xor.b64  	%rd2717, %rd2716, %rd2714;
	mul.lo.s64 	%rd2718, %rd2717, 1099511628211;
	shr.u64 	%rd2719, %rd2711, 16;
	and.b64  	%rd2720, %rd2719, 255;
	xor.b64  	%rd2721, %rd2720, %rd2718;
	mul.lo.s64 	%rd2722, %rd2721, 1099511628211;
	shr.u64 	%rd2723, %rd2711, 24;
	and.b64  	%rd2724, %rd2723, 255;
	xor.b64  	%rd2725, %rd2724, %rd2722;
	mul.lo.s64 	%rd2726, %rd2725, 1099511628211;
	shr.u64 	%rd2727, %rd2711, 32;
	and.b64  	%rd2728, %rd2727, 255;
	xor.b64  	%rd2729, %rd2728, %rd2726;
	mul.lo.s64 	%rd2730, %rd2729, 1099511628211;
	shr.u64 	%rd2731, %rd2711, 40;
	and.b64  	%rd2732, %rd2731, 255;
	xor.b64  	%rd2733, %rd2732, %rd2730;
	mul.lo.s64 	%rd2734, %rd2733, 1099511628211;
	shr.u64 	%rd2735, %rd2711, 48;
	and.b64  	%rd2736, %rd2735, 255;
	xor.b64  	%rd2737, %rd2736, %rd2734;
	mul.lo.s64 	%rd2738, %rd2737, 1099511628211;
	shr.u64 	%rd2739, %rd2711, 56;
	xor.b64  	%rd2740, %rd2739, %rd2738;
	mul.lo.s64 	%rd9120, %rd2740, 1099511628211;
$L__BB26_462:
	setp.eq.s64 	%p196, %rd1037, 0;
	mov.b64 	%rd9126, -3750763034362895579;
	@%p196 bra 	$L__BB26_468;
	setp.eq.s64 	%p197, %rd645, 0;
	mov.b64 	%rd9126, -3750763034362895579;
	mov.b64 	%rd9127, 0;
	@%p197 bra 	$L__BB26_466;
	and.b64  	%rd9127, %rd1037, -2;
	mov.b64 	%rd9126, -3750763034362895579;
	mov.b64 	%rd9124, 0;
$L__BB26_465:
	shl.b64 	%rd2747, %rd9124, 3;
	add.s64 	%rd2748, %rd9105, %rd2747;
	ld.u64 	%rd2749, [%rd2748];
	and.b64  	%rd2750, %rd2749, 255;
	xor.b64  	%rd2751, %rd2750, %rd9126;
	mul.lo.s64 	%rd2752, %rd2751, 1099511628211;
	shr.u64 	%rd2753, %rd2749, 8;
	and.b64  	%rd2754, %rd2753, 255;
	xor.b64  	%rd2755, %rd2754, %rd2752;
	mul.lo.s64 	%rd2756, %rd2755, 1099511628211;
	shr.u64 	%rd2757, %rd2749, 16;
	and.b64  	%rd2758, %rd2757, 255;
	xor.b64  	%rd2759, %rd2758, %rd2756;
	mul.lo.s64 	%rd2760, %rd2759, 1099511628211;
	shr.u64 	%rd2761, %rd2749, 24;
	and.b64  	%rd2762, %rd2761, 255;
	xor.b64  	%rd2763, %rd2762, %rd2760;
	mul.lo.s64 	%rd2764, %rd2763, 1099511628211;
	shr.u64 	%rd2765, %rd2749, 32;
	and.b64  	%rd2766, %rd2765, 255;
	xor.b64  	%rd2767, %rd2766, %rd2764;
	mul.lo.s64 	%rd2768, %rd2767, 1099511628211;
	shr.u64 	%rd2769, %rd2749, 40;
	and.b64  	%rd2770, %rd2769, 255;
	xor.b64  	%rd2771, %rd2770, %rd2768;
	mul.lo.s64 	%rd2772, %rd2771, 1099511628211;
	shr.u64 	%rd2773, %rd2749, 48;
	and.b64  	%rd2774, %rd2773, 255;
	xor.b64  	%rd2775, %rd2774, %rd2772;
	mul.lo.s64 	%rd2776, %rd2775, 1099511628211;
	shr.u64 	%rd2777, %rd2749, 56;
	xor.b64  	%rd2778, %rd2777, %rd2776;
	mul.lo.s64 	%rd2779, %rd2778, 1099511628211;
	ld.u64 	%rd2780, [%rd2748+8];
	and.b64  	%rd2781, %rd2780, 255;
	xor.b64  	%rd2782, %rd2781, %rd2779;
	mul.lo.s64 	%rd2783, %rd2782, 1099511628211;
	shr.u64 	%rd2784, %rd2780, 8;
	and.b64  	%rd2785, %rd2784, 255;
	xor.b64  	%rd2786, %rd2785, %rd2783;
	mul.lo.s64 	%rd2787, %rd2786, 1099511628211;
	shr.u64 	%rd2788, %rd2780, 16;
	and.b64  	%rd2789, %rd2788, 255;
	xor.b64  	%rd2790, %rd2789, %rd2787;
	mul.lo.s64 	%rd2791, %rd2790, 1099511628211;
	shr.u64 	%rd2792, %rd2780, 24;
	and.b64  	%rd2793, %rd2792, 255;
	xor.b64  	%rd2794, %rd2793, %rd2791;
	mul.lo.s64 	%rd2795, %rd2794, 1099511628211;
	shr.u64 	%rd2796, %rd2780, 32;
	and.b64  	%rd2797, %rd2796, 255;
	xor.b64  	%rd2798, %rd2797, %rd2795;
	mul.lo.s64 	%rd2799, %rd2798, 1099511628211;
	shr.u64 	%rd2800, %rd2780, 40;
	and.b64  	%rd2801, %rd2800, 255;
	xor.b64  	%rd2802, %rd2801, %rd2799;
	mul.lo.s64 	%rd2803, %rd2802, 1099511628211;
	shr.u64 	%rd2804, %rd2780, 48;
	and.b64  	%rd2805, %rd2804, 255;
	xor.b64  	%rd2806, %rd2805, %rd2803;
	mul.lo.s64 	%rd2807, %rd2806, 1099511628211;
	shr.u64 	%rd2808, %rd2780, 56;
	xor.b64  	%rd2809, %rd2808, %rd2807;
	mul.lo.s64 	%rd9126, %rd2809, 1099511628211;
	add.s64 	%rd9124, %rd9124, 2;
	setp.ne.s64 	%p198, %rd9124, %rd9127;
	@%p198 bra 	$L__BB26_465;
$L__BB26_466:
	and.b64  	%rd2810, %rd1037, 1;
	setp.eq.b64 	%p199, %rd2810, 1;
	not.pred 	%p200, %p199;
	@%p200 bra 	$L__BB26_468;
	shl.b64 	%rd2811, %rd9127, 3;
	add.s64 	%rd2812, %rd9105, %rd2811;
	ld.u64 	%rd2813, [%rd2812];
	and.b64  	%rd2814, %rd2813, 255;
	xor.b64  	%rd2815, %rd2814, %rd9126;
	mul.lo.s64 	%rd2816, %rd2815, 1099511628211;
	shr.u64 	%rd2817, %rd2813, 8;
	and.b64  	%rd2818, %rd2817, 255;
	xor.b64  	%rd2819, %rd2818, %rd2816;
	mul.lo.s64 	%rd2820, %rd2819, 1099511628211;
	shr.u64 	%rd2821, %rd2813, 16;
	and.b64  	%rd2822, %rd2821, 255;
	xor.b64  	%rd2823, %rd2822, %rd2820;
	mul.lo.s64 	%rd2824, %rd2823, 1099511628211;
	shr.u64 	%rd2825, %rd2813, 24;
	and.b64  	%rd2826, %rd2825, 255;
	xor.b64  	%rd2827, %rd2826, %rd2824;
	mul.lo.s64 	%rd2828, %rd2827, 1099511628211;
	shr.u64 	%rd2829, %rd2813, 32;
	and.b64  	%rd2830, %rd2829, 255;
	xor.b64  	%rd2831, %rd2830, %rd2828;
	mul.lo.s64 	%rd2832, %rd2831, 1099511628211;
	shr.u64 	%rd2833, %rd2813, 40;
	and.b64  	%rd2834, %rd2833, 255;
	xor.b64  	%rd2835, %rd2834, %rd2832;
	mul.lo.s64 	%rd2836, %rd2835, 1099511628211;
	shr.u64 	%rd2837, %rd2813, 48;
	and.b64  	%rd2838, %rd2837, 255;
	xor.b64  	%rd2839, %rd2838, %rd2836;
	mul.lo.s64 	%rd2840, %rd2839, 1099511628211;
	shr.u64 	%rd2841, %rd2813, 56;
	xor.b64  	%rd2842, %rd2841, %rd2840;
	mul.lo.s64 	%rd9126, %rd2842, 1099511628211;
$L__BB26_468:
	setp.lt.u64 	%p682, %rd9120, %rd9126;
	bra.uni 	$L__BB26_472;
$L__BB26_469:
	setp.eq.s32 	%p202, %r97, 0;
	mov.pred 	%p682, %p176;
	@%p202 bra 	$L__BB26_472;
	mov.b64 	%rd9130, 0;
	cvt.s64.s32 	%rd2849, %r97;
$L__BB26_471:
	shl.b64 	%rd2844, %rd9130, 3;
	add.s64 	%rd2845, %rd9077, %rd2844;
	ld.u64 	%rd2846, [%rd2845];
	add.s64 	%rd2847, %rd9105, %rd2844;
	ld.u64 	%rd2848, [%rd2847];
	setp.lt.u64 	%p682, %rd2846, %rd2848;
	setp.ge.u64 	%p203, %rd2846, %rd2848;
	add.s64 	%rd9130, %rd9130, 1;
	setp.ne.s64 	%p204, %rd9130, %rd2849;
	and.pred  	%p205, %p203, %p204;
	@%p205 bra 	$L__BB26_471;
$L__BB26_472:
	selp.b64 	%rd782, %rd9077, %rd9105, %p682;
	selp.u32 	%r156, 1, 0, %p682;
	add.s32 	%r77, %r75, %r156;
	not.pred 	%p206, %p682;
	selp.u32 	%r157, 1, 0, %p206;
	add.s32 	%r78, %r76, %r157;
	@%p682 bra 	$L__BB26_474;
	shl.b32 	%r158, %r78, 3;
	mov.u32 	%r159, _ZZN3cub18CUB_300001_SM_10006detail10merge_sort26DeviceMergeSortMergeKernelINS2_10policy_hubIPPyE9Policy600ES6_PNS0_8NullTypeES6_SA_m10tuple_lessS5_S9_EEvbT2_T3_T4_PT6_PT7_T5_PSE_SE_NS1_7vsmem_tEE19static_temp_storage;
	add.s32 	%r160, %r159, %r158;
	ld.shared.u64 	%rd9105, [%r160];
	bra.uni 	$L__BB26_475;
$L__BB26_474:
	shl.b32 	%r161, %r77, 3;
	mov.u32 	%r162, _ZZN3cub18CUB_300001_SM_10006detail10merge_sort26DeviceMergeSortMergeKernelINS2_10policy_hubIPPyE9Policy600ES6_PNS0_8NullTypeES6_SA_m10tuple_lessS5_S9_EEvbT2_T3_T4_PT6_PT7_T5_PSE_SE_NS1_7vsmem_tEE19static_temp_storage;
	add.s32 	%r163, %r162, %r161;
	ld.shared.u64 	%rd9077, [%r163];
$L__BB26_475:
	setp.ge.s32 	%p208, %r77, %r57;
	mov.pred 	%p207, 0;
	mov.pred 	%p683, %p207;
	@%p208 bra 	$L__BB26_506;
	setp.ge.s32 	%p210, %r78, %r39;
	mov.pred 	%p683, -1;
	@%p210 bra 	$L__BB26_506;
	setp.eq.s64 	%p211, %rd1037, 0;
	mov.b64 	%rd9135, -3750763034362895579;
	@%p211 bra 	$L__BB26_483;
	setp.eq.s64 	%p212, %rd645, 0;
	mov.b64 	%rd9135, -3750763034362895579;
	mov.b64 	%rd9136, 0;
	@%p212 bra 	$L__BB26_481;
	and.b64  	%rd9136, %rd1037, -2;
	mov.b64 	%rd9135, -3750763034362895579;
	mov.b64 	%rd9133, 0;
$L__BB26_480:
	shl.b64 	%rd2856, %rd9133, 3;
	add.s64 	%rd2857, %rd9077, %rd2856;
	ld.u64 	%rd2858, [%rd2857];
	and.b64  	%rd2859, %rd2858, 255;
	xor.b64  	%rd2860, %rd2859, %rd9135;
	mul.lo.s64 	%rd2861, %rd2860, 1099511628211;
	shr.u64 	%rd2862, %rd2858, 8;
	and.b64  	%rd2863, %rd2862, 255;
	xor.b64  	%rd2864, %rd2863, %rd2861;
	mul.lo.s64 	%rd2865, %rd2864, 1099511628211;
	shr.u64 	%rd2866, %rd2858, 16;
	and.b64  	%rd2867, %rd2866, 255;
	xor.b64  	%rd2868, %rd2867, %rd2865;
	mul.lo.s64 	%rd2869, %rd2868, 1099511628211;
	shr.u64 	%rd2870, %rd2858, 24;
	and.b64  	%rd2871, %rd2870, 255;
	xor.b64  	%rd2872, %rd2871, %rd2869;
	mul.lo.s64 	%rd2873, %rd2872, 1099511628211;
	shr.u64 	%rd2874, %rd2858, 32;
	and.b64  	%rd2875, %rd2874, 255;
	xor.b64  	%rd2876, %rd2875, %rd2873;
	mul.lo.s64 	%rd2877, %rd2876, 1099511628211;
	shr.u64 	%rd2878, %rd2858, 40;
	and.b64  	%rd2879, %rd2878, 255;
	xor.b64  	%rd2880, %rd2879, %rd2877;
	mul.lo.s64 	%rd2881, %rd2880, 1099511628211;
	shr.u64 	%rd2882, %rd2858, 48;
	and.b64  	%rd2883, %rd2882, 255;
	xor.b64  	%rd2884, %rd2883, %rd2881;
	mul.lo.s64 	%rd2885, %rd2884, 1099511628211;
	shr.u64 	%rd2886, %rd2858, 56;
	xor.b64  	%rd2887, %rd2886, %rd2885;
	mul.lo.s64 	%rd2888, %rd2887, 1099511628211;
	ld.u64 	%rd2889, [%rd2857+8];
	and.b64  	%rd2890, %rd2889, 255;
	xor.b64  	%rd2891, %rd2890, %rd2888;
	mul.lo.s64 	%rd2892, %rd2891, 1099511628211;
	shr.u64 	%rd2893, %rd2889, 8;
	and.b64  	%rd2894, %rd2893, 255;
	xor.b64  	%rd2895, %rd2894, %rd2892;
	mul.lo.s64 	%rd2896, %rd2895, 1099511628211;
	shr.u64 	%rd2897, %rd2889, 16;
	and.b64  	%rd2898, %rd2897, 255;
	xor.b64  	%rd2899, %rd2898, %rd2896;
	mul.lo.s64 	%rd2900, %rd2899, 1099511628211;
	shr.u64 	%rd2901, %rd2889, 24;
	and.b64  	%rd2902, %rd2901, 255;
	xor.b64  	%rd2903, %rd2902, %rd2900;
	mul.lo.s64 	%rd2904, %rd2903, 1099511628211;
	shr.u64 	%rd2905, %rd2889, 32;
	and.b64  	%rd2906, %rd2905, 255;
	xor.b64  	%rd2907, %rd2906, %rd2904;
	mul.lo.s64 	%rd2908, %rd2907, 1099511628211;
	shr.u64 	%rd2909, %rd2889, 40;
	and.b64  	%rd2910, %rd2909, 255;
	xor.b64  	%rd2911, %rd2910, %rd2908;
	mul.lo.s64 	%rd2912, %rd2911, 1099511628211;
	shr.u64 	%rd2913, %rd2889, 48;
	and.b64  	%rd2914, %rd2913, 255;
	xor.b64  	%rd2915, %rd2914, %rd2912;
	mul.lo.s64 	%rd2916, %rd2915, 1099511628211;
	shr.u64 	%rd2917, %rd2889, 56;
	xor.b64  	%rd2918, %rd2917, %rd2916;
	mul.lo.s64 	%rd9135, %rd2918, 1099511628211;
	add.s64 	%rd9133, %rd9133, 2;
	setp.ne.s64 	%p213, %rd9133, %rd9136;
	@%p213 bra 	$L__BB26_480;
$L__BB26_481:
	and.b64  	%rd2919, %rd1037, 1;
	setp.eq.b64 	%p214, %rd2919, 1;
	not.pred 	%p215, %p214;
	@%p215 bra 	$L__BB26_483;
	shl.b64 	%rd2920, %rd9136, 3;
	add.s64 	%rd2921, %rd9077, %rd2920;
	ld.u64 	%rd2922, [%rd2921];
	and.b64  	%rd2923, %rd2922, 255;
	xor.b64  	%rd2924, %rd2923, %rd9135;
	mul.lo.s64 	%rd2925, %rd2924, 1099511628211;
	shr.u64 	%rd2926, %rd2922, 8;
	and.b64  	%rd2927, %rd2926, 255;
	xor.b64  	%rd2928, %rd2927, %rd2925;
	mul.lo.s64 	%rd2929, %rd2928, 1099511628211;
	shr.u64 	%rd2930, %rd2922, 16;
	and.b64  	%rd2931, %rd2930, 255;
	xor.b64  	%rd2932, %rd2931, %rd2929;
	mul.lo.s64 	%rd2933, %rd2932, 1099511628211;
	shr.u64 	%rd2934, %rd2922, 24;
	and.b64  	%rd2935, %rd2934, 255;
	xor.b64  	%rd2936, %rd2935, %rd2933;
	mul.lo.s64 	%rd2937, %rd2936, 1099511628211;
	shr.u64 	%rd2938, %rd2922, 32;
	and.b64  	%rd2939, %rd2938, 255;
	xor.b64  	%rd2940, %rd2939, %rd2937;
	mul.lo.s64 	%rd2941, %rd2940, 1099511628211;
	shr.u64 	%rd2942, %rd2922, 40;
	and.b64  	%rd2943, %rd2942, 255;
	xor.b64  	%rd2944, %rd2943, %rd2941;
	mul.lo.s64 	%rd2945, %rd2944, 1099511628211;
	shr.u64 	%rd2946, %rd2922, 48;
	and.b64  	%rd2947, %rd2946, 255;
	xor.b64  	%rd2948, %rd2947, %rd2945;
	mul.lo.s64 	%rd2949, %rd2948, 1099511628211;
	shr.u64 	%rd2950, %rd2922, 56;
	xor.b64  	%rd2951, %rd2950, %rd2949;
	mul.lo.s64 	%rd9135, %rd2951, 1099511628211;
$L__BB26_483:
	setp.eq.s64 	%p216, %rd1037, 0;
	mov.b64 	%rd9141, -3750763034362895579;
	@%p216 bra 	$L__BB26_489;
	setp.eq.s64 	%p217, %rd645, 0;
	mov.b64 	%rd9141, -3750763034362895579;
	mov.b64 	%rd9142, 0;
	@%p217 bra 	$L__BB26_487;
	and.b64  	%rd9142, %rd1037, -2;
	mov.b64 	%rd9141, -3750763034362895579;
	mov.b64 	%rd9139, 0;
$L__BB26_486:
	shl.b64 	%rd2958, %rd9139, 3;
	add.s64 	%rd2959, %rd9105, %rd2958;
	ld.u64 	%rd2960, [%rd2959];
	and.b64  	%rd2961, %rd2960, 255;
	xor.b64  	%rd2962, %rd2961, %rd9141;
	mul.lo.s64 	%rd2963, %rd2962, 1099511628211;
	shr.u64 	%rd2964, %rd2960, 8;
	and.b64  	%rd2965, %rd2964, 255;
	xor.b64  	%rd2966, %rd2965, %rd2963;
	mul.lo.s64 	%rd2967, %rd2966, 1099511628211;
	shr.u64 	%rd2968, %rd2960, 16;
	and.b64  	%rd2969, %rd2968, 255;
	xor.b64  	%rd2970, %rd2969, %rd2967;
	mul.lo.s64 	%rd2971, %rd2970, 1099511628211;
	shr.u64 	%rd2972, %rd2960, 24;
	and.b64  	%rd2973, %rd2972, 255;
	xor.b64  	%rd2974, %rd2973, %rd2971;
	mul.lo.s64 	%rd2975, %rd2974, 1099511628211;
	shr.u64 	%rd2976, %rd2960, 32;
	and.b64  	%rd2977, %rd2976, 255;
	xor.b64  	%rd2978, %rd2977, %rd2975;
	mul.lo.s64 	%rd2979, %rd2978, 1099511628211;
	shr.u64 	%rd2980, %rd2960, 40;
	and.b64  	%rd2981, %rd2980, 255;
	xor.b64  	%rd2982, %rd2981, %rd2979;
	mul.lo.s64 	%rd2983, %rd2982, 1099511628211;
	shr.u64 	%rd2984, %rd2960, 48;
	and.b64  	%rd2985, %rd2984, 255;
	xor.b64  	%rd2986, %rd2985, %rd2983;
	mul.lo.s64 	%rd2987, %rd2986, 1099511628211;
	shr.u64 	%rd2988, %rd2960, 56;
	xor.b64  	%rd2989, %rd2988, %rd2987;
	mul.lo.s64 	%rd2990, %rd2989, 1099511628211;
	ld.u64 	%rd2991, [%rd2959+8];
	and.b64  	%rd2992, %rd2991, 255;
	xor.b64  	%rd2993, %rd2992, %rd2990;
	mul.lo.s64 	%rd2994, %rd2993, 1099511628211;
	shr.u64 	%rd2995, %rd2991, 8;
	and.b64  	%rd2996, %rd2995, 255;
	xor.b64  	%rd2997, %rd2996, %rd2994;
	mul.lo.s64 	%rd2998, %rd2997, 1099511628211;
	shr.u64 	%rd2999, %rd2991, 16;
	and.b64  	%rd3000, %rd2999, 255;
	xor.b64  	%rd3001, %rd3000, %rd2998;
	mul.lo.s64 	%rd3002, %rd3001, 1099511628211;
	shr.u64 	%rd3003, %rd2991, 24;
	and.b64  	%rd3004, %rd3003, 255;
	xor.b64  	%rd3005, %rd3004, %rd3002;
	mul.lo.s64 	%rd3006, %rd3005, 1099511628211;
	shr.u64 	%rd3007, %rd2991, 32;
	and.b64  	%rd3008, %rd3007, 255;
	xor.b64  	%rd3009, %rd3008, %rd3006;
	mul.lo.s64 	%rd3010, %rd3009, 1099511628211;
	shr.u64 	%rd3011, %rd2991, 40;
	and.b64  	%rd3012, %rd3011, 255;
	xor.b64  	%rd3013, %rd3012, %rd3010;
	mul.lo.s64 	%rd3014, %rd3013, 1099511628211;
	shr.u64 	%rd3015, %rd2991, 48;
	and.b64  	%rd3016, %rd3015, 255;
	xor.b64  	%rd3017, %rd3016, %rd3014;
	mul.lo.s64 	%rd3018, %rd3017, 1099511628211;
	shr.u64 	%rd3019, %rd2991, 56;
	xor.b64  	%rd3020, %rd3019, %rd3018;
	mul.lo.s64 	%rd9141, %rd3020, 1099511628211;
	add.s64 	%rd9139, %rd9139, 2;
	setp.ne.s64 	%p218, %rd9139, %rd9142;
	@%p218 bra 	$L__BB26_486;
$L__BB26_487:
	and.b64  	%rd3021, %rd1037, 1;
	setp.eq.b64 	%p219, %rd3021, 1;
	not.pred 	%p220, %p219;
	@%p220 bra 	$L__BB26_489;
	shl.b64 	%rd3022, %rd9142, 3;
	add.s64 	%rd3023, %rd9105, %rd3022;
	ld.u64 	%rd3024, [%rd3023];
	and.b64  	%rd3025, %rd3024, 255;
	xor.b64  	%rd3026, %rd3025, %rd9141;
	mul.lo.s64 	%rd3027, %rd3026, 1099511628211;
	shr.u64 	%rd3028, %rd3024, 8;
	and.b64  	%rd3029, %rd3028, 255;
	xor.b64  	%rd3030, %rd3029, %rd3027;
	mul.lo.s64 	%rd3031, %rd3030, 1099511628211;
	shr.u64 	%rd3032, %rd3024, 16;
	and.b64  	%rd3033, %rd3032, 255;
	xor.b64  	%rd3034, %rd3033, %rd3031;
	mul.lo.s64 	%rd3035, %rd3034, 1099511628211;
	shr.u64 	%rd3036, %rd3024, 24;
	and.b64  	%rd3037, %rd3036, 255;
	xor.b64  	%rd3038, %rd3037, %rd3035;
	mul.lo.s64 	%rd3039, %rd3038, 1099511628211;
	shr.u64 	%rd3040, %rd3024, 32;
	and.b64  	%rd3041, %rd3040, 255;
	xor.b64  	%rd3042, %rd3041, %rd3039;
	mul.lo.s64 	%rd3043, %rd3042, 1099511628211;
	shr.u64 	%rd3044, %rd3024, 40;
	and.b64  	%rd3045, %rd3044, 255;
	xor.b64  	%rd3046, %rd3045, %rd3043;
	mul.lo.s64 	%rd3047, %rd3046, 1099511628211;
	shr.u64 	%rd3048, %rd3024, 48;
	and.b64  	%rd3049, %rd3048, 255;
	xor.b64  	%rd3050, %rd3049, %rd3047;
	mul.lo.s64 	%rd3051, %rd3050, 1099511628211;
	shr.u64 	%rd3052, %rd3024, 56;
	xor.b64  	%rd3053, %rd3052, %rd3051;
	mul.lo.s64 	%rd9141, %rd3053, 1099511628211;
$L__BB26_489:
	setp.eq.s64 	%p221, %rd9135, %rd9141;
	@%p221 bra 	$L__BB26_503;
	setp.eq.s64 	%p222, %rd1037, 0;
	mov.b64 	%rd9147, -3750763034362895579;
	@%p222 bra 	$L__BB26_496;
	setp.eq.s64 	%p223, %rd645, 0;
	mov.b64 	%rd9147, -3750763034362895579;
	mov.b64 	%rd9148, 0;
	@%p223 bra 	$L__BB26_494;
	and.b64  	%rd9148, %rd1037, -2;
	mov.b64 	%rd9147, -3750763034362895579;
	mov.b64 	%rd9145, 0;
$L__BB26_493:
	shl.b64 	%rd3060, %rd9145, 3;
	add.s64 	%rd3061, %rd9077, %rd3060;
	ld.u64 	%rd3062, [%rd3061];
	and.b64  	%rd3063, %rd3062, 255;
	xor.b64  	%rd3064, %rd3063, %rd9147;
	mul.lo.s64 	%rd3065, %rd3064, 1099511628211;
	shr.u64 	%rd3066, %rd3062, 8;
	and.b64  	%rd3067, %rd3066, 255;
	xor.b64  	%rd3068, %rd3067, %rd3065;
	mul.lo.s64 	%rd3069, %rd3068, 1099511628211;
	shr.u64 	%rd3070, %rd3062, 16;
	and.b64  	%rd3071, %rd3070, 255;
	xor.b64  	%rd3072, %rd3071, %rd3069;
	mul.lo.s64 	%rd3073, %rd3072, 1099511628211;
	shr.u64 	%rd3074, %rd3062, 24;
	and.b64  	%rd3075, %rd3074, 255;
	xor.b64  	%rd3076, %rd3075, %rd3073;
	mul.lo.s64 	%rd3077, %rd3076, 1099511628211;
	shr.u64 	%rd3078, %rd3062, 32;
	and.b64  	%rd3079, %rd3078, 255;
	xor.b64  	%rd3080, %rd3079, %rd3077;
	mul.lo.s64 	%rd3081, %rd3080, 1099511628211;
	shr.u64 	%rd3082, %rd3062, 40;
	and.b64  	%rd3083, %rd3082, 255;
	xor.b64  	%rd3084, %rd3083, %rd3081;
	mul.lo.s64 	%rd3085, %rd3084, 1099511628211;
	shr.u64 	%rd3086, %rd3062, 48;
	and.b64  	%rd3087, %rd3086, 255;
	xor.b64  	%rd3088, %rd3087, %rd3085;
	mul.lo.s64 	%rd3089, %rd3088, 1099511628211;
	shr.u64 	%rd3090, %rd3062, 56;
	xor.b64  	%rd3091, %rd3090, %rd3089;
	mul.lo.s64 	%rd3092, %rd3091, 1099511628211;
	ld.u64 	%rd3093, [%rd3061+8];
	and.b64  	%rd3094, %rd3093, 255;
	xor.b64  	%rd3095, %rd3094, %rd3092;
	mul.lo.s64 	%rd3096, %rd3095, 1099511628211;
	shr.u64 	%rd3097, %rd3093, 8;
	and.b64  	%rd3098, %rd3097, 255;
	xor.b64  	%rd3099, %rd3098, %rd3096;
	mul.lo.s64 	%rd3100, %rd3099, 1099511628211;
	shr.u64 	%rd3101, %rd3093, 16;
	and.b64  	%rd3102, %rd3101, 255;
	xor.b64  	%rd3103, %rd3102, %rd3100;
	mul.lo.s64 	%rd3104, %rd3103, 1099511628211;
	shr.u64 	%rd3105, %rd3093, 24;
	and.b64  	%rd3106, %rd3105, 255;
	xor.b64  	%rd3107, %rd3106, %rd3104;
	mul.lo.s64 	%rd3108, %rd3107, 1099511628211;
	shr.u64 	%rd3109, %rd3093, 32;
	and.b64  	%rd3110, %rd3109, 255;
	xor.b64  	%rd3111, %rd3110, %rd3108;
	mul.lo.s64 	%rd3112, %rd3111, 1099511628211;
	shr.u64 	%rd3113, %rd3093, 40;
	and.b64  	%rd3114, %rd3113, 255;
	xor.b64  	%rd3115, %rd3114, %rd3112;
	mul.lo.s64 	%rd3116, %rd3115, 1099511628211;
	shr.u64 	%rd3117, %rd3093, 48;
	and.b64  	%rd3118, %rd3117, 255;
	xor.b64  	%rd3119, %rd3118, %rd3116;
	mul.lo.s64 	%rd3120, %rd3119, 1099511628211;
	shr.u64 	%rd3121, %rd3093, 56;
	xor.b64  	%rd3122, %rd3121, %rd3120;
	mul.lo.s64 	%rd9147, %rd3122, 1099511628211;
	add.s64 	%rd9145, %rd9145, 2;
	setp.ne.s64 	%p224, %rd9145, %rd9148;
	@%p224 bra 	$L__BB26_493;
$L__BB26_494:
	and.b64  	%rd3123, %rd1037, 1;
	setp.eq.b64 	%p225, %rd3123, 1;
	not.pred 	%p226, %p225;
	@%p226 bra 	$L__BB26_496;
	shl.b64 	%rd3124, %rd9148, 3;
	add.s64 	%rd3125, %rd9077, %rd3124;
	ld.u64 	%rd3126, [%rd3125];
	and.b64  	%rd3127, %rd3126, 255;
	xor.b64  	%rd3128, %rd3127, %rd9147;
	mul.lo.s64 	%rd3129, %rd3128, 1099511628211;
	shr.u64 	%rd3130, %rd3126, 8;
	and.b64  	%rd3131, %rd3130, 255;
	xor.b64  	%rd3132, %rd3131, %rd3129;
	mul.lo.s64 	%rd3133, %rd3132, 1099511628211;
	shr.u64 	%rd3134, %rd3126, 16;
	and.b64  	%rd3135, %rd3134, 255;
	xor.b64  	%rd3136, %rd3135, %rd3133;
	mul.lo.s64 	%rd3137, %rd3136, 1099511628211;
	shr.u64 	%rd3138, %rd3126, 24;
	and.b64  	%rd3139, %rd3138, 255;
	xor.b64  	%rd3140, %rd3139, %rd3137;
	mul.lo.s64 	%rd3141, %rd3140, 1099511628211;
	shr.u64 	%rd3142, %rd3126, 32;
	and.b64  	%rd3143, %rd3142, 255;
	xor.b64  	%rd3144, %rd3143, %rd3141;
	mul.lo.s64 	%rd3145, %rd3144, 1099511628211;
	shr.u64 	%rd3146, %rd3126, 40;
	and.b64  	%rd3147, %rd3146, 255;
	xor.b64  	%rd3148, %rd3147, %rd3145;
	mul.lo.s64 	%rd3149, %rd3148, 1099511628211;
	shr.u64 	%rd3150, %rd3126, 48;
	and.b64  	%rd3151, %rd3150, 255;
	xor.b64  	%rd3152, %rd3151, %rd3149;
	mul.lo.s64 	%rd3153, %rd3152, 1099511628211;
	shr.u64 	%rd3154, %rd3126, 56;
	xor.b64  	%rd3155, %rd3154, %rd3153;
	mul.lo.s64 	%rd9147, %rd3155, 1099511628211;
$L__BB26_496:
	setp.eq.s64 	%p227, %rd1037, 0;
	mov.b64 	%rd9153, -3750763034362895579;
	@%p227 bra 	$L__BB26_502;
	setp.eq.s64 	%p228, %rd645, 0;
	mov.b64 	%rd9153, -3750763034362895579;
	mov.b64 	%rd9154, 0;
	@%p228 bra 	$L__BB26_500;
	and.b64  	%rd9154, %rd1037, -2;
	mov.b64 	%rd9153, -3750763034362895579;
	mov.b64 	%rd9151, 0;
$L__BB26_499:
	shl.b64 	%rd3162, %rd9151, 3;
	add.s64 	%rd3163, %rd9105, %rd3162;
	ld.u64 	%rd3164, [%rd3163];
	and.b64  	%rd3165, %rd3164, 255;
	xor.b64  	%rd3166, %rd3165, %rd9153;
	mul.lo.s64 	%rd3167, %rd3166, 1099511628211;
	shr.u64 	%rd3168, %rd3164, 8;
	and.b64  	%rd3169, %rd3168, 255;
	xor.b64  	%rd3170, %rd3169, %rd3167;
	mul.lo.s64 	%rd3171, %rd3170, 1099511628211;
	shr.u64 	%rd3172, %rd3164, 16;
	and.b64  	%rd3173, %rd3172, 255;
	xor.b64  	%rd3174, %rd3173, %rd3171;
	mul.lo.s64 	%rd3175, %rd3174, 1099511628211;
	shr.u64 	%rd3176, %rd3164, 24;
	and.b64  	%rd3177, %rd3176, 255;
	xor.b64  	%rd3178, %rd3177, %rd3175;
	mul.lo.s64 	%rd3179, %rd3178, 1099511628211;
	shr.u64 	%rd3180, %rd3164, 32;
	and.b64  	%rd3181, %rd3180, 255;
	xor.b64  	%rd3182, %rd3181, %rd3179;
	mul.lo.s64 	%rd3183, %rd3182, 1099511628211;
	shr.u64 	%rd3184, %rd3164, 40;
	and.b64  	%rd3185, %rd3184, 255;
	xor.b64  	%rd3186, %rd3185, %rd3183;
	mul.lo.s64 	%rd3187, %rd3186, 1099511628211;
	shr.u64 	%rd3188, %rd3164, 48;
	and.b64  	%rd3189, %rd3188, 255;
	xor.b64  	%rd3190, %rd3189, %rd3187;
	mul.lo.s64 	%rd3191, %rd3190, 1099511628211;
	shr.u64 	%rd3192, %rd3164, 56;
	xor.b64  	%rd3193, %rd3192, %rd3191;
	mul.lo.s64 	%rd3194, %rd3193, 1099511628211;
	ld.u64 	%rd3195, [%rd3163+8];
	and.b64  	%rd3196, %rd3195, 255;
	xor.b64  	%rd3197, %rd3196, %rd3194;
	mul.lo.s64 	%rd3198, %rd3197, 1099511628211;
	shr.u64 	%rd3199, %rd3195, 8;
	and.b64  	%rd3200, %rd3199, 255;
	xor.b64  	%rd3201, %rd3200, %rd3198;
	mul.lo.s64 	%rd3202, %rd3201, 1099511628211;
	shr.u64 	%rd3203, %rd3195, 16;
	and.b64  	%rd3204, %rd3203, 255;
	xor.b64  	%rd3205, %rd3204, %rd3202;
	mul.lo.s64 	%rd3206, %rd3205, 1099511628211;
	shr.u64 	%rd3207, %rd3195, 24;
	and.b64  	%rd3208, %rd3207, 255;
	xor.b64  	%rd3209, %rd3208, %rd3206;
	mul.lo.s64 	%rd3210, %rd3209, 1099511628211;
	shr.u64 	%rd3211, %rd3195, 32;
	and.b64  	%rd3212, %rd3211, 255;
	xor.b64  	%rd3213, %rd3212, %rd3210;
	mul.lo.s64 	%rd3214, %rd3213, 1099511628211;
	shr.u64 	%rd3215, %rd3195, 40;
	and.b64  	%rd3216, %rd3215, 255;
	xor.b64  	%rd3217, %rd3216, %rd3214;
	mul.lo.s64 	%rd3218, %rd3217, 1099511628211;
	shr.u64 	%rd3219, %rd3195, 48;
	and.b64  	%rd3220, %rd3219, 255;
	xor.b64  	%rd3221, %rd3220, %rd3218;
	mul.lo.s64 	%rd3222, %rd3221, 1099511628211;
	shr.u64 	%rd3223, %rd3195, 56;
	xor.b64  	%rd3224, %rd3223, %rd3222;
	mul.lo.s64 	%rd9153, %rd3224, 1099511628211;
	add.s64 	%rd9151, %rd9151, 2;
	setp.ne.s64 	%p229, %rd9151, %rd9154;
	@%p229 bra 	$L__BB26_499;
$L__BB26_500:
	and.b64  	%rd3225, %rd1037, 1;
	setp.eq.b64 	%p230, %rd3225, 1;
	not.pred 	%p231, %p230;
	@%p231 bra 	$L__BB26_502;
	shl.b64 	%rd3226, %rd9154, 3;
	add.s64 	%rd3227, %rd9105, %rd3226;
	ld.u64 	%rd3228, [%rd3227];
	and.b64  	%rd3229, %rd3228, 255;
	xor.b64  	%rd3230, %rd3229, %rd9153;
	mul.lo.s64 	%rd3231, %rd3230, 1099511628211;
	shr.u64 	%rd3232, %rd3228, 8;
	and.b64  	%rd3233, %rd3232, 255;
	xor.b64  	%rd3234, %rd3233, %rd3231;
	mul.lo.s64 	%rd3235, %rd3234, 1099511628211;
	shr.u64 	%rd3236, %rd3228, 16;
	and.b64  	%rd3237, %rd3236, 255;
	xor.b64  	%rd3238, %rd3237, %rd3235;
	mul.lo.s64 	%rd3239, %rd3238, 1099511628211;
	shr.u64 	%rd3240, %rd3228, 24;
	and.b64  	%rd3241, %rd3240, 255;
	xor.b64  	%rd3242, %rd3241, %rd3239;
	mul.lo.s64 	%rd3243, %rd3242, 1099511628211;
	shr.u64 	%rd3244, %rd3228, 32;
	and.b64  	%rd3245, %rd3244, 255;
	xor.b64  	%rd3246, %rd3245, %rd3243;
	mul.lo.s64 	%rd3247, %rd3246, 1099511628211;
	shr.u64 	%rd3248, %rd3228, 40;
	and.b64  	%rd3249, %rd3248, 255;
	xor.b64  	%rd3250, %rd3249, %rd3247;
	mul.lo.s64 	%rd3251, %rd3250, 1099511628211;
	shr.u64 	%rd3252, %rd3228, 48;
	and.b64  	%rd3253, %rd3252, 255;
	xor.b64  	%rd3254, %rd3253, %rd3251;
	mul.lo.s64 	%rd3255, %rd3254, 1099511628211;
	shr.u64 	%rd3256, %rd3228, 56;
	xor.b64  	%rd3257, %rd3256, %rd3255;
	mul.lo.s64 	%rd9153, %rd3257, 1099511628211;
$L__BB26_502:
	setp.lt.u64 	%p683, %rd9147, %rd9153;
	bra.uni 	$L__BB26_506;
$L__BB26_503:
	setp.eq.s32 	%p233, %r97, 0;
	mov.pred 	%p683, %p207;
	@%p233 bra 	$L__BB26_506;
	mov.b64 	%rd9157, 0;
	cvt.s64.s32 	%rd3264, %r97;
$L__BB26_505:
	shl.b64 	%rd3259, %rd9157, 3;
	add.s64 	%rd3260, %rd9077, %rd3259;
	ld.u64 	%rd3261, [%rd3260];
	add.s64 	%rd3262, %rd9105, %rd3259;
	ld.u64 	%rd3263, [%rd3262];
	setp.lt.u64 	%p683, %rd3261, %rd3263;
	setp.ge.u64 	%p234, %rd3261, %rd3263;
	add.s64 	%rd9157, %rd9157, 1;
	setp.ne.s64 	%p235, %rd9157, %rd3264;
	and.pred  	%p236, %p234, %p235;
	@%p236 bra 	$L__BB26_505;
$L__BB26_506:
	selp.b64 	%rd829, %rd9077, %rd9105, %p683;
	selp.u32 	%r164, 1, 0, %p683;
	add.s32 	%r80, %r77, %r164;
	not.pred 	%p237, %p683;
	selp.u32 	%r165, 1, 0, %p237;
	add.s32 	%r81, %r78, %r165;
	@%p683 bra 	$L__BB26_508;
	shl.b32 	%r166, %r81, 3;
	mov.u32 	%r167, _ZZN3cub18CUB_300001_SM_10006detail10merge_sort26DeviceMergeSortMergeKernelINS2_10policy_hubIPPyE9Policy600ES6_PNS0_8NullTypeES6_SA_m10tuple_lessS5_S9_EEvbT2_T3_T4_PT6_PT7_T5_PSE_SE_NS1_7vsmem_tEE19static_temp_storage;
	add.s32 	%r168, %r167, %r166;
	ld.shared.u64 	%rd9105, [%r168];
	bra.uni 	$L__BB26_509;
$L__BB26_508:
	shl.b32 	%r169, %r80, 3;
	mov.u32 	%r170, _ZZN3cub18CUB_300001_SM_10006detail10merge_sort26DeviceMergeSortMergeKernelINS2_10policy_hubIPPyE9Policy600ES6_PNS0_8NullTypeES6_SA_m10tuple_lessS5_S9_EEvbT2_T3_T4_PT6_PT7_T5_PSE_SE_NS1_7vsmem_tEE19static_temp_storage;
	add.s32 	%r171, %r170, %r169;
	ld.shared.u64 	%rd9077, [%r171];
$L__BB26_509:
	setp.ge.s32 	%p239, %r80, %r57;
	mov.pred 	%p238, 0;
	mov.pred 	%p684, %p238;
	@%p239 bra 	$L__BB26_540;
	setp.ge.s32 	%p241, %r81, %r39;
	mov.pred 	%p684, -1;
	@%p241 bra 	$L__BB26_540;
	setp.eq.s64 	%p242, %rd1037, 0;
	mov.b64 	%rd9162, -3750763034362895579;
	@%p242 bra 	$L__BB26_517;
	setp.eq.s64 	%p243, %rd645, 0;
	mov.b64 	%rd9162, -3750763034362895579;
	mov.b64 	%rd9163, 0;
	@%p243 bra 	$L__BB26_515;
	and.b64  	%rd9163, %rd1037, -2;
	mov.b64 	%rd9162, -3750763034362895579;
	mov.b64 	%rd9160, 0;
$L__BB26_514:
	shl.b64 	%rd3271, %rd9160, 3;
	add.s64 	%rd3272, %rd9077, %rd3271;
	ld.u64 	%rd3273, [%rd3272];
	and.b64  	%rd3274, %rd3273, 255;
	xor.b64  	%rd3275, %rd3274, %rd9162;
	mul.lo.s64 	%rd3276, %rd3275, 1099511628211;
	shr.u64 	%rd3277, %rd3273, 8;
	and.b64  	%rd3278, %rd3277, 255;
	xor.b64  	%rd3279, %rd3278, %rd3276;
	mul.lo.s64 	%rd3280, %rd3279, 1099511628211;
	shr.u64 	%rd3281, %rd3273, 16;
	and.b64  	%rd3282, %rd3281, 255;
	xor.b64  	%rd3283, %rd3282, %rd3280;
	mul.lo.s64 	%rd3284, %rd3283, 1099511628211;
	shr.u64 	%rd3285, %rd3273, 24;
	and.b64  	%rd3286, %rd3285, 255;
	xor.b64  	%rd3287, %rd3286, %rd3284;
	mul.lo.s64 	%rd3288, %rd3287, 1099511628211;
	shr.u64 	%rd3289, %rd3273, 32;
	and.b64  	%rd3290, %rd3289, 255;
	xor.b64  	%rd3291, %rd3290, %rd3288;
	mul.lo.s64 	%rd3292, %rd3291, 1099511628211;
	shr.u64 	%rd3293, %rd3273, 40;
	and.b64  	%rd3294, %rd3293, 255;
	xor.b64  	%rd3295, %rd3294, %rd3292;
	mul.lo.s64 	%rd3296, %rd3295, 1099511628211;
	shr.u64 	%rd3297, %rd3273, 48;
	and.b64  	%rd3298, %rd3297, 255;
	xor.b64  	%rd3299, %rd3298, %rd3296;
	mul.lo.s64 	%rd3300, %rd3299, 1099511628211;
	shr.u64 	%rd3301, %rd3273, 56;
	xor.b64  	%rd3302, %rd3301, %rd3300;
	mul.lo.s64 	%rd3303, %rd3302, 1099511628211;
	ld.u64 	%rd3304, [%rd3272+8];
	and.b64  	%rd3305, %rd3304, 255;
	xor.b64  	%rd3306, %rd3305, %rd3303;
	mul.lo.s64 	%rd3307, %rd3306, 1099511628211;
	shr.u64 	%rd3308, %rd3304, 8;
	and.b64  	%rd3309, %rd3308, 255;
	xor.b64  	%rd3310, %rd3309, %rd3307;
	mul.lo.s64 	%rd3311, %rd3310, 1099511628211;
	shr.u64 	%rd3312, %rd3304, 16;
	and.b64  	%rd3313, %rd3312, 255;
	xor.b64  	%rd3314, %rd3313, %rd3311;
	mul.lo.s64 	%rd3315, %rd3314, 1099511628211;
	shr.u64 	%rd3316, %rd3304, 24;
	and.b64  	%rd3317, %rd3316, 255;
	xor.b64  	%rd3318, %rd3317, %rd3315;
	mul.lo.s64 	%rd3319, %rd3318, 1099511628211;
	shr.u64 	%rd3320, %rd3304, 32;
	and.b64  	%rd3321, %rd3320, 255;
	xor.b64  	%rd3322, %rd3321, %rd3319;
	mul.lo.s64 	%rd3323, %rd3322, 1099511628211;
	shr.u64 	%rd3324, %rd3304, 40;
	and.b64  	%rd3325, %rd3324, 255;
	xor.b64  	%rd3326, %rd3325, %rd3323;
	mul.lo.s64 	%rd3327, %rd3326, 1099511628211;
	shr.u64 	%rd3328, %rd3304, 48;
	and.b64  	%rd3329, %rd3328, 255;
	xor.b64  	%rd3330, %rd3329, %rd3327;
	mul.lo.s64 	%rd3331, %rd3330, 1099511628211;
	shr.u64 	%rd3332, %rd3304, 56;
	xor.b64  	%rd3333, %rd3332, %rd3331;
	mul.lo.s64 	%rd9162, %rd3333, 1099511628211;
	add.s64 	%rd9160, %rd9160, 2;
	setp.ne.s64 	%p244, %rd9160, %rd9163;
	@%p244 bra 	$L__BB26_514;
$L__BB26_515:
	and.b64  	%rd3334, %rd1037, 1;
	setp.eq.b64 	%p245, %rd3334, 1;
	not.pred 	%p246, %p245;
	@%p246 bra 	$L__BB26_517;
	shl.b64 	%rd3335, %rd9163, 3;
	add.s64 	%rd3336, %rd9077, %rd3335;
	ld.u64 	%rd3337, [%rd3336];
	and.b64  	%rd3338, %rd3337, 255;
	xor.b64  	%rd3339, %rd3338, %rd9162;
	mul.lo.s64 	%rd3340, %rd3339, 1099511628211;
	shr.u64 	%rd3341, %rd3337, 8;
	and.b64  	%rd3342, %rd3341, 255;
	xor.b64  	%rd3343, %rd3342, %rd3340;
	mul.lo.s64 	%rd3344, %rd3343, 1099511628211;
	shr.u64 	%rd3345, %rd3337, 16;
	and.b64  	%rd3346, %rd3345, 255;
	xor.b64  	%rd3347, %rd3346, %rd3344;
	mul.lo.s64 	%rd3348, %rd3347, 1099511628211;
	shr.u64 	%rd3349, %rd3337, 24;
	and.b64  	%rd3350, %rd3349, 255;
	xor.b64  	%rd3351, %rd3350, %rd3348;
	mul.lo.s64 	%rd3352, %rd3351, 1099511628211;
	shr.u64 	%rd3353, %rd3337, 32;
	and.b64  	%rd3354, %rd3353, 255;
	xor.b64  	%rd3355, %rd3354, %rd3352;
	mul.lo.s64 	%rd3356, %rd3355, 1099511628211;
	shr.u64 	%rd3357, %rd3337, 40;
	and.b64  	%rd3358, %rd3357, 255;
	xor.b64  	%rd3359, %rd3358, %rd3356;
	mul.lo.s64 	%rd3360, %rd3359, 1099511628211;
	shr.u64 	%rd3361, %rd3337, 48;
	and.b64  	%rd3362, %rd3361, 255;
	xor.b64  	%rd3363, %rd3362, %rd3360;
	mul.lo.s64 	%rd3364, %rd3363, 1099511628211;
	shr.u64 	%rd3365, %rd3337, 56;
	xor.b64  	%rd3366, %rd3365, %rd3364;
	mul.lo.s64 	%rd9162, %rd3366, 1099511628211;
$L__BB26_517:
	mov.b64 	%rd9168, -3750763034362895579;
	@%p242 bra 	$L__BB26_523;
	setp.eq.s64 	%p248, %rd645, 0;
	mov.b64 	%rd9168, -3750763034362895579;
	mov.b64 	%rd9169, 0;
	@%p248 bra 	$L__BB26_521;
	and.b64  	%rd9169, %rd1037, -2;
	mov.b64 	%rd9168, -3750763034362895579;
	mov.b64 	%rd9166, 0;
$L__BB26_520:
	shl.b64 	%rd3373, %rd9166, 3;
	add.s64 	%rd3374, %rd9105, %rd3373;
	ld.u64 	%rd3375, [%rd3374];
	and.b64  	%rd3376, %rd3375, 255;
	xor.b64  	%rd3377, %rd3376, %rd9168;
	mul.lo.s64 	%rd3378, %rd3377, 1099511628211;
	shr.u64 	%rd3379, %rd3375, 8;
	and.b64  	%rd3380, %rd3379, 255;
	xor.b64  	%rd3381, %rd3380, %rd3378;
	mul.lo.s64 	%rd3382, %rd3381, 1099511628211;
	shr.u64 	%rd3383, %rd3375, 16;
	and.b64  	%rd3384, %rd3383, 255;
	xor.b64  	%rd3385, %rd3384, %rd3382;
	mul.lo.s64 	%rd3386, %rd3385, 1099511628211;
	shr.u64 	%rd3387, %rd3375, 24;
	and.b64  	%rd3388, %rd3387, 255;
	xor.b64  	%rd3389, %rd3388, %rd3386;
	mul.lo.s64 	%rd3390, %rd3389, 1099511628211;
	shr.u64 	%rd3391, %rd3375, 32;
	and.b64  	%rd3392, %rd3391, 255;
	xor.b64  	%rd3393, %rd3392, %rd3390;
	mul.lo.s64 	%rd3394, %rd3393, 1099511628211;
	shr.u64 	%rd3395, %rd3375, 40;
	and.b64  	%rd3396, %rd3395, 255;
	xor.b64  	%rd3397, %rd3396, %rd3394;
	mul.lo.s64 	%rd3398, %rd3397, 1099511628211;
	shr.u64 	%rd3399, %rd3375, 48;
	and.b64  	%rd3400, %rd3399, 255;
	xor.b64  	%rd3401, %rd3400, %rd3398;
	mul.lo.s64 	%rd3402, %rd3401, 1099511628211;
	shr.u64 	%rd3403, %rd3375, 56;
	xor.b64  	%rd3404, %rd3403, %rd3402;
	mul.lo.s64 	%rd3405, %rd3404, 1099511628211;
	ld.u64 	%rd3406, [%rd3374+8];
	and.b64  	%rd3407, %rd3406, 255;
	xor.b64  	%rd3408, %rd3407, %rd3405;
	mul.lo.s64 	%rd3409, %rd3408, 1099511628211;
	shr.u64 	%rd3410, %rd3406, 8;
	and.b64  	%rd3411, %rd3410, 255;
	xor.b64  	%rd3412, %rd3411, %rd3409;
	mul.lo.s64 	%rd3413, %rd3412, 1099511628211;
	shr.u64 	%rd3414, %rd3406, 16;
	and.b64  	%rd3415, %rd3414, 255;
	xor.b64  	%rd3416, %rd3415, %rd3413;
	mul.lo.s64 	%rd3417, %rd3416, 1099511628211;
	shr.u64 	%rd3418, %rd3406, 24;
	and.b64  	%rd3419, %rd3418, 255;
	xor.b64  	%rd3420, %rd3419, %rd3417;
	mul.lo.s64 	%rd3421, %rd3420, 1099511628211;
	shr.u64 	%rd3422, %rd3406, 32;
	and.b64  	%rd3423, %rd3422, 255;
	xor.b64  	%rd3424, %rd3423, %rd3421;
	mul.lo.s64 	%rd3425, %rd3424, 1099511628211;
	shr.u64 	%rd3426, %rd3406, 40;
	and.b64  	%rd3427, %rd3426, 255;
	xor.b64  	%rd3428, %rd3427, %rd3425;
	mul.lo.s64 	%rd3429, %rd3428, 1099511628211;
	shr.u64 	%rd3430, %rd3406, 48;
	and.b64  	%rd3431, %rd3430, 255;
	xor.b64  	%rd3432, %rd3431, %rd3429;
	mul.lo.s64 	%rd3433, %rd3432, 1099511628211;
	shr.u64 	%rd3434, %rd3406, 56;
	xor.b64  	%rd3435, %rd3434, %rd3433;
	mul.lo.s64 	%rd9168, %rd3435, 1099511628211;
	add.s64 	%rd9166, %rd9166, 2;
	setp.ne.s64 	%p249, %rd9166, %rd9169;
	@%p249 bra 	$L__BB26_520;
$L__BB26_521:
	and.b64  	%rd3436, %rd1037, 1;
	setp.eq.b64 	%p250, %rd3436, 1;
	not.pred 	%p251, %p250;
	@%p251 bra 	$L__BB26_523;
	shl.b64 	%rd3437, %rd9169, 3;
	add.s64 	%rd3438, %rd9105, %rd3437;
	ld.u64 	%rd3439, [%rd3438];
	and.b64  	%rd3440, %rd3439, 255;
	xor.b64  	%rd3441, %rd3440, %rd9168;
	mul.lo.s64 	%rd3442, %rd3441, 1099511628211;
	shr.u64 	%rd3443, %rd3439, 8;
	and.b64  	%rd3444, %rd3443, 255;
	xor.b64  	%rd3445, %rd3444, %rd3442;
	mul.lo.s64 	%rd3446, %rd3445, 1099511628211;
	shr.u64 	%rd3447, %rd3439, 16;
	and.b64  	%rd3448, %rd3447, 255;
	xor.b64  	%rd3449, %rd3448, %rd3446;
	mul.lo.s64 	%rd3450, %rd3449, 1099511628211;
	shr.u64 	%rd3451, %rd3439, 24;
	and.b64  	%rd3452, %rd3451, 255;
	xor.b64  	%rd3453, %rd3452, %rd3450;
	mul.lo.s64 	%rd3454, %rd3453, 1099511628211;
	shr.u64 	%rd3455, %rd3439, 32;
	and.b64  	%rd3456, %rd3455, 255;
	xor.b64  	%rd3457, %rd3456, %rd3454;
	mul.lo.s64 	%rd3458, %rd3457, 1099511628211;
	shr.u64 	%rd3459, %rd3439, 40;
	and.b64  	%rd3460, %rd3459, 255;
	xor.b64  	%rd3461, %rd3460, %rd3458;
	mul.lo.s64 	%rd3462, %rd3461, 1099511628211;
	shr.u64 	%rd3463, %rd3439, 48;
	and.b64  	%rd3464, %rd3463, 255;
	xor.b64  	%rd3465, %rd3464, %rd3462;
	mul.lo.s64 	%rd3466, %rd3465, 1099511628211;
	shr.u64 	%rd3467, %rd3439, 56;
	xor.b64  	%rd3468, %rd3467, %rd3466;
	mul.lo.s64 	%rd9168, %rd3468, 1099511628211;
$L__BB26_523:
	setp.eq.s64 	%p252, %rd9162, %rd9168;
	@%p252 bra 	$L__BB26_537;
	setp.eq.s64 	%p253, %rd1037, 0;
	mov.b64 	%rd9174, -3750763034362895579;
	@%p253 bra 	$L__BB26_530;
	setp.eq.s64 	%p254, %rd645, 0;
	mov.b64 	%rd9174, -3750763034362895579;
	mov.b64 	%rd9175, 0;
	@%p254 bra 	$L__BB26_528;
	and.b64  	%rd9175, %rd1037, -2;
	mov.b64 	%rd9174, -3750763034362895579;
	mov.b64 	%rd9172, 0;
$L__BB26_527:
	shl.b64 	%rd3475, %rd9172, 3;
	add.s64 	%rd3476, %rd9077, %rd3475;
	ld.u64 	%rd3477, [%rd3476];
	and.b64  	%rd3478, %rd3477, 255;
	xor.b64  	%rd3479, %rd3478, %rd9174;
	mul.lo.s64 	%rd3480, %rd3479, 1099511628211;
	shr.u64 	%rd3481, %rd3477, 8;
	and.b64  	%rd3482, %rd3481, 255;
	xor.b64  	%rd3483, %rd3482, %rd3480;
	mul.lo.s64 	%rd3484, %rd3483, 1099511628211;
	shr.u64 	%rd3485, %rd3477, 16;
	and.b64  	%rd3486, %rd3485, 255;
	xor.b64  	%rd3487, %rd3486, %rd3484;
	mul.lo.s64 	%rd3488, %rd3487, 1099511628211;
	shr.u64 	%rd3489, %rd3477, 24;
	and.b64  	%rd3490, %rd3489, 255;
	xor.b64  	%rd3491, %rd3490, %rd3488;
	mul.lo.s64 	%rd3492, %rd3491, 1099511628211;
	shr.u64 	%rd3493, %rd3477, 32;
	and.b64  	%rd3494, %rd3493, 255;
	xor.b64  	%rd3495, %rd3494, %rd3492;
	mul.lo.s64 	%rd3496, %rd3495, 1099511628211;
	shr.u64 	%rd3497, %rd3477, 40;
	and.b64  	%rd3498, %rd3497, 255;
	xor.b64  	%rd3499, %rd3498, %rd3496;
	mul.lo.s64 	%rd3500, %rd3499, 1099511628211;
	shr.u64 	%rd3501, %rd3477, 48;
	and.b64  	%rd3502, %rd3501, 255;
	xor.b64  	%rd3503, %rd3502, %rd3500;
	mul.lo.s64 	%rd3504, %rd3503, 1099511628211;
	shr.u64 	%rd3505, %rd3477, 56;
	xor.b64  	%rd3506, %rd3505, %rd3504;
	mul.lo.s64 	%rd3507, %rd3506, 1099511628211;
	ld.u64 	%rd3508, [%rd3476+8];
	and.b64  	%rd3509, %rd3508, 255;
	xor.b64  	%rd3510, %rd3509, %rd3507;
	mul.lo.s64 	%rd3511, %rd3510, 1099511628211;
	shr.u64 	%rd3512, %rd3508, 8;
	and.b64  	%rd3513, %rd3512, 255;
	xor.b64  	%rd3514, %rd3513, %rd3511;
	mul.lo.s64 	%rd3515, %rd3514, 1099511628211;
	shr.u64 	%rd3516, %rd3508, 16;
	and.b64  	%rd3517, %rd3516, 255;
	xor.b64  	%rd3518, %rd3517, %rd3515;
	mul.lo.s64 	%rd3519, %rd3518, 1099511628211;
	shr.u64 	%rd3520, %rd3508, 24;
	and.b64  	%rd3521, %rd3520, 255;
	xor.b64  	%rd3522, %rd3521, %rd3519;
	mul.lo.s64 	%rd3523, %rd3522, 1099511628211;
	shr.u64 	%rd3524, %rd3508, 32;
	and.b64  	%rd3525, %rd3524, 255;
	xor.b64  	%rd3526, %rd3525, %rd3523;
	mul.lo.s64 	%rd3527, %rd3526, 1099511628211;
	shr.u64 	%rd3528, %rd3508, 40;
	and.b64  	%rd3529, %rd3528, 255;
	xor.b64  	%rd3530, %rd3529, %rd3527;
	mul.lo.s64 	%rd3531, %rd3530, 1099511628211;
	shr.u64 	%rd3532, %rd3508, 48;
	and.b64  	%rd3533, %rd3532, 255;
	xor.b64  	%rd3534, %rd3533, %rd3531;
	mul.lo.s64 	%rd3535, %rd3534, 1099511628211;
	shr.u64 	%rd3536, %rd3508, 56;
	xor.b64  	%rd3537, %rd3536, %rd3535;
	mul.lo.s64 	%rd9174, %rd3537, 1099511628211;
	add.s64 	%rd9172, %rd9172, 2;
	setp.ne.s64 	%p255, %rd9172, %rd9175;
	@%p255 bra 	$L__BB26_527;
$L__BB26_528:
	and.b64  	%rd3538, %rd1037, 1;
	setp.eq.b64 	%p256, %rd3538, 1;
	not.pred 	%p257, %p256;
	@%p257 bra 	$L__BB26_530;
	shl.b64 	%rd3539, %rd9175, 3;
	add.s64 	%rd3540, %rd9077, %rd3539;
	ld.u64 	%rd3541, [%rd3540];
	and.b64  	%rd3542, %rd3541, 255;
	xor.b64  	%rd3543, %rd3542, %rd9174;
	mul.lo.s64 	%rd3544, %rd3543, 1099511628211;
	shr.u64 	%rd3545, %rd3541, 8;
	and.b64  	%rd3546, %rd3545, 255;
	xor.b64  	%rd3547, %rd3546, %rd3544;
	mul.lo.s64 	%rd3548, %rd3547, 1099511628211;
	shr.u64 	%rd3549, %rd3541, 16;
	and.b64  	%rd3550, %rd3549, 255;
	xor.b64  	%rd3551, %rd3550, %rd3548;
	mul.lo.s64 	%rd3552, %rd3551, 1099511628211;
	shr.u64 	%rd3553, %rd3541, 24;
	and.b64  	%rd3554, %rd3553, 255;
	xor.b64  	%rd3555, %rd3554, %rd3552;
	mul.lo.s64 	%rd3556, %rd3555, 1099511628211;
	shr.u64 	%rd3557, %rd3541, 32;
	and.b64  	%rd3558, %rd3557, 255;
	xor.b64  	%rd3559, %rd3558, %rd3556;
	mul.lo.s64 	%rd3560, %rd3559, 1099511628211;
	shr.u64 	%rd3561, %rd3541, 40;
	and.b64  	%rd3562, %rd3561, 255;
	xor.b64  	%rd3563, %rd3562, %rd3560;
	mul.lo.s64 	%rd3564, %rd3563, 1099511628211;
	shr.u64 	%rd3565, %rd3541, 48;
	and.b64  	%rd3566, %rd3565, 255;
	xor.b64  	%rd3567, %rd3566, %rd3564;
	mul.lo.s64 	%rd3568, %rd3567, 1099511628211;
	shr.u64 	%rd3569, %rd3541, 56;
	xor.b64  	%rd3570, %rd3569, %rd3568;
	mul.lo.s64 	%rd9174, %rd3570, 1099511628211;
$L__BB26_530:
	mov.b64 	%rd9180, -3750763034362895579;
	@%p253 bra 	$L__BB26_536;
	setp.eq.s64 	%p259, %rd645, 0;
	mov.b64 	%rd9180, -3750763034362895579;
	mov.b64 	%rd9181, 0;
	@%p259 bra 	$L__BB26_534;
	and.b64  	%rd9181, %rd1037, -2;
	mov.b64 	%rd9180, -3750763034362895579;
	mov.b64 	%rd9178, 0;
$L__BB26_533:
	shl.b64 	%rd3577, %rd9178, 3;
	add.s64 	%rd3578, %rd9105, %rd3577;
	ld.u64 	%rd3579, [%rd3578];
	and.b64  	%rd3580, %rd3579, 255;
	xor.b64  	%rd3581, %rd3580, %rd9180;
	mul.lo.s64 	%rd3582, %rd3581, 1099511628211;
	shr.u64 	%rd3583, %rd3579, 8;
	and.b64  	%rd3584, %rd3583, 255;
	xor.b64  	%rd3585, %rd3584, %rd3582;
	mul.lo.s64 	%rd3586, %rd3585, 1099511628211;
	shr.u64 	%rd3587, %rd3579, 16;
	and.b64  	%rd3588, %rd3587, 255;
	xor.b64  	%rd3589, %rd3588, %rd3586;
	mul.lo.s64 	%rd3590, %rd3589, 1099511628211;
	shr.u64 	%rd3591, %rd3579, 24;
	and.b64  	%rd3592, %rd3591, 255;
	xor.b64  	%rd3593, %rd3592, %rd3590;
	mul.lo.s64 	%rd3594, %rd3593, 1099511628211;
	shr.u64 	%rd3595, %rd3579, 32;
	and.b64  	%rd3596, %rd3595, 255;
	xor.b64  	%rd3597, %rd3596, %rd3594;
	mul.lo.s64 	%rd3598, %rd3597, 1099511628211;
	shr.u64 	%rd3599, %rd3579, 40;
	and.b64  	%rd3600, %rd3599, 255;
	xor.b64  	%rd3601, %rd3600, %rd3598;
	mul.lo.s64 	%rd3602, %rd3601, 1099511628211;
	shr.u64 	%rd3603, %rd3579, 48;
	and.b64  	%rd3604, %rd3603, 255;
	xor.b64  	%rd3605, %rd3604, %rd3602;
	mul.lo.s64 	%rd3606, %rd3605, 1099511628211;
	shr.u64 	%rd3607, %rd3579, 56;
	xor.b64  	%rd3608, %rd3607, %rd3606;
	mul.lo.s64 	%rd3609, %rd3608, 1099511628211;
	ld.u64 	%rd3610, [%rd3578+8];
	and.b64  	%rd3611, %rd3610, 255;
	xor.b64  	%rd3612, %rd3611, %rd3609;
	mul.lo.s64 	%rd3613, %rd3612, 1099511628211;
	shr.u64 	%rd3614, %rd3610, 8;
	and.b64  	%rd3615, %rd3614, 255;
	xor.b64  	%rd3616, %rd3615, %rd3613;
	mul.lo.s64 	%rd3617, %rd3616, 1099511628211;
	shr.u64 	%rd3618, %rd3610, 16;
	and.b64  	%rd3619, %rd3618, 255;
	xor.b64  	%rd3620, %rd3619, %rd3617;
	mul.lo.s64 	%rd3621, %rd3620, 1099511628211;
	shr.u64 	%rd3622, %rd3610, 24;
	and.b64  	%rd3623, %rd3622, 255;
	xor.b64  	%rd3624, %rd3623, %rd3621;
	mul.lo.s64 	%rd3625, %rd3624, 1099511628211;
	shr.u64 	%rd3626, %rd3610, 32;
	and.b64  	%rd3627, %rd3626, 255;
	xor.b64  	%rd3628, %rd3627, %rd3625;
	mul.lo.s64 	%rd3629, %rd3628, 1099511628211;
	shr.u64 	%rd3630, %rd3610, 40;
	and.b64  	%rd3631, %rd3630, 255;
	xor.b64  	%rd3632, %rd3631, %rd3629;
	mul.lo.s64 	%rd3633, %rd3632, 1099511628211;
	shr.u64 	%rd3634, %rd3610, 48;
	and.b64  	%rd3635, %rd3634, 255;
	xor.b64  	%rd3636, %rd3635, %rd3633;
	mul.lo.s64 	%rd3637, %rd3636, 1099511628211;
	shr.u64 	%rd3638, %rd3610, 56;
	xor.b64  	%rd3639, %rd3638, %rd3637;
	mul.lo.s64 	%rd9180, %rd3639, 1099511628211;
	add.s64 	%rd9178, %rd9178, 2;
	setp.ne.s64 	%p260, %rd9178, %rd9181;
	@%p260 bra 	$L__BB26_533;
$L__BB26_534:
	and.b64  	%rd3640, %rd1037, 1;
	setp.eq.b64 	%p261, %rd3640, 1;
	not.pred 	%p262, %p261;
	@%p262 bra 	$L__BB26_536;
	shl.b64 	%rd3641, %rd9181, 3;
	add.s64 	%rd3642, %rd9105, %rd3641;
	ld.u64 	%rd3643, [%rd3642];
	and.b64  	%rd3644, %rd3643, 255;
	xor.b64  	%rd3645, %rd3644, %rd9180;
	mul.lo.s64 	%rd3646, %rd3645, 1099511628211;
	shr.u64 	%rd3647, %rd3643, 8;
	and.b64  	%rd3648, %rd3647, 255;
	xor.b64  	%rd3649, %rd3648, %rd3646;
	mul.lo.s64 	%rd3650, %rd3649, 1099511628211;
	shr.u64 	%rd3651, %rd3643, 16;
	and.b64  	%rd3652, %rd3651, 255;
	xor.b64  	%rd3653, %rd3652, %rd3650;
	mul.lo.s64 	%rd3654, %rd3653, 1099511628211;
	shr.u64 	%rd3655, %rd3643, 24;
	and.b64  	%rd3656, %rd3655, 255;
	xor.b64  	%rd3657, %rd3656, %rd3654;
	mul.lo.s64 	%rd3658, %rd3657, 1099511628211;
	shr.u64 	%rd3659, %rd3643, 32;
	and.b64  	%rd3660, %rd3659, 255;
	xor.b64  	%rd3661, %rd3660, %rd3658;
	mul.lo.s64 	%rd3662, %rd3661, 1099511628211;
	shr.u64 	%rd3663, %rd3643, 40;
	and.b64  	%rd3664, %rd3663, 255;
	xor.b64  	%rd3665, %rd3664, %rd3662;
	mul.lo.s64 	%rd3666, %rd3665, 1099511628211;
	shr.u64 	%rd3667, %rd3643, 48;
	and.b64  	%rd3668, %rd3667, 255;
	xor.b64  	%rd3669, %rd3668, %rd3666;
	mul.lo.s64 	%rd3670, %rd3669, 1099511628211;
	shr.u64 	%rd3671, %rd3643, 56;
	xor.b64  	%rd3672, %rd3671, %rd3670;
	mul.lo.s64 	%rd9180, %rd3672, 1099511628211;
$L__BB26_536:
	setp.lt.u64 	%p684, %rd9174, %rd9180;
	bra.uni 	$L__BB26_540;
$L__BB26_537:
	setp.eq.s32 	%p264, %r97, 0;
	mov.pred 	%p684, %p238;
	@%p264 bra 	$L__BB26_540;
	mov.b64 	%rd9184, 0;
	cvt.s64.s32 	%rd3679, %r97;
$L__BB26_539:
	shl.b64 	%rd3674, %rd9184, 3;
	add.s64 	%rd3675, %rd9077, %rd3674;
	ld.u64 	%rd3676, [%rd3675];
	add.s64 	%rd3677, %rd9105, %rd3674;
	ld.u64 	%rd3678, [%rd3677];
	setp.lt.u64 	%p684, %rd3676, %rd3678;
	setp.ge.u64 	%p265, %rd3676, %rd3678;
	add.s64 	%rd9184, %rd9184, 1;
	setp.ne.s64 	%p266, %rd9184, %rd3679;
	and.pred  	%p267, %p265, %p266;
	@%p267 bra 	$L__BB26_539;
$L__BB26_540:
	selp.b64 	%rd876, %rd9077, %rd9105, %p684;
	selp.u32 	%r172, 1, 0, %p684;
	add.s32 	%r83, %r80, %r172;
	not.pred 	%p268, %p684;
	selp.u32 	%r173, 1, 0, %p268;
	add.s32 	%r84, %r81, %r173;
	@%p684 bra 	$L__BB26_542;
	shl.b32 	%r174, %r84, 3;
	mov.u32 	%r175, _ZZN3cub18CUB_300001_SM_10006detail10merge_sort26DeviceMergeSortMergeKernelINS2_10policy_hubIPPyE9Policy600ES6_PNS0_8NullTypeES6_SA_m10tuple_lessS5_S9_EEvbT2_T3_T4_PT6_PT7_T5_PSE_SE_NS1_7vsmem_tEE19static_temp_storage;
	add.s32 	%r176, %r175, %r174;
	ld.shared.u64 	%rd9105, [%r176];
	bra.uni 	$L__BB26_543;
$L__BB26_542:
	shl.b32 	%r177, %r83, 3;
	mov.u32 	%r178, _ZZN3cub18CUB_300001_SM_10006detail10merge_sort26DeviceMergeSortMergeKernelINS2_10policy_hubIPPyE9Policy600ES6_PNS0_8NullTypeES6_SA_m10tuple_lessS5_S9_EEvbT2_T3_T4_PT6_PT7_T5_PSE_SE_NS1_7vsmem_tEE19static_temp_storage;
	add.s32 	%r179, %r178, %r177;
	ld.shared.u64 	%rd9077, [%r179];
$L__BB26_543:
	setp.ge.s32 	%p270, %r83, %r57;
	mov.pred 	%p269, 0;
	mov.pred 	%p685, %p269;
	@%p270 bra 	$L__BB26_574;
	setp.ge.s32 	%p272, %r84, %r39;
	mov.pred 	%p685, -1;
	@%p272 bra 	$L__BB26_574;
	setp.eq.s64 	%p273, %rd1037, 0;
	mov.b64 	%rd9189, -3750763034362895579;
	@%p273 bra 	$L__BB26_551;
	setp.eq.s64 	%p274, %rd645, 0;
	mov.b64 	%rd9189, -3750763034362895579;
	mov.b64 	%rd9190, 0;
	@%p274 bra 	$L__BB26_549;
	and.b64  	%rd9190, %rd1037, -2;
	mov.b64 	%rd9189, -3750763034362895579;
	mov.b64 	%rd9187, 0;
$L__BB26_548:
	shl.b64 	%rd3686, %rd9187, 3;
	add.s64 	%rd3687, %rd9077, %rd3686;
	ld.u64 	%rd3688, [%rd3687];
	and.b64  	%rd3689, %rd3688, 255;
	xor.b64  	%rd3690, %rd3689, %rd9189;
	mul.lo.s64 	%rd3691, %rd3690, 1099511628211;
	shr.u64 	%rd3692, %rd3688, 8;
	and.b64  	%rd3693, %rd3692, 255;
	xor.b64  	%rd3694, %rd3693, %rd3691;
	mul.lo.s64 	%rd3695, %rd3694, 1099511628211;
	shr.u64 	%rd3696, %rd3688, 16;
	and.b64  	%rd3697, %rd3696, 255;
	xor.b64  	%rd3698, %rd3697, %rd3695;
	mul.lo.s64 	%rd3699, %rd3698, 1099511628211;
	shr.u64 	%rd3700, %rd3688, 24;
	and.b64  	%rd3701, %rd3700, 255;
	xor.b64  	%rd3702, %rd3701, %rd3699;
	mul.lo.s64 	%rd3703, %rd3702, 1099511628211;
	shr.u64 	%rd3704, %rd3688, 32;
	and.b64  	%rd3705, %rd3704, 255;
	xor.b64  	%rd3706, %rd3705, %rd3703;
	mul.lo.s64 	%rd3707, %rd3706, 1099511628211;
	shr.u64 	%rd3708, %rd3688, 40;
	and.b64  	%rd3709, %rd3708, 255;
	xor.b64  	%rd3710, %rd3709, %rd3707;
	mul.lo.s64 	%rd3711, %rd3710, 1099511628211;
	shr.u64 	%rd3712, %rd3688, 48;
	and.b64  	%rd3713, %rd3712, 255;
	xor.b64  	%rd3714, %rd3713, %rd3711;
	mul.lo.s64 	%rd3715, %rd3714, 1099511628211;
	shr.u64 	%rd3716, %rd3688, 56;
	xor.b64  	%rd3717, %rd3716, %rd3715;
	mul.lo.s64 	%rd3718, %rd3717, 1099511628211;
	ld.u64 	%rd3719, [%rd3687+8];
	and.b64  	%rd3720, %rd3719, 255;
	xor.b64  	%rd3721, %rd3720, %rd3718;
	mul.lo.s64 	%rd3722, %rd3721, 1099511628211;
	shr.u64 	%rd3723, %rd3719, 8;
	and.b64  	%rd3724, %rd3723, 255;
	xor.b64  	%rd3725, %rd3724, %rd3722;
	mul.lo.s64 	%rd3726, %rd3725, 1099511628211;
	shr.u64 	%rd3727, %rd3719, 16;
	and.b64  	%rd3728, %rd3727, 255;
	xor.b64  	%rd3729, %rd3728, %rd3726;
	mul.lo.s64 	%rd3730, %rd3729, 1099511628211;
	shr.u64 	%rd3731, %rd3719, 24;
	and.b64  	%rd3732, %rd3731, 255;
	xor.b64  	%rd3733, %rd3732, %rd3730;
	mul.lo.s64 	%rd3734, %rd3733, 1099511628211;
	shr.u64 	%rd3735, %rd3719, 32;
	and.b64  	%rd3736, %rd3735, 255;
	xor.b64  	%rd3737, %rd3736, %rd3734;
	mul.lo.s64 	%rd3738, %rd3737, 1099511628211;
	shr.u64 	%rd3739, %rd3719, 40;
	and.b64  	%rd3740, %rd3739, 255;
	xor.b64  	%rd3741, %rd3740, %rd3738;
	mul.lo.s64 	%rd3742, %rd3741, 1099511628211;
	shr.u64 	%rd3743, %rd3719, 48;
	and.b64  	%rd3744, %rd3743, 255;
	xor.b64  	%rd3745, %rd3744, %rd3742;
	mul.lo.s64 	%rd3746, %rd3745, 1099511628211;
	shr.u64 	%rd3747, %rd3719, 56;
	xor.b64  	%rd3748, %rd3747, %rd3746;
	mul.lo.s64 	%rd9189, %rd3748, 1099511628211;
	add.s64 	%rd9187, %rd9187, 2;
	setp.ne.s64 	%p275, %rd9187, %rd9190;
	@%p275 bra 	$L__BB26_548;
$L__BB26_549:
	and.b64  	%rd3749, %rd1037, 1;
	setp.eq.b64 	%p276, %rd3749, 1;
	not.pred 	%p277, %p276;
	@%p277 bra 	$L__BB26_551;
	shl.b64 	%rd3750, %rd9190, 3;
	add.s64 	%rd3751, %rd9077, %rd3750;
	ld.u64 	%rd3752, [%rd3751];
	and.b64  	%rd3753, %rd3752, 255;
	xor.b64  	%rd3754, %rd3753, %rd9189;
	mul.lo.s64 	%rd3755, %rd3754, 1099511628211;
	shr.u64 	%rd3756, %rd3752, 8;
	and.b64  	%rd3757, %rd3756, 255;
	xor.b64  	%rd3758, %rd3757, %rd3755;
	mul.lo.s64 	%rd3759, %rd3758, 1099511628211;
	shr.u64 	%rd3760, %rd3752, 16;
	and.b64  	%rd3761, %rd3760, 255;
	xor.b64  	%rd3762, %rd3761, %rd3759;
	mul.lo.s64 	%rd3763, %rd3762, 1099511628211;
	shr.u64 	%rd3764, %rd3752, 24;
	and.b64  	%rd3765, %rd3764, 255;
	xor.b64  	%rd3766, %rd3765, %rd3763;
	mul.lo.s64 	%rd3767, %rd3766, 1099511628211;
	shr.u64 	%rd3768, %rd3752, 32;
	and.b64  	%rd3769, %rd3768, 255;
	xor.b64  	%rd3770, %rd3769, %rd3767;
	mul.lo.s64 	%rd3771, %rd3770, 1099511628211;
	shr.u64 	%rd3772, %rd3752, 40;
	and.b64  	%rd3773, %rd3772, 255;
	xor.b64  	%rd3774, %rd3773, %rd3771;
	mul.lo.s64 	%rd3775, %rd3774, 1099511628211;
	shr.u64 	%rd3776, %rd3752, 48;
	and.b64  	%rd3777, %rd3776, 255;
	xor.b64  	%rd3778, %rd3777, %rd3775;
	mul.lo.s64 	%rd3779, %rd3778, 1099511628211;
	shr.u64 	%rd3780, %rd3752, 56;
	xor.b64  	%rd3781, %rd3780, %rd3779;
	mul.lo.s64 	%rd9189, %rd3781, 1099511628211;
$L__BB26_551:
	mov.b64 	%rd9195, -3750763034362895579;
	@%p273 bra 	$L__BB26_557;
	setp.eq.s64 	%p279, %rd645, 0;
	mov.b64 	%rd9195, -3750763034362895579;
	mov.b64 	%rd9196, 0;
	@%p279 bra 	$L__BB26_555;
	mov.b64 	%rd9195, -3750763034362895579;
	mov.b64 	%rd9193, 0;
	and.b64  	%rd9196, %rd1037, -2;
$L__BB26_554:
	shl.b64 	%rd3788, %rd9193, 3;
	add.s64 	%rd3789, %rd9105, %rd3788;
	ld.u64 	%rd3790, [%rd3789];
	and.b64  	%rd3791, %rd3790, 255;
	xor.b64  	%rd3792, %rd3791, %rd9195;
	mul.lo.s64 	%rd3793, %rd3792, 1099511628211;
	shr.u64 	%rd3794, %rd3790, 8;
	and.b64  	%rd3795, %rd3794, 255;
	xor.b64  	%rd3796, %rd3795, %rd3793;
	mul.lo.s64 	%rd3797, %rd3796, 1099511628211;
	shr.u64 	%rd3798, %rd3790, 16;
	and.b64  	%rd3799, %rd3798, 255;
	xor.b64  	%rd3800, %rd3799, %rd3797;
	mul.lo.s64 	%rd3801, %rd3800, 1099511628211;
	shr.u64 	%rd3802, %rd3790, 24;
	and.b64  	%rd3803, %rd3802, 255;
	xor.b64  	%rd3804, %rd3803, %rd3801;
	mul.lo.s64 	%rd3805, %rd3804, 1099511628211;
	shr.u64 	%rd3806, %rd3790, 32;
	and.b64  	%rd3807, %rd3806, 255;
	xor.b64  	%rd3808, %rd3807, %rd3805;
	mul.lo.s64 	%rd3809, %rd3808, 1099511628211;
	shr.u64 	%rd3810, %rd3790, 40;
	and.b64  	%rd3811, %rd3810, 255;
	xor.b64  	%rd3812, %rd3811, %rd3809;
	mul.lo.s64 	%rd3813, %rd3812, 1099511628211;
	shr.u64 	%rd3814, %rd3790, 48;
	and.b64  	%rd3815, %rd3814, 255;
	xor.b64  	%rd3816, %rd3815, %rd3813;
	mul.lo.s64 	%rd3817, %rd3816, 1099511628211;
	shr.u64 	%rd3818, %rd3790, 56;
	xor.b64  	%rd3819, %rd3818, %rd3817;
	mul.lo.s64 	%rd3820, %rd3819, 1099511628211;
	ld.u64 	%rd3821, [%rd3789+8];
	and.b64  	%rd3822, %rd3821, 255;
	xor.b64  	%rd3823, %rd3822, %rd3820;
	mul.lo.s64 	%rd3824, %rd3823, 1099511628211;
	shr.u64 	%rd3825, %rd3821, 8;
	and.b64  	%rd3826, %rd3825, 255;
	xor.b64  	%rd3827, %rd3826, %rd3824;
	mul.lo.s64 	%rd3828, %rd3827, 1099511628211;
	shr.u64 	%rd3829, %rd3821, 16;
	and.b64  	%rd3830, %rd3829, 255;
	xor.b64  	%rd3831, %rd3830, %rd3828;
	mul.lo.s64 	%rd3832, %rd3831, 1099511628211;
	shr.u64 	%rd3833, %rd3821, 24;
	and.b64  	%rd3834, %rd3833, 255;
	xor.b64  	%rd3835, %rd3834, %rd3832;
	mul.lo.s64 	%rd3836, %rd3835, 1099511628211;
	shr.u64 	%rd3837, %rd3821, 32;
	and.b64  	%rd3838, %rd3837, 255;
	xor.b64  	%rd3839, %rd3838, %rd3836;
	mul.lo.s64 	%rd3840, %rd3839, 1099511628211;
	shr.u64 	%rd3841, %rd3821, 40;
	and.b64  	%rd3842, %rd3841, 255;
	xor.b64  	%rd3843, %rd3842, %rd3840;
	mul.lo.s64 	%rd3844, %rd3843, 1099511628211;
	shr.u64 	%rd3845, %rd3821, 48;
	and.b64  	%rd3846, %rd3845, 255;
	xor.b64  	%rd3847, %rd3846, %rd3844;
	mul.lo.s64 	%rd3848, %rd3847, 1099511628211;
	shr.u64 	%rd3849, %rd3821, 56;
	xor.b64  	%rd3850, %rd3849, %rd3848;
	mul.lo.s64 	%rd9195, %rd3850, 1099511628211;
	add.s64 	%rd9193, %rd9193, 2;
	setp.ne.s64 	%p280, %rd9193, %rd9196;
	@%p280 bra 	$L__BB26_554;
$L__BB26_555:
	and.b64  	%rd3851, %rd1037, 1;
	setp.eq.b64 	%p281, %rd3851, 1;
	not.pred 	%p282, %p281;
	@%p282 bra 	$L__BB26_557;
	shl.b64 	%rd3852, %rd9196, 3;
	add.s64 	%rd3853, %rd9105, %rd3852;
	ld.u64 	%rd3854, [%rd3853];
	and.b64  	%rd3855, %rd3854, 255;
	xor.b64  	%rd3856, %rd3855, %rd9195;
	mul.lo.s64 	%rd3857, %rd3856, 1099511628211;
	shr.u64 	%rd3858, %rd3854, 8;
	and.b64  	%rd3859, %rd3858, 255;
	xor.b64  	%rd3860, %rd3859, %rd3857;
	mul.lo.s64 	%rd3861, %rd3860, 1099511628211;
	shr.u64 	%rd3862, %rd3854, 16;
	and.b64  	%rd3863, %rd3862, 255;
	xor.b64  	%rd3864, %rd3863, %rd3861;
	mul.lo.s64 	%rd3865, %rd3864, 1099511628211;
	shr.u64 	%rd3866, %rd3854, 24;
	and.b64  	%rd3867, %rd3866, 255;
	xor.b64  	%rd3868, %rd3867, %rd3865;
	mul.lo.s64 	%rd3869, %rd3868, 1099511628211;
	shr.u64 	%rd3870, %rd3854, 32;
	and.b64  	%rd3871, %rd3870, 255;
	xor.b64  	%rd3872, %rd3871, %rd3869;
	mul.lo.s64 	%rd3873, %rd3872, 1099511628211;
	shr.u64 	%rd3874, %rd3854, 40;
	and.b64  	%rd3875, %rd3874, 255;
	xor.b64  	%rd3876, %rd3875, %rd3873;
	mul.lo.s64 	%rd3877, %rd3876, 1099511628211;
	shr.u64 	%rd3878, %rd3854, 48;
	and.b64  	%rd3879, %rd3878, 255;
	xor.b64  	%rd3880, %rd3879, %rd3877;
	mul.lo.s64 	%rd3881, %rd3880, 1099511628211;
	shr.u64 	%rd3882, %rd3854, 56;
	xor.b64  	%rd3883, %rd3882, %rd3881;
	mul.lo.s64 	%rd9195, %rd3883, 1099511628211;
$L__BB26_557:
	setp.eq.s64 	%p283, %rd9189, %rd9195;
	@%p283 bra 	$L__BB26_571;
	mov.b64 	%rd9201, -3750763034362895579;
	@%p273 bra 	$L__BB26_564;
	setp.eq.s64 	%p285, %rd645, 0;
	mov.b64 	%rd9201, -3750763034362895579;
	mov.b64 	%rd9202, 0;
	@%p285 bra 	$L__BB26_562;
	and.b64  	%rd9202, %rd1037, -2;
	mov.b64 	%rd9201, -3750763034362895579;
	mov.b64 	%rd9199, 0;
$L__BB26_561:
	shl.b64 	%rd3890, %rd9199, 3;
	add.s64 	%rd3891, %rd9077, %rd3890;
	ld.u64 	%rd3892, [%rd3891];
	and.b64  	%rd3893, %rd3892, 255;
	xor.b64  	%rd3894, %rd3893, %rd9201;
	mul.lo.s64 	%rd3895, %rd3894, 1099511628211;
	shr.u64 	%rd3896, %rd3892, 8;
	and.b64  	%rd3897, %rd3896, 255;
	xor.b64  	%rd3898, %rd3897, %rd3895;
	mul.lo.s64 	%rd3899, %rd3898, 1099511628211;
	shr.u64 	%rd3900, %rd3892, 16;
	and.b64  	%rd3901, %rd3900, 255;
	xor.b64  	%rd3902, %rd3901, %rd3899;
	mul.lo.s64 	%rd3903, %rd3902, 1099511628211;
	shr.u64 	%rd3904, %rd3892, 24;
	and.b64  	%rd3905, %rd3904, 255;
	xor.b64  	%rd3906, %rd3905, %rd3903;
	mul.lo.s64 	%rd3907, %rd3906, 1099511628211;
	shr.u64 	%rd3908, %rd3892, 32;
	and.b64  	%rd3909, %rd3908, 255;
	xor.b64  	%rd3910, %rd3909, %rd3907;
	mul.lo.s64 	%rd3911, %rd3910, 1099511628211;
	shr.u64 	%rd3912, %rd3892, 40;
	and.b64  	%rd3913, %rd3912, 255;
	xor.b64  	%rd3914, %rd3913, %rd3911;
	mul.lo.s64 	%rd3915, %rd3914, 1099511628211;
	shr.u64 	%rd3916, %rd3892, 48;
	and.b64  	%rd3917, %rd3916, 255;
	xor.b64  	%rd3918, %rd3917, %rd3915;
	mul.lo.s64 	%rd3919, %rd3918, 1099511628211;
	shr.u64 	%rd3920, %rd3892, 56;
	xor.b64  	%rd3921, %rd3920, %rd3919;
	mul.lo.s64 	%rd3922, %rd3921, 1099511628211;
	ld.u64 	%rd3923, [%rd3891+8];
	and.b64  	%rd3924, %rd3923, 255;
	xor.b64  	%rd3925, %rd3924, %rd3922;
	mul.lo.s64 	%rd3926, %rd3925, 1099511628211;
	shr.u64 	%rd3927, %rd3923, 8;
	and.b64  	%rd3928, %rd3927, 255;
	xor.b64  	%rd3929, %rd3928, %rd3926;
	mul.lo.s64 	%rd3930, %rd3929, 1099511628211;
	shr.u64 	%rd3931, %rd3923, 16;
	and.b64  	%rd3932, %rd3931, 255;
	xor.b64  	%rd3933, %rd3932, %rd3930;
	mul.lo.s64 	%rd3934, %rd3933, 1099511628211;
	shr.u64 	%rd3935, %rd3923, 24;
	and.b64  	%rd3936, %rd3935, 255;
	xor.b64  	%rd3937, %rd3936, %rd3934;
	mul.lo.s64 	%rd3938, %rd3937, 1099511628211;
	shr.u64 	%rd3939, %rd3923, 32;
	and.b64  	%rd3940, %rd3939, 255;
	xor.b64  	%rd3941, %rd3940, %rd3938;
	mul.lo.s64 	%rd3942, %rd3941, 1099511628211;
	shr.u64 	%rd3943, %rd3923, 40;
	and.b64  	%rd3944, %rd3943, 255;
	xor.b64  	%rd3945, %rd3944, %rd3942;
	mul.lo.s64 	%rd3946, %rd3945, 1099511628211;
	shr.u64 	%rd3947, %rd3923, 48;
	and.b64  	%rd3948, %rd3947, 255;
	xor.b64  	%rd3949, %rd3948, %rd3946;
	mul.lo.s64 	%rd3950, %rd3949, 1099511628211;
	shr.u64 	%rd3951, %rd3923, 56;
	xor.b64  	%rd3952, %rd3951, %rd3950;
	mul.lo.s64 	%rd9201, %rd3952, 1099511628211;
	add.s64 	%rd9199, %rd9199, 2;
	setp.ne.s64 	%p286, %rd9199, %rd9202;
	@%p286 bra 	$L__BB26_561;
$L__BB26_562:
	and.b64  	%rd3953, %rd1037, 1;
	setp.eq.b64 	%p287, %rd3953, 1;
	not.pred 	%p288, %p287;
	@%p288 bra 	$L__BB26_564;
	shl.b64 	%rd3954, %rd9202, 3;
	add.s64 	%rd3955, %rd9077, %rd3954;
	ld.u64 	%rd3956, [%rd3955];
	and.b64  	%rd3957, %rd3956, 255;
	xor.b64  	%rd3958, %rd3957, %rd9201;
	mul.lo.s64 	%rd3959, %rd3958, 1099511628211;
	shr.u64 	%rd3960, %rd3956, 8;
	and.b64  	%rd3961, %rd3960, 255;
	xor.b64  	%rd3962, %rd3961, %rd3959;
	mul.lo.s64 	%rd3963, %rd3962, 1099511628211;
	shr.u64 	%rd3964, %rd3956, 16;
	and.b64  	%rd3965, %rd3964, 255;
	xor.b64  	%rd3966, %rd3965, %rd3963;
	mul.lo.s64 	%rd3967, %rd3966, 1099511628211;
	shr.u64 	%rd3968, %rd3956, 24;
	and.b64  	%rd3969, %rd3968, 255;
	xor.b64  	%rd3970, %rd3969, %rd3967;
	mul.lo.s64 	%rd3971, %rd3970, 1099511628211;
	shr.u64 	%rd3972, %rd3956, 32;
	and.b64  	%rd3973, %rd3972, 255;
	xor.b64  	%rd3974, %rd3973, %rd3971;
	mul.lo.s64 	%rd3975, %rd3974, 1099511628211;
	shr.u64 	%rd3976, %rd3956, 40;
	and.b64  	%rd3977, %rd3976, 255;
	xor.b64  	%rd3978, %rd3977, %rd3975;
	mul.lo.s64 	%rd3979, %rd3978, 1099511628211;
	shr.u64 	%rd3980, %rd3956, 48;
	and.b64  	%rd3981, %rd3980, 255;
	xor.b64  	%rd3982, %rd3981, %rd3979;
	mul.lo.s64 	%rd3983, %rd3982, 1099511628211;
	shr.u64 	%rd3984, %rd3956, 56;
	xor.b64  	%rd3985, %rd3984, %rd3983;
	mul.lo.s64 	%rd9201, %rd3985, 1099511628211;
$L__BB26_564:
	mov.b64 	%rd9207, -3750763034362895579;
	@%p273 bra 	$L__BB26_570;
	setp.eq.s64 	%p290, %rd645, 0;
	mov.b64 	%rd9207, -3750763034362895579;
	mov.b64 	%rd9208, 0;
	@%p290 bra 	$L__BB26_568;
	mov.b64 	%rd9207, -3750763034362895579;
	mov.b64 	%rd9205, 0;
	and.b64  	%rd9208, %rd1037, -2;
$L__BB26_567:
	shl.b64 	%rd3992, %rd9205, 3;
	add.s64 	%rd3993, %rd9105, %rd3992;
	ld.u64 	%rd3994, [%rd3993];
	and.b64  	%rd3995, %rd3994, 255;
	xor.b64  	%rd3996, %rd3995, %rd9207;
	mul.lo.s64 	%rd3997, %rd3996, 1099511628211;
	shr.u64 	%rd3998, %rd3994, 8;
	and.b64  	%rd3999, %rd3998, 255;
	xor.b64  	%rd4000, %rd3999, %rd3997;
	mul.lo.s64 	%rd4001, %rd4000, 1099511628211;
	shr.u64 	%rd4002, %rd3994, 16;
	and.b64  	%rd4003, %rd4002, 255;
	xor.b64  	%rd4004, %rd4003, %rd4001;
	mul.lo.s64 	%rd4005, %rd4004, 1099511628211;
	shr.u64 	%rd4006, %rd3994, 24;
	and.b64  	%rd4007, %rd4006, 255;
	xor.b64  	%rd4008, %rd4007, %rd4005;
	mul.lo.s64 	%rd4009, %rd4008, 1099511628211;
	shr.u64 	%rd4010, %rd3994, 32;
	and.b64  	%rd4011, %rd4010, 255;
	xor.b64  	%rd4012, %rd4011, %rd4009;
	mul.lo.s64 	%rd4013, %rd4012, 1099511628211;
	shr.u64 	%rd4014, %rd3994, 40;
	and.b64  	%rd4015, %rd4014, 255;
	xor.b64  	%rd4016, %rd4015, %rd4013;
	mul.lo.s64 	%rd4017, %rd4016, 1099511628211;
	shr.u64 	%rd4018, %rd3994, 48;
	and.b64  	%rd4019, %rd4018, 255;
	xor.b64  	%rd4020, %rd4019, %rd4017;
	mul.lo.s64 	%rd4021, %rd4020, 1099511628211;
	shr.u64 	%rd4022, %rd3994, 56;
	xor.b64  	%rd4023, %rd4022, %rd4021;
	mul.lo.s64 	%rd4024, %rd4023, 1099511628211;
	ld.u64 	%rd4025, [%rd3993+8];
	and.b64  	%rd4026, %rd4025, 255;
	xor.b64  	%rd4027, %rd4026, %rd4024;
	mul.lo.s64 	%rd4028, %rd4027, 1099511628211;
	shr.u64 	%rd4029, %rd4025, 8;
	and.b64  	%rd4030, %rd4029, 255;
	xor.b64  	%rd4031, %rd4030, %rd4028;
	mul.lo.s64 	%rd4032, %rd4031, 1099511628211;
	shr.u64 	%rd4033, %rd4025, 16;
	and.b64  	%rd4034, %rd4033, 255;
	xor.b64  	%rd4035, %rd4034, %rd4032;
	mul.lo.s64 	%rd4036, %rd4035, 1099511628211;
	shr.u64 	%rd4037, %rd4025, 24;
	and.b64  	%rd4038, %rd4037, 255;
	xor.b64  	%rd4039, %rd4038, %rd4036;
	mul.lo.s64 	%rd4040, %rd4039, 1099511628211;
	shr.u64 	%rd4041, %rd4025, 32;
	and.b64  	%rd4042, %rd4041, 255;
	xor.b64  	%rd4043, %rd4042, %rd4040;
	mul.lo.s64 	%rd4044, %rd4043, 1099511628211;
	shr.u64 	%rd4045, %rd4025, 40;
	and.b64  	%rd4046, %rd4045, 255;
	xor.b64  	%rd4047, %rd4046, %rd4044;
	mul.lo.s64 	%rd4048, %rd4047, 1099511628211;
	shr.u64 	%rd4049, %rd4025, 48;
	and.b64  	%rd4050, %rd4049, 255;
	xor.b64  	%rd4051, %rd4050, %rd4048;
	mul.lo.s64 	%rd4052, %rd4051, 1099511628211;
	shr.u64 	%rd4053, %rd4025, 56;
	xor.b64  	%rd4054, %rd4053, %rd4052;
	mul.lo.s64 	%rd9207, %rd4054, 1099511628211;
	add.s64 	%rd9205, %rd9205, 2;
	setp.ne.s64 	%p291, %rd9205, %rd9208;
	@%p291 bra 	$L__BB26_567;
$L__BB26_568:
	and.b64  	%rd4055, %rd1037, 1;
	setp.eq.b64 	%p292, %rd4055, 1;
	not.pred 	%p293, %p292;
	@%p293 bra 	$L__BB26_570;
	shl.b64 	%rd4056, %rd9208, 3;
	add.s64 	%rd4057, %rd9105, %rd4056;
	ld.u64 	%rd4058, [%rd4057];
	and.b64  	%rd4059, %rd4058, 255;
	xor.b64  	%rd4060, %rd4059, %rd9207;
	mul.lo.s64 	%rd4061, %rd4060, 1099511628211;
	shr.u64 	%rd4062, %rd4058, 8;
	and.b64  	%rd4063, %rd4062, 255;
	xor.b64  	%rd4064, %rd4063, %rd4061;
	mul.lo.s64 	%rd4065, %rd4064, 1099511628211;
	shr.u64 	%rd4066, %rd4058, 16;
	and.b64  	%rd4067, %rd4066, 255;
	xor.b64  	%rd4068, %rd4067, %rd4065;
	mul.lo.s64 	%rd4069, %rd4068, 1099511628211;
	shr.u64 	%rd4070, %rd4058, 24;
	and.b64  	%rd4071, %rd4070, 255;
	xor.b64  	%rd4072, %rd4071, %rd4069;
	mul.lo.s64 	%rd4073, %rd4072, 1099511628211;
	shr.u64 	%rd4074, %rd4058, 32;
	and.b64  	%rd4075, %rd4074, 255;
	xor.b64  	%rd4076, %rd4075, %rd4073;
	mul.lo.s64 	%rd4077, %rd4076, 1099511628211;
	shr.u64 	%rd4078, %rd4058, 40;
	and.b64  	%rd4079, %rd4078, 255;
	xor.b64  	%rd4080, %rd4079, %rd4077;
	mul.lo.s64 	%rd4081, %rd4080, 1099511628211;
	shr.u64 	%rd4082, %rd4058, 48;
	and.b64  	%rd4083, %rd4082, 255;
	xor.b64  	%rd4084, %rd4083, %rd4081;
	mul.lo.s64 	%rd4085, %rd4084, 1099511628211;
	shr.u64 	%rd4086, %rd4058, 56;
	xor.b64  	%rd4087, %rd4086, %rd4085;
	mul.lo.s64 	%rd9207, %rd4087, 1099511628211;
$L__BB26_570:
	setp.lt.u64 	%p685, %rd9201, %rd9207;
	bra.uni 	$L__BB26_574;
$L__BB26_571:
	setp.eq.s32 	%p295, %r97, 0;
	mov.pred 	%p685, %p269;
	@%p295 bra 	$L__BB26_574;
	mov.b64 	%rd9211, 0;
	cvt.s64.s32 	%rd4094, %r97;
$L__BB26_573:
	shl.b64 	%rd4089, %rd9211, 3;
	add.s64 	%rd4090, %rd9077, %rd4089;
	ld.u64 	%rd4091, [%rd4090];
	add.s64 	%rd4092, %rd9105, %rd4089;
	ld.u64 	%rd4093, [%rd4092];
	setp.lt.u64 	%p685, %rd4091, %rd4093;
	setp.ge.u64 	%p296, %rd4091, %rd4093;
	add.s64 	%rd9211, %rd9211, 1;
	setp.ne.s64 	%p297, %rd9211, %rd4094;
	and.pred  	%p298, %p296, %p297;
	@%p298 bra 	$L__BB26_573;
$L__BB26_574:
	selp.b64 	%rd923, %rd9077, %rd9105, %p685;
	selp.u32 	%r180, 1, 0, %p685;
	add.s32 	%r86, %r83, %r180;
	not.pred 	%p299, %p685;
	selp.u32 	%r181, 1, 0, %p299;
	add.s32 	%r87, %r84, %r181;
	@%p685 bra 	$L__BB26_576;
	shl.b32 	%r182, %r87, 3;
	mov.u32 	%r183, _ZZN3cub18CUB_300001_SM_10006detail10merge_sort26DeviceMergeSortMergeKernelINS2_10policy_hubIPPyE9Policy600ES6_PNS0_8NullTypeES6_SA_m10tuple_lessS5_S9_EEvbT2_T3_T4_PT6_PT7_T5_PSE_SE_NS1_7vsmem_tEE19static_temp_storage;
	add.s32 	%r184, %r183, %r182;
	ld.shared.u64 	%rd9105, [%r184];
	bra.uni 	$L__BB26_577;
$L__BB26_576:
	shl.b32 	%r185, %r86, 3;
	mov.u32 	%r186, _ZZN3cub18CUB_300001_SM_10006detail10merge_sort26DeviceMergeSortMergeKernelINS2_10policy_hubIPPyE9Policy600ES6_PNS0_8NullTypeES6_SA_m10tuple_lessS5_S9_EEvbT2_T3_T4_PT6_PT7_T5_PSE_SE_NS1_7vsmem_tEE19static_temp_storage;
	add.s32 	%r187, %r186, %r185;
	ld.shared.u64 	%rd9077, [%r187];
$L__BB26_577:
	setp.ge.s32 	%p301, %r86, %r57;
	mov.pred 	%p300, 0;
	mov.pred 	%p686, %p300;
	@%p301 bra 	$L__BB26_608;
	setp.ge.s32 	%p303, %r87, %r39;
	mov.pred 	%p686, -1;
	@%p303 bra 	$L__BB26_608;
	setp.eq.s64 	%p304, %rd1037, 0;
	mov.b64 	%rd9216, -3750763034362895579;
	@%p304 bra 	$L__BB26_585;
	setp.eq.s64 	%p305, %rd645, 0;
	mov.b64 	%rd9216, -3750763034362895579;
	mov.b64 	%rd9217, 0;
	@%p305 bra 	$L__BB26_583;
	mov.b64 	%rd9216, -3750763034362895579;
	mov.b64 	%rd9214, 0;
	and.b64  	%rd9217, %rd1037, -2;
$L__BB26_582:
	shl.b64 	%rd4101, %rd9214, 3;
	add.s64 	%rd4102, %rd9077, %rd4101;
	ld.u64 	%rd4103, [%rd4102];
	and.b64  	%rd4104, %rd4103, 255;
	xor.b64  	%rd4105, %rd4104, %rd9216;
	mul.lo.s64 	%rd4106, %rd4105, 1099511628211;
	shr.u64 	%rd4107, %rd4103, 8;
	and.b64  	%rd4108, %rd4107, 255;
	xor.b64  	%rd4109, %rd4108, %rd4106;
	mul.lo.s64 	%rd4110, %rd4109, 1099511628211;
	shr.u64 	%rd4111, %rd4103, 16;
	and.b64  	%rd4112, %rd4111, 255;
	xor.b64  	%rd4113, %rd4112, %rd4110;
	mul.lo.s64 	%rd4114, %rd4113, 1099511628211;
	shr.u64 	%rd4115, %rd4103, 24;
	and.b64  	%rd4116, %rd4115, 255;
	xor.b64  	%rd4117, %rd4116, %rd4114;
	mul.lo.s64 	%rd4118, %rd4117, 1099511628211;
	shr.u64 	%rd4119, %rd4103, 32;
	and.b64  	%rd4120, %rd4119, 255;
	xor.b64  	%rd4121, %rd4120, %rd4118;
	mul.lo.s64 	%rd4122, %rd4121, 1099511628211;
	shr.u64 	%rd4123, %rd4103, 40;
	and.b64  	%rd4124, %rd4123, 255;
	xor.b64  	%rd4125, %rd4124, %rd4122;
	mul.lo.s64 	%rd4126, %rd4125, 1099511628211;
	shr.u64 	%rd4127, %rd4103, 48;
	and.b64  	%rd4128, %rd4127, 255;
	xor.b64  	%rd4129, %rd4128, %rd4126;
	mul.lo.s64 	%rd4130, %rd4129, 1099511628211;
	shr.u64 	%rd4131, %rd4103, 56;
	xor.b64  	%rd4132, %rd4131, %rd4130;
	mul.lo.s64 	%rd4133, %rd4132, 1099511628211;
	ld.u64 	%rd4134, [%rd4102+8];
	and.b64  	%rd4135, %rd4134, 255;
	xor.b64  	%rd4136, %rd4135, %rd4133;
	mul.lo.s64 	%rd4137, %rd4136, 1099511628211;
	shr.u64 	%rd4138, %rd4134, 8;
	and.b64  	%rd4139, %rd4138, 255;
	xor.b64  	%rd4140, %rd4139, %rd4137;
	mul.lo.s64 	%rd4141, %rd4140, 1099511628211;
	shr.u64 	%rd4142, %rd4134, 16;
	and.b64  	%rd4143, %rd4142, 255;
	xor.b64  	%rd4144, %rd4143, %rd4141;
	mul.lo.s64 	%rd4145, %rd4144, 1099511628211;
	shr.u64 	%rd4146, %rd4134, 24;
	and.b64  	%rd4147, %rd4146, 255;
	xor.b64  	%rd4148, %rd4147, %rd4145;
	mul.lo.s64 	%rd4149, %rd4148, 1099511628211;
	shr.u64 	%rd4150, %rd4134, 32;
	and.b64  	%rd4151, %rd4150, 255;
	xor.b64  	%rd4152, %rd4151, %rd4149;
	mul.lo.s64 	%rd4153, %rd4152, 1099511628211;
	shr.u64 	%rd4154, %rd4134, 40;
	and.b64  	%rd4155, %rd4154, 255;
	xor.b64  	%rd4156, %rd4155, %rd4153;
	mul.lo.s64 	%rd4157, %rd4156, 1099511628211;
	shr.u64 	%rd4158, %rd4134, 48;
	and.b64  	%rd4159, %rd4158, 255;
	xor.b64  	%rd4160, %rd4159, %rd4157;
	mul.lo.s64 	%rd4161, %rd4160, 1099511628211;
	shr.u64 	%rd4162, %rd4134, 56;
	xor.b64  	%rd4163, %rd4162, %rd4161;
	mul.lo.s64 	%rd9216, %rd4163, 1099511628211;
	add.s64 	%rd9214, %rd9214, 2;
	setp.ne.s64 	%p306, %rd9214, %rd9217;
	@%p306 bra 	$L__BB26_582;
$L__BB26_583:
	and.b64  	%rd4164, %rd1037, 1;
	setp.eq.b64 	%p307, %rd4164, 1;
	not.pred 	%p308, %p307;
	@%p308 bra 	$L__BB26_585;
	shl.b64 	%rd4165, %rd9217, 3;
	add.s64 	%rd4166, %rd9077, %rd4165;
	ld.u64 	%rd4167, [%rd4166];
	and.b64  	%rd4168, %rd4167, 255;
	xor.b64  	%rd4169, %rd4168, %rd9216;
	mul.lo.s64 	%rd4170, %rd4169, 1099511628211;
	shr.u64 	%rd4171, %rd4167, 8;
	and.b64  	%rd4172, %rd4171, 255;
	xor.b64  	%rd4173, %rd4172, %rd4170;
	mul.lo.s64 	%rd4174, %rd4173, 1099511628211;
	shr.u64 	%rd4175, %rd4167, 16;
	and.b64  	%rd4176, %rd4175, 255;
	xor.b64  	%rd4177, %rd4176, %rd4174;
	mul.lo.s64 	%rd4178, %rd4177, 1099511628211;
	shr.u64 	%rd4179, %rd4167, 24;
	and.b64  	%rd4180, %rd4179, 255;
	xor.b64  	%rd4181, %rd4180, %rd4178;
	mul.lo.s64 	%rd4182, %rd4181, 1099511628211;
	shr.u64 	%rd4183, %rd4167, 32;
	and.b64  	%rd4184, %rd4183, 255;
	xor.b64  	%rd4185, %rd4184, %rd4182;
	mul.lo.s64 	%rd4186, %rd4185, 1099511628211;
	shr.u64 	%rd4187, %rd4167, 40;
	and.b64  	%rd4188, %rd4187, 255;
	xor.b64  	%rd4189, %rd4188, %rd4186;
	mul.lo.s64 	%rd4190, %rd4189, 1099511628211;
	shr.u64 	%rd4191, %rd4167, 48;
	and.b64  	%rd4192, %rd4191, 255;
	xor.b64  	%rd4193, %rd4192, %rd4190;
	mul.lo.s64 	%rd4194, %rd4193, 1099511628211;
	shr.u64 	%rd4195, %rd4167, 56;
	xor.b64  	%rd4196, %rd4195, %rd4194;
	mul.lo.s64 	%rd9216, %rd4196, 1099511628211;
$L__BB26_585:
	mov.b64 	%rd9222, -3750763034362895579;
	@%p304 bra 	$L__BB26_591;
	setp.eq.s64 	%p310, %rd645, 0;
	mov.b64 	%rd9222, -3750763034362895579;
	mov.b64 	%rd9223, 0;
	@%p310 bra 	$L__BB26_589;
	mov.b64 	%rd9222, -3750763034362895579;
	mov.b64 	%rd9220, 0;
	and.b64  	%rd9223, %rd1037, -2;
$L__BB26_588:
	shl.b64 	%rd4203, %rd9220, 3;
	add.s64 	%rd4204, %rd9105, %rd4203;
	ld.u64 	%rd4205, [%rd4204];
	and.b64  	%rd4206, %rd4205, 255;
	xor.b64  	%rd4207, %rd4206, %rd9222;
	mul.lo.s64 	%rd4208, %rd4207, 1099511628211;
	shr.u64 	%rd4209, %rd4205, 8;
	and.b64  	%rd4210, %rd4209, 255;
	xor.b64  	%rd4211, %rd4210, %rd4208;
	mul.lo.s64 	%rd4212, %rd4211, 1099511628211;
	shr.u64 	%rd4213, %rd4205, 16;
	and.b64  	%rd4214, %rd4213, 255;
	xor.b64  	%rd4215, %rd4214, %rd4212;
	mul.lo.s64 	%rd4216, %rd4215, 1099511628211;
	shr.u64 	%rd4217, %rd4205, 24;
	and.b64  	%rd4218, %rd4217, 255;
	xor.b64  	%rd4219, %rd4218, %rd4216;
	mul.lo.s64 	%rd4220, %rd4219, 1099511628211;
	shr.u64 	%rd4221, %rd4205, 32;
	and.b64  	%rd4222, %rd4221, 255;
	xor.b64  	%rd4223, %rd4222, %rd4220;
	mul.lo.s64 	%rd4224, %rd4223, 1099511628211;
	shr.u64 	%rd4225, %rd4205, 40;
	and.b64  	%rd4226, %rd4225, 255;
	xor.b64  	%rd4227, %rd4226, %rd4224;
	mul.lo.s64 	%rd4228, %rd4227, 1099511628211;
	shr.u64 	%rd4229, %rd4205, 48;
	and.b64  	%rd4230, %rd4229, 255;
	xor.b64  	%rd4231, %rd4230, %rd4228;
	mul.lo.s64 	%rd4232, %rd4231, 1099511628211;
	shr.u64 	%rd4233, %rd4205, 56;
	xor.b64  	%rd4234, %rd4233, %rd4232;
	mul.lo.s64 	%rd4235, %rd4234, 1099511628211;
	ld.u64 	%rd4236, [%rd4204+8];
	and.b64  	%rd4237, %rd4236, 255;
	xor.b64  	%rd4238, %rd4237, %rd4235;
	mul.lo.s64 	%rd4239, %rd4238, 1099511628211;
	shr.u64 	%rd4240, %rd4236, 8;
	and.b64  	%rd4241, %rd4240, 255;
	xor.b64  	%rd4242, %rd4241, %rd4239;
	mul.lo.s64 	%rd4243, %rd4242, 1099511628211;
	shr.u64 	%rd4244, %rd4236, 16;
	and.b64  	%rd4245, %rd4244, 255;
	xor.b64  	%rd4246, %rd4245, %rd4243;
	mul.lo.s64 	%rd4247, %rd4246, 1099511628211;
	shr.u64 	%rd4248, %rd4236, 24;
	and.b64  	%rd4249, %rd4248, 255;
	xor.b64  	%rd4250, %rd4249, %rd4247;
	mul.lo.s64 	%rd4251, %rd4250, 1099511628211;
	shr.u64 	%rd4252, %rd4236, 32;
	and.b64  	%rd4253, %rd4252, 255;
	xor.b64  	%rd4254, %rd4253, %rd4251;
	mul.lo.s64 	%rd4255, %rd4254, 1099511628211;
	shr.u64 	%rd4256, %rd4236, 40;
	and.b64  	%rd4257, %rd4256, 255;
	xor.b64  	%rd4258, %rd4257, %rd4255;
	mul.lo.s64 	%rd4259, %rd4258, 1099511628211;
	shr.u64 	%rd4260, %rd4236, 48;
	and.b64  	%rd4261, %rd4260, 255;
	xor.b64  	%rd4262, %rd4261, %rd4259;
	mul.lo.s64 	%rd4263, %rd4262, 1099511628211;
	shr.u64 	%rd4264, %rd4236, 56;
	xor.b64  	%rd4265, %rd4264, %rd4263;
	mul.lo.s64 	%rd9222, %rd4265, 1099511628211;
	add.s64 	%rd9220, %rd9220, 2;
	setp.ne.s64 	%p311, %rd9220, %rd9223;
	@%p311 bra 	$L__BB26_588;
$L__BB26_589:
	and.b64  	%rd4266, %rd1037, 1;
	setp.eq.b64 	%p312, %rd4266, 1;
	not.pred 	%p313, %p312;
	@%p313 bra 	$L__BB26_591;
	shl.b64 	%rd4267, %rd9223, 3;
	add.s64 	%rd4268, %rd9105, %rd4267;
	ld.u64 	%rd4269, [%rd4268];
	and.b64  	%rd4270, %rd4269, 255;
	xor.b64  	%rd4271, %rd4270, %rd9222;
	mul.lo.s64 	%rd4272, %rd4271, 1099511628211;
	shr.u64 	%rd4273, %rd4269, 8;
	and.b64  	%rd4274, %rd4273, 255;
	xor.b64  	%rd4275, %rd4274, %rd4272;
	mul.lo.s64 	%rd4276, %rd4275, 1099511628211;
	shr.u64 	%rd4277, %rd4269, 16;
	and.b64  	%rd4278, %rd4277, 255;
	xor.b64  	%rd4279, %rd4278, %rd4276;
	mul.lo.s64 	%rd4280, %rd4279, 1099511628211;
	shr.u64 	%rd4281, %rd4269, 24;
	and.b64  	%rd4282, %rd4281, 255;
	xor.b64  	%rd4283, %rd4282, %rd4280;
	mul.lo.s64 	%rd4284, %rd4283, 1099511628211;
	shr.u64 	%rd4285, %rd4269, 32;
	and.b64  	%rd4286, %rd4285, 255;
	xor.b64  	%rd4287, %rd4286, %rd4284;
	mul.lo.s64 	%rd4288, %rd4287, 1099511628211;
	shr.u64 	%rd4289, %rd4269, 40;
	and.b64  	%rd4290, %rd4289, 255;
	xor.b64  	%rd4291, %rd4290, %rd4288;
	mul.lo.s64 	%rd4292, %rd4291, 1099511628211;
	shr.u64 	%rd4293, %rd4269, 48;
	and.b64  	%rd4294, %rd4293, 255;
	xor.b64  	%rd4295, %rd4294, %rd4292;
	mul.lo.s64 	%rd4296, %rd4295, 1099511628211;
	shr.u64 	%rd4297, %rd4269, 56;
	xor.b64  	%rd4298, %rd4297, %rd4296;
	mul.lo.s64 	%rd9222, %rd4298, 1099511628211;
$L__BB26_591:
	setp.eq.s64 	%p314, %rd9216, %rd9222;
	@%p314 bra 	$L__BB26_605;
	mov.b64 	%rd9228, -3750763034362895579;
	@%p304 bra 	$L__BB26_598;
	setp.eq.s64 	%p316, %rd645, 0;
	mov.b64 	%rd9228, -3750763034362895579;
	mov.b64 	%rd9229, 0;
	@%p316 bra 	$L__BB26_596;
	mov.b64 	%rd9228, -3750763034362895579;
	mov.b64 	%rd9226, 0;
	and.b64  	%rd9229, %rd1037, -2;
$L__BB26_595:
	shl.b64 	%rd4305, %rd9226, 3;
	add.s64 	%rd4306, %rd9077, %rd4305;
	ld.u64 	%rd4307, [%rd4306];
	and.b64  	%rd4308, %rd4307, 255;
	xor.b64  	%rd4309, %rd4308, %rd9228;
	mul.lo.s64 	%rd4310, %rd4309, 1099511628211;
	shr.u64 	%rd4311, %rd4307, 8;
	and.b64  	%rd4312, %rd4311, 255;
	xor.b64  	%rd4313, %rd4312, %rd4310;
	mul.lo.s64 	%rd4314, %rd4313, 1099511628211;
	shr.u64 	%rd4315, %rd4307, 16;
	and.b64  	%rd4316, %rd4315, 255;
	xor.b64  	%rd4317, %rd4316, %rd4314;
	mul.lo.s64 	%rd4318, %rd4317, 1099511628211;
	shr.u64 	%rd4319, %rd4307, 24;
	and.b64  	%rd4320, %rd4319, 255;
	xor.b64  	%rd4321, %rd4320, %rd4318;
	mul.lo.s64 	%rd4322, %rd4321, 1099511628211;
	shr.u64 	%rd4323, %rd4307, 32;
	and.b64  	%rd4324, %rd4323, 255;
	xor.b64  	%rd4325, %rd4324, %rd4322;
	mul.lo.s64 	%rd4326, %rd4325, 1099511628211;
	shr.u64 	%rd4327, %rd4307, 40;
	and.b64  	%rd4328, %rd4327, 255;
	xor.b64  	%rd4329, %rd4328, %rd4326;
	mul.lo.s64 	%rd4330, %rd4329, 1099511628211;
	shr.u64 	%rd4331, %rd4307, 48;
	and.b64  	%rd4332, %rd4331, 255;
	xor.b64  	%rd4333, %rd4332, %rd4330;
	mul.lo.s64 	%rd4334, %rd4333, 1099511628211;
	shr.u64 	%rd4335, %rd4307, 56;
	xor.b64  	%rd4336, %rd4335, %rd4334;
	mul.lo.s64 	%rd4337, %rd4336, 1099511628211;
	ld.u64 	%rd4338, [%rd4306+8];
	and.b64  	%rd4339, %rd4338, 255;
	xor.b64  	%rd4340, %rd4339, %rd4337;
	mul.lo.s64 	%rd4341, %rd4340, 1099511628211;
	shr.u64 	%rd4342, %rd4338, 8;
	and.b64  	%rd4343, %rd4342, 255;
	xor.b64  	%rd4344, %rd4343, %rd4341;
	mul.lo.s64 	%rd4345, %rd4344, 1099511628211;
	shr.u64 	%rd4346, %rd4338, 16;
	and.b64  	%rd4347, %rd4346, 255;
	xor.b64  	%rd4348, %rd4347, %rd4345;
	mul.lo.s64 	%rd4349, %rd4348, 1099511628211;
	shr.u64 	%rd4350, %rd4338, 24;
	and.b64  	%rd4351, %rd4350, 255;
	xor.b64  	%rd4352, %rd4351, %rd4349;
	mul.lo.s64 	%rd4353, %rd4352, 1099511628211;
	shr.u64 	%rd4354, %rd4338, 32;
	and.b64  	%rd4355, %rd4354, 255;
	xor.b64  	%rd4356, %rd4355, %rd4353;
	mul.lo.s64 	%rd4357, %rd4356, 1099511628211;
	shr.u64 	%rd4358, %rd4338, 40;
	and.b64  	%rd4359, %rd4358, 255;
	xor.b64  	%rd4360, %rd4359, %rd4357;
	mul.lo.s64 	%rd4361, %rd4360, 1099511628211;
	shr.u64 	%rd4362, %rd4338, 48;
	and.b64  	%rd4363, %rd4362, 255;
	xor.b64  	%rd4364, %rd4363, %rd4361;
	mul.lo.s64 	%rd4365, %rd4364, 1099511628211;
	shr.u64 	%rd4366, %rd4338, 56;
	xor.b64  	%rd4367, %rd4366, %rd4365;
	mul.lo.s64 	%rd9228, %rd4367, 1099511628211;
	add.s64 	%rd9226, %rd9226, 2;
	setp.ne.s64 	%p317, %rd9226, %rd9229;
	@%p317 bra 	$L__BB26_595;
$L__BB26_596:
	and.b64  	%rd4368, %rd1037, 1;
	setp.eq.b64 	%p318, %rd4368, 1;
	not.pred 	%p319, %p318;
	@%p319 bra 	$L__BB26_598;
	shl.b64 	%rd4369, %rd9229, 3;
	add.s64 	%rd4370, %rd9077, %rd4369;
	ld.u64 	%rd4371, [%rd4370];
	and.b64  	%rd4372, %rd4371, 255;
	xor.b64  	%rd4373, %rd4372, %rd9228;
	mul.lo.s64 	%rd4374, %rd4373, 1099511628211;
	shr.u64 	%rd4375, %rd4371, 8;
	and.b64  	%rd4376, %rd4375, 255;
	xor.b64  	%rd4377, %rd4376, %rd4374;
	mul.lo.s64 	%rd4378, %rd4377, 1099511628211;
	shr.u64 	%rd4379, %rd4371, 16;
	and.b64  	%rd4380, %rd4379, 255;
	xor.b64  	%rd4381, %rd4380, %rd4378;
	mul.lo.s64 	%rd4382, %rd4381, 1099511628211;
	shr.u64 	%rd4383, %rd4371, 24;
	and.b64  	%rd4384, %rd4383, 255;
	xor.b64  	%rd4385, %rd4384, %rd4382;
	mul.lo.s64 	%rd4386, %rd4385, 1099511628211;
	shr.u64 	%rd4387, %rd4371, 32;
	and.b64  	%rd4388, %rd4387, 255;
	xor.b64  	%rd4389, %rd4388, %rd4386;
	mul.lo.s64 	%rd4390, %rd4389, 1099511628211;
	shr.u64 	%rd4391, %rd4371, 40;
	and.b64  	%rd4392, %rd4391, 255;
	xor.b64  	%rd4393, %rd4392, %rd4390;
	mul.lo.s64 	%rd4394, %rd4393, 1099511628211;
	shr.u64 	%rd4395, %rd4371, 48;
	and.b64  	%rd4396, %rd4395, 255;
	xor.b64  	%rd4397, %rd4396, %rd4394;
	mul.lo.s64 	%rd4398, %rd4397, 1099511628211;
	shr.u64 	%rd4399, %rd4371, 56;
	xor.b64  	%rd4400, %rd4399, %rd4398;
	mul.lo.s64 	%rd9228, %rd4400, 1099511628211;
$L__BB26_598:
	mov.b64 	%rd9234, -3750763034362895579;
	@%p304 bra 	$L__BB26_604;
	setp.eq.s64 	%p321, %rd645, 0;
	mov.b64 	%rd9234, -3750763034362895579;
	mov.b64 	%rd9235, 0;
	@%p321 bra 	$L__BB26_602;
	mov.b64 	%rd9234, -3750763034362895579;
	mov.b64 	%rd9232, 0;
	and.b64  	%rd9235, %rd1037, -2;
$L__BB26_601:
	shl.b64 	%rd4407, %rd9232, 3;
	add.s64 	%rd4408, %rd9105, %rd4407;
	ld.u64 	%rd4409, [%rd4408];
	and.b64  	%rd4410, %rd4409, 255;
	xor.b64  	%rd4411, %rd4410, %rd9234;
	mul.lo.s64 	%rd4412, %rd4411, 1099511628211;
	shr.u64 	%rd4413, %rd4409, 8;
	and.b64  	%rd4414, %rd4413, 255;
	xor.b64  	%rd4415, %rd4414, %rd4412;
	mul.lo.s64 	%rd4416, %rd4415, 1099511628211;
	shr.u64 	%rd4417, %rd4409, 16;
	and.b64  	%rd4418, %rd4417, 255;
	xor.b64  	%rd4419, %rd4418, %rd4416;
	mul.lo.s64 	%rd4420, %rd4419, 1099511628211;
	shr.u64 	%rd4421, %rd4409, 24;
	and.b64  	%rd4422, %rd4421, 255;
	xor.b64  	%rd4423, %rd4422, %rd4420;
	mul.lo.s64 	%rd4424, %rd4423, 1099511628211;
	shr.u64 	%rd4425, %rd4409, 32;
	and.b64  	%rd4426, %rd4425, 255;
	xor.b64  	%rd4427, %rd4426, %rd4424;
	mul.lo.s64 	%rd4428, %rd4427, 1099511628211;
	shr.u64 	%rd4429, %rd4409, 40;
	and.b64  	%rd4430, %rd4429, 255;
	xor.b64  	%rd4431, %rd4430, %rd4428;
	mul.lo.s64 	%rd4432, %rd4431, 1099511628211;
	shr.u64 	%rd4433, %rd4409, 48;
	and.b64  	%rd4434, %rd4433, 255;
	xor.b64  	%rd4435, %rd4434, %rd4432;
	mul.lo.s64 	%rd4436, %rd4435, 1099511628211;
	shr.u64 	%rd4437, %rd4409, 56;
	xor.b64  	%rd4438, %rd4437, %rd4436;
	mul.lo.s64 	%rd4439, %rd4438, 1099511628211;
	ld.u64 	%rd4440, [%rd4408+8];
	and.b64  	%rd4441, %rd4440, 255;
	xor.b64  	%rd4442, %rd4441, %rd4439;
	mul.lo.s64 	%rd4443, %rd4442, 1099511628211;
	shr.u64 	%rd4444, %rd4440, 8;
	and.b64  	%rd4445, %rd4444, 255;
	xor.b64  	%rd4446, %rd4445, %rd4443;
	mul.lo.s64 	%rd4447, %rd4446, 1099511628211;
	shr.u64 	%rd4448, %rd4440, 16;
	and.b64  	%rd4449, %rd4448, 255;
	xor.b64  	%rd4450, %rd4449, %rd4447;
	mul.lo.s64 	%rd4451, %rd4450, 1099511628211;
	shr.u64 	%rd4452, %rd4440, 24;
	and.b64  	%rd4453, %rd4452, 255;
	xor.b64  	%rd4454, %rd4453, %rd4451;
	mul.lo.s64 	%rd4455, %rd4454, 1099511628211;
	shr.u64 	%rd4456, %rd4440, 32;
	and.b64  	%rd4457, %rd4456, 255;
	xor.b64  	%rd4458, %rd4457, %rd4455;
	mul.lo.s64 	%rd4459, %rd4458, 1099511628211;
	shr.u64 	%rd4460, %rd4440, 40;
	and.b64  	%rd4461, %rd4460, 255;
	xor.b64  	%rd4462, %rd4461, %rd4459;
	mul.lo.s64 	%rd4463, %rd4462, 1099511628211;
	shr.u64 	%rd4464, %rd4440, 48;
	and.b64  	%rd4465, %rd4464, 255;
	xor.b64  	%rd4466, %rd4465, %rd4463;
	mul.lo.s64 	%rd4467, %rd4466, 1099511628211;
	shr.u64 	%rd4468, %rd4440, 56;
	xor.b64  	%rd4469, %rd4468, %rd4467;
	mul.lo.s64 	%rd9234, %rd4469, 1099511628211;
	add.s64 	%rd9232, %rd9232, 2;
	setp.ne.s64 	%p322, %rd9232, %rd9235;
	@%p322 bra 	$L__BB26_601;
$L__BB26_602:
	and.b64  	%rd4470, %rd1037, 1;
	setp.eq.b64 	%p323, %rd4470, 1;
	not.pred 	%p324, %p323;
	@%p324 bra 	$L__BB26_604;
	shl.b64 	%rd4471, %rd9235, 3;
	add.s64 	%rd4472, %rd9105, %rd4471;
	ld.u64 	%rd4473, [%rd4472];
	and.b64  	%rd4474, %rd4473, 255;
	xor.b64  	%rd4475, %rd4474, %rd9234;
	mul.lo.s64 	%rd4476, %rd4475, 1099511628211;
	shr.u64 	%rd4477, %rd4473, 8;
	and.b64  	%rd4478, %rd4477, 255;
	xor.b64  	%rd4479, %rd4478, %rd4476;
	mul.lo.s64 	%rd4480, %rd4479, 1099511628211;
	shr.u64 	%rd4481, %rd4473, 16;
	and.b64  	%rd4482, %rd4481, 255;
	xor.b64  	%rd4483, %rd4482, %rd4480;
	mul.lo.s64 	%rd4484, %rd4483, 1099511628211;
	shr.u64 	%rd4485, %rd4473, 24;
	and.b64  	%rd4486, %rd4485, 255;
	xor.b64  	%rd4487, %rd4486, %rd4484;
	mul.lo.s64 	%rd4488, %rd4487, 1099511628211;
	shr.u64 	%rd4489, %rd4473, 32;
	and.b64  	%rd4490, %rd4489, 255;
	xor.b64  	%rd4491, %rd4490, %rd4488;
	mul.lo.s64 	%rd4492, %rd4491, 1099511628211;
	shr.u64 	%rd4493, %rd4473, 40;
	and.b64  	%rd4494, %rd4493, 255;
	xor.b64  	%rd4495, %rd4494, %rd4492;
	mul.lo.s64 	%rd4496, %rd4495, 1099511628211;
	shr.u64 	%rd4497, %rd4473, 48;
	and.b64  	%rd4498, %rd4497, 255;
	xor.b64  	%rd4499, %rd4498, %rd4496;
	mul.lo.s64 	%rd4500, %rd4499, 1099511628211;
	shr.u64 	%rd4501, %rd4473, 56;
	xor.b64  	%rd4502, %rd4501, %rd4500;
	mul.lo.s64 	%rd9234, %rd4502, 1099511628211;
$L__BB26_604:
	setp.lt.u64 	%p686, %rd9228, %rd9234;
	bra.uni 	$L__BB26_608;
$L__BB26_605:
	setp.eq.s32 	%p326, %r97, 0;
	mov.pred 	%p686, %p300;
	@%p326 bra 	$L__BB26_608;
	mov.b64 	%rd9238, 0;
	cvt.s64.s32 	%rd4509, %r97;
$L__BB26_607:
	shl.b64 	%rd4504, %rd9238, 3;
	add.s64 	%rd4505, %rd9077, %rd4504;
	ld.u64 	%rd4506, [%rd4505];
	add.s64 	%rd4507, %rd9105, %rd4504;
	ld.u64 	%rd4508, [%rd4507];
	setp.lt.u64 	%p686, %rd4506, %rd4508;
	setp.ge.u64 	%p327, %rd4506, %rd4508;
	add.s64 	%rd9238, %rd9238, 1;
	setp.ne.s64 	%p328, %rd9238, %rd4509;
	and.pred  	%p329, %p327, %p328;
	@%p329 bra 	$L__BB26_607;
$L__BB26_608:
	selp.b64 	%rd970, %rd9077, %rd9105, %p686;
	selp.u32 	%r188, 1, 0, %p686;
	add.s32 	%r89, %r86, %r188;
	not.pred 	%p330, %p686;
	selp.u32 	%r189, 1, 0, %p330;
	add.s32 	%r90, %r87, %r189;
	@%p686 bra 	$L__BB26_610;
	shl.b32 	%r190, %r90, 3;
	mov.u32 	%r191, _ZZN3cub18CUB_300001_SM_10006detail10merge_sort26DeviceMergeSortMergeKernelINS2_10policy_hubIPPyE9Policy600ES6_PNS0_8NullTypeES6_SA_m10tuple_lessS5_S9_EEvbT2_T3_T4_PT6_PT7_T5_PSE_SE_NS1_7vsmem_tEE19static_temp_storage;
	add.s32 	%r192, %r191, %r190;
	ld.shared.u64 	%rd9105, [%r192];
	bra.uni 	$L__BB26_611;
$L__BB26_610:
	shl.b32 	%r193, %r89, 3;
	mov.u32 	%r194, _ZZN3cub18CUB_300001_SM_10006detail10merge_sort26DeviceMergeSortMergeKernelINS2_10policy_hubIPPyE9Policy600ES6_PNS0_8NullTypeES6_SA_m10tuple_lessS5_S9_EEvbT2_T3_T4_PT6_PT7_T5_PSE_SE_NS1_7vsmem_tEE19static_temp_storage;
	add.s32 	%r195, %r194, %r193;
	ld.shared.u64 	%rd9077, [%r195];
$L__BB26_611:
	setp.ge.s32 	%p332, %r89, %r57;
	mov.pred 	%p331, 0;
	mov.pred 	%p687, %p331;
	@%p332 bra 	$L__BB26_642;
	setp.ge.s32 	%p334, %r90, %r39;
	mov.pred 	%p687, -1;
	@%p334 bra 	$L__BB26_642;
	setp.eq.s64 	%p335, %rd1037, 0;
	mov.b64 	%rd9243, -3750763034362895579;
	@%p335 bra 	$L__BB26_619;
	setp.eq.s64 	%p336, %rd645, 0;
	mov.b64 	%rd9243, -3750763034362895579;
	mov.b64 	%rd9244, 0;
	@%p336 bra 	$L__BB26_617;
	mov.b64 	%rd9243, -3750763034362895579;
	mov.b64 	%rd9241, 0;
	and.b64  	%rd9244, %rd1037, -2;
$L__BB26_616:
	shl.b64 	%rd4516, %rd9241, 3;
	add.s64 	%rd4517, %rd9077, %rd4516;
	ld.u64 	%rd4518, [%rd4517];
	and.b64  	%rd4519, %rd4518, 255;
	xor.b64  	%rd4520, %rd4519, %rd9243;
	mul.lo.s64 	%rd4521, %rd4520, 1099511628211;
	shr.u64 	%rd4522, %rd4518, 8;
	and.b64  	%rd4523, %rd4522, 255;
	xor.b64  	%rd4524, %rd4523, %rd4521;
	mul.lo.s64 	%rd4525, %rd4524, 1099511628211;
	shr.u64 	%rd4526, %rd4518, 16;
	and.b64  	%rd4527, %rd4526, 255;
	xor.b64  	%rd4528, %rd4527, %rd4525;
	mul.lo.s64 	%rd4529, %rd4528, 1099511628211;
	shr.u64 	%rd4530, %rd4518, 24;
	and.b64  	%rd4531, %rd4530, 255;
	xor.b64  	%rd4532, %rd4531, %rd4529;
	mul.lo.s64 	%rd4533, %rd4532, 1099511628211;
	shr.u64 	%rd4534, %rd4518, 32;
	and.b64  	%rd4535, %rd4534, 255;
	xor.b64  	%rd4536, %rd4535, %rd4533;
	mul.lo.s64 	%rd4537, %rd4536, 1099511628211;
	shr.u64 	%rd4538, %rd4518, 40;
	and.b64  	%rd4539, %rd4538, 255;
	xor.b64  	%rd4540, %rd4539, %rd4537;
	mul.lo.s64 	%rd4541, %rd4540, 1099511628211;
	shr.u64 	%rd4542, %rd4518, 48;
	and.b64  	%rd4543, %rd4542, 255;
	xor.b64  	%rd4544, %rd4543, %rd4541;
	mul.lo.s64 	%rd4545, %rd4544, 1099511628211;
	shr.u64 	%rd4546, %rd4518, 56;
	xor.b64  	%rd4547, %rd4546, %rd4545;
	mul.lo.s64 	%rd4548, %rd4547, 1099511628211;
	ld.u64 	%rd4549, [%rd4517+8];
	and.b64  	%rd4550, %rd4549, 255;
	xor.b64  	%rd4551, %rd4550, %rd4548;
	mul.lo.s64 	%rd4552, %rd4551, 1099511628211;
	shr.u64 	%rd4553, %rd4549, 8;
	and.b64  	%rd4554, %rd4553, 255;
	xor.b64  	%rd4555, %rd4554, %rd4552;
	mul.lo.s64 	%rd4556, %rd4555, 1099511628211;
	shr.u64 	%rd4557, %rd4549, 16;
	and.b64  	%rd4558, %rd4557, 255;
	xor.b64  	%rd4559, %rd4558, %rd4556;
	mul.lo.s64 	%rd4560, %rd4559, 1099511628211;
	shr.u64 	%rd4561, %rd4549, 24;
	and.b64  	%rd4562, %rd4561, 255;
	xor.b64  	%rd4563, %rd4562, %rd4560;
	mul.lo.s64 	%rd4564, %rd4563, 1099511628211;
	shr.u64 	%rd4565, %rd4549, 32;
	and.b64  	%rd4566, %rd4565, 255;
	xor.b64  	%rd4567, %rd4566, %rd4564;
	mul.lo.s64 	%rd4568, %rd4567, 1099511628211;
	shr.u64 	%rd4569, %rd4549, 40;
	and.b64  	%rd4570, %rd4569, 255;
	xor.b64  	%rd4571, %rd4570, %rd4568;
	mul.lo.s64 	%rd4572, %rd4571, 1099511628211;
	shr.u64 	%rd4573, %rd4549, 48;
	and.b64  	%rd4574, %rd4573, 255;
	xor.b64  	%rd4575, %rd4574, %rd4572;
	mul.lo.s64 	%rd4576, %rd4575, 1099511628211;
	shr.u64 	%rd4577, %rd4549, 56;
	xor.b64  	%rd4578, %rd4577, %rd4576;
	mul.lo.s64 	%rd9243, %rd4578, 1099511628211;
	add.s64 	%rd9241, %rd9241, 2;
	setp.ne.s64 	%p337, %rd9241, %rd9244;
	@%p337 bra 	$L__BB26_616;
$L__BB26_617:
	and.b64  	%rd4579, %rd1037, 1;
	setp.eq.b64 	%p338, %rd4579, 1;
	not.pred 	%p339, %p338;
	@%p339 bra 	$L__BB26_619;
	shl.b64 	%rd4580, %rd9244, 3;
	add.s64 	%rd4581, %rd9077, %rd4580;
	ld.u64 	%rd4582, [%rd4581];
	and.b64  	%rd4583, %rd4582, 255;
	xor.b64  	%rd4584, %rd4583, %rd9243;
	mul.lo.s64 	%rd4585, %rd4584, 1099511628211;
	shr.u64 	%rd4586, %rd4582, 8;
	and.b64  	%rd4587, %rd4586, 255;
	xor.b64  	%rd4588, %rd4587, %rd4585;
	mul.lo.s64 	%rd4589, %rd4588, 1099511628211;
	shr.u64 	%rd4590, %rd4582, 16;
	and.b64  	%rd4591, %rd4590, 255;
	xor.b64  	%rd4592, %rd4591, %rd4589;
	mul.lo.s64 	%rd4593, %rd4592, 1099511628211;
	shr.u64 	%rd4594, %rd4582, 24;
	and.b64  	%rd4595, %rd4594, 255;
	xor.b64  	%rd4596, %rd4595, %rd4593;
	mul.lo.s64 	%rd4597, %rd4596, 1099511628211;
	shr.u64 	%rd4598, %rd4582, 32;
	and.b64  	%rd4599, %rd4598, 255;
	xor.b64  	%rd4600, %rd4599, %rd4597;
	mul.lo.s64 	%rd4601, %rd4600, 1099511628211;
	shr.u64 	%rd4602, %rd4582, 40;
	and.b64  	%rd4603, %rd4602, 255;
	xor.b64  	%rd4604, %rd4603, %rd4601;
	mul.lo.s64 	%rd4605, %rd4604, 1099511628211;
	shr.u64 	%rd4606, %rd4582, 48;
	and.b64  	%rd4607, %rd4606, 255;
	xor.b64  	%rd4608, %rd4607, %rd4605;
	mul.lo.s64 	%rd4609, %rd4608, 1099511628211;
	shr.u64 	%rd4610, %rd4582, 56;
	xor.b64  	%rd4611, %rd4610, %rd4609;
	mul.lo.s64 	%rd9243, %rd4611, 1099511628211;
$L__BB26_619:
	mov.b64 	%rd9249, -3750763034362895579;
	@%p335 bra 	$L__BB26_625;
	setp.eq.s64 	%p341, %rd645, 0;
	mov.b64 	%rd9249, -3750763034362895579;
	mov.b64 	%rd9250, 0;
	@%p341 bra 	$L__BB26_623;
	mov.b64 	%rd9249, -3750763034362895579;
	mov.b64 	%rd9247, 0;
	and.b64  	%rd9250, %rd1037, -2;
$L__BB26_622:
	shl.b64 	%rd4618, %rd9247, 3;
	add.s64 	%rd4619, %rd9105, %rd4618;
	ld.u64 	%rd4620, [%rd4619];
	and.b64  	%rd4621, %rd4620, 255;
	xor.b64  	%rd4622, %rd4621, %rd9249;
	mul.lo.s64 	%rd4623, %rd4622, 1099511628211;
	shr.u64 	%rd4624, %rd4620, 8;
	and.b64  	%rd4625, %rd4624, 255;
	xor.b64  	%rd4626, %rd4625, %rd4623;
	mul.lo.s64 	%rd4627, %rd4626, 1099511628211;
	shr.u64 	%rd4628, %rd4620, 16;
	and.b64  	%rd4629, %rd4628, 255;
	xor.b64  	%rd4630, %rd4629, %rd4627;
	mul.lo.s64 	%rd4631, %rd4630, 1099511628211;
	shr.u64 	%rd4632, %rd4620, 24;
	and.b64  	%rd4633, %rd4632, 255;
	xor.b64  	%rd4634, %rd4633, %rd4631;
	mul.lo.s64 	%rd4635, %rd4634, 1099511628211;
	shr.u64 	%rd4636, %rd4620, 32;
	and.b64  	%rd4637, %rd4636, 255;
	xor.b64  	%rd4638, %rd4637, %rd4635;
	mul.lo.s64 	%rd4639, %rd4638, 1099511628211;
	shr.u64 	%rd4640, %rd4620, 40;
	and.b64  	%rd4641, %rd4640, 255;
	xor.b64  	%rd4642, %rd4641, %rd4639;
	mul.lo.s64 	%rd4643, %rd4642, 1099511628211;
	shr.u64 	%rd4644, %rd4620, 48;
	and.b64  	%rd4645, %rd4644, 255;
	xor.b64  	%rd4646, %rd4645, %rd4643;
	mul.lo.s64 	%rd4647, %rd4646, 1099511628211;
	shr.u64 	%rd4648, %rd4620, 56;
	xor.b64  	%rd4649, %rd4648, %rd4647;
	mul.lo.s64 	%rd4650, %rd4649, 1099511628211;
	ld.u64 	%rd4651, [%rd4619+8];
	and.b64  	%rd4652, %rd4651, 255;
	xor.b64  	%rd4653, %rd4652, %rd4650;
	mul.lo.s64 	%rd4654, %rd4653, 1099511628211;
	shr.u64 	%rd4655, %rd4651, 8;
	and.b64  	%rd4656, %rd4655, 255;
	xor.b64  	%rd4657, %rd4656, %rd4654;
	mul.lo.s64 	%rd4658, %rd4657, 1099511628211;
	shr.u64 	%rd4659, %rd4651, 16;
	and.b64  	%rd4660, %rd4659, 255;
	xor.b64  	%rd4661, %rd4660, %rd4658;
	mul.lo.s64 	%rd4662, %rd4661, 1099511628211;
	shr.u64 	%rd4663, %rd4651, 24;
	and.b64  	%rd4664, %rd4663, 255;
	xor.b64  	%rd4665, %rd4664, %rd4662;
	mul.lo.s64 	%rd4666, %rd4665, 1099511628211;
	shr.u64 	%rd4667, %rd4651, 32;
	and.b64  	%rd4668, %rd4667, 255;
	xor.b64  	%rd4669, %rd4668, %rd4666;
	mul.lo.s64 	%rd4670, %rd4669, 1099511628211;
	shr.u64 	%rd4671, %rd4651, 40;
	and.b64  	%rd4672, %rd4671, 255;
	xor.b64  	%rd4673, %rd4672, %rd4670;
	mul.lo.s64 	%rd4674, %rd4673, 1099511628211;
	shr.u64 	%rd4675, %rd4651, 48;
	and.b64  	%rd4676, %rd4675, 255;
	xor.b64  	%rd4677, %rd4676, %rd4674;
	mul.lo.s64 	%rd4678, %rd4677, 1099511628211;
	shr.u64 	%rd4679, %rd4651, 56;
	xor.b64  	%rd4680, %rd4679, %rd4678;
	mul.lo.s64 	%rd9249, %rd4680, 1099511628211;
	add.s64 	%rd9247, %rd9247, 2;
	setp.ne.s64 	%p342, %rd9247, %rd9250;
	@%p342 bra 	$L__BB26_622;
$L__BB26_623:
	and.b64  	%rd4681, %rd1037, 1;
	setp.eq.b64 	%p343, %rd4681, 1;
	not.pred 	%p344, %p343;
	@%p344 bra 	$L__BB26_625;
	shl.b64 	%rd4682, %rd9250, 3;
	add.s64 	%rd4683, %rd9105, %rd4682;
	ld.u64 	%rd4684, [%rd4683];
	and.b64  	%rd4685, %rd4684, 255;
	xor.b64  	%rd4686, %rd4685, %rd9249;
	mul.lo.s64 	%rd4687, %rd4686, 1099511628211;
	shr.u64 	%rd4688, %rd4684, 8;
	and.b64  	%rd4689, %rd4688, 255;
	xor.b64  	%rd4690, %rd4689, %rd4687;
	mul.lo.s64 	%rd4691, %rd4690, 1099511628211;
	shr.u64 	%rd4692, %rd4684, 16;
	and.b64  	%rd4693, %rd4692, 255;
	xor.b64  	%rd4694, %rd4693, %rd4691;
	mul.lo.s64 	%rd4695, %rd4694, 1099511628211;
	shr.u64 	%rd4696, %rd4684, 24;
	and.b64  	%rd4697, %rd4696, 255;
	xor.b64  	%rd4698, %rd4697, %rd4695;
	mul.lo.s64 	%rd4699, %rd4698, 1099511628211;
	shr.u64 	%rd4700, %rd4684, 32;
	and.b64  	%rd4701, %rd4700, 255;
	xor.b64  	%rd4702, %rd4701, %rd4699;
	mul.lo.s64 	%rd4703, %rd4702, 1099511628211;
	shr.u64 	%rd4704, %rd4684, 40;
	and.b64  	%rd4705, %rd4704, 255;
	xor.b64  	%rd4706, %rd4705, %rd4703;
	mul.lo.s64 	%rd4707, %rd4706, 1099511628211;
	shr.u64 	%rd4708, %rd4684, 48;
	and.b64  	%rd4709, %rd4708, 255;
	xor.b64  	%rd4710, %rd4709, %rd4707;
	mul.lo.s64 	%rd4711, %rd4710, 1099511628211;
	shr.u64 	%rd4712, %rd4684, 56;
	xor.b64  	%rd4713, %rd4712, %rd4711;
	mul.lo.s64 	%rd9249, %rd4713, 1099511628211;
$L__BB26_625:
	setp.eq.s64 	%p345, %rd9243, %rd9249;
	@%p345 bra 	$L__BB26_639;
	mov.b64 	%rd9255, -3750763034362895579;
	@%p335 bra 	$L__BB26_632;
	setp.eq.s64 	%p347, %rd645, 0;
	mov.b64 	%rd9255, -3750763034362895579;
	mov.b64 	%rd9256, 0;
	@%p347 bra 	$L__BB26_630;
	and.b64  	%rd9256, %rd1037, -2;
	mov.b64 	%rd9255, -3750763034362895579;
	mov.b64 	%rd9253, 0;
$L__BB26_629:
	shl.b64 	%rd4720, %rd9253, 3;
	add.s64 	%rd4721, %rd9077, %rd4720;
	ld.u64 	%rd4722, [%rd4721];
	and.b64  	%rd4723, %rd4722, 255;
	xor.b64  	%rd4724, %rd4723, %rd9255;
	mul.lo.s64 	%rd4725, %rd4724, 1099511628211;
	shr.u64 	%rd4726, %rd4722, 8;
	and.b64  	%rd4727, %rd4726, 255;
	xor.b64  	%rd4728, %rd4727, %rd4725;
	mul.lo.s64 	%rd4729, %rd4728, 1099511628211;
	shr.u64 	%rd4730, %rd4722, 16;
	and.b64  	%rd4731, %rd4730, 255;
	xor.b64  	%rd4732, %rd4731, %rd4729;
	mul.lo.s64 	%rd4733, %rd4732, 1099511628211;
	shr.u64 	%rd4734, %rd4722, 24;
	and.b64  	%rd4735, %rd4734, 255;
	xor.b64  	%rd4736, %rd4735, %rd4733;
	mul.lo.s64 	%rd4737, %rd4736, 1099511628211;
	shr.u64 	%rd4738, %rd4722, 32;
	and.b64  	%rd4739, %rd4738, 255;
	xor.b64  	%rd4740, %rd4739, %rd4737;
	mul.lo.s64 	%rd4741, %rd4740, 1099511628211;
	shr.u64 	%rd4742, %rd4722, 40;
	and.b64  	%rd4743, %rd4742, 255;
	xor.b64  	%rd4744, %rd4743, %rd4741;
	mul.lo.s64 	%rd4745, %rd4744, 1099511628211;
	shr.u64 	%rd4746, %rd4722, 48;
	and.b64  	%rd4747, %rd4746, 255;
	xor.b64  	%rd4748, %rd4747, %rd4745;
	mul.lo.s64 	%rd4749, %rd4748, 1099511628211;
	shr.u64 	%rd4750, %rd4722, 56;
	xor.b64  	%rd4751, %rd4750, %rd4749;
	mul.lo.s64 	%rd4752, %rd4751, 1099511628211;
	ld.u64 	%rd4753, [%rd4721+8];
	and.b64  	%rd4754, %rd4753, 255;
	xor.b64  	%rd4755, %rd4754, %rd4752;
	mul.lo.s64 	%rd4756, %rd4755, 1099511628211;
	shr.u64 	%rd4757, %rd4753, 8;
	and.b64  	%rd4758, %rd4757, 255;
	xor.b64  	%rd4759, %rd4758, %rd4756;
	mul.lo.s64 	%rd4760, %rd4759, 1099511628211;
	shr.u64 	%rd4761, %rd4753, 16;
	and.b64  	%rd4762, %rd4761, 255;
	xor.b64  	%rd4763, %rd4762, %rd4760;
	mul.lo.s64 	%rd4764, %rd4763, 1099511628211;
	shr.u64 	%rd4765, %rd4753, 24;
	and.b64  	%rd4766, %rd4765, 255;
	xor.b64  	%rd4767, %rd4766, %rd4764;
	mul.lo.s64 	%rd4768, %rd4767, 1099511628211;
	shr.u64 	%rd4769, %rd4753, 32;
	and.b64  	%rd4770, %rd4769, 255;
	xor.b64  	%rd4771, %rd4770, %rd4768;
	mul.lo.s64 	%rd4772, %rd4771, 1099511628211;
	shr.u64 	%rd4773, %rd4753, 40;
	and.b64  	%rd4774, %rd4773, 255;
	xor.b64  	%rd4775, %rd4774, %rd4772;
	mul.lo.s64 	%rd4776, %rd4775, 1099511628211;
	shr.u64 	%rd4777, %rd4753, 48;
	and.b64  	%rd4778, %rd4777, 255;
	xor.b64  	%rd4779, %rd4778, %rd4776;
	mul.lo.s64 	%rd4780, %rd4779, 1099511628211;
	shr.u64 	%rd4781, %rd4753, 56;
	xor.b64  	%rd4782, %rd4781, %rd4780;
	mul.lo.s64 	%rd9255, %rd4782, 1099511628211;
	add.s64 	%rd9253, %rd9253, 2;
	setp.ne.s64 	%p348, %rd9253, %rd9256;
	@%p348 bra 	$L__BB26_629;
$L__BB26_630:
	and.b64  	%rd4783, %rd1037, 1;
	setp.eq.b64 	%p349, %rd4783, 1;
	not.pred 	%p350, %p349;
	@%p350 bra 	$L__BB26_632;
	shl.b64 	%rd4784, %rd9256, 3;
	add.s64 	%rd4785, %rd9077, %rd4784;
	ld.u64 	%rd4786, [%rd4785];
	and.b64  	%rd4787, %rd4786, 255;
	xor.b64  	%rd4788, %rd4787, %rd9255;
	mul.lo.s64 	%rd4789, %rd4788, 1099511628211;
	shr.u64 	%rd4790, %rd4786, 8;
	and.b64  	%rd4791, %rd4790, 255;
	xor.b64  	%rd4792, %rd4791, %rd4789;
	mul.lo.s64 	%rd4793, %rd4792, 1099511628211;
	shr.u64 	%rd4794, %rd4786, 16;
	and.b64  	%rd4795, %rd4794, 255;
	xor.b64  	%rd4796, %rd4795, %rd4793;
	mul.lo.s64 	%rd4797, %rd4796, 1099511628211;
	shr.u64 	%rd4798, %rd4786, 24;
	and.b64  	%rd4799, %rd4798, 255;
	xor.b64  	%rd4800, %rd4799, %rd4797;
	mul.lo.s64 	%rd4801, %rd4800, 1099511628211;
	shr.u64 	%rd4802, %rd4786, 32;
	and.b64  	%rd4803, %rd4802, 255;
	xor.b64  	%rd4804, %rd4803, %rd4801;
	mul.lo.s64 	%rd4805, %rd4804, 1099511628211;
	shr.u64 	%rd4806, %rd4786, 40;
	and.b64  	%rd4807, %rd4806, 255;
	xor.b64  	%rd4808, %rd4807, %rd4805;
	mul.lo.s64 	%rd4809, %rd4808, 1099511628211;
	shr.u64 	%rd4810, %rd4786, 48;
	and.b64  	%rd4811, %rd4810, 255;
	xor.b64  	%rd4812, %rd4811, %rd4809;
	mul.lo.s64 	%rd4813, %rd4812, 1099511628211;
	shr.u64 	%rd4814, %rd4786, 56;
	xor.b64  	%rd4815, %rd4814, %rd4813;
	mul.lo.s64 	%rd9255, %rd4815, 1099511628211;
$L__BB26_632:
	mov.b64 	%rd9261, -3750763034362895579;
	@%p335 bra 	$L__BB26_638;
	setp.eq.s64 	%p352, %rd645, 0;
	mov.b64 	%rd9261, -3750763034362895579;
	mov.b64 	%rd9262, 0;
	@%p352 bra 	$L__BB26_636;
	and.b64  	%rd9262, %rd1037, -2;
	mov.b64 	%rd9261, -3750763034362895579;
	mov.b64 	%rd9259, 0;
$L__BB26_635:
	shl.b64 	%rd4822, %rd9259, 3;
	add.s64 	%rd4823, %rd9105, %rd4822;
	ld.u64 	%rd4824, [%rd4823];
	and.b64  	%rd4825, %rd4824, 255;
	xor.b64  	%rd4826, %rd4825, %rd9261;
	mul.lo.s64 	%rd4827, %rd4826, 1099511628211;
	shr.u64 	%rd4828, %rd4824, 8;
	and.b64  	%rd4829, %rd4828, 255;
	xor.b64  	%rd4830, %rd4829, %rd4827;
	mul.lo.s64 	%rd4831, %rd4830, 1099511628211;
	shr.u64 	%rd4832, %rd4824, 16;
	and.b64  	%rd4833, %rd4832, 255;
	xor.b64  	%rd4834, %rd4833, %rd4831;
	mul.lo.s64 	%rd4835, %rd4834, 1099511628211;
	shr.u64 	%rd4836, %rd4824, 24;
	and.b64  	%rd4837, %rd4836, 255;
	xor.b64  	%rd4838, %rd4837, %rd4835;
	mul.lo.s64 	%rd4839, %rd4838, 1099511628211;
	shr.u64 	%rd4840, %rd4824, 32;
	and.b64  	%rd4841, %rd4840, 255;
	xor.b64  	%rd4842, %rd4841, %rd4839;
	mul.lo.s64 	%rd4843, %rd4842, 1099511628211;
	shr.u64 	%rd4844, %rd4824, 40;
	and.b64  	%rd4845, %rd4844, 255;
	xor.b64  	%rd4846, %rd4845, %rd4843;
	mul.lo.s64 	%rd4847, %rd4846, 1099511628211;
	shr.u64 	%rd4848, %rd4824, 48;
	and.b64  	%rd4849, %rd4848, 255;
	xor.b64  	%rd4850, %rd4849, %rd4847;
	mul.lo.s64 	%rd4851, %rd4850, 1099511628211;
	shr.u64 	%rd4852, %rd4824, 56;
	xor.b64  	%rd4853, %rd4852, %rd4851;
	mul.lo.s64 	%rd4854, %rd4853, 1099511628211;
	ld.u64 	%rd4855, [%rd4823+8];
	and.b64  	%rd4856, %rd4855, 255;
	xor.b64  	%rd4857, %rd4856, %rd4854;
	mul.lo.s64 	%rd4858, %rd4857, 1099511628211;
	shr.u64 	%rd4859, %rd4855, 8;
	and.b64  	%rd4860, %rd4859, 255;
	xor.b64  	%rd4861, %rd4860, %rd4858;
	mul.lo.s64 	%rd4862, %rd4861, 1099511628211;
	shr.u64 	%rd4863, %rd4855, 16;
	and.b64  	%rd4864, %rd4863, 255;
	xor.b64  	%rd4865, %rd4864, %rd4862;
	mul.lo.s64 	%rd4866, %rd4865, 1099511628211;
	shr.u64 	%rd4867, %rd4855, 24;
	and.b64  	%rd4868, %rd4867, 255;
	xor.b64  	%rd4869, %rd4868, %rd4866;
	mul.lo.s64 	%rd4870, %rd4869, 1099511628211;
	shr.u64 	%rd4871, %rd4855, 32;
	and.b64  	%rd4872, %rd4871, 255;
	xor.b64  	%rd4873, %rd4872, %rd4870;
	mul.lo.s64 	%rd4874, %rd4873, 1099511628211;
	shr.u64 	%rd4875, %rd4855, 40;
	and.b64  	%rd4876, %rd4875, 255;
	xor.b64  	%rd4877, %rd4876, %rd4874;
	mul.lo.s64 	%rd4878, %rd4877, 1099511628211;
	shr.u64 	%rd4879, %rd4855, 48;
	and.b64  	%rd4880, %rd4879, 255;
	xor.b64  	%rd4881, %rd4880, %rd4878;
	mul.lo.s64 	%rd4882, %rd4881, 1099511628211;
	shr.u64 	%rd4883, %rd4855, 56;
	xor.b64  	%rd4884, %rd4883, %rd4882;
	mul.lo.s64 	%rd9261, %rd4884, 1099511628211;
	add.s64 	%rd9259, %rd9259, 2;
	setp.ne.s64 	%p353, %rd9259, %rd9262;
	@%p353 bra 	$L__BB26_635;
$L__BB26_636:
	and.b64  	%rd4885, %rd1037, 1;
	setp.eq.b64 	%p354, %rd4885, 1;
	not.pred 	%p355, %p354;
	@%p355 bra 	$L__BB26_638;
	shl.b64 	%rd4886, %rd9262, 3;
	add.s64 	%rd4887, %rd9105, %rd4886;
	ld.u64 	%rd4888, [%rd4887];
	and.b64  	%rd4889, %rd4888, 255;
	xor.b64  	%rd4890, %rd4889, %rd9261;
	mul.lo.s64 	%rd4891, %rd4890, 1099511628211;
	shr.u64 	%rd4892, %rd4888, 8;
	and.b64  	%rd4893, %rd4892, 255;
	xor.b64  	%rd4894, %rd4893, %rd4891;
	mul.lo.s64 	%rd4895, %rd4894, 1099511628211;
	shr.u64 	%rd4896, %rd4888, 16;
	and.b64  	%rd4897, %rd4896, 255;
	xor.b64  	%rd4898, %rd4897, %rd4895;
	mul.lo.s64 	%rd4899, %rd4898, 1099511628211;
	shr.u64 	%rd4900, %rd4888, 24;
	and.b64  	%rd4901, %rd4900, 255;
	xor.b64  	%rd4902, %rd4901, %rd4899;
	mul.lo.s64 	%rd4903, %rd4902, 1099511628211;
	shr.u64 	%rd4904, %rd4888, 32;
	and.b64  	%rd4905, %rd4904, 255;
	xor.b64  	%rd4906, %rd4905, %rd4903;
	mul.lo.s64 	%rd4907, %rd4906, 1099511628211;
	shr.u64 	%rd4908, %rd4888, 40;
	and.b64  	%rd4909, %rd4908, 255;
	xor.b64  	%rd4910, %rd4909, %rd4907;
	mul.lo.s64 	%rd4911, %rd4910, 1099511628211;
	shr.u64 	%rd4912, %rd4888, 48;
	and.b64  	%rd4913, %rd4912, 255;
	xor.b64  	%rd4914, %rd4913, %rd4911;
	mul.lo.s64 	%rd4915, %rd4914, 1099511628211;
	shr.u64 	%rd4916, %rd4888, 56;
	xor.b64  	%rd4917, %rd4916, %rd4915;
	mul.lo.s64 	%rd9261, %rd4917, 1099511628211;
$L__BB26_638:
	setp.lt.u64 	%p687, %rd9255, %rd9261;
	bra.uni 	$L__BB26_642;
$L__BB26_639:
	setp.eq.s32 	%p357, %r97, 0;
	mov.pred 	%p687, %p331;
	@%p357 bra 	$L__BB26_642;
	mov.b64 	%rd9265, 0;
	cvt.s64.s32 	%rd4924, %r97;
$L__BB26_641:
	shl.b64 	%rd4919, %rd9265, 3;
	add.s64 	%rd4920, %rd9077, %rd4919;
	ld.u64 	%rd4921, [%rd4920];
	add.s64 	%rd4922, %rd9105, %rd4919;
	ld.u64 	%rd4923, [%rd4922];
	setp.lt.u64 	%p687, %rd4921, %rd4923;
	setp.ge.u64 	%p358, %rd4921, %rd4923;
	add.s64 	%rd9265, %rd9265, 1;
	setp.ne.s64 	%p359, %rd9265, %rd4924;
	and.pred  	%p360, %p358, %p359;
	@%p360 bra 	$L__BB26_641;
$L__BB26_642:
	ld.param.s8 	%rs7, [_ZN3cub18CUB_300001_SM_10006detail10merge_sort26DeviceMergeSortMergeKernelINS2_10policy_hubIPPyE9Policy600ES6_PNS0_8NullTypeES6_SA_m10tuple_lessS5_S9_EEvbT2_T3_T4_PT6_PT7_T5_PSE_SE_NS1_7vsmem_tE_param_0];
	setp.eq.s16 	%p361, %rs7, 0;
	selp.b64 	%rd1017, %rd9077, %rd9105, %p687;
	bar.sync 	0;
	@%p361 bra 	$L__BB26_661;
	// begin inline asm
	mov.u32 %r196, %laneid;
	// end inline asm
	and.b32  	%r91, %r58, 7936;
	shl.b32 	%r197, %r196, 3;
	add.s32 	%r198, %r197, %r91;
	shr.s32 	%r199, %r198, 5;
	add.s32 	%r200, %r199, %r198;
	shl.b32 	%r201, %r200, 3;
	mov.u32 	%r202, _ZZN3cub18CUB_300001_SM_10006detail10merge_sort26DeviceMergeSortMergeKernelINS2_10policy_hubIPPyE9Policy600ES6_PNS0_8NullTypeES6_SA_m10tuple_lessS5_S9_EEvbT2_T3_T4_PT6_PT7_T5_PSE_SE_NS1_7vsmem_tEE19static_temp_storage;
	add.s32 	%r203, %r202, %r201;
	st.shared.u64 	[%r203], %rd688;
	st.shared.u64 	[%r203+8], %rd735;
	st.shared.u64 	[%r203+16], %rd782;
	st.shared.u64 	[%r203+24], %rd829;
	st.shared.u64 	[%r203+32], %rd876;
	st.shared.u64 	[%r203+40], %rd923;
	st.shared.u64 	[%r203+48], %rd970;
	st.shared.u64 	[%r203+56], %rd1017;
	bar.warp.sync 	-1;
	mad.lo.s32 	%r204, %r196, -7, %r198;
	shr.s32 	%r205, %r204, 5;
	add.s32 	%r206, %r205, %r204;
	shl.b32 	%r207, %r206, 3;
	add.s32 	%r208, %r202, %r207;
	ld.shared.u64 	%rd1018, [%r208];
	add.s32 	%r209, %r204, 32;
	shr.s32 	%r210, %r209, 5;
	add.s32 	%r211, %r210, %r204;
	shl.b32 	%r212, %r211, 3;
	add.s32 	%r213, %r202, %r212;
	ld.shared.u64 	%rd1019, [%r213+256];
	add.s32 	%r214, %r204, 64;
	shr.s32 	%r215, %r214, 5;
	add.s32 	%r216, %r215, %r204;
	shl.b32 	%r217, %r216, 3;
	add.s32 	%r218, %r202, %r217;
	ld.shared.u64 	%rd1020, [%r218+512];
	add.s32 	%r219, %r204, 96;
	shr.s32 	%r220, %r219, 5;
	add.s32 	%r221, %r220, %r204;
	shl.b32 	%r222, %r221, 3;
	add.s32 	%r223, %r202, %r222;
	ld.shared.u64 	%rd1021, [%r223+768];
	add.s32 	%r224, %r204, 128;
	shr.s32 	%r225, %r224, 5;
	add.s32 	%r226, %r225, %r204;
	shl.b32 	%r227, %r226, 3;
	add.s32 	%r228, %r202, %r227;
	ld.shared.u64 	%rd1022, [%r228+1024];
	add.s32 	%r229, %r204, 160;
	shr.s32 	%r230, %r229, 5;
	add.s32 	%r231, %r230, %r204;
	shl.b32 	%r232, %r231, 3;
	add.s32 	%r233, %r202, %r232;
	ld.shared.u64 	%rd1023, [%r233+1280];
	add.s32 	%r234, %r204, 192;
	shr.s32 	%r235, %r234, 5;
	add.s32 	%r236, %r235, %r204;
	shl.b32 	%r237, %r236, 3;
	add.s32 	%r238, %r202, %r237;
	ld.shared.u64 	%rd1024, [%r238+1536];
	add.s32 	%r239, %r204, 224;
	shr.s32 	%r240, %r239, 5;
	add.s32 	%r241, %r240, %r204;
	shl.b32 	%r242, %r241, 3;
	add.s32 	%r243, %r202, %r242;
	ld.shared.u64 	%rd1025, [%r243+1792];
	setp.ne.s32 	%p362, %r2, 0;
	@%p362 bra 	$L__BB26_645;
	st.volatile.shared.u32 	[_ZZN3cub18CUB_300001_SM_10006detail10merge_sort26DeviceMergeSortMergeKernelINS2_10policy_hubIPPyE9Policy600ES6_PNS0_8NullTypeES6_SA_m10tuple_lessS5_S9_EEvbT2_T3_T4_PT6_PT7_T5_PSE_SE_NS1_7vsmem_tEE19static_temp_storage+16896], %r57;
$L__BB26_645:
	bar.sync 	0;
	ld.volatile.shared.u32 	%r92, [_ZZN3cub18CUB_300001_SM_10006detail10merge_sort26DeviceMergeSortMergeKernelINS2_10policy_hubIPPyE9Policy600ES6_PNS0_8NullTypeES6_SA_m10tuple_lessS5_S9_EEvbT2_T3_T4_PT6_PT7_T5_PSE_SE_NS1_7vsmem_tEE19static_temp_storage+16896];
	and.b32  	%r244, %r2, 31;
	add.s32 	%r93, %r91, %r244;
	setp.ge.s32 	%p363, %r93, %r92;
	cvt.u64.u32 	%rd4925, %r93;
	add.s64 	%rd4926, %rd6, %rd4925;
	shl.b64 	%rd4927, %rd4926, 3;
	add.s64 	%rd1026, %rd1, %rd4927;
	@%p363 bra 	$L__BB26_647;
	st.global.u64 	[%rd1026], %rd1018;
$L__BB26_647:
	add.s32 	%r245, %r93, 32;
	setp.ge.s32 	%p364, %r245, %r92;
	@%p364 bra 	$L__BB26_649;
	st.global.u64 	[%rd1026+256], %rd1019;
$L__BB26_649:
	add.s32 	%r246, %r93, 64;
	setp.ge.s32 	%p365, %r246, %r92;
	@%p365 bra 	$L__BB26_651;
	st.global.u64 	[%rd1026+512], %rd1020;
$L__BB26_651:
	add.s32 	%r247, %r93, 96;
	setp.ge.s32 	%p366, %r247, %r92;
	@%p366 bra 	$L__BB26_653;
	st.global.u64 	[%rd1026+768], %rd1021;
$L__BB26_653:
	add.s32 	%r248, %r93, 128;
	setp.ge.s32 	%p367, %r248, %r92;
	@%p367 bra 	$L__BB26_655;
	st.global.u64 	[%rd1026+1024], %rd1022;
$L__BB26_655:
	add.s32 	%r249, %r93, 160;
	setp.ge.s32 	%p368, %r249, %r92;
	@%p368 bra 	$L__BB26_657;
	st.global.u64 	[%rd1026+1280], %rd1023;
$L__BB26_657:
	add.s32 	%r250, %r93, 192;
	setp.ge.s32 	%p369, %r250, %r92;
	@%p369 bra 	$L__BB26_659;
	st.global.u64 	[%rd1026+1536], %rd1024;
$L__BB26_659:
	add.s32 	%r251, %r93, 224;
	setp.ge.s32 	%p370, %r251, %r92;
	@%p370 bra 	$L__BB26_679;
	st.global.u64 	[%rd1026+1792], %rd1025;
	bra.uni 	$L__BB26_679;
$L__BB26_661:
	// begin inline asm
	mov.u32 %r252, %laneid;
	// end inline asm
	and.b32  	%r94, %r58, 7936;
	shl.b32 	%r253, %r252, 3;
	add.s32 	%r254, %r253, %r94;
	shr.s32 	%r255, %r254, 5;
	add.s32 	%r256, %r255, %r254;
	shl.b32 	%r257, %r256, 3;
	mov.u32 	%r258, _ZZN3cub18CUB_300001_SM_10006detail10merge_sort26DeviceMergeSortMergeKernelINS2_10policy_hubIPPyE9Policy600ES6_PNS0_8NullTypeES6_SA_m10tuple_lessS5_S9_EEvbT2_T3_T4_PT6_PT7_T5_PSE_SE_NS1_7vsmem_tEE19static_temp_storage;
	add.s32 	%r259, %r258, %r257;
	st.shared.u64 	[%r259], %rd688;
	st.shared.u64 	[%r259+8], %rd735;
	st.shared.u64 	[%r259+16], %rd782;
	st.shared.u64 	[%r259+24], %rd829;
	st.shared.u64 	[%r259+32], %rd876;
	st.shared.u64 	[%r259+40], %rd923;
	st.shared.u64 	[%r259+48], %rd970;
	st.shared.u64 	[%r259+56], %rd1017;
	bar.warp.sync 	-1;
	mad.lo.s32 	%r260, %r252, -7, %r254;
	shr.s32 	%r261, %r260, 5;
	add.s32 	%r262, %r261, %r260;
	shl.b32 	%r263, %r262, 3;
	add.s32 	%r264, %r258, %r263;
	ld.shared.u64 	%rd1027, [%r264];
	add.s32 	%r265, %r260, 32;
	shr.s32 	%r266, %r265, 5;
	add.s32 	%r267, %r266, %r260;
	shl.b32 	%r268, %r267, 3;
	add.s32 	%r269, %r258, %r268;
	ld.shared.u64 	%rd1028, [%r269+256];
	add.s32 	%r270, %r260, 64;
	shr.s32 	%r271, %r270, 5;
	add.s32 	%r272, %r271, %r260;
	shl.b32 	%r273, %r272, 3;
	add.s32 	%r274, %r258, %r273;
	ld.shared.u64 	%rd1029, [%r274+512];
	add.s32 	%r275, %r260, 96;
	shr.s32 	%r276, %r275, 5;
	add.s32 	%r277, %r276, %r260;
	shl.b32 	%r278, %r277, 3;
	add.s32 	%r279, %r258, %r278;
	ld.shared.u64 	%rd1030, [%r279+768];
	add.s32 	%r280, %r260, 128;
	shr.s32 	%r281, %r280, 5;
	add.s32 	%r282, %r281, %r260;
	shl.b32 	%r283, %r282, 3;
	add.s32 	%r284, %r258, %r283;
	ld.shared.u64 	%rd1031, [%r284+1024];
	add.s32 	%r285, %r260, 160;
	shr.s32 	%r286, %r285, 5;
	add.s32 	%r287, %r286, %r260;
	shl.b32 	%r288, %r287, 3;
	add.s32 	%r289, %r258, %r288;
	ld.shared.u64 	%rd1032, [%r289+1280];
	add.s32 	%r290, %r260, 192;
	shr.s32 	%r291, %r290, 5;
	add.s32 	%r292, %r291, %r260;
	shl.b32 	%r293, %r292, 3;
	add.s32 	%r294, %r258, %r293;
	ld.shared.u64 	%rd1033, [%r294+1536];
	add.s32 	%r295, %r260, 224;
	shr.s32 	%r296, %r295, 5;
	add.s32 	%r297, %r296, %r260;
	shl.b32 	%r298, %r297, 3;
	add.s32 	%r299, %r258, %r298;
	ld.shared.u64 	%rd1034, [%r299+1792];
	setp.ne.s32 	%p371, %r2, 0;
	@%p371 bra 	$L__BB26_663;
	st.volatile.shared.u32 	[_ZZN3cub18CUB_300001_SM_10006detail10merge_sort26DeviceMergeSortMergeKernelINS2_10policy_hubIPPyE9Policy600ES6_PNS0_8NullTypeES6_SA_m10tuple_lessS5_S9_EEvbT2_T3_T4_PT6_PT7_T5_PSE_SE_NS1_7vsmem_tEE19static_temp_storage+16896], %r57;
$L__BB26_663:
	bar.sync 	0;
	ld.volatile.shared.u32 	%r95, [_ZZN3cub18CUB_300001_SM_10006detail10merge_sort26DeviceMergeSortMergeKernelINS2_10policy_hubIPPyE9Policy600ES6_PNS0_8NullTypeES6_SA_m10tuple_lessS5_S9_EEvbT2_T3_T4_PT6_PT7_T5_PSE_SE_NS1_7vsmem_tEE19static_temp_storage+16896];
	and.b32  	%r300, %r2, 31;
	add.s32 	%r96, %r94, %r300;
	setp.ge.s32 	%p372, %r96, %r95;
	cvt.u64.u32 	%rd4928, %r96;
	add.s64 	%rd4929, %rd6, %rd4928;
	shl.b64 	%rd4930, %rd4929, 3;
	add.s64 	%rd1035, %rd2, %rd4930;
	@%p372 bra 	$L__BB26_665;
	st.global.u64 	[%rd1035], %rd1027;
$L__BB26_665:
	add.s32 	%r301, %r96, 32;
	setp.ge.s32 	%p373, %r301, %r95;
	@%p373 bra 	$L__BB26_667;
	st.global.u64 	[%rd1035+256], %rd1028;
$L__BB26_667:
	add.s32 	%r302, %r96, 64;
	setp.ge.s32 	%p374, %r302, %r95;
	@%p374 bra 	$L__BB26_669;
	st.global.u64 	[%rd1035+512], %rd1029;
$L__BB26_669:
	add.s32 	%r303, %r96, 96;
	setp.ge.s32 	%p375, %r303, %r95;
	@%p375 bra 	$L__BB26_671;
	st.global.u64 	[%rd1035+768], %rd1030;
$L__BB26_671:
	add.s32 	%r304, %r96, 128;
	setp.ge.s32 	%p376, %r304, %r95;
	@%p376 bra 	$L__BB26_673;
	st.global.u64 	[%rd1035+1024], %rd1031;
$L__BB26_673:
	add.s32 	%r305, %r96, 160;
	setp.ge.s32 	%p377, %r305, %r95;
	@%p377 bra 	$L__BB26_675;
	st.global.u64 	[%rd1035+1280], %rd1032;
$L__BB26_675:
	add.s32 	%r306, %r96, 192;
	setp.ge.s32 	%p378, %r306, %r95;
	@%p378 bra 	$L__BB26_677;
	st.global.u64 	[%rd1035+1536], %rd1033;
$L__BB26_677:
	add.s32 	%r307, %r96, 224;
	setp.ge.s32 	%p379, %r307, %r95;
	@%p379 bra 	$L__BB26_679;
	st.global.u64 	[%rd1035+1792], %rd1034;
$L__BB26_679:
	ret;

}


// ===== COMPILED SASS (sm_100) =====

	.target	sm_100

	.elftype	@"ET_EXEC"


//--------------------- .note.nv.tkinfo           --------------------------
	.section	.note.nv.tkinfo,"",@"SHT_NOTE"
	.sectionflags	@"SHF_NOTE_NV_TKINFO"
	.tkinfo
        /*0018*/ 	.word	0x00000002
        /*0030*/ 	.string	""
        /*0030*/ 	.string	"ptxas"
        /*0030*/ 	.string	"Cuda compilation tools, release 13.0, V13.0.88"
        /*0030*/ 	.string	"Build cuda_13.0.r13.0/compiler.36424714_0"
        /*0030*/ 	.string	"-arch sm_100 -m 64 "



//--------------------- .note.nv.cuinfo           --------------------------
	.section	.note.nv.cuinfo,"",@"SHT_NOTE"
	.sectionflags	@"SHF_NOTE_NV_CUINFO"
        /*0018*/ 	.short	0x0002
        /*001a*/ 	.short	0x0064
        /*001c*/ 	.short	0x0082
	.zero		2


//--------------------- .nv.info                  --------------------------
	.section	.nv.info,"",@"SHT_CUDA_INFO"
	.align	4


	//----- nvinfo : EIATTR_REGCOUNT
	.align		4
        /*0000*/ 	.byte	0x04, 0x2f
        /*0002*/ 	.short	(.L_46 - .L_45)
	.align		4
.L_45:
        /*0004*/ 	.word	index@(_Z20calculate_index_hashP17GHashRelContainer)
        /*0008*/ 	.word	0x0000001a


	//----- nvinfo : EIATTR_FRAME_SIZE
	.align		4
.L_46:
        /*000c*/ 	.byte	0x04, 0x11
        /*000e*/ 	.short	(.L_48 - .L_47)
	.align		4
.L_47:
        /*0010*/ 	.word	index@($__internal_3_$__cuda_sm20_rem_u64)
        /*0014*/ 	.word	0x00000000


	//----- nvinfo : EIATTR_FRAME_SIZE
	.align		4
.L_48:
        /*0018*/ 	.byte	0x04, 0x11
        /*001a*/ 	.short	(.L_50 - .L_49)
	.align		4
.L_49:
        /*001c*/ 	.word	index@(_Z20calculate_index_hashP17GHashRelContainer)
        /*0020*/ 	.word	0x00000000


	//----- nvinfo : EIATTR_REGCOUNT
	.align		4
.L_50:
        /*0024*/ 	.byte	0x04, 0x2f
        /*0026*/ 	.short	(.L_52 - .L_51)
	.align		4
.L_51:
        /*0028*/ 	.word	index@(_Z22count_index_entry_sizeP17GHashRelContainerPy)
        /*002c*/ 	.word	0x0000000e


	//----- nvinfo : EIATTR_FRAME_SIZE
	.align		4
.L_52:
        /*0030*/ 	.byte	0x04, 0x11
        /*0032*/ 	.short	(.L_54 - .L_53)
	.align		4
.L_53:
        /*0034*/ 	.word	index@(_Z22count_index_entry_sizeP17GHashRelContainerPy)
        /*0038*/ 	.word	0x00000000


	//----- nvinfo : EIATTR_REGCOUNT
	.align		4
.L_54:
        /*003c*/ 	.byte	0x04, 0x2f
        /*003e*/ 	.short	(.L_56 - .L_55)
	.align		4
.L_55:
        /*0040*/ 	.word	index@(_Z16shrink_index_mapP17GHashRelContainerP7MEntityy)
        /*0044*/ 	.word	0x0000001a


	//----- nvinfo : EIATTR_FRAME_SIZE
	.align		4
.L_56:
        /*0048*/ 	.byte	0x04, 0x11
        /*004a*/ 	.short	(.L_58 - .L_57)
	.align		4
.L_57:
        /*004c*/ 	.word	index@($__internal_2_$__cuda_sm20_rem_u64)
        /*0050*/ 	.word	0x00000000


	//----- nvinfo : EIATTR_FRAME_SIZE
	.align		4
.L_58:
        /*0054*/ 	.byte	0x04, 0x11
        /*0056*/ 	.short	(.L_60 - .L_59)
	.align		4
.L_59:
        /*0058*/ 	.word	index@(_Z16shrink_index_mapP17GHashRelContainerP7MEntityy)
        /*005c*/ 	.word	0x00000000


	//----- nvinfo : EIATTR_REGCOUNT
	.align		4
.L_60:
        /*0060*/ 	.byte	0x04, 0x2f
        /*0062*/ 	.short	(.L_62 - .L_61)
	.align		4
.L_61:
        /*0064*/ 	.word	index@(_Z11acopy_entryP17GHashRelContainerS0_)
        /*0068*/ 	.word	0x00000016


	//----- nvinfo : EIATTR_FRAME_SIZE
	.align		4
.L_62:
        /*006c*/ 	.byte	0x04, 0x11
        /*006e*/ 	.short	(.L_64 - .L_63)
	.align		4
.L_63:
        /*0070*/ 	.word	index@(_Z11acopy_entryP17GHashRelContainerS0_)
        /*0074*/ 	.word	0x00000000


	//----- nvinfo : EIATTR_REGCOUNT
	.align		4
.L_64:
        /*0078*/ 	.byte	0x04, 0x2f
        /*007a*/ 	.short	(.L_66 - .L_65)
	.align		4
.L_65:
        /*007c*/ 	.word	index@(_Z10acopy_dataP17GHashRelContainerS0_)
        /*0080*/ 	.word	0x00000018


	//----- nvinfo : EIATTR_FRAME_SIZE
	.align		4
.L_66:
        /*0084*/ 	.byte	0x04, 0x11
        /*0086*/ 	.short	(.L_68 - .L_67)
	.align		4
.L_67:
        /*0088*/ 	.word	index@(_Z10acopy_dataP17GHashRelContainerS0_)
        /*008c*/ 	.word	0x00000000


	//----- nvinfo : EIATTR_REGCOUNT
	.align		4
.L_68:
        /*0090*/ 	.byte	0x04, 0x2f
        /*0092*/ 	.short	(.L_70 - .L_69)
	.align		4
.L_69:
        /*0094*/ 	.word	index@(_Z14init_index_mapP17GHashRelContainer)
        /*0098*/ 	.word	0x00000010


	//----- nvinfo : EIATTR_FRAME_SIZE
	.align		4
.L_70:
        /*009c*/ 	.byte	0x04, 0x11
        /*009e*/ 	.short	(.L_72 - .L_71)
	.align		4
.L_71:
        /*00a0*/ 	.word	index@(_Z14init_index_mapP17GHashRelContainer)
        /*00a4*/ 	.word	0x00000000


	//----- nvinfo : EIATTR_REGCOUNT
	.align		4
.L_72:
        /*00a8*/ 	.byte	0x04, 0x2f
        /*00aa*/ 	.short	(.L_74 - .L_73)
	.align		4
.L_73:
        /*00ac*/ 	.word	index@(_Z20init_tuples_unsortedPPyS_iy)
        /*00b0*/ 	.word	0x0000000c


	//----- nvinfo : EIATTR_FRAME_SIZE
	.align		4
.L_74:
        /*00b4*/ 	.byte	0x04, 0x11
        /*00b6*/ 	.short	(.L_76 - .L_75)
	.align		4
.L_75:
        /*00b8*/ 	.word	index@(_Z20init_tuples_unsortedPPyS_iy)
        /*00bc*/ 	.word	0x00000000


	//----- nvinfo : EIATTR_REGCOUNT
	.align		4
.L_76:
        /*00c0*/ 	.byte	0x04, 0x2f
        /*00c2*/ 	.short	(.L_78 - .L_77)
	.align		4
.L_77:
        /*00c4*/ 	.word	index@(_Z20get_join_result_sizeP17GHashRelContainerS0_iPy)
        /*00c8*/ 	.word	0x00000020


	//----- nvinfo : EIATTR_FRAME_SIZE
	.align		4
.L_78:
        /*00cc*/ 	.byte	0x04, 0x11
        /*00ce*/ 	.short	(.L_80 - .L_79)
	.align		4
.L_79:
        /*00d0*/ 	.word	index@($__internal_1_$__cuda_sm20_rem_u64)
        /*00d4*/ 	.word	0x00000000


	//----- nvinfo : EIATTR_FRAME_SIZE
	.align		4
.L_80:
        /*00d8*/ 	.byte	0x04, 0x11
        /*00da*/ 	.short	(.L_82 - .L_81)
	.align		4
.L_81:
        /*00dc*/ 	.word	index@(_Z20get_join_result_sizeP17GHashRelContainerS0_iPy)
        /*00e0*/ 	.word	0x00000000


	//----- nvinfo : EIATTR_REGCOUNT
	.align		4
.L_82:
        /*00e4*/ 	.byte	0x04, 0x2f
        /*00e6*/ 	.short	(.L_84 - .L_83)
	.align		4
.L_83:
        /*00e8*/ 	.word	index@(_Z15get_join_resultP17GHashRelContainerS0_iPiiPyS2_S2_)
        /*00ec*/ 	.word	0x00000020


	//----- nvinfo : EIATTR_FRAME_SIZE
	.align		4
.L_84:
        /*00f0*/ 	.byte	0x04, 0x11
        /*00f2*/ 	.short	(.L_86 - .L_85)
	.align		4
.L_85:
        /*00f4*/ 	.word	index@($__internal_0_$__cuda_sm20_rem_u64)
        /*00f8*/ 	.word	0x00000000


	//----- nvinfo : EIATTR_FRAME_SIZE
	.align		4
.L_86:
        /*00fc*/ 	.byte	0x04, 0x11
        /*00fe*/ 	.short	(.L_88 - .L_87)
	.align		4
.L_87:
        /*0100*/ 	.word	index@(_Z15get_join_resultP17GHashRelContainerS0_iPiiPyS2_S2_)
        /*0104*/ 	.word	0x00000000


	//----- nvinfo : EIATTR_REGCOUNT
	.align		4
.L_88:
        /*0108*/ 	.byte	0x04, 0x2f
        /*010a*/ 	.short	(.L_90 - .L_89)
	.align		4
.L_89:
        /*010c*/ 	.word	index@(_ZN6thrust24THRUST_300001_SM_1000_NS8cuda_cub4core6detail13_kernel_agentINS1_8__unique9InitAgentIN3cub18CUB_300001_SM_100013ScanTileStateIiLb1EEEPiiEEJSA_mSB_EEEvDpT0_)
        /*0110*/ 	.word	0x0000000a


	//----- nvinfo : EIATTR_FRAME_SIZE
	.align		4
.L_90:
        /*0114*/ 	.byte	0x04, 0x11
        /*0116*/ 	.short	(.L_92 - .L_91)
	.align		4
.L_91:
        /*0118*/ 	.word	index@(_ZN6thrust24THRUST_300001_SM_1000_NS8cuda_cub4core6detail13_kernel_agentINS1_8__unique9InitAgentIN3cub18CUB_300001_SM_100013ScanTileStateIiLb1EEEPiiEEJSA_mSB_EEEvDpT0_)
        /*011c*/ 	.word	0x00000000


	//----- nvinfo : EIATTR_REGCOUNT
	.align		4
.L_92:
        /*0120*/ 	.byte	0x04, 0x2f
        /*0122*/ 	.short	(.L_94 - .L_93)
	.align		4
.L_93:
        /*0124*/ 	.word	index@(_ZN6thrust24THRUST_300001_SM_1000_NS8cuda_cub4core6detail13_kernel_agentINS1_8__unique11UniqueAgentIPPyS8_7t_equaliPiEEJS8_S8_S9_SA_iN3cub18CUB_300001_SM_100013ScanTileStateIiLb1EEEmEEEvDpT0_)
        /*0128*/ 	.word	0x00000028


	//----- nvinfo : EIATTR_FRAME_SIZE
	.align		4
.L_94:
        /*012c*/ 	.byte	0x04, 0x11
        /*012e*/ 	.short	(.L_96 - .L_95)
	.align		4
.L_95:
        /*0130*/ 	.word	index@(_ZN6thrust24THRUST_300001_SM_1000_NS8cuda_cub4core6detail13_kernel_agentINS1_8__unique11UniqueAgentIPPyS8_7t_equaliPiEEJS8_S8_S9_SA_iN3cub18CUB_300001_SM_100013ScanTileStateIiLb1EEEmEEEvDpT0_)
        /*0134*/ 	.word	0x00000000


	//----- nvinfo : EIATTR_REGCOUNT
	.align		4
.L_96:
        /*0138*/ 	.byte	0x04, 0x2f
        /*013a*/ 	.short	(.L_98 - .L_97)
	.align		4
.L_97:
        /*013c*/ 	.word	index@(_ZN3cub18CUB_300001_SM_10006detail11EmptyKernelIvEEvv)
        /*0140*/ 	.word	0x00000004


	//----- nvinfo : EIATTR_FRAME_SIZE
	.align		4
.L_98:
        /*0144*/ 	.byte	0x04, 0x11
        /*0146*/ 	.short	(.L_100 - .L_99)
	.align		4
.L_99:
        /*0148*/ 	.word	index@(_ZN3cub18CUB_300001_SM_10006detail11EmptyKernelIvEEvv)
        /*014c*/ 	.word	0x00000000


	//----- nvinfo : EIATTR_REGCOUNT
	.align		4
.L_100:
        /*0150*/ 	.byte	0x04, 0x2f
        /*0152*/ 	.short	(.L_102 - .L_101)
	.align		4
.L_101:
        /*0154*/ 	.word	index@(_ZN3cub18CUB_300001_SM_10006detail6reduce28DeviceReduceSingleTileKernelINS2_10policy_hubIijN4cuda3std3__44plusIiEEE10Policy1000EPyPijS9_iiNS7_10__identityEEEvT0_T1_T2_T3_T4_T6_)
        /*0158*/ 	.word	0x0000002c


	//----- nvinfo : EIATTR_FRAME_SIZE
	.align		4
.L_102:
        /*015c*/ 	.byte	0x04, 0x11
        /*015e*/ 	.short	(.L_104 - .L_103)
	.align		4
.L_103:
        /*0160*/ 	.word	index@(_ZN3cub18CUB_300001_SM_10006detail6reduce28DeviceReduceSingleTileKernelINS2_10policy_hubIijN4cuda3std3__44plusIiEEE10Policy1000EPyPijS9_iiNS7_10__identityEEEvT0_T1_T2_T3_T4_T6_)
        /*0164*/ 	.word	0x00000000


	//----- nvinfo : EIATTR_REGCOUNT
	.align		4
.L_104:
        /*0168*/ 	.byte	0x04, 0x2f
        /*016a*/ 	.short	(.L_106 - .L_105)
	.align		4
.L_105:
        /*016c*/ 	.word	index@(_ZN3cub18CUB_300001_SM_10006detail6reduce18DeviceReduceKernelINS2_10policy_hubIijN4cuda3std3__44plusIiEEE10Policy1000EPyjS9_iNS7_10__identityEEEvT0_PT3_T1_NS0_13GridEvenShareISH_EET2_T4_)
        /*0170*/ 	.word	0x00000020


	//----- nvinfo : EIATTR_FRAME_SIZE
	.align		4
.L_106:
        /*0174*/ 	.byte	0x04, 0x11
        /*0176*/ 	.short	(.L_108 - .L_107)
	.align		4
.L_107:
        /*0178*/ 	.word	index@(_ZN3cub18CUB_300001_SM_10006detail6reduce18DeviceReduceKernelINS2_10policy_hubIijN4cuda3std3__44plusIiEEE10Policy1000EPyjS9_iNS7_10__identityEEEvT0_PT3_T1_NS0_13GridEvenShareISH_EET2_T4_)
        /*017c*/ 	.word	0x00000000


	//----- nvinfo : EIATTR_REGCOUNT
	.align		4
.L_108:
        /*0180*/ 	.byte	0x04, 0x2f
        /*0182*/ 	.short	(.L_110 - .L_109)
	.align		4
.L_109:
        /*0184*/ 	.word	index@(_ZN3cub18CUB_300001_SM_10006detail6reduce28DeviceReduceSingleTileKernelINS2_10policy_hubIijN4cuda3std3__44plusIiEEE10Policy1000EPiSC_iS9_iiNS7_10__identityEEEvT0_T1_T2_T3_T4_T6_)
        /*0188*/ 	.word	0x00000020


	//----- nvinfo : EIATTR_FRAME_SIZE
	.align		4
.L_110:
        /*018c*/ 	.byte	0x04, 0x11
        /*018e*/ 	.short	(.L_112 - .L_111)
	.align		4
.L_111:
        /*0190*/ 	.word	index@(_ZN3cub18CUB_300001_SM_10006detail6reduce28DeviceReduceSingleTileKernelINS2_10policy_hubIijN4cuda3std3__44plusIiEEE10Policy1000EPiSC_iS9_iiNS7_10__identityEEEvT0_T1_T2_T3_T4_T6_)
        /*0194*/ 	.word	0x00000000


	//----- nvinfo : EIATTR_REGCOUNT
	.align		4
.L_112:
        /*0198*/ 	.byte	0x04, 0x2f
        /*019a*/ 	.short	(.L_114 - .L_113)
	.align		4
.L_113:
        /*019c*/ 	.word	index@(_ZN3cub18CUB_300001_SM_10006detail6reduce28DeviceReduceSingleTileKernelINS2_10policy_hubIiyN4cuda3std3__44plusIiEEE10Policy1000EPyPiyS9_iiNS7_10__identityEEEvT0_T1_T2_T3_T4_T6_)
        /*01a0*/ 	.word	0x00000030


	//----- nvinfo : EIATTR_FRAME_SIZE
	.align		4
.L_114:
        /*01a4*/ 	.byte	0x04, 0x11
        /*01a6*/ 	.short	(.L_116 - .L_115)
	.align		4
.L_115:
        /*01a8*/ 	.word	index@(_ZN3cub18CUB_300001_SM_10006detail6reduce28DeviceReduceSingleTileKernelINS2_10policy_hubIiyN4cuda3std3__44plusIiEEE10Policy1000EPyPiyS9_iiNS7_10__identityEEEvT0_T1_T2_T3_T4_T6_)
        /*01ac*/ 	.word	0x00000000


	//----- nvinfo : EIATTR_REGCOUNT
	.align		4
.L_116:
        /*01b0*/ 	.byte	0x04, 0x2f
        /*01b2*/ 	.short	(.L_118 - .L_117)
	.align		4
.L_117:
        /*01b4*/ 	.word	index@(_ZN3cub18CUB_300001_SM_10006detail6reduce18DeviceReduceKernelINS2_10policy_hubIiyN4cuda3std3__44plusIiEEE10Policy1000EPyyS9_iNS7_10__identityEEEvT0_PT3_T1_NS0_13GridEvenShareISH_EET2_T4_)
        /*01b8*/ 	.word	0x00000020


	//----- nvinfo : EIATTR_FRAME_SIZE
	.align		4
.L_118:
        /*01bc*/ 	.byte	0x04, 0x11
        /*01be*/ 	.short	(.L_120 - .L_119)
	.align		4
.L_119:
        /*01c0*/ 	.word	index@(_ZN3cub18CUB_300001_SM_10006detail6reduce18DeviceReduceKernelINS2_10policy_hubIiyN4cuda3std3__44plusIiEEE10Policy1000EPyyS9_iNS7_10__identityEEEvT0_PT3_T1_NS0_13GridEvenShareISH_EET2_T4_)
        /*01c4*/ 	.word	0x00000000


	//----- nvinfo : EIATTR_REGCOUNT
	.align		4
.L_120:
        /*01c8*/ 	.byte	0x04, 0x2f
        /*01ca*/ 	.short	(.L_122 - .L_121)
	.align		4
.L_121:
        /*01cc*/ 	.word	index@(_ZN3cub18CUB_300001_SM_10006detail6reduce28DeviceReduceSingleTileKernelINS2_10policy_hubIiyN4cuda3std3__44plusIiEEE10Policy1000EPiSC_iS9_iiNS7_10__identityEEEvT0_T1_T2_T3_T4_T6_)
        /*01d0*/ 	.word	0x00000020


	//----- nvinfo : EIATTR_FRAME_SIZE
	.align		4
.L_122:
        /*01d4*/ 	.byte	0x04, 0x11
        /*01d6*/ 	.short	(.L_124 - .L_123)
	.align		4
.L_123:
        /*01d8*/ 	.word	index@(_ZN3cub18CUB_300001_SM_10006detail6reduce28DeviceReduceSingleTileKernelINS2_10policy_hubIiyN4cuda3std3__44plusIiEEE10Policy1000EPiSC_iS9_iiNS7_10__identityEEEvT0_T1_T2_T3_T4_T6_)
        /*01dc*/ 	.word	0x00000000


	//----- nvinfo : EIATTR_REGCOUNT
	.align		4
.L_124:
        /*01e0*/ 	.byte	0x04, 0x2f
        /*01e2*/ 	.short	(.L_126 - .L_125)
	.align		4
.L_125:
        /*01e4*/ 	.word	index@(_ZN3cub18CUB_300001_SM_10006detail4scan20DeviceScanInitKernelINS0_13ScanTileStateIyLb1EEEEEvT_i)
        /*01e8*/ 	.word	0x0000000a


	//----- nvinfo : EIATTR_FRAME_SIZE
	.align		4
.L_126:
        /*01ec*/ 	.byte	0x04, 0x11
        /*01ee*/ 	.short	(.L_128 - .L_127)
	.align		4
.L_127:
        /*01f0*/ 	.word	index@(_ZN3cub18CUB_300001_SM_10006detail4scan20DeviceScanInitKernelINS0_13ScanTileStateIyLb1EEEEEvT_i)
        /*01f4*/ 	.word	0x00000000


	//----- nvinfo : EIATTR_REGCOUNT
	.align		4
.L_128:
        /*01f8*/ 	.byte	0x04, 0x2f
        /*01fa*/ 	.short	(.L_130 - .L_129)
	.align		4
.L_129:
        /*01fc*/ 	.word	index@(_ZN3cub18CUB_300001_SM_10006detail4scan16DeviceScanKernelINS2_10policy_hubIyyyjN4cuda3std3__44plusIvEEE10Policy1000EPySC_NS0_13ScanTileStateIyLb1EEES9_NS1_10InputValueIySC_EEjyLb0EyEEvT0_T1_T2_iT3_T4_T5_)
        /*0200*/ 	.word	0x0000003a


	//----- nvinfo : EIATTR_FRAME_SIZE
	.align		4
.L_130:
        /*0204*/ 	.byte	0x04, 0x11
        /*0206*/ 	.short	(.L_132 - .L_131)
	.align		4
.L_131:
        /*0208*/ 	.word	index@(_ZN3cub18CUB_300001_SM_10006detail4scan16DeviceScanKernelINS2_10policy_hubIyyyjN4cuda3std3__44plusIvEEE10Policy1000EPySC_NS0_13ScanTileStateIyLb1EEES9_NS1_10InputValueIySC_EEjyLb0EyEEvT0_T1_T2_iT3_T4_T5_)
        /*020c*/ 	.word	0x00000000


	//----- nvinfo : EIATTR_REGCOUNT
	.align		4
.L_132:
        /*0210*/ 	.byte	0x04, 0x2f
        /*0212*/ 	.short	(.L_134 - .L_133)
	.align		4
.L_133:
        /*0214*/ 	.word	index@(_ZN3cub18CUB_300001_SM_10006detail4scan16DeviceScanKernelINS2_10policy_hubIyyymN4cuda3std3__44plusIvEEE10Policy1000EPySC_NS0_13ScanTileStateIyLb1EEES9_NS1_10InputValueIySC_EEmyLb0EyEEvT0_T1_T2_iT3_T4_T5_)
        /*0218*/ 	.word	0x00000030


	//----- nvinfo : EIATTR_FRAME_SIZE
	.align		4
.L_134:
        /*021c*/ 	.byte	0x04, 0x11
        /*021e*/ 	.short	(.L_136 - .L_135)
	.align		4
.L_135:
        /*0220*/ 	.word	index@(_ZN3cub18CUB_300001_SM_10006detail4scan16DeviceScanKernelINS2_10policy_hubIyyymN4cuda3std3__44plusIvEEE10Policy1000EPySC_NS0_13ScanTileStateIyLb1EEES9_NS1_10InputValueIySC_EEmyLb0EyEEvT0_T1_T2_iT3_T4_T5_)
        /*0224*/ 	.word	0x00000000


	//----- nvinfo : EIATTR_REGCOUNT
	.align		4
.L_136:
        /*0228*/ 	.byte	0x04, 0x2f
        /*022a*/ 	.short	(.L_138 - .L_137)
	.align		4
.L_137:
        /*022c*/ 	.word	index@(_ZN3cub18CUB_300001_SM_10006detail10merge_sort30DeviceMergeSortBlockSortKernelINS2_10policy_hubIPPyE9Policy600ES6_PNS0_8NullTypeES6_SA_j10tuple_lessS5_S9_EEvbT0_T1_T2_T3_T4_PT6_PT7_T5_NS1_7vsmem_tE)
        /*0230*/ 	.word	0x00000028


	//----- nvinfo : EIATTR_FRAME_SIZE
	.align		4
.L_138:
        /*0234*/ 	.byte	0x04, 0x11
        /*0236*/ 	.short	(.L_140 - .L_139)
	.align		4
.L_139:
        /*0238*/ 	.word	index@(_ZN3cub18CUB_300001_SM_10006detail10merge_sort30DeviceMergeSortBlockSortKernelINS2_10policy_hubIPPyE9Policy600ES6_PNS0_8NullTypeES6_SA_j10tuple_lessS5_S9_EEvbT0_T1_T2_T3_T4_PT6_PT7_T5_NS1_7vsmem_tE)
        /*023c*/ 	.word	0x00000010


	//----- nvinfo : EIATTR_REGCOUNT
	.align		4
.L_140:
        /*0240*/ 	.byte	0x04, 0x2f
        /*0242*/ 	.short	(.L_142 - .L_141)
	.align		4
.L_141:
        /*0244*/ 	.word	index@(_ZN3cub18CUB_300001_SM_10006detail10merge_sort30DeviceMergeSortPartitionKernelIPPyj10tuple_lessS4_EEvbT_PT2_T0_SA_PSA_T1_SA_i)
        /*0248*/ 	.word	0x00000020


	//----- nvinfo : EIATTR_FRAME_SIZE
	.align		4
.L_142:
        /*024c*/ 	.byte	0x04, 0x11
        /*024e*/ 	.short	(.L_144 - .L_143)
	.align		4
.L_143:
        /*0250*/ 	.word	index@(_ZN3cub18CUB_300001_SM_10006detail10merge_sort30DeviceMergeSortPartitionKernelIPPyj10tuple_lessS4_EEvbT_PT2_T0_SA_PSA_T1_SA_i)
        /*0254*/ 	.word	0x00000000


	//----- nvinfo : EIATTR_REGCOUNT
	.align		4
.L_144:
        /*0258*/ 	.byte	0x04, 0x2f
        /*025a*/ 	.short	(.L_146 - .L_145)
	.align		4
.L_145:
        /*025c*/ 	.word	index@(_ZN3cub18CUB_300001_SM_10006detail10merge_sort26DeviceMergeSortMergeKernelINS2_10policy_hubIPPyE9Policy600ES6_PNS0_8NullTypeES6_SA_j10tuple_lessS5_S9_EEvbT2_T3_T4_PT6_PT7_T5_PSE_SE_NS1_7vsmem_tE)
        /*0260*/ 	.word	0x00000028


	//----- nvinfo : EIATTR_FRAME_SIZE
	.align		4
.L_146:
        /*0264*/ 	.byte	0x04, 0x11
        /*0266*/ 	.short	(.L_148 - .L_147)
	.align		4
.L_147:
        /*0268*/ 	.word	index@(_ZN3cub18CUB_300001_SM_10006detail10merge_sort26DeviceMergeSortMergeKernelINS2_10policy_hubIPPyE9Policy600ES6_PNS0_8NullTypeES6_SA_j10tuple_lessS5_S9_EEvbT2_T3_T4_PT6_PT7_T5_PSE_SE_NS1_7vsmem_tE)
        /*026c*/ 	.word	0x00000000


	//----- nvinfo : EIATTR_REGCOUNT
	.align		4
.L_148:
        /*0270*/ 	.byte	0x04, 0x2f
        /*0272*/ 	.short	(.L_150 - .L_149)
	.align		4
.L_149:
        /*0274*/ 	.word	index@(_ZN3cub18CUB_300001_SM_10006detail10merge_sort30DeviceMergeSortBlockSortKernelINS2_10policy_hubIPPyE9Policy600ES6_PNS0_8NullTypeES6_SA_m10tuple_lessS5_S9_EEvbT0_T1_T2_T3_T4_PT6_PT7_T5_NS1_7vsmem_tE)
        /*0278*/ 	.word	0x00000030


	//----- nvinfo : EIATTR_FRAME_SIZE
	.align		4
.L_150:
        /*027c*/ 	.byte	0x04, 0x11
        /*027e*/ 	.short	(.L_152 - .L_151)
	.align		4
.L_151:
        /*0280*/ 	.word	index@(_ZN3cub18CUB_300001_SM_10006detail10merge_sort30DeviceMergeSortBlockSortKernelINS2_10policy_hubIPPyE9Policy600ES6_PNS0_8NullTypeES6_SA_m10tuple_lessS5_S9_EEvbT0_T1_T2_T3_T4_PT6_PT7_T5_NS1_7vsmem_tE)
        /*0284*/ 	.word	0x00000000


	//----- nvinfo : EIATTR_REGCOUNT
	.align		4
.L_152:
        /*0288*/ 	.byte	0x04, 0x2f
        /*028a*/ 	.short	(.L_154 - .L_153)
	.align		4
.L_153:
        /*028c*/ 	.word	index@(_ZN3cub18CUB_300001_SM_10006detail10merge_sort30DeviceMergeSortPartitionKernelIPPym10tuple_lessS4_EEvbT_PT2_T0_SA_PSA_T1_SA_i)
        /*0290*/ 	.word	0x00000026


	//----- nvinfo : EIATTR_FRAME_SIZE
	.align		4
.L_154:
        /*0294*/ 	.byte	0x04, 0x11
        /*0296*/ 	.short	(.L_156 - .L_155)
	.align		4
.L_155:
        /*0298*/ 	.word	index@(_ZN3cub18CUB_300001_SM_10006detail10merge_sort30DeviceMergeSortPartitionKernelIPPym10tuple_lessS4_EEvbT_PT2_T0_SA_PSA_T1_SA_i)
        /*029c*/ 	.word	0x00000000


	//----- nvinfo : EIATTR_REGCOUNT
	.align		4
.L_156:
        /*02a0*/ 	.byte	0x04, 0x2f
        /*02a2*/ 	.short	(.L_158 - .L_157)
	.align		4
.L_157:
        /*02a4*/ 	.word	index@(_ZN3cub18CUB_300001_SM_10006detail10merge_sort26DeviceMergeSortMergeKernelINS2_10policy_hubIPPyE9Policy600ES6_PNS0_8NullTypeES6_SA_m10tuple_lessS5_S9_EEvbT2_T3_T4_PT6_PT7_T5_PSE_SE_NS1_7vsmem_tE)
        /*02a8*/ 	.word	0x0000002d


	//----- nvinfo : EIATTR_FRAME_SIZE
	.align		4
.L_158:
        /*02ac*/ 	.byte	0x04, 0x11
        /*02ae*/ 	.short	(.L_160 - .L_159)
	.align		4
.L_159:
        /*02b0*/ 	.word	index@(_ZN3cub18CUB_300001_SM_10006detail10merge_sort26DeviceMergeSortMergeKernelINS2_10policy_hubIPPyE9Policy600ES6_PNS0_8NullTypeES6_SA_m10tuple_lessS5_S9_EEvbT2_T3_T4_PT6_PT7_T5_PSE_SE_NS1_7vsmem_tE)
        /*02b4*/ 	.word	0x00000000


	//----- nvinfo : EIATTR_MIN_STACK_SIZE
	.align		4
.L_160:
        /*02b8*/ 	.byte	0x04, 0x12
        /*02ba*/ 	.short	(.L_162 - .L_161)
	.align		4
.L_161:
        /*02bc*/ 	.word	index@(_ZN3cub18CUB_300001_SM_10006detail10merge_sort26DeviceMergeSortMergeKernelINS2_10policy_hubIPPyE9Policy600ES6_PNS0_8NullTypeES6_SA_m10tuple_lessS5_S9_EEvbT2_T3_T4_PT6_PT7_T5_PSE_SE_NS1_7vsmem_tE)
        /*02c0*/ 	.word	0x00000000


	//----- nvinfo : EIATTR_MIN_STACK_SIZE
	.align		4
.L_162:
        /*02c4*/ 	.byte	0x04, 0x12
        /*02c6*/ 	.short	(.L_164 - .L_163)
	.align		4
.L_163:
        /*02c8*/ 	.word	index@(_ZN3cub18CUB_300001_SM_10006detail10merge_sort30DeviceMergeSortPartitionKernelIPPym10tuple_lessS4_EEvbT_PT2_T0_SA_PSA_T1_SA_i)
        /*02cc*/ 	.word	0x00000000


	//----- nvinfo : EIATTR_MIN_STACK_SIZE
	.align		4
.L_164:
        /*02d0*/ 	.byte	0x04, 0x12
        /*02d2*/ 	.short	(.L_166 - .L_165)
	.align		4
.L_165:
        /*02d4*/ 	.word	index@(_ZN3cub18CUB_300001_SM_10006detail10merge_sort30DeviceMergeSortBlockSortKernelINS2_10policy_hubIPPyE9Policy600ES6_PNS0_8NullTypeES6_SA_m10tuple_lessS5_S9_EEvbT0_T1_T2_T3_T4_PT6_PT7_T5_NS1_7vsmem_tE)
        /*02d8*/ 	.word	0x00000000


	//----- nvinfo : EIATTR_MIN_STACK_SIZE
	.align		4
.L_166:
        /*02dc*/ 	.byte	0x04, 0x12
        /*02de*/ 	.short	(.L_168 - .L_167)
	.align		4
.L_167:
        /*02e0*/ 	.word	index@(_ZN3cub18CUB_300001_SM_10006detail10merge_sort26DeviceMergeSortMergeKernelINS2_10policy_hubIPPyE9Policy600ES6_PNS0_8NullTypeES6_SA_j10tuple_lessS5_S9_EEvbT2_T3_T4_PT6_PT7_T5_PSE_SE_NS1_7vsmem_tE)
        /*02e4*/ 	.word	0x00000000


	//----- nvinfo : EIATTR_MIN_STACK_SIZE
	.align		4
.L_168:
        /*02e8*/ 	.byte	0x04, 0x12
        /*02ea*/ 	.short	(.L_170 - .L_169)
	.align		4
.L_169:
        /*02ec*/ 	.word	index@(_ZN3cub18CUB_300001_SM_10006detail10merge_sort30DeviceMergeSortPartitionKernelIPPyj10tuple_lessS4_EEvbT_PT2_T0_SA_PSA_T1_SA_i)
        /*02f0*/ 	.word	0x00000000


	//----- nvinfo : EIATTR_MIN_STACK_SIZE
	.align		4
.L_170:
        /*02f4*/ 	.byte	0x04, 0x12
        /*02f6*/ 	.short	(.L_172 - .L_171)
	.align		4
.L_171:
        /*02f8*/ 	.word	index@(_ZN3cub18CUB_300001_SM_10006detail10merge_sort30DeviceMergeSortBlockSortKernelINS2_10policy_hubIPPyE9Policy600ES6_PNS0_8NullTypeES6_SA_j10tuple_lessS5_S9_EEvbT0_T1_T2_T3_T4_PT6_PT7_T5_NS1_7vsmem_tE)
        /*02fc*/ 	.word	0x00000010


	//----- nvinfo : EIATTR_MIN_STACK_SIZE
	.align		4
.L_172:
        /*0300*/ 	.byte	0x04, 0x12
        /*0302*/ 	.short	(.L_174 - .L_173)
	.align		4
.L_173:
        /*0304*/ 	.word	index@(_ZN3cub18CUB_300001_SM_10006detail4scan16DeviceScanKernelINS2_10policy_hubIyyymN4cuda3std3__44plusIvEEE10Policy1000EPySC_NS0_13ScanTileStateIyLb1EEES9_NS1_10InputValueIySC_EEmyLb0EyEEvT0_T1_T2_iT3_T4_T5_)
        /*0308*/ 	.word	0x00000000


	//----- nvinfo : EIATTR_MIN_STACK_SIZE
	.align		4
.L_174:
        /*030c*/ 	.byte	0x04, 0x12
        /*030e*/ 	.short	(.L_176 - .L_175)
	.align		4
.L_175:
        /*0310*/ 	.word	index@(_ZN3cub18CUB_300001_SM_10006detail4scan16DeviceScanKernelINS2_10policy_hubIyyyjN4cuda3std3__44plusIvEEE10Policy1000EPySC_NS0_13ScanTileStateIyLb1EEES9_NS1_10InputValueIySC_EEjyLb0EyEEvT0_T1_T2_iT3_T4_T5_)
        /*0314*/ 	.word	0x00000000


	//----- nvinfo : EIATTR_MIN_STACK_SIZE
	.align		4
.L_176:
        /*0318*/ 	.byte	0x04, 0x12
        /*031a*/ 	.short	(.L_178 - .L_177)
	.align		4
.L_177:
        /*031c*/ 	.word	index@(_ZN3cub18CUB_300001_SM_10006detail4scan20DeviceScanInitKernelINS0_13ScanTileStateIyLb1EEEEEvT_i)
        /*0320*/ 	.word	0x00000000


	//----- nvinfo : EIATTR_MIN_STACK_SIZE
	.align		4
.L_178:
        /*0324*/ 	.byte	0x04, 0x12
        /*0326*/ 	.short	(.L_180 - .L_179)
	.align		4
.L_179:
        /*0328*/ 	.word	index@(_ZN3cub18CUB_300001_SM_10006detail6reduce28DeviceReduceSingleTileKernelINS2_10policy_hubIiyN4cuda3std3__44plusIiEEE10Policy1000EPiSC_iS9_iiNS7_10__identityEEEvT0_T1_T2_T3_T4_T6_)
        /*032c*/ 	.word	0x00000000


	//----- nvinfo : EIATTR_MIN_STACK_SIZE
	.align		4
.L_180:
        /*0330*/ 	.byte	0x04, 0x12
        /*0332*/ 	.short	(.L_182 - .L_181)
	.align		4
.L_181:
        /*0334*/ 	.word	index@(_ZN3cub18CUB_300001_SM_10006detail6reduce18DeviceReduceKernelINS2_10policy_hubIiyN4cuda3std3__44plusIiEEE10Policy1000EPyyS9_iNS7_10__identityEEEvT0_PT3_T1_NS0_13GridEvenShareISH_EET2_T4_)
        /*0338*/ 	.word	0x00000000


	//----- nvinfo : EIATTR_MIN_STACK_SIZE
	.align		4
.L_182:
        /*033c*/ 	.byte	0x04, 0x12
        /*033e*/ 	.short	(.L_184 - .L_183)
	.align		4
.L_183:
        /*0340*/ 	.word	index@(_ZN3cub18CUB_300001_SM_10006detail6reduce28DeviceReduceSingleTileKernelINS2_10policy_hubIiyN4cuda3std3__44plusIiEEE10Policy1000EPyPiyS9_iiNS7_10__identityEEEvT0_T1_T2_T3_T4_T6_)
        /*0344*/ 	.word	0x00000000


	//----- nvinfo : EIATTR_MIN_STACK_SIZE
	.align		4
.L_184:
        /*0348*/ 	.byte	0x04, 0x12
        /*034a*/ 	.short	(.L_186 - .L_185)
	.align		4
.L_185:
        /*034c*/ 	.word	index@(_ZN3cub18CUB_300001_SM_10006detail6reduce28DeviceReduceSingleTileKernelINS2_10policy_hubIijN4cuda3std3__44plusIiEEE10Policy1000EPiSC_iS9_iiNS7_10__identityEEEvT0_T1_T2_T3_T4_T6_)
        /*0350*/ 	.word	0x00000000


	//----- nvinfo : EIATTR_MIN_STACK_SIZE
	.align		4
.L_186:
        /*0354*/ 	.byte	0x04, 0x12
        /*0356*/ 	.short	(.L_188 - .L_187)
	.align		4
.L_187:
        /*0358*/ 	.word	index@(_ZN3cub18CUB_300001_SM_10006detail6reduce18DeviceReduceKernelINS2_10policy_hubIijN4cuda3std3__44plusIiEEE10Policy1000EPyjS9_iNS7_10__identityEEEvT0_PT3_T1_NS0_13GridEvenShareISH_EET2_T4_)
        /*035c*/ 	.word	0x00000000


	//----- nvinfo : EIATTR_MIN_STACK_SIZE
	.align		4
.L_188:
        /*0360*/ 	.byte	0x04, 0x12
        /*0362*/ 	.short	(.L_190 - .L_189)
	.align		4
.L_189:
        /*0364*/ 	.word	index@(_ZN3cub18CUB_300001_SM_10006detail6reduce28DeviceReduceSingleTileKernelINS2_10policy_hubIijN4cuda3std3__44plusIiEEE10Policy1000EPyPijS9_iiNS7_10__identityEEEvT0_T1_T2_T3_T4_T6_)
        /*0368*/ 	.word	0x00000000


	//----- nvinfo : EIATTR_MIN_STACK_SIZE
	.align		4
.L_190:
        /*036c*/ 	.byte	0x04, 0x12
        /*036e*/ 	.short	(.L_192 - .L_191)
	.align		4
.L_191:
        /*0370*/ 	.word	index@(_ZN3cub18CUB_300001_SM_10006detail11EmptyKernelIvEEvv)
        /*0374*/ 	.word	0x00000000


	//----- nvinfo : EIATTR_MIN_STACK_SIZE
	.align		4
.L_192:
        /*0378*/ 	.byte	0x04, 0x12
        /*037a*/ 	.short	(.L_194 - .L_193)
	.align		4
.L_193:
        /*037c*/ 	.word	index@(_ZN6thrust24THRUST_300001_SM_1000_NS8cuda_cub4core6detail13_kernel_agentINS1_8__unique11UniqueAgentIPPyS8_7t_equaliPiEEJS8_S8_S9_SA_iN3cub18CUB_300001_SM_100013ScanTileStateIiLb1EEEmEEEvDpT0_)
        /*0380*/ 	.word	0x00000000


	//----- nvinfo : EIATTR_MIN_STACK_SIZE
	.align		4
.L_194:
        /*0384*/ 	.byte	0x04, 0x12
        /*0386*/ 	.short	(.L_196 - .L_195)
	.align		4
.L_195:
        /*0388*/ 	.word	index@(_ZN6thrust24THRUST_300001_SM_1000_NS8cuda_cub4core6detail13_kernel_agentINS1_8__unique9InitAgentIN3cub18CUB_300001_SM_100013ScanTileStateIiLb1EEEPiiEEJSA_mSB_EEEvDpT0_)
        /*038c*/ 	.word	0x00000000


	//----- nvinfo : EIATTR_MIN_STACK_SIZE
	.align		4
.L_196:
        /*0390*/ 	.byte	0x04, 0x12
        /*0392*/ 	.short	(.L_198 - .L_197)
	.align		4
.L_197:
        /*0394*/ 	.word	index@(_Z15get_join_resultP17GHashRelContainerS0_iPiiPyS2_S2_)
        /*0398*/ 	.word	0x00000000


	//----- nvinfo : EIATTR_MIN_STACK_SIZE
	.align		4
.L_198:
        /*039c*/ 	.byte	0x04, 0x12
        /*039e*/ 	.short	(.L_200 - .L_199)
	.align		4
.L_199:
        /*03a0*/ 	.word	index@(_Z20get_join_result_sizeP17GHashRelContainerS0_iPy)
        /*03a4*/ 	.word	0x00000000


	//----- nvinfo : EIATTR_MIN_STACK_SIZE
	.align		4
.L_200:
        /*03a8*/ 	.byte	0x04, 0x12
        /*03aa*/ 	.short	(.L_202 - .L_201)
	.align		4
.L_201:
        /*03ac*/ 	.word	index@(_Z20init_tuples_unsortedPPyS_iy)
        /*03b0*/ 	.word	0x00000000


	//----- nvinfo : EIATTR_MIN_STACK_SIZE
	.align		4
.L_202:
        /*03b4*/ 	.byte	0x04, 0x12
        /*03b6*/ 	.short	(.L_204 - .L_203)
	.align		4
.L_203:
        /*03b8*/ 	.word	index@(_Z14init_index_mapP17GHashRelContainer)
        /*03bc*/ 	.word	0x00000000


	//----- nvinfo : EIATTR_MIN_STACK_SIZE
	.align		4
.L_204:
        /*03c0*/ 	.byte	0x04, 0x12
        /*03c2*/ 	.short	(.L_206 - .L_205)
	.align		4
.L_205:
        /*03c4*/ 	.word	index@(_Z10acopy_dataP17GHashRelContainerS0_)
        /*03c8*/ 	.word	0x00000000


	//----- nvinfo : EIATTR_MIN_STACK_SIZE
	.align		4
.L_206:
        /*03cc*/ 	.byte	0x04, 0x12
        /*03ce*/ 	.short	(.L_208 - .L_207)
	.align		4
.L_207:
        /*03d0*/ 	.word	index@(_Z11acopy_entryP17GHashRelContainerS0_)
        /*03d4*/ 	.word	0x00000000


	//----- nvinfo : EIATTR_MIN_STACK_SIZE
	.align		4
.L_208:
        /*03d8*/ 	.byte	0x04, 0x12
        /*03da*/ 	.short	(.L_210 - .L_209)
	.align		4
.L_209:
        /*03dc*/ 	.word	index@(_Z16shrink_index_mapP17GHashRelContainerP7MEntityy)
        /*03e0*/ 	.word	0x00000000


	//----- nvinfo : EIATTR_MIN_STACK_SIZE
	.align		4
.L_210:
        /*03e4*/ 	.byte	0x04, 0x12
        /*03e6*/ 	.short	(.L_212 - .L_211)
	.align		4
.L_211:
        /*03e8*/ 	.word	index@(_Z22count_index_entry_sizeP17GHashRelContainerPy)
        /*03ec*/ 	.word	0x00000000


	//----- nvinfo : EIATTR_MIN_STACK_SIZE
	.align		4
.L_212:
        /*03f0*/ 	.byte	0x04, 0x12
        /*03f2*/ 	.short	(.L_214 - .L_213)
	.align		4
.L_213:
        /*03f4*/ 	.word	index@(_Z20calculate_index_hashP17GHashRelContainer)
        /*03f8*/ 	.word	0x00000000
.L_214:


//--------------------- .nv.compat                --------------------------
	.section	.nv.compat,"",@"SHT_CUDA_COMPAT_INFO"
	.align	4
        /*0000*/ 	.byte	0x02, 0x09, 0x00, 0x00, 0x02, 0x02, 0x01, 0x00, 0x02, 0x05, 0x05, 0x00, 0x03, 0x07, 0x01, 0x01
        /*0010*/ 	.byte	0x02, 0x03, 0x00, 0x00, 0x02, 0x06, 0x01, 0x00, 0x04, 0x0b, 0x08, 0x00, 0x09, 0x00, 0x00, 0x00
        /*0020*/ 	.byte	0x00, 0x00, 0x00, 0x00


//--------------------- .nv.info._ZN3cub18CUB_300001_SM_10006detail10merge_sort26DeviceMergeSortMergeKernelINS2_10policy_hubIPPyE9Policy600ES6_PNS0_8NullTypeES6_SA_m10tuple_lessS5_S9_EEvbT2_T3_T4_PT6_PT7_T5_PSE_SE_NS1_7vsmem_tE --------------------------
	.section	.nv.info._ZN3cub18CUB_300001_SM_10006detail10merge_sort26DeviceMergeSortMergeKernelINS2_10policy_hubIPPyE9Policy600ES6_PNS0_8NullTypeES6_SA_m10tuple_lessS5_S9_EEvbT2_T3_T4_PT6_PT7_T5_PSE_SE_NS1_7vsmem_tE,"",@"SHT_CUDA_INFO"
	.sectionflags	@""
	.align	4


	//----- nvinfo : EIATTR_CUDA_API_VERSION
	.align		4
        /*0000*/ 	.byte	0x04, 0x37
        /*0002*/ 	.short	(.L_216 - .L_215)
.L_215:
        /*0004*/ 	.word	0x00000082


	//----- nvinfo : EIATTR_KPARAM_INFO
	.align		4
.L_216:
        /*0008*/ 	.byte	0x04, 0x17
        /*000a*/ 	.short	(.L_218 - .L_217)
.L_217:
        /*000c*/ 	.word	0x00000000
        /*0010*/ 	.short	0x0009
        /*0012*/ 	.short	0x0050
        /*0014*/ 	.byte	0x00, 0xf0, 0x21, 0x00


	//----- nvinfo : EIATTR_KPARAM_INFO
	.align		4
.L_218:
        /*0018*/ 	.byte	0x04, 0x17
        /*001a*/ 	.short	(.L_220 - .L_219)
.L_219:
        /*001c*/ 	.word	0x00000000
        /*0020*/ 	.short	0x0008
        /*0022*/ 	.short	0x0048
        /*0024*/ 	.byte	0x00, 0xf0, 0x21, 0x00


	//----- nvinfo : EIATTR_KPARAM_INFO
	.align		4
.L_220:
        /*0028*/ 	.byte	0x04, 0x17
        /*002a*/ 	.short	(.L_222 - .L_221)
.L_221:
        /*002c*/ 	.word	0x00000000
        /*0030*/ 	.short	0x0007
        /*0032*/ 	.short	0x0040
        /*0034*/ 	.byte	0x00, 0xf5, 0x21, 0x00


	//----- nvinfo : EIATTR_KPARAM_INFO
	.align		4
.L_222:
        /*0038*/ 	.byte	0x04, 0x17
        /*003a*/ 	.short	(.L_224 - .L_223)
.L_223:
        /*003c*/ 	.word	0x00000000
        /*0040*/ 	.short	0x0006
        /*0042*/ 	.short	0x0030
        /*0044*/ 	.byte	0x00, 0xf0, 0x41, 0x00


	//----- nvinfo : EIATTR_KPARAM_INFO
	.align		4
.L_224:
        /*0048*/ 	.byte	0x04, 0x17
        /*004a*/ 	.short	(.L_226 - .L_225)
.L_225:
        /*004c*/ 	.word	0x00000000
        /*0050*/ 	.short	0x0005
        /*0052*/ 	.short	0x0028
        /*0054*/ 	.byte	0x00, 0xf5, 0x21, 0x00


	//----- nvinfo : EIATTR_KPARAM_INFO
	.align		4
.L_226:
        /*0058*/ 	.byte	0x04, 0x17
        /*005a*/ 	.short	(.L_228 - .L_227)
.L_227:
        /*005c*/ 	.word	0x00000000
        /*0060*/ 	.short	0x0004
        /*0062*/ 	.short	0x0020
        /*0064*/ 	.byte	0x00, 0xf5, 0x21, 0x00


	//----- nvinfo : EIATTR_KPARAM_INFO
	.align		4
.L_228:
        /*0068*/ 	.byte	0x04, 0x17
        /*006a*/ 	.short	(.L_230 - .L_229)
.L_229:
        /*006c*/ 	.word	0x00000000
        /*0070*/ 	.short	0x0003
        /*0072*/ 	.short	0x0018
        /*0074*/ 	.byte	0x00, 0xf0, 0x21, 0x00


	//----- nvinfo : EIATTR_KPARAM_INFO
	.align		4
.L_230:
        /*0078*/ 	.byte	0x04, 0x17
        /*007a*/ 	.short	(.L_232 - .L_231)
.L_231:
        /*007c*/ 	.word	0x00000000
        /*0080*/ 	.short	0x0002
        /*0082*/ 	.short	0x0010
        /*0084*/ 	.byte	0x00, 0xf5, 0x21, 0x00


	//----- nvinfo : EIATTR_KPARAM_INFO
	.align		4
.L_232:
        /*0088*/ 	.byte	0x04, 0x17
        /*008a*/ 	.short	(.L_234 - .L_233)
.L_233:
        /*008c*/ 	.word	0x00000000
        /*0090*/ 	.short	0x0001
        /*0092*/ 	.short	0x0008
        /*0094*/ 	.byte	0x00, 0xf5, 0x21, 0x00


	//----- nvinfo : EIATTR_KPARAM_INFO
	.align		4
.L_234:
        /*0098*/ 	.byte	0x04, 0x17
        /*009a*/ 	.short	(.L_236 - .L_235)
.L_235:
        /*009c*/ 	.word	0x00000000
        /*00a0*/ 	.short	0x0000
        /*00a2*/ 	.short	0x0000
        /*00a4*/ 	.byte	0x00, 0xf0, 0x05, 0x00


	//----- nvinfo : EIATTR_SPARSE_MMA_MASK
	.align		4
.L_236:
        /*00a8*/ 	.byte	0x03, 0x50
        /*00aa*/ 	.short	0x0000


	//----- nvinfo : EIATTR_MAXREG_COUNT
	.align		4
        /*00ac*/ 	.byte	0x03, 0x1b
        /*00ae*/ 	.short	0x00ff


	//----- nvinfo : EIATTR_NUM_BARRIERS
	.align		4
        /*00b0*/ 	.byte	0x02, 0x4c
        /*00b2*/ 	.byte	0x01
	.zero		1


	//----- nvinfo : EIATTR_MERCURY_ISA_VERSION
	.align		4
        /*00b4*/ 	.byte	0x03, 0x5f
        /*00b6*/ 	.short	0x0101


	//----- nvinfo : EIATTR_COOP_GROUP_MASK_REGIDS
	.align		4
        /*00b8*/ 	.byte	0x04, 0x29
        /*00ba*/ 	.short	(.L_238 - .L_237)


	//   ....[0]....
.L_237:
        /*00bc*/ 	.word	0xffffffff


	//   ....[1]....
        /*00c0*/ 	.word	0xffffffff


	//   ....[2]....
        /*00c4*/ 	.word	0xffffffff


	//   ....[3]....
        /*00c8*/ 	.word	0xffffffff


	//----- nvinfo : EIATTR_COOP_GROUP_INSTR_OFFSETS
	.align		4
.L_238:
        /*00cc*/ 	.byte	0x04, 0x28
        /*00ce*/ 	.short	(.L_240 - .L_239)


	//   ....[0]....
.L_239:
        /*00d0*/ 	.word	0x0001bba0


	//   ....[1]....
        /*00d4*/ 	.word	0x0001bf60


	//   ....[2]....
        /*00d8*/ 	.word	0x00037fe0


	//   ....[3]....
        /*00dc*/ 	.word	0x000384d0


	//----- nvinfo : EIATTR_VRC_CTA_INIT_COUNT
	.align		4
.L_240:
        /*00e0*/ 	.byte	0x02, 0x4a
	.zero		1
	.zero		1


	//----- nvinfo : EIATTR_EXIT_INSTR_OFFSETS
	.align		4
        /*00e4*/ 	.byte	0x04, 0x1c
        /*00e6*/ 	.short	(.L_242 - .L_241)


	//   ....[0]....
.L_241:
        /*00e8*/ 	.word	0x0001bd00


	//   ....[1]....
        /*00ec*/ 	.word	0x0001c0d0


	//   ....[2]....
        /*00f0*/ 	.word	0x00038250


	//   ....[3]....
        /*00f4*/ 	.word	0x00038270


	//   ....[4]....
        /*00f8*/ 	.word	0x00038780


	//   ....[5]....
        /*00fc*/ 	.word	0x000387a0


	//----- nvinfo : EIATTR_MAX_THREADS
	.align		4
.L_242:
        /*0100*/ 	.byte	0x04, 0x05
        /*0102*/ 	.short	(.L_244 - .L_243)
.L_243:
        /*0104*/ 	.word	0x00000100
        /*0108*/ 	.word	0x00000001
        /*010c*/ 	.word	0x00000001


	//----- nvinfo : EIATTR_CRS_STACK_SIZE
	.align		4
.L_244:
        /*0110*/ 	.byte	0x04, 0x1e
        /*0112*/ 	.short	(.L_246 - .L_245)
.L_245:
        /*0114*/ 	.word	0x00000000


	//----- nvinfo : EIATTR_CBANK_PARAM_SIZE
	.align		4
.L_246:
        /*0118*/ 	.byte	0x03, 0x19
        /*011a*/ 	.short	0x0058


	//----- nvinfo : EIATTR_PARAM_CBANK
	.align		4
        /*011c*/ 	.byte	0x04, 0x0a
        /*011e*/ 	.short	(.L_248 - .L_247)
	.align		4
.L_247:
        /*0120*/ 	.word	index@(.nv.constant0._ZN3cub18CUB_300001_SM_10006detail10merge_sort26DeviceMergeSortMergeKernelINS2_10policy_hubIPPyE9Policy600ES6_PNS0_8NullTypeES6_SA_m10tuple_lessS5_S9_EEvbT2_T3_T4_PT6_PT7_T5_PSE_SE_NS1_7vsmem_tE)
        /*0124*/ 	.short	0x0380
        /*0126*/ 	.short	0x0058


	//----- nvinfo : EIATTR_SW_WAR
	.align		4
.L_248:
        /*0128*/ 	.byte	0x04, 0x36
        /*012a*/ 	.short	(.L_250 - .L_249)
.L_249:
        /*012c*/ 	.word	0x00000008
.L_250:


//--------------------- .nv.info._ZN3cub18CUB_300001_SM_10006detail10merge_sort30DeviceMergeSortPartitionKernelIPPym10tuple_lessS4_EEvbT_PT2_T0_SA_PSA_T1_SA_i --------------------------
	.section	.nv.info._ZN3cub18CUB_300001_SM_10006detail10merge_sort30DeviceMergeSortPartitionKernelIPPym10tuple_lessS4_EEvbT_PT2_T0_SA_PSA_T1_SA_i,"",@"SHT_CUDA_INFO"
	.sectionflags	@""
	.align	4


	//----- nvinfo : EIATTR_CUDA_API_VERSION
	.align		4
        /*0000*/ 	.byte	0x04, 0x37
        /*0002*/ 	.short	(.L_252 - .L_251)
.L_251:
        /*0004*/ 	.word	0x00000082


	//----- nvinfo : EIATTR_KPARAM_INFO
	.align		4
.L_252:
        /*0008*/ 	.byte	0x04, 0x17
        /*000a*/ 	.short	(.L_254 - .L_253)
.L_253:
        /*000c*/ 	.word	0x00000000
        /*0010*/ 	.short	0x0008
        /*0012*/ 	.short	0x0048
        /*0014*/ 	.byte	0x00, 0xf0, 0x11, 0x00


	//----- nvinfo : EIATTR_KPARAM_INFO
	.align		4
.L_254:
        /*0018*/ 	.byte	0x04, 0x17
        /*001a*/ 	.short	(.L_256 - .L_255)
.L_255:
        /*001c*/ 	.word	0x00000000
        /*0020*/ 	.short	0x0007
        /*0022*/ 	.short	0x0040
        /*0024*/ 	.byte	0x00, 0xf0, 0x21, 0x00


	//----- nvinfo : EIATTR_KPARAM_INFO
	.align		4
.L_256:
        /*0028*/ 	.byte	0x04, 0x17
        /*002a*/ 	.short	(.L_258 - .L_257)
.L_257:
        /*002c*/ 	.word	0x00000000
        /*0030*/ 	.short	0x0006
        /*0032*/ 	.short	0x0030
        /*0034*/ 	.byte	0x00, 0xf0, 0x41, 0x00


	//----- nvinfo : EIATTR_KPARAM_INFO
	.align		4
.L_258:
        /*0038*/ 	.byte	0x04, 0x17
        /*003a*/ 	.short	(.L_260 - .L_259)
.L_259:
        /*003c*/ 	.word	0x00000000
        /*0040*/ 	.short	0x0005
        /*0042*/ 	.short	0x0028
        /*0044*/ 	.byte	0x00, 0xf5, 0x21, 0x00


	//----- nvinfo : EIATTR_KPARAM_INFO
	.align		4
.L_260:
        /*0048*/ 	.byte	0x04, 0x17
        /*004a*/ 	.short	(.L_262 - .L_261)
.L_261:
        /*004c*/ 	.word	0x00000000
        /*0050*/ 	.short	0x0004
        /*0052*/ 	.short	0x0020
        /*0054*/ 	.byte	0x00, 0xf0, 0x21, 0x00


	//----- nvinfo : EIATTR_KPARAM_INFO
	.align		4
.L_262:
        /*0058*/ 	.byte	0x04, 0x17
        /*005a*/ 	.short	(.L_264 - .L_263)
.L_263:
        /*005c*/ 	.word	0x00000000
        /*0060*/ 	.short	0x0003
        /*0062*/ 	.short	0x0018
        /*0064*/ 	.byte	0x00, 0xf0, 0x21, 0x00


	//----- nvinfo : EIATTR_KPARAM_INFO
	.align		4
.L_264:
        /*0068*/ 	.byte	0x04, 0x17
        /*006a*/ 	.short	(.L_266 - .L_265)
.L_265:
        /*006c*/ 	.word	0x00000000
        /*0070*/ 	.short	0x0002
        /*0072*/ 	.short	0x0010
        /*0074*/ 	.byte	0x00, 0xf5, 0x21, 0x00


	//----- nvinfo : EIATTR_KPARAM_INFO
	.align		4
.L_266:
        /*0078*/ 	.byte	0x04, 0x17
        /*007a*/ 	.short	(.L_268 - .L_267)
.L_267:
        /*007c*/ 	.word	0x00000000
        /*0080*/ 	.short	0x0001
        /*0082*/ 	.short	0x0008
        /*0084*/ 	.byte	0x00, 0xf5, 0x21, 0x00


	//----- nvinfo : EIATTR_KPARAM_INFO
	.align		4
.L_268:
        /*0088*/ 	.byte	0x04, 0x17
        /*008a*/ 	.short	(.L_270 - .L_269)
.L_269:
        /*008c*/ 	.word	0x00000000
        /*0090*/ 	.short	0x0000
        /*0092*/ 	.short	0x0000
        /*0094*/ 	.byte	0x00, 0xf0, 0x05, 0x00


	//----- nvinfo : EIATTR_SPARSE_MMA_MASK
	.align		4
.L_270:
        /*0098*/ 	.byte	0x03, 0x50
        /*009a*/ 	.short	0x0000


	//----- nvinfo : EIATTR_MAXREG_COUNT
	.align		4
        /*009c*/ 	.byte	0x03, 0x1b
        /*009e*/ 	.short	0x00ff


	//----- nvinfo : EIATTR_MERCURY_ISA_VERSION
	.align		4
        /*00a0*/ 	.byte	0x03, 0x5f
        /*00a2*/ 	.short	0x0101


	//----- nvinfo : EIATTR_VRC_CTA_INIT_COUNT
	.align		4
        /*00a4*/ 	.byte	0x02, 0x4a
	.zero		1
	.zero		1


	//----- nvinfo : EIATTR_EXIT_INSTR_OFFSETS
	.align		4
        /*00a8*/ 	.byte	0x04, 0x1c
        /*00aa*/ 	.short	(.L_272 - .L_271)


	//   ....[0]....
.L_271:
        /*00ac*/ 	.word	0x00000080


	//   ....[1]....
        /*00b0*/ 	.word	0x000003d0


	//   ....[2]....
        /*00b4*/ 	.word	0x00006760


	//----- nvinfo : EIATTR_CRS_STACK_SIZE
	.align		4
.L_272:
        /*00b8*/ 	.byte	0x04, 0x1e
        /*00ba*/ 	.short	(.L_274 - .L_273)
.L_273:
        /*00bc*/ 	.word	0x00000000


	//----- nvinfo : EIATTR_CBANK_PARAM_SIZE
	.align		4
.L_274:
        /*00c0*/ 	.byte	0x03, 0x19
        /*00c2*/ 	.short	0x004c


	//----- nvinfo : EIATTR_PARAM_CBANK
	.align		4
        /*00c4*/ 	.byte	0x04, 0x0a
        /*00c6*/ 	.short	(.L_276 - .L_275)
	.align		4
.L_275:
        /*00c8*/ 	.word	index@(.nv.constant0._ZN3cub18CUB_300001_SM_10006detail10merge_sort30DeviceMergeSortPartitionKernelIPPym10tuple_lessS4_EEvbT_PT2_T0_SA_PSA_T1_SA_i)
        /*00cc*/ 	.short	0x0380
        /*00ce*/ 	.short	0x004c


	//----- nvinfo : EIATTR_SW_WAR
	.align		4
.L_276:
        /*00d0*/ 	.byte	0x04, 0x36
        /*00d2*/ 	.short	(.L_278 - .L_277)
.L_277:
        /*00d4*/ 	.word	0x00000008
.L_278:


//--------------------- .nv.info._ZN3cub18CUB_300001_SM_10006detail10merge_sort30DeviceMergeSortBlockSortKernelINS2_10policy_hubIPPyE9Policy600ES6_PNS0_8NullTypeES6_SA_m10tuple_lessS5_S9_EEvbT0_T1_T2_T3_T4_PT6_PT7_T5_NS1_7vsmem_tE --------------------------
	.section	.nv.info._ZN3cub18CUB_300001_SM_10006detail10merge_sort30DeviceMergeSortBlockSortKernelINS2_10policy_hubIPPyE9Policy600ES6_PNS0_8NullTypeES6_SA_m10tuple_lessS5_S9_EEvbT0_T1_T2_T3_T4_PT6_PT7_T5_NS1_7vsmem_tE,"",@"SHT_CUDA_INFO"
	.sectionflags	@""
	.align	4


	//----- nvinfo : EIATTR_CUDA_API_VERSION
	.align		4
        /*0000*/ 	.byte	0x04, 0x37
        /*0002*/ 	.short	(.L_280 - .L_279)
.L_279:
        /*0004*/ 	.word	0x00000082


	//----- nvinfo : EIATTR_KPARAM_INFO
	.align		4
.L_280:
        /*0008*/ 	.byte	0x04, 0x17
        /*000a*/ 	.short	(.L_282 - .L_281)
.L_281:
        /*000c*/ 	.word	0x00000000
        /*0010*/ 	.short	0x0009
        /*0012*/ 	.short	0x0050
        /*0014*/ 	.byte	0x00, 0xf0, 0x21, 0x00


	//----- nvinfo : EIATTR_KPARAM_INFO
	.align		4
.L_282:
        /*0018*/ 	.byte	0x04, 0x17
        /*001a*/ 	.short	(.L_284 - .L_283)
.L_283:
        /*001c*/ 	.word	0x00000000
        /*0020*/ 	.short	0x0008
        /*0022*/ 	.short	0x0040
        /*0024*/ 	.byte	0x00, 0xf0, 0x41, 0x00


	//----- nvinfo : EIATTR_KPARAM_INFO
	.align		4
.L_284:
        /*0028*/ 	.byte	0x04, 0x17
        /*002a*/ 	.short	(.L_286 - .L_285)
.L_285:
        /*002c*/ 	.word	0x00000000
        /*0030*/ 	.short	0x0007
        /*0032*/ 	.short	0x0038
        /*0034*/ 	.byte	0x00, 0xf5, 0x21, 0x00


	//----- nvinfo : EIATTR_KPARAM_INFO
	.align		4
.L_286:
        /*0038*/ 	.byte	0x04, 0x17
        /*003a*/ 	.short	(.L_288 - .L_287)
.L_287:
        /*003c*/ 	.word	0x00000000
        /*0040*/ 	.short	0x0006
        /*0042*/ 	.short	0x0030
        /*0044*/ 	.byte	0x00, 0xf5, 0x21, 0x00


	//----- nvinfo : EIATTR_KPARAM_INFO
	.align		4
.L_288:
        /*0048*/ 	.byte	0x04, 0x17
        /*004a*/ 	.short	(.L_290 - .L_289)
.L_289:
        /*004c*/ 	.word	0x00000000
        /*0050*/ 	.short	0x0005
        /*0052*/ 	.short	0x0028
        /*0054*/ 	.byte	0x00, 0xf0, 0x21, 0x00


	//----- nvinfo : EIATTR_KPARAM_INFO
	.align		4
.L_290:
        /*0058*/ 	.byte	0x04, 0x17
        /*005a*/ 	.short	(.L_292 - .L_291)
.L_291:
        /*005c*/ 	.word	0x00000000
        /*0060*/ 	.short	0x0004
        /*0062*/ 	.short	0x0020
        /*0064*/ 	.byte	0x00, 0xf5, 0x21, 0x00


	//----- nvinfo : EIATTR_KPARAM_INFO
	.align		4
.L_292:
        /*0068*/ 	.byte	0x04, 0x17
        /*006a*/ 	.short	(.L_294 - .L_293)
.L_293:
        /*006c*/ 	.word	0x00000000
        /*0070*/ 	.short	0x0003
        /*0072*/ 	.short	0x0018
        /*0074*/ 	.byte	0x00, 0xf5, 0x21, 0x00


	//----- nvinfo : EIATTR_KPARAM_INFO
	.align		4
.L_294:
        /*0078*/ 	.byte	0x04, 0x17
        /*007a*/ 	.short	(.L_296 - .L_295)
.L_295:
        /*007c*/ 	.word	0x00000000
        /*0080*/ 	.short	0x0002
        /*0082*/ 	.short	0x0010
        /*0084*/ 	.byte	0x00, 0xf5, 0x21, 0x00


	//----- nvinfo : EIATTR_KPARAM_INFO
	.align		4
.L_296:
        /*0088*/ 	.byte	0x04, 0x17
        /*008a*/ 	.short	(.L_298 - .L_297)
.L_297:
        /*008c*/ 	.word	0x00000000
        /*0090*/ 	.short	0x0001
        /*0092*/ 	.short	0x0008
        /*0094*/ 	.byte	0x00, 0xf5, 0x21, 0x00


	//----- nvinfo : EIATTR_KPARAM_INFO
	.align		4
.L_298:
        /*0098*/ 	.byte	0x04, 0x17
        /*009a*/ 	.short	(.L_300 - .L_299)
.L_299:
        /*009c*/ 	.word	0x00000000
        /*00a0*/ 	.short	0x0000
        /*00a2*/ 	.short	0x0000
        /*00a4*/ 	.byte	0x00, 0xf0, 0x05, 0x00


	//----- nvinfo : EIATTR_SPARSE_MMA_MASK
	.align		4
.L_300:
        /*00a8*/ 	.byte	0x03, 0x50
        /*00aa*/ 	.short	0x0000


	//----- nvinfo : EIATTR_MAXREG_COUNT
	.align		4
        /*00ac*/ 	.byte	0x03, 0x1b
        /*00ae*/ 	.short	0x00ff


	//----- nvinfo : EIATTR_NUM_BARRIERS
	.align		4
        /*00b0*/ 	.byte	0x02, 0x4c
        /*00b2*/ 	.byte	0x01
	.zero		1


	//----- nvinfo : EIATTR_MERCURY_ISA_VERSION
	.align		4
        /*00b4*/ 	.byte	0x03, 0x5f
        /*00b6*/ 	.short	0x0101


	//----- nvinfo : EIATTR_COOP_GROUP_MASK_REGIDS
	.align		4
        /*00b8*/ 	.byte	0x04, 0x29
        /*00ba*/ 	.short	(.L_302 - .L_301)


	//   ....[0]....
.L_301:
        /*00bc*/ 	.word	0xffffffff


	//   ....[1]....
        /*00c0*/ 	.word	0xffffffff


	//   ....[2]....
        /*00c4*/ 	.word	0xffffffff


	//   ....[3]....
        /*00c8*/ 	.word	0xffffffff


	//   ....[4]....
        /*00cc*/ 	.word	0xffffffff


	//   ....[5]....
        /*00d0*/ 	.word	0xffffffff


	//----- nvinfo : EIATTR_COOP_GROUP_INSTR_OFFSETS
	.align		4
.L_302:
        /*00d4*/ 	.byte	0x04, 0x28
        /*00d6*/ 	.short	(.L_304 - .L_303)


	//   ....[0]....
.L_303:
        /*00d8*/ 	.word	0x000005b0


	//   ....[1]....
        /*00dc*/ 	.word	0x0006b380


	//   ....[2]....
        /*00e0*/ 	.word	0x0006b550


	//   ....[3]....
        /*00e4*/ 	.word	0x0006bd50


	//   ....[4]....
        /*00e8*/ 	.word	0x000e90e0


	//   ....[5]....
        /*00ec*/ 	.word	0x000e93c0


	//----- nvinfo : EIATTR_VRC_CTA_INIT_COUNT
	.align		4
.L_304:
        /*00f0*/ 	.byte	0x02, 0x4a
	.zero		1
	.zero		1


	//----- nvinfo : EIATTR_EXIT_INSTR_OFFSETS
	.align		4
        /*00f4*/ 	.byte	0x04, 0x1c
        /*00f6*/ 	.short	(.L_306 - .L_305)


	//   ....[0]....
.L_305:
        /*00f8*/ 	.word	0x0006b490


	//   ....[1]....
        /*00fc*/ 	.word	0x0006b660


	//   ....[2]....
        /*0100*/ 	.word	0x000e92c0


	//   ....[3]....
        /*0104*/ 	.word	0x000e92e0


	//   ....[4]....
        /*0108*/ 	.word	0x000e95c0


	//   ....[5]....
        /*010c*/ 	.word	0x000e95e0


	//----- nvinfo : EIATTR_MAX_THREADS
	.align		4
.L_306:
        /*0110*/ 	.byte	0x04, 0x05
        /*0112*/ 	.short	(.L_308 - .L_307)
.L_307:
        /*0114*/ 	.word	0x00000100
        /*0118*/ 	.word	0x00000001
        /*011c*/ 	.word	0x00000001


	//----- nvinfo : EIATTR_CRS_STACK_SIZE
	.align		4
.L_308:
        /*0120*/ 	.byte	0x04, 0x1e
        /*0122*/ 	.short	(.L_310 - .L_309)
.L_309:
        /*0124*/ 	.word	0x00000000


	//----- nvinfo : EIATTR_CBANK_PARAM_SIZE
	.align		4
.L_310:
        /*0128*/ 	.byte	0x03, 0x19
        /*012a*/ 	.short	0x0058


	//----- nvinfo : EIATTR_PARAM_CBANK
	.align		4
        /*012c*/ 	.byte	0x04, 0x0a
        /*012e*/ 	.short	(.L_312 - .L_311)
	.align		4
.L_311:
        /*0130*/ 	.word	index@(.nv.constant0._ZN3cub18CUB_300001_SM_10006detail10merge_sort30DeviceMergeSortBlockSortKernelINS2_10policy_hubIPPyE9Policy600ES6_PNS0_8NullTypeES6_SA_m10tuple_lessS5_S9_EEvbT0_T1_T2_T3_T4_PT6_PT7_T5_NS1_7vsmem_tE)
        /*0134*/ 	.short	0x0380
        /*0136*/ 	.short	0x0058


	//----- nvinfo : EIATTR_SW_WAR
	.align		4
.L_312:
        /*0138*/ 	.byte	0x04, 0x36
        /*013a*/ 	.short	(.L_314 - .L_313)
.L_313:
        /*013c*/ 	.word	0x00000008
.L_314:


//--------------------- .nv.info._ZN3cub18CUB_300001_SM_10006detail10merge_sort26DeviceMergeSortMergeKernelINS2_10policy_hubIPPyE9Policy600ES6_PNS0_8NullTypeES6_SA_j10tuple_lessS5_S9_EEvbT2_T3_T4_PT6_PT7_T5_PSE_SE_NS1_7vsmem_tE --------------------------
	.section	.nv.info._ZN3cub18CUB_300001_SM_10006detail10merge_sort26DeviceMergeSortMergeKernelINS2_10policy_hubIPPyE9Policy600ES6_PNS0_8NullTypeES6_SA_j10tuple_lessS5_S9_EEvbT2_T3_T4_PT6_PT7_T5_PSE_SE_NS1_7vsmem_tE,"",@"SHT_CUDA_INFO"
	.sectionflags	@""
	.align	4


	//----- nvinfo : EIATTR_CUDA_API_VERSION
	.align		4
        /*0000*/ 	.byte	0x04, 0x37
        /*0002*/ 	.short	(.L_316 - .L_315)
.L_315:
        /*0004*/ 	.word	0x00000082


	//----- nvinfo : EIATTR_KPARAM_INFO
	.align		4
.L_316:
        /*0008*/ 	.byte	0x04, 0x17
        /*000a*/ 	.short	(.L_318 - .L_317)
.L_317:
        /*000c*/ 	.word	0x00000000
        /*0010*/ 	.short	0x0009
        /*0012*/ 	.short	0x0050
        /*0014*/ 	.byte	0x00, 0xf0, 0x21, 0x00


	//----- nvinfo : EIATTR_KPARAM_INFO
	.align		4
.L_318:
        /*0018*/ 	.byte	0x04, 0x17
        /*001a*/ 	.short	(.L_320 - .L_319)
.L_319:
        /*001c*/ 	.word	0x00000000
        /*0020*/ 	.short	0x0008
        /*0022*/ 	.short	0x0048
        /*0024*/ 	.byte	0x00, 0xf0, 0x11, 0x00


	//----- nvinfo : EIATTR_KPARAM_INFO
	.align		4
.L_320:
        /*0028*/ 	.byte	0x04, 0x17
        /*002a*/ 	.short	(.L_322 - .L_321)
.L_321:
        /*002c*/ 	.word	0x00000000
        /*0030*/ 	.short	0x0007
        /*0032*/ 	.short	0x0040
        /*0034*/ 	.byte	0x00, 0xf5, 0x21, 0x00


	//----- nvinfo : EIATTR_KPARAM_INFO
	.align		4
.L_322:
        /*0038*/ 	.byte	0x04, 0x17
        /*003a*/ 	.short	(.L_324 - .L_323)
.L_323:
        /*003c*/ 	.word	0x00000000
        /*0040*/ 	.short	0x0006
        /*0042*/ 	.short	0x0030
        /*0044*/ 	.byte	0x00, 0xf0, 0x41, 0x00


	//----- nvinfo : EIATTR_KPARAM_INFO
	.align		4
.L_324:
        /*0048*/ 	.byte	0x04, 0x17
        /*004a*/ 	.short	(.L_326 - .L_325)
.L_325:
        /*004c*/ 	.word	0x00000000
        /*0050*/ 	.short	0x0005
        /*0052*/ 	.short	0x0028
        /*0054*/ 	.byte	0x00, 0xf5, 0x21, 0x00


	//----- nvinfo : EIATTR_KPARAM_INFO
	.align		4
.L_326:
        /*0058*/ 	.byte	0x04, 0x17
        /*005a*/ 	.short	(.L_328 - .L_327)
.L_327:
        /*005c*/ 	.word	0x00000000
        /*0060*/ 	.short	0x0004
        /*0062*/ 	.short	0x0020
        /*0064*/ 	.byte	0x00, 0xf5, 0x21, 0x00


	//----- nvinfo : EIATTR_KPARAM_INFO
	.align		4
.L_328:
        /*0068*/ 	.byte	0x04, 0x17
        /*006a*/ 	.short	(.L_330 - .L_329)
.L_329:
        /*006c*/ 	.word	0x00000000
        /*0070*/ 	.short	0x0003
        /*0072*/ 	.short	0x0018
        /*0074*/ 	.byte	0x00, 0xf0, 0x11, 0x00


	//----- nvinfo : EIATTR_KPARAM_INFO
	.align		4
.L_330:
        /*0078*/ 	.byte	0x04, 0x17
        /*007a*/ 	.short	(.L_332 - .L_331)
.L_331:
        /*007c*/ 	.word	0x00000000
        /*0080*/ 	.short	0x0002
        /*0082*/ 	.short	0x0010
        /*0084*/ 	.byte	0x00, 0xf5, 0x21, 0x00


	//----- nvinfo : EIATTR_KPARAM_INFO
	.align		4
.L_332:
        /*0088*/ 	.byte	0x04, 0x17
        /*008a*/ 	.short	(.L_334 - .L_333)
.L_333:
        /*008c*/ 	.word	0x00000000
        /*0090*/ 	.short	0x0001
        /*0092*/ 	.short	0x0008
        /*0094*/ 	.byte	0x00, 0xf5, 0x21, 0x00


	//----- nvinfo : EIATTR_KPARAM_INFO
	.align		4
.L_334:
        /*0098*/ 	.byte	0x04, 0x17
        /*009a*/ 	.short	(.L_336 - .L_335)
.L_335:
        /*009c*/ 	.word	0x00000000
        /*00a0*/ 	.short	0x0000
        /*00a2*/ 	.short	0x0000
        /*00a4*/ 	.byte	0x00, 0xf0, 0x05, 0x00


	//----- nvinfo : EIATTR_SPARSE_MMA_MASK
	.align		4
.L_336:
        /*00a8*/ 	.byte	0x03, 0x50
        /*00aa*/ 	.short	0x0000


	//----- nvinfo : EIATTR_MAXREG_COUNT
	.align		4
        /*00ac*/ 	.byte	0x03, 0x1b
        /*00ae*/ 	.short	0x00ff


	//----- nvinfo : EIATTR_NUM_BARRIERS
	.align		4
        /*00b0*/ 	.byte	0x02, 0x4c
        /*00b2*/ 	.byte	0x01
	.zero		1


	//----- nvinfo : EIATTR_MERCURY_ISA_VERSION
	.align		4
        /*00b4*/ 	.byte	0x03, 0x5f
        /*00b6*/ 	.short	0x0101


	//----- nvinfo : EIATTR_COOP_GROUP_MASK_REGIDS
	.align		4
        /*00b8*/ 	.byte	0x04, 0x29
        /*00ba*/ 	.short	(.L_338 - .L_337)


	//   ....[0]....
.L_337:
        /*00bc*/ 	.word	0xffffffff


	//   ....[1]....
        /*00c0*/ 	.word	0xffffffff


	//   ....[2]....
        /*00c4*/ 	.word	0xffffffff


	//   ....[3]....
        /*00c8*/ 	.word	0xffffffff


	//----- nvinfo : EIATTR_COOP_GROUP_INSTR_OFFSETS
	.align		4
.L_338:
        /*00cc*/ 	.byte	0x04, 0x28
        /*00ce*/ 	.short	(.L_340 - .L_339)


	//   ....[0]....
.L_339:
        /*00d0*/ 	.word	0x0001bb60


	//   ....[1]....
        /*00d4*/ 	.word	0x0001bf30


	//   ....[2]....
        /*00d8*/ 	.word	0x00037e40


	//   ....[3]....
        /*00dc*/ 	.word	0x00038380


	//----- nvinfo : EIATTR_VRC_CTA_INIT_COUNT
	.align		4
.L_340:
        /*00e0*/ 	.byte	0x02, 0x4a
	.zero		1
	.zero		1


	//----- nvinfo : EIATTR_EXIT_INSTR_OFFSETS
	.align		4
        /*00e4*/ 	.byte	0x04, 0x1c
        /*00e6*/ 	.short	(.L_342 - .L_341)


	//   ....[0]....
.L_341:
        /*00e8*/ 	.word	0x0001bcb0


	//   ....[1]....
        /*00ec*/ 	.word	0x0001c080


	//   ....[2]....
        /*00f0*/ 	.word	0x00038150


	//   ....[3]....
        /*00f4*/ 	.word	0x00038170


	//   ....[4]....
        /*00f8*/ 	.word	0x00038680


	//   ....[5]....
        /*00fc*/ 	.word	0x000386a0


	//----- nvinfo : EIATTR_MAX_THREADS
	.align		4
.L_342:
        /*0100*/ 	.byte	0x04, 0x05
        /*0102*/ 	.short	(.L_344 - .L_343)
.L_343:
        /*0104*/ 	.word	0x00000100
        /*0108*/ 	.word	0x00000001
        /*010c*/ 	.word	0x00000001


	//----- nvinfo : EIATTR_CRS_STACK_SIZE
	.align		4
.L_344:
        /*0110*/ 	.byte	0x04, 0x1e
        /*0112*/ 	.short	(.L_346 - .L_345)
.L_345:
        /*0114*/ 	.word	0x00000000


	//----- nvinfo : EIATTR_CBANK_PARAM_SIZE
	.align		4
.L_346:
        /*0118*/ 	.byte	0x03, 0x19
        /*011a*/ 	.short	0x0058


	//----- nvinfo : EIATTR_PARAM_CBANK
	.align		4
        /*011c*/ 	.byte	0x04, 0x0a
        /*011e*/ 	.short	(.L_348 - .L_347)
	.align		4
.L_347:
        /*0120*/ 	.word	index@(.nv.constant0._ZN3cub18CUB_300001_SM_10006detail10merge_sort26DeviceMergeSortMergeKernelINS2_10policy_hubIPPyE9Policy600ES6_PNS0_8NullTypeES6_SA_j10tuple_lessS5_S9_EEvbT2_T3_T4_PT6_PT7_T5_PSE_SE_NS1_7vsmem_tE)
        /*0124*/ 	.short	0x0380
        /*0126*/ 	.short	0x0058


	//----- nvinfo : EIATTR_SW_WAR
	.align		4
.L_348:
        /*0128*/ 	.byte	0x04, 0x36
        /*012a*/ 	.short	(.L_350 - .L_349)
.L_349:
        /*012c*/ 	.word	0x00000008
.L_350:


//--------------------- .nv.info._ZN3cub18CUB_300001_SM_10006detail10merge_sort30DeviceMergeSortPartitionKernelIPPyj10tuple_lessS4_EEvbT_PT2_T0_SA_PSA_T1_SA_i --------------------------
	.section	.nv.info._ZN3cub18CUB_300001_SM_10006detail10merge_sort30DeviceMergeSortPartitionKernelIPPyj10tuple_lessS4_EEvbT_PT2_T0_SA_PSA_T1_SA_i,"",@"SHT_CUDA_INFO"
	.sectionflags	@""
	.align	4


	//----- nvinfo : EIATTR_CUDA_API_VERSION
	.align		4
        /*0000*/ 	.byte	0x04, 0x37
        /*0002*/ 	.short	(.L_352 - .L_351)
.L_351:
        /*0004*/ 	.word	0x00000082


	//----- nvinfo : EIATTR_KPARAM_INFO
	.align		4
.L_352:
        /*0008*/ 	.byte	0x04, 0x17
        /*000a*/ 	.short	(.L_354 - .L_353)
.L_353:
        /*000c*/ 	.word	0x00000000
        /*0010*/ 	.short	0x0008
        /*0012*/ 	.short	0x003c
        /*0014*/ 	.byte	0x00, 0xf0, 0x11, 0x00


	//----- nvinfo : EIATTR_KPARAM_INFO
	.align		4
.L_354:
        /*0018*/ 	.byte	0x04, 0x17
        /*001a*/ 	.short	(.L_356 - .L_355)
.L_355:
        /*001c*/ 	.word	0x00000000
        /*0020*/ 	.short	0x0007
        /*0022*/ 	.short	0x0038
        /*0024*/ 	.byte	0x00, 0xf0, 0x11, 0x00


	//----- nvinfo : EIATTR_KPARAM_INFO
	.align		4
.L_356:
        /*0028*/ 	.byte	0x04, 0x17
        /*002a*/ 	.short	(.L_358 - .L_357)
.L_357:
        /*002c*/ 	.word	0x00000000
        /*0030*/ 	.short	0x0006
        /*0032*/ 	.short	0x0028
        /*0034*/ 	.byte	0x00, 0xf0, 0x41, 0x00


	//----- nvinfo : EIATTR_KPARAM_INFO
	.align		4
.L_358:
        /*0038*/ 	.byte	0x04, 0x17
        /*003a*/ 	.short	(.L_360 - .L_359)
.L_359:
        /*003c*/ 	.word	0x00000000
        /*0040*/ 	.short	0x0005
        /*0042*/ 	.short	0x0020
        /*0044*/ 	.byte	0x00, 0xf5, 0x21, 0x00


	//----- nvinfo : EIATTR_KPARAM_INFO
	.align		4
.L_360:
        /*0048*/ 	.byte	0x04, 0x17
        /*004a*/ 	.short	(.L_362 - .L_361)
.L_361:
        /*004c*/ 	.word	0x00000000
        /*0050*/ 	.short	0x0004
        /*0052*/ 	.short	0x001c
        /*0054*/ 	.byte	0x00, 0xf0, 0x11, 0x00


	//----- nvinfo : EIATTR_KPARAM_INFO
	.align		4
.L_362:
        /*0058*/ 	.byte	0x04, 0x17
        /*005a*/ 	.short	(.L_364 - .L_363)
.L_363:
        /*005c*/ 	.word	0x00000000
        /*0060*/ 	.short	0x0003
        /*0062*/ 	.short	0x0018
        /*0064*/ 	.byte	0x00, 0xf0, 0x11, 0x00


	//----- nvinfo : EIATTR_KPARAM_INFO
	.align		4
.L_364:
        /*0068*/ 	.byte	0x04, 0x17
        /*006a*/ 	.short	(.L_366 - .L_365)
.L_365:
        /*006c*/ 	.word	0x00000000
        /*0070*/ 	.short	0x0002
        /*0072*/ 	.short	0x0010
        /*0074*/ 	.byte	0x00, 0xf5, 0x21, 0x00


	//----- nvinfo : EIATTR_KPARAM_INFO
	.align		4
.L_366:
        /*0078*/ 	.byte	0x04, 0x17
        /*007a*/ 	.short	(.L_368 - .L_367)
.L_367:
        /*007c*/ 	.word	0x00000000
        /*0080*/ 	.short	0x0001
        /*0082*/ 	.short	0x0008
        /*0084*/ 	.byte	0x00, 0xf5, 0x21, 0x00


	//----- nvinfo : EIATTR_KPARAM_INFO
	.align		4
.L_368:
        /*0088*/ 	.byte	0x04, 0x17
        /*008a*/ 	.short	(.L_370 - .L_369)
.L_369:
        /*008c*/ 	.word	0x00000000
        /*0090*/ 	.short	0x0000
        /*0092*/ 	.short	0x0000
        /*0094*/ 	.byte	0x00, 0xf0, 0x05, 0x00


	//----- nvinfo : EIATTR_SPARSE_MMA_MASK
	.align		4
.L_370:
        /*0098*/ 	.byte	0x03, 0x50
        /*009a*/ 	.short	0x0000


	//----- nvinfo : EIATTR_MAXREG_COUNT
	.align		4
        /*009c*/ 	.byte	0x03, 0x1b
        /*009e*/ 	.short	0x00ff


	//----- nvinfo : EIATTR_MERCURY_ISA_VERSION
	.align		4
        /*00a0*/ 	.byte	0x03, 0x5f
        /*00a2*/ 	.short	0x0101


	//----- nvinfo : EIATTR_VRC_CTA_INIT_COUNT
	.align		4
        /*00a4*/ 	.byte	0x02, 0x4a
	.zero		1
	.zero		1


	//----- nvinfo : EIATTR_EXIT_INSTR_OFFSETS
	.align		4
        /*00a8*/ 	.byte	0x04, 0x1c
        /*00aa*/ 	.short	(.L_372 - .L_371)


	//   ....[0]....
.L_371:
        /*00ac*/ 	.word	0x00000070


	//   ....[1]....
        /*00b0*/ 	.word	0x000001d0


	//   ....[2]....
        /*00b4*/ 	.word	0x000060c0


	//----- nvinfo : EIATTR_CRS_STACK_SIZE
	.align		4
.L_372:
        /*00b8*/ 	.byte	0x04, 0x1e
        /*00ba*/ 	.short	(.L_374 - .L_373)
.L_373:
        /*00bc*/ 	.word	0x00000000


	//----- nvinfo : EIATTR_CBANK_PARAM_SIZE
	.align		4
.L_374:
        /*00c0*/ 	.byte	0x03, 0x19
        /*00c2*/ 	.short	0x0040


	//----- nvinfo : EIATTR_PARAM_CBANK
	.align		4
        /*00c4*/ 	.byte	0x04, 0x0a
        /*00c6*/ 	.short	(.L_376 - .L_375)
	.align		4
.L_375:
        /*00c8*/ 	.word	index@(.nv.constant0._ZN3cub18CUB_300001_SM_10006detail10merge_sort30DeviceMergeSortPartitionKernelIPPyj10tuple_lessS4_EEvbT_PT2_T0_SA_PSA_T1_SA_i)
        /*00cc*/ 	.short	0x0380
        /*00ce*/ 	.short	0x0040


	//----- nvinfo : EIATTR_SW_WAR
	.align		4
.L_376:
        /*00d0*/ 	.byte	0x04, 0x36
        /*00d2*/ 	.short	(.L_378 - .L_377)
.L_377:
        /*00d4*/ 	.word	0x00000008
.L_378:


//--------------------- .nv.info._ZN3cub18CUB_300001_SM_10006detail10merge_sort30DeviceMergeSortBlockSortKernelINS2_10policy_hubIPPyE9Policy600ES6_PNS0_8NullTypeES6_SA_j10tuple_lessS5_S9_EEvbT0_T1_T2_T3_T4_PT6_PT7_T5_NS1_7vsmem_tE --------------------------
	.section	.nv.info._ZN3cub18CUB_300001_SM_10006detail10merge_sort30DeviceMergeSortBlockSortKernelINS2_10policy_hubIPPyE9Policy600ES6_PNS0_8NullTypeES6_SA_j10tuple_lessS5_S9_EEvbT0_T1_T2_T3_T4_PT6_PT7_T5_NS1_7vsmem_tE,"",@"SHT_CUDA_INFO"
	.sectionflags	@""
	.align	4


	//----- nvinfo : EIATTR_CUDA_API_VERSION
	.align		4
        /*0000*/ 	.byte	0x04, 0x37
        /*0002*/ 	.short	(.L_380 - .L_379)
.L_379:
        /*0004*/ 	.word	0x00000082


	//----- nvinfo : EIATTR_KPARAM_INFO
	.align		4
.L_380:
        /*0008*/ 	.byte	0x04, 0x17
        /*000a*/ 	.short	(.L_382 - .L_381)
.L_381:
        /*000c*/ 	.word	0x00000000
        /*0010*/ 	.short	0x0009
        /*0012*/ 	.short	0x0050
        /*0014*/ 	.byte	0x00, 0xf0, 0x21, 0x00


	//----- nvinfo : EIATTR_KPARAM_INFO
	.align		4
.L_382:
        /*0018*/ 	.byte	0x04, 0x17
        /*001a*/ 	.short	(.L_384 - .L_383)
.L_383:
        /*001c*/ 	.word	0x00000000
        /*0020*/ 	.short	0x0008
        /*0022*/ 	.short	0x0040
        /*0024*/ 	.byte	0x00, 0xf0, 0x41, 0x00


	//----- nvinfo : EIATTR_KPARAM_INFO
	.align		4
.L_384:
        /*0028*/ 	.byte	0x04, 0x17
        /*002a*/ 	.short	(.L_386 - .L_385)
.L_385:
        /*002c*/ 	.word	0x00000000
        /*0030*/ 	.short	0x0007
        /*0032*/ 	.short	0x0038
        /*0034*/ 	.byte	0x00, 0xf5, 0x21, 0x00


	//----- nvinfo : EIATTR_KPARAM_INFO
	.align		4
.L_386:
        /*0038*/ 	.byte	0x04, 0x17
        /*003a*/ 	.short	(.L_388 - .L_387)
.L_387:
        /*003c*/ 	.word	0x00000000
        /*0040*/ 	.short	0x0006
        /*0042*/ 	.short	0x0030
        /*0044*/ 	.byte	0x00, 0xf5, 0x21, 0x00


	//----- nvinfo : EIATTR_KPARAM_INFO
	.align		4
.L_388:
        /*0048*/ 	.byte	0x04, 0x17
        /*004a*/ 	.short	(.L_390 - .L_389)
.L_389:
        /*004c*/ 	.word	0x00000000
        /*0050*/ 	.short	0x0005
        /*0052*/ 	.short	0x0028
        /*0054*/ 	.byte	0x00, 0xf0, 0x11, 0x00


	//----- nvinfo : EIATTR_KPARAM_INFO
	.align		4
.L_390:
        /*0058*/ 	.byte	0x04, 0x17
        /*005a*/ 	.short	(.L_392 - .L_391)
.L_391:
        /*005c*/ 	.word	0x00000000
        /*0060*/ 	.short	0x0004
        /*0062*/ 	.short	0x0020
        /*0064*/ 	.byte	0x00, 0xf5, 0x21, 0x00


	//----- nvinfo : EIATTR_KPARAM_INFO
	.align		4
.L_392:
        /*0068*/ 	.byte	0x04, 0x17
        /*006a*/ 	.short	(.L_394 - .L_393)
.L_393:
        /*006c*/ 	.word	0x00000000
        /*0070*/ 	.short	0x0003
        /*0072*/ 	.short	0x0018
        /*0074*/ 	.byte	0x00, 0xf5, 0x21, 0x00


	//----- nvinfo : EIATTR_KPARAM_INFO
	.align		4
.L_394:
        /*0078*/ 	.byte	0x04, 0x17
        /*007a*/ 	.short	(.L_396 - .L_395)
.L_395:
        /*007c*/ 	.word	0x00000000
        /*0080*/ 	.short	0x0002
        /*0082*/ 	.short	0x0010
        /*0084*/ 	.byte	0x00, 0xf5, 0x21, 0x00


	//----- nvinfo : EIATTR_KPARAM_INFO
	.align		4
.L_396:
        /*0088*/ 	.byte	0x04, 0x17
        /*008a*/ 	.short	(.L_398 - .L_397)
.L_397:
        /*008c*/ 	.word	0x00000000
        /*0090*/ 	.short	0x0001
        /*0092*/ 	.short	0x0008
        /*0094*/ 	.byte	0x00, 0xf5, 0x21, 0x00


	//----- nvinfo : EIATTR_KPARAM_INFO
	.align		4
.L_398:
        /*0098*/ 	.byte	0x04, 0x17
        /*009a*/ 	.short	(.L_400 - .L_399)
.L_399:
        /*009c*/ 	.word	0x00000000
        /*00a0*/ 	.short	0x0000
        /*00a2*/ 	.short	0x0000
        /*00a4*/ 	.byte	0x00, 0xf0, 0x05, 0x00


	//----- nvinfo : EIATTR_SPARSE_MMA_MASK
	.align		4
.L_400:
        /*00a8*/ 	.byte	0x03, 0x50
        /*00aa*/ 	.short	0x0000


	//----- nvinfo : EIATTR_MAXREG_COUNT
	.align		4
        /*00ac*/ 	.byte	0x03, 0x1b
        /*00ae*/ 	.short	0x00ff


	//----- nvinfo : EIATTR_NUM_BARRIERS
	.align		4
        /*00b0*/ 	.byte	0x02, 0x4c
        /*00b2*/ 	.byte	0x01
	.zero		1


	//----- nvinfo : EIATTR_ANNOTATIONS
	.align		4
        /*00b4*/ 	.byte	0x04, 0x55
        /*00b6*/ 	.short	(.L_402 - .L_401)


	//   ....[0]....
.L_401:
        /*00b8*/ 	.word	0x00000001
        /*00bc*/ 	.byte	0x40, 0x01, 0x00, 0x00, 0x01, 0x00, 0x00, 0x00, 0xa0, 0xb7, 0x06, 0x00, 0x01, 0x00, 0x00, 0x00
        /*00cc*/ 	.byte	0x90, 0xc6, 0x06, 0x00, 0x01, 0x00, 0x00, 0x00, 0xc0, 0x9f, 0x0e, 0x00, 0x01, 0x00, 0x00, 0x00
        /*00dc*/ 	.byte	0xf0, 0x9f, 0x0e, 0x00, 0x01, 0x00, 0x00, 0x00, 0x40, 0xa2, 0x0e, 0x00, 0x01, 0x00, 0x00, 0x00
        /*00ec*/ 	.byte	0xe0, 0xa2, 0x0e, 0x00, 0x01, 0x00, 0x00, 0x00, 0x30, 0xa6, 0x0e, 0x00, 0x01, 0x00, 0x00, 0x00
        /*00fc*/ 	.byte	0xd0, 0xa6, 0x0e, 0x00, 0x01, 0x00, 0x00, 0x00, 0xe0, 0xa6, 0x0e, 0x00


	//----- nvinfo : EIATTR_MERCURY_ISA_VERSION
	.align		4
.L_402:
        /*0108*/ 	.byte	0x03, 0x5f
        /*010a*/ 	.short	0x0101


	//----- nvinfo : EIATTR_COOP_GROUP_MASK_REGIDS
	.align		4
        /*010c*/ 	.byte	0x04, 0x29
        /*010e*/ 	.short	(.L_404 - .L_403)


	//   ....[0]....
.L_403:
        /*0110*/ 	.word	0xffffffff


	//   ....[1]....
        /*0114*/ 	.word	0xffffffff


	//   ....[2]....
        /*0118*/ 	.word	0xffffffff


	//   ....[3]....
        /*011c*/ 	.word	0xffffffff


	//   ....[4]....
        /*0120*/ 	.word	0xffffffff


	//   ....[5]....
        /*0124*/ 	.word	0xffffffff


	//----- nvinfo : EIATTR_COOP_GROUP_INSTR_OFFSETS
	.align		4
.L_404:
        /*0128*/ 	.byte	0x04, 0x28
        /*012a*/ 	.short	(.L_406 - .L_405)


	//   ....[0]....
.L_405:
        /*012c*/ 	.word	0x000005a0


	//   ....[1]....
        /*0130*/ 	.word	0x0006bc00


	//   ....[2]....
        /*0134*/ 	.word	0x0006bdd0


	//   ....[3]....
        /*0138*/ 	.word	0x0006c600


	//   ....[4]....
        /*013c*/ 	.word	0x000ea410


	//   ....[5]....
        /*0140*/ 	.word	0x000ea800


	//----- nvinfo : EIATTR_VRC_CTA_INIT_COUNT
	.align		4
.L_406:
        /*0144*/ 	.byte	0x02, 0x4a
	.zero		1
	.zero		1


	//----- nvinfo : EIATTR_EXIT_INSTR_OFFSETS
	.align		4
        /*0148*/ 	.byte	0x04, 0x1c
        /*014a*/ 	.short	(.L_408 - .L_407)


	//   ....[0]....
.L_407:
        /*014c*/ 	.word	0x0006bd30


	//   ....[1]....
        /*0150*/ 	.word	0x0006bf00


	//   ....[2]....
        /*0154*/ 	.word	0x000ea600


	//   ....[3]....
        /*0158*/ 	.word	0x000ea620


	//   ....[4]....
        /*015c*/ 	.word	0x000ea9f0


	//   ....[5]....
        /*0160*/ 	.word	0x000eaa10


	//----- nvinfo : EIATTR_MAX_THREADS
	.align		4
.L_408:
        /*0164*/ 	.byte	0x04, 0x05
        /*0166*/ 	.short	(.L_410 - .L_409)
.L_409:
        /*0168*/ 	.word	0x00000100
        /*016c*/ 	.word	0x00000001
        /*0170*/ 	.word	0x00000001


	//----- nvinfo : EIATTR_CRS_STACK_SIZE
	.align		4
.L_410:
        /*0174*/ 	.byte	0x04, 0x1e
        /*0176*/ 	.short	(.L_412 - .L_411)
.L_411:
        /*0178*/ 	.word	0x00000000


	//----- nvinfo : EIATTR_CBANK_PARAM_SIZE
	.align		4
.L_412:
        /*017c*/ 	.byte	0x03, 0x19
        /*017e*/ 	.short	0x0058


	//----- nvinfo : EIATTR_PARAM_CBANK
	.align		4
        /*0180*/ 	.byte	0x04, 0x0a
        /*0182*/ 	.short	(.L_414 - .L_413)
	.align		4
.L_413:
        /*0184*/ 	.word	index@(.nv.constant0._ZN3cub18CUB_300001_SM_10006detail10merge_sort30DeviceMergeSortBlockSortKernelINS2_10policy_hubIPPyE9Policy600ES6_PNS0_8NullTypeES6_SA_j10tuple_lessS5_S9_EEvbT0_T1_T2_T3_T4_PT6_PT7_T5_NS1_7vsmem_tE)
        /*0188*/ 	.short	0x0380
        /*018a*/ 	.short	0x0058


	//----- nvinfo : EIATTR_SW_WAR
	.align		4
.L_414:
        /*018c*/ 	.byte	0x04, 0x36
        /*018e*/ 	.short	(.L_416 - .L_415)
.L_415:
        /*0190*/ 	.word	0x00000008
.L_416:


//--------------------- .nv.info._ZN3cub18CUB_300001_SM_10006detail4scan16DeviceScanKernelINS2_10policy_hubIyyymN4cuda3std3__44plusIvEEE10Policy1000EPySC_NS0_13ScanTileStateIyLb1EEES9_NS1_10InputValueIySC_EEmyLb0EyEEvT0_T1_T2_iT3_T4_T5_ --------------------------
	.section	.nv.info._ZN3cub18CUB_300001_SM_10006detail4scan16DeviceScanKernelINS2_10policy_hubIyyymN4cuda3std3__44plusIvEEE10Policy1000EPySC_NS0_13ScanTileStateIyLb1EEES9_NS1_10InputValueIySC_EEmyLb0EyEEvT0_T1_T2_iT3_T4_T5_,"",@"SHT_CUDA_INFO"
	.sectionflags	@""
	.align	4


	//----- nvinfo : EIATTR_CUDA_API_VERSION
	.align		4
        /*0000*/ 	.byte	0x04, 0x37
        /*0002*/ 	.short	(.L_418 - .L_417)
.L_417:
        /*0004*/ 	.word	0x00000082


	//----- nvinfo : EIATTR_KPARAM_INFO
	.align		4
.L_418:
        /*0008*/ 	.byte	0x04, 0x17
        /*000a*/ 	.short	(.L_420 - .L_419)
.L_419:
        /*000c*/ 	.word	0x00000000
        /*0010*/ 	.short	0x0006
        /*0012*/ 	.short	0x0030
        /*0014*/ 	.byte	0x00, 0xf0, 0x21, 0x00


	//----- nvinfo : EIATTR_KPARAM_INFO
	.align		4
.L_420:
        /*0018*/ 	.byte	0x04, 0x17
        /*001a*/ 	.short	(.L_422 - .L_421)
.L_421:
        /*001c*/ 	.word	0x00000000
        /*0020*/ 	.short	0x0005
        /*0022*/ 	.short	0x0020
        /*0024*/ 	.byte	0x00, 0xf0, 0x41, 0x00


	//----- nvinfo : EIATTR_KPARAM_INFO
	.align		4
.L_422:
        /*0028*/ 	.byte	0x04, 0x17
        /*002a*/ 	.short	(.L_424 - .L_423)
.L_423:
        /*002c*/ 	.word	0x00000000
        /*0030*/ 	.short	0x0004
        /*0032*/ 	.short	0x001c
        /*0034*/ 	.byte	0x00, 0xf0, 0x05, 0x00


	//----- nvinfo : EIATTR_KPARAM_INFO
	.align		4
.L_424:
        /*0038*/ 	.byte	0x04, 0x17
        /*003a*/ 	.short	(.L_426 - .L_425)
.L_425:
        /*003c*/ 	.word	0x00000000
        /*0040*/ 	.short	0x0003
        /*0042*/ 	.short	0x0018
        /*0044*/ 	.byte	0x00, 0xf0, 0x11, 0x00


	//----- nvinfo : EIATTR_KPARAM_INFO
	.align		4
.L_426:
        /*0048*/ 	.byte	0x04, 0x17
        /*004a*/ 	.short	(.L_428 - .L_427)
.L_427:
        /*004c*/ 	.word	0x00000000
        /*0050*/ 	.short	0x0002
        /*0052*/ 	.short	0x0010
        /*0054*/ 	.byte	0x00, 0xf0, 0x21, 0x00


	//----- nvinfo : EIATTR_KPARAM_INFO
	.align		4
.L_428:
        /*0058*/ 	.byte	0x04, 0x17
        /*005a*/ 	.short	(.L_430 - .L_429)
.L_429:
        /*005c*/ 	.word	0x00000000
        /*0060*/ 	.short	0x0001
        /*0062*/ 	.short	0x0008
        /*0064*/ 	.byte	0x00, 0xf5, 0x21, 0x00


	//----- nvinfo : EIATTR_KPARAM_INFO
	.align		4
.L_430:
        /*0068*/ 	.byte	0x04, 0x17
        /*006a*/ 	.short	(.L_432 - .L_431)
.L_431:
        /*006c*/ 	.word	0x00000000
        /*0070*/ 	.short	0x0000
        /*0072*/ 	.short	0x0000
        /*0074*/ 	.byte	0x00, 0xf5, 0x21, 0x00


	//----- nvinfo : EIATTR_SPARSE_MMA_MASK
	.align		4
.L_432:
        /*0078*/ 	.byte	0x03, 0x50
        /*007a*/ 	.short	0x0000


	//----- nvinfo : EIATTR_MAXREG_COUNT
	.align		4
        /*007c*/ 	.byte	0x03, 0x1b
        /*007e*/ 	.short	0x00a8


	//----- nvinfo : EIATTR_NUM_BARRIERS
	.align		4
        /*0080*/ 	.byte	0x02, 0x4c
        /*0082*/ 	.byte	0x01
	.zero		1


	//----- nvinfo : EIATTR_MERCURY_ISA_VERSION
	.align		4
        /*0084*/ 	.byte	0x03, 0x5f
        /*0086*/ 	.short	0x0101


	//----- nvinfo : EIATTR_COOP_GROUP_MASK_REGIDS
	.align		4
        /*0088*/ 	.byte	0x04, 0x29
        /*008a*/ 	.short	(.L_434 - .L_433)


	//   ....[0]....
.L_433:
        /*008c*/ 	.word	0xffffffff


	//   ....[1]....
        /*0090*/ 	.word	0xffffffff


	//   ....[2]....
        /*0094*/ 	.word	0xffffffff


	//   ....[3]....
        /*0098*/ 	.word	0xffffffff


	//   ....[4]....
        /*009c*/ 	.word	0xffffffff


	//   ....[5]....
        /*00a0*/ 	.word	0xffffffff


	//   ....[6]....
        /*00a4*/ 	.word	0xffffffff


	//   ....[7]....
        /*00a8*/ 	.word	0xffffffff


	//   ....[8]....
        /*00ac*/ 	.word	0xffffffff


	//   ....[9]....
        /*00b0*/ 	.word	0xffffffff


	//   ....[10]....
        /*00b4*/ 	.word	0xffffffff


	//   ....[11]....
        /*00b8*/ 	.word	0xffffffff


	//   ....[12]....
        /*00bc*/ 	.word	0xffffffff


	//   ....[13]....
        /*00c0*/ 	.word	0xffffffff


	//   ....[14]....
        /*00c4*/ 	.word	0xffffffff


	//   ....[15]....
        /*00c8*/ 	.word	0xffffffff


	//   ....[16]....
        /*00cc*/ 	.word	0xffffffff


	//   ....[17]....
        /*00d0*/ 	.word	0xffffffff


	//   ....[18]....
        /*00d4*/ 	.word	0xffffffff


	//   ....[19]....
        /*00d8*/ 	.word	0xffffffff


	//   ....[20]....
        /*00dc*/ 	.word	0xffffffff


	//   ....[21]....
        /*00e0*/ 	.word	0xffffffff


	//   ....[22]....
        /*00e4*/ 	.word	0xffffffff


	//   ....[23]....
        /*00e8*/ 	.word	0xffffffff


	//   ....[24]....
        /*00ec*/ 	.word	0xffffffff


	//   ....[25]....
        /*00f0*/ 	.word	0xffffffff


	//   ....[26]....
        /*00f4*/ 	.word	0xffffffff


	//   ....[27]....
        /*00f8*/ 	.word	0xffffffff


	//   ....[28]....
        /*00fc*/ 	.word	0xffffffff


	//   ....[29]....
        /*0100*/ 	.word	0xffffffff


	//   ....[30]....
        /*0104*/ 	.word	0xffffffff


	//   ....[31]....
        /*0108*/ 	.word	0xffffffff


	//   ....[32]....
        /*010c*/ 	.word	0xffffffff


	//   ....[33]....
        /*0110*/ 	.word	0xffffffff


	//   ....[34]....
        /*0114*/ 	.word	0xffffffff


	//   ....[35]....
        /*0118*/ 	.word	0xffffffff


	//   ....[36]....
        /*011c*/ 	.word	0xffffffff


	//   ....[37]....
        /*0120*/ 	.word	0xffffffff


	//   ....[38]....
        /*0124*/ 	.word	0xffffffff


	//   ....[39]....
        /*0128*/ 	.word	0xffffffff


	//   ....[40]....
        /*012c*/ 	.word	0xffffffff


	//   ....[41]....
        /*0130*/ 	.word	0xffffffff


	//   ....[42]....
        /*0134*/ 	.word	0xffffffff


	//   ....[43]....
        /*0138*/ 	.word	0xffffffff


	//   ....[44]....
        /*013c*/ 	.word	0xffffffff


	//   ....[45]....
        /*0140*/ 	.word	0xffffffff


	//   ....[46]....
        /*0144*/ 	.word	0xffffffff


	//   ....[47]....
        /*0148*/ 	.word	0xffffffff


	//   ....[48]....
        /*014c*/ 	.word	0xffffffff


	//   ....[49]....
        /*0150*/ 	.word	0xffffffff


	//   ....[50]....
        /*0154*/ 	.word	0xffffffff


	//   ....[51]....
        /*0158*/ 	.word	0xffffffff


	//   ....[52]....
        /*015c*/ 	.word	0xffffffff


	//   ....[53]....
        /*0160*/ 	.word	0xffffffff


	//   ....[54]....
        /*0164*/ 	.word	0xffffffff


	//   ....[55]....
        /*0168*/ 	.word	0xffffffff


	//   ....[56]....
        /*016c*/ 	.word	0xffffffff


	//   ....[57]....
        /*0170*/ 	.word	0xffffffff


	//   ....[58]....
        /*0174*/ 	.word	0xffffffff


	//   ....[59]....
        /*0178*/ 	.word	0xffffffff


	//   ....[60]....
        /*017c*/ 	.word	0xffffffff


	//   ....[61]....
        /*0180*/ 	.word	0xffffffff


	//   ....[62]....
        /*0184*/ 	.word	0xffffffff


	//   ....[63]....
        /*0188*/ 	.word	0xffffffff


	//   ....[64]....
        /*018c*/ 	.word	0xffffffff


	//   ....[65]....
        /*0190*/ 	.word	0xffffffff


	//   ....[66]....
        /*0194*/ 	.word	0xffffffff


	//   ....[67]....
        /*0198*/ 	.word	0xffffffff


	//   ....[68]....
        /*019c*/ 	.word	0xffffffff


	//   ....[69]....
        /*01a0*/ 	.word	0xffffffff


	//   ....[70]....
        /*01a4*/ 	.word	0xffffffff


	//   ....[71]....
        /*01a8*/ 	.word	0xffffffff


	//   ....[72]....
        /*01ac*/ 	.word	0xffffffff


	//   ....[73]....
        /*01b0*/ 	.word	0xffffffff


	//   ....[74]....
        /*01b4*/ 	.word	0xffffffff


	//   ....[75]....
        /*01b8*/ 	.word	0xffffffff


	//   ....[76]....
        /*01bc*/ 	.word	0xffffffff


	//   ....[77]....
        /*01c0*/ 	.word	0xffffffff


	//   ....[78]....
        /*01c4*/ 	.word	0xffffffff


	//   ....[79]....
        /*01c8*/ 	.word	0xffffffff


	//   ....[80]....
        /*01cc*/ 	.word	0xffffffff


	//   ....[81]....
        /*01d0*/ 	.word	0xffffffff


	//   ....[82]....
        /*01d4*/ 	.word	0xffffffff


	//   ....[83]....
        /*01d8*/ 	.word	0xffffffff


	//   ....[84]....
        /*01dc*/ 	.word	0xffffffff


	//   ....[85]....
        /*01e0*/ 	.word	0xffffffff


	//   ....[86]....
        /*01e4*/ 	.word	0xffffffff


	//   ....[87]....
        /*01e8*/ 	.word	0xffffffff


	//   ....[88]....
        /*01ec*/ 	.word	0xffffffff


	//   ....[89]....
        /*01f0*/ 	.word	0xffffffff


	//   ....[90]....
        /*01f4*/ 	.word	0xffffffff


	//   ....[91]....
        /*01f8*/ 	.word	0xffffffff


	//   ....[92]....
        /*01fc*/ 	.word	0xffffffff


	//   ....[93]....
        /*0200*/ 	.word	0xffffffff


	//   ....[94]....
        /*0204*/ 	.word	0xffffffff


	//   ....[95]....
        /*0208*/ 	.word	0xffffffff


	//   ....[96]....
        /*020c*/ 	.word	0xffffffff


	//   ....[97]....
        /*0210*/ 	.word	0xffffffff


	//   ....[98]....
        /*0214*/ 	.word	0xffffffff


	//   ....[99]....
        /*0218*/ 	.word	0xffffffff


	//   ....[100]....
        /*021c*/ 	.word	0x05000000


	//   ....[101]....
        /*0220*/ 	.word	0x05000000


	//   ....[102]....
        /*0224*/ 	.word	0x05000000


	//   ....[103]....
        /*0228*/ 	.word	0x05000000


	//   ....[104]....
        /*022c*/ 	.word	0x05000000


	//   ....[105]....
        /*0230*/ 	.word	0x05000000


	//   ....[106]....
        /*0234*/ 	.word	0x05000000


	//   ....[107]....
        /*0238*/ 	.word	0x05000000


	//   ....[108]....
        /*023c*/ 	.word	0x05000000


	//   ....[109]....
        /*0240*/ 	.word	0x05000000


	//   ....[110]....
        /*0244*/ 	.word	0x05000000


	//   ....[111]....
        /*0248*/ 	.word	0x05000000


	//   ....[112]....
        /*024c*/ 	.word	0x05000000


	//   ....[113]....
        /*0250*/ 	.word	0x05000000


	//   ....[114]....
        /*0254*/ 	.word	0x05000000


	//   ....[115]....
        /*0258*/ 	.word	0x05000000


	//   ....[116]....
        /*025c*/ 	.word	0x05000000


	//   ....[117]....
        /*0260*/ 	.word	0x05000000


	//   ....[118]....
        /*0264*/ 	.word	0x05000000


	//   ....[119]....
        /*0268*/ 	.word	0x05000000


	//   ....[120]....
        /*026c*/ 	.word	0x05000000


	//   ....[121]....
        /*0270*/ 	.word	0x05000000


	//   ....[122]....
        /*0274*/ 	.word	0x05000000


	//   ....[123]....
        /*0278*/ 	.word	0x05000000


	//   ....[124]....
        /*027c*/ 	.word	0x05000000


	//   ....[125]....
        /*0280*/ 	.word	0x05000000


	//   ....[126]....
        /*0284*/ 	.word	0x05000000


	//   ....[127]....
        /*0288*/ 	.word	0x05000000


	//   ....[128]....
        /*028c*/ 	.word	0x05000000


	//   ....[129]....
        /*0290*/ 	.word	0x05000000


	//   ....[130]....
        /*0294*/ 	.word	0x05000000


	//   ....[131]....
        /*0298*/ 	.word	0x05000000


	//   ....[132]....
        /*029c*/ 	.word	0x05000000


	//   ....[133]....
        /*02a0*/ 	.word	0x05000000


	//   ....[134]....
        /*02a4*/ 	.word	0x05000000


	//   ....[135]....
        /*02a8*/ 	.word	0x05000000


	//   ....[136]....
        /*02ac*/ 	.word	0x05000000


	//   ....[137]....
        /*02b0*/ 	.word	0x05000000


	//   ....[138]....
        /*02b4*/ 	.word	0x05000000


	//   ....[139]....
        /*02b8*/ 	.word	0x05000000


	//   ....[140]....
        /*02bc*/ 	.word	0x05000000


	//   ....[141]....
        /*02c0*/ 	.word	0x05000000


	//   ....[142]....
        /*02c4*/ 	.word	0x05000000


	//   ....[143]....
        /*02c8*/ 	.word	0x05000000


	//   ....[144]....
        /*02cc*/ 	.word	0x05000000


	//   ....[145]....
        /*02d0*/ 	.word	0x05000000


	//   ....[146]....
        /*02d4*/ 	.word	0x05000000


	//   ....[147]....
        /*02d8*/ 	.word	0x05000000


	//   ....[148]....
        /*02dc*/ 	.word	0x05000000


	//   ....[149]....
        /*02e0*/ 	.word	0x05000000


	//   ....[150]....
        /*02e4*/ 	.word	0x05000000


	//   ....[151]....
        /*02e8*/ 	.word	0x05000000


	//   ....[152]....
        /*02ec*/ 	.word	0x05000000


	//   ....[153]....
        /*02f0*/ 	.word	0x05000000


	//   ....[154]....
        /*02f4*/ 	.word	0x05000000


	//   ....[155]....
        /*02f8*/ 	.word	0x05000000


	//----- nvinfo : EIATTR_COOP_GROUP_INSTR_OFFSETS
	.align		4
.L_434:
        /*02fc*/ 	.byte	0x04, 0x28
        /*02fe*/ 	.short	(.L_436 - .L_435)


	//   ....[0]....
.L_435:
        /*0300*/ 	.word	0x000003e0


	//   ....[1]....
        /*0304*/ 	.word	0x00000570


	//   ....[2]....
        /*0308*/ 	.word	0x00000580


	//   ....[3]....
        /*030c*/ 	.word	0x000005c0


	//   ....[4]....
        /*0310*/ 	.word	0x000005e0


	//   ....[5]....
        /*0314*/ 	.word	0x00000620


	//   ....[6]....
        /*0318*/ 	.word	0x00000640


	//   ....[7]....
        /*031c*/ 	.word	0x00000680


	//   ....[8]....
        /*0320*/ 	.word	0x000006a0


	//   ....[9]....
        /*0324*/ 	.word	0x000006f0


	//   ....[10]....
        /*0328*/ 	.word	0x00000710


	//   ....[11]....
        /*032c*/ 	.word	0x00000c80


	//   ....[12]....
        /*0330*/ 	.word	0x00000ca0


	//   ....[13]....
        /*0334*/ 	.word	0x00000ce0


	//   ....[14]....
        /*0338*/ 	.word	0x00000d00


	//   ....[15]....
        /*033c*/ 	.word	0x00000d40


	//   ....[16]....
        /*0340*/ 	.word	0x00000d60


	//   ....[17]....
        /*0344*/ 	.word	0x00000da0


	//   ....[18]....
        /*0348*/ 	.word	0x00000dc0


	//   ....[19]....
        /*034c*/ 	.word	0x00000e00


	//   ....[20]....
        /*0350*/ 	.word	0x00000e20


	//   ....[21]....
        /*0354*/ 	.word	0x00001330


	//   ....[22]....
        /*0358*/ 	.word	0x000013d0


	//   ....[23]....
        /*035c*/ 	.word	0x00001440


	//   ....[24]....
        /*0360*/ 	.word	0x000014d0


	//   ....[25]....
        /*0364*/ 	.word	0x000014f0


	//   ....[26]....
        /*0368*/ 	.word	0x00001540


	//   ....[27]....
        /*036c*/ 	.word	0x00001560


	//   ....[28]....
        /*0370*/ 	.word	0x000015a0


	//   ....[29]....
        /*0374*/ 	.word	0x000015e0


	//   ....[30]....
        /*0378*/ 	.word	0x00001630


	//   ....[31]....
        /*037c*/ 	.word	0x00001660


	//   ....[32]....
        /*0380*/ 	.word	0x000016b0


	//   ....[33]....
        /*0384*/ 	.word	0x00001710


	//   ....[34]....
        /*0388*/ 	.word	0x00001720


	//   ....[35]....
        /*038c*/ 	.word	0x00001810


	//   ....[36]....
        /*0390*/ 	.word	0x000018b0


	//   ....[37]....
        /*0394*/ 	.word	0x00001920


	//   ....[38]....
        /*0398*/ 	.word	0x00001970


	//   ....[39]....
        /*039c*/ 	.word	0x000019c0


	//   ....[40]....
        /*03a0*/ 	.word	0x000019e0


	//   ....[41]....
        /*03a4*/ 	.word	0x00001a30


	//   ....[42]....
        /*03a8*/ 	.word	0x00001a50


	//   ....[43]....
        /*03ac*/ 	.word	0x00001aa0


	//   ....[44]....
        /*03b0*/ 	.word	0x00001ac0


	//   ....[45]....
        /*03b4*/ 	.word	0x00001b00


	//   ....[46]....
        /*03b8*/ 	.word	0x00001b30


	//   ....[47]....
        /*03bc*/ 	.word	0x00001b70


	//   ....[48]....
        /*03c0*/ 	.word	0x00001ba0


	//   ....[49]....
        /*03c4*/ 	.word	0x00002150


	//   ....[50]....
        /*03c8*/ 	.word	0x00002850


	//   ....[51]....
        /*03cc*/ 	.word	0x00002a10


	//   ....[52]....
        /*03d0*/ 	.word	0x00002a20


	//   ....[53]....
        /*03d4*/ 	.word	0x00002a60


	//   ....[54]....
        /*03d8*/ 	.word	0x00002a80


	//   ....[55]....
        /*03dc*/ 	.word	0x00002ac0


	//   ....[56]....
        /*03e0*/ 	.word	0x00002ae0


	//   ....[57]....
        /*03e4*/ 	.word	0x00002b20


	//   ....[58]....
        /*03e8*/ 	.word	0x00002b40


	//   ....[59]....
        /*03ec*/ 	.word	0x00002b80


	//   ....[60]....
        /*03f0*/ 	.word	0x00002ba0


	//   ....[61]....
        /*03f4*/ 	.word	0x00003050


	//   ....[62]....
        /*03f8*/ 	.word	0x00003060


	//   ....[63]....
        /*03fc*/ 	.word	0x000030a0


	//   ....[64]....
        /*0400*/ 	.word	0x000030c0


	//   ....[65]....
        /*0404*/ 	.word	0x00003100


	//   ....[66]....
        /*0408*/ 	.word	0x00003120


	//   ....[67]....
        /*040c*/ 	.word	0x00003160


	//   ....[68]....
        /*0410*/ 	.word	0x00003180


	//   ....[69]....
        /*0414*/ 	.word	0x000031c0


	//   ....[70]....
        /*0418*/ 	.word	0x000031e0


	//   ....[71]....
        /*041c*/ 	.word	0x00003710


	//   ....[72]....
        /*0420*/ 	.word	0x000037b0


	//   ....[73]....
        /*0424*/ 	.word	0x00003820


	//   ....[74]....
        /*0428*/ 	.word	0x000038c0


	//   ....[75]....
        /*042c*/ 	.word	0x000038e0


	//   ....[76]....
        /*0430*/ 	.word	0x00003930


	//   ....[77]....
        /*0434*/ 	.word	0x00003950


	//   ....[78]....
        /*0438*/ 	.word	0x000039a0


	//   ....[79]....
        /*043c*/ 	.word	0x000039d0


	//   ....[80]....
        /*0440*/ 	.word	0x00003a10


	//   ....[81]....
        /*0444*/ 	.word	0x00003a40


	//   ....[82]....
        /*0448*/ 	.word	0x00003a80


	//   ....[83]....
        /*044c*/ 	.word	0x00003ad0


	//   ....[84]....
        /*0450*/ 	.word	0x00003af0


	//   ....[85]....
        /*0454*/ 	.word	0x00003be0


	//   ....[86]....
        /*0458*/ 	.word	0x00003c80


	//   ....[87]....
        /*045c*/ 	.word	0x00003cf0


	//   ....[88]....
        /*0460*/ 	.word	0x00003d30


	//   ....[89]....
        /*0464*/ 	.word	0x00003d80


	//   ....[90]....
        /*0468*/ 	.word	0x00003da0


	//   ....[91]....
        /*046c*/ 	.word	0x00003df0


	//   ....[92]....
        /*0470*/ 	.word	0x00003e10


	//   ....[93]....
        /*0474*/ 	.word	0x00003e60


	//   ....[94]....
        /*0478*/ 	.word	0x00003e80


	//   ....[95]....
        /*047c*/ 	.word	0x00003ec0


	//   ....[96]....
        /*0480*/ 	.word	0x00003ef0


	//   ....[97]....
        /*0484*/ 	.word	0x00003f40


	//   ....[98]....
        /*0488*/ 	.word	0x00003f70


	//   ....[99]....
        /*048c*/ 	.word	0x00004530


	//   ....[100]....
        /*0490*/ 	.word	0x000048f0


	//   ....[101]....
        /*0494*/ 	.word	0x00004970


	//   ....[102]....
        /*0498*/ 	.word	0x00004a20


	//   ....[103]....
        /*049c*/ 	.word	0x00004b10


	//   ....[104]....
        /*04a0*/ 	.word	0x00004b70


	//   ....[105]....
        /*04a4*/ 	.word	0x00004c10


	//   ....[106]....
        /*04a8*/ 	.word	0x00004c60


	//   ....[107]....
        /*04ac*/ 	.word	0x00004d10


	//   ....[108]....
        /*04b0*/ 	.word	0x00004d60


	//   ....[109]....
        /*04b4*/ 	.word	0x00004e10


	//   ....[110]....
        /*04b8*/ 	.word	0x00004e60


	//   ....[111]....
        /*04bc*/ 	.word	0x00004f00


	//   ....[112]....
        /*04c0*/ 	.word	0x00004f50


	//   ....[113]....
        /*04c4*/ 	.word	0x00004f80


	//   ....[114]....
        /*04c8*/ 	.word	0x00005060


	//   ....[115]....
        /*04cc*/ 	.word	0x000050e0


	//   ....[116]....
        /*04d0*/ 	.word	0x00005160


	//   ....[117]....
        /*04d4*/ 	.word	0x00005230


	//   ....[118]....
        /*04d8*/ 	.word	0x00005280


	//   ....[119]....
        /*04dc*/ 	.word	0x00005340


	//   ....[120]....
        /*04e0*/ 	.word	0x000053b0


	//   ....[121]....
        /*04e4*/ 	.word	0x00005430


	//   ....[122]....
        /*04e8*/ 	.word	0x00005480


	//   ....[123]....
        /*04ec*/ 	.word	0x00005520


	//   ....[124]....
        /*04f0*/ 	.word	0x00005570


	//   ....[125]....
        /*04f4*/ 	.word	0x00005610


	//   ....[126]....
        /*04f8*/ 	.word	0x00005660


	//   ....[127]....
        /*04fc*/ 	.word	0x000056f0


	//   ....[128]....
        /*0500*/ 	.word	0x00005760


	//   ....[129]....
        /*0504*/ 	.word	0x000057e0


	//   ....[130]....
        /*0508*/ 	.word	0x00005890


	//   ....[131]....
        /*050c*/ 	.word	0x00005970


	//   ....[132]....
        /*0510*/ 	.word	0x000059c0


	//   ....[133]....
        /*0514*/ 	.word	0x00005a60


	//   ....[134]....
        /*0518*/ 	.word	0x00005ab0


	//   ....[135]....
        /*051c*/ 	.word	0x00005b60


	//   ....[136]....
        /*0520*/ 	.word	0x00005bb0


	//   ....[137]....
        /*0524*/ 	.word	0x00005c60


	//   ....[138]....
        /*0528*/ 	.word	0x00005cb0


	//   ....[139]....
        /*052c*/ 	.word	0x00005d20


	//   ....[140]....
        /*0530*/ 	.word	0x00005da0


	//   ....[141]....
        /*0534*/ 	.word	0x00005dd0


	//   ....[142]....
        /*0538*/ 	.word	0x00005eb0


	//   ....[143]....
        /*053c*/ 	.word	0x00005f30


	//   ....[144]....
        /*0540*/ 	.word	0x00005fb0


	//   ....[145]....
        /*0544*/ 	.word	0x00006080


	//   ....[146]....
        /*0548*/ 	.word	0x000060e0


	//   ....[147]....
        /*054c*/ 	.word	0x00006170


	//   ....[148]....
        /*0550*/ 	.word	0x000061d0


	//   ....[149]....
        /*0554*/ 	.word	0x00006230


	//   ....[150]....
        /*0558*/ 	.word	0x000062c0


	//   ....[151]....
        /*055c*/ 	.word	0x00006350


	//   ....[152]....
        /*0560*/ 	.word	0x000063b0


	//   ....[153]....
        /*0564*/ 	.word	0x00006450


	//   ....[154]....
        /*0568*/ 	.word	0x000064a0


	//   ....[155]....
        /*056c*/ 	.word	0x00006530


	//----- nvinfo : EIATTR_VRC_CTA_INIT_COUNT
	.align		4
.L_436:
        /*0570*/ 	.byte	0x02, 0x4a
	.zero		1
	.zero		1


	//----- nvinfo : EIATTR_EXIT_INSTR_OFFSETS
	.align		4
        /*0574*/ 	.byte	0x04, 0x1c
        /*0576*/ 	.short	(.L_438 - .L_437)


	//   ....[0]....
.L_437:
        /*0578*/ 	.word	0x000022e0


	//   ....[1]....
        /*057c*/ 	.word	0x00002330


	//   ....[2]....
        /*0580*/ 	.word	0x00004880


	//   ....[3]....
        /*0584*/ 	.word	0x000048a0


	//----- nvinfo : EIATTR_MAX_THREADS
	.align		4
.L_438:
        /*0588*/ 	.byte	0x04, 0x05
        /*058a*/ 	.short	(.L_440 - .L_439)
.L_439:
        /*058c*/ 	.word	0x00000140
        /*0590*/ 	.word	0x00000001
        /*0594*/ 	.word	0x00000001


	//----- nvinfo : EIATTR_CRS_STACK_SIZE
	.align		4
.L_440:
        /*0598*/ 	.byte	0x04, 0x1e
        /*059a*/ 	.short	(.L_442 - .L_441)
.L_441:
        /*059c*/ 	.word	0x00000000


	//----- nvinfo : EIATTR_CBANK_PARAM_SIZE
	.align		4
.L_442:
        /*05a0*/ 	.byte	0x03, 0x19
        /*05a2*/ 	.short	0x0038


	//----- nvinfo : EIATTR_PARAM_CBANK
	.align		4
        /*05a4*/ 	.byte	0x04, 0x0a
        /*05a6*/ 	.short	(.L_444 - .L_443)
	.align		4
.L_443:
        /*05a8*/ 	.word	index@(.nv.constant0._ZN3cub18CUB_300001_SM_10006detail4scan16DeviceScanKernelINS2_10policy_hubIyyymN4cuda3std3__44plusIvEEE10Policy1000EPySC_NS0_13ScanTileStateIyLb1EEES9_NS1_10InputValueIySC_EEmyLb0EyEEvT0_T1_T2_iT3_T4_T5_)
        /*05ac*/ 	.short	0x0380
        /*05ae*/ 	.short	0x0038


	//----- nvinfo : EIATTR_SW_WAR
	.align		4
.L_444:
        /*05b0*/ 	.byte	0x04, 0x36
        /*05b2*/ 	.short	(.L_446 - .L_445)
.L_445:
        /*05b4*/ 	.word	0x00000008
.L_446:


//--------------------- .nv.info._ZN3cub18CUB_300001_SM_10006detail4scan16DeviceScanKernelINS2_10policy_hubIyyyjN4cuda3std3__44plusIvEEE10Policy1000EPySC_NS0_13ScanTileStateIyLb1EEES9_NS1_10InputValueIySC_EEjyLb0EyEEvT0_T1_T2_iT3_T4_T5_ --------------------------
	.section	.nv.info._ZN3cub18CUB_300001_SM_10006detail4scan16DeviceScanKernelINS2_10policy_hubIyyyjN4cuda3std3__44plusIvEEE10Policy1000EPySC_NS0_13ScanTileStateIyLb1EEES9_NS1_10InputValueIySC_EEjyLb0EyEEvT0_T1_T2_iT3_T4_T5_,"",@"SHT_CUDA_INFO"
	.sectionflags	@""
	.align	4


	//----- nvinfo : EIATTR_CUDA_API_VERSION
	.align		4
        /*0000*/ 	.byte	0x04, 0x37
        /*0002*/ 	.short	(.L_448 - .L_447)
.L_447:
        /*0004*/ 	.word	0x00000082


	//----- nvinfo : EIATTR_KPARAM_INFO
	.align		4
.L_448:
        /*0008*/ 	.byte	0x04, 0x17
        /*000a*/ 	.short	(.L_450 - .L_449)
.L_449:
        /*000c*/ 	.word	0x00000000
        /*0010*/ 	.short	0x0006
        /*0012*/ 	.short	0x0030
        /*0014*/ 	.byte	0x00, 0xf0, 0x11, 0x00


	//----- nvinfo : EIATTR_KPARAM_INFO
	.align		4
.L_450:
        /*0018*/ 	.byte	0x04, 0x17
        /*001a*/ 	.short	(.L_452 - .L_451)
.L_451:
        /*001c*/ 	.word	0x00000000
        /*0020*/ 	.short	0x0005
        /*0022*/ 	.short	0x0020
        /*0024*/ 	.byte	0x00, 0xf0, 0x41, 0x00


	//----- nvinfo : EIATTR_KPARAM_INFO
	.align		4
.L_452:
        /*0028*/ 	.byte	0x04, 0x17
        /*002a*/ 	.short	(.L_454 - .L_453)
.L_453:
        /*002c*/ 	.word	0x00000000
        /*0030*/ 	.short	0x0004
        /*0032*/ 	.short	0x001c
        /*0034*/ 	.byte	0x00, 0xf0, 0x05, 0x00


	//----- nvinfo : EIATTR_KPARAM_INFO
	.align		4
.L_454:
        /*0038*/ 	.byte	0x04, 0x17
        /*003a*/ 	.short	(.L_456 - .L_455)
.L_455:
        /*003c*/ 	.word	0x00000000
        /*0040*/ 	.short	0x0003
        /*0042*/ 	.short	0x0018
        /*0044*/ 	.byte	0x00, 0xf0, 0x11, 0x00


	//----- nvinfo : EIATTR_KPARAM_INFO
	.align		4
.L_456:
        /*0048*/ 	.byte	0x04, 0x17
        /*004a*/ 	.short	(.L_458 - .L_457)
.L_457:
        /*004c*/ 	.word	0x00000000
        /*0050*/ 	.short	0x0002
        /*0052*/ 	.short	0x0010
        /*0054*/ 	.byte	0x00, 0xf0, 0x21, 0x00


	//----- nvinfo : EIATTR_KPARAM_INFO
	.align		4
.L_458:
        /*0058*/ 	.byte	0x04, 0x17
        /*005a*/ 	.short	(.L_460 - .L_459)
.L_459:
        /*005c*/ 	.word	0x00000000
        /*0060*/ 	.short	0x0001
        /*0062*/ 	.short	0x0008
        /*0064*/ 	.byte	0x00, 0xf5, 0x21, 0x00


	//----- nvinfo : EIATTR_KPARAM_INFO
	.align		4
.L_460:
        /*0068*/ 	.byte	0x04, 0x17
        /*006a*/ 	.short	(.L_462 - .L_461)
.L_461:
        /*006c*/ 	.word	0x00000000
        /*0070*/ 	.short	0x0000
        /*0072*/ 	.short	0x0000
        /*0074*/ 	.byte	0x00, 0xf5, 0x21, 0x00


	//----- nvinfo : EIATTR_SPARSE_MMA_MASK
	.align		4
.L_462:
        /*0078*/ 	.byte	0x03, 0x50
        /*007a*/ 	.short	0x0000


	//----- nvinfo : EIATTR_MAXREG_COUNT
	.align		4
        /*007c*/ 	.byte	0x03, 0x1b
        /*007e*/ 	.short	0x0080


	//----- nvinfo : EIATTR_NUM_BARRIERS
	.align		4
        /*0080*/ 	.byte	0x02, 0x4c
        /*0082*/ 	.byte	0x01
	.zero		1


	//----- nvinfo : EIATTR_MERCURY_ISA_VERSION
	.align		4
        /*0084*/ 	.byte	0x03, 0x5f
        /*0086*/ 	.short	0x0101


	//----- nvinfo : EIATTR_COOP_GROUP_MASK_REGIDS
	.align		4
        /*0088*/ 	.byte	0x04, 0x29
        /*008a*/ 	.short	(.L_464 - .L_463)


	//   ....[0]....
.L_463:
        /*008c*/ 	.word	0xffffffff


	//   ....[1]....
        /*0090*/ 	.word	0xffffffff


	//   ....[2]....
        /*0094*/ 	.word	0xffffffff


	//   ....[3]....
        /*0098*/ 	.word	0xffffffff


	//   ....[4]....
        /*009c*/ 	.word	0xffffffff


	//   ....[5]....
        /*00a0*/ 	.word	0xffffffff


	//   ....[6]....
        /*00a4*/ 	.word	0xffffffff


	//   ....[7]....
        /*00a8*/ 	.word	0xffffffff


	//   ....[8]....
        /*00ac*/ 	.word	0xffffffff


	//   ....[9]....
        /*00b0*/ 	.word	0xffffffff


	//   ....[10]....
        /*00b4*/ 	.word	0xffffffff


	//   ....[11]....
        /*00b8*/ 	.word	0xffffffff


	//   ....[12]....
        /*00bc*/ 	.word	0xffffffff


	//   ....[13]....
        /*00c0*/ 	.word	0xffffffff


	//   ....[14]....
        /*00c4*/ 	.word	0xffffffff


	//   ....[15]....
        /*00c8*/ 	.word	0xffffffff


	//   ....[16]....
        /*00cc*/ 	.word	0xffffffff


	//   ....[17]....
        /*00d0*/ 	.word	0xffffffff


	//   ....[18]....
        /*00d4*/ 	.word	0xffffffff


	//   ....[19]....
        /*00d8*/ 	.word	0xffffffff


	//   ....[20]....
        /*00dc*/ 	.word	0xffffffff


	//   ....[21]....
        /*00e0*/ 	.word	0xffffffff


	//   ....[22]....
        /*00e4*/ 	.word	0xffffffff


	//   ....[23]....
        /*00e8*/ 	.word	0xffffffff


	//   ....[24]....
        /*00ec*/ 	.word	0xffffffff


	//   ....[25]....
        /*00f0*/ 	.word	0xffffffff


	//   ....[26]....
        /*00f4*/ 	.word	0xffffffff


	//   ....[27]....
        /*00f8*/ 	.word	0xffffffff


	//   ....[28]....
        /*00fc*/ 	.word	0xffffffff


	//   ....[29]....
        /*0100*/ 	.word	0xffffffff


	//   ....[30]....
        /*0104*/ 	.word	0xffffffff


	//   ....[31]....
        /*0108*/ 	.word	0xffffffff


	//   ....[32]....
        /*010c*/ 	.word	0xffffffff


	//   ....[33]....
        /*0110*/ 	.word	0xffffffff


	//   ....[34]....
        /*0114*/ 	.word	0xffffffff


	//   ....[35]....
        /*0118*/ 	.word	0xffffffff


	//   ....[36]....
        /*011c*/ 	.word	0xffffffff


	//   ....[37]....
        /*0120*/ 	.word	0xffffffff


	//   ....[38]....
        /*0124*/ 	.word	0xffffffff


	//   ....[39]....
        /*0128*/ 	.word	0xffffffff


	//   ....[40]....
        /*012c*/ 	.word	0xffffffff


	//   ....[41]....
        /*0130*/ 	.word	0xffffffff


	//   ....[42]....
        /*0134*/ 	.word	0xffffffff


	//   ....[43]....
        /*0138*/ 	.word	0xffffffff


	//   ....[44]....
        /*013c*/ 	.word	0xffffffff


	//   ....[45]....
        /*0140*/ 	.word	0xffffffff


	//   ....[46]....
        /*0144*/ 	.word	0xffffffff


	//   ....[47]....
        /*0148*/ 	.word	0xffffffff


	//   ....[48]....
        /*014c*/ 	.word	0xffffffff


	//   ....[49]....
        /*0150*/ 	.word	0xffffffff


	//   ....[50]....
        /*0154*/ 	.word	0xffffffff


	//   ....[51]....
        /*0158*/ 	.word	0xffffffff


	//   ....[52]....
        /*015c*/ 	.word	0xffffffff


	//   ....[53]....
        /*0160*/ 	.word	0xffffffff


	//   ....[54]....
        /*0164*/ 	.word	0xffffffff


	//   ....[55]....
        /*0168*/ 	.word	0xffffffff


	//   ....[56]....
        /*016c*/ 	.word	0xffffffff


	//   ....[57]....
        /*0170*/ 	.word	0xffffffff


	//   ....[58]....
        /*0174*/ 	.word	0xffffffff


	//   ....[59]....
        /*0178*/ 	.word	0xffffffff


	//   ....[60]....
        /*017c*/ 	.word	0xffffffff


	//   ....[61]....
        /*0180*/ 	.word	0xffffffff


	//   ....[62]....
        /*0184*/ 	.word	0xffffffff


	//   ....[63]....
        /*0188*/ 	.word	0xffffffff


	//   ....[64]....
        /*018c*/ 	.word	0xffffffff


	//   ....[65]....
        /*0190*/ 	.word	0xffffffff


	//   ....[66]....
        /*0194*/ 	.word	0xffffffff


	//   ....[67]....
        /*0198*/ 	.word	0xffffffff


	//   ....[68]....
        /*019c*/ 	.word	0xffffffff


	//   ....[69]....
        /*01a0*/ 	.word	0xffffffff


	//   ....[70]....
        /*01a4*/ 	.word	0xffffffff


	//   ....[71]....
        /*01a8*/ 	.word	0xffffffff


	//   ....[72]....
        /*01ac*/ 	.word	0xffffffff


	//   ....[73]....
        /*01b0*/ 	.word	0xffffffff


	//   ....[74]....
        /*01b4*/ 	.word	0xffffffff


	//   ....[75]....
        /*01b8*/ 	.word	0xffffffff


	//   ....[76]....
        /*01bc*/ 	.word	0xffffffff


	//   ....[77]....
        /*01c0*/ 	.word	0xffffffff


	//   ....[78]....
        /*01c4*/ 	.word	0xffffffff


	//   ....[79]....
        /*01c8*/ 	.word	0xffffffff


	//   ....[80]....
        /*01cc*/ 	.word	0xffffffff


	//   ....[81]....
        /*01d0*/ 	.word	0xffffffff


	//   ....[82]....
        /*01d4*/ 	.word	0xffffffff


	//   ....[83]....
        /*01d8*/ 	.word	0xffffffff


	//   ....[84]....
        /*01dc*/ 	.word	0xffffffff


	//   ....[85]....
        /*01e0*/ 	.word	0xffffffff


	//   ....[86]....
        /*01e4*/ 	.word	0xffffffff


	//   ....[87]....
        /*01e8*/ 	.word	0xffffffff


	//   ....[88]....
        /*01ec*/ 	.word	0xffffffff


	//   ....[89]....
        /*01f0*/ 	.word	0xffffffff


	//   ....[90]....
        /*01f4*/ 	.word	0xffffffff


	//   ....[91]....
        /*01f8*/ 	.word	0xffffffff


	//   ....[92]....
        /*01fc*/ 	.word	0xffffffff


	//   ....[93]....
        /*0200*/ 	.word	0xffffffff


	//   ....[94]....
        /*0204*/ 	.word	0xffffffff


	//   ....[95]....
        /*0208*/ 	.word	0xffffffff


	//   ....[96]....
        /*020c*/ 	.word	0xffffffff


	//   ....[97]....
        /*0210*/ 	.word	0xffffffff


	//   ....[98]....
        /*0214*/ 	.word	0xffffffff


	//   ....[99]....
        /*0218*/ 	.word	0xffffffff


	//   ....[100]....
        /*021c*/ 	.word	0x05000005


	//   ....[101]....
        /*0220*/ 	.word	0x05000005


	//   ....[102]....
        /*0224*/ 	.word	0x05000005


	//   ....[103]....
        /*0228*/ 	.word	0x05000005


	//   ....[104]....
        /*022c*/ 	.word	0x05000005


	//   ....[105]....
        /*0230*/ 	.word	0x05000005


	//   ....[106]....
        /*0234*/ 	.word	0x05000005


	//   ....[107]....
        /*0238*/ 	.word	0x05000005


	//   ....[108]....
        /*023c*/ 	.word	0x05000005


	//   ....[109]....
        /*0240*/ 	.word	0x05000005


	//   ....[110]....
        /*0244*/ 	.word	0x05000005


	//   ....[111]....
        /*0248*/ 	.word	0x05000005


	//   ....[112]....
        /*024c*/ 	.word	0x05000005


	//   ....[113]....
        /*0250*/ 	.word	0x05000005


	//   ....[114]....
        /*0254*/ 	.word	0x05000005


	//   ....[115]....
        /*0258*/ 	.word	0x05000005


	//   ....[116]....
        /*025c*/ 	.word	0x05000005


	//   ....[117]....
        /*0260*/ 	.word	0x05000005


	//   ....[118]....
        /*0264*/ 	.word	0x05000005


	//   ....[119]....
        /*0268*/ 	.word	0x05000005


	//   ....[120]....
        /*026c*/ 	.word	0x05000005


	//   ....[121]....
        /*0270*/ 	.word	0x05000005


	//   ....[122]....
        /*0274*/ 	.word	0x05000005


	//   ....[123]....
        /*0278*/ 	.word	0x05000005


	//   ....[124]....
        /*027c*/ 	.word	0x05000005


	//   ....[125]....
        /*0280*/ 	.word	0x05000005


	//   ....[126]....
        /*0284*/ 	.word	0x05000005


	//   ....[127]....
        /*0288*/ 	.word	0x05000005


	//   ....[128]....
        /*028c*/ 	.word	0x05000005


	//   ....[129]....
        /*0290*/ 	.word	0x05000005


	//   ....[130]....
        /*0294*/ 	.word	0x05000005


	//   ....[131]....
        /*0298*/ 	.word	0x05000005


	//   ....[132]....
        /*029c*/ 	.word	0x05000005


	//   ....[133]....
        /*02a0*/ 	.word	0x05000005


	//   ....[134]....
        /*02a4*/ 	.word	0x05000005


	//   ....[135]....
        /*02a8*/ 	.word	0x05000005


	//   ....[136]....
        /*02ac*/ 	.word	0x05000005


	//   ....[137]....
        /*02b0*/ 	.word	0x05000005


	//   ....[138]....
        /*02b4*/ 	.word	0x05000005


	//   ....[139]....
        /*02b8*/ 	.word	0x05000005


	//   ....[140]....
        /*02bc*/ 	.word	0x05000005


	//   ....[141]....
        /*02c0*/ 	.word	0x05000005


	//   ....[142]....
        /*02c4*/ 	.word	0x05000005


	//   ....[143]....
        /*02c8*/ 	.word	0x05000005


	//   ....[144]....
        /*02cc*/ 	.word	0x05000005


	//   ....[145]....
        /*02d0*/ 	.word	0x05000005


	//   ....[146]....
        /*02d4*/ 	.word	0x05000005


	//   ....[147]....
        /*02d8*/ 	.word	0x05000005


	//   ....[148]....
        /*02dc*/ 	.word	0x05000005


	//   ....[149]....
        /*02e0*/ 	.word	0x05000005


	//   ....[150]....
        /*02e4*/ 	.word	0x05000005


	//   ....[151]....
        /*02e8*/ 	.word	0x05000005


	//   ....[152]....
        /*02ec*/ 	.word	0x05000005


	//   ....[153]....
        /*02f0*/ 	.word	0x05000005


	//   ....[154]....
        /*02f4*/ 	.word	0x05000005


	//   ....[155]....
        /*02f8*/ 	.word	0x05000005


	//----- nvinfo : EIATTR_COOP_GROUP_INSTR_OFFSETS
	.align		4
.L_464:
        /*02fc*/ 	.byte	0x04, 0x28
        /*02fe*/ 	.short	(.L_466 - .L_465)


	//   ....[0]....
.L_465:
        /*0300*/ 	.word	0x000003a0


	//   ....[1]....
        /*0304*/ 	.word	0x00000550


	//   ....[2]....
        /*0308*/ 	.word	0x00000560


	//   ....[3]....
        /*030c*/ 	.word	0x000005b0


	//   ....[4]....
        /*0310*/ 	.word	0x000005c0


	//   ....[5]....
        /*0314*/ 	.word	0x00000600


	//   ....[6]....
        /*0318*/ 	.word	0x00000620


	//   ....[7]....
        /*031c*/ 	.word	0x00000670


	//   ....[8]....
        /*0320*/ 	.word	0x00000680


	//   ....[9]....
        /*0324*/ 	.word	0x000006d0


	//   ....[10]....
        /*0328*/ 	.word	0x000006f0


	//   ....[11]....
        /*032c*/ 	.word	0x00000d30


	//   ....[12]....
        /*0330*/ 	.word	0x00000d40


	//   ....[13]....
        /*0334*/ 	.word	0x00000d80


	//   ....[14]....
        /*0338*/ 	.word	0x00000da0


	//   ....[15]....
        /*033c*/ 	.word	0x00000de0


	//   ....[16]....
        /*0340*/ 	.word	0x00000e00


	//   ....[17]....
        /*0344*/ 	.word	0x00000e50


	//   ....[18]....
        /*0348*/ 	.word	0x00000e60


	//   ....[19]....
        /*034c*/ 	.word	0x00000ea0


	//   ....[20]....
        /*0350*/ 	.word	0x00000ec0


	//   ....[21]....
        /*0354*/ 	.word	0x000014f0


	//   ....[22]....
        /*0358*/ 	.word	0x000016f0


	//   ....[23]....
        /*035c*/ 	.word	0x00001770


	//   ....[24]....
        /*0360*/ 	.word	0x00001800


	//   ....[25]....
        /*0364*/ 	.word	0x00001820


	//   ....[26]....
        /*0368*/ 	.word	0x00001870


	//   ....[27]....
        /*036c*/ 	.word	0x000018a0


	//   ....[28]....
        /*0370*/ 	.word	0x000018e0


	//   ....[29]....
        /*0374*/ 	.word	0x00001920


	//   ....[30]....
        /*0378*/ 	.word	0x00001960


	//   ....[31]....
        /*037c*/ 	.word	0x000019a0


	//   ....[32]....
        /*0380*/ 	.word	0x000019f0


	//   ....[33]....
        /*0384*/ 	.word	0x00001a50


	//   ....[34]....
        /*0388*/ 	.word	0x00001a60


	//   ....[35]....
        /*038c*/ 	.word	0x00001b50


	//   ....[36]....
        /*0390*/ 	.word	0x00001d50


	//   ....[37]....
        /*0394*/ 	.word	0x00001db0


	//   ....[38]....
        /*0398*/ 	.word	0x00001e20


	//   ....[39]....
        /*039c*/ 	.word	0x00001e40


	//   ....[40]....
        /*03a0*/ 	.word	0x00001e90


	//   ....[41]....
        /*03a4*/ 	.word	0x00001ec0


	//   ....[42]....
        /*03a8*/ 	.word	0x00001f00


	//   ....[43]....
        /*03ac*/ 	.word	0x00001f40


	//   ....[44]....
        /*03b0*/ 	.word	0x00001f80


	//   ....[45]....
        /*03b4*/ 	.word	0x00001fc0


	//   ....[46]....
        /*03b8*/ 	.word	0x00002000


	//   ....[47]....
        /*03bc*/ 	.word	0x00002050


	//   ....[48]....
        /*03c0*/ 	.word	0x00002060


	//   ....[49]....
        /*03c4*/ 	.word	0x00002560


	//   ....[50]....
        /*03c8*/ 	.word	0x00002c90


	//   ....[51]....
        /*03cc*/ 	.word	0x00002e50


	//   ....[52]....
        /*03d0*/ 	.word	0x00002e60


	//   ....[53]....
        /*03d4*/ 	.word	0x00002ea0


	//   ....[54]....
        /*03d8*/ 	.word	0x00002ec0


	//   ....[55]....
        /*03dc*/ 	.word	0x00002f00


	//   ....[56]....
        /*03e0*/ 	.word	0x00002f20


	//   ....[57]....
        /*03e4*/ 	.word	0x00002f60


	//   ....[58]....
        /*03e8*/ 	.word	0x00002f80


	//   ....[59]....
        /*03ec*/ 	.word	0x00002fc0


	//   ....[60]....
        /*03f0*/ 	.word	0x00002fe0


	//   ....[61]....
        /*03f4*/ 	.word	0x00003570


	//   ....[62]....
        /*03f8*/ 	.word	0x00003580


	//   ....[63]....
        /*03fc*/ 	.word	0x000035c0


	//   ....[64]....
        /*0400*/ 	.word	0x000035e0


	//   ....[65]....
        /*0404*/ 	.word	0x00003620


	//   ....[66]....
        /*0408*/ 	.word	0x00003640


	//   ....[67]....
        /*040c*/ 	.word	0x00003690


	//   ....[68]....
        /*0410*/ 	.word	0x000036a0


	//   ....[69]....
        /*0414*/ 	.word	0x000036e0


	//   ....[70]....
        /*0418*/ 	.word	0x00003700


	//   ....[71]....
        /*041c*/ 	.word	0x00003d30


	//   ....[72]....
        /*0420*/ 	.word	0x00003f50


	//   ....[73]....
        /*0424*/ 	.word	0x00003fd0


	//   ....[74]....
        /*0428*/ 	.word	0x00004060


	//   ....[75]....
        /*042c*/ 	.word	0x00004080


	//   ....[76]....
        /*0430*/ 	.word	0x000040d0


	//   ....[77]....
        /*0434*/ 	.word	0x00004100


	//   ....[78]....
        /*0438*/ 	.word	0x00004140


	//   ....[79]....
        /*043c*/ 	.word	0x00004180


	//   ....[80]....
        /*0440*/ 	.word	0x000041c0


	//   ....[81]....
        /*0444*/ 	.word	0x00004200


	//   ....[82]....
        /*0448*/ 	.word	0x00004250


	//   ....[83]....
        /*044c*/ 	.word	0x000042b0


	//   ....[84]....
        /*0450*/ 	.word	0x000042c0


	//   ....[85]....
        /*0454*/ 	.word	0x000043b0


	//   ....[86]....
        /*0458*/ 	.word	0x000045b0


	//   ....[87]....
        /*045c*/ 	.word	0x00004610


	//   ....[88]....
        /*0460*/ 	.word	0x00004680


	//   ....[89]....
        /*0464*/ 	.word	0x000046a0


	//   ....[90]....
        /*0468*/ 	.word	0x000046f0


	//   ....[91]....
        /*046c*/ 	.word	0x00004720


	//   ....[92]....
        /*0470*/ 	.word	0x00004760


	//   ....[93]....
        /*0474*/ 	.word	0x000047a0


	//   ....[94]....
        /*0478*/ 	.word	0x000047e0


	//   ....[95]....
        /*047c*/ 	.word	0x00004820


	//   ....[96]....
        /*0480*/ 	.word	0x00004860


	//   ....[97]....
        /*0484*/ 	.word	0x000048b0


	//   ....[98]....
        /*0488*/ 	.word	0x000048c0


	//   ....[99]....
        /*048c*/ 	.word	0x00004e30


	//   ....[100]....
        /*0490*/ 	.word	0x000051a0


	//   ....[101]....
        /*0494*/ 	.word	0x00005220


	//   ....[102]....
        /*0498*/ 	.word	0x000052b0


	//   ....[103]....
        /*049c*/ 	.word	0x00005360


	//   ....[104]....
        /*04a0*/ 	.word	0x000053b0


	//   ....[105]....
        /*04a4*/ 	.word	0x00005460


	//   ....[106]....
        /*04a8*/ 	.word	0x000054b0


	//   ....[107]....
        /*04ac*/ 	.word	0x00005560


	//   ....[108]....
        /*04b0*/ 	.word	0x000055b0


	//   ....[109]....
        /*04b4*/ 	.word	0x00005660


	//   ....[110]....
        /*04b8*/ 	.word	0x000056b0


	//   ....[111]....
        /*04bc*/ 	.word	0x00005750


	//   ....[112]....
        /*04c0*/ 	.word	0x000057a0


	//   ....[113]....
        /*04c4*/ 	.word	0x00005890


	//   ....[114]....
        /*04c8*/ 	.word	0x00005910


	//   ....[115]....
        /*04cc*/ 	.word	0x00005990


	//   ....[116]....
        /*04d0*/ 	.word	0x00005a10


	//   ....[117]....
        /*04d4*/ 	.word	0x00005ad0


	//   ....[118]....
        /*04d8*/ 	.word	0x00005b20


	//   ....[119]....
        /*04dc*/ 	.word	0x00005bd0


	//   ....[120]....
        /*04e0*/ 	.word	0x00005c30


	//   ....[121]....
        /*04e4*/ 	.word	0x00005cd0


	//   ....[122]....
        /*04e8*/ 	.word	0x00005d30


	//   ....[123]....
        /*04ec*/ 	.word	0x00005db0


	//   ....[124]....
        /*04f0*/ 	.word	0x00005e30


	//   ....[125]....
        /*04f4*/ 	.word	0x00005ed0


	//   ....[126]....
        /*04f8*/ 	.word	0x00005f20


	//   ....[127]....
        /*04fc*/ 	.word	0x00005fc0


	//   ....[128]....
        /*0500*/ 	.word	0x00006030


	//   ....[129]....
        /*0504*/ 	.word	0x000060b0


	//   ....[130]....
        /*0508*/ 	.word	0x00006140


	//   ....[131]....
        /*050c*/ 	.word	0x000061f0


	//   ....[132]....
        /*0510*/ 	.word	0x00006240


	//   ....[133]....
        /*0514*/ 	.word	0x000062f0


	//   ....[134]....
        /*0518*/ 	.word	0x00006350


	//   ....[135]....
        /*051c*/ 	.word	0x00006400


	//   ....[136]....
        /*0520*/ 	.word	0x00006450


	//   ....[137]....
        /*0524*/ 	.word	0x00006500


	//   ....[138]....
        /*0528*/ 	.word	0x00006550


	//   ....[139]....
        /*052c*/ 	.word	0x00006600


	//   ....[140]....
        /*0530*/ 	.word	0x00006650


	//   ....[141]....
        /*0534*/ 	.word	0x00006730


	//   ....[142]....
        /*0538*/ 	.word	0x000067a0


	//   ....[143]....
        /*053c*/ 	.word	0x00006820


	//   ....[144]....
        /*0540*/ 	.word	0x000068a0


	//   ....[145]....
        /*0544*/ 	.word	0x00006960


	//   ....[146]....
        /*0548*/ 	.word	0x000069b0


	//   ....[147]....
        /*054c*/ 	.word	0x00006a60


	//   ....[148]....
        /*0550*/ 	.word	0x00006ac0


	//   ....[149]....
        /*0554*/ 	.word	0x00006b60


	//   ....[150]....
        /*0558*/ 	.word	0x00006bc0


	//   ....[151]....
        /*055c*/ 	.word	0x00006c40


	//   ....[152]....
        /*0560*/ 	.word	0x00006cc0


	//   ....[153]....
        /*0564*/ 	.word	0x00006d60


	//   ....[154]....
        /*0568*/ 	.word	0x00006db0


	//   ....[155]....
        /*056c*/ 	.word	0x00006e50


	//----- nvinfo : EIATTR_VRC_CTA_INIT_COUNT
	.align		4
.L_466:
        /*0570*/ 	.byte	0x02, 0x4a
	.zero		1
	.zero		1


	//----- nvinfo : EIATTR_EXIT_INSTR_OFFSETS
	.align		4
        /*0574*/ 	.byte	0x04, 0x1c
        /*0576*/ 	.short	(.L_468 - .L_467)


	//   ....[0]....
.L_467:
        /*0578*/ 	.word	0x00002750


	//   ....[1]....
        /*057c*/ 	.word	0x00002770


	//   ....[2]....
        /*0580*/ 	.word	0x00005130


	//   ....[3]....
        /*0584*/ 	.word	0x00005150


	//----- nvinfo : EIATTR_MAX_THREADS
	.align		4
.L_468:
        /*0588*/ 	.byte	0x04, 0x05
        /*058a*/ 	.short	(.L_470 - .L_469)
.L_469:
        /*058c*/ 	.word	0x000001a0
        /*0590*/ 	.word	0x00000001
        /*0594*/ 	.word	0x00000001


	//----- nvinfo : EIATTR_CRS_STACK_SIZE
	.align		4
.L_470:
        /*0598*/ 	.byte	0x04, 0x1e
        /*059a*/ 	.short	(.L_472 - .L_471)
.L_471:
        /*059c*/ 	.word	0x00000000


	//----- nvinfo : EIATTR_CBANK_PARAM_SIZE
	.align		4
.L_472:
        /*05a0*/ 	.byte	0x03, 0x19
        /*05a2*/ 	.short	0x0034


	//----- nvinfo : EIATTR_PARAM_CBANK
	.align		4
        /*05a4*/ 	.byte	0x04, 0x0a
        /*05a6*/ 	.short	(.L_474 - .L_473)
	.align		4
.L_473:
        /*05a8*/ 	.word	index@(.nv.constant0._ZN3cub18CUB_300001_SM_10006detail4scan16DeviceScanKernelINS2_10policy_hubIyyyjN4cuda3std3__44plusIvEEE10Policy1000EPySC_NS0_13ScanTileStateIyLb1EEES9_NS1_10InputValueIySC_EEjyLb0EyEEvT0_T1_T2_iT3_T4_T5_)
        /*05ac*/ 	.short	0x0380
        /*05ae*/ 	.short	0x0034


	//----- nvinfo : EIATTR_SW_WAR
	.align		4
.L_474:
        /*05b0*/ 	.byte	0x04, 0x36
        /*05b2*/ 	.short	(.L_476 - .L_475)
.L_475:
        /*05b4*/ 	.word	0x00000008
.L_476:


//--------------------- .nv.info._ZN3cub18CUB_300001_SM_10006detail4scan20DeviceScanInitKernelINS0_13ScanTileStateIyLb1EEEEEvT_i --------------------------
	.section	.nv.info._ZN3cub18CUB_300001_SM_10006detail4scan20DeviceScanInitKernelINS0_13ScanTileStateIyLb1EEEEEvT_i,"",@"SHT_CUDA_INFO"
	.sectionflags	@""
	.align	4


	//----- nvinfo : EIATTR_CUDA_API_VERSION
	.align		4
        /*0000*/ 	.byte	0x04, 0x37
        /*0002*/ 	.short	(.L_478 - .L_477)
.L_477:
        /*0004*/ 	.word	0x00000082


	//----- nvinfo : EIATTR_KPARAM_INFO
	.align		4
.L_478:
        /*0008*/ 	.byte	0x04, 0x17
        /*000a*/ 	.short	(.L_480 - .L_479)
.L_479:
        /*000c*/ 	.word	0x00000000
        /*0010*/ 	.short	0x0001
        /*0012*/ 	.short	0x0008
        /*0014*/ 	.byte	0x00, 0xf0, 0x11, 0x00


	//----- nvinfo : EIATTR_KPARAM_INFO
	.align		4
.L_480:
        /*0018*/ 	.byte	0x04, 0x17
        /*001a*/ 	.short	(.L_482 - .L_481)
.L_481:
        /*001c*/ 	.word	0x00000000
        /*0020*/ 	.short	0x0000
        /*0022*/ 	.short	0x0000
        /*0024*/ 	.byte	0x00, 0xf0, 0x21, 0x00


	//----- nvinfo : EIATTR_SPARSE_MMA_MASK
	.align		4
.L_482:
        /*0028*/ 	.byte	0x03, 0x50
        /*002a*/ 	.short	0x0000


	//----- nvinfo : EIATTR_MAXREG_COUNT
	.align		4
        /*002c*/ 	.byte	0x03, 0x1b
        /*002e*/ 	.short	0x00ff


	//----- nvinfo : EIATTR_MERCURY_ISA_VERSION
	.align		4
        /*0030*/ 	.byte	0x03, 0x5f
        /*0032*/ 	.short	0x0101


	//----- nvinfo : EIATTR_VRC_CTA_INIT_COUNT
	.align		4
        /*0034*/ 	.byte	0x02, 0x4a
	.zero		1
	.zero		1


	//----- nvinfo : EIATTR_EXIT_INSTR_OFFSETS
	.align		4
        /*0038*/ 	.byte	0x04, 0x1c
        /*003a*/ 	.short	(.L_484 - .L_483)


	//   ....[0]....
.L_483:
        /*003c*/ 	.word	0x00000100


	//   ....[1]....
        /*0040*/ 	.word	0x00000140


	//----- nvinfo : EIATTR_CBANK_PARAM_SIZE
	.align		4
.L_484:
        /*0044*/ 	.byte	0x03, 0x19
        /*0046*/ 	.short	0x000c


	//----- nvinfo : EIATTR_PARAM_CBANK
	.align		4
        /*0048*/ 	.byte	0x04, 0x0a
        /*004a*/ 	.short	(.L_486 - .L_485)
	.align		4
.L_485:
        /*004c*/ 	.word	index@(.nv.constant0._ZN3cub18CUB_300001_SM_10006detail4scan20DeviceScanInitKernelINS0_13ScanTileStateIyLb1EEEEEvT_i)
        /*0050*/ 	.short	0x0380
        /*0052*/ 	.short	0x000c


	//----- nvinfo : EIATTR_SW_WAR
	.align		4
.L_486:
        /*0054*/ 	.byte	0x04, 0x36
        /*0056*/ 	.short	(.L_488 - .L_487)
.L_487:
        /*0058*/ 	.word	0x00000008
.L_488:


//--------------------- .nv.info._ZN3cub18CUB_300001_SM_10006detail6reduce28DeviceReduceSingleTileKernelINS2_10policy_hubIiyN4cuda3std3__44plusIiEEE10Policy1000EPiSC_iS9_iiNS7_10__identityEEEvT0_T1_T2_T3_T4_T6_ --------------------------
	.section	.nv.info._ZN3cub18CUB_300001_SM_10006detail6reduce28DeviceReduceSingleTileKernelINS2_10policy_hubIiyN4cuda3std3__44plusIiEEE10Policy1000EPiSC_iS9_iiNS7_10__identityEEEvT0_T1_T2_T3_T4_T6_,"",@"SHT_CUDA_INFO"
	.sectionflags	@""
	.align	4


	//----- nvinfo : EIATTR_CUDA_API_VERSION
	.align		4
        /*0000*/ 	.byte	0x04, 0x37
        /*0002*/ 	.short	(.L_490 - .L_489)
.L_489:
        /*0004*/ 	.word	0x00000082


	//----- nvinfo : EIATTR_KPARAM_INFO
	.align		4
.L_490:
        /*0008*/ 	.byte	0x04, 0x17
        /*000a*/ 	.short	(.L_492 - .L_491)
.L_491:
        /*000c*/ 	.word	0x00000000
        /*0010*/ 	.short	0x0005
        /*0012*/ 	.short	0x001c
        /*0014*/ 	.byte	0x00, 0xf0, 0x05, 0x00


	//----- nvinfo : EIATTR_KPARAM_INFO
	.align		4
.L_492:
        /*0018*/ 	.byte	0x04, 0x17
        /*001a*/ 	.short	(.L_494 - .L_493)
.L_493:
        /*001c*/ 	.word	0x00000000
        /*0020*/ 	.short	0x0004
        /*0022*/ 	.short	0x0018
        /*0024*/ 	.byte	0x00, 0xf0, 0x11, 0x00


	//----- nvinfo : EIATTR_KPARAM_INFO
	.align		4
.L_494:
        /*0028*/ 	.byte	0x04, 0x17
        /*002a*/ 	.short	(.L_496 - .L_495)
.L_495:
        /*002c*/ 	.word	0x00000000
        /*0030*/ 	.short	0x0003
        /*0032*/ 	.short	0x0014
        /*0034*/ 	.byte	0x00, 0xf0, 0x05, 0x00


	//----- nvinfo : EIATTR_KPARAM_INFO
	.align		4
.L_496:
        /*0038*/ 	.byte	0x04, 0x17
        /*003a*/ 	.short	(.L_498 - .L_497)
.L_497:
        /*003c*/ 	.word	0x00000000
        /*0040*/ 	.short	0x0002
        /*0042*/ 	.short	0x0010
        /*0044*/ 	.byte	0x00, 0xf0, 0x11, 0x00


	//----- nvinfo : EIATTR_KPARAM_INFO
	.align		4
.L_498:
        /*0048*/ 	.byte	0x04, 0x17
        /*004a*/ 	.short	(.L_500 - .L_499)
.L_499:
        /*004c*/ 	.word	0x00000000
        /*0050*/ 	.short	0x0001
        /*0052*/ 	.short	0x0008
        /*0054*/ 	.byte	0x00, 0xf5, 0x21, 0x00


	//----- nvinfo : EIATTR_KPARAM_INFO
	.align		4
.L_500:
        /*0058*/ 	.byte	0x04, 0x17
        /*005a*/ 	.short	(.L_502 - .L_501)
.L_501:
        /*005c*/ 	.word	0x00000000
        /*0060*/ 	.short	0x0000
        /*0062*/ 	.short	0x0000
        /*0064*/ 	.byte	0x00, 0xf5, 0x21, 0x00


	//----- nvinfo : EIATTR_SPARSE_MMA_MASK
	.align		4
.L_502:
        /*0068*/ 	.byte	0x03, 0x50
        /*006a*/ 	.short	0x0000


	//----- nvinfo : EIATTR_MAXREG_COUNT
	.align		4
        /*006c*/ 	.byte	0x03, 0x1b
        /*006e*/ 	.short	0x00ff


	//----- nvinfo : EIATTR_NUM_BARRIERS
	.align		4
        /*0070*/ 	.byte	0x02, 0x4c
        /*0072*/ 	.byte	0x01
	.zero		1


	//----- nvinfo : EIATTR_MERCURY_ISA_VERSION
	.align		4
        /*0074*/ 	.byte	0x03, 0x5f
        /*0076*/ 	.short	0x0101


	//----- nvinfo : EIATTR_COOP_GROUP_MASK_REGIDS
	.align		4
        /*0078*/ 	.byte	0x04, 0x29
        /*007a*/ 	.short	(.L_504 - .L_503)


	//   ....[0]....
.L_503:
        /*007c*/ 	.word	0xffffffff


	//   ....[1]....
        /*0080*/ 	.word	0xffffffff


	//   ....[2]....
        /*0084*/ 	.word	0xffffffff


	//   ....[3]....
        /*0088*/ 	.word	0xffffffff


	//   ....[4]....
        /*008c*/ 	.word	0xffffffff


	//   ....[5]....
        /*0090*/ 	.word	0xffffffff


	//   ....[6]....
        /*0094*/ 	.word	0xffffffff


	//   ....[7]....
        /*0098*/ 	.word	0xffffffff


	//   ....[8]....
        /*009c*/ 	.word	0xffffffff


	//   ....[9]....
        /*00a0*/ 	.word	0xffffffff


	//   ....[10]....
        /*00a4*/ 	.word	0xffffffff


	//   ....[11]....
        /*00a8*/ 	.word	0xffffffff


	//   ....[12]....
        /*00ac*/ 	.word	0xffffffff


	//   ....[13]....
        /*00b0*/ 	.word	0xffffffff


	//   ....[14]....
        /*00b4*/ 	.word	0xffffffff


	//   ....[15]....
        /*00b8*/ 	.word	0xffffffff


	//   ....[16]....
        /*00bc*/ 	.word	0xffffffff


	//   ....[17]....
        /*00c0*/ 	.word	0xffffffff


	//   ....[18]....
        /*00c4*/ 	.word	0xffffffff


	//   ....[19]....
        /*00c8*/ 	.word	0xffffffff


	//   ....[20]....
        /*00cc*/ 	.word	0xffffffff


	//   ....[21]....
        /*00d0*/ 	.word	0xffffffff


	//   ....[22]....
        /*00d4*/ 	.word	0xffffffff


	//   ....[23]....
        /*00d8*/ 	.word	0xffffffff


	//   ....[24]....
        /*00dc*/ 	.word	0xffffffff


	//   ....[25]....
        /*00e0*/ 	.word	0xffffffff


	//   ....[26]....
        /*00e4*/ 	.word	0xffffffff


	//   ....[27]....
        /*00e8*/ 	.word	0xffffffff


	//   ....[28]....
        /*00ec*/ 	.word	0xffffffff


	//   ....[29]....
        /*00f0*/ 	.word	0xffffffff


	//----- nvinfo : EIATTR_COOP_GROUP_INSTR_OFFSETS
	.align		4
.L_504:
        /*00f4*/ 	.byte	0x04, 0x28
        /*00f6*/ 	.short	(.L_506 - .L_505)


	//   ....[0]....
.L_505:
        /*00f8*/ 	.word	0x00000890


	//   ....[1]....
        /*00fc*/ 	.word	0x000008f0


	//   ....[2]....
        /*0100*/ 	.word	0x00000940


	//   ....[3]....
        /*0104*/ 	.word	0x000009b0


	//   ....[4]....
        /*0108*/ 	.word	0x00000a10


	//   ....[5]....
        /*010c*/ 	.word	0x00000ba0


	//   ....[6]....
        /*0110*/ 	.word	0x00000c40


	//   ....[7]....
        /*0114*/ 	.word	0x00000cc0


	//   ....[8]....
        /*0118*/ 	.word	0x00000d20


	//   ....[9]....
        /*011c*/ 	.word	0x00000d60


	//   ....[10]....
        /*0120*/ 	.word	0x000019d0


	//   ....[11]....
        /*0124*/ 	.word	0x00001a30


	//   ....[12]....
        /*0128*/ 	.word	0x00001a90


	//   ....[13]....
        /*012c*/ 	.word	0x00001af0


	//   ....[14]....
        /*0130*/ 	.word	0x00001b50


	//   ....[15]....
        /*0134*/ 	.word	0x000023f0


	//   ....[16]....
        /*0138*/ 	.word	0x00002450


	//   ....[17]....
        /*013c*/ 	.word	0x000024a0


	//   ....[18]....
        /*0140*/ 	.word	0x00002510


	//   ....[19]....
        /*0144*/ 	.word	0x00002570


	//   ....[20]....
        /*0148*/ 	.word	0x00002700


	//   ....[21]....
        /*014c*/ 	.word	0x00002790


	//   ....[22]....
        /*0150*/ 	.word	0x000027e0


	//   ....[23]....
        /*0154*/ 	.word	0x00002850


	//   ....[24]....
        /*0158*/ 	.word	0x000028c0


	//   ....[25]....
        /*015c*/ 	.word	0x000036a0


	//   ....[26]....
        /*0160*/ 	.word	0x00003700


	//   ....[27]....
        /*0164*/ 	.word	0x00003760


	//   ....[28]....
        /*0168*/ 	.word	0x000037c0


	//   ....[29]....
        /*016c*/ 	.word	0x00003820


	//----- nvinfo : EIATTR_VRC_CTA_INIT_COUNT
	.align		4
.L_506:
        /*0170*/ 	.byte	0x02, 0x4a
	.zero		1
	.zero		1


	//----- nvinfo : EIATTR_EXIT_INSTR_OFFSETS
	.align		4
        /*0174*/ 	.byte	0x04, 0x1c
        /*0176*/ 	.short	(.L_508 - .L_507)


	//   ....[0]....
.L_507:
        /*0178*/ 	.word	0x00000080


	//   ....[1]....
        /*017c*/ 	.word	0x000000c0


	//   ....[2]....
        /*0180*/ 	.word	0x00003940


	//   ....[3]....
        /*0184*/ 	.word	0x00003990


	//----- nvinfo : EIATTR_MAX_THREADS
	.align		4
.L_508:
        /*0188*/ 	.byte	0x04, 0x05
        /*018a*/ 	.short	(.L_510 - .L_509)
.L_509:
        /*018c*/ 	.word	0x00000100
        /*0190*/ 	.word	0x00000001
        /*0194*/ 	.word	0x00000001


	//----- nvinfo : EIATTR_CRS_STACK_SIZE
	.align		4
.L_510:
        /*0198*/ 	.byte	0x04, 0x1e
        /*019a*/ 	.short	(.L_512 - .L_511)
.L_511:
        /*019c*/ 	.word	0x00000000


	//----- nvinfo : EIATTR_CBANK_PARAM_SIZE
	.align		4
.L_512:
        /*01a0*/ 	.byte	0x03, 0x19
        /*01a2*/ 	.short	0x001d


	//----- nvinfo : EIATTR_PARAM_CBANK
	.align		4
        /*01a4*/ 	.byte	0x04, 0x0a
        /*01a6*/ 	.short	(.L_514 - .L_513)
	.align		4
.L_513:
        /*01a8*/ 	.word	index@(.nv.constant0._ZN3cub18CUB_300001_SM_10006detail6reduce28DeviceReduceSingleTileKernelINS2_10policy_hubIiyN4cuda3std3__44plusIiEEE10Policy1000EPiSC_iS9_iiNS7_10__identityEEEvT0_T1_T2_T3_T4_T6_)
        /*01ac*/ 	.short	0x0380
        /*01ae*/ 	.short	0x001d


	//----- nvinfo : EIATTR_SW_WAR
	.align		4
.L_514:
        /*01b0*/ 	.byte	0x04, 0x36
        /*01b2*/ 	.short	(.L_516 - .L_515)
.L_515:
        /*01b4*/ 	.word	0x00000008
.L_516:


//--------------------- .nv.info._ZN3cub18CUB_300001_SM_10006detail6reduce18DeviceReduceKernelINS2_10policy_hubIiyN4cuda3std3__44plusIiEEE10Policy1000EPyyS9_iNS7_10__identityEEEvT0_PT3_T1_NS0_13GridEvenShareISH_EET2_T4_ --------------------------
	.section	.nv.info._ZN3cub18CUB_300001_SM_10006detail6reduce18DeviceReduceKernelINS2_10policy_hubIiyN4cuda3std3__44plusIiEEE10Policy1000EPyyS9_iNS7_10__identityEEEvT0_PT3_T1_NS0_13GridEvenShareISH_EET2_T4_,"",@"SHT_CUDA_INFO"
	.sectionflags	@""
	.align	4


	//----- nvinfo : EIATTR_CUDA_API_VERSION
	.align		4
        /*0000*/ 	.byte	0x04, 0x37
        /*0002*/ 	.short	(.L_518 - .L_517)
.L_517:
        /*0004*/ 	.word	0x00000082


	//----- nvinfo : EIATTR_KPARAM_INFO
	.align		4
.L_518:
        /*0008*/ 	.byte	0x04, 0x17
        /*000a*/ 	.short	(.L_520 - .L_519)
.L_519:
        /*000c*/ 	.word	0x00000000
        /*0010*/ 	.short	0x0005
        /*0012*/ 	.short	0x0061
        /*0014*/ 	.byte	0x00, 0xf0, 0x05, 0x00


	//----- nvinfo : EIATTR_KPARAM_INFO
	.align		4
.L_520:
        /*0018*/ 	.byte	0x04, 0x17
        /*001a*/ 	.short	(.L_522 - .L_521)
.L_521:
        /*001c*/ 	.word	0x00000000
        /*0020*/ 	.short	0x0004
        /*0022*/ 	.short	0x0060
        /*0024*/ 	.byte	0x00, 0xf0, 0x05, 0x00


	//----- nvinfo : EIATTR_KPARAM_INFO
	.align		4
.L_522:
        /*0028*/ 	.byte	0x04, 0x17
        /*002a*/ 	.short	(.L_524 - .L_523)
.L_523:
        /*002c*/ 	.word	0x00000000
        /*0030*/ 	.short	0x0003
        /*0032*/ 	.short	0x0018
        /*0034*/ 	.byte	0x00, 0xf0, 0x21, 0x01


	//----- nvinfo : EIATTR_KPARAM_INFO
	.align		4
.L_524:
        /*0038*/ 	.byte	0x04, 0x17
        /*003a*/ 	.short	(.L_526 - .L_525)
.L_525:
        /*003c*/ 	.word	0x00000000
        /*0040*/ 	.short	0x0002
        /*0042*/ 	.short	0x0010
        /*0044*/ 	.byte	0x00, 0xf0, 0x21, 0x00


	//----- nvinfo : EIATTR_KPARAM_INFO
	.align		4
.L_526:
        /*0048*/ 	.byte	0x04, 0x17
        /*004a*/ 	.short	(.L_528 - .L_527)
.L_527:
        /*004c*/ 	.word	0x00000000
        /*0050*/ 	.short	0x0001
        /*0052*/ 	.short	0x0008
        /*0054*/ 	.byte	0x00, 0xf5, 0x21, 0x00


	//----- nvinfo : EIATTR_KPARAM_INFO
	.align		4
.L_528:
        /*0058*/ 	.byte	0x04, 0x17
        /*005a*/ 	.short	(.L_530 - .L_529)
.L_529:
        /*005c*/ 	.word	0x00000000
        /*0060*/ 	.short	0x0000
        /*0062*/ 	.short	0x0000
        /*0064*/ 	.byte	0x00, 0xf5, 0x21, 0x00


	//----- nvinfo : EIATTR_SPARSE_MMA_MASK
	.align		4
.L_530:
        /*0068*/ 	.byte	0x03, 0x50
        /*006a*/ 	.short	0x0000


	//----- nvinfo : EIATTR_MAXREG_COUNT
	.align		4
        /*006c*/ 	.byte	0x03, 0x1b
        /*006e*/ 	.short	0x00ff


	//----- nvinfo : EIATTR_NUM_BARRIERS
	.align		4
        /*0070*/ 	.byte	0x02, 0x4c
        /*0072*/ 	.byte	0x01
	.zero		1


	//----- nvinfo : EIATTR_MERCURY_ISA_VERSION
	.align		4
        /*0074*/ 	.byte	0x03, 0x5f
        /*0076*/ 	.short	0x0101


	//----- nvinfo : EIATTR_COOP_GROUP_MASK_REGIDS
	.align		4
        /*0078*/ 	.byte	0x04, 0x29
        /*007a*/ 	.short	(.L_532 - .L_531)


	//   ....[0]....
.L_531:
        /*007c*/ 	.word	0xffffffff


	//   ....[1]....
        /*0080*/ 	.word	0xffffffff


	//   ....[2]....
        /*0084*/ 	.word	0xffffffff


	//   ....[3]....
        /*0088*/ 	.word	0xffffffff


	//   ....[4]....
        /*008c*/ 	.word	0xffffffff


	//   ....[5]....
        /*0090*/ 	.word	0xffffffff


	//   ....[6]....
        /*0094*/ 	.word	0xffffffff


	//   ....[7]....
        /*0098*/ 	.word	0xffffffff


	//   ....[8]....
        /*009c*/ 	.word	0xffffffff


	//   ....[9]....
        /*00a0*/ 	.word	0xffffffff


	//   ....[10]....
        /*00a4*/ 	.word	0xffffffff


	//   ....[11]....
        /*00a8*/ 	.word	0xffffffff


	//   ....[12]....
        /*00ac*/ 	.word	0xffffffff


	//   ....[13]....
        /*00b0*/ 	.word	0xffffffff


	//   ....[14]....
        /*00b4*/ 	.word	0xffffffff


	//   ....[15]....
        /*00b8*/ 	.word	0xffffffff


	//   ....[16]....
        /*00bc*/ 	.word	0xffffffff


	//   ....[17]....
        /*00c0*/ 	.word	0xffffffff


	//   ....[18]....
        /*00c4*/ 	.word	0xffffffff


	//   ....[19]....
        /*00c8*/ 	.word	0xffffffff


	//   ....[20]....
        /*00cc*/ 	.word	0xffffffff


	//   ....[21]....
        /*00d0*/ 	.word	0xffffffff


	//   ....[22]....
        /*00d4*/ 	.word	0xffffffff


	//   ....[23]....
        /*00d8*/ 	.word	0xffffffff


	//   ....[24]....
        /*00dc*/ 	.word	0xffffffff


	//   ....[25]....
        /*00e0*/ 	.word	0xffffffff


	//   ....[26]....
        /*00e4*/ 	.word	0xffffffff


	//   ....[27]....
        /*00e8*/ 	.word	0xffffffff


	//   ....[28]....
        /*00ec*/ 	.word	0xffffffff


	//   ....[29]....
        /*00f0*/ 	.word	0xffffffff


	//----- nvinfo : EIATTR_COOP_GROUP_INSTR_OFFSETS
	.align		4
.L_532:
        /*00f4*/ 	.byte	0x04, 0x28
        /*00f6*/ 	.short	(.L_534 - .L_533)


	//   ....[0]....
.L_533:
        /*00f8*/ 	.word	0x00000a40


	//   ....[1]....
        /*00fc*/ 	.word	0x00000aa0


	//   ....[2]....
        /*0100*/ 	.word	0x00000b00


	//   ....[3]....
        /*0104*/ 	.word	0x00000b60


	//   ....[4]....
        /*0108*/ 	.word	0x00000bc0


	//   ....[5]....
        /*010c*/ 	.word	0x00000d50


	//   ....[6]....
        /*0110*/ 	.word	0x00000e00


	//   ....[7]....
        /*0114*/ 	.word	0x00000e80


	//   ....[8]....
        /*0118*/ 	.word	0x00000ed0


	//   ....[9]....
        /*011c*/ 	.word	0x00000f10


	//   ....[10]....
        /*0120*/ 	.word	0x00001d10


	//   ....[11]....
        /*0124*/ 	.word	0x00001d70


	//   ....[12]....
        /*0128*/ 	.word	0x00001dd0


	//   ....[13]....
        /*012c*/ 	.word	0x00001e30


	//   ....[14]....
        /*0130*/ 	.word	0x00001e90


	//   ....[15]....
        /*0134*/ 	.word	0x00002940


	//   ....[16]....
        /*0138*/ 	.word	0x000029a0


	//   ....[17]....
        /*013c*/ 	.word	0x00002a00


	//   ....[18]....
        /*0140*/ 	.word	0x00002a60


	//   ....[19]....
        /*0144*/ 	.word	0x00002ac0


	//   ....[20]....
        /*0148*/ 	.word	0x00002c50


	//   ....[21]....
        /*014c*/ 	.word	0x00002cf0


	//   ....[22]....
        /*0150*/ 	.word	0x00002d60


	//   ....[23]....
        /*0154*/ 	.word	0x00002db0


	//   ....[24]....
        /*0158*/ 	.word	0x00002e00


	//   ....[25]....
        /*015c*/ 	.word	0x00003d50


	//   ....[26]....
        /*0160*/ 	.word	0x00003db0


	//   ....[27]....
        /*0164*/ 	.word	0x00003e10


	//   ....[28]....
        /*0168*/ 	.word	0x00003e70


	//   ....[29]....
        /*016c*/ 	.word	0x00003ed0


	//----- nvinfo : EIATTR_VRC_CTA_INIT_COUNT
	.align		4
.L_534:
        /*0170*/ 	.byte	0x02, 0x4a
	.zero		1
	.zero		1


	//----- nvinfo : EIATTR_EXIT_INSTR_OFFSETS
	.align		4
        /*0174*/ 	.byte	0x04, 0x1c
        /*0176*/ 	.short	(.L_536 - .L_535)


	//   ....[0]....
.L_535:
        /*0178*/ 	.word	0x00003ff0


	//   ....[1]....
        /*017c*/ 	.word	0x00004050


	//----- nvinfo : EIATTR_MAX_THREADS
	.align		4
.L_536:
        /*0180*/ 	.byte	0x04, 0x05
        /*0182*/ 	.short	(.L_538 - .L_537)
.L_537:
        /*0184*/ 	.word	0x00000100
        /*0188*/ 	.word	0x00000001
        /*018c*/ 	.word	0x00000001


	//----- nvinfo : EIATTR_CRS_STACK_SIZE
	.align		4
.L_538:
        /*0190*/ 	.byte	0x04, 0x1e
        /*0192*/ 	.short	(.L_540 - .L_539)
.L_539:
        /*0194*/ 	.word	0x00000000


	//----- nvinfo : EIATTR_CBANK_PARAM_SIZE
	.align		4
.L_540:
        /*0198*/ 	.byte	0x03, 0x19
        /*019a*/ 	.short	0x0062


	//----- nvinfo : EIATTR_PARAM_CBANK
	.align		4
        /*019c*/ 	.byte	0x04, 0x0a
        /*019e*/ 	.short	(.L_542 - .L_541)
	.align		4
.L_541:
        /*01a0*/ 	.word	index@(.nv.constant0._ZN3cub18CUB_300001_SM_10006detail6reduce18DeviceReduceKernelINS2_10policy_hubIiyN4cuda3std3__44plusIiEEE10Policy1000EPyyS9_iNS7_10__identityEEEvT0_PT3_T1_NS0_13GridEvenShareISH_EET2_T4_)
        /*01a4*/ 	.short	0x0380
        /*01a6*/ 	.short	0x0062


	//----- nvinfo : EIATTR_SW_WAR
	.align		4
.L_542:
        /*01a8*/ 	.byte	0x04, 0x36
        /*01aa*/ 	.short	(.L_544 - .L_543)
.L_543:
        /*01ac*/ 	.word	0x00000008
.L_544:


//--------------------- .nv.info._ZN3cub18CUB_300001_SM_10006detail6reduce28DeviceReduceSingleTileKernelINS2_10policy_hubIiyN4cuda3std3__44plusIiEEE10Policy1000EPyPiyS9_iiNS7_10__identityEEEvT0_T1_T2_T3_T4_T6_ --------------------------
	.section	.nv.info._ZN3cub18CUB_300001_SM_10006detail6reduce28DeviceReduceSingleTileKernelINS2_10policy_hubIiyN4cuda3std3__44plusIiEEE10Policy1000EPyPiyS9_iiNS7_10__identityEEEvT0_T1_T2_T3_T4_T6_,"",@"SHT_CUDA_INFO"
	.sectionflags	@""
	.align	4


	//----- nvinfo : EIATTR_CUDA_API_VERSION
	.align		4
        /*0000*/ 	.byte	0x04, 0x37
        /*0002*/ 	.short	(.L_546 - .L_545)
.L_545:
        /*0004*/ 	.word	0x00000082


	//----- nvinfo : EIATTR_KPARAM_INFO
	.align		4
.L_546:
        /*0008*/ 	.byte	0x04, 0x17
        /*000a*/ 	.short	(.L_548 - .L_547)
.L_547:
        /*000c*/ 	.word	0x00000000
        /*0010*/ 	.short	0x0005
        /*0012*/ 	.short	0x0020
        /*0014*/ 	.byte	0x00, 0xf0, 0x05, 0x00


	//----- nvinfo : EIATTR_KPARAM_INFO
	.align		4
.L_548:
        /*0018*/ 	.byte	0x04, 0x17
        /*001a*/ 	.short	(.L_550 - .L_549)
.L_549:
        /*001c*/ 	.word	0x00000000
        /*0020*/ 	.short	0x0004
        /*0022*/ 	.short	0x001c
        /*0024*/ 	.byte	0x00, 0xf0, 0x11, 0x00


	//----- nvinfo : EIATTR_KPARAM_INFO
	.align		4
.L_550:
        /*0028*/ 	.byte	0x04, 0x17
        /*002a*/ 	.short	(.L_552 - .L_551)
.L_551:
        /*002c*/ 	.word	0x00000000
        /*0030*/ 	.short	0x0003
        /*0032*/ 	.short	0x0018
        /*0034*/ 	.byte	0x00, 0xf0, 0x05, 0x00


	//----- nvinfo : EIATTR_KPARAM_INFO
	.align		4
.L_552:
        /*0038*/ 	.byte	0x04, 0x17
        /*003a*/ 	.short	(.L_554 - .L_553)
.L_553:
        /*003c*/ 	.word	0x00000000
        /*0040*/ 	.short	0x0002
        /*0042*/ 	.short	0x0010
        /*0044*/ 	.byte	0x00, 0xf0, 0x21, 0x00


	//----- nvinfo : EIATTR_KPARAM_INFO
	.align		4
.L_554:
        /*0048*/ 	.byte	0x04, 0x17
        /*004a*/ 	.short	(.L_556 - .L_555)
.L_555:
        /*004c*/ 	.word	0x00000000
        /*0050*/ 	.short	0x0001
        /*0052*/ 	.short	0x0008
        /*0054*/ 	.byte	0x00, 0xf5, 0x21, 0x00


	//----- nvinfo : EIATTR_KPARAM_INFO
	.align		4
.L_556:
        /*0058*/ 	.byte	0x04, 0x17
        /*005a*/ 	.short	(.L_558 - .L_557)
.L_557:
        /*005c*/ 	.word	0x00000000
        /*0060*/ 	.short	0x0000
        /*0062*/ 	.short	0x0000
        /*0064*/ 	.byte	0x00, 0xf5, 0x21, 0x00


	//----- nvinfo : EIATTR_SPARSE_MMA_MASK
	.align		4
.L_558:
        /*0068*/ 	.byte	0x03, 0x50
        /*006a*/ 	.short	0x0000


	//----- nvinfo : EIATTR_MAXREG_COUNT
	.align		4
        /*006c*/ 	.byte	0x03, 0x1b
        /*006e*/ 	.short	0x00ff


	//----- nvinfo : EIATTR_NUM_BARRIERS
	.align		4
        /*0070*/ 	.byte	0x02, 0x4c
        /*0072*/ 	.byte	0x01
	.zero		1


	//----- nvinfo : EIATTR_MERCURY_ISA_VERSION
	.align		4
        /*0074*/ 	.byte	0x03, 0x5f
        /*0076*/ 	.short	0x0101


	//----- nvinfo : EIATTR_COOP_GROUP_MASK_REGIDS
	.align		4
        /*0078*/ 	.byte	0x04, 0x29
        /*007a*/ 	.short	(.L_560 - .L_559)


	//   ....[0]....
.L_559:
        /*007c*/ 	.word	0xffffffff


	//   ....[1]....
        /*0080*/ 	.word	0xffffffff


	//   ....[2]....
        /*0084*/ 	.word	0xffffffff


	//   ....[3]....
        /*0088*/ 	.word	0xffffffff


	//   ....[4]....
        /*008c*/ 	.word	0xffffffff


	//   ....[5]....
        /*0090*/ 	.word	0xffffffff


	//   ....[6]....
        /*0094*/ 	.word	0xffffffff


	//   ....[7]....
        /*0098*/ 	.word	0xffffffff


	//   ....[8]....
        /*009c*/ 	.word	0xffffffff


	//   ....[9]....
        /*00a0*/ 	.word	0xffffffff


	//   ....[10]....
        /*00a4*/ 	.word	0xffffffff


	//   ....[11]....
        /*00a8*/ 	.word	0xffffffff


	//   ....[12]....
        /*00ac*/ 	.word	0xffffffff


	//   ....[13]....
        /*00b0*/ 	.word	0xffffffff


	//   ....[14]....
        /*00b4*/ 	.word	0xffffffff


	//   ....[15]....
        /*00b8*/ 	.word	0xffffffff


	//   ....[16]....
        /*00bc*/ 	.word	0xffffffff


	//   ....[17]....
        /*00c0*/ 	.word	0xffffffff


	//   ....[18]....
        /*00c4*/ 	.word	0xffffffff


	//   ....[19]....
        /*00c8*/ 	.word	0xffffffff


	//   ....[20]....
        /*00cc*/ 	.word	0xffffffff


	//   ....[21]....
        /*00d0*/ 	.word	0xffffffff


	//   ....[22]....
        /*00d4*/ 	.word	0xffffffff


	//   ....[23]....
        /*00d8*/ 	.word	0xffffffff


	//   ....[24]....
        /*00dc*/ 	.word	0xffffffff


	//   ....[25]....
        /*00e0*/ 	.word	0xffffffff


	//   ....[26]....
        /*00e4*/ 	.word	0xffffffff


	//   ....[27]....
        /*00e8*/ 	.word	0xffffffff


	//   ....[28]....
        /*00ec*/ 	.word	0xffffffff


	//   ....[29]....
        /*00f0*/ 	.word	0xffffffff


	//----- nvinfo : EIATTR_COOP_GROUP_INSTR_OFFSETS
	.align		4
.L_560:
        /*00f4*/ 	.byte	0x04, 0x28
        /*00f6*/ 	.short	(.L_562 - .L_561)


	//   ....[0]....
.L_561:
        /*00f8*/ 	.word	0x000008e0


	//   ....[1]....
        /*00fc*/ 	.word	0x00000940


	//   ....[2]....
        /*0100*/ 	.word	0x00000990


	//   ....[3]....
        /*0104*/ 	.word	0x00000a00


	//   ....[4]....
        /*0108*/ 	.word	0x00000a60


	//   ....[5]....
        /*010c*/ 	.word	0x00000bf0


	//   ....[6]....
        /*0110*/ 	.word	0x00000c90


	//   ....[7]....
        /*0114*/ 	.word	0x00000d10


	//   ....[8]....
        /*0118*/ 	.word	0x00000d70


	//   ....[9]....
        /*011c*/ 	.word	0x00000db0


	//   ....[10]....
        /*0120*/ 	.word	0x00001ac0


	//   ....[11]....
        /*0124*/ 	.word	0x00001b20


	//   ....[12]....
        /*0128*/ 	.word	0x00001b80


	//   ....[13]....
        /*012c*/ 	.word	0x00001be0


	//   ....[14]....
        /*0130*/ 	.word	0x00001c40


	//   ....[15]....
        /*0134*/ 	.word	0x00002500


	//   ....[16]....
        /*0138*/ 	.word	0x00002560


	//   ....[17]....
        /*013c*/ 	.word	0x000025b0


	//   ....[18]....
        /*0140*/ 	.word	0x00002620


	//   ....[19]....
        /*0144*/ 	.word	0x00002680


	//   ....[20]....
        /*0148*/ 	.word	0x00002810


	//   ....[21]....
        /*014c*/ 	.word	0x000028a0


	//   ....[22]....
        /*0150*/ 	.word	0x000028f0


	//   ....[23]....
        /*0154*/ 	.word	0x00002960


	//   ....[24]....
        /*0158*/ 	.word	0x000029d0


	//   ....[25]....
        /*015c*/ 	.word	0x000037d0


	//   ....[26]....
        /*0160*/ 	.word	0x00003830


	//   ....[27]....
        /*0164*/ 	.word	0x00003890


	//   ....[28]....
        /*0168*/ 	.word	0x000038f0


	//   ....[29]....
        /*016c*/ 	.word	0x00003950


	//----- nvinfo : EIATTR_VRC_CTA_INIT_COUNT
	.align		4
.L_562:
        /*0170*/ 	.byte	0x02, 0x4a
	.zero		1
	.zero		1


	//----- nvinfo : EIATTR_EXIT_INSTR_OFFSETS
	.align		4
        /*0174*/ 	.byte	0x04, 0x1c
        /*0176*/ 	.short	(.L_564 - .L_563)


	//   ....[0]....
.L_563:
        /*0178*/ 	.word	0x000000a0


	//   ....[1]....
        /*017c*/ 	.word	0x000000e0


	//   ....[2]....
        /*0180*/ 	.word	0x00003a60


	//   ....[3]....
        /*0184*/ 	.word	0x00003ab0


	//----- nvinfo : EIATTR_MAX_THREADS
	.align		4
.L_564:
        /*0188*/ 	.byte	0x04, 0x05
        /*018a*/ 	.short	(.L_566 - .L_565)
.L_565:
        /*018c*/ 	.word	0x00000100
        /*0190*/ 	.word	0x00000001
        /*0194*/ 	.word	0x00000001


	//----- nvinfo : EIATTR_CRS_STACK_SIZE
	.align		4
.L_566:
        /*0198*/ 	.byte	0x04, 0x1e
        /*019a*/ 	.short	(.L_568 - .L_567)
.L_567:
        /*019c*/ 	.word	0x00000000


	//----- nvinfo : EIATTR_CBANK_PARAM_SIZE
	.align		4
.L_568:
        /*01a0*/ 	.byte	0x03, 0x19
        /*01a2*/ 	.short	0x0021


	//----- nvinfo : EIATTR_PARAM_CBANK
	.align		4
        /*01a4*/ 	.byte	0x04, 0x0a
        /*01a6*/ 	.short	(.L_570 - .L_569)
	.align		4
.L_569:
        /*01a8*/ 	.word	index@(.nv.constant0._ZN3cub18CUB_300001_SM_10006detail6reduce28DeviceReduceSingleTileKernelINS2_10policy_hubIiyN4cuda3std3__44plusIiEEE10Policy1000EPyPiyS9_iiNS7_10__identityEEEvT0_T1_T2_T3_T4_T6_)
        /*01ac*/ 	.short	0x0380
        /*01ae*/ 	.short	0x0021


	//----- nvinfo : EIATTR_SW_WAR
	.align		4
.L_570:
        /*01b0*/ 	.byte	0x04, 0x36
        /*01b2*/ 	.short	(.L_572 - .L_571)
.L_571:
        /*01b4*/ 	.word	0x00000008
.L_572:


//--------------------- .nv.info._ZN3cub18CUB_300001_SM_10006detail6reduce28DeviceReduceSingleTileKernelINS2_10policy_hubIijN4cuda3std3__44plusIiEEE10Policy1000EPiSC_iS9_iiNS7_10__identityEEEvT0_T1_T2_T3_T4_T6_ --------------------------
	.section	.nv.info._ZN3cub18CUB_300001_SM_10006detail6reduce28DeviceReduceSingleTileKernelINS2_10policy_hubIijN4cuda3std3__44plusIiEEE10Policy1000EPiSC_iS9_iiNS7_10__identityEEEvT0_T1_T2_T3_T4_T6_,"",@"SHT_CUDA_INFO"
	.sectionflags	@""
	.align	4


	//----- nvinfo : EIATTR_CUDA_API_VERSION
	.align		4
        /*0000*/ 	.byte	0x04, 0x37
        /*0002*/ 	.short	(.L_574 - .L_573)
.L_573:
        /*0004*/ 	.word	0x00000082


	//----- nvinfo : EIATTR_KPARAM_INFO
	.align		4
.L_574:
        /*0008*/ 	.byte	0x04, 0x17
        /*000a*/ 	.short	(.L_576 - .L_575)
.L_575:
        /*000c*/ 	.word	0x00000000
        /*0010*/ 	.short	0x0005
        /*0012*/ 	.short	0x001c
        /*0014*/ 	.byte	0x00, 0xf0, 0x05, 0x00


	//----- nvinfo : EIATTR_KPARAM_INFO
	.align		4
.L_576:
        /*0018*/ 	.byte	0x04, 0x17
        /*001a*/ 	.short	(.L_578 - .L_577)
.L_577:
        /*001c*/ 	.word	0x00000000
        /*0020*/ 	.short	0x0004
        /*0022*/ 	.short	0x0018
        /*0024*/ 	.byte	0x00, 0xf0, 0x11, 0x00


	//----- nvinfo : EIATTR_KPARAM_INFO
	.align		4
.L_578:
        /*0028*/ 	.byte	0x04, 0x17
        /*002a*/ 	.short	(.L_580 - .L_579)
.L_579:
        /*002c*/ 	.word	0x00000000
        /*0030*/ 	.short	0x0003
        /*0032*/ 	.short	0x0014
        /*0034*/ 	.byte	0x00, 0xf0, 0x05, 0x00


	//----- nvinfo : EIATTR_KPARAM_INFO
	.align		4
.L_580:
        /*0038*/ 	.byte	0x04, 0x17
        /*003a*/ 	.short	(.L_582 - .L_581)
.L_581:
        /*003c*/ 	.word	0x00000000
        /*0040*/ 	.short	0x0002
        /*0042*/ 	.short	0x0010
        /*0044*/ 	.byte	0x00, 0xf0, 0x11, 0x00


	//----- nvinfo : EIATTR_KPARAM_INFO
	.align		4
.L_582:
        /*0048*/ 	.byte	0x04, 0x17
        /*004a*/ 	.short	(.L_584 - .L_583)
.L_583:
        /*004c*/ 	.word	0x00000000
        /*0050*/ 	.short	0x0001
        /*0052*/ 	.short	0x0008
        /*0054*/ 	.byte	0x00, 0xf5, 0x21, 0x00


	//----- nvinfo : EIATTR_KPARAM_INFO
	.align		4
.L_584:
        /*0058*/ 	.byte	0x04, 0x17
        /*005a*/ 	.short	(.L_586 - .L_585)
.L_585:
        /*005c*/ 	.word	0x00000000
        /*0060*/ 	.short	0x0000
        /*0062*/ 	.short	0x0000
        /*0064*/ 	.byte	0x00, 0xf5, 0x21, 0x00


	//----- nvinfo : EIATTR_SPARSE_MMA_MASK
	.align		4
.L_586:
        /*0068*/ 	.byte	0x03, 0x50
        /*006a*/ 	.short	0x0000


	//----- nvinfo : EIATTR_MAXREG_COUNT
	.align		4
        /*006c*/ 	.byte	0x03, 0x1b
        /*006e*/ 	.short	0x00ff


	//----- nvinfo : EIATTR_NUM_BARRIERS
	.align		4
        /*0070*/ 	.byte	0x02, 0x4c
        /*0072*/ 	.byte	0x01
	.zero		1


	//----- nvinfo : EIATTR_MERCURY_ISA_VERSION
	.align		4
        /*0074*/ 	.byte	0x03, 0x5f
        /*0076*/ 	.short	0x0101


	//----- nvinfo : EIATTR_COOP_GROUP_MASK_REGIDS
	.align		4
        /*0078*/ 	.byte	0x04, 0x29
        /*007a*/ 	.short	(.L_588 - .L_587)


	//   ....[0]....
.L_587:
        /*007c*/ 	.word	0xffffffff


	//   ....[1]....
        /*0080*/ 	.word	0xffffffff


	//   ....[2]....
        /*0084*/ 	.word	0xffffffff


	//   ....[3]....
        /*0088*/ 	.word	0xffffffff


	//   ....[4]....
        /*008c*/ 	.word	0xffffffff


	//   ....[5]....
        /*0090*/ 	.word	0xffffffff


	//   ....[6]....
        /*0094*/ 	.word	0xffffffff


	//   ....[7]....
        /*0098*/ 	.word	0xffffffff


	//   ....[8]....
        /*009c*/ 	.word	0xffffffff


	//   ....[9]....
        /*00a0*/ 	.word	0xffffffff


	//   ....[10]....
        /*00a4*/ 	.word	0xffffffff


	//   ....[11]....
        /*00a8*/ 	.word	0xffffffff


	//   ....[12]....
        /*00ac*/ 	.word	0xffffffff


	//   ....[13]....
        /*00b0*/ 	.word	0xffffffff


	//   ....[14]....
        /*00b4*/ 	.word	0xffffffff


	//   ....[15]....
        /*00b8*/ 	.word	0xffffffff


	//   ....[16]....
        /*00bc*/ 	.word	0xffffffff


	//   ....[17]....
        /*00c0*/ 	.word	0xffffffff


	//   ....[18]....
        /*00c4*/ 	.word	0xffffffff


	//   ....[19]....
        /*00c8*/ 	.word	0xffffffff


	//   ....[20]....
        /*00cc*/ 	.word	0xffffffff


	//   ....[21]....
        /*00d0*/ 	.word	0xffffffff


	//   ....[22]....
        /*00d4*/ 	.word	0xffffffff


	//   ....[23]....
        /*00d8*/ 	.word	0xffffffff


	//   ....[24]....
        /*00dc*/ 	.word	0xffffffff


	//   ....[25]....
        /*00e0*/ 	.word	0xffffffff


	//   ....[26]....
        /*00e4*/ 	.word	0xffffffff


	//   ....[27]....
        /*00e8*/ 	.word	0xffffffff


	//   ....[28]....
        /*00ec*/ 	.word	0xffffffff


	//   ....[29]....
        /*00f0*/ 	.word	0xffffffff


	//----- nvinfo : EIATTR_COOP_GROUP_INSTR_OFFSETS
	.align		4
.L_588:
        /*00f4*/ 	.byte	0x04, 0x28
        /*00f6*/ 	.short	(.L_590 - .L_589)


	//   ....[0]....
.L_589:
        /*00f8*/ 	.word	0x00000890


	//   ....[1]....
        /*00fc*/ 	.word	0x000008f0


	//   ....[2]....
        /*0100*/ 	.word	0x00000940


	//   ....[3]....
        /*0104*/ 	.word	0x000009b0


	//   ....[4]....
        /*0108*/ 	.word	0x00000a10


	//   ....[5]....
        /*010c*/ 	.word	0x00000ba0


	//   ....[6]....
        /*0110*/ 	.word	0x00000c40


	//   ....[7]....
        /*0114*/ 	.word	0x00000cc0


	//   ....[8]....
        /*0118*/ 	.word	0x00000d20


	//   ....[9]....
        /*011c*/ 	.word	0x00000d60


	//   ....[10]....
        /*0120*/ 	.word	0x000019d0


	//   ....[11]....
        /*0124*/ 	.word	0x00001a30


	//   ....[12]....
        /*0128*/ 	.word	0x00001a90


	//   ....[13]....
        /*012c*/ 	.word	0x00001af0


	//   ....[14]....
        /*0130*/ 	.word	0x00001b50


	//   ....[15]....
        /*0134*/ 	.word	0x000023f0


	//   ....[16]....
        /*0138*/ 	.word	0x00002450


	//   ....[17]....
        /*013c*/ 	.word	0x000024a0


	//   ....[18]....
        /*0140*/ 	.word	0x00002510


	//   ....[19]....
        /*0144*/ 	.word	0x00002570


	//   ....[20]....
        /*0148*/ 	.word	0x00002700


	//   ....[21]....
        /*014c*/ 	.word	0x00002790


	//   ....[22]....
        /*0150*/ 	.word	0x000027e0


	//   ....[23]....
        /*0154*/ 	.word	0x00002850


	//   ....[24]....
        /*0158*/ 	.word	0x000028c0


	//   ....[25]....
        /*015c*/ 	.word	0x000036a0


	//   ....[26]....
        /*0160*/ 	.word	0x00003700


	//   ....[27]....
        /*0164*/ 	.word	0x00003760


	//   ....[28]....
        /*0168*/ 	.word	0x000037c0


	//   ....[29]....
        /*016c*/ 	.word	0x00003820


	//----- nvinfo : EIATTR_VRC_CTA_INIT_COUNT
	.align		4
.L_590:
        /*0170*/ 	.byte	0x02, 0x4a
	.zero		1
	.zero		1


	//----- nvinfo : EIATTR_EXIT_INSTR_OFFSETS
	.align		4
        /*0174*/ 	.byte	0x04, 0x1c
        /*0176*/ 	.short	(.L_592 - .L_591)


	//   ....[0]....
.L_591:
        /*0178*/ 	.word	0x00000080


	//   ....[1]....
        /*017c*/ 	.word	0x000000c0


	//   ....[2]....
        /*0180*/ 	.word	0x00003940


	//   ....[3]....
        /*0184*/ 	.word	0x00003990


	//----- nvinfo : EIATTR_MAX_THREADS
	.align		4
.L_592:
        /*0188*/ 	.byte	0x04, 0x05
        /*018a*/ 	.short	(.L_594 - .L_593)
.L_593:
        /*018c*/ 	.word	0x00000100
        /*0190*/ 	.word	0x00000001
        /*0194*/ 	.word	0x00000001


	//----- nvinfo : EIATTR_CRS_STACK_SIZE
	.align		4
.L_594:
        /*0198*/ 	.byte	0x04, 0x1e
        /*019a*/ 	.short	(.L_596 - .L_595)
.L_595:
        /*019c*/ 	.word	0x00000000


	//----- nvinfo : EIATTR_CBANK_PARAM_SIZE
	.align		4
.L_596:
        /*01a0*/ 	.byte	0x03, 0x19
        /*01a2*/ 	.short	0x001d


	//----- nvinfo : EIATTR_PARAM_CBANK
	.align		4
        /*01a4*/ 	.byte	0x04, 0x0a
        /*01a6*/ 	.short	(.L_598 - .L_597)
	.align		4
.L_597:
        /*01a8*/ 	.word	index@(.nv.constant0._ZN3cub18CUB_300001_SM_10006detail6reduce28DeviceReduceSingleTileKernelINS2_10policy_hubIijN4cuda3std3__44plusIiEEE10Policy1000EPiSC_iS9_iiNS7_10__identityEEEvT0_T1_T2_T3_T4_T6_)
        /*01ac*/ 	.short	0x0380
        /*01ae*/ 	.short	0x001d


	//----- nvinfo : EIATTR_SW_WAR
	.align		4
.L_598:
        /*01b0*/ 	.byte	0x04, 0x36
        /*01b2*/ 	.short	(.L_600 - .L_599)
.L_599:
        /*01b4*/ 	.word	0x00000008
.L_600:


//--------------------- .nv.info._ZN3cub18CUB_300001_SM_10006detail6reduce18DeviceReduceKernelINS2_10policy_hubIijN4cuda3std3__44plusIiEEE10Policy1000EPyjS9_iNS7_10__identityEEEvT0_PT3_T1_NS0_13GridEvenShareISH_EET2_T4_ --------------------------
	.section	.nv.info._ZN3cub18CUB_300001_SM_10006detail6reduce18DeviceReduceKernelINS2_10policy_hubIijN4cuda3std3__44plusIiEEE10Policy1000EPyjS9_iNS7_10__identityEEEvT0_PT3_T1_NS0_13GridEvenShareISH_EET2_T4_,"",@"SHT_CUDA_INFO"
	.sectionflags	@""
	.align	4


	//----- nvinfo : EIATTR_CUDA_API_VERSION
	.align		4
        /*0000*/ 	.byte	0x04, 0x37
        /*0002*/ 	.short	(.L_602 - .L_601)
.L_601:
        /*0004*/ 	.word	0x00000082


	//----- nvinfo : EIATTR_KPARAM_INFO
	.align		4
.L_602:
        /*0008*/ 	.byte	0x04, 0x17
        /*000a*/ 	.short	(.L_604 - .L_603)
.L_603:
        /*000c*/ 	.word	0x00000000
        /*0010*/ 	.short	0x0005
        /*0012*/ 	.short	0x003d
        /*0014*/ 	.byte	0x00, 0xf0, 0x05, 0x00


	//----- nvinfo : EIATTR_KPARAM_INFO
	.align		4
.L_604:
        /*0018*/ 	.byte	0x04, 0x17
        /*001a*/ 	.short	(.L_606 - .L_605)
.L_605:
        /*001c*/ 	.word	0x00000000
        /*0020*/ 	.short	0x0004
        /*0022*/ 	.short	0x003c
        /*0024*/ 	.byte	0x00, 0xf0, 0x05, 0x00


	//----- nvinfo : EIATTR_KPARAM_INFO
	.align		4
.L_606:
        /*0028*/ 	.byte	0x04, 0x17
        /*002a*/ 	.short	(.L_608 - .L_607)
.L_607:
        /*002c*/ 	.word	0x00000000
        /*0030*/ 	.short	0x0003
        /*0032*/ 	.short	0x0014
        /*0034*/ 	.byte	0x00, 0xf0, 0xa1, 0x00


	//----- nvinfo : EIATTR_KPARAM_INFO
	.align		4
.L_608:
        /*0038*/ 	.byte	0x04, 0x17
        /*003a*/ 	.short	(.L_610 - .L_609)
.L_609:
        /*003c*/ 	.word	0x00000000
        /*0040*/ 	.short	0x0002
        /*0042*/ 	.short	0x0010
        /*0044*/ 	.byte	0x00, 0xf0, 0x11, 0x00


	//----- nvinfo : EIATTR_KPARAM_INFO
	.align		4
.L_610:
        /*0048*/ 	.byte	0x04, 0x17
        /*004a*/ 	.short	(.L_612 - .L_611)
.L_611:
        /*004c*/ 	.word	0x00000000
        /*0050*/ 	.short	0x0001
        /*0052*/ 	.short	0x0008
        /*0054*/ 	.byte	0x00, 0xf5, 0x21, 0x00


	//----- nvinfo : EIATTR_KPARAM_INFO
	.align		4
.L_612:
        /*0058*/ 	.byte	0x04, 0x17
        /*005a*/ 	.short	(.L_614 - .L_613)
.L_613:
        /*005c*/ 	.word	0x00000000
        /*0060*/ 	.short	0x0000
        /*0062*/ 	.short	0x0000
        /*0064*/ 	.byte	0x00, 0xf5, 0x21, 0x00


	//----- nvinfo : EIATTR_SPARSE_MMA_MASK
	.align		4
.L_614:
        /*0068*/ 	.byte	0x03, 0x50
        /*006a*/ 	.short	0x0000


	//----- nvinfo : EIATTR_MAXREG_COUNT
	.align		4
        /*006c*/ 	.byte	0x03, 0x1b
        /*006e*/ 	.short	0x00ff


	//----- nvinfo : EIATTR_NUM_BARRIERS
	.align		4
        /*0070*/ 	.byte	0x02, 0x4c
        /*0072*/ 	.byte	0x01
	.zero		1


	//----- nvinfo : EIATTR_MERCURY_ISA_VERSION
	.align		4
        /*0074*/ 	.byte	0x03, 0x5f
        /*0076*/ 	.short	0x0101


	//----- nvinfo : EIATTR_COOP_GROUP_MASK_REGIDS
	.align		4
        /*0078*/ 	.byte	0x04, 0x29
        /*007a*/ 	.short	(.L_616 - .L_615)


	//   ....[0]....
.L_615:
        /*007c*/ 	.word	0xffffffff


	//   ....[1]....
        /*0080*/ 	.word	0xffffffff


	//   ....[2]....
        /*0084*/ 	.word	0xffffffff


	//   ....[3]....
        /*0088*/ 	.word	0xffffffff


	//   ....[4]....
        /*008c*/ 	.word	0xffffffff


	//   ....[5]....
        /*0090*/ 	.word	0xffffffff


	//   ....[6]....
        /*0094*/ 	.word	0xffffffff


	//   ....[7]....
        /*0098*/ 	.word	0xffffffff


	//   ....[8]....
        /*009c*/ 	.word	0xffffffff


	//   ....[9]....
        /*00a0*/ 	.word	0xffffffff


	//   ....[10]....
        /*00a4*/ 	.word	0xffffffff


	//   ....[11]....
        /*00a8*/ 	.word	0xffffffff


	//   ....[12]....
        /*00ac*/ 	.word	0xffffffff


	//   ....[13]....
        /*00b0*/ 	.word	0xffffffff


	//   ....[14]....
        /*00b4*/ 	.word	0xffffffff


	//   ....[15]....
        /*00b8*/ 	.word	0xffffffff


	//   ....[16]....
        /*00bc*/ 	.word	0xffffffff


	//   ....[17]....
        /*00c0*/ 	.word	0xffffffff


	//   ....[18]....
        /*00c4*/ 	.word	0xffffffff


	//   ....[19]....
        /*00c8*/ 	.word	0xffffffff


	//   ....[20]....
        /*00cc*/ 	.word	0xffffffff


	//   ....[21]....
        /*00d0*/ 	.word	0xffffffff


	//   ....[22]....
        /*00d4*/ 	.word	0xffffffff


	//   ....[23]....
        /*00d8*/ 	.word	0xffffffff


	//   ....[24]....
        /*00dc*/ 	.word	0xffffffff


	//   ....[25]....
        /*00e0*/ 	.word	0xffffffff


	//   ....[26]....
        /*00e4*/ 	.word	0xffffffff


	//   ....[27]....
        /*00e8*/ 	.word	0xffffffff


	//   ....[28]....
        /*00ec*/ 	.word	0xffffffff


	//   ....[29]....
        /*00f0*/ 	.word	0xffffffff


	//----- nvinfo : EIATTR_COOP_GROUP_INSTR_OFFSETS
	.align		4
.L_616:
        /*00f4*/ 	.byte	0x04, 0x28
        /*00f6*/ 	.short	(.L_618 - .L_617)


	//   ....[0]....
.L_617:
        /*00f8*/ 	.word	0x000004d0


	//   ....[1]....
        /*00fc*/ 	.word	0x00000530


	//   ....[2]....
        /*0100*/ 	.word	0x00000580


	//   ....[3]....
        /*0104*/ 	.word	0x000005f0


	//   ....[4]....
        /*0108*/ 	.word	0x00000650


	//   ....[5]....
        /*010c*/ 	.word	0x000007e0


	//   ....[6]....
        /*0110*/ 	.word	0x00000880


	//   ....[7]....
        /*0114*/ 	.word	0x00000900


	//   ....[8]....
        /*0118*/ 	.word	0x00000960


	//   ....[9]....
        /*011c*/ 	.word	0x000009a0


	//   ....[10]....
        /*0120*/ 	.word	0x000012d0


	//   ....[11]....
        /*0124*/ 	.word	0x00001330


	//   ....[12]....
        /*0128*/ 	.word	0x00001380


	//   ....[13]....
        /*012c*/ 	.word	0x000013d0


	//   ....[14]....
        /*0130*/ 	.word	0x00001440


	//   ....[15]....
        /*0134*/ 	.word	0x000019b0


	//   ....[16]....
        /*0138*/ 	.word	0x00001a10


	//   ....[17]....
        /*013c*/ 	.word	0x00001a70


	//   ....[18]....
        /*0140*/ 	.word	0x00001ad0


	//   ....[19]....
        /*0144*/ 	.word	0x00001b30


	//   ....[20]....
        /*0148*/ 	.word	0x00001cc0


	//   ....[21]....
        /*014c*/ 	.word	0x00001d50


	//   ....[22]....
        /*0150*/ 	.word	0x00001dd0


	//   ....[23]....
        /*0154*/ 	.word	0x00001e20


	//   ....[24]....
        /*0158*/ 	.word	0x00001e80


	//   ....[25]....
        /*015c*/ 	.word	0x000028c0


	//   ....[26]....
        /*0160*/ 	.word	0x00002920


	//   ....[27]....
        /*0164*/ 	.word	0x00002980


	//   ....[28]....
        /*0168*/ 	.word	0x000029e0


	//   ....[29]....
        /*016c*/ 	.word	0x00002a40


	//----- nvinfo : EIATTR_VRC_CTA_INIT_COUNT
	.align		4
.L_618:
        /*0170*/ 	.byte	0x02, 0x4a
	.zero		1
	.zero		1


	//----- nvinfo : EIATTR_EXIT_INSTR_OFFSETS
	.align		4
        /*0174*/ 	.byte	0x04, 0x1c
        /*0176*/ 	.short	(.L_620 - .L_619)


	//   ....[0]....
.L_619:
        /*0178*/ 	.word	0x00002b60


	//   ....[1]....
        /*017c*/ 	.word	0x00002ba0


	//----- nvinfo : EIATTR_MAX_THREADS
	.align		4
.L_620:
        /*0180*/ 	.byte	0x04, 0x05
        /*0182*/ 	.short	(.L_622 - .L_621)
.L_621:
        /*0184*/ 	.word	0x00000100
        /*0188*/ 	.word	0x00000001
        /*018c*/ 	.word	0x00000001


	//----- nvinfo : EIATTR_CRS_STACK_SIZE
	.align		4
.L_622:
        /*0190*/ 	.byte	0x04, 0x1e
        /*0192*/ 	.short	(.L_624 - .L_623)
.L_623:
        /*0194*/ 	.word	0x00000000


	//----- nvinfo : EIATTR_CBANK_PARAM_SIZE
	.align		4
.L_624:
        /*0198*/ 	.byte	0x03, 0x19
        /*019a*/ 	.short	0x003e


	//----- nvinfo : EIATTR_PARAM_CBANK
	.align		4
        /*019c*/ 	.byte	0x04, 0x0a
        /*019e*/ 	.short	(.L_626 - .L_625)
	.align		4
.L_625:
        /*01a0*/ 	.word	index@(.nv.constant0._ZN3cub18CUB_300001_SM_10006detail6reduce18DeviceReduceKernelINS2_10policy_hubIijN4cuda3std3__44plusIiEEE10Policy1000EPyjS9_iNS7_10__identityEEEvT0_PT3_T1_NS0_13GridEvenShareISH_EET2_T4_)
        /*01a4*/ 	.short	0x0380
        /*01a6*/ 	.short	0x003e


	//----- nvinfo : EIATTR_SW_WAR
	.align		4
.L_626:
        /*01a8*/ 	.byte	0x04, 0x36
        /*01aa*/ 	.short	(.L_628 - .L_627)
.L_627:
        /*01ac*/ 	.word	0x00000008
.L_628:


//--------------------- .nv.info._ZN3cub18CUB_300001_SM_10006detail6reduce28DeviceReduceSingleTileKernelINS2_10policy_hubIijN4cuda3std3__44plusIiEEE10Policy1000EPyPijS9_iiNS7_10__identityEEEvT0_T1_T2_T3_T4_T6_ --------------------------
	.section	.nv.info._ZN3cub18CUB_300001_SM_10006detail6reduce28DeviceReduceSingleTileKernelINS2_10policy_hubIijN4cuda3std3__44plusIiEEE10Policy1000EPyPijS9_iiNS7_10__identityEEEvT0_T1_T2_T3_T4_T6_,"",@"SHT_CUDA_INFO"
	.sectionflags	@""
	.align	4


	//----- nvinfo : EIATTR_CUDA_API_VERSION
	.align		4
        /*0000*/ 	.byte	0x04, 0x37
        /*0002*/ 	.short	(.L_630 - .L_629)
.L_629:
        /*0004*/ 	.word	0x00000082


	//----- nvinfo : EIATTR_KPARAM_INFO
	.align		4
.L_630:
        /*0008*/ 	.byte	0x04, 0x17
        /*000a*/ 	.short	(.L_632 - .L_631)
.L_631:
        /*000c*/ 	.word	0x00000000
        /*0010*/ 	.short	0x0005
        /*0012*/ 	.short	0x001c
        /*0014*/ 	.byte	0x00, 0xf0, 0x05, 0x00


	//----- nvinfo : EIATTR_KPARAM_INFO
	.align		4
.L_632:
        /*0018*/ 	.byte	0x04, 0x17
        /*001a*/ 	.short	(.L_634 - .L_633)
.L_633:
        /*001c*/ 	.word	0x00000000
        /*0020*/ 	.short	0x0004
        /*0022*/ 	.short	0x0018
        /*0024*/ 	.byte	0x00, 0xf0, 0x11, 0x00


	//----- nvinfo : EIATTR_KPARAM_INFO
	.align		4
.L_634:
        /*0028*/ 	.byte	0x04, 0x17
        /*002a*/ 	.short	(.L_636 - .L_635)
.L_635:
        /*002c*/ 	.word	0x00000000
        /*0030*/ 	.short	0x0003
        /*0032*/ 	.short	0x0014
        /*0034*/ 	.byte	0x00, 0xf0, 0x05, 0x00


	//----- nvinfo : EIATTR_KPARAM_INFO
	.align		4
.L_636:
        /*0038*/ 	.byte	0x04, 0x17
        /*003a*/ 	.short	(.L_638 - .L_637)
.L_637:
        /*003c*/ 	.word	0x00000000
        /*0040*/ 	.short	0x0002
        /*0042*/ 	.short	0x0010
        /*0044*/ 	.byte	0x00, 0xf0, 0x11, 0x00


	//----- nvinfo : EIATTR_KPARAM_INFO
	.align		4
.L_638:
        /*0048*/ 	.byte	0x04, 0x17
        /*004a*/ 	.short	(.L_640 - .L_639)
.L_639:
        /*004c*/ 	.word	0x00000000
        /*0050*/ 	.short	0x0001
        /*0052*/ 	.short	0x0008
        /*0054*/ 	.byte	0x00, 0xf5, 0x21, 0x00


	//----- nvinfo : EIATTR_KPARAM_INFO
	.align		4
.L_640:
        /*0058*/ 	.byte	0x04, 0x17
        /*005a*/ 	.short	(.L_642 - .L_641)
.L_641:
        /*005c*/ 	.word	0x00000000
        /*0060*/ 	.short	0x0000
        /*0062*/ 	.short	0x0000
        /*0064*/ 	.byte	0x00, 0xf5, 0x21, 0x00


	//----- nvinfo : EIATTR_SPARSE_MMA_MASK
	.align		4
.L_642:
        /*0068*/ 	.byte	0x03, 0x50
        /*006a*/ 	.short	0x0000


	//----- nvinfo : EIATTR_MAXREG_COUNT
	.align		4
        /*006c*/ 	.byte	0x03, 0x1b
        /*006e*/ 	.short	0x00ff


	//----- nvinfo : EIATTR_NUM_BARRIERS
	.align		4
        /*0070*/ 	.byte	0x02, 0x4c
        /*0072*/ 	.byte	0x01
	.zero		1


	//----- nvinfo : EIATTR_MERCURY_ISA_VERSION
	.align		4
        /*0074*/ 	.byte	0x03, 0x5f
        /*0076*/ 	.short	0x0101


	//----- nvinfo : EIATTR_COOP_GROUP_MASK_REGIDS
	.align		4
        /*0078*/ 	.byte	0x04, 0x29
        /*007a*/ 	.short	(.L_644 - .L_643)


	//   ....[0]....
.L_643:
        /*007c*/ 	.word	0xffffffff


	//   ....[1]....
        /*0080*/ 	.word	0xffffffff


	//   ....[2]....
        /*0084*/ 	.word	0xffffffff


	//   ....[3]....
        /*0088*/ 	.word	0xffffffff


	//   ....[4]....
        /*008c*/ 	.word	0xffffffff


	//   ....[5]....
        /*0090*/ 	.word	0xffffffff


	//   ....[6]....
        /*0094*/ 	.word	0xffffffff


	//   ....[7]....
        /*0098*/ 	.word	0xffffffff


	//   ....[8]....
        /*009c*/ 	.word	0xffffffff


	//   ....[9]....
        /*00a0*/ 	.word	0xffffffff


	//   ....[10]....
        /*00a4*/ 	.word	0xffffffff


	//   ....[11]....
        /*00a8*/ 	.word	0xffffffff


	//   ....[12]....
        /*00ac*/ 	.word	0xffffffff


	//   ....[13]....
        /*00b0*/ 	.word	0xffffffff


	//   ....[14]....
        /*00b4*/ 	.word	0xffffffff


	//   ....[15]....
        /*00b8*/ 	.word	0xffffffff


	//   ....[16]....
        /*00bc*/ 	.word	0xffffffff


	//   ....[17]....
        /*00c0*/ 	.word	0xffffffff


	//   ....[18]....
        /*00c4*/ 	.word	0xffffffff


	//   ....[19]....
        /*00c8*/ 	.word	0xffffffff


	//   ....[20]....
        /*00cc*/ 	.word	0xffffffff


	//   ....[21]....
        /*00d0*/ 	.word	0xffffffff


	//   ....[22]....
        /*00d4*/ 	.word	0xffffffff


	//   ....[23]....
        /*00d8*/ 	.word	0xffffffff


	//   ....[24]....
        /*00dc*/ 	.word	0xffffffff


	//   ....[25]....
        /*00e0*/ 	.word	0xffffffff


	//   ....[26]....
        /*00e4*/ 	.word	0xffffffff


	//   ....[27]....
        /*00e8*/ 	.word	0xffffffff


	//   ....[28]....
        /*00ec*/ 	.word	0xffffffff


	//   ....[29]....
        /*00f0*/ 	.word	0xffffffff


	//----- nvinfo : EIATTR_COOP_GROUP_INSTR_OFFSETS
	.align		4
.L_644:
        /*00f4*/ 	.byte	0x04, 0x28
        /*00f6*/ 	.short	(.L_646 - .L_645)


	//   ....[0]....
.L_645:
        /*00f8*/ 	.word	0x00000840


	//   ....[1]....
        /*00fc*/ 	.word	0x000008a0


	//   ....[2]....
        /*0100*/ 	.word	0x00000900


	//   ....[3]....
        /*0104*/ 	.word	0x00000960


	//   ....[4]....
        /*0108*/ 	.word	0x000009c0


	//   ....[5]....
        /*010c*/ 	.word	0x00000b50


	//   ....[6]....
        /*0110*/ 	.word	0x00000bf0


	//   ....[7]....
        /*0114*/ 	.word	0x00000c60


	//   ....[8]....
        /*0118*/ 	.word	0x00000ca0


	//   ....[9]....
        /*011c*/ 	.word	0x00000cf0


	//   ....[10]....
        /*0120*/ 	.word	0x00001590


	//   ....[11]....
        /*0124*/ 	.word	0x000015f0


	//   ....[12]....
        /*0128*/ 	.word	0x00001650


	//   ....[13]....
        /*012c*/ 	.word	0x000016b0


	//   ....[14]....
        /*0130*/ 	.word	0x00001710


	//   ....[15]....
        /*0134*/ 	.word	0x00001f60


	//   ....[16]....
        /*0138*/ 	.word	0x00001fc0


	//   ....[17]....
        /*013c*/ 	.word	0x00002020


	//   ....[18]....
        /*0140*/ 	.word	0x00002080


	//   ....[19]....
        /*0144*/ 	.word	0x000020e0


	//   ....[20]....
        /*0148*/ 	.word	0x00002270


	//   ....[21]....
        /*014c*/ 	.word	0x00002300


	//   ....[22]....
        /*0150*/ 	.word	0x00002350


	//   ....[23]....
        /*0154*/ 	.word	0x000023d0


	//   ....[24]....
        /*0158*/ 	.word	0x00002430


	//   ....[25]....
        /*015c*/ 	.word	0x00002db0


	//   ....[26]....
        /*0160*/ 	.word	0x00002e10


	//   ....[27]....
        /*0164*/ 	.word	0x00002e70


	//   ....[28]....
        /*0168*/ 	.word	0x00002ed0


	//   ....[29]....
        /*016c*/ 	.word	0x00002f30


	//----- nvinfo : EIATTR_VRC_CTA_INIT_COUNT
	.align		4
.L_646:
        /*0170*/ 	.byte	0x02, 0x4a
	.zero		1
	.zero		1


	//----- nvinfo : EIATTR_EXIT_INSTR_OFFSETS
	.align		4
        /*0174*/ 	.byte	0x04, 0x1c
        /*0176*/ 	.short	(.L_648 - .L_647)


	//   ....[0]....
.L_647:
        /*0178*/ 	.word	0x00000080


	//   ....[1]....
        /*017c*/ 	.word	0x000000c0


	//   ....[2]....
        /*0180*/ 	.word	0x00003050


	//   ....[3]....
        /*0184*/ 	.word	0x000030a0


	//----- nvinfo : EIATTR_MAX_THREADS
	.align		4
.L_648:
        /*0188*/ 	.byte	0x04, 0x05
        /*018a*/ 	.short	(.L_650 - .L_649)
.L_649:
        /*018c*/ 	.word	0x00000100
        /*0190*/ 	.word	0x00000001
        /*0194*/ 	.word	0x00000001


	//----- nvinfo : EIATTR_CRS_STACK_SIZE
	.align		4
.L_650:
        /*0198*/ 	.byte	0x04, 0x1e
        /*019a*/ 	.short	(.L_652 - .L_651)
.L_651:
        /*019c*/ 	.word	0x00000000


	//----- nvinfo : EIATTR_CBANK_PARAM_SIZE
	.align		4
.L_652:
        /*01a0*/ 	.byte	0x03, 0x19
        /*01a2*/ 	.short	0x001d


	//----- nvinfo : EIATTR_PARAM_CBANK
	.align		4
        /*01a4*/ 	.byte	0x04, 0x0a
        /*01a6*/ 	.short	(.L_654 - .L_653)
	.align		4
.L_653:
        /*01a8*/ 	.word	index@(.nv.constant0._ZN3cub18CUB_300001_SM_10006detail6reduce28DeviceReduceSingleTileKernelINS2_10policy_hubIijN4cuda3std3__44plusIiEEE10Policy1000EPyPijS9_iiNS7_10__identityEEEvT0_T1_T2_T3_T4_T6_)
        /*01ac*/ 	.short	0x0380
        /*01ae*/ 	.short	0x001d


	//----- nvinfo : EIATTR_SW_WAR
	.align		4
.L_654:
        /*01b0*/ 	.byte	0x04, 0x36
        /*01b2*/ 	.short	(.L_656 - .L_655)
.L_655:
        /*01b4*/ 	.word	0x00000008
.L_656:


//--------------------- .nv.info._ZN3cub18CUB_300001_SM_10006detail11EmptyKernelIvEEvv --------------------------
	.section	.nv.info._ZN3cub18CUB_300001_SM_10006detail11EmptyKernelIvEEvv,"",@"SHT_CUDA_INFO"
	.sectionflags	@""
	.align	4


	//----- nvinfo : EIATTR_CUDA_API_VERSION
	.align		4
        /*0000*/ 	.byte	0x04, 0x37
        /*0002*/ 	.short	(.L_658 - .L_657)
.L_657:
        /*0004*/ 	.word	0x00000082


	//----- nvinfo : EIATTR_SPARSE_MMA_MASK
	.align		4
.L_658:
        /*0008*/ 	.byte	0x03, 0x50
        /*000a*/ 	.short	0x0000


	//----- nvinfo : EIATTR_MAXREG_COUNT
	.align		4
        /*000c*/ 	.byte	0x03, 0x1b
        /*000e*/ 	.short	0x00ff


	//----- nvinfo : EIATTR_MERCURY_ISA_VERSION
	.align		4
        /*0010*/ 	.byte	0x03, 0x5f
        /*0012*/ 	.short	0x0101


	//----- nvinfo : EIATTR_VRC_CTA_INIT_COUNT
	.align		4
        /*0014*/ 	.byte	0x02, 0x4a
	.zero		1
	.zero		1


	//----- nvinfo : EIATTR_EXIT_INSTR_OFFSETS
	.align		4
        /*0018*/ 	.byte	0x04, 0x1c
        /*001a*/ 	.short	(.L_660 - .L_659)


	//   ....[0]....
.L_659:
        /*001c*/ 	.word	0x00000010


	//----- nvinfo : EIATTR_SW_WAR
	.align		4
.L_660:
        /*0020*/ 	.byte	0x04, 0x36
        /*0022*/ 	.short	(.L_662 - .L_661)
.L_661:
        /*0024*/ 	.word	0x00000008
.L_662:


//--------------------- .nv.info._ZN6thrust24THRUST_300001_SM_1000_NS8cuda_cub4core6detail13_kernel_agentINS1_8__unique11UniqueAgentIPPyS8_7t_equaliPiEEJS8_S8_S9_SA_iN3cub18CUB_300001_SM_100013ScanTileStateIiLb1EEEmEEEvDpT0_ --------------------------
	.section	.nv.info._ZN6thrust24THRUST_300001_SM_1000_NS8cuda_cub4core6detail13_kernel_agentINS1_8__unique11UniqueAgentIPPyS8_7t_equaliPiEEJS8_S8_S9_SA_iN3cub18CUB_300001_SM_100013ScanTileStateIiLb1EEEmEEEvDpT0_,"",@"SHT_CUDA_INFO"
	.sectionflags	@""
	.align	4


	//----- nvinfo : EIATTR_CUDA_API_VERSION
	.align		4
        /*0000*/ 	.byte	0x04, 0x37
        /*0002*/ 	.short	(.L_664 - .L_663)
.L_663:
        /*0004*/ 	.word	0x00000082


	//----- nvinfo : EIATTR_KPARAM_INFO
	.align		4
.L_664:
        /*0008*/ 	.byte	0x04, 0x17
        /*000a*/ 	.short	(.L_666 - .L_665)
.L_665:
        /*000c*/ 	.word	0x00000000
        /*0010*/ 	.short	0x0006
        /*0012*/ 	.short	0x0030
        /*0014*/ 	.byte	0x00, 0xf0, 0x21, 0x00


	//----- nvinfo : EIATTR_KPARAM_INFO
	.align		4
.L_666:
        /*0018*/ 	.byte	0x04, 0x17
        /*001a*/ 	.short	(.L_668 - .L_667)
.L_667:
        /*001c*/ 	.word	0x00000000
        /*0020*/ 	.short	0x0005
        /*0022*/ 	.short	0x0028
        /*0024*/ 	.byte	0x00, 0xf0, 0x21, 0x00


	//----- nvinfo : EIATTR_KPARAM_INFO
	.align		4
.L_668:
        /*0028*/ 	.byte	0x04, 0x17
        /*002a*/ 	.short	(.L_670 - .L_669)
.L_669:
        /*002c*/ 	.word	0x00000000
        /*0030*/ 	.short	0x0004
        /*0032*/ 	.short	0x0020
        /*0034*/ 	.byte	0x00, 0xf0, 0x11, 0x00


	//----- nvinfo : EIATTR_KPARAM_INFO
	.align		4
.L_670:
        /*0038*/ 	.byte	0x04, 0x17
        /*003a*/ 	.short	(.L_672 - .L_671)
.L_671:
        /*003c*/ 	.word	0x00000000
        /*0040*/ 	.short	0x0003
        /*0042*/ 	.short	0x0018
        /*0044*/ 	.byte	0x00, 0xf5, 0x21, 0x00


	//----- nvinfo : EIATTR_KPARAM_INFO
	.align		4
.L_672:
        /*0048*/ 	.byte	0x04, 0x17
        /*004a*/ 	.short	(.L_674 - .L_673)
.L_673:
        /*004c*/ 	.word	0x00000000
        /*0050*/ 	.short	0x0002
        /*0052*/ 	.short	0x0010
        /*0054*/ 	.byte	0x00, 0xf0, 0x21, 0x00


	//----- nvinfo : EIATTR_KPARAM_INFO
	.align		4
.L_674:
        /*0058*/ 	.byte	0x04, 0x17
        /*005a*/ 	.short	(.L_676 - .L_675)
.L_675:
        /*005c*/ 	.word	0x00000000
        /*0060*/ 	.short	0x0001
        /*0062*/ 	.short	0x0008
        /*0064*/ 	.byte	0x00, 0xf5, 0x21, 0x00


	//----- nvinfo : EIATTR_KPARAM_INFO
	.align		4
.L_676:
        /*0068*/ 	.byte	0x04, 0x17
        /*006a*/ 	.short	(.L_678 - .L_677)
.L_677:
        /*006c*/ 	.word	0x00000000
        /*0070*/ 	.short	0x0000
        /*0072*/ 	.short	0x0000
        /*0074*/ 	.byte	0x00, 0xf5, 0x21, 0x00


	//----- nvinfo : EIATTR_SPARSE_MMA_MASK
	.align		4
.L_678:
        /*0078*/ 	.byte	0x03, 0x50
        /*007a*/ 	.short	0x0000


	//----- nvinfo : EIATTR_MAXREG_COUNT
	.align		4
        /*007c*/ 	.byte	0x03, 0x1b
        /*007e*/ 	.short	0x00ff


	//----- nvinfo : EIATTR_NUM_BARRIERS
	.align		4
        /*0080*/ 	.byte	0x02, 0x4c
        /*0082*/ 	.byte	0x01
	.zero		1


	//----- nvinfo : EIATTR_MERCURY_ISA_VERSION
	.align		4
        /*0084*/ 	.byte	0x03, 0x5f
        /*0086*/ 	.short	0x0101


	//----- nvinfo : EIATTR_UNUSED_LOAD_BYTE_OFFSET
	.align		4
        /*0088*/ 	.byte	0x04, 0x44
        /*008a*/ 	.short	(.L_680 - .L_679)


	//   ....[0]....
.L_679:
        /*008c*/ 	.word	0x00006b00
        /*0090*/ 	.word	0x0000fff0


	//----- nvinfo : EIATTR_COOP_GROUP_MASK_REGIDS
	.align		4
.L_680:
        /*0094*/ 	.byte	0x04, 0x29
        /*0096*/ 	.short	(.L_682 - .L_681)


	//   ....[0]....
.L_681:
        /*0098*/ 	.word	0xffffffff


	//   ....[1]....
        /*009c*/ 	.word	0xffffffff


	//   ....[2]....
        /*00a0*/ 	.word	0xffffffff


	//   ....[3]....
        /*00a4*/ 	.word	0xffffffff


	//   ....[4]....
        /*00a8*/ 	.word	0xffffffff


	//   ....[5]....
        /*00ac*/ 	.word	0xffffffff


	//   ....[6]....
        /*00b0*/ 	.word	0xffffffff


	//   ....[7]....
        /*00b4*/ 	.word	0xffffffff


	//   ....[8]....
        /*00b8*/ 	.word	0xffffffff


	//   ....[9]....
        /*00bc*/ 	.word	0xffffffff


	//   ....[10]....
        /*00c0*/ 	.word	0xffffffff


	//   ....[11]....
        /*00c4*/ 	.word	0xffffffff


	//   ....[12]....
        /*00c8*/ 	.word	0xffffffff


	//   ....[13]....
        /*00cc*/ 	.word	0xffffffff


	//   ....[14]....
        /*00d0*/ 	.word	0xffffffff


	//   ....[15]....
        /*00d4*/ 	.word	0xffffffff


	//   ....[16]....
        /*00d8*/ 	.word	0xffffffff


	//   ....[17]....
        /*00dc*/ 	.word	0xffffffff


	//   ....[18]....
        /*00e0*/ 	.word	0xffffffff


	//   ....[19]....
        /*00e4*/ 	.word	0xffffffff


	//   ....[20]....
        /*00e8*/ 	.word	0xffffffff


	//   ....[21]....
        /*00ec*/ 	.word	0xffffffff


	//   ....[22]....
        /*00f0*/ 	.word	0xffffffff


	//   ....[23]....
        /*00f4*/ 	.word	0xffffffff


	//   ....[24]....
        /*00f8*/ 	.word	0xffffffff


	//   ....[25]....
        /*00fc*/ 	.word	0xffffffff


	//   ....[26]....
        /*0100*/ 	.word	0xffffffff


	//   ....[27]....
        /*0104*/ 	.word	0xffffffff


	//   ....[28]....
        /*0108*/ 	.word	0xffffffff


	//   ....[29]....
        /*010c*/ 	.word	0xffffffff


	//   ....[30]....
        /*0110*/ 	.word	0xffffffff


	//   ....[31]....
        /*0114*/ 	.word	0xffffffff


	//   ....[32]....
        /*0118*/ 	.word	0xffffffff


	//   ....[33]....
        /*011c*/ 	.word	0xffffffff


	//   ....[34]....
        /*0120*/ 	.word	0xffffffff


	//   ....[35]....
        /*0124*/ 	.word	0xffffffff


	//   ....[36]....
        /*0128*/ 	.word	0xffffffff


	//   ....[37]....
        /*012c*/ 	.word	0xffffffff


	//   ....[38]....
        /*0130*/ 	.word	0xffffffff


	//   ....[39]....
        /*0134*/ 	.word	0xffffffff


	//   ....[40]....
        /*0138*/ 	.word	0xffffffff


	//   ....[41]....
        /*013c*/ 	.word	0xffffffff


	//   ....[42]....
        /*0140*/ 	.word	0xffffffff


	//   ....[43]....
        /*0144*/ 	.word	0xffffffff


	//   ....[44]....
        /*0148*/ 	.word	0xffffffff


	//   ....[45]....
        /*014c*/ 	.word	0xffffffff


	//   ....[46]....
        /*0150*/ 	.word	0xffffffff


	//   ....[47]....
        /*0154*/ 	.word	0xffffffff


	//   ....[48]....
        /*0158*/ 	.word	0xffffffff


	//   ....[49]....
        /*015c*/ 	.word	0xffffffff


	//   ....[50]....
        /*0160*/ 	.word	0xffffffff


	//   ....[51]....
        /*0164*/ 	.word	0xffffffff


	//   ....[52]....
        /*0168*/ 	.word	0xffffffff


	//   ....[53]....
        /*016c*/ 	.word	0xffffffff


	//   ....[54]....
        /*0170*/ 	.word	0xffffffff


	//   ....[55]....
        /*0174*/ 	.word	0xffffffff


	//   ....[56]....
        /*0178*/ 	.word	0xffffffff


	//   ....[57]....
        /*017c*/ 	.word	0xffffffff


	//   ....[58]....
        /*0180*/ 	.word	0xffffffff


	//   ....[59]....
        /*0184*/ 	.word	0xffffffff


	//   ....[60]....
        /*0188*/ 	.word	0x0500001e


	//   ....[61]....
        /*018c*/ 	.word	0x0500001e


	//   ....[62]....
        /*0190*/ 	.word	0x0500001e


	//   ....[63]....
        /*0194*/ 	.word	0x0500001e


	//   ....[64]....
        /*0198*/ 	.word	0x0500001e


	//   ....[65]....
        /*019c*/ 	.word	0x0500001e


	//   ....[66]....
        /*01a0*/ 	.word	0x0500001e


	//   ....[67]....
        /*01a4*/ 	.word	0x0500001e


	//   ....[68]....
        /*01a8*/ 	.word	0x0500001e


	//   ....[69]....
        /*01ac*/ 	.word	0x0500001e


	//   ....[70]....
        /*01b0*/ 	.word	0x0500001e


	//   ....[71]....
        /*01b4*/ 	.word	0x0500001e


	//   ....[72]....
        /*01b8*/ 	.word	0x0500001e


	//   ....[73]....
        /*01bc*/ 	.word	0x0500001e


	//   ....[74]....
        /*01c0*/ 	.word	0x0500001e


	//   ....[75]....
        /*01c4*/ 	.word	0x0500001e


	//   ....[76]....
        /*01c8*/ 	.word	0x0500001e


	//   ....[77]....
        /*01cc*/ 	.word	0x0500001e


	//   ....[78]....
        /*01d0*/ 	.word	0x0500001e


	//   ....[79]....
        /*01d4*/ 	.word	0x0500001e


	//   ....[80]....
        /*01d8*/ 	.word	0x0500001e


	//   ....[81]....
        /*01dc*/ 	.word	0x0500001e


	//   ....[82]....
        /*01e0*/ 	.word	0x0500001e


	//   ....[83]....
        /*01e4*/ 	.word	0x0500001e


	//   ....[84]....
        /*01e8*/ 	.word	0x0500001e


	//   ....[85]....
        /*01ec*/ 	.word	0x0500001e


	//   ....[86]....
        /*01f0*/ 	.word	0x0500001e


	//   ....[87]....
        /*01f4*/ 	.word	0x0500001e


	//   ....[88]....
        /*01f8*/ 	.word	0x0500001e


	//   ....[89]....
        /*01fc*/ 	.word	0x0500001e


	//   ....[90]....
        /*0200*/ 	.word	0x0500001e


	//   ....[91]....
        /*0204*/ 	.word	0x0500001e


	//   ....[92]....
        /*0208*/ 	.word	0x0500001e


	//   ....[93]....
        /*020c*/ 	.word	0x0500001e


	//   ....[94]....
        /*0210*/ 	.word	0x0500001e


	//   ....[95]....
        /*0214*/ 	.word	0x0500001e


	//----- nvinfo : EIATTR_COOP_GROUP_INSTR_OFFSETS
	.align		4
.L_682:
        /*0218*/ 	.byte	0x04, 0x28
        /*021a*/ 	.short	(.L_684 - .L_683)


	//   ....[0]....
.L_683:
        /*021c*/ 	.word	0x00000280


	//   ....[1]....
        /*0220*/ 	.word	0x00000d40


	//   ....[2]....
        /*0224*/ 	.word	0x00000d80


	//   ....[3]....
        /*0228*/ 	.word	0x00000da0


	//   ....[4]....
        /*022c*/ 	.word	0x00000dc0


	//   ....[5]....
        /*0230*/ 	.word	0x00000de0


	//   ....[6]....
        /*0234*/ 	.word	0x000019e0


	//   ....[7]....
        /*0238*/ 	.word	0x00002460


	//   ....[8]....
        /*023c*/ 	.word	0x000024a0


	//   ....[9]....
        /*0240*/ 	.word	0x000024c0


	//   ....[10]....
        /*0244*/ 	.word	0x000024e0


	//   ....[11]....
        /*0248*/ 	.word	0x00002500


	//   ....[12]....
        /*024c*/ 	.word	0x00002720


	//   ....[13]....
        /*0250*/ 	.word	0x000027e0


	//   ....[14]....
        /*0254*/ 	.word	0x00002840


	//   ....[15]....
        /*0258*/ 	.word	0x00002890


	//   ....[16]....
        /*025c*/ 	.word	0x000028f0


	//   ....[17]....
        /*0260*/ 	.word	0x00002950


	//   ....[18]....
        /*0264*/ 	.word	0x000029a0


	//   ....[19]....
        /*0268*/ 	.word	0x000029f0


	//   ....[20]....
        /*026c*/ 	.word	0x00002a30


	//   ....[21]....
        /*0270*/ 	.word	0x00002b10


	//   ....[22]....
        /*0274*/ 	.word	0x00002be0


	//   ....[23]....
        /*0278*/ 	.word	0x00002c40


	//   ....[24]....
        /*027c*/ 	.word	0x00002ca0


	//   ....[25]....
        /*0280*/ 	.word	0x00002cc0


	//   ....[26]....
        /*0284*/ 	.word	0x00002d10


	//   ....[27]....
        /*0288*/ 	.word	0x00002d50


	//   ....[28]....
        /*028c*/ 	.word	0x00002d90


	//   ....[29]....
        /*0290*/ 	.word	0x00002dd0


	//   ....[30]....
        /*0294*/ 	.word	0x00003c90


	//   ....[31]....
        /*0298*/ 	.word	0x00004790


	//   ....[32]....
        /*029c*/ 	.word	0x000047d0


	//   ....[33]....
        /*02a0*/ 	.word	0x000047f0


	//   ....[34]....
        /*02a4*/ 	.word	0x00004810


	//   ....[35]....
        /*02a8*/ 	.word	0x00004830


	//   ....[36]....
        /*02ac*/ 	.word	0x00005540


	//   ....[37]....
        /*02b0*/ 	.word	0x00005f70


	//   ....[38]....
        /*02b4*/ 	.word	0x00005fa0


	//   ....[39]....
        /*02b8*/ 	.word	0x00005fc0


	//   ....[40]....
        /*02bc*/ 	.word	0x00005fe0


	//   ....[41]....
        /*02c0*/ 	.word	0x00006000


	//   ....[42]....
        /*02c4*/ 	.word	0x00006250


	//   ....[43]....
        /*02c8*/ 	.word	0x00006310


	//   ....[44]....
        /*02cc*/ 	.word	0x00006370


	//   ....[45]....
        /*02d0*/ 	.word	0x000063a0


	//   ....[46]....
        /*02d4*/ 	.word	0x00006410


	//   ....[47]....
        /*02d8*/ 	.word	0x00006460


	//   ....[48]....
        /*02dc*/ 	.word	0x000064c0


	//   ....[49]....
        /*02e0*/ 	.word	0x00006510


	//   ....[50]....
        /*02e4*/ 	.word	0x00006550


	//   ....[51]....
        /*02e8*/ 	.word	0x00006660


	//   ....[52]....
        /*02ec*/ 	.word	0x00006720


	//   ....[53]....
        /*02f0*/ 	.word	0x00006770


	//   ....[54]....
        /*02f4*/ 	.word	0x000067d0


	//   ....[55]....
        /*02f8*/ 	.word	0x000067f0


	//   ....[56]....
        /*02fc*/ 	.word	0x00006840


	//   ....[57]....
        /*0300*/ 	.word	0x00006880


	//   ....[58]....
        /*0304*/ 	.word	0x000068c0


	//   ....[59]....
        /*0308*/ 	.word	0x00006910


	//   ....[60]....
        /*030c*/ 	.word	0x00007570


	//   ....[61]....
        /*0310*/ 	.word	0x000075f0


	//   ....[62]....
        /*0314*/ 	.word	0x00007680


	//   ....[63]....
        /*0318*/ 	.word	0x00007750


	//   ....[64]....
        /*031c*/ 	.word	0x00007800


	//   ....[65]....
        /*0320*/ 	.word	0x00007890


	//   ....[66]....
        /*0324*/ 	.word	0x00007920


	//   ....[67]....
        /*0328*/ 	.word	0x000079b0


	//   ....[68]....
        /*032c*/ 	.word	0x000079e0


	//   ....[69]....
        /*0330*/ 	.word	0x00007aa0


	//   ....[70]....
        /*0334*/ 	.word	0x00007b20


	//   ....[71]....
        /*0338*/ 	.word	0x00007ba0


	//   ....[72]....
        /*033c*/ 	.word	0x00007c70


	//   ....[73]....
        /*0340*/ 	.word	0x00007cf0


	//   ....[74]....
        /*0344*/ 	.word	0x00007d70


	//   ....[75]....
        /*0348*/ 	.word	0x00007df0


	//   ....[76]....
        /*034c*/ 	.word	0x00007e70


	//   ....[77]....
        /*0350*/ 	.word	0x00007ea0


	//   ....[78]....
        /*0354*/ 	.word	0x00007f40


	//   ....[79]....
        /*0358*/ 	.word	0x00007fc0


	//   ....[80]....
        /*035c*/ 	.word	0x00008060


	//   ....[81]....
        /*0360*/ 	.word	0x00008150


	//   ....[82]....
        /*0364*/ 	.word	0x000081d0


	//   ....[83]....
        /*0368*/ 	.word	0x00008260


	//   ....[84]....
        /*036c*/ 	.word	0x00008300


	//   ....[85]....
        /*0370*/ 	.word	0x00008390


	//   ....[86]....
        /*0374*/ 	.word	0x000083c0


	//   ....[87]....
        /*0378*/ 	.word	0x00008480


	//   ....[88]....
        /*037c*/ 	.word	0x00008500


	//   ....[89]....
        /*0380*/ 	.word	0x00008580


	//   ....[90]....
        /*0384*/ 	.word	0x00008640


	//   ....[91]....
        /*0388*/ 	.word	0x000086c0


	//   ....[92]....
        /*038c*/ 	.word	0x00008730


	//   ....[93]....
        /*0390*/ 	.word	0x000087b0


	//   ....[94]....
        /*0394*/ 	.word	0x00008820


	//   ....[95]....
        /*0398*/ 	.word	0x00008850


	//----- nvinfo : EIATTR_VRC_CTA_INIT_COUNT
	.align		4
.L_684:
        /*039c*/ 	.byte	0x02, 0x4a
	.zero		1
	.zero		1


	//----- nvinfo : EIATTR_EXIT_INSTR_OFFSETS
	.align		4
        /*03a0*/ 	.byte	0x04, 0x1c
        /*03a2*/ 	.short	(.L_686 - .L_685)


	//   ....[0]....
.L_685:
        /*03a4*/ 	.word	0x000017b0


	//   ....[1]....
        /*03a8*/ 	.word	0x00003910


	//   ....[2]....
        /*03ac*/ 	.word	0x000074f0


	//   ....[3]....
        /*03b0*/ 	.word	0x00007520


	//----- nvinfo : EIATTR_MAX_THREADS
	.align		4
.L_686:
        /*03b4*/ 	.byte	0x04, 0x05
        /*03b6*/ 	.short	(.L_688 - .L_687)
.L_687:
        /*03b8*/ 	.word	0x00000040
        /*03bc*/ 	.word	0x00000001
        /*03c0*/ 	.word	0x00000001


	//----- nvinfo : EIATTR_CRS_STACK_SIZE
	.align		4
.L_688:
        /*03c4*/ 	.byte	0x04, 0x1e
        /*03c6*/ 	.short	(.L_690 - .L_689)
.L_689:
        /*03c8*/ 	.word	0x00000000


	//----- nvinfo : EIATTR_CBANK_PARAM_SIZE
	.align		4
.L_690:
        /*03cc*/ 	.byte	0x03, 0x19
        /*03ce*/ 	.short	0x0038


	//----- nvinfo : EIATTR_PARAM_CBANK
	.align		4
        /*03d0*/ 	.byte	0x04, 0x0a
        /*03d2*/ 	.short	(.L_692 - .L_691)
	.align		4
.L_691:
        /*03d4*/ 	.word	index@(.nv.constant0._ZN6thrust24THRUST_300001_SM_1000_NS8cuda_cub4core6detail13_kernel_agentINS1_8__unique11UniqueAgentIPPyS8_7t_equaliPiEEJS8_S8_S9_SA_iN3cub18CUB_300001_SM_100013ScanTileStateIiLb1EEEmEEEvDpT0_)
        /*03d8*/ 	.short	0x0380
        /*03da*/ 	.short	0x0038


	//----- nvinfo : EIATTR_SW_WAR
	.align		4
.L_692:
        /*03dc*/ 	.byte	0x04, 0x36
        /*03de*/ 	.short	(.L_694 - .L_693)
.L_693:
        /*03e0*/ 	.word	0x00000008
.L_694:


//--------------------- .nv.info._ZN6thrust24THRUST_300001_SM_1000_NS8cuda_cub4core6detail13_kernel_agentINS1_8__unique9InitAgentIN3cub18CUB_300001_SM_100013ScanTileStateIiLb1EEEPiiEEJSA_mSB_EEEvDpT0_ --------------------------
	.section	.nv.info._ZN6thrust24THRUST_300001_SM_1000_NS8cuda_cub4core6detail13_kernel_agentINS1_8__unique9InitAgentIN3cub18CUB_300001_SM_100013ScanTileStateIiLb1EEEPiiEEJSA_mSB_EEEvDpT0_,"",@"SHT_CUDA_INFO"
	.sectionflags	@""
	.align	4


	//----- nvinfo : EIATTR_CUDA_API_VERSION
	.align		4
        /*0000*/ 	.byte	0x04, 0x37
        /*0002*/ 	.short	(.L_696 - .L_695)
.L_695:
        /*0004*/ 	.word	0x00000082


	//----- nvinfo : EIATTR_KPARAM_INFO
	.align		4
.L_696:
        /*0008*/ 	.byte	0x04, 0x17
        /*000a*/ 	.short	(.L_698 - .L_697)
.L_697:
        /*000c*/ 	.word	0x00000000
        /*0010*/ 	.short	0x0002
        /*0012*/ 	.short	0x0010
        /*0014*/ 	.byte	0x00, 0xf5, 0x21, 0x00


	//----- nvinfo : EIATTR_KPARAM_INFO
	.align		4
.L_698:
        /*0018*/ 	.byte	0x04, 0x17
        /*001a*/ 	.short	(.L_700 - .L_699)
.L_699:
        /*001c*/ 	.word	0x00000000
        /*0020*/ 	.short	0x0001
        /*0022*/ 	.short	0x0008
        /*0024*/ 	.byte	0x00, 0xf0, 0x21, 0x00


	//----- nvinfo : EIATTR_KPARAM_INFO
	.align		4
.L_700:
        /*0028*/ 	.byte	0x04, 0x17
        /*002a*/ 	.short	(.L_702 - .L_701)
.L_701:
        /*002c*/ 	.word	0x00000000
        /*0030*/ 	.short	0x0000
        /*0032*/ 	.short	0x0000
        /*0034*/ 	.byte	0x00, 0xf0, 0x21, 0x00


	//----- nvinfo : EIATTR_SPARSE_MMA_MASK
	.align		4
.L_702:
        /*0038*/ 	.byte	0x03, 0x50
        /*003a*/ 	.short	0x0000


	//----- nvinfo : EIATTR_MAXREG_COUNT
	.align		4
        /*003c*/ 	.byte	0x03, 0x1b
        /*003e*/ 	.short	0x00ff


	//----- nvinfo : EIATTR_MERCURY_ISA_VERSION
	.align		4
        /*0040*/ 	.byte	0x03, 0x5f
        /*0042*/ 	.short	0x0101


	//----- nvinfo : EIATTR_VRC_CTA_INIT_COUNT
	.align		4
        /*0044*/ 	.byte	0x02, 0x4a
	.zero		1
	.zero		1


	//----- nvinfo : EIATTR_EXIT_INSTR_OFFSETS
	.align		4
        /*0048*/ 	.byte	0x04, 0x1c
        /*004a*/ 	.short	(.L_704 - .L_703)


	//   ....[0]....
.L_703:
        /*004c*/ 	.word	0x00000130


	//   ....[1]....
        /*0050*/ 	.word	0x00000160


	//----- nvinfo : EIATTR_MAX_THREADS
	.align		4
.L_704:
        /*0054*/ 	.byte	0x04, 0x05
        /*0056*/ 	.short	(.L_706 - .L_705)
.L_705:
        /*0058*/ 	.word	0x00000080
        /*005c*/ 	.word	0x00000001
        /*0060*/ 	.word	0x00000001


	//----- nvinfo : EIATTR_CBANK_PARAM_SIZE
	.align		4
.L_706:
        /*0064*/ 	.byte	0x03, 0x19
        /*0066*/ 	.short	0x0018


	//----- nvinfo : EIATTR_PARAM_CBANK
	.align		4
        /*0068*/ 	.byte	0x04, 0x0a
        /*006a*/ 	.short	(.L_708 - .L_707)
	.align		4
.L_707:
        /*006c*/ 	.word	index@(.nv.constant0._ZN6thrust24THRUST_300001_SM_1000_NS8cuda_cub4core6detail13_kernel_agentINS1_8__unique9InitAgentIN3cub18CUB_300001_SM_100013ScanTileStateIiLb1EEEPiiEEJSA_mSB_EEEvDpT0_)
        /*0070*/ 	.short	0x0380
        /*0072*/ 	.short	0x0018


	//----- nvinfo : EIATTR_SW_WAR
	.align		4
.L_708:
        /*0074*/ 	.byte	0x04, 0x36
        /*0076*/ 	.short	(.L_710 - .L_709)
.L_709:
        /*0078*/ 	.word	0x00000008
.L_710:


//--------------------- .nv.info._Z15get_join_resultP17GHashRelContainerS0_iPiiPyS2_S2_ --------------------------
	.section	.nv.info._Z15get_join_resultP17GHashRelContainerS0_iPiiPyS2_S2_,"",@"SHT_CUDA_INFO"
	.sectionflags	@""
	.align	4


	//----- nvinfo : EIATTR_CUDA_API_VERSION
	.align		4
        /*0000*/ 	.byte	0x04, 0x37
        /*0002*/ 	.short	(.L_712 - .L_711)
.L_711:
        /*0004*/ 	.word	0x00000082


	//----- nvinfo : EIATTR_KPARAM_INFO
	.align		4
.L_712:
        /*0008*/ 	.byte	0x04, 0x17
        /*000a*/ 	.short	(.L_714 - .L_713)
.L_713:
        /*000c*/ 	.word	0x00000000
        /*0010*/ 	.short	0x0007
        /*0012*/ 	.short	0x0038
        /*0014*/ 	.byte	0x00, 0xf5, 0x21, 0x00


	//----- nvinfo : EIATTR_KPARAM_INFO
	.align		4
.L_714:
        /*0018*/ 	.byte	0x04, 0x17
        /*001a*/ 	.short	(.L_716 - .L_715)
.L_715:
        /*001c*/ 	.word	0x00000000
        /*0020*/ 	.short	0x0006
        /*0022*/ 	.short	0x0030
        /*0024*/ 	.byte	0x00, 0xf5, 0x21, 0x00


	//----- nvinfo : EIATTR_KPARAM_INFO
	.align		4
.L_716:
        /*0028*/ 	.byte	0x04, 0x17
        /*002a*/ 	.short	(.L_718 - .L_717)
.L_717:
        /*002c*/ 	.word	0x00000000
        /*0030*/ 	.short	0x0005
        /*0032*/ 	.short	0x0028
        /*0034*/ 	.byte	0x00, 0xf5, 0x21, 0x00


	//----- nvinfo : EIATTR_KPARAM_INFO
	.align		4
.L_718:
        /*0038*/ 	.byte	0x04, 0x17
        /*003a*/ 	.short	(.L_720 - .L_719)
.L_719:
        /*003c*/ 	.word	0x00000000
        /*0040*/ 	.short	0x0004
        /*0042*/ 	.short	0x0020
        /*0044*/ 	.byte	0x00, 0xf0, 0x11, 0x00


	//----- nvinfo : EIATTR_KPARAM_INFO
	.align		4
.L_720:
        /*0048*/ 	.byte	0x04, 0x17
        /*004a*/ 	.short	(.L_722 - .L_721)
.L_721:
        /*004c*/ 	.word	0x00000000
        /*0050*/ 	.short	0x0003
        /*0052*/ 	.short	0x0018
        /*0054*/ 	.byte	0x00, 0xf5, 0x21, 0x00


	//----- nvinfo : EIATTR_KPARAM_INFO
	.align		4
.L_722:
        /*0058*/ 	.byte	0x04, 0x17
        /*005a*/ 	.short	(.L_724 - .L_723)
.L_723:
        /*005c*/ 	.word	0x00000000
        /*0060*/ 	.short	0x0002
        /*0062*/ 	.short	0x0010
        /*0064*/ 	.byte	0x00, 0xf0, 0x11, 0x00


	//----- nvinfo : EIATTR_KPARAM_INFO
	.align		4
.L_724:
        /*0068*/ 	.byte	0x04, 0x17
        /*006a*/ 	.short	(.L_726 - .L_725)
.L_725:
        /*006c*/ 	.word	0x00000000
        /*0070*/ 	.short	0x0001
        /*0072*/ 	.short	0x0008
        /*0074*/ 	.byte	0x00, 0xf5, 0x21, 0x00


	//----- nvinfo : EIATTR_KPARAM_INFO
	.align		4
.L_726:
        /*0078*/ 	.byte	0x04, 0x17
        /*007a*/ 	.short	(.L_728 - .L_727)
.L_727:
        /*007c*/ 	.word	0x00000000
        /*0080*/ 	.short	0x0000
        /*0082*/ 	.short	0x0000
        /*0084*/ 	.byte	0x00, 0xf5, 0x21, 0x00


	//----- nvinfo : EIATTR_SPARSE_MMA_MASK
	.align		4
.L_728:
        /*0088*/ 	.byte	0x03, 0x50
        /*008a*/ 	.short	0x0000


	//----- nvinfo : EIATTR_MAXREG_COUNT
	.align		4
        /*008c*/ 	.byte	0x03, 0x1b
        /*008e*/ 	.short	0x00ff


	//----- nvinfo : EIATTR_MERCURY_ISA_VERSION
	.align		4
        /*0090*/ 	.byte	0x03, 0x5f
        /*0092*/ 	.short	0x0101


	//----- nvinfo : EIATTR_VRC_CTA_INIT_COUNT
	.align		4
        /*0094*/ 	.byte	0x02, 0x4a
	.zero		1
	.zero		1


	//----- nvinfo : EIATTR_EXIT_INSTR_OFFSETS
	.align		4
        /*0098*/ 	.byte	0x04, 0x1c
        /*009a*/ 	.short	(.L_730 - .L_729)


	//   ....[0]....
.L_729:
        /*009c*/ 	.word	0x000000c0


	//   ....[1]....
        /*00a0*/ 	.word	0x00000fd0


	//   ....[2]....
        /*00a4*/ 	.word	0x000010c0


	//   ....[3]....
        /*00a8*/ 	.word	0x00002c90


	//   ....[4]....
        /*00ac*/ 	.word	0x00002db0


	//   ....[5]....
        /*00b0*/ 	.word	0x00004a50


	//   ....[6]....
        /*00b4*/ 	.word	0x000056d0


	//----- nvinfo : EIATTR_CRS_STACK_SIZE
	.align		4
.L_730:
        /*00b8*/ 	.byte	0x04, 0x1e
        /*00ba*/ 	.short	(.L_732 - .L_731)
.L_731:
        /*00bc*/ 	.word	0x00000000


	//----- nvinfo : EIATTR_CBANK_PARAM_SIZE
	.align		4
.L_732:
        /*00c0*/ 	.byte	0x03, 0x19
        /*00c2*/ 	.short	0x0040


	//----- nvinfo : EIATTR_PARAM_CBANK
	.align		4
        /*00c4*/ 	.byte	0x04, 0x0a
        /*00c6*/ 	.short	(.L_734 - .L_733)
	.align		4
.L_733:
        /*00c8*/ 	.word	index@(.nv.constant0._Z15get_join_resultP17GHashRelContainerS0_iPiiPyS2_S2_)
        /*00cc*/ 	.short	0x0380
        /*00ce*/ 	.short	0x0040


	//----- nvinfo : EIATTR_SW_WAR
	.align		4
.L_734:
        /*00d0*/ 	.byte	0x04, 0x36
        /*00d2*/ 	.short	(.L_736 - .L_735)
.L_735:
        /*00d4*/ 	.word	0x00000008
.L_736:


//--------------------- .nv.info._Z20get_join_result_sizeP17GHashRelContainerS0_iPy --------------------------
	.section	.nv.info._Z20get_join_result_sizeP17GHashRelContainerS0_iPy,"",@"SHT_CUDA_INFO"
	.sectionflags	@""
	.align	4


	//----- nvinfo : EIATTR_CUDA_API_VERSION
	.align		4
        /*0000*/ 	.byte	0x04, 0x37
        /*0002*/ 	.short	(.L_738 - .L_737)
.L_737:
        /*0004*/ 	.word	0x00000082


	//----- nvinfo : EIATTR_KPARAM_INFO
	.align		4
.L_738:
        /*0008*/ 	.byte	0x04, 0x17
        /*000a*/ 	.short	(.L_740 - .L_739)
.L_739:
        /*000c*/ 	.word	0x00000000
        /*0010*/ 	.short	0x0003
        /*0012*/ 	.short	0x0018
        /*0014*/ 	.byte	0x00, 0xf5, 0x21, 0x00


	//----- nvinfo : EIATTR_KPARAM_INFO
	.align		4
.L_740:
        /*0018*/ 	.byte	0x04, 0x17
        /*001a*/ 	.short	(.L_742 - .L_741)
.L_741:
        /*001c*/ 	.word	0x00000000
        /*0020*/ 	.short	0x0002
        /*0022*/ 	.short	0x0010
        /*0024*/ 	.byte	0x00, 0xf0, 0x11, 0x00


	//----- nvinfo : EIATTR_KPARAM_INFO
	.align		4
.L_742:
        /*0028*/ 	.byte	0x04, 0x17
        /*002a*/ 	.short	(.L_744 - .L_743)
.L_743:
        /*002c*/ 	.word	0x00000000
        /*0030*/ 	.short	0x0001
        /*0032*/ 	.short	0x0008
        /*0034*/ 	.byte	0x00, 0xf5, 0x21, 0x00


	//----- nvinfo : EIATTR_KPARAM_INFO
	.align		4
.L_744:
        /*0038*/ 	.byte	0x04, 0x17
        /*003a*/ 	.short	(.L_746 - .L_745)
.L_745:
        /*003c*/ 	.word	0x00000000
        /*0040*/ 	.short	0x0000
        /*0042*/ 	.short	0x0000
        /*0044*/ 	.byte	0x00, 0xf5, 0x21, 0x00


	//----- nvinfo : EIATTR_SPARSE_MMA_MASK
	.align		4
.L_746:
        /*0048*/ 	.byte	0x03, 0x50
        /*004a*/ 	.short	0x0000


	//----- nvinfo : EIATTR_MAXREG_COUNT
	.align		4
        /*004c*/ 	.byte	0x03, 0x1b
        /*004e*/ 	.short	0x00ff


	//----- nvinfo : EIATTR_MERCURY_ISA_VERSION
	.align		4
        /*0050*/ 	.byte	0x03, 0x5f
        /*0052*/ 	.short	0x0101


	//----- nvinfo : EIATTR_VRC_CTA_INIT_COUNT
	.align		4
        /*0054*/ 	.byte	0x02, 0x4a
	.zero		1
	.zero		1


	//----- nvinfo : EIATTR_EXIT_INSTR_OFFSETS
	.align		4
        /*0058*/ 	.byte	0x04, 0x1c
        /*005a*/ 	.short	(.L_748 - .L_747)


	//   ....[0]....
.L_747:
        /*005c*/ 	.word	0x000000b0


	//   ....[1]....
        /*0060*/ 	.word	0x00001d60


	//   ....[2]....
        /*0064*/ 	.word	0x00002cf0


	//----- nvinfo : EIATTR_CRS_STACK_SIZE
	.align		4
.L_748:
        /*0068*/ 	.byte	0x04, 0x1e
        /*006a*/ 	.short	(.L_750 - .L_749)
.L_749:
        /*006c*/ 	.word	0x00000000


	//----- nvinfo : EIATTR_CBANK_PARAM_SIZE
	.align		4
.L_750:
        /*0070*/ 	.byte	0x03, 0x19
        /*0072*/ 	.short	0x0020


	//----- nvinfo : EIATTR_PARAM_CBANK
	.align		4
        /*0074*/ 	.byte	0x04, 0x0a
        /*0076*/ 	.short	(.L_752 - .L_751)
	.align		4
.L_751:
        /*0078*/ 	.word	index@(.nv.constant0._Z20get_join_result_sizeP17GHashRelContainerS0_iPy)
        /*007c*/ 	.short	0x0380
        /*007e*/ 	.short	0x0020


	//----- nvinfo : EIATTR_SW_WAR
	.align		4
.L_752:
        /*0080*/ 	.byte	0x04, 0x36
        /*0082*/ 	.short	(.L_754 - .L_753)
.L_753:
        /*0084*/ 	.word	0x00000008
.L_754:


//--------------------- .nv.info._Z20init_tuples_unsortedPPyS_iy --------------------------
	.section	.nv.info._Z20init_tuples_unsortedPPyS_iy,"",@"SHT_CUDA_INFO"
	.sectionflags	@""
	.align	4


	//----- nvinfo : EIATTR_CUDA_API_VERSION
	.align		4
        /*0000*/ 	.byte	0x04, 0x37
        /*0002*/ 	.short	(.L_756 - .L_755)
.L_755:
        /*0004*/ 	.word	0x00000082


	//----- nvinfo : EIATTR_KPARAM_INFO
	.align		4
.L_756:
        /*0008*/ 	.byte	0x04, 0x17
        /*000a*/ 	.short	(.L_758 - .L_757)
.L_757:
        /*000c*/ 	.word	0x00000000
        /*0010*/ 	.short	0x0003
        /*0012*/ 	.short	0x0018
        /*0014*/ 	.byte	0x00, 0xf0, 0x21, 0x00


	//----- nvinfo : EIATTR_KPARAM_INFO
	.align		4
.L_758:
        /*0018*/ 	.byte	0x04, 0x17
        /*001a*/ 	.short	(.L_760 - .L_759)
.L_759:
        /*001c*/ 	.word	0x00000000
        /*0020*/ 	.short	0x0002
        /*0022*/ 	.short	0x0010
        /*0024*/ 	.byte	0x00, 0xf0, 0x11, 0x00


	//----- nvinfo : EIATTR_KPARAM_INFO
	.align		4
.L_760:
        /*0028*/ 	.byte	0x04, 0x17
        /*002a*/ 	.short	(.L_762 - .L_761)
.L_761:
        /*002c*/ 	.word	0x00000000
        /*0030*/ 	.short	0x0001
        /*0032*/ 	.short	0x0008
        /*0034*/ 	.byte	0x00, 0xf5, 0x21, 0x00


	//----- nvinfo : EIATTR_KPARAM_INFO
	.align		4
.L_762:
        /*0038*/ 	.byte	0x04, 0x17
        /*003a*/ 	.short	(.L_764 - .L_763)
.L_763:
        /*003c*/ 	.word	0x00000000
        /*0040*/ 	.short	0x0000
        /*0042*/ 	.short	0x0000
        /*0044*/ 	.byte	0x00, 0xf5, 0x21, 0x00


	//----- nvinfo : EIATTR_SPARSE_MMA_MASK
	.align		4
.L_764:
        /*0048*/ 	.byte	0x03, 0x50
        /*004a*/ 	.short	0x0000


	//----- nvinfo : EIATTR_MAXREG_COUNT
	.align		4
        /*004c*/ 	.byte	0x03, 0x1b
        /*004e*/ 	.short	0x00ff


	//----- nvinfo : EIATTR_MERCURY_ISA_VERSION
	.align		4
        /*0050*/ 	.byte	0x03, 0x5f
        /*0052*/ 	.short	0x0101


	//----- nvinfo : EIATTR_VRC_CTA_INIT_COUNT
	.align		4
        /*0054*/ 	.byte	0x02, 0x4a
	.zero		1
	.zero		1


	//----- nvinfo : EIATTR_EXIT_INSTR_OFFSETS
	.align		4
        /*0058*/ 	.byte	0x04, 0x1c
        /*005a*/ 	.short	(.L_766 - .L_765)


	//   ....[0]....
.L_765:
        /*005c*/ 	.word	0x00000090


	//   ....[1]....
        /*0060*/ 	.word	0x00000200


	//----- nvinfo : EIATTR_CRS_STACK_SIZE
	.align		4
.L_766:
        /*0064*/ 	.byte	0x04, 0x1e
        /*0066*/ 	.short	(.L_768 - .L_767)
.L_767:
        /*0068*/ 	.word	0x00000000


	//----- nvinfo : EIATTR_CBANK_PARAM_SIZE
	.align		4
.L_768:
        /*006c*/ 	.byte	0x03, 0x19
        /*006e*/ 	.short	0x0020


	//----- nvinfo : EIATTR_PARAM_CBANK
	.align		4
        /*0070*/ 	.byte	0x04, 0x0a
        /*0072*/ 	.short	(.L_770 - .L_769)
	.align		4
.L_769:
        /*0074*/ 	.word	index@(.nv.constant0._Z20init_tuples_unsortedPPyS_iy)
        /*0078*/ 	.short	0x0380
        /*007a*/ 	.short	0x0020


	//----- nvinfo : EIATTR_SW_WAR
	.align		4
.L_770:
        /*007c*/ 	.byte	0x04, 0x36
        /*007e*/ 	.short	(.L_772 - .L_771)
.L_771:
        /*0080*/ 	.word	0x00000008
.L_772:


//--------------------- .nv.info._Z14init_index_mapP17GHashRelContainer --------------------------
	.section	.nv.info._Z14init_index_mapP17GHashRelContainer,"",@"SHT_CUDA_INFO"
	.sectionflags	@""
	.align	4


	//----- nvinfo : EIATTR_CUDA_API_VERSION
	.align		4
        /*0000*/ 	.byte	0x04, 0x37
        /*0002*/ 	.short	(.L_774 - .L_773)
.L_773:
        /*0004*/ 	.word	0x00000082


	//----- nvinfo : EIATTR_KPARAM_INFO
	.align		4
.L_774:
        /*0008*/ 	.byte	0x04, 0x17
        /*000a*/ 	.short	(.L_776 - .L_775)
.L_775:
        /*000c*/ 	.word	0x00000000
        /*0010*/ 	.short	0x0000
        /*0012*/ 	.short	0x0000
        /*0014*/ 	.byte	0x00, 0xf5, 0x21, 0x00


	//----- nvinfo : EIATTR_SPARSE_MMA_MASK
	.align		4
.L_776:
        /*0018*/ 	.byte	0x03, 0x50
        /*001a*/ 	.short	0x0000


	//----- nvinfo : EIATTR_MAXREG_COUNT
	.align		4
        /*001c*/ 	.byte	0x03, 0x1b
        /*001e*/ 	.short	0x00ff


	//----- nvinfo : EIATTR_MERCURY_ISA_VERSION
	.align		4
        /*0020*/ 	.byte	0x03, 0x5f
        /*0022*/ 	.short	0x0101


	//----- nvinfo : EIATTR_VRC_CTA_INIT_COUNT
	.align		4
        /*0024*/ 	.byte	0x02, 0x4a
	.zero		1
	.zero		1


	//----- nvinfo : EIATTR_EXIT_INSTR_OFFSETS
	.align		4
        /*0028*/ 	.byte	0x04, 0x1c
        /*002a*/ 	.short	(.L_778 - .L_777)


	//   ....[0]....
.L_777:
        /*002c*/ 	.word	0x000000b0


	//   ....[1]....
        /*0030*/ 	.word	0x000001c0


	//----- nvinfo : EIATTR_CRS_STACK_SIZE
	.align		4
.L_778:
        /*0034*/ 	.byte	0x04, 0x1e
        /*0036*/ 	.short	(.L_780 - .L_779)
.L_779:
        /*0038*/ 	.word	0x00000000


	//----- nvinfo : EIATTR_CBANK_PARAM_SIZE
	.align		4
.L_780:
        /*003c*/ 	.byte	0x03, 0x19
        /*003e*/ 	.short	0x0008


	//----- nvinfo : EIATTR_PARAM_CBANK
	.align		4
        /*0040*/ 	.byte	0x04, 0x0a
        /*0042*/ 	.short	(.L_782 - .L_781)
	.align		4
.L_781:
        /*0044*/ 	.word	index@(.nv.constant0._Z14init_index_mapP17GHashRelContainer)
        /*0048*/ 	.short	0x0380
        /*004a*/ 	.short	0x0008


	//----- nvinfo : EIATTR_SW_WAR
	.align		4
.L_782:
        /*004c*/ 	.byte	0x04, 0x36
        /*004e*/ 	.short	(.L_784 - .L_783)
.L_783:
        /*0050*/ 	.word	0x00000008
.L_784:


//--------------------- .nv.info._Z10acopy_dataP17GHashRelContainerS0_ --------------------------
	.section	.nv.info._Z10acopy_dataP17GHashRelContainerS0_,"",@"SHT_CUDA_INFO"
	.sectionflags	@""
	.align	4


	//----- nvinfo : EIATTR_CUDA_API_VERSION
	.align		4
        /*0000*/ 	.byte	0x04, 0x37
        /*0002*/ 	.short	(.L_786 - .L_785)
.L_785:
        /*0004*/ 	.word	0x00000082


	//----- nvinfo : EIATTR_KPARAM_INFO
	.align		4
.L_786:
        /*0008*/ 	.byte	0x04, 0x17
        /*000a*/ 	.short	(.L_788 - .L_787)
.L_787:
        /*000c*/ 	.word	0x00000000
        /*0010*/ 	.short	0x0001
        /*0012*/ 	.short	0x0008
        /*0014*/ 	.byte	0x00, 0xf5, 0x21, 0x00


	//----- nvinfo : EIATTR_KPARAM_INFO
	.align		4
.L_788:
        /*0018*/ 	.byte	0x04, 0x17
        /*001a*/ 	.short	(.L_790 - .L_789)
.L_789:
        /*001c*/ 	.word	0x00000000
        /*0020*/ 	.short	0x0000
        /*0022*/ 	.short	0x0000
        /*0024*/ 	.byte	0x00, 0xf5, 0x21, 0x00


	//----- nvinfo : EIATTR_SPARSE_MMA_MASK
	.align		4
.L_790:
        /*0028*/ 	.byte	0x03, 0x50
        /*002a*/ 	.short	0x0000


	//----- nvinfo : EIATTR_MAXREG_COUNT
	.align		4
        /*002c*/ 	.byte	0x03, 0x1b
        /*002e*/ 	.short	0x00ff


	//----- nvinfo : EIATTR_MERCURY_ISA_VERSION
	.align		4
        /*0030*/ 	.byte	0x03, 0x5f
        /*0032*/ 	.short	0x0101


	//----- nvinfo : EIATTR_VRC_CTA_INIT_COUNT
	.align		4
        /*0034*/ 	.byte	0x02, 0x4a
	.zero		1
	.zero		1


	//----- nvinfo : EIATTR_EXIT_INSTR_OFFSETS
	.align		4
        /*0038*/ 	.byte	0x04, 0x1c
        /*003a*/ 	.short	(.L_792 - .L_791)


	//   ....[0]....
.L_791:
        /*003c*/ 	.word	0x000000b0


	//   ....[1]....
        /*0040*/ 	.word	0x00000340


	//----- nvinfo : EIATTR_CRS_STACK_SIZE
	.align		4
.L_792:
        /*0044*/ 	.byte	0x04, 0x1e
        /*0046*/ 	.short	(.L_794 - .L_793)
.L_793:
        /*0048*/ 	.word	0x00000000


	//----- nvinfo : EIATTR_CBANK_PARAM_SIZE
	.align		4
.L_794:
        /*004c*/ 	.byte	0x03, 0x19
        /*004e*/ 	.short	0x0010


	//----- nvinfo : EIATTR_PARAM_CBANK
	.align		4
        /*0050*/ 	.byte	0x04, 0x0a
        /*0052*/ 	.short	(.L_796 - .L_795)
	.align		4
.L_795:
        /*0054*/ 	.word	index@(.nv.constant0._Z10acopy_dataP17GHashRelContainerS0_)
        /*0058*/ 	.short	0x0380
        /*005a*/ 	.short	0x0010


	//----- nvinfo : EIATTR_SW_WAR
	.align		4
.L_796:
        /*005c*/ 	.byte	0x04, 0x36
        /*005e*/ 	.short	(.L_798 - .L_797)
.L_797:
        /*0060*/ 	.word	0x00000008
.L_798:


//--------------------- .nv.info._Z11acopy_entryP17GHashRelContainerS0_ --------------------------
	.section	.nv.info._Z11acopy_entryP17GHashRelContainerS0_,"",@"SHT_CUDA_INFO"
	.sectionflags	@""
	.align	4


	//----- nvinfo : EIATTR_CUDA_API_VERSION
	.align		4
        /*0000*/ 	.byte	0x04, 0x37
        /*0002*/ 	.short	(.L_800 - .L_799)
.L_799:
        /*0004*/ 	.word	0x00000082


	//----- nvinfo : EIATTR_KPARAM_INFO
	.align		4
.L_800:
        /*0008*/ 	.byte	0x04, 0x17
        /*000a*/ 	.short	(.L_802 - .L_801)
.L_801:
        /*000c*/ 	.word	0x00000000
        /*0010*/ 	.short	0x0001
        /*0012*/ 	.short	0x0008
        /*0014*/ 	.byte	0x00, 0xf5, 0x21, 0x00


	//----- nvinfo : EIATTR_KPARAM_INFO
	.align		4
.L_802:
        /*0018*/ 	.byte	0x04, 0x17
        /*001a*/ 	.short	(.L_804 - .L_803)
.L_803:
        /*001c*/ 	.word	0x00000000
        /*0020*/ 	.short	0x0000
        /*0022*/ 	.short	0x0000
        /*0024*/ 	.byte	0x00, 0xf5, 0x21, 0x00


	//----- nvinfo : EIATTR_SPARSE_MMA_MASK
	.align		4
.L_804:
        /*0028*/ 	.byte	0x03, 0x50
        /*002a*/ 	.short	0x0000


	//----- nvinfo : EIATTR_MAXREG_COUNT
	.align		4
        /*002c*/ 	.byte	0x03, 0x1b
        /*002e*/ 	.short	0x00ff


	//----- nvinfo : EIATTR_MERCURY_ISA_VERSION
	.align		4
        /*0030*/ 	.byte	0x03, 0x5f
        /*0032*/ 	.short	0x0101


	//----- nvinfo : EIATTR_VRC_CTA_INIT_COUNT
	.align		4
        /*0034*/ 	.byte	0x02, 0x4a
	.zero		1
	.zero		1


	//----- nvinfo : EIATTR_EXIT_INSTR_OFFSETS
	.align		4
        /*0038*/ 	.byte	0x04, 0x1c
        /*003a*/ 	.short	(.L_806 - .L_805)


	//   ....[0]....
.L_805:
        /*003c*/ 	.word	0x000000b0


	//   ....[1]....
        /*0040*/ 	.word	0x00000290


	//----- nvinfo : EIATTR_CRS_STACK_SIZE
	.align		4
.L_806:
        /*0044*/ 	.byte	0x04, 0x1e
        /*0046*/ 	.short	(.L_808 - .L_807)
.L_807:
        /*0048*/ 	.word	0x00000000


	//----- nvinfo : EIATTR_CBANK_PARAM_SIZE
	.align		4
.L_808:
        /*004c*/ 	.byte	0x03, 0x19
        /*004e*/ 	.short	0x0010


	//----- nvinfo : EIATTR_PARAM_CBANK
	.align		4
        /*0050*/ 	.byte	0x04, 0x0a
        /*0052*/ 	.short	(.L_810 - .L_809)
	.align		4
.L_809:
        /*0054*/ 	.word	index@(.nv.constant0._Z11acopy_entryP17GHashRelContainerS0_)
        /*0058*/ 	.short	0x0380
        /*005a*/ 	.short	0x0010


	//----- nvinfo : EIATTR_SW_WAR
	.align		4
.L_810:
        /*005c*/ 	.byte	0x04, 0x36
        /*005e*/ 	.short	(.L_812 - .L_811)
.L_811:
        /*0060*/ 	.word	0x00000008
.L_812:


//--------------------- .nv.info._Z16shrink_index_mapP17GHashRelContainerP7MEntityy --------------------------
	.section	.nv.info._Z16shrink_index_mapP17GHashRelContainerP7MEntityy,"",@"SHT_CUDA_INFO"
	.sectionflags	@""
	.align	4


	//----- nvinfo : EIATTR_CUDA_API_VERSION
	.align		4
        /*0000*/ 	.byte	0x04, 0x37
        /*0002*/ 	.short	(.L_814 - .L_813)
.L_813:
        /*0004*/ 	.word	0x00000082


	//----- nvinfo : EIATTR_KPARAM_INFO
	.align		4
.L_814:
        /*0008*/ 	.byte	0x04, 0x17
        /*000a*/ 	.short	(.L_816 - .L_815)
.L_815:
        /*000c*/ 	.word	0x00000000
        /*0010*/ 	.short	0x0002
        /*0012*/ 	.short	0x0010
        /*0014*/ 	.byte	0x00, 0xf0, 0x21, 0x00


	//----- nvinfo : EIATTR_KPARAM_INFO
	.align		4
.L_816:
        /*0018*/ 	.byte	0x04, 0x17
        /*001a*/ 	.short	(.L_818 - .L_817)
.L_817:
        /*001c*/ 	.word	0x00000000
        /*0020*/ 	.short	0x0001
        /*0022*/ 	.short	0x0008
        /*0024*/ 	.byte	0x00, 0xf5, 0x21, 0x00


	//----- nvinfo : EIATTR_KPARAM_INFO
	.align		4
.L_818:
        /*0028*/ 	.byte	0x04, 0x17
        /*002a*/ 	.short	(.L_820 - .L_819)
.L_819:
        /*002c*/ 	.word	0x00000000
        /*0030*/ 	.short	0x0000
        /*0032*/ 	.short	0x0000
        /*0034*/ 	.byte	0x00, 0xf5, 0x21, 0x00


	//----- nvinfo : EIATTR_SPARSE_MMA_MASK
	.align		4
.L_820:
        /*0038*/ 	.byte	0x03, 0x50
        /*003a*/ 	.short	0x0000


	//----- nvinfo : EIATTR_MAXREG_COUNT
	.align		4
        /*003c*/ 	.byte	0x03, 0x1b
        /*003e*/ 	.short	0x00ff


	//----- nvinfo : EIATTR_MERCURY_ISA_VERSION
	.align		4
        /*0040*/ 	.byte	0x03, 0x5f
        /*0042*/ 	.short	0x0101


	//----- nvinfo : EIATTR_VRC_CTA_INIT_COUNT
	.align		4
        /*0044*/ 	.byte	0x02, 0x4a
	.zero		1
	.zero		1


	//----- nvinfo : EIATTR_EXIT_INSTR_OFFSETS
	.align		4
        /*0048*/ 	.byte	0x04, 0x1c
        /*004a*/ 	.short	(.L_822 - .L_821)


	//   ....[0]....
.L_821:
        /*004c*/ 	.word	0x00000080


	//   ....[1]....
        /*0050*/ 	.word	0x000008d0


	//----- nvinfo : EIATTR_CRS_STACK_SIZE
	.align		4
.L_822:
        /*0054*/ 	.byte	0x04, 0x1e
        /*0056*/ 	.short	(.L_824 - .L_823)
.L_823:
        /*0058*/ 	.word	0x00000000


	//----- nvinfo : EIATTR_CBANK_PARAM_SIZE
	.align		4
.L_824:
        /*005c*/ 	.byte	0x03, 0x19
        /*005e*/ 	.short	0x0018


	//----- nvinfo : EIATTR_PARAM_CBANK
	.align		4
        /*0060*/ 	.byte	0x04, 0x0a
        /*0062*/ 	.short	(.L_826 - .L_825)
	.align		4
.L_825:
        /*0064*/ 	.word	index@(.nv.constant0._Z16shrink_index_mapP17GHashRelContainerP7MEntityy)
        /*0068*/ 	.short	0x0380
        /*006a*/ 	.short	0x0018


	//----- nvinfo : EIATTR_SW_WAR
	.align		4
.L_826:
        /*006c*/ 	.byte	0x04, 0x36
        /*006e*/ 	.short	(.L_828 - .L_827)
.L_827:
        /*0070*/ 	.word	0x00000008
.L_828:


//--------------------- .nv.info._Z22count_index_entry_sizeP17GHashRelContainerPy --------------------------
	.section	.nv.info._Z22count_index_entry_sizeP17GHashRelContainerPy,"",@"SHT_CUDA_INFO"
	.sectionflags	@""
	.align	4


	//----- nvinfo : EIATTR_CUDA_API_VERSION
	.align		4
        /*0000*/ 	.byte	0x04, 0x37
        /*0002*/ 	.short	(.L_830 - .L_829)
.L_829:
        /*0004*/ 	.word	0x00000082


	//----- nvinfo : EIATTR_KPARAM_INFO
	.align		4
.L_830:
        /*0008*/ 	.byte	0x04, 0x17
        /*000a*/ 	.short	(.L_832 - .L_831)
.L_831:
        /*000c*/ 	.word	0x00000000
        /*0010*/ 	.short	0x0001
        /*0012*/ 	.short	0x0008
        /*0014*/ 	.byte	0x00, 0xf5, 0x21, 0x00


	//----- nvinfo : EIATTR_KPARAM_INFO
	.align		4
.L_832:
        /*0018*/ 	.byte	0x04, 0x17
        /*001a*/ 	.short	(.L_834 - .L_833)
.L_833:
        /*001c*/ 	.word	0x00000000
        /*0020*/ 	.short	0x0000
        /*0022*/ 	.short	0x0000
        /*0024*/ 	.byte	0x00, 0xf5, 0x21, 0x00


	//----- nvinfo : EIATTR_SPARSE_MMA_MASK
	.align		4
.L_834:
        /*0028*/ 	.byte	0x03, 0x50
        /*002a*/ 	.short	0x0000


	//----- nvinfo : EIATTR_MAXREG_COUNT
	.align		4
        /*002c*/ 	.byte	0x03, 0x1b
        /*002e*/ 	.short	0x00ff


	//----- nvinfo : EIATTR_MERCURY_ISA_VERSION
	.align		4
        /*0030*/ 	.byte	0x03, 0x5f
        /*0032*/ 	.short	0x0101


	//----- nvinfo : EIATTR_INT_WARP_WIDE_INSTR_OFFSETS
	.align		4
        /*0034*/ 	.byte	0x04, 0x31
        /*0036*/ 	.short	(.L_836 - .L_835)


	//   ....[0]....
.L_835:
        /*0038*/ 	.word	0x000001b0


	//----- nvinfo : EIATTR_VRC_CTA_INIT_COUNT
	.align		4
.L_836:
        /*003c*/ 	.byte	0x02, 0x4a
	.zero		1
	.zero		1


	//----- nvinfo : EIATTR_EXIT_INSTR_OFFSETS
	.align		4
        /*0040*/ 	.byte	0x04, 0x1c
        /*0042*/ 	.short	(.L_838 - .L_837)


	//   ....[0]....
.L_837:
        /*0044*/ 	.word	0x000000a0


	//   ....[1]....
        /*0048*/ 	.word	0x000002b0


	//----- nvinfo : EIATTR_CRS_STACK_SIZE
	.align		4
.L_838:
        /*004c*/ 	.byte	0x04, 0x1e
        /*004e*/ 	.short	(.L_840 - .L_839)
.L_839:
        /*0050*/ 	.word	0x00000000


	//----- nvinfo : EIATTR_CBANK_PARAM_SIZE
	.align		4
.L_840:
        /*0054*/ 	.byte	0x03, 0x19
        /*0056*/ 	.short	0x0010


	//----- nvinfo : EIATTR_PARAM_CBANK
	.align		4
        /*0058*/ 	.byte	0x04, 0x0a
        /*005a*/ 	.short	(.L_842 - .L_841)
	.align		4
.L_841:
        /*005c*/ 	.word	index@(.nv.constant0._Z22count_index_entry_sizeP17GHashRelContainerPy)
        /*0060*/ 	.short	0x0380
        /*0062*/ 	.short	0x0010


	//----- nvinfo : EIATTR_SW_WAR
	.align		4
.L_842:
        /*0064*/ 	.byte	0x04, 0x36
        /*0066*/ 	.short	(.L_844 - .L_843)
.L_843:
        /*0068*/ 	.word	0x00000008
.L_844:


//--------------------- .nv.info._Z20calculate_index_hashP17GHashRelContainer --------------------------
	.section	.nv.info._Z20calculate_index_hashP17GHashRelContainer,"",@"SHT_CUDA_INFO"
	.sectionflags	@""
	.align	4


	//----- nvinfo : EIATTR_CUDA_API_VERSION
	.align		4
        /*0000*/ 	.byte	0x04, 0x37
        /*0002*/ 	.short	(.L_846 - .L_845)
.L_845:
        /*0004*/ 	.word	0x00000082


	//----- nvinfo : EIATTR_KPARAM_INFO
	.align		4
.L_846:
        /*0008*/ 	.byte	0x04, 0x17
        /*000a*/ 	.short	(.L_848 - .L_847)
.L_847:
        /*000c*/ 	.word	0x00000000
        /*0010*/ 	.short	0x0000
        /*0012*/ 	.short	0x0000
        /*0014*/ 	.byte	0x00, 0xf5, 0x21, 0x00


	//----- nvinfo : EIATTR_SPARSE_MMA_MASK
	.align		4
.L_848:
        /*0018*/ 	.byte	0x03, 0x50
        /*001a*/ 	.short	0x0000


	//----- nvinfo : EIATTR_MAXREG_COUNT
	.align		4
        /*001c*/ 	.byte	0x03, 0x1b
        /*001e*/ 	.short	0x00ff


	//----- nvinfo : EIATTR_MERCURY_ISA_VERSION
	.align		4
        /*0020*/ 	.byte	0x03, 0x5f
        /*0022*/ 	.short	0x0101


	//----- nvinfo : EIATTR_VRC_CTA_INIT_COUNT
	.align		4
        /*0024*/ 	.byte	0x02, 0x4a
	.zero		1
	.zero		1


	//----- nvinfo : EIATTR_EXIT_INSTR_OFFSETS
	.align		4
        /*0028*/ 	.byte	0x04, 0x1c
        /*002a*/ 	.short	(.L_850 - .L_849)


	//   ....[0]....
.L_849:
        /*002c*/ 	.word	0x000000a0


	//   ....[1]....
        /*0030*/ 	.word	0x00001220


	//----- nvinfo : EIATTR_CRS_STACK_SIZE
	.align		4
.L_850:
        /*0034*/ 	.byte	0x04, 0x1e
        /*0036*/ 	.short	(.L_852 - .L_851)
.L_851:
        /*0038*/ 	.word	0x00000000


	//----- nvinfo : EIATTR_CBANK_PARAM_SIZE
	.align		4
.L_852:
        /*003c*/ 	.byte	0x03, 0x19
        /*003e*/ 	.short	0x0008


	//----- nvinfo : EIATTR_PARAM_CBANK
	.align		4
        /*0040*/ 	.byte	0x04, 0x0a
        /*0042*/ 	.short	(.L_854 - .L_853)
	.align		4
.L_853:
        /*0044*/ 	.word	index@(.nv.constant0._Z20calculate_index_hashP17GHashRelContainer)
        /*0048*/ 	.short	0x0380
        /*004a*/ 	.short	0x0008


	//----- nvinfo : EIATTR_SW_WAR
	.align		4
.L_854:
        /*004c*/ 	.byte	0x04, 0x36
        /*004e*/ 	.short	(.L_856 - .L_855)
.L_855:
        /*0050*/ 	.word	0x00000008
.L_856:


//--------------------- .nv.callgraph             --------------------------
	.section	.nv.callgraph,"",@"SHT_CUDA_CALLGRAPH"
	.align	4
	.sectionentsize	8
	.align		4
        /*0000*/ 	.word	0x00000000
	.align		4
        /*0004*/ 	.word	0xffffffff
	.align		4
        /*0008*/ 	.word	0x00000000
	.align		4
        /*000c*/ 	.word	0xfffffffe
	.align		4
        /*0010*/ 	.word	0x00000000
	.align		4
        /*0014*/ 	.word	0xfffffffd
	.align		4
        /*0018*/ 	.word	0x00000000
	.align		4
        /*001c*/ 	.word	0xfffffffc


//--------------------- .nv.constant4             --------------------------
	.section	.nv.constant4,"a",@progbits
	.align	8
	.align		8
.nv.constant4:
        /*0000*/ 	.dword	_ZN34_INTERNAL_6e2015c4_4_k_cu_0dacf5eb4cuda3std3__45__cpo5beginE
	.align		8
        /*0008*/ 	.dword	_ZN34_INTERNAL_6e2015c4_4_k_cu_0dacf5eb4cuda3std3__45__cpo3endE
	.align		8
        /*0010*/ 	.dword	_ZN34_INTERNAL_6e2015c4_4_k_cu_0dacf5eb4cuda3std3__45__cpo6cbeginE
	.align		8
        /*0018*/ 	.dword	_ZN34_INTERNAL_6e2015c4_4_k_cu_0dacf5eb4cuda3std3__45__cpo4cendE
	.align		8
        /*0020*/ 	.dword	_ZN34_INTERNAL_6e2015c4_4_k_cu_0dacf5eb4cuda3std3__45__cpo6rbeginE
	.align		8
        /*0028*/ 	.dword	_ZN34_INTERNAL_6e2015c4_4_k_cu_0dacf5eb4cuda3std3__45__cpo4rendE
	.align		8
        /*0030*/ 	.dword	_ZN34_INTERNAL_6e2015c4_4_k_cu_0dacf5eb4cuda3std3__45__cpo7crbeginE
	.align		8
        /*0038*/ 	.dword	_ZN34_INTERNAL_6e2015c4_4_k_cu_0dacf5eb4cuda3std3__45__cpo5crendE
	.align		8
        /*0040*/ 	.dword	_ZN34_INTERNAL_6e2015c4_4_k_cu_0dacf5eb4cuda3std3__436_GLOBAL__N__6e2015c4_4_k_cu_0dacf5eb6ignoreE
	.align		8
        /*0048*/ 	.dword	_ZN34_INTERNAL_6e2015c4_4_k_cu_0dacf5eb4cuda3std3__419piecewise_constructE
	.align		8
        /*0050*/ 	.dword	_ZN34_INTERNAL_6e2015c4_4_k_cu_0dacf5eb4cuda3std3__48in_placeE
	.align		8
        /*0058*/ 	.dword	_ZN34_INTERNAL_6e2015c4_4_k_cu_0dacf5eb4cuda3std3__420unreachable_sentinelE
	.align		8
        /*0060*/ 	.dword	_ZN34_INTERNAL_6e2015c4_4_k_cu_0dacf5eb4cuda3std3__47nulloptE
	.align		8
        /*0068*/ 	.dword	_ZN34_INTERNAL_6e2015c4_4_k_cu_0dacf5eb4cuda3std3__48unexpectE
	.align		8
        /*0070*/ 	.dword	_ZN34_INTERNAL_6e2015c4_4_k_cu_0dacf5eb4cuda3std6ranges3__45__cpo4swapE
	.align		8
        /*0078*/ 	.dword	_ZN34_INTERNAL_6e2015c4_4_k_cu_0dacf5eb4cuda3std6ranges3__45__cpo9iter_moveE
	.align		8
        /*0080*/ 	.dword	_ZN34_INTERNAL_6e2015c4_4_k_cu_0dacf5eb4cuda3std6ranges3__45__cpo5beginE
	.align		8
        /*0088*/ 	.dword	_ZN34_INTERNAL_6e2015c4_4_k_cu_0dacf5eb4cuda3std6ranges3__45__cpo3endE
	.align		8
        /*0090*/ 	.dword	_ZN34_INTERNAL_6e2015c4_4_k_cu_0dacf5eb4cuda3std6ranges3__45__cpo6cbeginE
	.align		8
        /*0098*/ 	.dword	_ZN34_INTERNAL_6e2015c4_4_k_cu_0dacf5eb4cuda3std6ranges3__45__cpo4cendE
	.align		8
        /*00a0*/ 	.dword	_ZN34_INTERNAL_6e2015c4_4_k_cu_0dacf5eb4cuda3std6ranges3__45__cpo7advanceE
	.align		8
        /*00a8*/ 	.dword	_ZN34_INTERNAL_6e2015c4_4_k_cu_0dacf5eb4cuda3std6ranges3__45__cpo9iter_swapE
	.align		8
        /*00b0*/ 	.dword	_ZN34_INTERNAL_6e2015c4_4_k_cu_0dacf5eb4cuda3std6ranges3__45__cpo4nextE
	.align		8
        /*00b8*/ 	.dword	_ZN34_INTERNAL_6e2015c4_4_k_cu_0dacf5eb4cuda3std6ranges3__45__cpo4prevE
	.align		8
        /*00c0*/ 	.dword	_ZN34_INTERNAL_6e2015c4_4_k_cu_0dacf5eb4cuda3std6ranges3__45__cpo4dataE
	.align		8
        /*00c8*/ 	.dword	_ZN34_INTERNAL_6e2015c4_4_k_cu_0dacf5eb4cuda3std6ranges3__45__cpo5cdataE
	.align		8
        /*00d0*/ 	.dword	_ZN34_INTERNAL_6e2015c4_4_k_cu_0dacf5eb4cuda3std6ranges3__45__cpo4sizeE
	.align		8
        /*00d8*/ 	.dword	_ZN34_INTERNAL_6e2015c4_4_k_cu_0dacf5eb4cuda3std6ranges3__45__cpo5ssizeE
	.align		8
        /*00e0*/ 	.dword	_ZN34_INTERNAL_6e2015c4_4_k_cu_0dacf5eb4cuda3std6ranges3__45__cpo8distanceE
	.align		8
        /*00e8*/ 	.dword	_ZN34_INTERNAL_6e2015c4_4_k_cu_0dacf5eb6thrust24THRUST_300001_SM_1000_NS8cuda_cub3parE
	.align		8
        /*00f0*/ 	.dword	_ZN34_INTERNAL_6e2015c4_4_k_cu_0dacf5eb6thrust24THRUST_300001_SM_1000_NS8cuda_cub10par_nosyncE
	.align		8
        /*00f8*/ 	.dword	_ZN34_INTERNAL_6e2015c4_4_k_cu_0dacf5eb6thrust24THRUST_300001_SM_1000_NS6system6detail10sequential3seqE
	.align		8
        /*0100*/ 	.dword	_ZN34_INTERNAL_6e2015c4_4_k_cu_0dacf5eb6thrust24THRUST_300001_SM_1000_NS6system3cpp3parE
	.align		8
        /*0108*/ 	.dword	_ZN34_INTERNAL_6e2015c4_4_k_cu_0dacf5eb6thrust24THRUST_300001_SM_1000_NS12placeholders2_1E
	.align		8
        /*0110*/ 	.dword	_ZN34_INTERNAL_6e2015c4_4_k_cu_0dacf5eb6thrust24THRUST_300001_SM_1000_NS12placeholders2_2E
	.align		8
        /*0118*/ 	.dword	_ZN34_INTERNAL_6e2015c4_4_k_cu_0dacf5eb6thrust24THRUST_300001_SM_1000_NS12placeholders2_3E
	.align		8
        /*0120*/ 	.dword	_ZN34_INTERNAL_6e2015c4_4_k_cu_0dacf5eb6thrust24THRUST_300001_SM_1000_NS12placeholders2_4E
	.align		8
        /*0128*/ 	.dword	_ZN34_INTERNAL_6e2015c4_4_k_cu_0dacf5eb6thrust24THRUST_300001_SM_1000_NS12placeholders2_5E
	.align		8
        /*0130*/ 	.dword	_ZN34_INTERNAL_6e2015c4_4_k_cu_0dacf5eb6thrust24THRUST_300001_SM_1000_NS12placeholders2_6E
	.align		8
        /*0138*/ 	.dword	_ZN34_INTERNAL_6e2015c4_4_k_cu_0dacf5eb6thrust24THRUST_300001_SM_1000_NS12placeholders2_7E
	.align		8
        /*0140*/ 	.dword	_ZN34_INTERNAL_6e2015c4_4_k_cu_0dacf5eb6thrust24THRUST_300001_SM_1000_NS12placeholders2_8E
	.align		8
        /*0148*/ 	.dword	_ZN34_INTERNAL_6e2015c4_4_k_cu_0dacf5eb6thrust24THRUST_300001_SM_1000_NS12placeholders2_9E
	.align		8
        /*0150*/ 	.dword	_ZN34_INTERNAL_6e2015c4_4_k_cu_0dacf5eb6thrust24THRUST_300001_SM_1000_NS12placeholders3_10E
	.align		8
        /*0158*/ 	.dword	_ZN34_INTERNAL_6e2015c4_4_k_cu_0dacf5eb6thrust24THRUST_300001_SM_1000_NS3seqE
	.align		8
        /*0160*/ 	.dword	_ZN34_INTERNAL_6e2015c4_4_k_cu_0dacf5eb6thrust24THRUST_300001_SM_1000_NS6deviceE


//--------------------- .text._ZN3cub18CUB_300001_SM_10006detail10merge_sort26DeviceMergeSortMergeKernelINS2_10policy_hubIPPyE9Policy600ES6_PNS0_8NullTypeES6_SA_m10tuple_lessS5_S9_EEvbT2_T3_T4_PT6_PT7_T5_PSE_SE_NS1_7vsmem_tE --------------------------
	.section	.text._ZN3cub18CUB_300001_SM_10006detail10merge_sort26DeviceMergeSortMergeKernelINS2_10policy_hubIPPyE9Policy600ES6_PNS0_8NullTypeES6_SA_m10tuple_lessS5_S9_EEvbT2_T3_T4_PT6_PT7_T5_PSE_SE_NS1_7vsmem_tE,"ax",@progbits
	.align	128
        .global         _ZN3cub18CUB_300001_SM_10006detail10merge_sort26DeviceMergeSortMergeKernelINS2_10policy_hubIPPyE9Policy600ES6_PNS0_8NullTypeES6_SA_m10tuple_lessS5_S9_EEvbT2_T3_T4_PT6_PT7_T5_PSE_SE_NS1_7vsmem_tE
        .type           _ZN3cub18CUB_300001_SM_10006detail10merge_sort26DeviceMergeSortMergeKernelINS2_10policy_hubIPPyE9Policy600ES6_PNS0_8NullTypeES6_SA_m10tuple_lessS5_S9_EEvbT2_T3_T4_PT6_PT7_T5_PSE_SE_NS1_7vsmem_tE,@function
        .size           _ZN3cub18CUB_300001_SM_10006detail10merge_sort26DeviceMergeSortMergeKernelINS2_10policy_hubIPPyE9Policy600ES6_PNS0_8NullTypeES6_SA_m10tuple_lessS5_S9_EEvbT2_T3_T4_PT6_PT7_T5_PSE_SE_NS1_7vsmem_tE,(.L_x_4723 - _ZN3cub18CUB_300001_SM_10006detail10merge_sort26DeviceMergeSortMergeKernelINS2_10policy_hubIPPyE9Policy600ES6_PNS0_8NullTypeES6_SA_m10tuple_lessS5_S9_EEvbT2_T3_T4_PT6_PT7_T5_PSE_SE_NS1_7vsmem_tE)
        .other          _ZN3cub18CUB_300001_SM_10006detail10merge_sort26DeviceMergeSortMergeKernelINS2_10policy_hubIPPyE9Policy600ES6_PNS0_8NullTypeES6_SA_m10tuple_lessS5_S9_EEvbT2_T3_T4_PT6_PT7_T5_PSE_SE_NS1_7vsmem_tE,@"STO_CUDA_ENTRY STV_DEFAULT"
_ZN3cub18CUB_300001_SM_10006detail10merge_sort26DeviceMergeSortMergeKernelINS2_10policy_hubIPPyE9Policy600ES6_PNS0_8NullTypeES6_SA_m10tuple_lessS5_S9_EEvbT2_T3_T4_PT6_PT7_T5_PSE_SE_NS1_7vsmem_tE:
.text._ZN3cub18CUB_300001_SM_10006detail10merge_sort26DeviceMergeSortMergeKernelINS2_10policy_hubIPPyE9Policy600ES6_PNS0_8NullTypeES6_SA_m10tuple_lessS5_S9_EEvbT2_T3_T4_PT6_PT7_T5_PSE_SE_NS1_7vsmem_tE:
[----:B------:R-:W-:Y:S01]  /*0000*/  LDC R1, c[0x0][0x37c] ;  /* 0x0000df00ff017b82 */ /* 0x000fe20000000800 */
[----:B------:R-:W0:Y:S01]  /*0010*/  S2R R0, SR_CTAID.X ;  /* 0x0000000000007919 */ /* 0x000e220000002500 */
[----:B------:R-:W1:Y:S06]  /*0020*/  LDCU UR4, c[0x0][0x370] ;  /* 0x00006e00ff0477ac */ /* 0x000e6c0008000800 */
[----:B------:R-:W2:Y:S01]  /*0030*/  LDC.64 R4, c[0x0][0x3c8] ;  /* 0x0000f200ff047b82 */ /* 0x000ea20000000a00 */
[----:B------:R-:W3:Y:S01]  /*0040*/  S2R R2, SR_TID.X ;  /* 0x0000000000027919 */ /* 0x000ee20000002100 */
[----:B------:R-:W4:Y:S01]  /*0050*/  LDCU.64 UR8, c[0x0][0x358] ;  /* 0x00006b00ff0877ac */ /* 0x000f220008000a00 */
[----:B-1----:R-:W-:-:S06]  /*0060*/  UIADD3 UR4, UPT, UPT, UR4, -0x1, URZ ;  /* 0xffffffff04047890 */ /* 0x002fcc000fffe0ff */
[----:B0-----:R-:W-:-:S13]  /*0070*/  ISETP.GE.U32.AND P0, PT, R0, UR4, PT ;  /* 0x0000000400007c0c */ /* 0x001fda000bf06070 */
[----:B---34-:R-:W-:Y:S05]  /*0080*/  @P0 BRA `(.L_x_0) ;  /* 0x000001c000140947 */ /* 0x018fea0003800000 */
[----:B------:R-:W0:Y:S01]  /*0090*/  LDC.64 R12, c[0x0][0x3c0] ;  /* 0x0000f000ff0c7b82 */ /* 0x000e220000000a00 */
[----:B--2---:R-:W-:-:S07]  /*00a0*/  IADD3 R19, P2, PT, RZ, -R4, RZ ;  /* 0x80000004ff137210 */ /* 0x004fce0007f5e0ff */
[----:B------:R-:W1:Y:S01]  /*00b0*/  LDC.64 R20, c[0x0][0x398] ;  /* 0x0000e600ff147b82 */ /* 0x000e620000000a00 */
[----:B------:R-:W-:Y:S01]  /*00c0*/  IMAD.WIDE.U32 R8, R4, 0x400, RZ ;  /* 0x0000040004087825 */ /* 0x000fe200078e00ff */
[----:B------:R-:W2:Y:S01]  /*00d0*/  LDCU.U8 UR4, c[0x0][0x380] ;  /* 0x00007000ff0477ac */ /* 0x000ea20008000000 */
[----:B0-----:R-:W-:-:S04]  /*00e0*/  LEA R12, P0, R0, R12, 0x3 ;  /* 0x0000000c000c7211 */ /* 0x001fc800078018ff */
[----:B------:R-:W-:-:S05]  /*00f0*/  LEA.HI.X R13, R0, R13, RZ, 0x3, P0 ;  /* 0x0000000d000d7211 */ /* 0x000fca00000f1cff */
[----:B------:R-:W3:Y:S04]  /*0100*/  LDG.E.64 R14, desc[UR8][R12.64+0x8] ;  /* 0x000008080c0e7981 */ /* 0x000ee8000c1e1b00 */
[----:B------:R0:W4:Y:S01]  /*0110*/  LDG.E.64 R6, desc[UR8][R12.64] ;  /* 0x000000080c067981 */ /* 0x000122000c1e1b00 */
[-C--:B------:R-:W-:Y:S01]  /*0120*/  LOP3.LUT R17, R19, R0.reuse, RZ, 0xc0, !PT ;  /* 0x0000000013117212 */ /* 0x080fe200078ec0ff */
[----:B------:R-:W-:Y:S01]  /*0130*/  IMAD.SHL.U32 R3, R5, 0x400, RZ ;  /* 0x0000040005037824 */ /* 0x000fe200078e00ff */
[----:B------:R-:W-:Y:S01]  /*0140*/  LOP3.LUT R8, R8, 0xfffff800, RZ, 0xc0, !PT ;  /* 0xfffff80008087812 */ /* 0x000fe200078ec0ff */
[----:B--2---:R-:W-:Y:S01]  /*0150*/  UPRMT UR4, UR4, 0x8880, URZ ;  /* 0x0000888004047896 */ /* 0x004fe200080000ff */
[----:B------:R-:W-:Y:S01]  /*0160*/  IADD3 R10, P3, PT, R0, -R17, RZ ;  /* 0x80000011000a7210 */ /* 0x000fe20007f7e0ff */
[----:B------:R-:W-:Y:S01]  /*0170*/  IMAD.SHL.U32 R11, R17, 0x800, RZ ;  /* 0x00000800110b7824 */ /* 0x000fe200078e00ff */
[----:B------:R-:W-:Y:S01]  /*0180*/  IADD3 R4, PT, PT, R9, R3, RZ ;  /* 0x0000000309047210 */ /* 0x000fe20007ffe0ff */
[----:B------:R-:W-:Y:S01]  /*0190*/  UISETP.NE.AND UP0, UPT, UR4, URZ, UPT ;  /* 0x000000ff0400728c */ /* 0x000fe2000bf05270 */
[----:B------:R-:W-:Y:S01]  /*01a0*/  LOP3.LUT R3, R19, R0, RZ, 0xfc, !PT ;  /* 0x0000000013037212 */ /* 0x000fe200078efcff */
[----:B0-----:R-:W-:Y:S01]  /*01b0*/  IMAD.X R13, RZ, RZ, -0x1, P3 ;  /* 0xffffffffff0d7424 */ /* 0x001fe200018e06ff */
[----:B------:R-:W-:Y:S01]  /*01c0*/  SHF.L.U64.HI R9, R17, 0xb, RZ ;  /* 0x0000000b11097819 */ /* 0x000fe200000102ff */
[----:B------:R-:W-:Y:S01]  /*01d0*/  ACQBULK ;  /* 0x000000000000782e */ /* 0x000fe20000000000 */
[----:B------:R-:W-:-:S02]  /*01e0*/  ISETP.NE.U32.AND P0, PT, R3, -0x1, PT ;  /* 0xffffffff0300780c */ /* 0x000fc40003f05070 */
[----:B-1----:R-:W-:-:S05]  /*01f0*/  IADD3 R17, P4, PT, -R11, R20, RZ ;  /* 0x000000140b117210 */ /* 0x002fca0007f9e1ff */
[----:B------:R-:W-:Y:S01]  /*0200*/  IMAD.X R19, R21, 0x1, ~R9, P4 ;  /* 0x0000000115137824 */ /* 0x000fe200020e0e09 */
[-C--:B---3--:R-:W-:Y:S02]  /*0210*/  IADD3 R16, P1, PT, R14, -R11.reuse, RZ ;  /* 0x8000000b0e107210 */ /* 0x088fe40007f3e0ff */
[----:B------:R-:W-:Y:S02]  /*0220*/  SHF.L.U64.HI R14, R10, 0xb, R13 ;  /* 0x0000000b0a0e7819 */ /* 0x000fe4000001020d */
[----:B----4-:R-:W-:Y:S01]  /*0230*/  IADD3 R21, P3, PT, R6, -R11, RZ ;  /* 0x8000000b06157210 */ /* 0x010fe20007f7e0ff */
[--C-:B------:R-:W-:Y:S01]  /*0240*/  IMAD.X R3, R15, 0x1, ~R9.reuse, P1 ;  /* 0x000000010f037824 */ /* 0x100fe200008e0e09 */
[----:B------:R-:W-:Y:S02]  /*0250*/  ISETP.NE.U32.AND P1, PT, R10, -0x1, PT ;  /* 0xffffffff0a00780c */ /* 0x000fe40003f25070 */
[----:B------:R-:W-:Y:S01]  /*0260*/  IADD3.X R15, PT, PT, RZ, ~R5, RZ, P2, !PT ;  /* 0x80000005ff0f7210 */ /* 0x000fe200017fe4ff */
[----:B------:R-:W-:Y:S01]  /*0270*/  IMAD.MOV.U32 R5, RZ, RZ, 0x7ff ;  /* 0x000007ffff057424 */ /* 0x000fe200078e00ff */
[----:B------:R-:W-:Y:S01]  /*0280*/  ISETP.NE.AND.EX P1, PT, R13, -0x1, PT, P1 ;  /* 0xffffffff0d00780c */ /* 0x000fe20003f25310 */
[----:B------:R-:W-:Y:S01]  /*0290*/  IMAD.X R25, R7, 0x1, ~R9, P3 ;  /* 0x0000000107197824 */ /* 0x000fe200018e0e09 */
[----:B------:R-:W-:-:S02]  /*02a0*/  ISETP.GT.U32.AND P2, PT, R17, R8, PT ;  /* 0x000000081100720c */ /* 0x000fc40003f44070 */
[----:B------:R-:W-:Y:S02]  /*02b0*/  SEL R5, R5, 0x800, !P1 ;  /* 0x0000080005057807 */ /* 0x000fe40004800000 */
[----:B------:R-:W-:Y:S02]  /*02c0*/  ISETP.GT.U32.AND.EX P1, PT, R19, R4, PT, P2 ;  /* 0x000000041300720c */ /* 0x000fe40003f24120 */
[----:B------:R-:W-:Y:S02]  /*02d0*/  SHF.L.U32 R10, R10, 0xb, RZ ;  /* 0x0000000b0a0a7819 */ /* 0x000fe400000006ff */
[----:B------:R-:W-:Y:S02]  /*02e0*/  SEL R13, R17, R8, P1 ;  /* 0x00000008110d7207 */ /* 0x000fe40000800000 */
[----:B------:R-:W-:Y:S02]  /*02f0*/  IADD3 R5, P3, P4, -R16, R5, R10 ;  /* 0x0000000510057210 */ /* 0x000fe40007c7e10a */
[----:B------:R-:W-:-:S02]  /*0300*/  ISETP.NE.AND.EX P0, PT, R15, -0x1, PT, P0 ;  /* 0xffffffff0f00780c */ /* 0x000fc40003f05300 */
[----:B------:R-:W-:Y:S02]  /*0310*/  IADD3 R12, P2, PT, -R21, R10, RZ ;  /* 0x0000000a150c7210 */ /* 0x000fe40007f5e1ff */
[----:B------:R-:W-:Y:S02]  /*0320*/  SEL R15, R19, R4, P1 ;  /* 0x00000004130f7207 */ /* 0x000fe40000800000 */
[----:B------:R-:W-:Y:S01]  /*0330*/  IADD3 R10, P1, PT, R13, -R8, RZ ;  /* 0x800000080d0a7210 */ /* 0x000fe20007f3e0ff */
[----:B------:R-:W-:Y:S01]  /*0340*/  IMAD.X R25, R14, 0x1, ~R25, P2 ;  /* 0x000000010e197824 */ /* 0x000fe200010e0e19 */
[----:B------:R-:W-:Y:S02]  /*0350*/  IADD3.X R3, PT, PT, ~R3, RZ, R14, P3, P4 ;  /* 0x000000ff03037210 */ /* 0x000fe40001fe850e */
[----:B------:R-:W-:Y:S02]  /*0360*/  SEL R5, R8, R5, !P0 ;  /* 0x0000000508057207 */ /* 0x000fe40004000000 */
[----:B------:R-:W-:-:S02]  /*0370*/  IADD3.X R14, PT, PT, R15, ~R4, RZ, P1, !PT ;  /* 0x800000040f0e7210 */ /* 0x000fc40000ffe4ff */
[----:B------:R-:W-:Y:S02]  /*0380*/  ISETP.LT.U32.AND P2, PT, R8, R17, PT ;  /* 0x000000110800720c */ /* 0x000fe40003f41070 */
[----:B------:R-:W-:Y:S02]  /*0390*/  SEL R3, R4, R3, !P0 ;  /* 0x0000000304037207 */ /* 0x000fe40004000000 */
[-C--:B------:R-:W-:Y:S02]  /*03a0*/  ISETP.LT.U32.AND P1, PT, R12, R10.reuse, PT ;  /* 0x0000000a0c00720c */ /* 0x080fe40003f21070 */
[----:B------:R-:W-:Y:S02]  /*03b0*/  ISETP.LT.U32.AND P3, PT, R5, R10, PT ;  /* 0x0000000a0500720c */ /* 0x000fe40003f61070 */
[----:B------:R-:W-:Y:S02]  /*03c0*/  ISETP.LT.U32.AND.EX P2, PT, R4, R19, PT, P2 ;  /* 0x000000130400720c */ /* 0x000fe40003f41120 */
[----:B------:R-:W-:-:S02]  /*03d0*/  ISETP.LT.U32.AND.EX P1, PT, R25, R14, PT, P1 ;  /* 0x0000000e1900720c */ /* 0x000fc40003f21110 */
[----:B------:R-:W-:Y:S02]  /*03e0*/  ISETP.LT.U32.AND.EX P3, PT, R3, R14, PT, P3 ;  /* 0x0000000e0300720c */ /* 0x000fe40003f61130 */
[----:B------:R-:W-:Y:S02]  /*03f0*/  @!P0 SEL R16, R8, R17, P2 ;  /* 0x0000001108108207 */ /* 0x000fe40001000000 */
[-C--:B------:R-:W-:Y:S02]  /*0400*/  SEL R12, R12, R10.reuse, P1 ;  /* 0x0000000a0c0c7207 */ /* 0x080fe40000800000 */
[----:B------:R-:W-:Y:S01]  /*0410*/  SEL R5, R5, R10, P3 ;  /* 0x0000000a05057207 */ /* 0x000fe20001800000 */
[----:B------:R-:W-:Y:S01]  /*0420*/  IMAD.IADD R3, R16, 0x1, -R21 ;  /* 0x0000000110037824 */ /* 0x000fe200078e0a15 */
[----:B------:R-:W-:-:S03]  /*0430*/  SEL R25, R25, R14, P1 ;  /* 0x0000000e19197207 */ /* 0x000fc60000800000 */
[----:B------:R-:W-:Y:S01]  /*0440*/  IMAD.IADD R5, R5, 0x1, -R12 ;  /* 0x0000000105057824 */ /* 0x000fe200078e0a0c */
[----:B------:R-:W-:Y:S06]  /*0450*/  BRA.U !UP0, `(.L_x_1) ;  /* 0x0000000508ac7547 */ /* 0x000fec000b800000 */
[C---:B------:R-:W-:Y:S01]  /*0460*/  IADD3 R10, PT, PT, R2.reuse, 0x100, RZ ;  /* 0x00000100020a7810 */ /* 0x040fe20007ffe0ff */
[----:B------:R-:W-:Y:S01]  /*0470*/  VIADD R16, R2, 0x300 ;  /* 0x0000030002107836 */ /* 0x000fe20000000000 */
[----:B------:R-:W-:Y:S01]  /*0480*/  IADD3 R21, P1, P2, R12, R11, R8 ;  /* 0x0000000b0c157210 */ /* 0x000fe20007a3e008 */
[----:B------:R-:W-:Y:S01]  /*0490*/  VIADD R8, R2, 0x200 ;  /* 0x0000020002087836 */ /* 0x000fe20000000000 */
[C---:B------:R-:W-:Y:S01]  /*04a0*/  ISETP.GE.AND P0, PT, R10.reuse, R3, PT ;  /* 0x000000030a00720c */ /* 0x040fe20003f06270 */
[----:B------:R-:W-:Y:S01]  /*04b0*/  IMAD.IADD R13, R10, 0x1, -R3 ;  /* 0x000000010a0d7824 */ /* 0x000fe200078e0a03 */
[----:B------:R-:W-:Y:S01]  /*04c0*/  IADD3.X R25, PT, PT, R25, R9, R4, P1, P2 ;  /* 0x0000000919197210 */ /* 0x000fe20000fe4404 */
[----:B------:R-:W-:Y:S01]  /*04d0*/  VIADD R22, R2, 0x600 ;  /* 0x0000060002167836 */ /* 0x000fe20000000000 */
[----:B------:R-:W-:Y:S01]  /*04e0*/  ISETP.GE.AND P3, PT, R8, R3, PT ;  /* 0x000000030800720c */ /* 0x000fe20003f66270 */
[----:B------:R-:W-:Y:S01]  /*04f0*/  VIADD R20, R2, 0x700 ;  /* 0x0000070002147836 */ /* 0x000fe20000000000 */
[----:B------:R-:W-:Y:S01]  /*0500*/  SEL R10, R10, R13, !P0 ;  /* 0x0000000d0a0a7207 */ /* 0x000fe20004000000 */
[----:B------:R-:W0:Y:S01]  /*0510*/  LDCU.64 UR4, c[0x0][0x388] ;  /* 0x00007100ff0477ac */ /* 0x000e220008000a00 */
[----:B------:R-:W-:-:S02]  /*0520*/  IADD3 R11, PT, PT, -R3, R8, RZ ;  /* 0x00000008030b7210 */ /* 0x000fc40007ffe1ff */
[----:B------:R-:W-:Y:S02]  /*0530*/  SEL R15, R6, R21, !P0 ;  /* 0x00000015060f7207 */ /* 0x000fe40004000000 */
[----:B------:R-:W-:Y:S02]  /*0540*/  SHF.R.S32.HI R13, RZ, 0x1f, R13 ;  /* 0x0000001fff0d7819 */ /* 0x000fe4000001140d */
[----:B------:R-:W-:Y:S02]  /*0550*/  SEL R14, R8, R11, !P3 ;  /* 0x0000000b080e7207 */ /* 0x000fe40005800000 */
[----:B------:R-:W-:Y:S01]  /*0560*/  IADD3 R4, P1, PT, R10, R15, RZ ;  /* 0x0000000f0a047210 */ /* 0x000fe20007f3e0ff */
[----:B------:R-:W-:Y:S01]  /*0570*/  IMAD.IADD R15, R2, 0x1, -R3 ;  /* 0x00000001020f7824 */ /* 0x000fe200078e0a03 */
[----:B------:R-:W-:Y:S02]  /*0580*/  SEL R9, R6, R21, !P3 ;  /* 0x0000001506097207 */ /* 0x000fe40005800000 */
[----:B------:R-:W-:-:S02]  /*0590*/  SEL R8, R7, R25, !P0 ;  /* 0x0000001907087207 */ /* 0x000fc40004000000 */
[----:B------:R-:W-:Y:S02]  /*05a0*/  SEL R13, R13, RZ, P0 ;  /* 0x000000ff0d0d7207 */ /* 0x000fe40000000000 */
[----:B------:R-:W-:Y:S02]  /*05b0*/  SHF.R.S32.HI R11, RZ, 0x1f, R11 ;  /* 0x0000001fff0b7819 */ /* 0x000fe4000001140b */
[C---:B------:R-:W-:Y:S02]  /*05c0*/  LOP3.LUT R26, R2.reuse, 0x400, RZ, 0xfc, !PT ;  /* 0x00000400021a7812 */ /* 0x040fe400078efcff */
[----:B------:R-:W-:Y:S02]  /*05d0*/  IADD3 R24, PT, PT, R2, 0x500, RZ ;  /* 0x0000050002187810 */ /* 0x000fe40007ffe0ff */
[----:B------:R-:W-:Y:S01]  /*05e0*/  IADD3 R14, P5, PT, R14, R9, RZ ;  /* 0x000000090e0e7210 */ /* 0x000fe20007fbe0ff */
[----:B------:R-:W-:Y:S01]  /*05f0*/  IMAD.X R9, R13, 0x1, R8, P1 ;  /* 0x000000010d097824 */ /* 0x000fe200008e0608 */
[----:B------:R-:W-:-:S02]  /*0600*/  SEL R30, R7, R25, !P3 ;  /* 0x00000019071e7207 */ /* 0x000fc40005800000 */
[----:B------:R-:W-:Y:S02]  /*0610*/  SEL R23, R11, RZ, P3 ;  /* 0x000000ff0b177207 */ /* 0x000fe40001800000 */
[-C--:B------:R-:W-:Y:S02]  /*0620*/  ISETP.GE.AND P4, PT, R2, R3.reuse, PT ;  /* 0x000000030200720c */ /* 0x080fe40003f86270 */
[-C--:B------:R-:W-:Y:S02]  /*0630*/  ISETP.GE.AND P6, PT, R16, R3.reuse, PT ;  /* 0x000000031000720c */ /* 0x080fe40003fc6270 */
[-C--:B------:R-:W-:Y:S02]  /*0640*/  ISETP.GE.AND P2, PT, R26, R3.reuse, PT ;  /* 0x000000031a00720c */ /* 0x080fe40003f46270 */
[-C--:B------:R-:W-:Y:S02]  /*0650*/  ISETP.GE.AND P1, PT, R24, R3.reuse, PT ;  /* 0x000000031800720c */ /* 0x080fe40003f26270 */
[----:B------:R-:W-:-:S02]  /*0660*/  ISETP.GE.AND P0, PT, R22, R3, PT ;  /* 0x000000031600720c */ /* 0x000fc40003f06270 */
[----:B------:R-:W-:Y:S02]  /*0670*/  ISETP.GE.AND P3, PT, R20, R3, PT ;  /* 0x000000031400720c */ /* 0x000fe40003f66270 */
[----:B------:R-:W-:Y:S02]  /*0680*/  IADD3 R11, PT, PT, -R3, R16, RZ ;  /* 0x00000010030b7210 */ /* 0x000fe40007ffe1ff */
[CC--:B------:R-:W-:Y:S02]  /*0690*/  SEL R32, R6.reuse, R21.reuse, !P4 ;  /* 0x0000001506207207 */ /* 0x0c0fe40006000000 */
[CC--:B------:R-:W-:Y:S02]  /*06a0*/  SEL R19, R6.reuse, R21.reuse, !P6 ;  /* 0x0000001506137207 */ /* 0x0c0fe40007000000 */
[CC--:B------:R-:W-:Y:S02]  /*06b0*/  SEL R27, R6.reuse, R21.reuse, !P2 ;  /* 0x00000015061b7207 */ /* 0x0c0fe40005000000 */
[----:B------:R-:W-:-:S02]  /*06c0*/  SEL R17, R6, R21, !P1 ;  /* 0x0000001506117207 */ /* 0x000fc40004800000 */
[CC--:B------:R-:W-:Y:S02]  /*06d0*/  SEL R18, R6.reuse, R21.reuse, !P0 ;  /* 0x0000001506127207 */ /* 0x0c0fe40004000000 */
[----:B------:R-:W-:Y:S02]  /*06e0*/  SEL R13, R6, R21, !P3 ;  /* 0x00000015060d7207 */ /* 0x000fe40005800000 */
[CC--:B------:R-:W-:Y:S02]  /*06f0*/  SEL R28, R7.reuse, R25.reuse, !P6 ;  /* 0x00000019071c7207 */ /* 0x0c0fe40007000000 */
[CC--:B------:R-:W-:Y:S02]  /*0700*/  SEL R10, R7.reuse, R25.reuse, !P2 ;  /* 0x00000019070a7207 */ /* 0x0c0fe40005000000 */
[CC--:B------:R-:W-:Y:S02]  /*0710*/  SEL R8, R7.reuse, R25.reuse, !P1 ;  /* 0x0000001907087207 */ /* 0x0c0fe40004800000 */
[----:B------:R-:W-:-:S02]  /*0720*/  SEL R6, R7, R25, !P0 ;  /* 0x0000001907067207 */ /* 0x000fc40004000000 */
[CC--:B------:R-:W-:Y:S02]  /*0730*/  SEL R21, R7.reuse, R25.reuse, !P4 ;  /* 0x0000001907157207 */ /* 0x0c0fe40006000000 */
[----:B------:R-:W-:Y:S01]  /*0740*/  SEL R12, R7, R25, !P3 ;  /* 0x00000019070c7207 */ /* 0x000fe20005800000 */
[----:B------:R-:W-:Y:S01]  /*0750*/  IMAD.X R7, R23, 0x1, R30, P5 ;  /* 0x0000000117077824 */ /* 0x000fe200028e061e */
[----:B------:R-:W-:Y:S02]  /*0760*/  SEL R16, R16, R11, !P6 ;  /* 0x0000000b10107207 */ /* 0x000fe40007000000 */
[----:B------:R-:W-:Y:S02]  /*0770*/  SHF.R.S32.HI R11, RZ, 0x1f, R11 ;  /* 0x0000001fff0b7819 */ /* 0x000fe4000001140b */
[----:B------:R-:W-:Y:S02]  /*0780*/  SEL R25, R2, R15, !P4 ;  /* 0x0000000f02197207 */ /* 0x000fe40006000000 */
[----:B------:R-:W-:-:S02]  /*0790*/  IADD3 R23, PT, PT, -R3, R26, RZ ;  /* 0x0000001a03177210 */ /* 0x000fc40007ffe1ff */
[----:B------:R-:W-:Y:S02]  /*07a0*/  IADD3 R16, P5, PT, R16, R19, RZ ;  /* 0x0000001310107210 */ /* 0x000fe40007fbe0ff */
[----:B------:R-:W-:Y:S02]  /*07b0*/  SEL R19, R11, RZ, P6 ;  /* 0x000000ff0b137207 */ /* 0x000fe40003000000 */
[----:B------:R-:W-:Y:S01]  /*07c0*/  IADD3 R11, P6, PT, R25, R32, RZ ;  /* 0x00000020190b7210 */ /* 0x000fe20007fde0ff */
[----:B------:R-:W-:Y:S01]  /*07d0*/  IMAD.IADD R25, R24, 0x1, -R3 ;  /* 0x0000000118197824 */ /* 0x000fe200078e0a03 */
[----:B------:R-:W-:Y:S01]  /*07e0*/  SEL R26, R26, R23, !P2 ;  /* 0x000000171a1a7207 */ /* 0x000fe20005000000 */
[----:B------:R-:W-:Y:S01]  /*07f0*/  IMAD.X R19, R19, 0x1, R28, P5 ;  /* 0x0000000113137824 */ /* 0x000fe200028e061c */
[----:B------:R-:W-:Y:S02]  /*0800*/  SHF.R.S32.HI R23, RZ, 0x1f, R23 ;  /* 0x0000001fff177819 */ /* 0x000fe40000011417 */
[----:B------:R-:W-:-:S02]  /*0810*/  SHF.R.S32.HI R15, RZ, 0x1f, R15 ;  /* 0x0000001fff0f7819 */ /* 0x000fc4000001140f */
[----:B------:R-:W-:Y:S01]  /*0820*/  SEL R31, R23, RZ, P2 ;  /* 0x000000ff171f7207 */ /* 0x000fe20001000000 */
[----:B------:R-:W-:Y:S01]  /*0830*/  IMAD.IADD R23, R20, 0x1, -R3 ;  /* 0x0000000114177824 */ /* 0x000fe200078e0a03 */
[----:B------:R-:W-:Y:S02]  /*0840*/  SEL R28, R15, RZ, P4 ;  /* 0x000000ff0f1c7207 */ /* 0x000fe40002000000 */
[----:B------:R-:W-:Y:S02]  /*0850*/  SEL R24, R24, R25, !P1 ;  /* 0x0000001918187207 */ /* 0x000fe40004800000 */
[----:B------:R-:W-:Y:S02]  /*0860*/  IADD3 R15, P4, PT, R26, R27, RZ ;  /* 0x0000001b1a0f7210 */ /* 0x000fe40007f9e0ff */
[----:B------:R-:W-:Y:S02]  /*0870*/  IADD3 R27, PT, PT, -R3, R22, RZ ;  /* 0x00000016031b7210 */ /* 0x000fe40007ffe1ff */
[----:B------:R-:W-:-:S02]  /*0880*/  IADD3 R17, P5, PT, R24, R17, RZ ;  /* 0x0000001118117210 */ /* 0x000fc40007fbe0ff */
[----:B------:R-:W-:Y:S02]  /*0890*/  SHF.R.S32.HI R25, RZ, 0x1f, R25 ;  /* 0x0000001fff197819 */ /* 0x000fe40000011419 */
[----:B------:R-:W-:Y:S02]  /*08a0*/  SEL R24, R20, R23, !P3 ;  /* 0x0000001714187207 */ /* 0x000fe40005800000 */
[----:B------:R-:W-:Y:S01]  /*08b0*/  SEL R29, R22, R27, !P0 ;  /* 0x0000001b161d7207 */ /* 0x000fe20004000000 */
[----:B------:R-:W-:Y:S01]  /*08c0*/  IMAD.X R22, R28, 0x1, R21, P6 ;  /* 0x000000011c167824 */ /* 0x000fe200030e0615 */
[----:B------:R-:W-:Y:S02]  /*08d0*/  SHF.R.S32.HI R23, RZ, 0x1f, R23 ;  /* 0x0000001fff177819 */ /* 0x000fe40000011417 */
[----:B------:R-:W-:Y:S02]  /*08e0*/  SHF.R.S32.HI R27, RZ, 0x1f, R27 ;  /* 0x0000001fff1b7819 */ /* 0x000fe4000001141b */
[----:B------:R-:W-:-:S02]  /*08f0*/  SEL R25, R25, RZ, P1 ;  /* 0x000000ff19197207 */ /* 0x000fc40000800000 */
[----:B------:R-:W-:Y:S02]  /*0900*/  IADD3 R24, P1, PT, R24, R13, RZ ;  /* 0x0000000d18187210 */ /* 0x000fe40007f3e0ff */
[----:B------:R-:W-:Y:S01]  /*0910*/  SEL R23, R23, RZ, P3 ;  /* 0x000000ff17177207 */ /* 0x000fe20001800000 */
[----:B------:R-:W-:Y:S01]  /*0920*/  IMAD.X R26, R25, 0x1, R8, P5 ;  /* 0x00000001191a7824 */ /* 0x000fe200028e0608 */
[----:B------:R-:W-:Y:S02]  /*0930*/  IADD3 R18, P2, PT, R29, R18, RZ ;  /* 0x000000121d127210 */ /* 0x000fe40007f5e0ff */
[----:B------:R-:W-:Y:S02]  /*0940*/  SEL R27, R27, RZ, P0 ;  /* 0x000000ff1b1b7207 */ /* 0x000fe40000000000 */
[----:B------:R-:W-:Y:S02]  /*0950*/  IADD3.X R25, PT, PT, R23, R12, RZ, P1, !PT ;  /* 0x0000000c17197210 */ /* 0x000fe40000ffe4ff */
[----:B------:R-:W-:Y:S01]  /*0960*/  IADD3.X R28, PT, PT, R31, R10, RZ, P4, !PT ;  /* 0x0000000a1f1c7210 */ /* 0x000fe200027fe4ff */
[----:B------:R-:W-:Y:S01]  /*0970*/  IMAD.X R27, R27, 0x1, R6, P2 ;  /* 0x000000011b1b7824 */ /* 0x000fe200010e0606 */
[----:B0-----:R-:W-:-:S02]  /*0980*/  LEA R12, P0, R11, UR4, 0x3 ;  /* 0x000000040b0c7c11 */ /* 0x001fc4000f8018ff */
[----:B------:R-:W-:Y:S02]  /*0990*/  LEA R10, P1, R4, UR4, 0x3 ;  /* 0x00000004040a7c11 */ /* 0x000fe4000f8218ff */
[----:B------:R-:W-:Y:S02]  /*09a0*/  LEA R8, P2, R14, UR4, 0x3 ;  /* 0x000000040e087c11 */ /* 0x000fe4000f8418ff */
[----:B------:R-:W-:Y:S02]  /*09b0*/  LEA R6, P3, R16, UR4, 0x3 ;  /* 0x0000000410067c11 */ /* 0x000fe4000f8618ff */
[----:B------:R-:W-:Y:S02]  /*09c0*/  LEA.HI.X R13, R11, UR5, R22, 0x3, P0 ;  /* 0x000000050b0d7c11 */ /* 0x000fe400080f1c16 */
[----:B------:R-:W-:Y:S02]  /*09d0*/  LEA.HI.X R11, R4, UR5, R9, 0x3, P1 ;  /* 0x00000005040b7c11 */ /* 0x000fe400088f1c09 */
[----:B------:R-:W-:-:S02]  /*09e0*/  LEA.HI.X R9, R14, UR5, R7, 0x3, P2 ;  /* 0x000000050e097c11 */ /* 0x000fc400090f1c07 */
[----:B------:R-:W-:Y:S01]  /*09f0*/  LEA.HI.X R7, R16, UR5, R19, 0x3, P3 ;  /* 0x0000000510077c11 */ /* 0x000fe200098f1c13 */
[----:B------:R-:W5:Y:S01]  /*0a00*/  LDG.E.64 R12, desc[UR8][R12.64] ;  /* 0x000000080c0c7981 */ /* 0x000f62000c1e1b00 */
[----:B------:R-:W-:Y:S02]  /*0a10*/  LEA R22, P0, R15, UR4, 0x3 ;  /* 0x000000040f167c11 */ /* 0x000fe4000f8018ff */
[----:B------:R-:W-:Y:S01]  /*0a20*/  LEA R20, P1, R17, UR4, 0x3 ;  /* 0x0000000411147c11 */ /* 0x000fe2000f8218ff */
[----:B------:R-:W5:Y:S01]  /*0a30*/  LDG.E.64 R10, desc[UR8][R10.64] ;  /* 0x000000080a0a7981 */ /* 0x000f62000c1e1b00 */
[----:B------:R-:W-:Y:S02]  /*0a40*/  LEA R16, P2, R18, UR4, 0x3 ;  /* 0x0000000412107c11 */ /* 0x000fe4000f8418ff */
[----:B------:R-:W-:Y:S01]  /*0a50*/  LEA R14, P3, R24, UR4, 0x3 ;  /* 0x00000004180e7c11 */ /* 0x000fe2000f8618ff */
[----:B------:R-:W5:Y:S01]  /*0a60*/  LDG.E.64 R8, desc[UR8][R8.64] ;  /* 0x0000000808087981 */ /* 0x000f62000c1e1b00 */
[----:B------:R-:W-:-:S02]  /*0a70*/  LEA.HI.X R23, R15, UR5, R28, 0x3, P0 ;  /* 0x000000050f177c11 */ /* 0x000fc400080f1c1c */
[----:B------:R-:W-:Y:S01]  /*0a80*/  LEA.HI.X R21, R17, UR5, R26, 0x3, P1 ;  /* 0x0000000511157c11 */ /* 0x000fe200088f1c1a */
[----:B------:R-:W5:Y:S01]  /*0a90*/  LDG.E.64 R6, desc[UR8][R6.64] ;  /* 0x0000000806067981 */ /* 0x000f62000c1e1b00 */
[----:B------:R-:W-:Y:S02]  /*0aa0*/  LEA.HI.X R17, R18, UR5, R27, 0x3, P2 ;  /* 0x0000000512117c11 */ /* 0x000fe400090f1c1b */
[----:B------:R-:W-:Y:S01]  /*0ab0*/  LEA.HI.X R15, R24, UR5, R25, 0x3, P3 ;  /* 0x00000005180f7c11 */ /* 0x000fe200098f1c19 */
[----:B------:R-:W5:Y:S04]  /*0ac0*/  LDG.E.64 R22, desc[UR8][R22.64] ;  /* 0x0000000816167981 */ /* 0x000f68000c1e1b00 */
[----:B------:R0:W5:Y:S04]  /*0ad0*/  LDG.E.64 R18, desc[UR8][R20.64] ;  /* 0x0000000814127981 */ /* 0x000168000c1e1b00 */
[----:B------:R-:W5:Y:S04]  /*0ae0*/  LDG.E.64 R16, desc[UR8][R16.64] ;  /* 0x0000000810107981 */ /* 0x000f68000c1e1b00 */
[----:B------:R-:W5:Y:S01]  /*0af0*/  LDG.E.64 R14, desc[UR8][R14.64] ;  /* 0x000000080e0e7981 */ /* 0x000f62000c1e1b00 */
[----:B------:R-:W-:Y:S05]  /*0b00*/  BRA `(.L_x_2) ;  /* 0x0000000400a87947 */ /* 0x000fea0003800000 */
.L_x_1:
[----:B------:R-:W-:Y:S01]  /*0b10*/  VIADD R10, R2, 0x100 ;  /* 0x00000100020a7836 */ /* 0x000fe20000000000 */
[----:B------:R-:W-:Y:S01]  /*0b20*/  IADD3 R13, P0, P1, R12, R11, R8 ;  /* 0x0000000b0c0d7210 */ /* 0x000fe2000791e008 */
[C---:B------:R-:W-:Y:S01]  /*0b30*/  VIADD R18, R2.reuse, 0x500 ;  /* 0x0000050002127836 */ /* 0x040fe20000000000 */
[----:B------:R-:W-:Y:S01]  /*0b40*/  IADD3 R12, PT, PT, R2, 0x200, RZ ;  /* 0x00000200020c7810 */ /* 0x000fe20007ffe0ff */
[C-C-:B------:R-:W-:Y:S01]  /*0b50*/  IMAD.IADD R15, R10.reuse, 0x1, -R3.reuse ;  /* 0x000000010a0f7824 */ /* 0x140fe200078e0a03 */
[----:B------:R-:W-:Y:S01]  /*0b60*/  ISETP.GE.AND P2, PT, R10, R3, PT ;  /* 0x000000030a00720c */ /* 0x000fe20003f46270 */
[----:B------:R-:W-:Y:S01]  /*0b70*/  VIADD R16, R2, 0x600 ;  /* 0x0000060002107836 */ /* 0x000fe20000000000 */
[----:B------:R-:W-:Y:S01]  /*0b80*/  IADD3.X R25, PT, PT, R25, R9, R4, P0, P1 ;  /* 0x0000000919197210 */ /* 0x000fe200007e2404 */
[----:B------:R-:W-:Y:S01]  /*0b90*/  IMAD.IADD R17, R12, 0x1, -R3 ;  /* 0x000000010c117824 */ /* 0x000fe200078e0a03 */
[----:B------:R-:W-:Y:S01]  /*0ba0*/  SEL R11, R10, R15, !P2 ;  /* 0x0000000f0a0b7207 */ /* 0x000fe20005000000 */
[----:B------:R-:W0:Y:S01]  /*0bb0*/  LDCU.64 UR4, c[0x0][0x3a0] ;  /* 0x00007400ff0477ac */ /* 0x000e220008000a00 */
[----:B------:R-:W-:-:S02]  /*0bc0*/  SEL R8, R6, R13, !P2 ;  /* 0x0000000d06087207 */ /* 0x000fc40005000000 */
[----:B------:R-:W-:Y:S02]  /*0bd0*/  SHF.R.S32.HI R15, RZ, 0x1f, R15 ;  /* 0x0000001fff0f7819 */ /* 0x000fe4000001140f */
[----:B------:R-:W-:Y:S02]  /*0be0*/  IADD3 R4, P0, PT, R11, R8, RZ ;  /* 0x000000080b047210 */ /* 0x000fe40007f1e0ff */
[----:B------:R-:W-:Y:S02]  /*0bf0*/  ISETP.GE.AND P3, PT, R12, R3, PT ;  /* 0x000000030c00720c */ /* 0x000fe40003f66270 */
[----:B------:R-:W-:Y:S02]  /*0c00*/  SEL R11, R7, R25, !P2 ;  /* 0x00000019070b7207 */ /* 0x000fe40005000000 */
[----:B------:R-:W-:Y:S01]  /*0c10*/  SEL R8, R15, RZ, P2 ;  /* 0x000000ff0f087207 */ /* 0x000fe20001000000 */
[----:B------:R-:W-:Y:S01]  /*0c20*/  IMAD.IADD R15, R2, 0x1, -R3 ;  /* 0x00000001020f7824 */ /* 0x000fe200078e0a03 */
[----:B------:R-:W-:-:S02]  /*0c30*/  SEL R12, R12, R17, !P3 ;  /* 0x000000110c0c7207 */ /* 0x000fc40005800000 */
[----:B------:R-:W-:Y:S01]  /*0c40*/  IADD3 R24, PT, PT, R2, 0x300, RZ ;  /* 0x0000030002187810 */ /* 0x000fe20007ffe0ff */
[----:B------:R-:W-:Y:S01]  /*0c50*/  IMAD.X R11, R8, 0x1, R11, P0 ;  /* 0x00000001080b7824 */ /* 0x000fe200000e060b */
[----:B------:R-:W-:Y:S02]  /*0c60*/  LOP3.LUT R30, R2, 0x400, RZ, 0xfc, !PT ;  /* 0x00000400021e7812 */ /* 0x000fe400078efcff */
[----:B------:R-:W-:Y:S01]  /*0c70*/  SHF.R.S32.HI R17, RZ, 0x1f, R17 ;  /* 0x0000001fff117819 */ /* 0x000fe20000011411 */
[----:B------:R-:W-:Y:S01]  /*0c80*/  IMAD.IADD R27, R24, 0x1, -R3 ;  /* 0x00000001181b7824 */ /* 0x000fe200078e0a03 */
[----:B------:R-:W-:Y:S02]  /*0c90*/  IADD3 R8, PT, PT, R2, 0x700, RZ ;  /* 0x0000070002087810 */ /* 0x000fe40007ffe0ff */
[----:B------:R-:W-:Y:S02]  /*0ca0*/  SEL R9, R6, R13, !P3 ;  /* 0x0000000d06097207 */ /* 0x000fe40005800000 */
[----:B------:R-:W-:-:S02]  /*0cb0*/  ISETP.GE.AND P4, PT, R2, R3, PT ;  /* 0x000000030200720c */ /* 0x000fc40003f86270 */
[-C--:B------:R-:W-:Y:S02]  /*0cc0*/  ISETP.GE.AND P6, PT, R24, R3.reuse, PT ;  /* 0x000000031800720c */ /* 0x080fe40003fc6270 */
[-C--:B------:R-:W-:Y:S02]  /*0cd0*/  ISETP.GE.AND P2, PT, R30, R3.reuse, PT ;  /* 0x000000031e00720c */ /* 0x080fe40003f46270 */
[-C--:B------:R-:W-:Y:S02]  /*0ce0*/  ISETP.GE.AND P1, PT, R18, R3.reuse, PT ;  /* 0x000000031200720c */ /* 0x080fe40003f26270 */
[----:B------:R-:W-:Y:S02]  /*0cf0*/  ISETP.GE.AND P0, PT, R16, R3, PT ;  /* 0x000000031000720c */ /* 0x000fe40003f06270 */
[----:B------:R-:W-:Y:S02]  /*0d00*/  SEL R14, R7, R25, !P3 ;  /* 0x00000019070e7207 */ /* 0x000fe40005800000 */
[----:B------:R-:W-:-:S02]  /*0d10*/  SEL R23, R17, RZ, P3 ;  /* 0x000000ff11177207 */ /* 0x000fc40001800000 */
[----:B------:R-:W-:Y:S02]  /*0d20*/  ISETP.GE.AND P3, PT, R8, R3, PT ;  /* 0x000000030800720c */ /* 0x000fe40003f66270 */
[CC--:B------:R-:W-:Y:S02]  /*0d30*/  SEL R22, R6.reuse, R13.reuse, !P4 ;  /* 0x0000000d06167207 */ /* 0x0c0fe40006000000 */
[CC--:B------:R-:W-:Y:S02]  /*0d40*/  SEL R26, R6.reuse, R13.reuse, !P6 ;  /* 0x0000000d061a7207 */ /* 0x0c0fe40007000000 */
[CC--:B------:R-:W-:Y:S02]  /*0d50*/  SEL R29, R6.reuse, R13.reuse, !P2 ;  /* 0x0000000d061d7207 */ /* 0x0c0fe40005000000 */
[CC--:B------:R-:W-:Y:S02]  /*0d60*/  SEL R21, R6.reuse, R13.reuse, !P1 ;  /* 0x0000000d06157207 */ /* 0x0c0fe40004800000 */
[----:B------:R-:W-:-:S02]  /*0d70*/  SEL R17, R6, R13, !P0 ;  /* 0x0000000d06117207 */ /* 0x000fc40004000000 */
[----:B------:R-:W-:Y:S02]  /*0d80*/  IADD3 R9, P5, PT, R12, R9, RZ ;  /* 0x000000090c097210 */ /* 0x000fe40007fbe0ff */
[----:B------:R-:W-:Y:S02]  /*0d90*/  SEL R13, R6, R13, !P3 ;  /* 0x0000000d060d7207 */ /* 0x000fe40005800000 */
[CC--:B------:R-:W-:Y:S02]  /*0da0*/  SEL R28, R7.reuse, R25.reuse, !P6 ;  /* 0x00000019071c7207 */ /* 0x0c0fe40007000000 */
[CC--:B------:R-:W-:Y:S02]  /*0db0*/  SEL R12, R7.reuse, R25.reuse, !P2 ;  /* 0x00000019070c7207 */ /* 0x0c0fe40005000000 */
[CC--:B------:R-:W-:Y:S02]  /*0dc0*/  SEL R10, R7.reuse, R25.reuse, !P1 ;  /* 0x00000019070a7207 */ /* 0x0c0fe40004800000 */
[----:B------:R-:W-:-:S02]  /*0dd0*/  SEL R6, R7, R25, !P0 ;  /* 0x0000001907067207 */ /* 0x000fc40004000000 */
[CC--:B------:R-:W-:Y:S02]  /*0de0*/  SEL R19, R7.reuse, R25.reuse, !P4 ;  /* 0x0000001907137207 */ /* 0x0c0fe40006000000 */
[----:B------:R-:W-:Y:S01]  /*0df0*/  SEL R20, R7, R25, !P3 ;  /* 0x0000001907147207 */ /* 0x000fe20005800000 */
[----:B------:R-:W-:Y:S01]  /*0e00*/  IMAD.IADD R25, R30, 0x1, -R3 ;  /* 0x000000011e197824 */ /* 0x000fe200078e0a03 */
[----:B------:R-:W-:Y:S02]  /*0e10*/  IADD3.X R14, PT, PT, R23, R14, RZ, P5, !PT ;  /* 0x0000000e170e7210 */ /* 0x000fe40002ffe4ff */
[----:B------:R-:W-:Y:S02]  /*0e20*/  SEL R7, R24, R27, !P6 ;  /* 0x0000001b18077207 */ /* 0x000fe40007000000 */
[----:B------:R-:W-:Y:S02]  /*0e30*/  SEL R23, R2, R15, !P4 ;  /* 0x0000000f02177207 */ /* 0x000fe40006000000 */
[----:B------:R-:W-:-:S02]  /*0e40*/  SHF.R.S32.HI R27, RZ, 0x1f, R27 ;  /* 0x0000001fff1b7819 */ /* 0x000fc4000001141b */
[----:B------:R-:W-:Y:S02]  /*0e50*/  SHF.R.S32.HI R15, RZ, 0x1f, R15 ;  /* 0x0000001fff0f7819 */ /* 0x000fe4000001140f */
[----:B------:R-:W-:Y:S02]  /*0e60*/  SEL R30, R30, R25, !P2 ;  /* 0x000000191e1e7207 */ /* 0x000fe40005000000 */
[----:B------:R-:W-:Y:S02]  /*0e70*/  IADD3 R7, P5, PT, R7, R26, RZ ;  /* 0x0000001a07077210 */ /* 0x000fe40007fbe0ff */
[----:B------:R-:W-:Y:S02]  /*0e80*/  SEL R27, R27, RZ, P6 ;  /* 0x000000ff1b1b7207 */ /* 0x000fe40003000000 */
[----:B------:R-:W-:Y:S02]  /*0e90*/  SEL R26, R15, RZ, P4 ;  /* 0x000000ff0f1a7207 */ /* 0x000fe40002000000 */
[----:B------:R-:W-:Y:S01]  /*0ea0*/  IADD3 R15, P4, PT, R30, R29, RZ ;  /* 0x0000001d1e0f7210 */ /* 0x000fe20007f9e0ff */
[----:B------:R-:W-:Y:S01]  /*0eb0*/  IMAD.IADD R29, R16, 0x1, -R3 ;  /* 0x00000001101d7824 */ /* 0x000fe200078e0a03 */
[----:B------:R-:W-:Y:S01]  /*0ec0*/  SHF.R.S32.HI R25, RZ, 0x1f, R25 ;  /* 0x0000001fff197819 */ /* 0x000fe20000011419 */
[----:B------:R-:W-:Y:S01]  /*0ed0*/  IMAD.X R24, R27, 0x1, R28, P5 ;  /* 0x000000011b187824 */ /* 0x000fe200028e061c */
[----:B------:R-:W-:-:S02]  /*0ee0*/  IADD3 R22, P6, PT, R23, R22, RZ ;  /* 0x0000001617167210 */ /* 0x000fc40007fde0ff */
[----:B------:R-:W-:Y:S02]  /*0ef0*/  IADD3 R27, PT, PT, -R3, R18, RZ ;  /* 0x00000012031b7210 */ /* 0x000fe40007ffe1ff */
[----:B------:R-:W-:Y:S01]  /*0f00*/  SEL R23, R25, RZ, P2 ;  /* 0x000000ff19177207 */ /* 0x000fe20001000000 */
[----:B------:R-:W-:Y:S01]  /*0f10*/  IMAD.IADD R25, R8, 0x1, -R3 ;  /* 0x0000000108197824 */ /* 0x000fe200078e0a03 */
[----:B------:R-:W-:Y:S02]  /*0f20*/  SEL R16, R16, R29, !P0 ;  /* 0x0000001d10107207 */ /* 0x000fe40004000000 */
[----:B------:R-:W-:Y:S02]  /*0f30*/  SEL R18, R18, R27, !P1 ;  /* 0x0000001b12127207 */ /* 0x000fe40004800000 */
[----:B------:R-:W-:Y:S02]  /*0f40*/  IADD3 R17, P2, PT, R16, R17, RZ ;  /* 0x0000001110117210 */ /* 0x000fe40007f5e0ff */
[----:B------:R-:W-:-:S02]  /*0f50*/  SHF.R.S32.HI R27, RZ, 0x1f, R27 ;  /* 0x0000001fff1b7819 */ /* 0x000fc4000001141b */
[----:B------:R-:W-:Y:S02]  /*0f60*/  SEL R16, R8, R25, !P3 ;  /* 0x0000001908107207 */ /* 0x000fe40005800000 */
[----:B------:R-:W-:Y:S02]  /*0f70*/  SHF.R.S32.HI R8, RZ, 0x1f, R25 ;  /* 0x0000001fff087819 */ /* 0x000fe40000011419 */
[----:B------:R-:W-:Y:S02]  /*0f80*/  SHF.R.S32.HI R29, RZ, 0x1f, R29 ;  /* 0x0000001fff1d7819 */ /* 0x000fe4000001141d */
[----:B------:R-:W-:Y:S02]  /*0f90*/  SEL R27, R27, RZ, P1 ;  /* 0x000000ff1b1b7207 */ /* 0x000fe40000800000 */
[----:B------:R-:W-:Y:S02]  /*0fa0*/  IADD3 R25, P1, PT, R16, R13, RZ ;  /* 0x0000000d10197210 */ /* 0x000fe40007f3e0ff */
[----:B------:R-:W-:-:S02]  /*0fb0*/  IADD3 R21, P5, PT, R18, R21, RZ ;  /* 0x0000001512157210 */ /* 0x000fc40007fbe0ff */
[----:B------:R-:W-:Y:S02]  /*0fc0*/  SEL R13, R8, RZ, P3 ;  /* 0x000000ff080d7207 */ /* 0x000fe40001800000 */
[----:B------:R-:W-:Y:S01]  /*0fd0*/  SEL R29, R29, RZ, P0 ;  /* 0x000000ff1d1d7207 */ /* 0x000fe20000000000 */
[----:B------:R-:W-:Y:S01]  /*0fe0*/  IMAD.X R28, R27, 0x1, R10, P5 ;  /* 0x000000011b1c7824 */ /* 0x000fe200028e060a */
[----:B------:R-:W-:Y:S01]  /*0ff0*/  IADD3.X R19, PT, PT, R26, R19, RZ, P6, !PT ;  /* 0x000000131a137210 */ /* 0x000fe200037fe4ff */
[----:B------:R-:W-:Y:S01]  /*1000*/  IMAD.X R26, R23, 0x1, R12, P4 ;  /* 0x00000001171a7824 */ /* 0x000fe200020e060c */
[----:B------:R-:W-:Y:S01]  /*1010*/  IADD3.X R30, PT, PT, R29, R6, RZ, P2, !PT ;  /* 0x000000061d1e7210 */ /* 0x000fe200017fe4ff */
[----:B------:R-:W-:Y:S01]  /*1020*/  IMAD.X R20, R13, 0x1, R20, P1 ;  /* 0x000000010d147824 */ /* 0x000fe200008e0614 */
[----:B0-----:R-:W-:Y:S02]  /*1030*/  LEA R12, P0, R22, UR4, 0x3 ;  /* 0x00000004160c7c11 */ /* 0x001fe4000f8018ff */
[----:B------:R-:W-:-:S02]  /*1040*/  LEA R10, P1, R4, UR4, 0x3 ;  /* 0x00000004040a7c11 */ /* 0x000fc4000f8218ff */
[----:B------:R-:W-:Y:S02]  /*1050*/  LEA R8, P2, R9, UR4, 0x3 ;  /* 0x0000000409087c11 */ /* 0x000fe4000f8418ff */
[----:B------:R-:W-:Y:S02]  /*1060*/  LEA R6, P3, R7, UR4, 0x3 ;  /* 0x0000000407067c11 */ /* 0x000fe4000f8618ff */
[----:B------:R-:W-:Y:S02]  /*1070*/  LEA.HI.X R13, R22, UR5, R19, 0x3, P0 ;  /* 0x00000005160d7c11 */ /* 0x000fe400080f1c13 */
[----:B------:R-:W-:Y:S02]  /*1080*/  LEA.HI.X R11, R4, UR5, R11, 0x3, P1 ;  /* 0x00000005040b7c11 */ /* 0x000fe400088f1c0b */
[----:B------:R-:W-:Y:S02]  /*1090*/  LEA.HI.X R9, R9, UR5, R14, 0x3, P2 ;  /* 0x0000000509097c11 */ /* 0x000fe400090f1c0e */
[----:B------:R-:W-:Y:S01]  /*10a0*/  LEA.HI.X R7, R7, UR5, R24, 0x3, P3 ;  /* 0x0000000507077c11 */ /* 0x000fe200098f1c18 */
[----:B------:R-:W5:Y:S01]  /*10b0*/  LDG.E.64 R12, desc[UR8][R12.64] ;  /* 0x000000080c0c7981 */ /* 0x000f62000c1e1b00 */
[----:B------:R-:W-:-:S02]  /*10c0*/  LEA R22, P0, R15, UR4, 0x3 ;  /* 0x000000040f167c11 */ /* 0x000fc4000f8018ff */
[----:B------:R-:W-:Y:S01]  /*10d0*/  LEA R18, P1, R21, UR4, 0x3 ;  /* 0x0000000415127c11 */ /* 0x000fe2000f8218ff */
[----:B------:R-:W5:Y:S01]  /*10e0*/  LDG.E.64 R10, desc[UR8][R10.64] ;  /* 0x000000080a0a7981 */ /* 0x000f62000c1e1b00 */
[----:B------:R-:W-:Y:S02]  /*10f0*/  LEA R16, P2, R17, UR4, 0x3 ;  /* 0x0000000411107c11 */ /* 0x000fe4000f8418ff */
[----:B------:R-:W-:Y:S01]  /*1100*/  LEA R14, P3, R25, UR4, 0x3 ;  /* 0x00000004190e7c11 */ /* 0x000fe2000f8618ff */
[----:B------:R-:W5:Y:S01]  /*1110*/  LDG.E.64 R8, desc[UR8][R8.64] ;  /* 0x0000000808087981 */ /* 0x000f62000c1e1b00 */
[----:B------:R-:W-:Y:S02]  /*1120*/  LEA.HI.X R23, R15, UR5, R26, 0x3, P0 ;  /* 0x000000050f177c11 */ /* 0x000fe400080f1c1a */
[----:B------:R-:W-:Y:S01]  /*1130*/  LEA.HI.X R19, R21, UR5, R28, 0x3, P1 ;  /* 0x0000000515137c11 */ /* 0x000fe200088f1c1c */
[----:B------:R-:W5:Y:S01]  /*1140*/  LDG.E.64 R6, desc[UR8][R6.64] ;  /* 0x0000000806067981 */ /* 0x000f62000c1e1b00 */
[----:B------:R-:W-:-:S02]  /*1150*/  LEA.HI.X R17, R17, UR5, R30, 0x3, P2 ;  /* 0x0000000511117c11 */ /* 0x000fc400090f1c1e */
[----:B------:R-:W-:Y:S01]  /*1160*/  LEA.HI.X R15, R25, UR5, R20, 0x3, P3 ;  /* 0x00000005190f7c11 */ /* 0x000fe200098f1c14 */
[----:B------:R-:W5:Y:S04]  /*1170*/  LDG.E.64 R22, desc[UR8][R22.64] ;  /* 0x0000000816167981 */ /* 0x000f68000c1e1b00 */
[----:B------:R-:W5:Y:S04]  /*1180*/  LDG.E.64 R18, desc[UR8][R18.64] ;  /* 0x0000000812127981 */ /* 0x000f68000c1e1b00 */
[----:B------:R-:W5:Y:S04]  /*1190*/  LDG.E.64 R16, desc[UR8][R16.64] ;  /* 0x0000000810107981 */ /* 0x000f68000c1e1b00 */
[----:B------:R-:W5:Y:S02]  /*11a0*/  LDG.E.64 R14, desc[UR8][R14.64] ;  /* 0x000000080e0e7981 */ /* 0x000f64000c1e1b00 */
.L_x_2:
[----:B------:R-:W1:Y:S01]  /*11b0*/  S2UR UR5, SR_CgaCtaId ;  /* 0x00000000000579c3 */ /* 0x000e620000008800 */
[----:B------:R-:W-:Y:S01]  /*11c0*/  UMOV UR4, 0x400 ;  /* 0x0000040000047882 */ /* 0x000fe20000000000 */
[----:B0-----:R-:W-:Y:S01]  /*11d0*/  IMAD.SHL.U32 R21, R2, 0x8, RZ ;  /* 0x0000000802157824 */ /* 0x001fe200078e00ff */
[----:B-1----:R-:W-:-:S09]  /*11e0*/  ULEA UR4, UR5, UR4, 0x18 ;  /* 0x0000000405047291 */ /* 0x002fd2000f8ec0ff */
[----:B-----5:R-:W-:Y:S04]  /*11f0*/  STS.64 [R21+UR4], R12 ;  /* 0x0000000c15007988 */ /* 0x020fe80008000a04 */
[----:B------:R-:W-:Y:S04]  /*1200*/  STS.64 [R21+UR4+0x800], R10 ;  /* 0x0008000a15007988 */ /* 0x000fe80008000a04 */
[----:B------:R-:W-:Y:S04]  /*1210*/  STS.64 [R21+UR4+0x1000], R8 ;  /* 0x0010000815007988 */ /* 0x000fe80008000a04 */
[----:B------:R-:W-:Y:S04]  /*1220*/  STS.64 [R21+UR4+0x1800], R6 ;  /* 0x0018000615007988 */ /* 0x000fe80008000a04 */
[----:B------:R-:W-:Y:S04]  /*1230*/  STS.64 [R21+UR4+0x2000], R22 ;  /* 0x0020001615007988 */ /* 0x000fe80008000a04 */
[----:B------:R-:W-:Y:S04]  /*1240*/  STS.64 [R21+UR4+0x2800], R18 ;  /* 0x0028001215007988 */ /* 0x000fe80008000a04 */
[----:B------:R0:W-:Y:S04]  /*1250*/  STS.64 [R21+UR4+0x3000], R16 ;  /* 0x0030001015007988 */ /* 0x0001e80008000a04 */
[----:B------:R1:W-:Y:S01]  /*1260*/  STS.64 [R21+UR4+0x3800], R14 ;  /* 0x0038000e15007988 */ /* 0x0003e20008000a04 */
[----:B------:R-:W-:Y:S01]  /*1270*/  BAR.SYNC.DEFER_BLOCKING 0x0 ;  /* 0x0000000000007b1d */ /* 0x000fe20000010000 */
[----:B------:R-:W-:-:S07]  /*1280*/  IADD3 R4, PT, PT, R3, R5, RZ ;  /* 0x0000000503047210 */ /* 0x000fce0007ffe0ff */
[----:B------:R-:W-:Y:S01]  /*1290*/  PREEXIT ;  /* 0x000000000000782d */ /* 0x000fe20000000000 */
[----:B------:R-:W-:Y:S01]  /*12a0*/  BSSY.RECONVERGENT B0, `(.L_x_3) ;  /* 0x00002ef000007945 */ /* 0x000fe20003800200 */
[----:B0-----:R-:W-:-:S04]  /*12b0*/  VIMNMX R16, PT, PT, R21, R4, PT ;  /* 0x0000000415107248 */ /* 0x001fc80003fe0100 */
[C---:B------:R-:W-:Y:S01]  /*12c0*/  ISETP.GE.AND P0, PT, R16.reuse, R5, PT ;  /* 0x000000051000720c */ /* 0x040fe20003f06270 */
[----:B------:R-:W-:Y:S01]  /*12d0*/  IMAD.IADD R5, R16, 0x1, -R5 ;  /* 0x0000000110057824 */ /* 0x000fe200078e0a05 */
[----:B------:R-:W-:-:S04]  /*12e0*/  VIMNMX R19, PT, PT, R3, R16, PT ;  /* 0x0000001003137248 */ /* 0x000fc80003fe0100 */
[----:B------:R-:W-:Y:S02]  /*12f0*/  SEL R22, R5, RZ, P0 ;  /* 0x000000ff05167207 */ /* 0x000fe40000000000 */
[----:B------:R-:W-:Y:S02]  /*1300*/  LEA R5, R3, UR4, 0x3 ;  /* 0x0000000403057c11 */ /* 0x000fe4000f8e18ff */
[----:B------:R-:W-:-:S13]  /*1310*/  ISETP.GE.AND P0, PT, R22, R19, PT ;  /* 0x000000131600720c */ /* 0x000fda0003f06270 */
[----:B-1----:R-:W-:Y:S05]  /*1320*/  @P0 BRA `(.L_x_4) ;  /* 0x0000002c00980947 */ /* 0x002fea0003800000 */
[----:B------:R-:W0:Y:S01]  /*1330*/  LDC.64 R8, c[0x0][0x3b0] ;  /* 0x0000ec00ff087b82 */ /* 0x000e220000000a00 */
[----:B------:R-:W-:Y:S01]  /*1340*/  MOV R7, 0xffffffff ;  /* 0xffffffff00077802 */ /* 0x000fe20000000f00 */
[----:B------:R-:W-:-:S06]  /*1350*/  IMAD.MOV.U32 R6, RZ, RZ, -0x1 ;  /* 0xffffffffff067424 */ /* 0x000fcc00078e00ff */
[----:B------:R-:W1:Y:S01]  /*1360*/  LDC R20, c[0x0][0x3b8] ;  /* 0x0000ee00ff147b82 */ /* 0x000e620000000800 */
[C---:B0-----:R-:W-:Y:S01]  /*1370*/  IMAD.WIDE.U32 R6, R8.reuse, 0x1, R6 ;  /* 0x0000000108067825 */ /* 0x041fe200078e0006 */
[C---:B------:R-:W-:Y:S02]  /*1380*/  LOP3.LUT R23, R8.reuse, 0x1, RZ, 0xc0, !PT ;  /* 0x0000000108177812 */ /* 0x040fe400078ec0ff */
[----:B------:R-:W-:Y:S01]  /*1390*/  LOP3.LUT R17, R8, 0xfffffffe, RZ, 0xc0, !PT ;  /* 0xfffffffe08117812 */ /* 0x000fe200078ec0ff */
[----:B------:R-:W-:Y:S01]  /*13a0*/  IMAD.IADD R18, R7, 0x1, R9 ;  /* 0x0000000107127824 */ /* 0x000fe200078e0209 */
[----:B-1----:R-:W-:-:S07]  /*13b0*/  SHF.R.S32.HI R20, RZ, 0x1f, R20 ;  /* 0x0000001fff147819 */ /* 0x002fce0000011414 */
.L_x_21:
[----:B0-----:R-:W0:Y:S01]  /*13c0*/  S2UR UR5, SR_CgaCtaId ;  /* 0x00000000000579c3 */ /* 0x001e220000008800 */
[----:B--2---:R-:W-:Y:S01]  /*13d0*/  IMAD.IADD R8, R19, 0x1, -R22 ;  /* 0x0000000113087824 */ /* 0x004fe200078e0a16 */
[----:B------:R-:W-:Y:S01]  /*13e0*/  UMOV UR4, 0x400 ;  /* 0x0000040000047882 */ /* 0x000fe20000000000 */
[----:B------:R-:W-:Y:S02]  /*13f0*/  HFMA2 R21, -RZ, RZ, -15.890625, -0.0047760009765625 ;  /* 0xcbf29ce4ff157431 */ /* 0x000fe400000001ff */
[----:B------:R-:W-:Y:S01]  /*1400*/  IMAD.MOV.U32 R26, RZ, RZ, -0x7bdddcdb ;  /* 0x84222325ff1a7424 */ /* 0x000fe200078e00ff */
[----:B------:R-:W-:-:S04]  /*1410*/  LEA.HI R9, R8, R8, RZ, 0x1 ;  /* 0x0000000808097211 */ /* 0x000fc800078f08ff */
[----:B------:R-:W-:-:S04]  /*1420*/  LEA.HI.SX32 R24, R9, R22, 0x1f ;  /* 0x0000001609187211 */ /* 0x000fc800078ffaff */
[----:B------:R-:W-:-:S04]  /*1430*/  LOP3.LUT R9, RZ, R24, RZ, 0x33, !PT ;  /* 0x00000018ff097212 */ /* 0x000fc800078e33ff */
[----:B---3--:R-:W-:-:S05]  /*1440*/  IADD3 R10, PT, PT, R16, R9, RZ ;  /* 0x00000009100a7210 */ /* 0x008fca0007ffe0ff */
[----:B------:R-:W-:Y:S01]  /*1450*/  IMAD R10, R10, 0x8, R5 ;  /* 0x000000080a0a7824 */ /* 0x000fe200078e0205 */
[----:B0-----:R-:W-:-:S05]  /*1460*/  ULEA UR4, UR5, UR4, 0x18 ;  /* 0x0000000405047291 */ /* 0x001fca000f8ec0ff */
[----:B------:R-:W0:Y:S01]  /*1470*/  LDS.64 R10, [R10] ;  /* 0x000000000a0a7984 */ /* 0x000e220000000a00 */
[----:B------:R-:W-:-:S05]  /*1480*/  LEA R8, R24, UR4, 0x3 ;  /* 0x0000000418087c11 */ /* 0x000fca000f8e18ff */
[----:B-1----:R-:W1:Y:S01]  /*1490*/  LDCU.64 UR4, c[0x0][0x3b0] ;  /* 0x00007600ff0477ac */ /* 0x002e620008000a00 */
[----:B------:R-:W2:Y:S01]  /*14a0*/  LDS.64 R8, [R8] ;  /* 0x0000000008087984 */ /* 0x000ea20000000a00 */
[----:B-1----:R-:W-:-:S04]  /*14b0*/  ISETP.NE.U32.AND P0, PT, RZ, UR4, PT ;  /* 0x00000004ff007c0c */ /* 0x002fc8000bf05070 */
[----:B------:R-:W-:-:S13]  /*14c0*/  ISETP.NE.AND.EX P0, PT, RZ, UR5, PT, P0 ;  /* 0x00000005ff007c0c */ /* 0x000fda000bf05300 */
[----:B0-----:R-:W-:Y:S05]  /*14d0*/  @!P0 BRA `(.L_x_5) ;  /* 0x0000000800a48947 */ /* 0x001fea0003800000 */
[----:B------:R-:W-:Y:S01]  /*14e0*/  ISETP.NE.U32.AND P1, PT, R6, RZ, PT ;  /* 0x000000ff0600720c */ /* 0x000fe20003f25070 */
[----:B------:R-:W-:Y:S01]  /*14f0*/  IMAD.MOV.U32 R26, RZ, RZ, -0x7bdddcdb ;  /* 0x84222325ff1a7424 */ /* 0x000fe200078e00ff */
[----:B------:R-:W-:Y:S01]  /*1500*/  MOV R13, RZ ;  /* 0x000000ff000d7202 */ /* 0x000fe20000000f00 */
[----:B------:R-:W-:Y:S01]  /*1510*/  IMAD.MOV.U32 R21, RZ, RZ, -0x340d631c ;  /* 0xcbf29ce4ff157424 */ /* 0x000fe200078e00ff */
[----:B------:R-:W-:Y:S01]  /*1520*/  ISETP.NE.AND.EX P1, PT, R18, RZ, PT, P1 ;  /* 0x000000ff1200720c */ /* 0x000fe20003f25310 */
[----:B------:R-:W-:-:S12]  /*1530*/  IMAD.MOV.U32 R25, RZ, RZ, RZ ;  /* 0x000000ffff197224 */ /* 0x000fd800078e00ff */
[----:B------:R-:W-:Y:S05]  /*1540*/  @!P1 BRA `(.L_x_6) ;  /* 0x0000000400b89947 */ /* 0x000fea0003800000 */
[----:B------:R-:W0:Y:S01]  /*1550*/  LDC R25, c[0x0][0x3b4] ;  /* 0x0000ed00ff197b82 */ /* 0x000e220000000800 */
[----:B------:R-:W1:Y:S01]  /*1560*/  LDCU UR4, c[0x0][0x3b4] ;  /* 0x00007680ff0477ac */ /* 0x000e620008000800 */
[----:B------:R-:W-:Y:S01]  /*1570*/  IADD3 R12, P1, PT, R10, 0x8, RZ ;  /* 0x000000080a0c7810 */ /* 0x000fe20007f3e0ff */
[----:B------:R-:W-:Y:S02]  /*1580*/  HFMA2 R21, -RZ, RZ, -15.890625, -0.0047760009765625 ;  /* 0xcbf29ce4ff157431 */ /* 0x000fe400000001ff */
[----:B------:R-:W-:Y:S02]  /*1590*/  IMAD.MOV.U32 R26, RZ, RZ, -0x7bdddcdb ;  /* 0x84222325ff1a7424 */ /* 0x000fe400078e00ff */
[----:B------:R-:W-:Y:S02]  /*15a0*/  IMAD.MOV.U32 R30, RZ, RZ, R17 ;  /* 0x000000ffff1e7224 */ /* 0x000fe400078e0011 */
[----:B------:R-:W-:Y:S01]  /*15b0*/  IMAD.X R13, RZ, RZ, R11, P1 ;  /* 0x000000ffff0d7224 */ /* 0x000fe200008e060b */
[----:B-1----:R-:W-:-:S07]  /*15c0*/  MOV R31, UR4 ;  /* 0x00000004001f7c02 */ /* 0x002fce0008000f00 */
.L_x_7:
[----:B------:R-:W3:Y:S04]  /*15d0*/  LD.E.64 R28, desc[UR8][R12.64+-0x8] ;  /* 0xfffff8080c1c7980 */ /* 0x000ee8000c101b00 */
[----:B------:R1:W4:Y:S01]  /*15e0*/  LD.E.64 R14, desc[UR8][R12.64] ;  /* 0x000000080c0e7980 */ /* 0x000322000c101b00 */
[----:B------:R-:W-:Y:S01]  /*15f0*/  IMAD R21, R21, 0x1b3, RZ ;  /* 0x000001b315157824 */ /* 0x000fe200078e02ff */
[----:B------:R-:W-:-:S04]  /*1600*/  IADD3 R30, P1, PT, R30, -0x2, RZ ;  /* 0xfffffffe1e1e7810 */ /* 0x000fc80007f3e0ff */
[----:B------:R-:W-:Y:S02]  /*1610*/  IADD3.X R31, PT, PT, R31, -0x1, RZ, P1, !PT ;  /* 0xffffffff1f1f7810 */ /* 0x000fe40000ffe4ff */
[----:B------:R-:W-:Y:S02]  /*1620*/  ISETP.NE.U32.AND P1, PT, R30, RZ, PT ;  /* 0x000000ff1e00720c */ /* 0x000fe40003f25070 */
[----:B-1----:R-:W-:Y:S02]  /*1630*/  IADD3 R12, P2, PT, R12, 0x10, RZ ;  /* 0x000000100c0c7810 */ /* 0x002fe40007f5e0ff */
[----:B------:R-:W-:-:S03]  /*1640*/  ISETP.NE.AND.EX P1, PT, R31, RZ, PT, P1 ;  /* 0x000000ff1f00720c */ /* 0x000fc60003f25310 */
[----:B------:R-:W-:Y:S01]  /*1650*/  IMAD.X R13, RZ, RZ, R13, P2 ;  /* 0x000000ffff0d7224 */ /* 0x000fe200010e060d */
[----:B---3--:R-:W-:-:S05]  /*1660*/  LOP3.LUT R32, R26, 0xff, R28, 0x78, !PT ;  /* 0x000000ff1a207812 */ /* 0x008fca00078e781c */
[----:B------:R-:W-:-:S04]  /*1670*/  IMAD.WIDE.U32 R26, R32, 0x1b3, RZ ;  /* 0x000001b3201a7825 */ /* 0x000fc800078e00ff */
[----:B------:R-:W-:Y:S01]  /*1680*/  IMAD R33, R32, 0x100, R21 ;  /* 0x0000010020217824 */ /* 0x000fe200078e0215 */
[----:B------:R-:W-:-:S03]  /*1690*/  SHF.R.U64 R21, R28, 0x8, R29 ;  /* 0x000000081c157819 */ /* 0x000fc6000000121d */
[----:B------:R-:W-:Y:S01]  /*16a0*/  IMAD.IADD R27, R27, 0x1, R33 ;  /* 0x000000011b1b7824 */ /* 0x000fe200078e0221 */
[----:B------:R-:W-:-:S03]  /*16b0*/  LOP3.LUT R21, R26, 0xff, R21, 0x78, !PT ;  /* 0x000000ff1a157812 */ /* 0x000fc600078e7815 */
[----:B------:R-:W-:Y:S02]  /*16c0*/  IMAD R32, R27, 0x1b3, RZ ;  /* 0x000001b31b207824 */ /* 0x000fe400078e02ff */
[----:B------:R-:W-:-:S03]  /*16d0*/  IMAD.WIDE.U32 R26, R21, 0x1b3, RZ ;  /* 0x000001b3151a7825 */ /* 0x000fc600078e00ff */
[----:B------:R-:W-:Y:S02]  /*16e0*/  LEA R33, R21, R32, 0x8 ;  /* 0x0000002015217211 */ /* 0x000fe400078e40ff */
[----:B------:R-:W-:-:S03]  /*16f0*/  SHF.R.U64 R21, R28, 0x10, R29 ;  /* 0x000000101c157819 */ /* 0x000fc6000000121d */
[----:B------:R-:W-:Y:S01]  /*1700*/  IMAD.IADD R27, R27, 0x1, R33 ;  /* 0x000000011b1b7824 */ /* 0x000fe200078e0221 */
[----:B------:R-:W-:-:S03]  /*1710*/  LOP3.LUT R21, R26, 0xff, R21, 0x78, !PT ;  /* 0x000000ff1a157812 */ /* 0x000fc600078e7815 */
[----:B------:R-:W-:Y:S02]  /*1720*/  IMAD R32, R27, 0x1b3, RZ ;  /* 0x000001b31b207824 */ /* 0x000fe400078e02ff */
[----:B------:R-:W-:-:S04]  /*1730*/  IMAD.WIDE.U32 R26, R21, 0x1b3, RZ ;  /* 0x000001b3151a7825 */ /* 0x000fc800078e00ff */
[----:B------:R-:W-:Y:S01]  /*1740*/  IMAD R33, R21, 0x100, R32 ;  /* 0x0000010015217824 */ /* 0x000fe200078e0220 */
[----:B------:R-:W-:-:S04]  /*1750*/  SHF.R.U64 R21, R28, 0x18, R29 ;  /* 0x000000181c157819 */ /* 0x000fc8000000121d */
[----:B------:R-:W-:Y:S02]  /*1760*/  IADD3 R27, PT, PT, R27, R33, RZ ;  /* 0x000000211b1b7210 */ /* 0x000fe40007ffe0ff */
[----:B------:R-:W-:-:S03]  /*1770*/  LOP3.LUT R21, R26, 0xff, R21, 0x78, !PT ;  /* 0x000000ff1a157812 */ /* 0x000fc600078e7815 */
[----:B------:R-:W-:Y:S02]  /*1780*/  IMAD R28, R27, 0x1b3, RZ ;  /* 0x000001b31b1c7824 */ /* 0x000fe400078e02ff */
[----:B------:R-:W-:-:S04]  /*1790*/  IMAD.WIDE.U32 R26, R21, 0x1b3, RZ ;  /* 0x000001b3151a7825 */ /* 0x000fc800078e00ff */
[----:B------:R-:W-:-:S04]  /*17a0*/  IMAD R21, R21, 0x100, R28 ;  /* 0x0000010015157824 */ /* 0x000fc800078e021c */
[----:B------:R-:W-:Y:S01]  /*17b0*/  IMAD.IADD R27, R27, 0x1, R21 ;  /* 0x000000011b1b7824 */ /* 0x000fe200078e0215 */
[----:B------:R-:W-:-:S03]  /*17c0*/  LOP3.LUT R21, R26, 0xff, R29, 0x78, !PT ;  /* 0x000000ff1a157812 */ /* 0x000fc600078e781d */
[----:B------:R-:W-:Y:S02]  /*17d0*/  IMAD R28, R27, 0x1b3, RZ ;  /* 0x000001b31b1c7824 */ /* 0x000fe400078e02ff */
[----:B------:R-:W-:-:S03]  /*17e0*/  IMAD.WIDE.U32 R26, R21, 0x1b3, RZ ;  /* 0x000001b3151a7825 */ /* 0x000fc600078e00ff */
[----:B------:R-:W-:Y:S02]  /*17f0*/  LEA R33, R21, R28, 0x8 ;  /* 0x0000001c15217211 */ /* 0x000fe400078e40ff */
[----:B------:R-:W-:-:S03]  /*1800*/  SHF.R.U32.HI R21, RZ, 0x8, R29 ;  /* 0x00000008ff157819 */ /* 0x000fc6000001161d */
[----:B------:R-:W-:Y:S01]  /*1810*/  IMAD.IADD R27, R27, 0x1, R33 ;  /* 0x000000011b1b7824 */ /* 0x000fe200078e0221 */
[----:B------:R-:W-:-:S03]  /*1820*/  LOP3.LUT R21, R26, 0xff, R21, 0x78, !PT ;  /* 0x000000ff1a157812 */ /* 0x000fc600078e7815 */
[----:B------:R-:W-:Y:S02]  /*1830*/  IMAD R28, R27, 0x1b3, RZ ;  /* 0x000001b31b1c7824 */ /* 0x000fe400078e02ff */
[----:B------:R-:W-:-:S04]  /*1840*/  IMAD.WIDE.U32 R26, R21, 0x1b3, RZ ;  /* 0x000001b3151a7825 */ /* 0x000fc800078e00ff */
[----:B------:R-:W-:Y:S01]  /*1850*/  IMAD R33, R21, 0x100, R28 ;  /* 0x0000010015217824 */ /* 0x000fe200078e021c */
[----:B------:R-:W-:-:S04]  /*1860*/  SHF.R.U32.HI R21, RZ, 0x10, R29 ;  /* 0x00000010ff157819 */ /* 0x000fc8000001161d */
[----:B------:R-:W-:Y:S02]  /*1870*/  IADD3 R27, PT, PT, R27, R33, RZ ;  /* 0x000000211b1b7210 */ /* 0x000fe40007ffe0ff */
[----:B------:R-:W-:-:S03]  /*1880*/  LOP3.LUT R21, R26, 0xff, R21, 0x78, !PT ;  /* 0x000000ff1a157812 */ /* 0x000fc600078e7815 */
[----:B------:R-:W-:Y:S02]  /*1890*/  IMAD R28, R27, 0x1b3, RZ ;  /* 0x000001b31b1c7824 */ /* 0x000fe400078e02ff */
[----:B------:R-:W-:-:S04]  /*18a0*/  IMAD.WIDE.U32 R26, R21, 0x1b3, RZ ;  /* 0x000001b3151a7825 */ /* 0x000fc800078e00ff */
[----:B------:R-:W-:Y:S01]  /*18b0*/  IMAD R33, R21, 0x100, R28 ;  /* 0x0000010015217824 */ /* 0x000fe200078e021c */
[----:B------:R-:W-:-:S03]  /*18c0*/  SHF.R.U32.HI R21, RZ, 0x18, R29 ;  /* 0x00000018ff157819 */ /* 0x000fc6000001161d */
[----:B------:R-:W-:Y:S01]  /*18d0*/  IMAD.IADD R27, R27, 0x1, R33 ;  /* 0x000000011b1b7824 */ /* 0x000fe200078e0221 */
[----:B------:R-:W-:-:S03]  /*18e0*/  LOP3.LUT R21, R21, R26, RZ, 0x3c, !PT ;  /* 0x0000001a15157212 */ /* 0x000fc600078e3cff */
[----:B------:R-:W-:Y:S02]  /*18f0*/  IMAD R28, R27, 0x1b3, RZ ;  /* 0x000001b31b1c7824 */ /* 0x000fe400078e02ff */
[----:B------:R-:W-:-:S03]  /*1900*/  IMAD.WIDE.U32 R26, R21, 0x1b3, RZ ;  /* 0x000001b3151a7825 */ /* 0x000fc600078e00ff */
[----:B------:R-:W-:-:S05]  /*1910*/  LEA R21, R21, R28, 0x8 ;  /* 0x0000001c15157211 */ /* 0x000fca00078e40ff */
[----:B------:R-:W-:Y:S01]  /*1920*/  IMAD.IADD R27, R27, 0x1, R21 ;  /* 0x000000011b1b7824 */ /* 0x000fe200078e0215 */
[----:B----4-:R-:W-:-:S03]  /*1930*/  LOP3.LUT R21, R26, 0xff, R14, 0x78, !PT ;  /* 0x000000ff1a157812 */ /* 0x010fc600078e780e */
        /* <DEDUP_REMOVED lines=21> */
[----:B------:R-:W-:-:S04]  /*1a90*/  LOP3.LUT R14, R26, 0xff, R15, 0x78, !PT ;  /* 0x000000ff1a0e7812 */ /* 0x000fc800078e780f */
[----:B------:R-:W-:Y:S01]  /*1aa0*/  IADD3 R21, PT, PT, R27, R21, RZ ;  /* 0x000000151b157210 */ /* 0x000fe20007ffe0ff */
[----:B------:R-:W-:-:S04]  /*1ab0*/  IMAD.WIDE.U32 R26, R14, 0x1b3, RZ ;  /* 0x000001b30e1a7825 */ /* 0x000fc800078e00ff */
[----:B------:R-:W-:-:S04]  /*1ac0*/  IMAD R21, R21, 0x1b3, RZ ;  /* 0x000001b315157824 */ /* 0x000fc800078e02ff */
[----:B------:R-:W-:Y:S01]  /*1ad0*/  IMAD R29, R14, 0x100, R21 ;  /* 0x000001000e1d7824 */ /* 0x000fe200078e0215 */
[----:B------:R-:W-:-:S03]  /*1ae0*/  SHF.R.U32.HI R21, RZ, 0x8, R15 ;  /* 0x00000008ff157819 */ /* 0x000fc6000001160f */
[----:B------:R-:W-:Y:S01]  /*1af0*/  IMAD.IADD R27, R27, 0x1, R29 ;  /* 0x000000011b1b7824 */ /* 0x000fe200078e021d */
[----:B------:R-:W-:-:S03]  /*1b00*/  LOP3.LUT R14, R26, 0xff, R21, 0x78, !PT ;  /* 0x000000ff1a0e7812 */ /* 0x000fc600078e7815 */
[----:B------:R-:W-:Y:S02]  /*1b10*/  IMAD R21, R27, 0x1b3, RZ ;  /* 0x000001b31b157824 */ /* 0x000fe400078e02ff */
[----:B------:R-:W-:-:S03]  /*1b20*/  IMAD.WIDE.U32 R26, R14, 0x1b3, RZ ;  /* 0x000001b30e1a7825 */ /* 0x000fc600078e00ff */
[----:B------:R-:W-:Y:S02]  /*1b30*/  LEA R29, R14, R21, 0x8 ;  /* 0x000000150e1d7211 */ /* 0x000fe400078e40ff */
[--C-:B------:R-:W-:Y:S02]  /*1b40*/  SHF.R.U32.HI R21, RZ, 0x10, R15.reuse ;  /* 0x00000010ff157819 */ /* 0x100fe4000001160f */
[----:B------:R-:W-:Y:S01]  /*1b50*/  SHF.R.U32.HI R15, RZ, 0x18, R15 ;  /* 0x00000018ff0f7819 */ /* 0x000fe2000001160f */
[----:B------:R-:W-:Y:S01]  /*1b60*/  IMAD.IADD R27, R27, 0x1, R29 ;  /* 0x000000011b1b7824 */ /* 0x000fe200078e021d */
[----:B------:R-:W-:-:S03]  /*1b70*/  LOP3.LUT R14, R26, 0xff, R21, 0x78, !PT ;  /* 0x000000ff1a0e7812 */ /* 0x000fc600078e7815 */
[----:B------:R-:W-:Y:S02]  /*1b80*/  IMAD R21, R27, 0x1b3, RZ ;  /* 0x000001b31b157824 */ /* 0x000fe400078e02ff */
[----:B------:R-:W-:-:S04]  /*1b90*/  IMAD.WIDE.U32 R26, R14, 0x1b3, RZ ;  /* 0x000001b30e1a7825 */ /* 0x000fc800078e00ff */
[----:B------:R-:W-:Y:S01]  /*1ba0*/  IMAD R21, R14, 0x100, R21 ;  /* 0x000001000e157824 */ /* 0x000fe200078e0215 */
[----:B------:R-:W-:-:S04]  /*1bb0*/  LOP3.LUT R14, R15, R26, RZ, 0x3c, !PT ;  /* 0x0000001a0f0e7212 */ /* 0x000fc800078e3cff */
[----:B------:R-:W-:Y:S01]  /*1bc0*/  IADD3 R21, PT, PT, R27, R21, RZ ;  /* 0x000000151b157210 */ /* 0x000fe20007ffe0ff */
[----:B------:R-:W-:-:S04]  /*1bd0*/  IMAD.WIDE.U32 R26, R14, 0x1b3, RZ ;  /* 0x000001b30e1a7825 */ /* 0x000fc800078e00ff */
[----:B------:R-:W-:-:S04]  /*1be0*/  IMAD R21, R21, 0x1b3, RZ ;  /* 0x000001b315157824 */ /* 0x000fc800078e02ff */
[----:B------:R-:W-:-:S05]  /*1bf0*/  IMAD R21, R14, 0x100, R21 ;  /* 0x000001000e157824 */ /* 0x000fca00078e0215 */
[----:B------:R-:W-:Y:S01]  /*1c00*/  IADD3 R21, PT, PT, R27, R21, RZ ;  /* 0x000000151b157210 */ /* 0x000fe20007ffe0ff */
[----:B------:R-:W-:Y:S06]  /*1c10*/  @P1 BRA `(.L_x_7) ;  /* 0xfffffff8006c1947 */ /* 0x000fec000383ffff */
[----:B------:R-:W-:-:S07]  /*1c20*/  IMAD.MOV.U32 R13, RZ, RZ, R17 ;  /* 0x000000ffff0d7224 */ /* 0x000fce00078e0011 */
.L_x_6:
[----:B------:R-:W-:-:S04]  /*1c30*/  ISETP.NE.U32.AND P1, PT, R23, RZ, PT ;  /* 0x000000ff1700720c */ /* 0x000fc80003f25070 */
[----:B------:R-:W-:-:S13]  /*1c40*/  ISETP.NE.AND.EX P1, PT, RZ, RZ, PT, P1 ;  /* 0x000000ffff00720c */ /* 0x000fda0003f25310 */
[----:B------:R-:W-:Y:S05]  /*1c50*/  @!P1 BRA `(.L_x_5) ;  /* 0x0000000000c49947 */ /* 0x000fea0003800000 */
[----:B------:R-:W-:-:S04]  /*1c60*/  LEA R12, P1, R13, R10, 0x3 ;  /* 0x0000000a0d0c7211 */ /* 0x000fc800078218ff */
[----:B0-----:R-:W-:-:S06]  /*1c70*/  LEA.HI.X R13, R13, R11, R25, 0x3, P1 ;  /* 0x0000000b0d0d7211 */ /* 0x001fcc00008f1c19 */
[----:B------:R-:W3:Y:S01]  /*1c80*/  LD.E.64 R12, desc[UR8][R12.64] ;  /* 0x000000080c0c7980 */ /* 0x000ee2000c101b00 */
[----:B------:R-:W-:Y:S01]  /*1c90*/  IMAD R21, R21, 0x1b3, RZ ;  /* 0x000001b315157824 */ /* 0x000fe200078e02ff */
[----:B---3--:R-:W-:-:S05]  /*1ca0*/  LOP3.LUT R26, R26, 0xff, R12, 0x78, !PT ;  /* 0x000000ff1a1a7812 */ /* 0x008fca00078e780c */
        /* <DEDUP_REMOVED lines=21> */
[----:B------:R-:W-:-:S05]  /*1e00*/  IADD3 R15, PT, PT, R15, R21, RZ ;  /* 0x000000150f0f7210 */ /* 0x000fca0007ffe0ff */
[----:B------:R-:W-:Y:S02]  /*1e10*/  IMAD R21, R15, 0x1b3, RZ ;  /* 0x000001b30f157824 */ /* 0x000fe400078e02ff */
[----:B------:R-:W-:-:S04]  /*1e20*/  IMAD.WIDE.U32 R14, R12, 0x1b3, RZ ;  /* 0x000001b30c0e7825 */ /* 0x000fc800078e00ff */
        /* <DEDUP_REMOVED lines=18> */
[----:B------:R-:W-:-:S04]  /*1f50*/  IMAD R13, R14, 0x100, R13 ;  /* 0x000001000e0d7824 */ /* 0x000fc800078e020d */
[----:B------:R-:W-:-:S07]  /*1f60*/  IMAD.IADD R21, R27, 0x1, R13 ;  /* 0x000000011b157824 */ /* 0x000fce00078e020d */
.L_x_5:
[----:B------:R-:W-:Y:S01]  /*1f70*/  MOV R29, 0x84222325 ;  /* 0x84222325001d7802 */ /* 0x000fe20000000f00 */
[----:B------:R-:W-:Y:S01]  /*1f80*/  IMAD.MOV.U32 R28, RZ, RZ, -0x340d631c ;  /* 0xcbf29ce4ff1c7424 */ /* 0x000fe200078e00ff */
[----:B------:R-:W-:Y:S06]  /*1f90*/  @!P0 BRA `(.L_x_8) ;  /* 0x0000000800a88947 */ /* 0x000fec0003800000 */
[----:B------:R-:W-:Y:S01]  /*1fa0*/  ISETP.NE.U32.AND P1, PT, R6, RZ, PT ;  /* 0x000000ff0600720c */ /* 0x000fe20003f25070 */
[----:B------:R-:W-:Y:S01]  /*1fb0*/  IMAD.MOV.U32 R29, RZ, RZ, -0x7bdddcdb ;  /* 0x84222325ff1d7424 */ /* 0x000fe200078e00ff */
[----:B------:R-:W-:Y:S01]  /*1fc0*/  MOV R28, 0xcbf29ce4 ;  /* 0xcbf29ce4001c7802 */ /* 0x000fe20000000f00 */
[----:B------:R-:W-:Y:S01]  /*1fd0*/  IMAD.MOV.U32 R13, RZ, RZ, RZ ;  /* 0x000000ffff0d7224 */ /* 0x000fe200078e00ff */
[----:B------:R-:W-:Y:S01]  /*1fe0*/  ISETP.NE.AND.EX P1, PT, R18, RZ, PT, P1 ;  /* 0x000000ff1200720c */ /* 0x000fe20003f25310 */
[----:B------:R-:W-:-:S12]  /*1ff0*/  IMAD.MOV.U32 R14, RZ, RZ, RZ ;  /* 0x000000ffff0e7224 */ /* 0x000fd800078e00ff */
[----:B------:R-:W-:Y:S05]  /*2000*/  @!P1 BRA `(.L_x_9) ;  /* 0x0000000400b89947 */ /* 0x000fea0003800000 */
[----:B------:R-:W-:Y:S02]  /*2010*/  HFMA2 R29, -RZ, RZ, -6.306171417236328125e-05, 0.01395416259765625 ;  /* 0x84222325ff1d7431 */ /* 0x000fe400000001ff */
[----:B------:R-:W-:Y:S01]  /*2020*/  IMAD.MOV.U32 R28, RZ, RZ, -0x340d631c ;  /* 0xcbf29ce4ff1c7424 */ /* 0x000fe200078e00ff */
[----:B0-----:R-:W-:Y:S01]  /*2030*/  MOV R25, RZ ;  /* 0x000000ff00197202 */ /* 0x001fe20000000f00 */
[----:B------:R-:W-:-:S07]  /*2040*/  IMAD.MOV.U32 R27, RZ, RZ, RZ ;  /* 0x000000ffff1b7224 */ /* 0x000fce00078e00ff */
.L_x_10:
[C---:B--2---:R-:W-:Y:S01]  /*2050*/  LEA R30, P1, R27.reuse, R8, 0x3 ;  /* 0x000000081b1e7211 */ /* 0x044fe200078218ff */
[----:B------:R-:W-:Y:S01]  /*2060*/  IMAD R33, R28, 0x1b3, RZ ;  /* 0x000001b31c217824 */ /* 0x000fe200078e02ff */
[----:B------:R-:W0:Y:S02]  /*2070*/  LDCU UR4, c[0x0][0x3b4] ;  /* 0x00007680ff0477ac */ /* 0x000e240008000800 */
[----:B------:R-:W-:-:S05]  /*2080*/  LEA.HI.X R31, R27, R9, R25, 0x3, P1 ;  /* 0x000000091b1f7211 */ /* 0x000fca00008f1c19 */
[----:B------:R-:W2:Y:S04]  /*2090*/  LD.E.64 R14, desc[UR8][R30.64] ;  /* 0x000000081e0e7980 */ /* 0x000ea8000c101b00 */
[----:B------:R1:W3:Y:S01]  /*20a0*/  LD.E.64 R12, desc[UR8][R30.64+0x8] ;  /* 0x000008081e0c7980 */ /* 0x0002e2000c101b00 */
[----:B------:R-:W-:-:S05]  /*20b0*/  IADD3 R27, P1, PT, R27, 0x2, RZ ;  /* 0x000000021b1b7810 */ /* 0x000fca0007f3e0ff */
[----:B------:R-:W-:Y:S01]  /*20c0*/  IMAD.X R25, RZ, RZ, R25, P1 ;  /* 0x000000ffff197224 */ /* 0x000fe200008e0619 */
[----:B------:R-:W-:-:S04]  /*20d0*/  ISETP.NE.U32.AND P1, PT, R27, R17, PT ;  /* 0x000000111b00720c */ /* 0x000fc80003f25070 */
[----:B0-----:R-:W-:Y:S02]  /*20e0*/  ISETP.NE.AND.EX P1, PT, R25, UR4, PT, P1 ;  /* 0x0000000419007c0c */ /* 0x001fe4000bf25310 */
[----:B--2---:R-:W-:Y:S02]  /*20f0*/  LOP3.LUT R32, R29, 0xff, R14, 0x78, !PT ;  /* 0x000000ff1d207812 */ /* 0x004fe400078e780e */
[----:B-1----:R-:W-:-:S03]  /*2100*/  SHF.R.U64 R31, R14, 0x10, R15 ;  /* 0x000000100e1f7819 */ /* 0x002fc6000000120f */
        /* <DEDUP_REMOVED lines=8> */
[----:B------:R-:W-:-:S03]  /*2190*/  LOP3.LUT R30, R28, 0xff, R31, 0x78, !PT ;  /* 0x000000ff1c1e7812 */ /* 0x000fc600078e781f */
[----:B------:R-:W-:-:S04]  /*21a0*/  IMAD.IADD R29, R29, 0x1, R33 ;  /* 0x000000011d1d7824 */ /* 0x000fc800078e0221 */
        /* <DEDUP_REMOVED lines=9> */
[----:B------:R-:W-:-:S03]  /*2240*/  LOP3.LUT R14, R28, 0xff, R15, 0x78, !PT ;  /* 0x000000ff1c0e7812 */ /* 0x000fc600078e780f */
[----:B------:R-:W-:-:S04]  /*2250*/  IMAD.IADD R29, R29, 0x1, R31 ;  /* 0x000000011d1d7824 */ /* 0x000fc800078e021f */
        /* <DEDUP_REMOVED lines=9> */
[--C-:B------:R-:W-:Y:S02]  /*22f0*/  SHF.R.U32.HI R31, RZ, 0x10, R15.reuse ;  /* 0x00000010ff1f7819 */ /* 0x100fe4000001160f */
[----:B------:R-:W-:Y:S02]  /*2300*/  SHF.R.U32.HI R15, RZ, 0x18, R15 ;  /* 0x00000018ff0f7819 */ /* 0x000fe4000001160f */
[----:B------:R-:W-:Y:S02]  /*2310*/  IADD3 R29, PT, PT, R29, R33, RZ ;  /* 0x000000211d1d7210 */ /* 0x000fe40007ffe0ff */
[----:B------:R-:W-:-:S03]  /*2320*/  LOP3.LUT R14, R28, 0xff, R31, 0x78, !PT ;  /* 0x000000ff1c0e7812 */ /* 0x000fc600078e781f */
[----:B------:R-:W-:Y:S02]  /*2330*/  IMAD R31, R29, 0x1b3, RZ ;  /* 0x000001b31d1f7824 */ /* 0x000fe400078e02ff */
[----:B------:R-:W-:-:S04]  /*2340*/  IMAD.WIDE.U32 R28, R14, 0x1b3, RZ ;  /* 0x000001b30e1c7825 */ /* 0x000fc800078e00ff */
[----:B------:R-:W-:Y:S01]  /*2350*/  IMAD R31, R14, 0x100, R31 ;  /* 0x000001000e1f7824 */ /* 0x000fe200078e021f */
[----:B------:R-:W-:-:S03]  /*2360*/  LOP3.LUT R28, R15, R28, RZ, 0x3c, !PT ;  /* 0x0000001c0f1c7212 */ /* 0x000fc600078e3cff */
[----:B------:R-:W-:-:S04]  /*2370*/  IMAD.IADD R14, R29, 0x1, R31 ;  /* 0x000000011d0e7824 */ /* 0x000fc800078e021f */
[----:B------:R-:W-:Y:S02]  /*2380*/  IMAD R29, R14, 0x1b3, RZ ;  /* 0x000001b30e1d7824 */ /* 0x000fe400078e02ff */
[----:B------:R-:W-:-:S03]  /*2390*/  IMAD.WIDE.U32 R14, R28, 0x1b3, RZ ;  /* 0x000001b31c0e7825 */ /* 0x000fc600078e00ff */
[----:B------:R-:W-:Y:S02]  /*23a0*/  LEA R29, R28, R29, 0x8 ;  /* 0x0000001d1c1d7211 */ /* 0x000fe400078e40ff */
[----:B---3--:R-:W-:-:S03]  /*23b0*/  LOP3.LUT R28, R14, 0xff, R12, 0x78, !PT ;  /* 0x000000ff0e1c7812 */ /* 0x008fc600078e780c */
        /* <DEDUP_REMOVED lines=41> */
[----:B------:R-:W-:-:S05]  /*2650*/  IADD3 R12, PT, PT, R15, R29, RZ ;  /* 0x0000001d0f0c7210 */ /* 0x000fca0007ffe0ff */
[----:B------:R-:W-:Y:S02]  /*2660*/  IMAD R15, R12, 0x1b3, RZ ;  /* 0x000001b30c0f7824 */ /* 0x000fe400078e02ff */
[----:B------:R-:W-:-:S04]  /*2670*/  IMAD.WIDE.U32 R12, R14, 0x1b3, RZ ;  /* 0x000001b30e0c7825 */ /* 0x000fc800078e00ff */
[----:B------:R-:W-:Y:S01]  /*2680*/  IMAD R15, R14, 0x100, R15 ;  /* 0x000001000e0f7824 */ /* 0x000fe200078e020f */
[----:B------:R-:W-:-:S03]  /*2690*/  MOV R29, R12 ;  /* 0x0000000c001d7202 */ /* 0x000fc60000000f00 */
[----:B------:R-:W-:Y:S01]  /*26a0*/  IMAD.IADD R28, R13, 0x1, R15 ;  /* 0x000000010d1c7824 */ /* 0x000fe200078e020f */
[----:B------:R-:W-:Y:S06]  /*26b0*/  @P1 BRA `(.L_x_10) ;  /* 0xfffffff800641947 */ /* 0x000fec000383ffff */
[----:B------:R-:W0:Y:S01]  /*26c0*/  LDCU UR4, c[0x0][0x3b4] ;  /* 0x00007680ff0477ac */ /* 0x000e220008000800 */
[----:B------:R-:W-:Y:S01]  /*26d0*/  IMAD.MOV.U32 R13, RZ, RZ, R17 ;  /* 0x000000ffff0d7224 */ /* 0x000fe200078e0011 */
[----:B0-----:R-:W-:-:S07]  /*26e0*/  MOV R14, UR4 ;  /* 0x00000004000e7c02 */ /* 0x001fce0008000f00 */
.L_x_9:
[----:B------:R-:W-:-:S04]  /*26f0*/  ISETP.NE.U32.AND P1, PT, R23, RZ, PT ;  /* 0x000000ff1700720c */ /* 0x000fc80003f25070 */
[----:B------:R-:W-:-:S13]  /*2700*/  ISETP.NE.AND.EX P1, PT, RZ, RZ, PT, P1 ;  /* 0x000000ffff00720c */ /* 0x000fda0003f25310 */
[----:B------:R-:W-:Y:S05]  /*2710*/  @!P1 BRA `(.L_x_8) ;  /* 0x0000000000c89947 */ /* 0x000fea0003800000 */
[----:B--2---:R-:W-:-:S04]  /*2720*/  LEA R12, P1, R13, R8, 0x3 ;  /* 0x000000080d0c7211 */ /* 0x004fc800078218ff */
[----:B------:R-:W-:-:S06]  /*2730*/  LEA.HI.X R13, R13, R9, R14, 0x3, P1 ;  /* 0x000000090d0d7211 */ /* 0x000fcc00008f1c0e */
[----:B------:R-:W0:Y:S01]  /*2740*/  LD.E.64 R12, desc[UR8][R12.64] ;  /* 0x000000080c0c7980 */ /* 0x000e22000c101b00 */
[----:B------:R-:W-:Y:S01]  /*2750*/  IMAD R28, R28, 0x1b3, RZ ;  /* 0x000001b31c1c7824 */ /* 0x000fe200078e02ff */
[----:B0-----:R-:W-:-:S05]  /*2760*/  LOP3.LUT R25, R29, 0xff, R12, 0x78, !PT ;  /* 0x000000ff1d197812 */ /* 0x001fca00078e780c */
        /* <DEDUP_REMOVED lines=42> */
[----:B------:R-:W-:Y:S01]  /*2a10*/  LEA R15, R14, R15, 0x8 ;  /* 0x0000000f0e0f7211 */ /* 0x000fe200078e40ff */
[----:B------:R-:W-:-:S04]  /*2a20*/  IMAD.MOV.U32 R29, RZ, RZ, R12 ;  /* 0x000000ffff1d7224 */ /* 0x000fc800078e000c */
[----:B------:R-:W-:-:S07]  /*2a30*/  IMAD.IADD R28, R13, 0x1, R15 ;  /* 0x000000010d1c7824 */ /* 0x000fce00078e020f */
.L_x_8:
[----:B------:R-:W-:Y:S01]  /*2a40*/  ISETP.NE.U32.AND P1, PT, R26, R29, PT ;  /* 0x0000001d1a00720c */ /* 0x000fe20003f25070 */
[----:B------:R-:W-:Y:S03]  /*2a50*/  BSSY.RECONVERGENT B1, `(.L_x_11) ;  /* 0x000016f000017945 */ /* 0x000fe60003800200 */
[----:B------:R-:W-:-:S13]  /*2a60*/  ISETP.NE.AND.EX P1, PT, R21, R28, PT, P1 ;  /* 0x0000001c1500720c */ /* 0x000fda0003f25310 */
[----:B------:R-:W-:Y:S05]  /*2a70*/  @!P1 BRA `(.L_x_12) ;  /* 0x00000014005c9947 */ /* 0x000fea0003800000 */
[----:B------:R-:W-:Y:S02]  /*2a80*/  HFMA2 R12, -RZ, RZ, -6.306171417236328125e-05, 0.01395416259765625 ;  /* 0x84222325ff0c7431 */ /* 0x000fe400000001ff */
[----:B------:R-:W-:Y:S01]  /*2a90*/  IMAD.MOV.U32 R13, RZ, RZ, -0x340d631c ;  /* 0xcbf29ce4ff0d7424 */ /* 0x000fe200078e00ff */
[----:B------:R-:W-:Y:S06]  /*2aa0*/  @!P0 BRA `(.L_x_13) ;  /* 0x0000000800988947 */ /* 0x000fec0003800000 */
[----:B------:R-:W-:Y:S01]  /*2ab0*/  ISETP.NE.U32.AND P1, PT, R6, RZ, PT ;  /* 0x000000ff0600720c */ /* 0x000fe20003f25070 */
[----:B------:R-:W-:Y:S01]  /*2ac0*/  IMAD.MOV.U32 R12, RZ, RZ, -0x7bdddcdb ;  /* 0x84222325ff0c7424 */ /* 0x000fe200078e00ff */
[----:B------:R-:W-:Y:S02]  /*2ad0*/  MOV R13, 0xcbf29ce4 ;  /* 0xcbf29ce4000d7802 */ /* 0x000fe40000000f00 */
[----:B------:R-:W-:Y:S02]  /*2ae0*/  CS2R R14, SRZ ;  /* 0x00000000000e7805 */ /* 0x000fe4000001ff00 */
[----:B------:R-:W-:-:S13]  /*2af0*/  ISETP.NE.AND.EX P1, PT, R18, RZ, PT, P1 ;  /* 0x000000ff1200720c */ /* 0x000fda0003f25310 */
[----:B------:R-:W-:Y:S05]  /*2b00*/  @!P1 BRA `(.L_x_14) ;  /* 0x0000000400b09947 */ /* 0x000fea0003800000 */
[----:B------:R-:W-:Y:S01]  /*2b10*/  IMAD.MOV.U32 R12, RZ, RZ, -0x7bdddcdb ;  /* 0x84222325ff0c7424 */ /* 0x000fe200078e00ff */
[----:B0-----:R-:W-:Y:S01]  /*2b20*/  MOV R25, RZ ;  /* 0x000000ff00197202 */ /* 0x001fe20000000f00 */
[----:B------:R-:W-:Y:S01]  /*2b30*/  IMAD.MOV.U32 R13, RZ, RZ, -0x340d631c ;  /* 0xcbf29ce4ff0d7424 */ /* 0x000fe200078e00ff */
[----:B------:R-:W0:Y:S01]  /*2b40*/  LDCU UR4, c[0x0][0x3b4] ;  /* 0x00007680ff0477ac */ /* 0x000e220008000800 */
[----:B------:R-:W-:-:S07]  /*2b50*/  IMAD.MOV.U32 R21, RZ, RZ, RZ ;  /* 0x000000ffff157224 */ /* 0x000fce00078e00ff */
.L_x_15:
[----:B------:R-:W-:-:S04]  /*2b60*/  LEA R28, P1, R25, R10, 0x3 ;  /* 0x0000000a191c7211 */ /* 0x000fc800078218ff */
[----:B------:R-:W-:-:S05]  /*2b70*/  LEA.HI.X R29, R25, R11, R21, 0x3, P1 ;  /* 0x0000000b191d7211 */ /* 0x000fca00008f1c15 */
[----:B------:R-:W3:Y:S04]  /*2b80*/  LD.E.64 R26, desc[UR8][R28.64] ;  /* 0x000000081c1a7980 */ /* 0x000ee8000c101b00 */
[----:B------:R1:W4:Y:S01]  /*2b90*/  LD.E.64 R14, desc[UR8][R28.64+0x8] ;  /* 0x000008081c0e7980 */ /* 0x000322000c101b00 */
[----:B------:R-:W-:Y:S01]  /*2ba0*/  IMAD R31, R13, 0x1b3, RZ ;  /* 0x000001b30d1f7824 */ /* 0x000fe200078e02ff */
[----:B------:R-:W-:-:S05]  /*2bb0*/  IADD3 R25, P1, PT, R25, 0x2, RZ ;  /* 0x0000000219197810 */ /* 0x000fca0007f3e0ff */
[----:B------:R-:W-:Y:S01]  /*2bc0*/  IMAD.X R21, RZ, RZ, R21, P1 ;  /* 0x000000ffff157224 */ /* 0x000fe200008e0615 */
[----:B------:R-:W-:-:S04]  /*2bd0*/  ISETP.NE.U32.AND P1, PT, R25, R17, PT ;  /* 0x000000111900720c */ /* 0x000fc80003f25070 */
[----:B0-----:R-:W-:Y:S02]  /*2be0*/  ISETP.NE.AND.EX P1, PT, R21, UR4, PT, P1 ;  /* 0x0000000415007c0c */ /* 0x001fe4000bf25310 */
[----:B---3--:R-:W-:Y:S02]  /*2bf0*/  LOP3.LUT R30, R12, 0xff, R26, 0x78, !PT ;  /* 0x000000ff0c1e7812 */ /* 0x008fe400078e781a */
[----:B-1----:R-:W-:-:S03]  /*2c00*/  SHF.R.U64 R29, R26, 0x10, R27 ;  /* 0x000000101a1d7819 */ /* 0x002fc6000000121b */
        /* <DEDUP_REMOVED lines=42> */
[----:B----4-:R-:W-:-:S03]  /*2eb0*/  LOP3.LUT R26, R12, 0xff, R14, 0x78, !PT ;  /* 0x000000ff0c1a7812 */ /* 0x010fc600078e780e */
        /* <DEDUP_REMOVED lines=33> */
[--C-:B------:R-:W-:Y:S02]  /*30d0*/  SHF.R.U32.HI R27, RZ, 0x10, R15.reuse ;  /* 0x00000010ff1b7819 */ /* 0x100fe4000001160f */
[----:B------:R-:W-:Y:S01]  /*30e0*/  SHF.R.U32.HI R15, RZ, 0x18, R15 ;  /* 0x00000018ff0f7819 */ /* 0x000fe2000001160f */
[----:B------:R-:W-:Y:S01]  /*30f0*/  IMAD.IADD R13, R13, 0x1, R29 ;  /* 0x000000010d0d7824 */ /* 0x000fe200078e021d */
[----:B------:R-:W-:-:S03]  /*3100*/  LOP3.LUT R14, R12, 0xff, R27, 0x78, !PT ;  /* 0x000000ff0c0e7812 */ /* 0x000fc600078e781b */
[----:B------:R-:W-:Y:S02]  /*3110*/  IMAD R27, R13, 0x1b3, RZ ;  /* 0x000001b30d1b7824 */ /* 0x000fe400078e02ff */
[----:B------:R-:W-:-:S03]  /*3120*/  IMAD.WIDE.U32 R12, R14, 0x1b3, RZ ;  /* 0x000001b30e0c7825 */ /* 0x000fc600078e00ff */
[----:B------:R-:W-:Y:S02]  /*3130*/  LEA R27, R14, R27, 0x8 ;  /* 0x0000001b0e1b7211 */ /* 0x000fe400078e40ff */
[----:B------:R-:W-:-:S03]  /*3140*/  LOP3.LUT R14, R15, R12, RZ, 0x3c, !PT ;  /* 0x0000000c0f0e7212 */ /* 0x000fc600078e3cff */
[----:B------:R-:W-:-:S04]  /*3150*/  IMAD.IADD R13, R13, 0x1, R27 ;  /* 0x000000010d0d7824 */ /* 0x000fc800078e021b */
[----:B------:R-:W-:Y:S02]  /*3160*/  IMAD R15, R13, 0x1b3, RZ ;  /* 0x000001b30d0f7824 */ /* 0x000fe400078e02ff */
[----:B------:R-:W-:-:S03]  /*3170*/  IMAD.WIDE.U32 R12, R14, 0x1b3, RZ ;  /* 0x000001b30e0c7825 */ /* 0x000fc600078e00ff */
[----:B------:R-:W-:-:S05]  /*3180*/  LEA R15, R14, R15, 0x8 ;  /* 0x0000000f0e0f7211 */ /* 0x000fca00078e40ff */
[----:B------:R-:W-:Y:S01]  /*3190*/  IMAD.IADD R13, R13, 0x1, R15 ;  /* 0x000000010d0d7824 */ /* 0x000fe200078e020f */
[----:B------:R-:W-:Y:S06]  /*31a0*/  @P1 BRA `(.L_x_15) ;  /* 0xfffffff8006c1947 */ /* 0x000fec000383ffff */
[----:B------:R-:W1:Y:S01]  /*31b0*/  LDC R14, c[0x0][0x3b4] ;  /* 0x0000ed00ff0e7b82 */ /* 0x000e620000000800 */
[----:B------:R-:W-:-:S07]  /*31c0*/  IMAD.MOV.U32 R15, RZ, RZ, R17 ;  /* 0x000000ffff0f7224 */ /* 0x000fce00078e0011 */
.L_x_14:
[----:B------:R-:W-:-:S04]  /*31d0*/  ISETP.NE.U32.AND P1, PT, R23, RZ, PT ;  /* 0x000000ff1700720c */ /* 0x000fc80003f25070 */
[----:B------:R-:W-:-:S13]  /*31e0*/  ISETP.NE.AND.EX P1, PT, RZ, RZ, PT, P1 ;  /* 0x000000ffff00720c */ /* 0x000fda0003f25310 */
[----:B------:R-:W-:Y:S05]  /*31f0*/  @!P1 BRA `(.L_x_13) ;  /* 0x0000000000c49947 */ /* 0x000fea0003800000 */
[----:B------:R-:W-:-:S04]  /*3200*/  LEA R10, P1, R15, R10, 0x3 ;  /* 0x0000000a0f0a7211 */ /* 0x000fc800078218ff */
[----:B-1----:R-:W-:-:S06]  /*3210*/  LEA.HI.X R11, R15, R11, R14, 0x3, P1 ;  /* 0x0000000b0f0b7211 */ /* 0x002fcc00008f1c0e */
[----:B------:R-:W3:Y:S01]  /*3220*/  LD.E.64 R10, desc[UR8][R10.64] ;  /* 0x000000080a0a7980 */ /* 0x000ee2000c101b00 */
[----:B------:R-:W-:Y:S01]  /*3230*/  IMAD R15, R13, 0x1b3, RZ ;  /* 0x000001b30d0f7824 */ /* 0x000fe200078e02ff */
[----:B---3--:R-:W-:-:S04]  /*3240*/  LOP3.LUT R14, R12, 0xff, R10, 0x78, !PT ;  /* 0x000000ff0c0e7812 */ /* 0x008fc800078e780a */
[C---:B------:R-:W-:Y:S01]  /*3250*/  LEA R21, R14.reuse, R15, 0x8 ;  /* 0x0000000f0e157211 */ /* 0x040fe200078e40ff */
[----:B------:R-:W-:Y:S01]  /*3260*/  IMAD.WIDE.U32 R12, R14, 0x1b3, RZ ;  /* 0x000001b30e0c7825 */ /* 0x000fe200078e00ff */
        /* <DEDUP_REMOVED lines=39> */
[----:B------:R-:W-:-:S04]  /*34e0*/  IMAD.WIDE.U32 R12, R10, 0x1b3, RZ ;  /* 0x000001b30a0c7825 */ /* 0x000fc800078e00ff */
[----:B------:R-:W-:-:S05]  /*34f0*/  IMAD R11, R10, 0x100, R11 ;  /* 0x000001000a0b7824 */ /* 0x000fca00078e020b */
[----:B------:R-:W-:-:S07]  /*3500*/  IADD3 R13, PT, PT, R13, R11, RZ ;  /* 0x0000000b0d0d7210 */ /* 0x000fce0007ffe0ff */
.L_x_13:
[----:B------:R-:W-:Y:S02]  /*3510*/  IMAD.MOV.U32 R27, RZ, RZ, -0x7bdddcdb ;  /* 0x84222325ff1b7424 */ /* 0x000fe400078e00ff */
[----:B------:R-:W-:Y:S01]  /*3520*/  IMAD.MOV.U32 R26, RZ, RZ, -0x340d631c ;  /* 0xcbf29ce4ff1a7424 */ /* 0x000fe200078e00ff */
[----:B------:R-:W-:Y:S06]  /*3530*/  @!P0 BRA `(.L_x_16) ;  /* 0x0000000800a08947 */ /* 0x000fec0003800000 */
[----:B------:R-:W-:Y:S01]  /*3540*/  ISETP.NE.U32.AND P0, PT, R6, RZ, PT ;  /* 0x000000ff0600720c */ /* 0x000fe20003f05070 */
[----:B------:R-:W-:Y:S02]  /*3550*/  HFMA2 R27, -RZ, RZ, -6.306171417236328125e-05, 0.01395416259765625 ;  /* 0x84222325ff1b7431 */ /* 0x000fe400000001ff */
[----:B------:R-:W-:Y:S01]  /*3560*/  IMAD.MOV.U32 R26, RZ, RZ, -0x340d631c ;  /* 0xcbf29ce4ff1a7424 */ /* 0x000fe200078e00ff */
[----:B------:R-:W-:Y:S02]  /*3570*/  CS2R R10, SRZ ;  /* 0x00000000000a7805 */ /* 0x000fe4000001ff00 */
[----:B------:R-:W-:-:S13]  /*3580*/  ISETP.NE.AND.EX P0, PT, R18, RZ, PT, P0 ;  /* 0x000000ff1200720c */ /* 0x000fda0003f05300 */
[----:B------:R-:W-:Y:S05]  /*3590*/  @!P0 BRA `(.L_x_17) ;  /* 0x0000000400b48947 */ /* 0x000fea0003800000 */
[----:B------:R-:W-:Y:S01]  /*35a0*/  IMAD.MOV.U32 R27, RZ, RZ, -0x7bdddcdb ;  /* 0x84222325ff1b7424 */ /* 0x000fe200078e00ff */
[----:B------:R-:W-:Y:S01]  /*35b0*/  MOV R26, 0xcbf29ce4 ;  /* 0xcbf29ce4001a7802 */ /* 0x000fe20000000f00 */
[----:B0-----:R-:W-:Y:S01]  /*35c0*/  IMAD.MOV.U32 R25, RZ, RZ, RZ ;  /* 0x000000ffff197224 */ /* 0x001fe200078e00ff */
[----:B------:R-:W0:Y:S01]  /*35d0*/  LDCU UR4, c[0x0][0x3b4] ;  /* 0x00007680ff0477ac */ /* 0x000e220008000800 */
[----:B------:R-:W-:-:S07]  /*35e0*/  IMAD.MOV.U32 R21, RZ, RZ, RZ ;  /* 0x000000ffff157224 */ /* 0x000fce00078e00ff */
.L_x_18:
[----:B--2---:R-:W-:-:S04]  /*35f0*/  LEA R28, P0, R25, R8, 0x3 ;  /* 0x00000008191c7211 */ /* 0x004fc800078018ff */
[----:B------:R-:W-:-:S05]  /*3600*/  LEA.HI.X R29, R25, R9, R21, 0x3, P0 ;  /* 0x00000009191d7211 */ /* 0x000fca00000f1c15 */
[----:B-1----:R-:W2:Y:S04]  /*3610*/  LD.E.64 R14, desc[UR8][R28.64] ;  /* 0x000000081c0e7980 */ /* 0x002ea8000c101b00 */
[----:B------:R1:W3:Y:S01]  /*3620*/  LD.E.64 R10, desc[UR8][R28.64+0x8] ;  /* 0x000008081c0a7980 */ /* 0x0002e2000c101b00 */
[----:B------:R-:W-:Y:S01]  /*3630*/  IMAD R31, R26, 0x1b3, RZ ;  /* 0x000001b31a1f7824 */ /* 0x000fe200078e02ff */
[----:B------:R-:W-:-:S04]  /*3640*/  IADD3 R25, P0, PT, R25, 0x2, RZ ;  /* 0x0000000219197810 */ /* 0x000fc80007f1e0ff */
[----:B------:R-:W-:Y:S02]  /*3650*/  IADD3.X R21, PT, PT, RZ, R21, RZ, P0, !PT ;  /* 0x00000015ff157210 */ /* 0x000fe400007fe4ff */
[----:B------:R-:W-:-:S04]  /*3660*/  ISETP.NE.U32.AND P0, PT, R25, R17, PT ;  /* 0x000000111900720c */ /* 0x000fc80003f05070 */
[----:B0-----:R-:W-:Y:S02]  /*3670*/  ISETP.NE.AND.EX P0, PT, R21, UR4, PT, P0 ;  /* 0x0000000415007c0c */ /* 0x001fe4000bf05300 */
[----:B--2---:R-:W-:Y:S02]  /*3680*/  LOP3.LUT R30, R27, 0xff, R14, 0x78, !PT ;  /* 0x000000ff1b1e7812 */ /* 0x004fe400078e780e */
[--C-:B-1----:R-:W-:Y:S02]  /*3690*/  SHF.R.U64 R29, R14, 0x10, R15.reuse ;  /* 0x000000100e1d7819 */ /* 0x102fe4000000120f */
        /* <DEDUP_REMOVED lines=41> */
[----:B------:R-:W-:Y:S01]  /*3930*/  IMAD R27, R26, 0x100, R27 ;  /* 0x000001001a1b7824 */ /* 0x000fe200078e021b */
[----:B---3--:R-:W-:-:S04]  /*3940*/  LOP3.LUT R26, R14, 0xff, R10, 0x78, !PT ;  /* 0x000000ff0e1a7812 */ /* 0x008fc800078e780a */
        /* <DEDUP_REMOVED lines=43> */
[----:B------:R-:W-:-:S04]  /*3c00*/  IMAD.WIDE.U32 R10, R14, 0x1b3, RZ ;  /* 0x000001b30e0a7825 */ /* 0x000fc800078e00ff */
[----:B------:R-:W-:Y:S02]  /*3c10*/  IMAD R15, R14, 0x100, R15 ;  /* 0x000001000e0f7824 */ /* 0x000fe400078e020f */
[----:B------:R-:W-:-:S03]  /*3c20*/  IMAD.MOV.U32 R27, RZ, RZ, R10 ;  /* 0x000000ffff1b7224 */ /* 0x000fc600078e000a */
[----:B------:R-:W-:Y:S01]  /*3c30*/  IADD3 R26, PT, PT, R11, R15, RZ ;  /* 0x0000000f0b1a7210 */ /* 0x000fe20007ffe0ff */
[----:B------:R-:W-:Y:S06]  /*3c40*/  @P0 BRA `(.L_x_18) ;  /* 0xfffffff800680947 */ /* 0x000fec000383ffff */
[----:B------:R-:W3:Y:S01]  /*3c50*/  LDC R10, c[0x0][0x3b4] ;  /* 0x0000ed00ff0a7b82 */ /* 0x000ee20000000800 */
[----:B------:R-:W-:-:S07]  /*3c60*/  IMAD.MOV.U32 R11, RZ, RZ, R17 ;  /* 0x000000ffff0b7224 */ /* 0x000fce00078e0011 */
.L_x_17:
[----:B------:R-:W-:-:S04]  /*3c70*/  ISETP.NE.U32.AND P0, PT, R23, RZ, PT ;  /* 0x000000ff1700720c */ /* 0x000fc80003f05070 */
[----:B------:R-:W-:-:S13]  /*3c80*/  ISETP.NE.AND.EX P0, PT, RZ, RZ, PT, P0 ;  /* 0x000000ffff00720c */ /* 0x000fda0003f05300 */
[----:B------:R-:W-:Y:S05]  /*3c90*/  @!P0 BRA `(.L_x_16) ;  /* 0x0000000000c88947 */ /* 0x000fea0003800000 */
[----:B--2---:R-:W-:-:S04]  /*3ca0*/  LEA R8, P0, R11, R8, 0x3 ;  /* 0x000000080b087211 */ /* 0x004fc800078018ff */
[----:B---3--:R-:W-:-:S06]  /*3cb0*/  LEA.HI.X R9, R11, R9, R10, 0x3, P0 ;  /* 0x000000090b097211 */ /* 0x008fcc00000f1c0a */
[----:B------:R-:W1:Y:S01]  /*3cc0*/  LD.E.64 R8, desc[UR8][R8.64] ;  /* 0x0000000808087980 */ /* 0x000e62000c101b00 */
[----:B------:R-:W-:Y:S01]  /*3cd0*/  IMAD R15, R26, 0x1b3, RZ ;  /* 0x000001b31a0f7824 */ /* 0x000fe200078e02ff */
[----:B-1----:R-:W-:-:S05]  /*3ce0*/  LOP3.LUT R14, R27, 0xff, R8, 0x78, !PT ;  /* 0x000000ff1b0e7812 */ /* 0x002fca00078e7808 */
        /* <DEDUP_REMOVED lines=42> */
[----:B------:R-:W-:Y:S02]  /*3f90*/  IMAD R11, R10, 0x100, R11 ;  /* 0x000001000a0b7824 */ /* 0x000fe400078e020b */
[----:B------:R-:W-:-:S03]  /*3fa0*/  IMAD.MOV.U32 R27, RZ, RZ, R8 ;  /* 0x000000ffff1b7224 */ /* 0x000fc600078e0008 */
[----:B------:R-:W-:-:S07]  /*3fb0*/  IADD3 R26, PT, PT, R9, R11, RZ ;  /* 0x0000000b091a7210 */ /* 0x000fce0007ffe0ff */
.L_x_16:
[----:B------:R-:W-:-:S04]  /*3fc0*/  ISETP.GE.U32.AND P0, PT, R12, R27, PT ;  /* 0x0000001b0c00720c */ /* 0x000fc80003f06070 */
[----:B------:R-:W-:Y:S01]  /*3fd0*/  ISETP.GE.U32.AND.EX P0, PT, R13, R26, PT, P0 ;  /* 0x0000001a0d00720c */ /* 0x000fe20003f06100 */
[----:B------:R-:W-:-:S12]  /*3fe0*/  BRA `(.L_x_19) ;  /* 0x0000000000547947 */ /* 0x000fd80003800000 */
.L_x_12:
[----:B------:R-:W1:Y:S01]  /*3ff0*/  LDC R28, c[0x0][0x3b8] ;  /* 0x0000ee00ff1c7b82 */ /* 0x000e620000000800 */
[----:B------:R-:W-:Y:S02]  /*4000*/  PLOP3.LUT P0, PT, PT, PT, PT, 0x80, 0x8 ;  /* 0x000000000008781c */ /* 0x000fe40003f0f070 */
[----:B-1----:R-:W-:-:S13]  /*4010*/  ISETP.NE.AND P1, PT, R28, RZ, PT ;  /* 0x000000ff1c00720c */ /* 0x002fda0003f25270 */
[----:B------:R-:W-:Y:S05]  /*4020*/  @!P1 BRA `(.L_x_19) ;  /* 0x0000000000449947 */ /* 0x000fea0003800000 */
[----:B0-----:R-:W-:Y:S02]  /*4030*/  IMAD.MOV.U32 R25, RZ, RZ, RZ ;  /* 0x000000ffff197224 */ /* 0x001fe400078e00ff */
[----:B------:R-:W-:-:S07]  /*4040*/  IMAD.MOV.U32 R26, RZ, RZ, RZ ;  /* 0x000000ffff1a7224 */ /* 0x000fce00078e00ff */
.L_x_20:
[C---:B------:R-:W-:Y:S02]  /*4050*/  SHF.L.U32 R15, R25.reuse, 0x3, RZ ;  /* 0x00000003190f7819 */ /* 0x040fe400000006ff */
[----:B------:R-:W-:Y:S02]  /*4060*/  SHF.L.U64.HI R21, R25, 0x3, R26 ;  /* 0x0000000319157819 */ /* 0x000fe4000001021a */
[-C--:B------:R-:W-:Y:S02]  /*4070*/  IADD3 R12, P0, PT, R10, R15.reuse, RZ ;  /* 0x0000000f0a0c7210 */ /* 0x080fe40007f1e0ff */
[----:B--2---:R-:W-:-:S03]  /*4080*/  IADD3 R14, P1, PT, R8, R15, RZ ;  /* 0x0000000f080e7210 */ /* 0x004fc60007f3e0ff */
[--C-:B------:R-:W-:Y:S02]  /*4090*/  IMAD.X R13, R11, 0x1, R21.reuse, P0 ;  /* 0x000000010b0d7824 */ /* 0x100fe400000e0615 */
[----:B------:R-:W-:-:S04]  /*40a0*/  IMAD.X R15, R9, 0x1, R21, P1 ;  /* 0x00000001090f7824 */ /* 0x000fc800008e0615 */
[----:B------:R-:W2:Y:S04]  /*40b0*/  LD.E.64 R12, desc[UR8][R12.64] ;  /* 0x000000080c0c7980 */ /* 0x000ea8000c101b00 */
[----:B------:R-:W2:Y:S01]  /*40c0*/  LD.E.64 R14, desc[UR8][R14.64] ;  /* 0x000000080e0e7980 */ /* 0x000ea2000c101b00 */
[----:B------:R-:W-:-:S04]  /*40d0*/  IADD3 R25, P0, PT, R25, 0x1, RZ ;  /* 0x0000000119197810 */ /* 0x000fc80007f1e0ff */
[----:B------:R-:W-:Y:S02]  /*40e0*/  IADD3.X R26, PT, PT, RZ, R26, RZ, P0, !PT ;  /* 0x0000001aff1a7210 */ /* 0x000fe400007fe4ff */
[----:B------:R-:W-:-:S04]  /*40f0*/  ISETP.NE.U32.AND P1, PT, R25, R28, PT ;  /* 0x0000001c1900720c */ /* 0x000fc80003f25070 */
[----:B------:R-:W-:Y:S02]  /*4100*/  ISETP.NE.AND.EX P1, PT, R26, R20, PT, P1 ;  /* 0x000000141a00720c */ /* 0x000fe40003f25310 */
[----:B--2---:R-:W-:-:S04]  /*4110*/  ISETP.GE.U32.AND P0, PT, R12, R14, PT ;  /* 0x0000000e0c00720c */ /* 0x004fc80003f06070 */
[----:B------:R-:W-:-:S13]  /*4120*/  ISETP.GE.U32.AND.EX P0, PT, R13, R15, PT, P0 ;  /* 0x0000000f0d00720c */ /* 0x000fda0003f06100 */
[----:B------:R-:W-:Y:S05]  /*4130*/  @P0 BRA P1, `(.L_x_20) ;  /* 0xfffffffc00c40947 */ /* 0x000fea000083ffff */
.L_x_19:
[----:B------:R-:W-:Y:S05]  /*4140*/  BSYNC.RECONVERGENT B1 ;  /* 0x0000000000017941 */ /* 0x000fea0003800200 */
.L_x_11:
[----:B------:R-:W-:Y:S01]  /*4150*/  @P0 VIADD R22, R24, 0x1 ;  /* 0x0000000118160836 */ /* 0x000fe20000000000 */
[----:B------:R-:W-:-:S04]  /*4160*/  SEL R19, R19, R24, P0 ;  /* 0x0000001813137207 */ /* 0x000fc80000000000 */
[----:B------:R-:W-:-:S13]  /*4170*/  ISETP.GE.AND P0, PT, R22, R19, PT ;  /* 0x000000131600720c */ /* 0x000fda0003f06270 */
[----:B------:R-:W-:Y:S05]  /*4180*/  @!P0 BRA `(.L_x_21) ;  /* 0xffffffd0008c8947 */ /* 0x000fea000383ffff */
.L_x_4:
[----:B------:R-:W-:Y:S05]  /*4190*/  BSYNC.RECONVERGENT B0 ;  /* 0x0000000000007941 */ /* 0x000fea0003800200 */
.L_x_3:
[----:B------:R-:W4:Y:S01]  /*41a0*/  S2UR UR5, SR_CgaCtaId ;  /* 0x00000000000579c3 */ /* 0x000f220000008800 */
[----:B------:R-:W-:Y:S01]  /*41b0*/  UMOV UR4, 0x400 ;  /* 0x0000040000047882 */ /* 0x000fe20000000000 */
[----:B--2---:R-:W-:Y:S01]  /*41c0*/  IMAD.IADD R8, R16, 0x1, -R22 ;  /* 0x0000000110087824 */ /* 0x004fe200078e0a16 */
[----:B------:R-:W2:Y:S01]  /*41d0*/  LDCU.64 UR10, c[0x0][0x3b0] ;  /* 0x00007600ff0a77ac */ /* 0x000ea20008000a00 */
[----:B------:R-:W-:Y:S01]  /*41e0*/  BSSY.RECONVERGENT B0, `(.L_x_22) ;  /* 0x0000301000007945 */ /* 0x000fe20003800200 */
[----:B------:R-:W-:Y:S01]  /*41f0*/  PLOP3.LUT P0, PT, PT, PT, PT, 0x8, 0x80 ;  /* 0x000000000080781c */ /* 0x000fe20003f0e170 */
[----:B------:R-:W-:Y:S01]  /*4200*/  IMAD.IADD R7, R3, 0x1, R8 ;  /* 0x0000000103077824 */ /* 0x000fe200078e0208 */
[----:B------:R-:W-:-:S04]  /*4210*/  LEA R5, R8, R5, 0x3 ;  /* 0x0000000508057211 */ /* 0x000fc800078e18ff */
[----:B------:R-:W-:Y:S01]  /*4220*/  ISETP.GE.AND P1, PT, R7, R4, PT ;  /* 0x000000040700720c */ /* 0x000fe20003f26270 */
[----:B---3--:R3:W0:Y:S01]  /*4230*/  LDS.64 R10, [R5] ;  /* 0x00000000050a7984 */ /* 0x0086220000000a00 */
[----:B--2---:R-:W-:Y:S01]  /*4240*/  IMAD.U32 R16, RZ, RZ, UR10 ;  /* 0x0000000aff107e24 */ /* 0x004fe2000f8e00ff */
[----:B----4-:R-:W-:Y:S01]  /*4250*/  ULEA UR4, UR5, UR4, 0x18 ;  /* 0x0000000405047291 */ /* 0x010fe2000f8ec0ff */
[----:B------:R-:W2:Y:S05]  /*4260*/  LDCU UR5, c[0x0][0x3b8] ;  /* 0x00007700ff0577ac */ /* 0x000eaa0008000800 */
[----:B------:R-:W-:Y:S02]  /*4270*/  LEA R6, R22, UR4, 0x3 ;  /* 0x0000000416067c11 */ /* 0x000fe4000f8e18ff */
[----:B------:R-:W-:-:S03]  /*4280*/  R2UR UR4, R16 ;  /* 0x00000000100472ca */ /* 0x000fc600000e0000 */
[----:B------:R3:W4:Y:S01]  /*4290*/  LDS.64 R12, [R6] ;  /* 0x00000000060c7984 */ /* 0x0007220000000a00 */
[----:B--2---:R-:W-:-:S09]  /*42a0*/  USHF.R.S32.HI UR5, URZ, 0x1f, UR5 ;  /* 0x0000001fff057899 */ /* 0x004fd20008011405 */
[----:B------:R-:W-:-:S04]  /*42b0*/  UIADD3 UR4, UP0, UPT, UR4, -0x1, URZ ;  /* 0xffffffff04047890 */ /* 0x000fc8000ff1e0ff */
[----:B------:R-:W-:Y:S01]  /*42c0*/  UIADD3.X UR7, UPT, UPT, UR11, -0x1, URZ, UP0, !UPT ;  /* 0xffffffff0b077890 */ /* 0x000fe200087fe4ff */
[----:B---3--:R-:W-:Y:S11]  /*42d0*/  @P1 BRA `(.L_x_23) ;  /* 0x0000002c00c41947 */ /* 0x008ff60003800000 */
[----:B------:R-:W-:Y:S02]  /*42e0*/  ISETP.GE.AND P1, PT, R22, R3, PT ;  /* 0x000000031600720c */ /* 0x000fe40003f26270 */
[----:B------:R-:W-:-:S11]  /*42f0*/  PLOP3.LUT P0, PT, PT, PT, PT, 0x80, 0x8 ;  /* 0x000000000008781c */ /* 0x000fd60003f0f070 */
[----:B------:R-:W-:Y:S05]  /*4300*/  @P1 BRA `(.L_x_23) ;  /* 0x0000002c00b81947 */ /* 0x000fea0003800000 */
[----:B------:R-:W-:Y:S01]  /*4310*/  ISETP.NE.U32.AND P0, PT, R16, RZ, PT ;  /* 0x000000ff1000720c */ /* 0x000fe20003f05070 */
[----:B------:R-:W-:Y:S02]  /*4320*/  HFMA2 R18, -RZ, RZ, -6.306171417236328125e-05, 0.01395416259765625 ;  /* 0x84222325ff127431 */ /* 0x000fe400000001ff */
[----:B------:R-:W-:Y:S01]  /*4330*/  IMAD.MOV.U32 R17, RZ, RZ, -0x340d631c ;  /* 0xcbf29ce4ff117424 */ /* 0x000fe200078e00ff */
[----:B------:R-:W-:-:S13]  /*4340*/  ISETP.NE.AND.EX P0, PT, RZ, UR11, PT, P0 ;  /* 0x0000000bff007c0c */ /* 0x000fda000bf05300 */
[----:B------:R-:W-:Y:S05]  /*4350*/  @!P0 BRA `(.L_x_24) ;  /* 0x0000000800b08947 */ /* 0x000fea0003800000 */
[----:B------:R-:W-:Y:S01]  /*4360*/  UISETP.NE.U32.AND UP0, UPT, UR4, URZ, UPT ;  /* 0x000000ff0400728c */ /* 0x000fe2000bf05070 */
[----:B------:R-:W-:Y:S01]  /*4370*/  IMAD.MOV.U32 R18, RZ, RZ, -0x7bdddcdb ;  /* 0x84222325ff127424 */ /* 0x000fe200078e00ff */
[----:B------:R-:W-:Y:S01]  /*4380*/  MOV R17, 0xcbf29ce4 ;  /* 0xcbf29ce400117802 */ /* 0x000fe20000000f00 */
[----:B------:R-:W-:Y:S01]  /*4390*/  IMAD.MOV.U32 R19, RZ, RZ, RZ ;  /* 0x000000ffff137224 */ /* 0x000fe200078e00ff */
[----:B------:R-:W-:Y:S01]  /*43a0*/  UISETP.NE.AND.EX UP0, UPT, UR7, URZ, UPT, UP0 ;  /* 0x000000ff0700728c */ /* 0x000fe2000bf05300 */
[----:B------:R-:W-:Y:S01]  /*43b0*/  IMAD.MOV.U32 R24, RZ, RZ, RZ ;  /* 0x000000ffff187224 */ /* 0x000fe200078e00ff */
[----:B------:R-:W2:Y:S07]  /*43c0*/  LDCU UR6, c[0x0][0x3b0] ;  /* 0x00007600ff0677ac */ /* 0x000eae0008000800 */
[----:B------:R-:W-:Y:S05]  /*43d0*/  BRA.U !UP0, `(.L_x_25) ;  /* 0x0000000508b87547 */ /* 0x000fea000b800000 */
[----:B------:R-:W3:Y:S01]  /*43e0*/  LDC R24, c[0x0][0x3b4] ;  /* 0x0000ed00ff187b82 */ /* 0x000ee20000000800 */
[----:B0-----:R-:W-:Y:S01]  /*43f0*/  IADD3 R8, P0, PT, R10, 0x8, RZ ;  /* 0x000000080a087810 */ /* 0x001fe20007f1e0ff */
[----:B------:R-:W-:Y:S01]  /*4400*/  HFMA2 R18, -RZ, RZ, -6.306171417236328125e-05, 0.01395416259765625 ;  /* 0x84222325ff127431 */ /* 0x000fe200000001ff */
[----:B------:R-:W-:Y:S01]  /*4410*/  LOP3.LUT R19, R16, 0xfffffffe, RZ, 0xc0, !PT ;  /* 0xfffffffe10137812 */ /* 0x000fe200078ec0ff */
[----:B------:R-:W-:Y:S02]  /*4420*/  IMAD.MOV.U32 R17, RZ, RZ, -0x340d631c ;  /* 0xcbf29ce4ff117424 */ /* 0x000fe400078e00ff */
[----:B------:R-:W-:Y:S01]  /*4430*/  IMAD.X R9, RZ, RZ, R11, P0 ;  /* 0x000000ffff097224 */ /* 0x000fe200000e060b */
[----:B------:R-:W-:Y:S01]  /*4440*/  MOV R23, R19 ;  /* 0x0000001300177202 */ /* 0x000fe20000000f00 */
[----:B---3--:R-:W-:-:S07]  /*4450*/  IMAD.MOV.U32 R16, RZ, RZ, R24 ;  /* 0x000000ffff107224 */ /* 0x008fce00078e0018 */
.L_x_26:
[----:B------:R-:W3:Y:S04]  /*4460*/  LD.E.64 R20, desc[UR8][R8.64+-0x8] ;  /* 0xfffff80808147980 */ /* 0x000ee8000c101b00 */
[----:B-1----:R0:W5:Y:S01]  /*4470*/  LD.E.64 R14, desc[UR8][R8.64] ;  /* 0x00000008080e7980 */ /* 0x002162000c101b00 */
[----:B------:R-:W-:Y:S01]  /*4480*/  IMAD R17, R17, 0x1b3, RZ ;  /* 0x000001b311117824 */ /* 0x000fe200078e02ff */
[----:B------:R-:W-:-:S04]  /*4490*/  IADD3 R23, P0, PT, R23, -0x2, RZ ;  /* 0xfffffffe17177810 */ /* 0x000fc80007f1e0ff */
[----:B------:R-:W-:Y:S02]  /*44a0*/  IADD3.X R16, PT, PT, R16, -0x1, RZ, P0, !PT ;  /* 0xffffffff10107810 */ /* 0x000fe400007fe4ff */
[----:B------:R-:W-:Y:S02]  /*44b0*/  ISETP.NE.U32.AND P0, PT, R23, RZ, PT ;  /* 0x000000ff1700720c */ /* 0x000fe40003f05070 */
[----:B0-----:R-:W-:Y:S02]  /*44c0*/  IADD3 R8, P1, PT, R8, 0x10, RZ ;  /* 0x0000001008087810 */ /* 0x001fe40007f3e0ff */
[----:B------:R-:W-:Y:S02]  /*44d0*/  ISETP.NE.AND.EX P0, PT, R16, RZ, PT, P0 ;  /* 0x000000ff1000720c */ /* 0x000fe40003f05300 */
[----:B------:R-:W-:Y:S02]  /*44e0*/  IADD3.X R9, PT, PT, RZ, R9, RZ, P1, !PT ;  /* 0x00000009ff097210 */ /* 0x000fe40000ffe4ff */
        /* <DEDUP_REMOVED lines=20> */
[----:B------:R-:W-:-:S05]  /*4630*/  IMAD R17, R17, 0x100, R18 ;  /* 0x0000010011117824 */ /* 0x000fca00078e0212 */
[----:B------:R-:W-:Y:S02]  /*4640*/  IADD3 R18, PT, PT, R27, R17, RZ ;  /* 0x000000111b127210 */ /* 0x000fe40007ffe0ff */
[----:B------:R-:W-:-:S03]  /*4650*/  LOP3.LUT R17, R26, 0xff, R21, 0x78, !PT ;  /* 0x000000ff1a117812 */ /* 0x000fc600078e7815 */
        /* <DEDUP_REMOVED lines=21> */
[----:B------:R-:W-:Y:S01]  /*47b0*/  IMAD.IADD R18, R21, 0x1, R17 ;  /* 0x0000000115127824 */ /* 0x000fe200078e0211 */
[----:B-----5:R-:W-:-:S03]  /*47c0*/  LOP3.LUT R17, R20, 0xff, R14, 0x78, !PT ;  /* 0x000000ff14117812 */ /* 0x020fc600078e780e */
        /* <DEDUP_REMOVED lines=22> */
[----:B------:R-:W-:Y:S02]  /*4930*/  IMAD.IADD R17, R21, 0x1, R17 ;  /* 0x0000000115117824 */ /* 0x000fe400078e0211 */
[----:B------:R-:W-:-:S04]  /*4940*/  IMAD.WIDE.U32 R20, R14, 0x1b3, RZ ;  /* 0x000001b30e147825 */ /* 0x000fc800078e00ff */
[----:B------:R-:W-:-:S04]  /*4950*/  IMAD R17, R17, 0x1b3, RZ ;  /* 0x000001b311117824 */ /* 0x000fc800078e02ff */
        /* <DEDUP_REMOVED lines=18> */
[----:B------:R-:W-:Y:S02]  /*4a80*/  IMAD R17, R20, 0x100, R17 ;  /* 0x0000010014117824 */ /* 0x000fe400078e0211 */
[----:B------:R-:W-:Y:S02]  /*4a90*/  IMAD.MOV.U32 R18, RZ, RZ, R14 ;  /* 0x000000ffff127224 */ /* 0x000fe400078e000e */
[----:B------:R-:W-:Y:S01]  /*4aa0*/  IMAD.IADD R17, R15, 0x1, R17 ;  /* 0x000000010f117824 */ /* 0x000fe200078e0211 */
[----:B------:R-:W-:Y:S06]  /*4ab0*/  @P0 BRA `(.L_x_26) ;  /* 0xfffffff800680947 */ /* 0x000fec000383ffff */
.L_x_25:
[----:B--2---:R-:W-:-:S04]  /*4ac0*/  MOV R16, UR6 ;  /* 0x0000000600107c02 */ /* 0x004fc80008000f00 */
[----:B------:R-:W-:-:S04]  /*4ad0*/  LOP3.LUT R8, R16, 0x1, RZ, 0xc0, !PT ;  /* 0x0000000110087812 */ /* 0x000fc800078ec0ff */
[----:B------:R-:W-:-:S04]  /*4ae0*/  ISETP.NE.U32.AND P0, PT, R8, 0x1, PT ;  /* 0x000000010800780c */ /* 0x000fc80003f05070 */
[----:B------:R-:W-:-:S13]  /*4af0*/  ISETP.NE.U32.AND.EX P0, PT, RZ, RZ, PT, P0 ;  /* 0x000000ffff00720c */ /* 0x000fda0003f05100 */
[----:B------:R-:W-:Y:S05]  /*4b00*/  @P0 BRA `(.L_x_24) ;  /* 0x0000000000c40947 */ /* 0x000fea0003800000 */
[----:B0-----:R-:W-:-:S04]  /*4b10*/  LEA R8, P0, R19, R10, 0x3 ;  /* 0x0000000a13087211 */ /* 0x001fc800078018ff */
[----:B------:R-:W-:-:S06]  /*4b20*/  LEA.HI.X R9, R19, R11, R24, 0x3, P0 ;  /* 0x0000000b13097211 */ /* 0x000fcc00000f1c18 */
[----:B------:R-:W2:Y:S01]  /*4b30*/  LD.E.64 R8, desc[UR8][R8.64] ;  /* 0x0000000808087980 */ /* 0x000ea2000c101b00 */
[----:B------:R-:W-:Y:S01]  /*4b40*/  IMAD R17, R17, 0x1b3, RZ ;  /* 0x000001b311117824 */ /* 0x000fe200078e02ff */
[----:B--2---:R-:W-:-:S05]  /*4b50*/  LOP3.LUT R18, R18, 0xff, R8, 0x78, !PT ;  /* 0x000000ff12127812 */ /* 0x004fca00078e7808 */
[----:B-1----:R-:W-:-:S04]  /*4b60*/  IMAD.WIDE.U32 R14, R18, 0x1b3, RZ ;  /* 0x000001b3120e7825 */ /* 0x002fc800078e00ff */
        /* <DEDUP_REMOVED lines=38> */
[----:B------:R-:W-:Y:S02]  /*4dd0*/  IMAD.IADD R8, R15, 0x1, R17 ;  /* 0x000000010f087824 */ /* 0x000fe400078e0211 */
[----:B------:R-:W-:-:S04]  /*4de0*/  IMAD.WIDE.U32 R18, R14, 0x1b3, RZ ;  /* 0x000001b30e127825 */ /* 0x000fc800078e00ff */
[----:B------:R-:W-:-:S05]  /*4df0*/  IMAD R9, R8, 0x1b3, RZ ;  /* 0x000001b308097824 */ /* 0x000fca00078e02ff */
[----:B------:R-:W-:-:S05]  /*4e00*/  LEA R9, R14, R9, 0x8 ;  /* 0x000000090e097211 */ /* 0x000fca00078e40ff */
[----:B------:R-:W-:-:S07]  /*4e10*/  IMAD.IADD R17, R19, 0x1, R9 ;  /* 0x0000000113117824 */ /* 0x000fce00078e0209 */
.L_x_24:
[----:B------:R-:W2:Y:S01]  /*4e20*/  LDCU UR6, c[0x0][0x3b4] ;  /* 0x00007680ff0677ac */ /* 0x000ea20008000800 */
[----:B------:R-:W-:Y:S01]  /*4e30*/  ISETP.NE.U32.AND P0, PT, R16, RZ, PT ;  /* 0x000000ff1000720c */ /* 0x000fe20003f05070 */
[----:B------:R-:W-:Y:S01]  /*4e40*/  BSSY.RECONVERGENT B1, `(.L_x_27) ;  /* 0x00000b3000017945 */ /* 0x000fe20003800200 */
[----:B------:R-:W-:Y:S01]  /*4e50*/  IMAD.MOV.U32 R27, RZ, RZ, -0x7bdddcdb ;  /* 0x84222325ff1b7424 */ /* 0x000fe200078e00ff */
[----:B------:R-:W-:Y:S02]  /*4e60*/  MOV R26, 0xcbf29ce4 ;  /* 0xcbf29ce4001a7802 */ /* 0x000fe40000000f00 */
[----:B--2---:R-:W-:-:S13]  /*4e70*/  ISETP.NE.AND.EX P0, PT, RZ, UR6, PT, P0 ;  /* 0x00000006ff007c0c */ /* 0x004fda000bf05300 */
[----:B------:R-:W-:Y:S05]  /*4e80*/  @!P0 BRA `(.L_x_28) ;  /* 0x0000000800b88947 */ /* 0x000fea0003800000 */
[----:B------:R-:W-:Y:S01]  /*4e90*/  UISETP.NE.U32.AND UP0, UPT, UR4, URZ, UPT ;  /* 0x000000ff0400728c */ /* 0x000fe2000bf05070 */
[----:B------:R-:W-:Y:S01]  /*4ea0*/  LOP3.LUT R8, R16, 0x1, RZ, 0xc0, !PT ;  /* 0x0000000110087812 */ /* 0x000fe200078ec0ff */
[----:B------:R-:W-:Y:S02]  /*4eb0*/  HFMA2 R19, -RZ, RZ, 0, 0 ;  /* 0x00000000ff137431 */ /* 0x000fe400000001ff */
[----:B------:R-:W-:Y:S01]  /*4ec0*/  IMAD.MOV.U32 R27, RZ, RZ, -0x7bdddcdb ;  /* 0x84222325ff1b7424 */ /* 0x000fe200078e00ff */
[----:B------:R-:W-:Y:S01]  /*4ed0*/  UISETP.NE.AND.EX UP0, UPT, UR7, URZ, UPT, UP0 ;  /* 0x000000ff0700728c */ /* 0x000fe2000bf05300 */
[----:B------:R-:W-:Y:S01]  /*4ee0*/  ISETP.NE.U32.AND P1, PT, R8, 0x1, PT ;  /* 0x000000010800780c */ /* 0x000fe20003f25070 */
[----:B------:R-:W-:Y:S02]  /*4ef0*/  IMAD.MOV.U32 R26, RZ, RZ, -0x340d631c ;  /* 0xcbf29ce4ff1a7424 */ /* 0x000fe400078e00ff */
[----:B------:R-:W-:Y:S01]  /*4f00*/  IMAD.MOV.U32 R24, RZ, RZ, RZ ;  /* 0x000000ffff187224 */ /* 0x000fe200078e00ff */
[----:B------:R-:W-:-:S04]  /*4f10*/  ISETP.NE.U32.AND.EX P2, PT, RZ, RZ, PT, P1 ;  /* 0x000000ffff00720c */ /* 0x000fc80003f45110 */
[----:B------:R-:W-:Y:S09]  /*4f20*/  BRA.U !UP0, `(.L_x_29) ;  /* 0x0000000508c47547 */ /* 0x000ff2000b800000 */
[----:B------:R-:W2:Y:S01]  /*4f30*/  LDCU UR6, c[0x0][0x3b4] ;  /* 0x00007680ff0677ac */ /* 0x000ea20008000800 */
[----:B----4-:R-:W-:Y:S01]  /*4f40*/  IADD3 R8, P1, PT, R12, 0x8, RZ ;  /* 0x000000080c087810 */ /* 0x010fe20007f3e0ff */
[----:B------:R-:W-:Y:S01]  /*4f50*/  BSSY.RECONVERGENT B2, `(.L_x_29) ;  /* 0x000006e000027945 */ /* 0x000fe20003800200 */
[----:B------:R-:W-:Y:S01]  /*4f60*/  LOP3.LUT R19, R16, 0xfffffffe, RZ, 0xc0, !PT ;  /* 0xfffffffe10137812 */ /* 0x000fe200078ec0ff */
[----:B------:R-:W-:Y:S01]  /*4f70*/  IMAD.MOV.U32 R27, RZ, RZ, -0x7bdddcdb ;  /* 0x84222325ff1b7424 */ /* 0x000fe200078e00ff */
[----:B------:R-:W-:Y:S01]  /*4f80*/  MOV R26, 0xcbf29ce4 ;  /* 0xcbf29ce4001a7802 */ /* 0x000fe20000000f00 */
[----:B------:R-:W-:Y:S01]  /*4f90*/  IMAD.X R9, RZ, RZ, R13, P1 ;  /* 0x000000ffff097224 */ /* 0x000fe200008e060d */
[----:B------:R-:W-:Y:S01]  /*4fa0*/  MOV R23, R19 ;  /* 0x0000001300177202 */ /* 0x000fe20000000f00 */
[----:B--2---:R-:W-:Y:S02]  /*4fb0*/  IMAD.U32 R24, RZ, RZ, UR6 ;  /* 0x00000006ff187e24 */ /* 0x004fe4000f8e00ff */
[----:B0-----:R-:W-:-:S07]  /*4fc0*/  IMAD.U32 R25, RZ, RZ, UR6 ;  /* 0x00000006ff197e24 */ /* 0x001fce000f8e00ff */
.L_x_30:
[----:B------:R-:W2:Y:S04]  /*4fd0*/  LD.E.64 R20, desc[UR8][R8.64+-0x8] ;  /* 0xfffff80808147980 */ /* 0x000ea8000c101b00 */
[----:B-1----:R0:W3:Y:S01]  /*4fe0*/  LD.E.64 R14, desc[UR8][R8.64] ;  /* 0x00000008080e7980 */ /* 0x0020e2000c101b00 */
[----:B------:R-:W-:Y:S01]  /*4ff0*/  IMAD R29, R26, 0x1b3, RZ ;  /* 0x000001b31a1d7824 */ /* 0x000fe200078e02ff */
[----:B------:R-:W-:-:S04]  /*5000*/  IADD3 R23, P1, PT, R23, -0x2, RZ ;  /* 0xfffffffe17177810 */ /* 0x000fc80007f3e0ff */
[----:B------:R-:W-:Y:S02]  /*5010*/  IADD3.X R25, PT, PT, R25, -0x1, RZ, P1, !PT ;  /* 0xffffffff19197810 */ /* 0x000fe40000ffe4ff */
[----:B------:R-:W-:Y:S02]  /*5020*/  ISETP.NE.U32.AND P1, PT, R23, RZ, PT ;  /* 0x000000ff1700720c */ /* 0x000fe40003f25070 */
[----:B0-----:R-:W-:Y:S02]  /*5030*/  IADD3 R8, P3, PT, R8, 0x10, RZ ;  /* 0x0000001008087810 */ /* 0x001fe40007f7e0ff */
[----:B------:R-:W-:Y:S02]  /*5040*/  ISETP.NE.AND.EX P1, PT, R25, RZ, PT, P1 ;  /* 0x000000ff1900720c */ /* 0x000fe40003f25310 */
[----:B------:R-:W-:Y:S02]  /*5050*/  IADD3.X R9, PT, PT, RZ, R9, RZ, P3, !PT ;  /* 0x00000009ff097210 */ /* 0x000fe40001ffe4ff */
[----:B--2---:R-:W-:-:S05]  /*5060*/  LOP3.LUT R28, R27, 0xff, R20, 0x78, !PT ;  /* 0x000000ff1b1c7812 */ /* 0x004fca00078e7814 */
        /* <DEDUP_REMOVED lines=43> */
[----:B---3--:R-:W-:-:S03]  /*5320*/  LOP3.LUT R26, R20, 0xff, R14, 0x78, !PT ;  /* 0x000000ff141a7812 */ /* 0x008fc600078e780e */
        /* <DEDUP_REMOVED lines=48> */
[----:B------:R-:W-:Y:S05]  /*5630*/  BSYNC.RECONVERGENT B2 ;  /* 0x0000000000027941 */ /* 0x000fea0003800200 */
.L_x_29:
[----:B------:R-:W-:Y:S05]  /*5640*/  @P2 BRA `(.L_x_28) ;  /* 0x0000000000c82947 */ /* 0x000fea0003800000 */
[----:B----4-:R-:W-:-:S04]  /*5650*/  LEA R8, P1, R19, R12, 0x3 ;  /* 0x0000000c13087211 */ /* 0x010fc800078218ff */
[----:B------:R-:W-:-:S06]  /*5660*/  LEA.HI.X R9, R19, R13, R24, 0x3, P1 ;  /* 0x0000000d13097211 */ /* 0x000fcc00008f1c18 */
[----:B------:R-:W2:Y:S01]  /*5670*/  LD.E.64 R8, desc[UR8][R8.64] ;  /* 0x0000000808087980 */ /* 0x000ea2000c101b00 */
[----:B------:R-:W-:Y:S01]  /*5680*/  IMAD R26, R26, 0x1b3, RZ ;  /* 0x000001b31a1a7824 */ /* 0x000fe200078e02ff */
[----:B--2---:R-:W-:-:S04]  /*5690*/  LOP3.LUT R19, R27, 0xff, R8, 0x78, !PT ;  /* 0x000000ff1b137812 */ /* 0x004fc800078e7808 */
[C---:B------:R-:W-:Y:S01]  /*56a0*/  LEA R21, R19.reuse, R26, 0x8 ;  /* 0x0000001a13157211 */ /* 0x040fe200078e40ff */
[----:B-1----:R-:W-:Y:S01]  /*56b0*/  IMAD.WIDE.U32 R14, R19, 0x1b3, RZ ;  /* 0x000001b3130e7825 */ /* 0x002fe200078e00ff */
        /* <DEDUP_REMOVED lines=41> */
[----:B------:R-:W-:-:S03]  /*5950*/  MOV R27, R8 ;  /* 0x00000008001b7202 */ /* 0x000fc60000000f00 */
[----:B------:R-:W-:-:S07]  /*5960*/  IMAD.IADD R26, R9, 0x1, R15 ;  /* 0x00000001091a7824 */ /* 0x000fce00078e020f */
.L_x_28:
[----:B------:R-:W-:Y:S05]  /*5970*/  BSYNC.RECONVERGENT B1 ;  /* 0x0000000000017941 */ /* 0x000fea0003800200 */
.L_x_27:
[----:B------:R-:W-:-:S04]  /*5980*/  ISETP.NE.U32.AND P1, PT, R18, R27, PT ;  /* 0x0000001b1200720c */ /* 0x000fc80003f25070 */
[----:B------:R-:W-:-:S13]  /*5990*/  ISETP.NE.AND.EX P1, PT, R17, R26, PT, P1 ;  /* 0x0000001a1100720c */ /* 0x000fda0003f25310 */
[----:B------:R-:W-:Y:S05]  /*59a0*/  @!P1 BRA `(.L_x_31) ;  /* 0x0000001400ac9947 */ /* 0x000fea0003800000 */
[----:B------:R-:W-:Y:S01]  /*59b0*/  BSSY.RECONVERGENT B1, `(.L_x_32) ;  /* 0x00000b1000017945 */ /* 0x000fe20003800200 */
[----:B------:R-:W-:Y:S02]  /*59c0*/  HFMA2 R19, -RZ, RZ, -15.890625, -0.0047760009765625 ;  /* 0xcbf29ce4ff137431 */ /* 0x000fe400000001ff */
[----:B------:R-:W-:Y:S01]  /*59d0*/  IMAD.MOV.U32 R18, RZ, RZ, -0x7bdddcdb ;  /* 0x84222325ff127424 */ /* 0x000fe200078e00ff */
[----:B------:R-:W-:Y:S06]  /*59e0*/  @!P0 BRA `(.L_x_33) ;  /* 0x0000000800b48947 */ /* 0x000fec0003800000 */
[----:B------:R-:W-:Y:S01]  /*59f0*/  UISETP.NE.U32.AND UP0, UPT, UR4, URZ, UPT ;  /* 0x000000ff0400728c */ /* 0x000fe2000bf05070 */
[----:B------:R-:W-:Y:S01]  /*5a00*/  IMAD.MOV.U32 R18, RZ, RZ, -0x7bdddcdb ;  /* 0x84222325ff127424 */ /* 0x000fe200078e00ff */
[----:B------:R-:W-:Y:S01]  /*5a10*/  CS2R R20, SRZ ;  /* 0x0000000000147805 */ /* 0x000fe2000001ff00 */
[----:B------:R-:W-:Y:S01]  /*5a20*/  IMAD.MOV.U32 R19, RZ, RZ, -0x340d631c ;  /* 0xcbf29ce4ff137424 */ /* 0x000fe200078e00ff */
[----:B------:R-:W-:-:S09]  /*5a30*/  UISETP.NE.AND.EX UP0, UPT, UR7, URZ, UPT, UP0 ;  /* 0x000000ff0700728c */ /* 0x000fd2000bf05300 */
[----:B------:R-:W-:Y:S05]  /*5a40*/  BRA.U !UP0, `(.L_x_34) ;  /* 0x0000000508c07547 */ /* 0x000fea000b800000 */
[----:B------:R-:W2:Y:S01]  /*5a50*/  LDCU UR6, c[0x0][0x3b4] ;  /* 0x00007680ff0677ac */ /* 0x000ea20008000800 */
[----:B0-----:R-:W-:Y:S01]  /*5a60*/  IADD3 R8, P0, PT, R10, 0x8, RZ ;  /* 0x000000080a087810 */ /* 0x001fe20007f1e0ff */
[----:B------:R-:W-:Y:S01]  /*5a70*/  HFMA2 R18, -RZ, RZ, -6.306171417236328125e-05, 0.01395416259765625 ;  /* 0x84222325ff127431 */ /* 0x000fe200000001ff */
[----:B------:R-:W-:Y:S01]  /*5a80*/  LOP3.LUT R20, R16, 0xfffffffe, RZ, 0xc0, !PT ;  /* 0xfffffffe10147812 */ /* 0x000fe200078ec0ff */
[----:B------:R-:W-:Y:S01]  /*5a90*/  BSSY.RECONVERGENT B2, `(.L_x_34) ;  /* 0x000006b000027945 */ /* 0x000fe20003800200 */
[----:B------:R-:W-:Y:S02]  /*5aa0*/  IMAD.MOV.U32 R19, RZ, RZ, -0x340d631c ;  /* 0xcbf29ce4ff137424 */ /* 0x000fe400078e00ff */
[----:B------:R-:W-:Y:S02]  /*5ab0*/  IMAD.X R9, RZ, RZ, R11, P0 ;  /* 0x000000ffff097224 */ /* 0x000fe400000e060b */
[----:B------:R-:W-:Y:S01]  /*5ac0*/  IMAD.MOV.U32 R23, RZ, RZ, R20 ;  /* 0x000000ffff177224 */ /* 0x000fe200078e0014 */
[----:B--2---:R-:W-:Y:S01]  /*5ad0*/  MOV R21, UR6 ;  /* 0x0000000600157c02 */ /* 0x004fe20008000f00 */
[----:B------:R-:W-:-:S07]  /*5ae0*/  IMAD.U32 R24, RZ, RZ, UR6 ;  /* 0x00000006ff187e24 */ /* 0x000fce000f8e00ff */
.L_x_35:
[----:B------:R-:W2:Y:S04]  /*5af0*/  LD.E.64 R16, desc[UR8][R8.64+-0x8] ;  /* 0xfffff80808107980 */ /* 0x000ea8000c101b00 */
[----:B-1----:R0:W3:Y:S01]  /*5b00*/  LD.E.64 R14, desc[UR8][R8.64] ;  /* 0x00000008080e7980 */ /* 0x0020e2000c101b00 */
[----:B------:R-:W-:Y:S01]  /*5b10*/  IMAD R26, R19, 0x1b3, RZ ;  /* 0x000001b3131a7824 */ /* 0x000fe200078e02ff */
[----:B------:R-:W-:-:S04]  /*5b20*/  IADD3 R23, P0, PT, R23, -0x2, RZ ;  /* 0xfffffffe17177810 */ /* 0x000fc80007f1e0ff */
[----:B------:R-:W-:Y:S02]  /*5b30*/  IADD3.X R24, PT, PT, R24, -0x1, RZ, P0, !PT ;  /* 0xffffffff18187810 */ /* 0x000fe400007fe4ff */
[----:B------:R-:W-:Y:S02]  /*5b40*/  ISETP.NE.U32.AND P0, PT, R23, RZ, PT ;  /* 0x000000ff1700720c */ /* 0x000fe40003f05070 */
[----:B0-----:R-:W-:Y:S02]  /*5b50*/  IADD3 R8, P1, PT, R8, 0x10, RZ ;  /* 0x0000001008087810 */ /* 0x001fe40007f3e0ff */
[----:B------:R-:W-:-:S03]  /*5b60*/  ISETP.NE.AND.EX P0, PT, R24, RZ, PT, P0 ;  /* 0x000000ff1800720c */ /* 0x000fc60003f05300 */
[----:B------:R-:W-:Y:S01]  /*5b70*/  IMAD.X R9, RZ, RZ, R9, P1 ;  /* 0x000000ffff097224 */ /* 0x000fe200008e0609 */
[----:B--2---:R-:W-:-:S04]  /*5b80*/  LOP3.LUT R25, R18, 0xff, R16, 0x78, !PT ;  /* 0x000000ff12197812 */ /* 0x004fc800078e7810 */
        /* <DEDUP_REMOVED lines=89> */
[----:B------:R-:W-:Y:S01]  /*6120*/  IMAD.IADD R19, R19, 0x1, R15 ;  /* 0x0000000113137824 */ /* 0x000fe200078e020f */
[----:B------:R-:W-:Y:S06]  /*6130*/  @P0 BRA `(.L_x_35) ;  /* 0xfffffff8006c0947 */ /* 0x000fec000383ffff */
[----:B------:R-:W-:Y:S05]  /*6140*/  BSYNC.RECONVERGENT B2 ;  /* 0x0000000000027941 */ /* 0x000fea0003800200 */
.L_x_34:
[----:B------:R-:W2:Y:S02]  /*6150*/  LDCU UR6, c[0x0][0x3b0] ;  /* 0x00007600ff0677ac */ /* 0x000ea40008000800 */
        /* <DEDUP_REMOVED lines=9> */
[----:B--2---:R-:W-:Y:S02]  /*61f0*/  LOP3.LUT R18, R18, 0xff, R8, 0x78, !PT ;  /* 0x000000ff12127812 */ /* 0x004fe400078e7808 */
[----:B------:R-:W-:-:S03]  /*6200*/  SHF.R.U64 R17, R8, 0x8, R9 ;  /* 0x0000000808117819 */ /* 0x000fc60000001209 */
[----:B-1----:R-:W-:-:S04]  /*6210*/  IMAD.WIDE.U32 R14, R18, 0x1b3, RZ ;  /* 0x000001b3120e7825 */ /* 0x002fc800078e00ff */
        /* <DEDUP_REMOVED lines=42> */
.L_x_33:
[----:B------:R-:W-:Y:S05]  /*64c0*/  BSYNC.RECONVERGENT B1 ;  /* 0x0000000000017941 */ /* 0x000fea0003800200 */
.L_x_32:
        /* <DEDUP_REMOVED lines=9> */
[----:B------:R-:W-:Y:S01]  /*6560*/  IMAD.MOV.U32 R27, RZ, RZ, -0x7bdddcdb ;  /* 0x84222325ff1b7424 */ /* 0x000fe200078e00ff */
[----:B------:R-:W-:Y:S01]  /*6570*/  CS2R R20, SRZ ;  /* 0x0000000000147805 */ /* 0x000fe2000001ff00 */
[----:B------:R-:W-:Y:S01]  /*6580*/  UISETP.NE.AND.EX UP0, UPT, UR7, URZ, UPT, UP0 ;  /* 0x000000ff0700728c */ /* 0x000fe2000bf05300 */
[----:B------:R-:W-:Y:S01]  /*6590*/  ISETP.NE.U32.AND P0, PT, R8, 0x1, PT ;  /* 0x000000010800780c */ /* 0x000fe20003f05070 */
[----:B------:R-:W-:-:S03]  /*65a0*/  IMAD.MOV.U32 R24, RZ, RZ, -0x340d631c ;  /* 0xcbf29ce4ff187424 */ /* 0x000fc600078e00ff */
[----:B------:R-:W-:-:S04]  /*65b0*/  ISETP.NE.U32.AND.EX P1, PT, RZ, RZ, PT, P0 ;  /* 0x000000ffff00720c */ /* 0x000fc80003f25100 */
[----:B------:R-:W-:Y:S09]  /*65c0*/  BRA.U !UP0, `(.L_x_38) ;  /* 0x0000000508c47547 */ /* 0x000ff2000b800000 */
[----:B------:R-:W2:Y:S01]  /*65d0*/  LDCU UR6, c[0x0][0x3b4] ;  /* 0x00007680ff0677ac */ /* 0x000ea20008000800 */
[----:B----4-:R-:W-:Y:S01]  /*65e0*/  IADD3 R8, P0, PT, R12, 0x8, RZ ;  /* 0x000000080c087810 */ /* 0x010fe20007f1e0ff */
        /* <DEDUP_REMOVED lines=8> */
.L_x_39:
[----:B------:R-:W2:Y:S04]  /*6670*/  LD.E.64 R16, desc[UR8][R8.64+-0x8] ;  /* 0xfffff80808107980 */ /* 0x000ea8000c101b00 */
[----:B-1----:R1:W3:Y:S01]  /*6680*/  LD.E.64 R14, desc[UR8][R8.64] ;  /* 0x00000008080e7980 */ /* 0x0022e2000c101b00 */
[----:B------:R-:W-:Y:S01]  /*6690*/  IMAD R28, R24, 0x1b3, RZ ;  /* 0x000001b3181c7824 */ /* 0x000fe200078e02ff */
[----:B------:R-:W-:-:S04]  /*66a0*/  IADD3 R23, P0, PT, R23, -0x2, RZ ;  /* 0xfffffffe17177810 */ /* 0x000fc80007f1e0ff */
[----:B------:R-:W-:Y:S02]  /*66b0*/  IADD3.X R26, PT, PT, R26, -0x1, RZ, P0, !PT ;  /* 0xffffffff1a1a7810 */ /* 0x000fe400007fe4ff */
[----:B------:R-:W-:Y:S02]  /*66c0*/  ISETP.NE.U32.AND P0, PT, R23, RZ, PT ;  /* 0x000000ff1700720c */ /* 0x000fe40003f05070 */
[----:B-1----:R-:W-:Y:S02]  /*66d0*/  IADD3 R8, P2, PT, R8, 0x10, RZ ;  /* 0x0000001008087810 */ /* 0x002fe40007f5e0ff */
[----:B------:R-:W-:-:S03]  /*66e0*/  ISETP.NE.AND.EX P0, PT, R26, RZ, PT, P0 ;  /* 0x000000ff1a00720c */ /* 0x000fc60003f05300 */
[----:B------:R-:W-:Y:S01]  /*66f0*/  IMAD.X R9, RZ, RZ, R9, P2 ;  /* 0x000000ffff097224 */ /* 0x000fe200010e0609 */
[----:B--2---:R-:W-:-:S04]  /*6700*/  LOP3.LUT R27, R27, 0xff, R16, 0x78, !PT ;  /* 0x000000ff1b1b7812 */ /* 0x004fc800078e7810 */
[C---:B------:R-:W-:Y:S01]  /*6710*/  LEA R29, R27.reuse, R28, 0x8 ;  /* 0x0000001c1b1d7211 */ /* 0x040fe200078e40ff */
[----:B0-----:R-:W-:Y:S01]  /*6720*/  IMAD.WIDE.U32 R24, R27, 0x1b3, RZ ;  /* 0x000001b31b187825 */ /* 0x001fe200078e00ff */
        /* <DEDUP_REMOVED lines=87> */
[----:B------:R-:W-:-:S03]  /*6ca0*/  IMAD.MOV.U32 R27, RZ, RZ, R14 ;  /* 0x000000ffff1b7224 */ /* 0x000fc600078e000e */
[----:B------:R-:W-:Y:S01]  /*6cb0*/  IADD3 R24, PT, PT, R15, R17, RZ ;  /* 0x000000110f187210 */ /* 0x000fe20007ffe0ff */
[----:B------:R-:W-:Y:S06]  /*6cc0*/  @P0 BRA `(.L_x_39) ;  /* 0xfffffff800680947 */ /* 0x000fec000383ffff */
[----:B------:R-:W-:Y:S05]  /*6cd0*/  BSYNC.RECONVERGENT B2 ;  /* 0x0000000000027941 */ /* 0x000fea0003800200 */
.L_x_38:
[----:B------:R-:W-:Y:S05]  /*6ce0*/  @P1 BRA `(.L_x_37) ;  /* 0x0000000000c81947 */ /* 0x000fea0003800000 */
[----:B----4-:R-:W-:-:S04]  /*6cf0*/  LEA R8, P0, R20, R12, 0x3 ;  /* 0x0000000c14087211 */ /* 0x010fc800078018ff */
        /* <DEDUP_REMOVED lines=49> */
.L_x_37:
[----:B------:R-:W-:Y:S05]  /*7010*/  BSYNC.RECONVERGENT B1 ;  /* 0x0000000000017941 */ /* 0x000fea0003800200 */
.L_x_36:
[----:B------:R-:W-:-:S04]  /*7020*/  ISETP.GE.U32.AND P0, PT, R18, R27, PT ;  /* 0x0000001b1200720c */ /* 0x000fc80003f06070 */
[----:B------:R-:W-:-:S04]  /*7030*/  ISETP.GE.U32.AND.EX P0, PT, R19, R24, PT, P0 ;  /* 0x000000181300720c */ /* 0x000fc80003f06100 */
[----:B------:R-:W-:Y:S01]  /*7040*/  PLOP3.LUT P0, PT, P0, PT, PT, 0x8, 0x80 ;  /* 0x000000000080781c */ /* 0x000fe2000070e170 */
[----:B------:R-:W-:-:S12]  /*7050*/  BRA `(.L_x_23) ;  /* 0x0000000000647947 */ /* 0x000fd80003800000 */
.L_x_31:
[----:B------:R-:W2:Y:S01]  /*7060*/  LDCU UR6, c[0x0][0x3b8] ;  /* 0x00007700ff0677ac */ /* 0x000ea20008000800 */
[----:B------:R-:W-:Y:S01]  /*7070*/  PLOP3.LUT P0, PT, PT, PT, PT, 0x8, 0x80 ;  /* 0x000000000080781c */ /* 0x000fe20003f0e170 */
[----:B--2---:R-:W-:-:S09]  /*7080*/  UISETP.NE.AND UP0, UPT, UR6, URZ, UPT ;  /* 0x000000ff0600728c */ /* 0x004fd2000bf05270 */
[----:B------:R-:W-:Y:S05]  /*7090*/  BRA.U !UP0, `(.L_x_23) ;  /* 0x0000000108547547 */ /* 0x000fea000b800000 */
[----:B------:R-:W-:Y:S01]  /*70a0*/  HFMA2 R17, -RZ, RZ, 0, 0 ;  /* 0x00000000ff117431 */ /* 0x000fe200000001ff */
[----:B------:R-:W-:Y:S01]  /*70b0*/  BSSY.RECONVERGENT B1, `(.L_x_40) ;  /* 0x0000012000017945 */ /* 0x000fe20003800200 */
[----:B------:R-:W-:-:S07]  /*70c0*/  IMAD.MOV.U32 R18, RZ, RZ, RZ ;  /* 0x000000ffff127224 */ /* 0x000fce00078e00ff */
.L_x_41:
[C---:B------:R-:W-:Y:S01]  /*70d0*/  IMAD.SHL.U32 R15, R17.reuse, 0x8, RZ ;  /* 0x00000008110f7824 */ /* 0x040fe200078e00ff */
[----:B------:R-:W-:Y:S01]  /*70e0*/  SHF.L.U64.HI R16, R17, 0x3, R18 ;  /* 0x0000000311107819 */ /* 0x000fe20000010212 */
[----:B------:R-:W2:Y:S03]  /*70f0*/  LDCU UR6, c[0x0][0x3b8] ;  /* 0x00007700ff0677ac */ /* 0x000ea60008000800 */
[C---:B-1--4-:R-:W-:Y:S02]  /*7100*/  IADD3 R14, P1, PT, R15.reuse, R12, RZ ;  /* 0x0000000c0f0e7210 */ /* 0x052fe40007f3e0ff */
[----:B0-----:R-:W-:-:S03]  /*7110*/  IADD3 R8, P0, PT, R15, R10, RZ ;  /* 0x0000000a0f087210 */ /* 0x001fc60007f1e0ff */
[C---:B------:R-:W-:Y:S01]  /*7120*/  IMAD.X R15, R16.reuse, 0x1, R13, P1 ;  /* 0x00000001100f7824 */ /* 0x040fe200008e060d */
[----:B------:R-:W-:-:S05]  /*7130*/  IADD3.X R9, PT, PT, R16, R11, RZ, P0, !PT ;  /* 0x0000000b10097210 */ /* 0x000fca00007fe4ff */
[----:B------:R-:W3:Y:S04]  /*7140*/  LD.E.64 R14, desc[UR8][R14.64] ;  /* 0x000000080e0e7980 */ /* 0x000ee8000c101b00 */
[----:B------:R-:W3:Y:S01]  /*7150*/  LD.E.64 R8, desc[UR8][R8.64] ;  /* 0x0000000808087980 */ /* 0x000ee2000c101b00 */
[----:B------:R-:W-:-:S05]  /*7160*/  IADD3 R17, P0, PT, R17, 0x1, RZ ;  /* 0x0000000111117810 */ /* 0x000fca0007f1e0ff */
[----:B------:R-:W-:Y:S01]  /*7170*/  IMAD.X R18, RZ, RZ, R18, P0 ;  /* 0x000000ffff127224 */ /* 0x000fe200000e0612 */
[----:B--2---:R-:W-:Y:S02]  /*7180*/  ISETP.EQ.U32.AND P0, PT, R17, UR6, PT ;  /* 0x0000000611007c0c */ /* 0x004fe4000bf02070 */
[----:B---3--:R-:W-:-:S04]  /*7190*/  ISETP.GE.U32.AND P1, PT, R8, R14, PT ;  /* 0x0000000e0800720c */ /* 0x008fc80003f26070 */
[----:B------:R-:W-:-:S04]  /*71a0*/  ISETP.GE.U32.AND.EX P1, PT, R9, R15, PT, P1 ;  /* 0x0000000f0900720c */ /* 0x000fc80003f26110 */
[----:B------:R-:W-:-:S13]  /*71b0*/  ISETP.EQ.OR.EX P0, PT, R18, UR5, !P1, P0 ;  /* 0x0000000512007c0c */ /* 0x000fda000cf02700 */
[----:B------:R-:W-:Y:S05]  /*71c0*/  @!P0 BRA `(.L_x_41) ;  /* 0xfffffffc00c08947 */ /* 0x000fea000383ffff */
[----:B------:R-:W-:Y:S05]  /*71d0*/  BSYNC.RECONVERGENT B1 ;  /* 0x0000000000017941 */ /* 0x000fea0003800200 */
.L_x_40:
[----:B------:R-:W-:-:S13]  /*71e0*/  PLOP3.LUT P0, PT, P1, PT, PT, 0x8, 0x80 ;  /* 0x000000000080781c */ /* 0x000fda0000f0e170 */
.L_x_23:
[----:B------:R-:W-:Y:S05]  /*71f0*/  BSYNC.RECONVERGENT B0 ;  /* 0x0000000000007941 */ /* 0x000fea0003800200 */
.L_x_22:
[----:B01--4-:R-:W-:Y:S01]  /*7200*/  SEL R14, R10, R12, P0 ;  /* 0x0000000c0a0e7207 */ /* 0x013fe20000000000 */
[----:B------:R-:W-:Y:S01]  /*7210*/  BSSY.RECONVERGENT B0, `(.L_x_42) ;  /* 0x00002e9000007945 */ /* 0x000fe20003800200 */
[----:B------:R-:W-:Y:S01]  /*7220*/  SEL R15, R11, R13, P0 ;  /* 0x0000000d0b0f7207 */ /* 0x000fe20000000000 */
[C---:B------:R-:W-:Y:S01]  /*7230*/  VIADD R16, R22.reuse, 0x1 ;  /* 0x0000000116107836 */ /* 0x040fe20000000000 */
[----:B------:R0:W1:Y:S01]  /*7240*/  @P0 LDS.64 R10, [R5+0x8] ;  /* 0x00000800050a0984 */ /* 0x0000620000000a00 */
[----:B------:R-:W-:Y:S01]  /*7250*/  IADD3 R9, PT, PT, R7, 0x1, RZ ;  /* 0x0000000107097810 */ /* 0x000fe20007ffe0ff */
[----:B------:R-:W-:Y:S01]  /*7260*/  @!P0 IMAD.MOV R9, RZ, RZ, R7 ;  /* 0x000000ffff098224 */ /* 0x000fe200078e0207 */
[----:B------:R-:W-:Y:S01]  /*7270*/  PLOP3.LUT P1, PT, PT, PT, PT, 0x8, 0x80 ;  /* 0x000000000080781c */ /* 0x000fe20003f2e170 */
[----:B------:R0:W2:Y:S01]  /*7280*/  @!P0 LDS.64 R12, [R6+0x8] ;  /* 0x00000800060c8984 */ /* 0x0000a20000000a00 */
[----:B------:R-:W-:Y:S02]  /*7290*/  @P0 IADD3 R16, PT, PT, R22, RZ, RZ ;  /* 0x000000ff16100210 */ /* 0x000fe40007ffe0ff */
[----:B------:R-:W-:-:S13]  /*72a0*/  ISETP.GE.AND P2, PT, R9, R4, PT ;  /* 0x000000040900720c */ /* 0x000fda0003f46270 */
[----:B0-----:R-:W-:Y:S05]  /*72b0*/  @P2 BRA `(.L_x_43) ;  /* 0x0000002c00782947 */ /* 0x001fea0003800000 */
[----:B------:R-:W-:Y:S02]  /*72c0*/  ISETP.GE.AND P0, PT, R16, R3, PT ;  /* 0x000000031000720c */ /* 0x000fe40003f06270 */
[----:B------:R-:W-:-:S11]  /*72d0*/  PLOP3.LUT P1, PT, PT, PT, PT, 0x80, 0x8 ;  /* 0x000000000008781c */ /* 0x000fd60003f2f070 */
[----:B------:R-:W-:Y:S05]  /*72e0*/  @P0 BRA `(.L_x_43) ;  /* 0x0000002c006c0947 */ /* 0x000fea0003800000 */
[----:B------:R-:W0:Y:S01]  /*72f0*/  LDC.64 R6, c[0x0][0x3b0] ;  /* 0x0000ec00ff067b82 */ /* 0x000e220000000a00 */
[----:B------:R-:W-:Y:S02]  /*7300*/  IMAD.MOV.U32 R8, RZ, RZ, -0x7bdddcdb ;  /* 0x84222325ff087424 */ /* 0x000fe400078e00ff */
[----:B------:R-:W-:Y:S01]  /*7310*/  IMAD.MOV.U32 R5, RZ, RZ, -0x340d631c ;  /* 0xcbf29ce4ff057424 */ /* 0x000fe200078e00ff */
[----:B0-----:R-:W-:-:S04]  /*7320*/  ISETP.NE.U32.AND P0, PT, R6, RZ, PT ;  /* 0x000000ff0600720c */ /* 0x001fc80003f05070 */
[----:B------:R-:W-:-:S13]  /*7330*/  ISETP.NE.AND.EX P0, PT, R7, RZ, PT, P0 ;  /* 0x000000ff0700720c */ /* 0x000fda0003f05300 */
[----:B------:R-:W-:Y:S05]  /*7340*/  @!P0 BRA `(.L_x_44) ;  /* 0x0000000800ac8947 */ /* 0x000fea0003800000 */
[----:B------:R-:W-:Y:S01]  /*7350*/  UISETP.NE.U32.AND UP0, UPT, UR4, URZ, UPT ;  /* 0x000000ff0400728c */ /* 0x000fe2000bf05070 */
[----:B------:R-:W-:Y:S01]  /*7360*/  LOP3.LUT R5, R6, 0x1, RZ, 0xc0, !PT ;  /* 0x0000000106057812 */ /* 0x000fe200078ec0ff */
[----:B------:R-:W-:Y:S02]  /*7370*/  HFMA2 R8, -RZ, RZ, -6.306171417236328125e-05, 0.01395416259765625 ;  /* 0x84222325ff087431 */ /* 0x000fe400000001ff */
[----:B------:R-:W-:Y:S01]  /*7380*/  IMAD.MOV.U32 R7, RZ, RZ, RZ ;  /* 0x000000ffff077224 */ /* 0x000fe200078e00ff */
[----:B------:R-:W-:Y:S01]  /*7390*/  UISETP.NE.AND.EX UP0, UPT, UR7, URZ, UPT, UP0 ;  /* 0x000000ff0700728c */ /* 0x000fe2000bf05300 */
[----:B------:R-:W-:Y:S01]  /*73a0*/  ISETP.NE.U32.AND P1, PT, R5, 0x1, PT ;  /* 0x000000010500780c */ /* 0x000fe20003f25070 */
[----:B------:R-:W-:Y:S01]  /*73b0*/  IMAD.MOV.U32 R5, RZ, RZ, -0x340d631c ;  /* 0xcbf29ce4ff057424 */ /* 0x000fe200078e00ff */
[----:B------:R-:W-:Y:S02]  /*73c0*/  MOV R24, RZ ;  /* 0x000000ff00187202 */ /* 0x000fe40000000f00 */
[----:B------:R-:W-:-:S04]  /*73d0*/  ISETP.NE.U32.AND.EX P2, PT, RZ, RZ, PT, P1 ;  /* 0x000000ffff00720c */ /* 0x000fc80003f45110 */
[----:B------:R-:W-:Y:S09]  /*73e0*/  BRA.U !UP0, `(.L_x_45) ;  /* 0x0000000508b87547 */ /* 0x000ff2000b800000 */
[----:B------:R-:W0:Y:S01]  /*73f0*/  LDC R24, c[0x0][0x3b4] ;  /* 0x0000ed00ff187b82 */ /* 0x000e220000000800 */
[----:B------:R-:W-:Y:S01]  /*7400*/  LOP3.LUT R7, R6, 0xfffffffe, RZ, 0xc0, !PT ;  /* 0xfffffffe06077812 */ /* 0x000fe200078ec0ff */
[----:B------:R-:W-:Y:S01]  /*7410*/  IMAD.MOV.U32 R8, RZ, RZ, -0x7bdddcdb ;  /* 0x84222325ff087424 */ /* 0x000fe200078e00ff */
[----:B-1----:R-:W-:Y:S01]  /*7420*/  IADD3 R18, P1, PT, R10, 0x8, RZ ;  /* 0x000000080a127810 */ /* 0x002fe20007f3e0ff */
[----:B------:R-:W-:Y:S02]  /*7430*/  IMAD.MOV.U32 R5, RZ, RZ, -0x340d631c ;  /* 0xcbf29ce4ff057424 */ /* 0x000fe400078e00ff */
[----:B------:R-:W-:Y:S01]  /*7440*/  IMAD.MOV.U32 R25, RZ, RZ, R7 ;  /* 0x000000ffff197224 */ /* 0x000fe200078e0007 */
[----:B------:R-:W-:Y:S01]  /*7450*/  IADD3.X R19, PT, PT, RZ, R11, RZ, P1, !PT ;  /* 0x0000000bff137210 */ /* 0x000fe20000ffe4ff */
[----:B0-----:R-:W-:-:S08]  /*7460*/  IMAD.MOV.U32 R17, RZ, RZ, R24 ;  /* 0x000000ffff117224 */ /* 0x001fd000078e0018 */
.L_x_46:
[----:B------:R-:W3:Y:S04]  /*7470*/  LD.E.64 R22, desc[UR8][R18.64+-0x8] ;  /* 0xfffff80812167980 */ /* 0x000ee8000c101b00 */
[----:B------:R0:W4:Y:S01]  /*7480*/  LD.E.64 R20, desc[UR8][R18.64] ;  /* 0x0000000812147980 */ /* 0x000122000c101b00 */
[----:B------:R-:W-:Y:S01]  /*7490*/  IMAD R5, R5, 0x1b3, RZ ;  /* 0x000001b305057824 */ /* 0x000fe200078e02ff */
[----:B------:R-:W-:-:S04]  /*74a0*/  IADD3 R25, P1, PT, R25, -0x2, RZ ;  /* 0xfffffffe19197810 */ /* 0x000fc80007f3e0ff */
[----:B------:R-:W-:Y:S02]  /*74b0*/  IADD3.X R17, PT, PT, R17, -0x1, RZ, P1, !PT ;  /* 0xffffffff11117810 */ /* 0x000fe40000ffe4ff */
[----:B------:R-:W-:Y:S02]  /*74c0*/  ISETP.NE.U32.AND P1, PT, R25, RZ, PT ;  /* 0x000000ff1900720c */ /* 0x000fe40003f25070 */
[----:B0-----:R-:W-:Y:S02]  /*74d0*/  IADD3 R18, P3, PT, R18, 0x10, RZ ;  /* 0x0000001012127810 */ /* 0x001fe40007f7e0ff */
[----:B------:R-:W-:-:S03]  /*74e0*/  ISETP.NE.AND.EX P1, PT, R17, RZ, PT, P1 ;  /* 0x000000ff1100720c */ /* 0x000fc60003f25310 */
[----:B------:R-:W-:Y:S01]  /*74f0*/  IMAD.X R19, RZ, RZ, R19, P3 ;  /* 0x000000ffff137224 */ /* 0x000fe200018e0613 */
        /* <DEDUP_REMOVED lines=20> */
[----:B------:R-:W-:-:S05]  /*7640*/  LEA R5, R5, R8, 0x8 ;  /* 0x0000000805057211 */ /* 0x000fca00078e40ff */
        /* <DEDUP_REMOVED lines=19> */
[----:B------:R-:W-:Y:S02]  /*7780*/  IMAD.IADD R5, R27, 0x1, R5 ;  /* 0x000000011b057824 */ /* 0x000fe400078e0205 */
[----:B------:R-:W-:-:S04]  /*7790*/  IMAD.WIDE.U32 R22, R26, 0x1b3, RZ ;  /* 0x000001b31a167825 */ /* 0x000fc800078e00ff */
[----:B------:R-:W-:-:S04]  /*77a0*/  IMAD R5, R5, 0x1b3, RZ ;  /* 0x000001b305057824 */ /* 0x000fc800078e02ff */
[----:B------:R-:W-:-:S05]  /*77b0*/  IMAD R5, R26, 0x100, R5 ;  /* 0x000001001a057824 */ /* 0x000fca00078e0205 */
[----:B------:R-:W-:Y:S02]  /*77c0*/  IADD3 R8, PT, PT, R23, R5, RZ ;  /* 0x0000000517087210 */ /* 0x000fe40007ffe0ff */
[----:B----4-:R-:W-:-:S03]  /*77d0*/  LOP3.LUT R5, R22, 0xff, R20, 0x78, !PT ;  /* 0x000000ff16057812 */ /* 0x010fc600078e7814 */
        /* <DEDUP_REMOVED lines=42> */
[----:B------:R-:W-:Y:S02]  /*7a80*/  IMAD R5, R5, 0x1b3, RZ ;  /* 0x000001b305057824 */ /* 0x000fe400078e02ff */
[----:B------:R-:W-:-:S03]  /*7a90*/  IMAD.MOV.U32 R8, RZ, RZ, R20 ;  /* 0x000000ffff087224 */ /* 0x000fc600078e0014 */
[----:B------:R-:W-:-:S04]  /*7aa0*/  LEA R5, R22, R5, 0x8 ;  /* 0x0000000516057211 */ /* 0x000fc800078e40ff */
[----:B------:R-:W-:Y:S01]  /*7ab0*/  IADD3 R5, PT, PT, R21, R5, RZ ;  /* 0x0000000515057210 */ /* 0x000fe20007ffe0ff */
[----:B------:R-:W-:Y:S06]  /*7ac0*/  @P1 BRA `(.L_x_46) ;  /* 0xfffffff800681947 */ /* 0x000fec000383ffff */
.L_x_45:
[----:B------:R-:W-:Y:S05]  /*7ad0*/  @P2 BRA `(.L_x_44) ;  /* 0x0000000000c82947 */ /* 0x000fea0003800000 */
[----:B-1----:R-:W-:-:S04]  /*7ae0*/  LEA R18, P1, R7, R10, 0x3 ;  /* 0x0000000a07127211 */ /* 0x002fc800078218ff */
[----:B------:R-:W-:-:S06]  /*7af0*/  LEA.HI.X R19, R7, R11, R24, 0x3, P1 ;  /* 0x0000000b07137211 */ /* 0x000fcc00008f1c18 */
[----:B------:R-:W3:Y:S01]  /*7b00*/  LD.E.64 R18, desc[UR8][R18.64] ;  /* 0x0000000812127980 */ /* 0x000ee2000c101b00 */
[----:B------:R-:W-:Y:S01]  /*7b10*/  IMAD R5, R5, 0x1b3, RZ ;  /* 0x000001b305057824 */ /* 0x000fe200078e02ff */
        /* <DEDUP_REMOVED lines=22> */
[----:B------:R-:W-:Y:S02]  /*7c80*/  IMAD.IADD R7, R21, 0x1, R7 ;  /* 0x0000000115077824 */ /* 0x000fe400078e0207 */
[----:B------:R-:W-:-:S04]  /*7c90*/  IMAD.WIDE.U32 R20, R5, 0x1b3, RZ ;  /* 0x000001b305147825 */ /* 0x000fc800078e00ff */
[----:B------:R-:W-:-:S05]  /*7ca0*/  IMAD R8, R7, 0x1b3, RZ ;  /* 0x000001b307087824 */ /* 0x000fca00078e02ff */
        /* <DEDUP_REMOVED lines=19> */
[----:B------:R-:W-:-:S05]  /*7de0*/  LEA R5, R20, R5, 0x8 ;  /* 0x0000000514057211 */ /* 0x000fca00078e40ff */
[----:B------:R-:W-:-:S07]  /*7df0*/  IMAD.IADD R5, R19, 0x1, R5 ;  /* 0x0000000113057824 */ /* 0x000fce00078e0205 */
.L_x_44:
[----:B------:R-:W-:Y:S02]  /*7e00*/  HFMA2 R27, -RZ, RZ, -6.306171417236328125e-05, 0.01395416259765625 ;  /* 0x84222325ff1b7431 */ /* 0x000fe400000001ff */
[----:B------:R-:W-:Y:S01]  /*7e10*/  IMAD.MOV.U32 R26, RZ, RZ, -0x340d631c ;  /* 0xcbf29ce4ff1a7424 */ /* 0x000fe200078e00ff */
[----:B------:R-:W-:Y:S06]  /*7e20*/  @!P0 BRA `(.L_x_47) ;  /* 0x0000000800ac8947 */ /* 0x000fec0003800000 */
[----:B------:R-:W-:Y:S01]  /*7e30*/  UISETP.NE.U32.AND UP0, UPT, UR4, URZ, UPT ;  /* 0x000000ff0400728c */ /* 0x000fe2000bf05070 */
[----:B------:R-:W-:Y:S01]  /*7e40*/  LOP3.LUT R7, R6, 0x1, RZ, 0xc0, !PT ;  /* 0x0000000106077812 */ /* 0x000fe200078ec0ff */
[----:B------:R-:W-:Y:S01]  /*7e50*/  IMAD.MOV.U32 R27, RZ, RZ, -0x7bdddcdb ;  /* 0x84222325ff1b7424 */ /* 0x000fe200078e00ff */
[----:B------:R-:W-:Y:S01]  /*7e60*/  MOV R26, 0xcbf29ce4 ;  /* 0xcbf29ce4001a7802 */ /* 0x000fe20000000f00 */
[----:B------:R-:W-:Y:S01]  /*7e70*/  UISETP.NE.AND.EX UP0, UPT, UR7, URZ, UPT, UP0 ;  /* 0x000000ff0700728c */ /* 0x000fe2000bf05300 */
[----:B------:R-:W-:Y:S01]  /*7e80*/  ISETP.NE.U32.AND P1, PT, R7, 0x1, PT ;  /* 0x000000010700780c */ /* 0x000fe20003f25070 */
[----:B------:R-:W-:Y:S02]  /*7e90*/  IMAD.MOV.U32 R7, RZ, RZ, RZ ;  /* 0x000000ffff077224 */ /* 0x000fe400078e00ff */
[----:B------:R-:W-:Y:S01]  /*7ea0*/  IMAD.MOV.U32 R24, RZ, RZ, RZ ;  /* 0x000000ffff187224 */ /* 0x000fe200078e00ff */
[----:B------:R-:W-:-:S04]  /*7eb0*/  ISETP.NE.U32.AND.EX P2, PT, RZ, RZ, PT, P1 ;  /* 0x000000ffff00720c */ /* 0x000fc80003f45110 */
[----:B------:R-:W-:Y:S09]  /*7ec0*/  BRA.U !UP0, `(.L_x_48) ;  /* 0x0000000508b87547 */ /* 0x000ff2000b800000 */
[----:B------:R-:W0:Y:S01]  /*7ed0*/  LDC R24, c[0x0][0x3b4] ;  /* 0x0000ed00ff187b82 */ /* 0x000e220000000800 */
[----:B--2---:R-:W-:Y:S01]  /*7ee0*/  IADD3 R18, P1, PT, R12, 0x8, RZ ;  /* 0x000000080c127810 */ /* 0x004fe20007f3e0ff */
[----:B------:R-:W-:Y:S01]  /*7ef0*/  HFMA2 R27, -RZ, RZ, -6.306171417236328125e-05, 0.01395416259765625 ;  /* 0x84222325ff1b7431 */ /* 0x000fe200000001ff */
[----:B------:R-:W-:Y:S01]  /*7f00*/  LOP3.LUT R7, R6, 0xfffffffe, RZ, 0xc0, !PT ;  /* 0xfffffffe06077812 */ /* 0x000fe200078ec0ff */
[----:B------:R-:W-:Y:S02]  /*7f10*/  IMAD.MOV.U32 R26, RZ, RZ, -0x340d631c ;  /* 0xcbf29ce4ff1a7424 */ /* 0x000fe400078e00ff */
[----:B------:R-:W-:Y:S01]  /*7f20*/  IMAD.X R19, RZ, RZ, R13, P1 ;  /* 0x000000ffff137224 */ /* 0x000fe200008e060d */
[----:B------:R-:W-:Y:S01]  /*7f30*/  MOV R25, R7 ;  /* 0x0000000700197202 */ /* 0x000fe20000000f00 */
[----:B0-----:R-:W-:-:S07]  /*7f40*/  IMAD.MOV.U32 R17, RZ, RZ, R24 ;  /* 0x000000ffff117224 */ /* 0x001fce00078e0018 */
.L_x_49:
[----:B------:R-:W2:Y:S04]  /*7f50*/  LD.E.64 R22, desc[UR8][R18.64+-0x8] ;  /* 0xfffff80812167980 */ /* 0x000ea8000c101b00 */
[----:B------:R0:W3:Y:S01]  /*7f60*/  LD.E.64 R20, desc[UR8][R18.64] ;  /* 0x0000000812147980 */ /* 0x0000e2000c101b00 */
        /* <DEDUP_REMOVED lines=100> */
.L_x_48:
[----:B------:R-:W-:Y:S05]  /*85b0*/  @P2 BRA `(.L_x_47) ;  /* 0x0000000000c82947 */ /* 0x000fea0003800000 */
[----:B--2---:R-:W-:-:S04]  /*85c0*/  LEA R18, P1, R7, R12, 0x3 ;  /* 0x0000000c07127211 */ /* 0x004fc800078218ff */
[----:B------:R-:W-:-:S06]  /*85d0*/  LEA.HI.X R19, R7, R13, R24, 0x3, P1 ;  /* 0x0000000d07137211 */ /* 0x000fcc00008f1c18 */
[----:B------:R-:W2:Y:S01]  /*85e0*/  LD.E.64 R18, desc[UR8][R18.64] ;  /* 0x0000000812127980 */ /* 0x000ea2000c101b00 */
[----:B------:R-:W-:Y:S01]  /*85f0*/  IMAD R26, R26, 0x1b3, RZ ;  /* 0x000001b31a1a7824 */ /* 0x000fe200078e02ff */
        /* <DEDUP_REMOVED lines=42> */
[----:B------:R-:W-:Y:S01]  /*88a0*/  IMAD R7, R7, 0x1b3, RZ ;  /* 0x000001b307077824 */ /* 0x000fe200078e02ff */
[----:B------:R-:W-:-:S03]  /*88b0*/  MOV R27, R18 ;  /* 0x00000012001b7202 */ /* 0x000fc60000000f00 */
[----:B------:R-:W-:-:S04]  /*88c0*/  IMAD R7, R20, 0x100, R7 ;  /* 0x0000010014077824 */ /* 0x000fc800078e0207 */
[----:B------:R-:W-:-:S07]  /*88d0*/  IMAD.IADD R26, R19, 0x1, R7 ;  /* 0x00000001131a7824 */ /* 0x000fce00078e0207 */
.L_x_47:
[----:B------:R-:W-:-:S04]  /*88e0*/  ISETP.NE.U32.AND P1, PT, R8, R27, PT ;  /* 0x0000001b0800720c */ /* 0x000fc80003f25070 */
[----:B------:R-:W-:-:S13]  /*88f0*/  ISETP.NE.AND.EX P1, PT, R5, R26, PT, P1 ;  /* 0x0000001a0500720c */ /* 0x000fda0003f25310 */
[----:B------:R-:W-:Y:S05]  /*8900*/  @!P1 BRA `(.L_x_50) ;  /* 0x0000001400849947 */ /* 0x000fea0003800000 */
[----:B------:R-:W-:Y:S02]  /*8910*/  HFMA2 R5, -RZ, RZ, -15.890625, -0.0047760009765625 ;  /* 0xcbf29ce4ff057431 */ /* 0x000fe400000001ff */
[----:B------:R-:W-:Y:S01]  /*8920*/  IMAD.MOV.U32 R8, RZ, RZ, -0x7bdddcdb ;  /* 0x84222325ff087424 */ /* 0x000fe200078e00ff */
[----:B------:R-:W-:Y:S06]  /*8930*/  @!P0 BRA `(.L_x_51) ;  /* 0x0000000800ac8947 */ /* 0x000fec0003800000 */
[----:B------:R-:W-:Y:S01]  /*8940*/  UISETP.NE.U32.AND UP0, UPT, UR4, URZ, UPT ;  /* 0x000000ff0400728c */ /* 0x000fe2000bf05070 */
[----:B------:R-:W-:Y:S01]  /*8950*/  LOP3.LUT R5, R6, 0x1, RZ, 0xc0, !PT ;  /* 0x0000000106057812 */ /* 0x000fe200078ec0ff */
[----:B------:R-:W-:Y:S01]  /*8960*/  IMAD.MOV.U32 R8, RZ, RZ, -0x7bdddcdb ;  /* 0x84222325ff087424 */ /* 0x000fe200078e00ff */
[----:B------:R-:W-:Y:S01]  /*8970*/  MOV R7, RZ ;  /* 0x000000ff00077202 */ /* 0x000fe20000000f00 */
[----:B------:R-:W-:Y:S01]  /*8980*/  UISETP.NE.AND.EX UP0, UPT, UR7, URZ, UPT, UP0 ;  /* 0x000000ff0700728c */ /* 0x000fe2000bf05300 */
[----:B------:R-:W-:Y:S01]  /*8990*/  ISETP.NE.U32.AND P1, PT, R5, 0x1, PT ;  /* 0x000000010500780c */ /* 0x000fe20003f25070 */
[----:B------:R-:W-:Y:S02]  /*89a0*/  IMAD.MOV.U32 R5, RZ, RZ, -0x340d631c ;  /* 0xcbf29ce4ff057424 */ /* 0x000fe400078e00ff */
[----:B------:R-:W-:Y:S01]  /*89b0*/  IMAD.MOV.U32 R24, RZ, RZ, RZ ;  /* 0x000000ffff187224 */ /* 0x000fe200078e00ff */
[----:B------:R-:W-:-:S04]  /*89c0*/  ISETP.NE.U32.AND.EX P2, PT, RZ, RZ, PT, P1 ;  /* 0x000000ffff00720c */ /* 0x000fc80003f45110 */
[----:B------:R-:W-:Y:S09]  /*89d0*/  BRA.U !UP0, `(.L_x_52) ;  /* 0x0000000508b87547 */ /* 0x000ff2000b800000 */
[----:B------:R-:W0:Y:S01]  /*89e0*/  LDC R24, c[0x0][0x3b4] ;  /* 0x0000ed00ff187b82 */ /* 0x000e220000000800 */
[----:B-1----:R-:W-:Y:S01]  /*89f0*/  IADD3 R18, P1, PT, R10, 0x8, RZ ;  /* 0x000000080a127810 */ /* 0x002fe20007f3e0ff */
[----:B------:R-:W-:Y:S01]  /*8a00*/  HFMA2 R5, -RZ, RZ, -15.890625, -0.0047760009765625 ;  /* 0xcbf29ce4ff057431 */ /* 0x000fe200000001ff */
[----:B------:R-:W-:Y:S01]  /*8a10*/  LOP3.LUT R7, R6, 0xfffffffe, RZ, 0xc0, !PT ;  /* 0xfffffffe06077812 */ /* 0x000fe200078ec0ff */
[----:B------:R-:W-:Y:S02]  /*8a20*/  IMAD.MOV.U32 R8, RZ, RZ, -0x7bdddcdb ;  /* 0x84222325ff087424 */ /* 0x000fe400078e00ff */
[----:B------:R-:W-:Y:S02]  /*8a30*/  IMAD.X R19, RZ, RZ, R11, P1 ;  /* 0x000000ffff137224 */ /* 0x000fe400008e060b */
[----:B------:R-:W-:Y:S01]  /*8a40*/  IMAD.MOV.U32 R25, RZ, RZ, R7 ;  /* 0x000000ffff197224 */ /* 0x000fe200078e0007 */
[----:B0-----:R-:W-:-:S07]  /*8a50*/  MOV R17, R24 ;  /* 0x0000001800117202 */ /* 0x001fce0000000f00 */
.L_x_53:
        /* <DEDUP_REMOVED lines=97> */
[----:B------:R-:W-:Y:S01]  /*9070*/  IMAD R5, R5, 0x1b3, RZ ;  /* 0x000001b305057824 */ /* 0x000fe200078e02ff */
[----:B------:R-:W-:-:S03]  /*9080*/  MOV R8, R20 ;  /* 0x0000001400087202 */ /* 0x000fc60000000f00 */
[----:B------:R-:W-:-:S04]  /*9090*/  IMAD R5, R22, 0x100, R5 ;  /* 0x0000010016057824 */ /* 0x000fc800078e0205 */
[----:B------:R-:W-:Y:S01]  /*90a0*/  IMAD.IADD R5, R21, 0x1, R5 ;  /* 0x0000000115057824 */ /* 0x000fe200078e0205 */
[----:B------:R-:W-:Y:S06]  /*90b0*/  @P1 BRA `(.L_x_53) ;  /* 0xfffffff800681947 */ /* 0x000fec000383ffff */
.L_x_52:
        /* <DEDUP_REMOVED lines=47> */
[----:B------:R-:W-:Y:S02]  /*93b0*/  IMAD R5, R5, 0x1b3, RZ ;  /* 0x000001b305057824 */ /* 0x000fe400078e02ff */
[----:B------:R-:W-:Y:S02]  /*93c0*/  IMAD.MOV.U32 R8, RZ, RZ, R18 ;  /* 0x000000ffff087224 */ /* 0x000fe400078e0012 */
[----:B------:R-:W-:-:S05]  /*93d0*/  IMAD R5, R20, 0x100, R5 ;  /* 0x0000010014057824 */ /* 0x000fca00078e0205 */
[----:B------:R-:W-:-:S07]  /*93e0*/  IADD3 R5, PT, PT, R19, R5, RZ ;  /* 0x0000000513057210 */ /* 0x000fce0007ffe0ff */
.L_x_51:
[----:B------:R-:W-:Y:S02]  /*93f0*/  IMAD.MOV.U32 R25, RZ, RZ, -0x7bdddcdb ;  /* 0x84222325ff197424 */ /* 0x000fe400078e00ff */
[----:B------:R-:W-:Y:S01]  /*9400*/  IMAD.MOV.U32 R26, RZ, RZ, -0x340d631c ;  /* 0xcbf29ce4ff1a7424 */ /* 0x000fe200078e00ff */
[----:B------:R-:W-:Y:S06]  /*9410*/  @!P0 BRA `(.L_x_54) ;  /* 0x0000000800b08947 */ /* 0x000fec0003800000 */
[----:B------:R-:W-:Y:S01]  /*9420*/  UISETP.NE.U32.AND UP0, UPT, UR4, URZ, UPT ;  /* 0x000000ff0400728c */ /* 0x000fe2000bf05070 */
[----:B------:R-:W-:Y:S01]  /*9430*/  LOP3.LUT R7, R6, 0x1, RZ, 0xc0, !PT ;  /* 0x0000000106077812 */ /* 0x000fe200078ec0ff */
[----:B------:R-:W-:Y:S02]  /*9440*/  HFMA2 R25, -RZ, RZ, -6.306171417236328125e-05, 0.01395416259765625 ;  /* 0x84222325ff197431 */ /* 0x000fe400000001ff */
[----:B------:R-:W-:Y:S01]  /*9450*/  IMAD.MOV.U32 R26, RZ, RZ, -0x340d631c ;  /* 0xcbf29ce4ff1a7424 */ /* 0x000fe200078e00ff */
[----:B------:R-:W-:Y:S01]  /*9460*/  UISETP.NE.AND.EX UP0, UPT, UR7, URZ, UPT, UP0 ;  /* 0x000000ff0700728c */ /* 0x000fe2000bf05300 */
[----:B------:R-:W-:Y:S01]  /*9470*/  ISETP.NE.U32.AND P0, PT, R7, 0x1, PT ;  /* 0x000000010700780c */ /* 0x000fe20003f05070 */
[----:B------:R-:W-:Y:S01]  /*9480*/  IMAD.MOV.U32 R17, RZ, RZ, RZ ;  /* 0x000000ffff117224 */ /* 0x000fe200078e00ff */
[----:B------:R-:W-:Y:S02]  /*9490*/  MOV R22, RZ ;  /* 0x000000ff00167202 */ /* 0x000fe40000000f00 */
[----:B------:R-:W-:-:S04]  /*94a0*/  ISETP.NE.U32.AND.EX P1, PT, RZ, RZ, PT, P0 ;  /* 0x000000ffff00720c */ /* 0x000fc80003f25100 */
[----:B------:R-:W-:Y:S09]  /*94b0*/  BRA.U !UP0, `(.L_x_55) ;  /* 0x0000000508bc7547 */ /* 0x000ff2000b800000 */
[----:B------:R-:W0:Y:S01]  /*94c0*/  LDC R22, c[0x0][0x3b4] ;  /* 0x0000ed00ff167b82 */ /* 0x000e220000000800 */
[----:B------:R-:W-:Y:S01]  /*94d0*/  LOP3.LUT R17, R6, 0xfffffffe, RZ, 0xc0, !PT ;  /* 0xfffffffe06117812 */ /* 0x000fe200078ec0ff */
[----:B------:R-:W-:Y:S01]  /*94e0*/  IMAD.MOV.U32 R25, RZ, RZ, -0x7bdddcdb ;  /* 0x84222325ff197424 */ /* 0x000fe200078e00ff */
[----:B--2---:R-:W-:Y:S01]  /*94f0*/  IADD3 R21, P0, PT, R12, 0x8, RZ ;  /* 0x000000080c157810 */ /* 0x004fe20007f1e0ff */
[----:B------:R-:W-:Y:S02]  /*9500*/  IMAD.MOV.U32 R26, RZ, RZ, -0x340d631c ;  /* 0xcbf29ce4ff1a7424 */ /* 0x000fe400078e00ff */
[----:B------:R-:W-:Y:S01]  /*9510*/  IMAD.MOV.U32 R24, RZ, RZ, R17 ;  /* 0x000000ffff187224 */ /* 0x000fe200078e0011 */
[----:B------:R-:W-:Y:S01]  /*9520*/  IADD3.X R7, PT, PT, RZ, R13, RZ, P0, !PT ;  /* 0x0000000dff077210 */ /* 0x000fe200007fe4ff */
[----:B0-----:R-:W-:-:S08]  /*9530*/  IMAD.MOV.U32 R23, RZ, RZ, R22 ;  /* 0x000000ffff177224 */ /* 0x001fd000078e0016 */
.L_x_56:
[----:B------:R-:W-:-:S05]  /*9540*/  MOV R6, R21 ;  /* 0x0000001500067202 */ /* 0x000fca0000000f00 */
[----:B------:R-:W2:Y:S04]  /*9550*/  LD.E.64 R20, desc[UR8][R6.64+-0x8] ;  /* 0xfffff80806147980 */ /* 0x000ea8000c101b00 */
[----:B------:R-:W3:Y:S01]  /*9560*/  LD.E.64 R18, desc[UR8][R6.64] ;  /* 0x0000000806127980 */ /* 0x000ee2000c101b00 */
[----:B------:R-:W-:Y:S01]  /*9570*/  IMAD R28, R26, 0x1b3, RZ ;  /* 0x000001b31a1c7824 */ /* 0x000fe200078e02ff */
[----:B------:R-:W-:-:S04]  /*9580*/  IADD3 R24, P0, PT, R24, -0x2, RZ ;  /* 0xfffffffe18187810 */ /* 0x000fc80007f1e0ff */
[----:B------:R-:W-:Y:S02]  /*9590*/  IADD3.X R23, PT, PT, R23, -0x1, RZ, P0, !PT ;  /* 0xffffffff17177810 */ /* 0x000fe400007fe4ff */
[----:B------:R-:W-:-:S04]  /*95a0*/  ISETP.NE.U32.AND P0, PT, R24, RZ, PT ;  /* 0x000000ff1800720c */ /* 0x000fc80003f05070 */
[----:B------:R-:W-:Y:S02]  /*95b0*/  ISETP.NE.AND.EX P0, PT, R23, RZ, PT, P0 ;  /* 0x000000ff1700720c */ /* 0x000fe40003f05300 */
[----:B--2---:R-:W-:-:S05]  /*95c0*/  LOP3.LUT R25, R25, 0xff, R20, 0x78, !PT ;  /* 0x000000ff19197812 */ /* 0x004fca00078e7814 */
        /* <DEDUP_REMOVED lines=42> */
[----:B------:R-:W-:-:S05]  /*9870*/  LEA R25, R26, R25, 0x8 ;  /* 0x000000191a197211 */ /* 0x000fca00078e40ff */
[----:B------:R-:W-:Y:S01]  /*9880*/  IMAD.IADD R21, R21, 0x1, R25 ;  /* 0x0000000115157824 */ /* 0x000fe200078e0219 */
[----:B---3--:R-:W-:-:S03]  /*9890*/  LOP3.LUT R25, R20, 0xff, R18, 0x78, !PT ;  /* 0x000000ff14197812 */ /* 0x008fc600078e7812 */
        /* <DEDUP_REMOVED lines=40> */
[----:B------:R-:W-:Y:S02]  /*9b20*/  IADD3 R18, PT, PT, R21, R25, RZ ;  /* 0x0000001915127210 */ /* 0x000fe40007ffe0ff */
[----:B------:R-:W-:-:S03]  /*9b30*/  IADD3 R21, P2, PT, R6, 0x10, RZ ;  /* 0x0000001006157810 */ /* 0x000fc60007f5e0ff */
[----:B------:R-:W-:Y:S02]  /*9b40*/  IMAD R25, R18, 0x1b3, RZ ;  /* 0x000001b312197824 */ /* 0x000fe400078e02ff */
[----:B------:R-:W-:-:S04]  /*9b50*/  IMAD.WIDE.U32 R18, R20, 0x1b3, RZ ;  /* 0x000001b314127825 */ /* 0x000fc800078e00ff */
[----:B------:R-:W-:Y:S01]  /*9b60*/  IMAD R27, R20, 0x100, R25 ;  /* 0x00000100141b7824 */ /* 0x000fe200078e0219 */
[----:B------:R-:W-:Y:S01]  /*9b70*/  MOV R25, R18 ;  /* 0x0000001200197202 */ /* 0x000fe20000000f00 */
[----:B------:R-:W-:Y:S02]  /*9b80*/  IMAD.X R7, RZ, RZ, R7, P2 ;  /* 0x000000ffff077224 */ /* 0x000fe400010e0607 */
[----:B------:R-:W-:Y:S01]  /*9b90*/  IMAD.IADD R26, R19, 0x1, R27 ;  /* 0x00000001131a7824 */ /* 0x000fe200078e021b */
[----:B------:R-:W-:Y:S06]  /*9ba0*/  @P0 BRA `(.L_x_56) ;  /* 0xfffffff800640947 */ /* 0x000fec000383ffff */
.L_x_55:
[----:B------:R-:W-:Y:S05]  /*9bb0*/  @P1 BRA `(.L_x_54) ;  /* 0x0000000000c81947 */ /* 0x000fea0003800000 */
[----:B--2---:R-:W-:-:S04]  /*9bc0*/  LEA R6, P0, R17, R12, 0x3 ;  /* 0x0000000c11067211 */ /* 0x004fc800078018ff */
[----:B------:R-:W-:-:S06]  /*9bd0*/  LEA.HI.X R7, R17, R13, R22, 0x3, P0 ;  /* 0x0000000d11077211 */ /* 0x000fcc00000f1c16 */
[----:B------:R-:W2:Y:S01]  /*9be0*/  LD.E.64 R6, desc[UR8][R6.64] ;  /* 0x0000000806067980 */ /* 0x000ea2000c101b00 */
[----:B------:R-:W-:Y:S01]  /*9bf0*/  IMAD R26, R26, 0x1b3, RZ ;  /* 0x000001b31a1a7824 */ /* 0x000fe200078e02ff */
        /* <DEDUP_REMOVED lines=46> */
.L_x_54:
[----:B------:R-:W-:-:S04]  /*9ee0*/  ISETP.GE.U32.AND P1, PT, R8, R25, PT ;  /* 0x000000190800720c */ /* 0x000fc80003f26070 */
[----:B------:R-:W-:-:S04]  /*9ef0*/  ISETP.GE.U32.AND.EX P1, PT, R5, R26, PT, P1 ;  /* 0x0000001a0500720c */ /* 0x000fc80003f26110 */
[----:B------:R-:W-:Y:S01]  /*9f00*/  PLOP3.LUT P1, PT, P1, PT, PT, 0x8, 0x80 ;  /* 0x000000000080781c */ /* 0x000fe20000f2e170 */
[----:B------:R-:W-:-:S12]  /*9f10*/  BRA `(.L_x_43) ;  /* 0x0000000000607947 */ /* 0x000fd80003800000 */
.L_x_50:
[----:B------:R-:W0:Y:S01]  /*9f20*/  LDC R22, c[0x0][0x3b8] ;  /* 0x0000ee00ff167b82 */ /* 0x000e220000000800 */
[----:B------:R-:W-:Y:S02]  /*9f30*/  PLOP3.LUT P1, PT, PT, PT, PT, 0x8, 0x80 ;  /* 0x000000000080781c */ /* 0x000fe40003f2e170 */
[----:B0-----:R-:W-:-:S13]  /*9f40*/  ISETP.NE.AND P0, PT, R22, RZ, PT ;  /* 0x000000ff1600720c */ /* 0x001fda0003f05270 */
[----:B------:R-:W-:Y:S05]  /*9f50*/  @!P0 BRA `(.L_x_43) ;  /* 0x0000000000508947 */ /* 0x000fea0003800000 */
[----:B------:R-:W-:Y:S02]  /*9f60*/  IMAD.MOV.U32 R5, RZ, RZ, RZ ;  /* 0x000000ffff057224 */ /* 0x000fe400078e00ff */
[----:B------:R-:W-:-:S07]  /*9f70*/  IMAD.MOV.U32 R20, RZ, RZ, RZ ;  /* 0x000000ffff147224 */ /* 0x000fce00078e00ff */
.L_x_57:
[C---:B------:R-:W-:Y:S02]  /*9f80*/  SHF.L.U32 R19, R5.reuse, 0x3, RZ ;  /* 0x0000000305137819 */ /* 0x040fe400000006ff */
[----:B------:R-:W-:Y:S02]  /*9f90*/  SHF.L.U64.HI R8, R5, 0x3, R20 ;  /* 0x0000000305087819 */ /* 0x000fe40000010214 */
[C---:B-1----:R-:W-:Y:S02]  /*9fa0*/  IADD3 R6, P0, PT, R19.reuse, R10, RZ ;  /* 0x0000000a13067210 */ /* 0x042fe40007f1e0ff */
[----:B--2---:R-:W-:-:S03]  /*9fb0*/  IADD3 R18, P1, PT, R19, R12, RZ ;  /* 0x0000000c13127210 */ /* 0x004fc60007f3e0ff */
[C---:B------:R-:W-:Y:S02]  /*9fc0*/  IMAD.X R7, R8.reuse, 0x1, R11, P0 ;  /* 0x0000000108077824 */ /* 0x040fe400000e060b */
[----:B------:R-:W-:-:S04]  /*9fd0*/  IMAD.X R19, R8, 0x1, R13, P1 ;  /* 0x0000000108137824 */ /* 0x000fc800008e060d */
[----:B------:R-:W2:Y:S04]  /*9fe0*/  LD.E.64 R6, desc[UR8][R6.64] ;  /* 0x0000000806067980 */ /* 0x000ea8000c101b00 */
[----:B------:R-:W2:Y:S01]  /*9ff0*/  LD.E.64 R18, desc[UR8][R18.64] ;  /* 0x0000000812127980 */ /* 0x000ea2000c101b00 */
[----:B------:R-:W-:-:S04]  /*a000*/  IADD3 R5, P0, PT, R5, 0x1, RZ ;  /* 0x0000000105057810 */ /* 0x000fc80007f1e0ff */
[----:B------:R-:W-:Y:S02]  /*a010*/  IADD3.X R20, PT, PT, RZ, R20, RZ, P0, !PT ;  /* 0x00000014ff147210 */ /* 0x000fe400007fe4ff */
[----:B------:R-:W-:-:S04]  /*a020*/  ISETP.NE.U32.AND P0, PT, R5, R22, PT ;  /* 0x000000160500720c */ /* 0x000fc80003f05070 */
[----:B------:R-:W-:Y:S02]  /*a030*/  ISETP.NE.AND.EX P0, PT, R20, UR5, PT, P0 ;  /* 0x0000000514007c0c */ /* 0x000fe4000bf05300 */
[CC--:B--2---:R-:W-:Y:S02]  /*a040*/  ISETP.GE.U32.AND P2, PT, R6.reuse, R18.reuse, PT ;  /* 0x000000120600720c */ /* 0x0c4fe40003f46070 */
[----:B------:R-:W-:Y:S02]  /*a050*/  ISETP.GE.U32.AND P1, PT, R6, R18, PT ;  /* 0x000000120600720c */ /* 0x000fe40003f26070 */
[CC--:B------:R-:W-:Y:S02]  /*a060*/  ISETP.GE.U32.AND.EX P2, PT, R7.reuse, R19.reuse, PT, P2 ;  /* 0x000000130700720c */ /* 0x0c0fe40003f46120 */
[----:B------:R-:W-:-:S04]  /*a070*/  ISETP.GE.U32.AND.EX P1, PT, R7, R19, PT, P1 ;  /* 0x000000130700720c */ /* 0x000fc80003f26110 */
[----:B------:R-:W-:-:S07]  /*a080*/  PLOP3.LUT P1, PT, P1, PT, PT, 0x8, 0x80 ;  /* 0x000000000080781c */ /* 0x000fce0000f2e170 */
[----:B------:R-:W-:Y:S06]  /*a090*/  @P0 BRA P2, `(.L_x_57) ;  /* 0xfffffffc00b80947 */ /* 0x000fec000103ffff */
.L_x_43:
[----:B------:R-:W-:Y:S05]  /*a0a0*/  BSYNC.RECONVERGENT B0 ;  /* 0x0000000000007941 */ /* 0x000fea0003800200 */
.L_x_42:
[----:B------:R-:W0:Y:S01]  /*a0b0*/  S2UR UR6, SR_CgaCtaId ;  /* 0x00000000000679c3 */ /* 0x000e220000008800 */
[----:B------:R-:W-:Y:S01]  /*a0c0*/  UMOV UR5, 0x400 ;  /* 0x0000040000057882 */ /* 0x000fe20000000000 */
[C---:B------:R-:W-:Y:S01]  /*a0d0*/  VIADD R18, R16.reuse, 0x1 ;  /* 0x0000000110127836 */ /* 0x040fe20000000000 */
[----:B------:R-:W-:Y:S01]  /*a0e0*/  @P1 IADD3 R18, PT, PT, R16, RZ, RZ ;  /* 0x000000ff10121210 */ /* 0x000fe20007ffe0ff */
[----:B------:R-:W-:Y:S01]  /*a0f0*/  VIADD R8, R9, 0x1 ;  /* 0x0000000109087836 */ /* 0x000fe20000000000 */
[----:B-12---:R-:W-:Y:S01]  /*a100*/  SEL R16, R10, R12, P1 ;  /* 0x0000000c0a107207 */ /* 0x006fe20000800000 */
[----:B------:R-:W-:Y:S01]  /*a110*/  @!P1 IMAD.MOV R8, RZ, RZ, R9 ;  /* 0x000000ffff089224 */ /* 0x000fe200078e0209 */
[----:B------:R-:W-:Y:S01]  /*a120*/  SEL R17, R11, R13, P1 ;  /* 0x0000000d0b117207 */ /* 0x000fe20000800000 */
[----:B------:R-:W-:Y:S01]  /*a130*/  BSSY.RECONVERGENT B0, `(.L_x_58) ;  /* 0x00002e7000007945 */ /* 0x000fe20003800200 */
[----:B------:R-:W-:Y:S01]  /*a140*/  PLOP3.LUT P0, PT, PT, PT, PT, 0x8, 0x80 ;  /* 0x000000000080781c */ /* 0x000fe20003f0e170 */
[----:B0-----:R-:W-:-:S06]  /*a150*/  ULEA UR5, UR6, UR5, 0x18 ;  /* 0x0000000506057291 */ /* 0x001fcc000f8ec0ff */
[----:B------:R-:W-:-:S05]  /*a160*/  @!P1 IMAD.U32 R5, RZ, RZ, UR5 ;  /* 0x00000005ff059e24 */ /* 0x000fca000f8e00ff */
[----:B------:R-:W-:Y:S01]  /*a170*/  @!P1 LEA R6, R18, R5, 0x3 ;  /* 0x0000000512069211 */ /* 0x000fe200078e18ff */
[----:B------:R-:W-:-:S04]  /*a180*/  @P1 IMAD.U32 R5, RZ, RZ, UR5 ;  /* 0x00000005ff051e24 */ /* 0x000fc8000f8e00ff */
[C---:B------:R-:W-:Y:S01]  /*a190*/  @P1 IMAD R7, R8.reuse, 0x8, R5 ;  /* 0x0000000808071824 */ /* 0x040fe200078e0205 */
[----:B------:R0:W1:Y:S04]  /*a1a0*/  @!P1 LDS.64 R12, [R6] ;  /* 0x00000000060c9984 */ /* 0x0000680000000a00 */
[----:B------:R0:W2:Y:S01]  /*a1b0*/  @P1 LDS.64 R10, [R7] ;  /* 0x00000000070a1984 */ /* 0x0000a20000000a00 */
[----:B------:R-:W-:-:S13]  /*a1c0*/  ISETP.GE.AND P1, PT, R8, R4, PT ;  /* 0x000000040800720c */ /* 0x000fda0003f26270 */
[----:B0-----:R-:W-:Y:S05]  /*a1d0*/  @P1 BRA `(.L_x_59) ;  /* 0x0000002c00701947 */ /* 0x001fea0003800000 */
[----:B------:R-:W-:Y:S02]  /*a1e0*/  ISETP.GE.AND P1, PT, R18, R3, PT ;  /* 0x000000031200720c */ /* 0x000fe40003f26270 */
[----:B------:R-:W-:-:S11]  /*a1f0*/  PLOP3.LUT P0, PT, PT, PT, PT, 0x80, 0x8 ;  /* 0x000000000008781c */ /* 0x000fd60003f0f070 */
[----:B------:R-:W-:Y:S05]  /*a200*/  @P1 BRA `(.L_x_59) ;  /* 0x0000002c00641947 */ /* 0x000fea0003800000 */
[----:B------:R-:W0:Y:S01]  /*a210*/  LDC.64 R6, c[0x0][0x3b0] ;  /* 0x0000ec00ff067b82 */ /* 0x000e220000000a00 */
[----:B------:R-:W-:Y:S01]  /*a220*/  HFMA2 R24, -RZ, RZ, -6.306171417236328125e-05, 0.01395416259765625 ;  /* 0x84222325ff187431 */ /* 0x000fe200000001ff */
[----:B0-----:R-:W-:-:S04]  /*a230*/  ISETP.NE.U32.AND P0, PT, R6, RZ, PT ;  /* 0x000000ff0600720c */ /* 0x001fc80003f05070 */
[----:B------:R-:W-:Y:S01]  /*a240*/  ISETP.NE.AND.EX P0, PT, R7, RZ, PT, P0 ;  /* 0x000000ff0700720c */ /* 0x000fe20003f05300 */
[----:B------:R-:W-:-:S12]  /*a250*/  IMAD.MOV.U32 R7, RZ, RZ, -0x340d631c ;  /* 0xcbf29ce4ff077424 */ /* 0x000fd800078e00ff */
[----:B------:R-:W-:Y:S05]  /*a260*/  @!P0 BRA `(.L_x_60) ;  /* 0x0000000800a88947 */ /* 0x000fea0003800000 */
[----:B------:R-:W-:Y:S01]  /*a270*/  UISETP.NE.U32.AND UP0, UPT, UR4, URZ, UPT ;  /* 0x000000ff0400728c */ /* 0x000fe2000bf05070 */
[----:B------:R-:W-:Y:S01]  /*a280*/  LOP3.LUT R7, R6, 0x1, RZ, 0xc0, !PT ;  /* 0x0000000106077812 */ /* 0x000fe200078ec0ff */
[----:B------:R-:W-:Y:S02]  /*a290*/  IMAD.MOV.U32 R24, RZ, RZ, -0x7bdddcdb ;  /* 0x84222325ff187424 */ /* 0x000fe400078e00ff */
[----:B------:R-:W-:Y:S01]  /*a2a0*/  UISETP.NE.AND.EX UP0, UPT, UR7, URZ, UPT, UP0 ;  /* 0x000000ff0700728c */ /* 0x000fe2000bf05300 */
[----:B------:R-:W-:Y:S01]  /*a2b0*/  ISETP.NE.U32.AND P1, PT, R7, 0x1, PT ;  /* 0x000000010700780c */ /* 0x000fe20003f25070 */
[----:B------:R-:W-:Y:S01]  /*a2c0*/  IMAD.MOV.U32 R9, RZ, RZ, RZ ;  /* 0x000000ffff097224 */ /* 0x000fe200078e00ff */
[----:B------:R-:W-:Y:S01]  /*a2d0*/  MOV R7, 0xcbf29ce4 ;  /* 0xcbf29ce400077802 */ /* 0x000fe20000000f00 */
        /* <DEDUP_REMOVED lines=11> */
.L_x_62:
        /* <DEDUP_REMOVED lines=54> */
[----:B---3--:R-:W-:-:S03]  /*a6f0*/  LOP3.LUT R7, R26, 0xff, R22, 0x78, !PT ;  /* 0x000000ff1a077812 */ /* 0x008fc600078e7816 */
        /* <DEDUP_REMOVED lines=42> */
[----:B------:R-:W-:Y:S02]  /*a9a0*/  IMAD R7, R7, 0x1b3, RZ ;  /* 0x000001b307077824 */ /* 0x000fe400078e02ff */
[----:B------:R-:W-:Y:S02]  /*a9b0*/  IMAD.MOV.U32 R24, RZ, RZ, R22 ;  /* 0x000000ffff187224 */ /* 0x000fe400078e0016 */
[----:B------:R-:W-:-:S04]  /*a9c0*/  IMAD R7, R26, 0x100, R7 ;  /* 0x000001001a077824 */ /* 0x000fc800078e0207 */
[----:B------:R-:W-:Y:S01]  /*a9d0*/  IMAD.IADD R7, R23, 0x1, R7 ;  /* 0x0000000117077824 */ /* 0x000fe200078e0207 */
[----:B------:R-:W-:Y:S06]  /*a9e0*/  @P1 BRA `(.L_x_62) ;  /* 0xfffffff800681947 */ /* 0x000fec000383ffff */
.L_x_61:
        /* <DEDUP_REMOVED lines=49> */
[----:B------:R-:W-:-:S07]  /*ad00*/  IADD3 R7, PT, PT, R25, R7, RZ ;  /* 0x0000000719077210 */ /* 0x000fce0007ffe0ff */
.L_x_60:
        /* <DEDUP_REMOVED lines=21> */
.L_x_65:
        /* <DEDUP_REMOVED lines=102> */
.L_x_64:
        /* <DEDUP_REMOVED lines=51> */
.L_x_63:
[----:B------:R-:W-:-:S04]  /*b7f0*/  ISETP.NE.U32.AND P1, PT, R24, R27, PT ;  /* 0x0000001b1800720c */ /* 0x000fc80003f25070 */
[----:B------:R-:W-:-:S13]  /*b800*/  ISETP.NE.AND.EX P1, PT, R7, R30, PT, P1 ;  /* 0x0000001e0700720c */ /* 0x000fda0003f25310 */
[----:B------:R-:W-:Y:S05]  /*b810*/  @!P1 BRA `(.L_x_66) ;  /* 0x00000014007c9947 */ /* 0x000fea0003800000 */
[----:B------:R-:W-:Y:S02]  /*b820*/  HFMA2 R20, -RZ, RZ, -6.306171417236328125e-05, 0.01395416259765625 ;  /* 0x84222325ff147431 */ /* 0x000fe400000001ff */
[----:B------:R-:W-:Y:S01]  /*b830*/  IMAD.MOV.U32 R7, RZ, RZ, -0x340d631c ;  /* 0xcbf29ce4ff077424 */ /* 0x000fe200078e00ff */
[----:B------:R-:W-:Y:S06]  /*b840*/  @!P0 BRA `(.L_x_67) ;  /* 0x0000000800a88947 */ /* 0x000fec0003800000 */
        /* <DEDUP_REMOVED lines=18> */
.L_x_69:
        /* <DEDUP_REMOVED lines=102> */
.L_x_68:
[----:B------:R-:W-:Y:S05]  /*bfd0*/  @P2 BRA `(.L_x_67) ;  /* 0x0000000000c42947 */ /* 0x000fea0003800000 */
[----:B--2---:R-:W-:-:S04]  /*bfe0*/  LEA R22, P1, R9, R10, 0x3 ;  /* 0x0000000a09167211 */ /* 0x004fc800078218ff */
[----:B------:R-:W-:-:S06]  /*bff0*/  LEA.HI.X R23, R9, R11, R28, 0x3, P1 ;  /* 0x0000000b09177211 */ /* 0x000fcc00008f1c1c */
[----:B------:R-:W2:Y:S01]  /*c000*/  LD.E.64 R22, desc[UR8][R22.64] ;  /* 0x0000000816167980 */ /* 0x000ea2000c101b00 */
[----:B------:R-:W-:Y:S01]  /*c010*/  IMAD R24, R7, 0x1b3, RZ ;  /* 0x000001b307187824 */ /* 0x000fe200078e02ff */
[----:B--2---:R-:W-:Y:S02]  /*c020*/  LOP3.LUT R9, R20, 0xff, R22, 0x78, !PT ;  /* 0x000000ff14097812 */ /* 0x004fe400078e7816 */
[----:B------:R-:W-:-:S03]  /*c030*/  SHF.R.U64 R7, R22, 0x8, R23 ;  /* 0x0000000816077819 */ /* 0x000fc60000001217 */
[C---:B------:R-:W-:Y:S01]  /*c040*/  IMAD.WIDE.U32 R20, R9.reuse, 0x1b3, RZ ;  /* 0x000001b309147825 */ /* 0x040fe200078e00ff */
        /* <DEDUP_REMOVED lines=35> */
[----:B------:R-:W-:-:S03]  /*c280*/  SHF.R.U32.HI R7, RZ, 0x18, R23 ;  /* 0x00000018ff077819 */ /* 0x000fc60000011617 */
[----:B------:R-:W-:Y:S01]  /*c290*/  IMAD.IADD R9, R21, 0x1, R9 ;  /* 0x0000000115097824 */ /* 0x000fe200078e0209 */
[----:B------:R-:W-:-:S03]  /*c2a0*/  LOP3.LUT R7, R7, R20, RZ, 0x3c, !PT ;  /* 0x0000001407077212 */ /* 0x000fc600078e3cff */
[----:B------:R-:W-:Y:S02]  /*c2b0*/  IMAD R22, R9, 0x1b3, RZ ;  /* 0x000001b309167824 */ /* 0x000fe400078e02ff */
[----:B------:R-:W-:-:S04]  /*c2c0*/  IMAD.WIDE.U32 R20, R7, 0x1b3, RZ ;  /* 0x000001b307147825 */ /* 0x000fc800078e00ff */
[----:B------:R-:W-:-:S05]  /*c2d0*/  IMAD R7, R7, 0x100, R22 ;  /* 0x0000010007077824 */ /* 0x000fca00078e0216 */
[----:B------:R-:W-:-:S07]  /*c2e0*/  IADD3 R7, PT, PT, R21, R7, RZ ;  /* 0x0000000715077210 */ /* 0x000fce0007ffe0ff */
.L_x_67:
        /* <DEDUP_REMOVED lines=21> */
.L_x_72:
        /* <DEDUP_REMOVED lines=98> */
[----:B------:R-:W-:Y:S01]  /*ca60*/  LEA R27, R28, R21, 0x8 ;  /* 0x000000151c1b7211 */ /* 0x000fe200078e40ff */
[----:B------:R-:W-:-:S03]  /*ca70*/  IMAD.MOV.U32 R21, RZ, RZ, R24 ;  /* 0x000000ffff157224 */ /* 0x000fc600078e0018 */
[----:B------:R-:W-:Y:S01]  /*ca80*/  IADD3 R30, PT, PT, R25, R27, RZ ;  /* 0x0000001b191e7210 */ /* 0x000fe20007ffe0ff */
[----:B------:R-:W-:Y:S06]  /*ca90*/  @P0 BRA `(.L_x_72) ;  /* 0xfffffff800680947 */ /* 0x000fec000383ffff */
.L_x_71:
        /* <DEDUP_REMOVED lines=10> */
[----:B------:R-:W-:Y:S02]  /*cb40*/  LOP3.LUT R6, R24, 0xff, R9, 0x78, !PT ;  /* 0x000000ff18067812 */ /* 0x000fe400078e7809 */
[----:B------:R-:W-:Y:S01]  /*cb50*/  SHF.R.U64 R9, R22, 0x10, R23 ;  /* 0x0000001016097819 */ /* 0x000fe20000001217 */
[----:B------:R-:W-:Y:S02]  /*cb60*/  IMAD R19, R19, 0x1b3, RZ ;  /* 0x000001b313137824 */ /* 0x000fe400078e02ff */
[----:B------:R-:W-:-:S03]  /*cb70*/  IMAD.WIDE.U32 R24, R6, 0x1b3, RZ ;  /* 0x000001b306187825 */ /* 0x000fc600078e00ff */
[----:B------:R-:W-:Y:S02]  /*cb80*/  LEA R19, R6, R19, 0x8 ;  /* 0x0000001306137211 */ /* 0x000fe400078e40ff */
[----:B------:R-:W-:Y:S02]  /*cb90*/  LOP3.LUT R6, R24, 0xff, R9, 0x78, !PT ;  /* 0x000000ff18067812 */ /* 0x000fe400078e7809 */
[----:B------:R-:W-:Y:S01]  /*cba0*/  SHF.R.U64 R9, R22, 0x18, R23 ;  /* 0x0000001816097819 */ /* 0x000fe20000001217 */
[----:B------:R-:W-:Y:S02]  /*cbb0*/  IMAD.IADD R19, R25, 0x1, R19 ;  /* 0x0000000119137824 */ /* 0x000fe400078e0213 */
[----:B------:R-:W-:-:S04]  /*cbc0*/  IMAD.WIDE.U32 R24, R6, 0x1b3, RZ ;  /* 0x000001b306187825 */ /* 0x000fc800078e00ff */
[----:B------:R-:W-:-:S04]  /*cbd0*/  IMAD R19, R19, 0x1b3, RZ ;  /* 0x000001b313137824 */ /* 0x000fc800078e02ff */
[----:B------:R-:W-:Y:S01]  /*cbe0*/  IMAD R19, R6, 0x100, R19 ;  /* 0x0000010006137824 */ /* 0x000fe200078e0213 */
[----:B------:R-:W-:-:S04]  /*cbf0*/  LOP3.LUT R6, R24, 0xff, R9, 0x78, !PT ;  /* 0x000000ff18067812 */ /* 0x000fc800078e7809 */
[----:B------:R-:W-:Y:S01]  /*cc00*/  IADD3 R19, PT, PT, R25, R19, RZ ;  /* 0x0000001319137210 */ /* 0x000fe20007ffe0ff */
[----:B------:R-:W-:-:S04]  /*cc10*/  IMAD.WIDE.U32 R24, R6, 0x1b3, RZ ;  /* 0x000001b306187825 */ /* 0x000fc800078e00ff */
[----:B------:R-:W-:-:S04]  /*cc20*/  IMAD R19, R19, 0x1b3, RZ ;  /* 0x000001b313137824 */ /* 0x000fc800078e02ff */
        /* <DEDUP_REMOVED lines=8> */
[----:B------:R-:W-:Y:S02]  /*ccb0*/  LOP3.LUT R6, R24, 0xff, R9, 0x78, !PT ;  /* 0x000000ff18067812 */ /* 0x000fe400078e7809 */
[--C-:B------:R-:W-:Y:S01]  /*ccc0*/  SHF.R.U32.HI R9, RZ, 0x10, R23.reuse ;  /* 0x00000010ff097819 */ /* 0x100fe20000011617 */
[----:B------:R-:W-:Y:S01]  /*ccd0*/  IMAD R19, R19, 0x1b3, RZ ;  /* 0x000001b313137824 */ /* 0x000fe200078e02ff */
[----:B------:R-:W-:Y:S01]  /*cce0*/  SHF.R.U32.HI R23, RZ, 0x18, R23 ;  /* 0x00000018ff177819 */ /* 0x000fe20000011617 */
[----:B------:R-:W-:-:S04]  /*ccf0*/  IMAD.WIDE.U32 R24, R6, 0x1b3, RZ ;  /* 0x000001b306187825 */ /* 0x000fc800078e00ff */
[----:B------:R-:W-:Y:S01]  /*cd00*/  IMAD R19, R6, 0x100, R19 ;  /* 0x0000010006137824 */ /* 0x000fe200078e0213 */
[----:B------:R-:W-:-:S04]  /*cd10*/  LOP3.LUT R6, R24, 0xff, R9, 0x78, !PT ;  /* 0x000000ff18067812 */ /* 0x000fc800078e7809 */
[----:B------:R-:W-:Y:S01]  /*cd20*/  IADD3 R19, PT, PT, R25, R19, RZ ;  /* 0x0000001319137210 */ /* 0x000fe20007ffe0ff */
[----:B------:R-:W-:-:S04]  /*cd30*/  IMAD.WIDE.U32 R24, R6, 0x1b3, RZ ;  /* 0x000001b306187825 */ /* 0x000fc800078e00ff */
[----:B------:R-:W-:Y:S01]  /*cd40*/  IMAD R19, R19, 0x1b3, RZ ;  /* 0x000001b313137824 */ /* 0x000fe200078e02ff */
[----:B------:R-:W-:-:S03]  /*cd50*/  LOP3.LUT R24, R23, R24, RZ, 0x3c, !PT ;  /* 0x0000001817187212 */ /* 0x000fc600078e3cff */
[----:B------:R-:W-:Y:S02]  /*cd60*/  IMAD R19, R6, 0x100, R19 ;  /* 0x0000010006137824 */ /* 0x000fe400078e0213 */
[----:B------:R-:W-:-:S04]  /*cd70*/  IMAD.WIDE.U32 R22, R24, 0x1b3, RZ ;  /* 0x000001b318167825 */ /* 0x000fc800078e00ff */
[----:B------:R-:W-:Y:S02]  /*cd80*/  IMAD.IADD R6, R25, 0x1, R19 ;  /* 0x0000000119067824 */ /* 0x000fe400078e0213 */
[----:B------:R-:W-:Y:S02]  /*cd90*/  IMAD.MOV.U32 R21, RZ, RZ, R22 ;  /* 0x000000ffff157224 */ /* 0x000fe400078e0016 */
[----:B------:R-:W-:-:S05]  /*cda0*/  IMAD R9, R6, 0x1b3, RZ ;  /* 0x000001b306097824 */ /* 0x000fca00078e02ff */
[----:B------:R-:W-:-:S05]  /*cdb0*/  LEA R9, R24, R9, 0x8 ;  /* 0x0000000918097211 */ /* 0x000fca00078e40ff */
[----:B------:R-:W-:-:S07]  /*cdc0*/  IMAD.IADD R30, R23, 0x1, R9 ;  /* 0x00000001171e7824 */ /* 0x000fce00078e0209 */
.L_x_70:
[----:B------:R-:W-:-:S04]  /*cdd0*/  ISETP.GE.U32.AND P0, PT, R20, R21, PT ;  /* 0x000000151400720c */ /* 0x000fc80003f06070 */
[----:B------:R-:W-:-:S04]  /*cde0*/  ISETP.GE.U32.AND.EX P0, PT, R7, R30, PT, P0 ;  /* 0x0000001e0700720c */ /* 0x000fc80003f06100 */
[----:B------:R-:W-:Y:S01]  /*cdf0*/  PLOP3.LUT P0, PT, P0, PT, PT, 0x8, 0x80 ;  /* 0x000000000080781c */ /* 0x000fe2000070e170 */
[----:B------:R-:W-:-:S12]  /*ce00*/  BRA `(.L_x_59) ;  /* 0x0000000000647947 */ /* 0x000fd80003800000 */
.L_x_66:
[----:B------:R-:W0:Y:S01]  /*ce10*/  LDC R26, c[0x0][0x3b8] ;  /* 0x0000ee00ff1a7b82 */ /* 0x000e220000000800 */
[----:B------:R-:W-:Y:S02]  /*ce20*/  PLOP3.LUT P0, PT, PT, PT, PT, 0x8, 0x80 ;  /* 0x000000000080781c */ /* 0x000fe40003f0e170 */
[----:B0-----:R-:W-:-:S13]  /*ce30*/  ISETP.NE.AND P1, PT, R26, RZ, PT ;  /* 0x000000ff1a00720c */ /* 0x001fda0003f25270 */
[----:B------:R-:W-:Y:S05]  /*ce40*/  @!P1 BRA `(.L_x_59) ;  /* 0x0000000000549947 */ /* 0x000fea0003800000 */
[----:B------:R-:W-:Y:S01]  /*ce50*/  HFMA2 R9, -RZ, RZ, 0, 0 ;  /* 0x00000000ff097431 */ /* 0x000fe200000001ff */
[----:B------:R-:W-:Y:S01]  /*ce60*/  SHF.R.S32.HI R19, RZ, 0x1f, R26 ;  /* 0x0000001fff137819 */ /* 0x000fe2000001141a */
[----:B------:R-:W-:-:S07]  /*ce70*/  IMAD.MOV.U32 R24, RZ, RZ, RZ ;  /* 0x000000ffff187224 */ /* 0x000fce00078e00ff */
.L_x_73:
[C---:B------:R-:W-:Y:S01]  /*ce80*/  IMAD.SHL.U32 R21, R9.reuse, 0x8, RZ ;  /* 0x0000000809157824 */ /* 0x040fe200078e00ff */
[----:B------:R-:W-:-:S04]  /*ce90*/  SHF.L.U64.HI R22, R9, 0x3, R24 ;  /* 0x0000000309167819 */ /* 0x000fc80000010218 */
[C---:B-1----:R-:W-:Y:S02]  /*cea0*/  IADD3 R20, P1, PT, R21.reuse, R12, RZ ;  /* 0x0000000c15147210 */ /* 0x042fe40007f3e0ff */
[----:B--2---:R-:W-:-:S03]  /*ceb0*/  IADD3 R6, P0, PT, R21, R10, RZ ;  /* 0x0000000a15067210 */ /* 0x004fc60007f1e0ff */
[C---:B------:R-:W-:Y:S01]  /*cec0*/  IMAD.X R21, R22.reuse, 0x1, R13, P1 ;  /* 0x0000000116157824 */ /* 0x040fe200008e060d */
[----:B------:R-:W-:-:S05]  /*ced0*/  IADD3.X R7, PT, PT, R22, R11, RZ, P0, !PT ;  /* 0x0000000b16077210 */ /* 0x000fca00007fe4ff */
[----:B------:R-:W2:Y:S04]  /*cee0*/  LD.E.64 R20, desc[UR8][R20.64] ;  /* 0x0000000814147980 */ /* 0x000ea8000c101b00 */
[----:B------:R-:W2:Y:S01]  /*cef0*/  LD.E.64 R6, desc[UR8][R6.64] ;  /* 0x0000000806067980 */ /* 0x000ea2000c101b00 */
[----:B------:R-:W-:-:S05]  /*cf00*/  IADD3 R9, P1, PT, R9, 0x1, RZ ;  /* 0x0000000109097810 */ /* 0x000fca0007f3e0ff */
[----:B------:R-:W-:Y:S01]  /*cf10*/  IMAD.X R24, RZ, RZ, R24, P1 ;  /* 0x000000ffff187224 */ /* 0x000fe200008e0618 */
[----:B------:R-:W-:-:S04]  /*cf20*/  ISETP.NE.U32.AND P1, PT, R9, R26, PT ;  /* 0x0000001a0900720c */ /* 0x000fc80003f25070 */
[----:B------:R-:W-:Y:S02]  /*cf30*/  ISETP.NE.AND.EX P1, PT, R24, R19, PT, P1 ;  /* 0x000000131800720c */ /* 0x000fe40003f25310 */
[----:B--2---:R-:W-:-:S04]  /*cf40*/  ISETP.GE.U32.AND P2, PT, R6, R20, PT ;  /* 0x000000140600720c */ /* 0x004fc80003f46070 */
[----:B------:R-:W-:Y:S02]  /*cf50*/  ISETP.GE.U32.AND.EX P2, PT, R7, R21, PT, P2 ;  /* 0x000000150700720c */ /* 0x000fe40003f46120 */
[----:B------:R-:W-:-:S04]  /*cf60*/  ISETP.GE.U32.AND P0, PT, R6, R20, PT ;  /* 0x000000140600720c */ /* 0x000fc80003f06070 */
[----:B------:R-:W-:-:S04]  /*cf70*/  ISETP.GE.U32.AND.EX P0, PT, R7, R21, PT, P0 ;  /* 0x000000150700720c */ /* 0x000fc80003f06100 */
[----:B------:R-:W-:-:S03]  /*cf80*/  PLOP3.LUT P0, PT, P0, PT, PT, 0x8, 0x80 ;  /* 0x000000000080781c */ /* 0x000fc6000070e170 */
[----:B------:R-:W-:Y:S10]  /*cf90*/  @P1 BRA P2, `(.L_x_73) ;  /* 0xfffffffc00b81947 */ /* 0x000ff4000103ffff */
.L_x_59:
[----:B------:R-:W-:Y:S05]  /*cfa0*/  BSYNC.RECONVERGENT B0 ;  /* 0x0000000000007941 */ /* 0x000fea0003800200 */
.L_x_58:
[C---:B------:R-:W-:Y:S01]  /*cfb0*/  VIADD R24, R8.reuse, 0x1 ;  /* 0x0000000108187836 */ /* 0x040fe20000000000 */
[----:B------:R-:W-:Y:S01]  /*cfc0*/  @!P0 IADD3 R24, PT, PT, R8, RZ, RZ ;  /* 0x000000ff08188210 */ /* 0x000fe20007ffe0ff */
[----:B------:R-:W-:Y:S01]  /*cfd0*/  BSSY.RECONVERGENT B0, `(.L_x_74) ;  /* 0x00002e7000007945 */ /* 0x000fe20003800200 */
[----:B------:R-:W-:Y:S01]  /*cfe0*/  IADD3 R26, PT, PT, R18, 0x1, RZ ;  /* 0x00000001121a7810 */ /* 0x000fe20007ffe0ff */
[----:B------:R-:W-:Y:S01]  /*cff0*/  @P0 IMAD.MOV R26, RZ, RZ, R18 ;  /* 0x000000ffff1a0224 */ /* 0x000fe200078e0212 */
[C---:B------:R-:W-:Y:S01]  /*d000*/  ISETP.GE.AND P1, PT, R24.reuse, R4, PT ;  /* 0x000000041800720c */ /* 0x040fe20003f26270 */
[--C-:B------:R-:W-:Y:S01]  /*d010*/  @P0 IMAD R7, R24, 0x8, R5.reuse ;  /* 0x0000000818070824 */ /* 0x100fe200078e0205 */
[----:B-12---:R-:W-:Y:S01]  /*d020*/  SEL R18, R10, R12, P0 ;  /* 0x0000000c0a127207 */ /* 0x006fe20000000000 */
[----:B------:R-:W-:Y:S01]  /*d030*/  @!P0 IMAD R6, R26, 0x8, R5 ;  /* 0x000000081a068824 */ /* 0x000fe200078e0205 */
[----:B------:R-:W-:Y:S02]  /*d040*/  SEL R19, R11, R13, P0 ;  /* 0x0000000d0b137207 */ /* 0x000fe40000000000 */
[----:B------:R0:W1:Y:S04]  /*d050*/  @P0 LDS.64 R10, [R7] ;  /* 0x00000000070a0984 */ /* 0x0000680000000a00 */
[----:B------:R0:W2:Y:S01]  /*d060*/  @!P0 LDS.64 R12, [R6] ;  /* 0x00000000060c8984 */ /* 0x0000a20000000a00 */
[----:B------:R-:W-:-:S02]  /*d070*/  PLOP3.LUT P0, PT, PT, PT, PT, 0x8, 0x80 ;  /* 0x000000000080781c */ /* 0x000fc40003f0e170 */
[----:B------:R-:W-:Y:S11]  /*d080*/  @P1 BRA `(.L_x_75) ;  /* 0x0000002c006c1947 */ /* 0x000ff60003800000 */
[----:B------:R-:W-:Y:S02]  /*d090*/  ISETP.GE.AND P1, PT, R26, R3, PT ;  /* 0x000000031a00720c */ /* 0x000fe40003f26270 */
[----:B------:R-:W-:-:S11]  /*d0a0*/  PLOP3.LUT P0, PT, PT, PT, PT, 0x80, 0x8 ;  /* 0x000000000008781c */ /* 0x000fd60003f0f070 */
[----:B------:R-:W-:Y:S05]  /*d0b0*/  @P1 BRA `(.L_x_75) ;  /* 0x0000002c00601947 */ /* 0x000fea0003800000 */
[----:B0-----:R-:W0:Y:S01]  /*d0c0*/  LDC.64 R6, c[0x0][0x3b0] ;  /* 0x0000ec00ff067b82 */ /* 0x001e220000000a00 */
        /* <DEDUP_REMOVED lines=16> */
[----:B-1----:R-:W-:Y:S01]  /*d1d0*/  IADD3 R8, P1, PT, R10, 0x8, RZ ;  /* 0x000000080a087810 */ /* 0x002fe20007f3e0ff */
[----:B------:R-:W-:Y:S01]  /*d1e0*/  HFMA2 R30, -RZ, RZ, -6.306171417236328125e-05, 0.01395416259765625 ;  /* 0x84222325ff1e7431 */ /* 0x000fe200000001ff */
[----:B------:R-:W-:Y:S01]  /*d1f0*/  LOP3.LUT R25, R6, 0xfffffffe, RZ, 0xc0, !PT ;  /* 0xfffffffe06197812 */ /* 0x000fe200078ec0ff */
[----:B------:R-:W-:Y:S02]  /*d200*/  IMAD.MOV.U32 R7, RZ, RZ, -0x340d631c ;  /* 0xcbf29ce4ff077424 */ /* 0x000fe400078e00ff */
[----:B------:R-:W-:Y:S01]  /*d210*/  IMAD.X R9, RZ, RZ, R11, P1 ;  /* 0x000000ffff097224 */ /* 0x000fe200008e060b */
[----:B------:R-:W-:Y:S01]  /*d220*/  MOV R29, R25 ;  /* 0x00000019001d7202 */ /* 0x000fe20000000f00 */
[----:B0-----:R-:W-:-:S07]  /*d230*/  IMAD.MOV.U32 R27, RZ, RZ, R28 ;  /* 0x000000ffff1b7224 */ /* 0x001fce00078e001c */
.L_x_78:
[----:B------:R-:W3:Y:S04]  /*d240*/  LD.E.64 R22, desc[UR8][R8.64+-0x8] ;  /* 0xfffff80808167980 */ /* 0x000ee8000c101b00 */
[----:B------:R0:W4:Y:S01]  /*d250*/  LD.E.64 R20, desc[UR8][R8.64] ;  /* 0x0000000808147980 */ /* 0x000122000c101b00 */
        /* <DEDUP_REMOVED lines=52> */
[----:B----4-:R-:W-:-:S03]  /*d5a0*/  LOP3.LUT R7, R22, 0xff, R20, 0x78, !PT ;  /* 0x000000ff16077812 */ /* 0x010fc600078e7814 */
        /* <DEDUP_REMOVED lines=43> */
[----:B------:R-:W-:-:S04]  /*d860*/  IMAD R7, R22, 0x100, R7 ;  /* 0x0000010016077824 */ /* 0x000fc800078e0207 */
[----:B------:R-:W-:Y:S01]  /*d870*/  IMAD.IADD R7, R31, 0x1, R7 ;  /* 0x000000011f077824 */ /* 0x000fe200078e0207 */
[----:B------:R-:W-:Y:S06]  /*d880*/  @P1 BRA `(.L_x_78) ;  /* 0xfffffff8006c1947 */ /* 0x000fec000383ffff */
.L_x_77:
        /* <DEDUP_REMOVED lines=50> */
.L_x_76:
[----:B------:R-:W-:Y:S01]  /*dbb0*/  MOV R33, 0x84222325 ;  /* 0x8422232500217802 */ /* 0x000fe20000000f00 */
[----:B------:R-:W-:Y:S01]  /*dbc0*/  IMAD.MOV.U32 R28, RZ, RZ, -0x340d631c ;  /* 0xcbf29ce4ff1c7424 */ /* 0x000fe200078e00ff */
[----:B------:R-:W-:Y:S06]  /*dbd0*/  @!P0 BRA `(.L_x_79) ;  /* 0x0000000800ac8947 */ /* 0x000fec0003800000 */
[----:B------:R-:W-:Y:S01]  /*dbe0*/  UISETP.NE.U32.AND UP0, UPT, UR4, URZ, UPT ;  /* 0x000000ff0400728c */ /* 0x000fe2000bf05070 */
[----:B------:R-:W-:Y:S01]  /*dbf0*/  LOP3.LUT R8, R6, 0x1, RZ, 0xc0, !PT ;  /* 0x0000000106087812 */ /* 0x000fe200078ec0ff */
[----:B------:R-:W-:Y:S02]  /*dc00*/  HFMA2 R28, -RZ, RZ, -15.890625, -0.0047760009765625 ;  /* 0xcbf29ce4ff1c7431 */ /* 0x000fe400000001ff */
[----:B------:R-:W-:Y:S01]  /*dc10*/  IMAD.MOV.U32 R33, RZ, RZ, -0x7bdddcdb ;  /* 0x84222325ff217424 */ /* 0x000fe200078e00ff */
        /* <DEDUP_REMOVED lines=8> */
[----:B------:R-:W-:Y:S01]  /*dca0*/  IMAD.MOV.U32 R28, RZ, RZ, -0x340d631c ;  /* 0xcbf29ce4ff1c7424 */ /* 0x000fe200078e00ff */
[----:B------:R-:W-:Y:S02]  /*dcb0*/  LOP3.LUT R31, R6, 0xfffffffe, RZ, 0xc0, !PT ;  /* 0xfffffffe061f7812 */ /* 0x000fe400078ec0ff */
[----:B------:R-:W-:Y:S01]  /*dcc0*/  MOV R33, 0x84222325 ;  /* 0x8422232500217802 */ /* 0x000fe20000000f00 */
[----:B------:R-:W-:Y:S01]  /*dcd0*/  IMAD.X R9, RZ, RZ, R13, P1 ;  /* 0x000000ffff097224 */ /* 0x000fe200008e060d */
[----:B------:R-:W-:Y:S01]  /*dce0*/  MOV R27, R31 ;  /* 0x0000001f001b7202 */ /* 0x000fe20000000f00 */
[----:B0-----:R-:W-:-:S07]  /*dcf0*/  IMAD.MOV.U32 R25, RZ, RZ, R32 ;  /* 0x000000ffff197224 */ /* 0x001fce00078e0020 */
.L_x_81:
        /* <DEDUP_REMOVED lines=102> */
.L_x_80:
        /* <DEDUP_REMOVED lines=51> */
.L_x_79:
        /* <DEDUP_REMOVED lines=24> */
.L_x_85:
        /* <DEDUP_REMOVED lines=102> */
.L_x_84:
        /* <DEDUP_REMOVED lines=45> */
[----:B------:R-:W-:-:S03]  /*f140*/  LOP3.LUT R7, R7, R8, RZ, 0x3c, !PT ;  /* 0x0000000807077212 */ /* 0x000fc600078e3cff */
[----:B------:R-:W-:Y:S02]  /*f150*/  IMAD R20, R9, 0x1b3, RZ ;  /* 0x000001b309147824 */ /* 0x000fe400078e02ff */
[----:B------:R-:W-:-:S04]  /*f160*/  IMAD.WIDE.U32 R8, R7, 0x1b3, RZ ;  /* 0x000001b307087825 */ /* 0x000fc800078e00ff */
[----:B------:R-:W-:-:S04]  /*f170*/  IMAD R7, R7, 0x100, R20 ;  /* 0x0000010007077824 */ /* 0x000fc800078e0214 */
[----:B------:R-:W-:-:S07]  /*f180*/  IMAD.IADD R7, R9, 0x1, R7 ;  /* 0x0000000109077824 */ /* 0x000fce00078e0207 */
.L_x_83:
        /* <DEDUP_REMOVED lines=21> */
.L_x_88:
        /* <DEDUP_REMOVED lines=83> */
[----:B------:R-:W-:Y:S02]  /*f810*/  LOP3.LUT R22, R30, 0xff, R27, 0x78, !PT ;  /* 0x000000ff1e167812 */ /* 0x000fe400078e781b */
[--C-:B------:R-:W-:Y:S01]  /*f820*/  SHF.R.U32.HI R27, RZ, 0x10, R23.reuse ;  /* 0x00000010ff1b7819 */ /* 0x100fe20000011617 */
[----:B------:R-:W-:Y:S01]  /*f830*/  IMAD R29, R29, 0x1b3, RZ ;  /* 0x000001b31d1d7824 */ /* 0x000fe200078e02ff */
[----:B------:R-:W-:Y:S01]  /*f840*/  SHF.R.U32.HI R23, RZ, 0x18, R23 ;  /* 0x00000018ff177819 */ /* 0x000fe20000011617 */
[----:B------:R-:W-:-:S04]  /*f850*/  IMAD.WIDE.U32 R30, R22, 0x1b3, RZ ;  /* 0x000001b3161e7825 */ /* 0x000fc800078e00ff */
[----:B------:R-:W-:Y:S01]  /*f860*/  IMAD R29, R22, 0x100, R29 ;  /* 0x00000100161d7824 */ /* 0x000fe200078e021d */
[----:B------:R-:W-:-:S03]  /*f870*/  LOP3.LUT R22, R30, 0xff, R27, 0x78, !PT ;  /* 0x000000ff1e167812 */ /* 0x000fc600078e781b */
[----:B------:R-:W-:Y:S02]  /*f880*/  IMAD.IADD R29, R31, 0x1, R29 ;  /* 0x000000011f1d7824 */ /* 0x000fe400078e021d */
[----:B------:R-:W-:-:S04]  /*f890*/  IMAD.WIDE.U32 R30, R22, 0x1b3, RZ ;  /* 0x000001b3161e7825 */ /* 0x000fc800078e00ff */
[----:B------:R-:W-:Y:S01]  /*f8a0*/  IMAD R29, R29, 0x1b3, RZ ;  /* 0x000001b31d1d7824 */ /* 0x000fe200078e02ff */
[----:B------:R-:W-:-:S04]  /*f8b0*/  LOP3.LUT R30, R23, R30, RZ, 0x3c, !PT ;  /* 0x0000001e171e7212 */ /* 0x000fc800078e3cff */
[----:B------:R-:W-:-:S05]  /*f8c0*/  LEA R29, R22, R29, 0x8 ;  /* 0x0000001d161d7211 */ /* 0x000fca00078e40ff */
[----:B------:R-:W-:-:S04]  /*f8d0*/  IMAD.IADD R22, R31, 0x1, R29 ;  /* 0x000000011f167824 */ /* 0x000fc800078e021d */
[----:B------:R-:W-:Y:S02]  /*f8e0*/  IMAD R27, R22, 0x1b3, RZ ;  /* 0x000001b3161b7824 */ /* 0x000fe400078e02ff */
[----:B------:R-:W-:-:S04]  /*f8f0*/  IMAD.WIDE.U32 R22, R30, 0x1b3, RZ ;  /* 0x000001b31e167825 */ /* 0x000fc800078e00ff */
[----:B------:R-:W-:Y:S02]  /*f900*/  IMAD R29, R30, 0x100, R27 ;  /* 0x000001001e1d7824 */ /* 0x000fe400078e021b */
[----:B------:R-:W-:Y:S02]  /*f910*/  IMAD.MOV.U32 R27, RZ, RZ, R22 ;  /* 0x000000ffff1b7224 */ /* 0x000fe400078e0016 */
[----:B------:R-:W-:Y:S01]  /*f920*/  IMAD.IADD R32, R23, 0x1, R29 ;  /* 0x0000000117207824 */ /* 0x000fe200078e021d */
[----:B------:R-:W-:Y:S06]  /*f930*/  @P0 BRA `(.L_x_88) ;  /* 0xfffffff800680947 */ /* 0x000fec000383ffff */
.L_x_87:
        /* <DEDUP_REMOVED lines=51> */
.L_x_86:
[----:B------:R-:W-:-:S04]  /*fc70*/  ISETP.GE.U32.AND P0, PT, R8, R27, PT ;  /* 0x0000001b0800720c */ /* 0x000fc80003f06070 */
[----:B------:R-:W-:-:S04]  /*fc80*/  ISETP.GE.U32.AND.EX P0, PT, R7, R32, PT, P0 ;  /* 0x000000200700720c */ /* 0x000fc80003f06100 */
[----:B------:R-:W-:Y:S01]  /*fc90*/  PLOP3.LUT P0, PT, P0, PT, PT, 0x8, 0x80 ;  /* 0x000000000080781c */ /* 0x000fe2000070e170 */
[----:B------:R-:W-:-:S12]  /*fca0*/  BRA `(.L_x_75) ;  /* 0x0000000000647947 */ /* 0x000fd80003800000 */
.L_x_82:
[----:B------:R-:W0:Y:S01]  /*fcb0*/  LDC R28, c[0x0][0x3b8] ;  /* 0x0000ee00ff1c7b82 */ /* 0x000e220000000800 */
[----:B------:R-:W-:Y:S02]  /*fcc0*/  PLOP3.LUT P0, PT, PT, PT, PT, 0x8, 0x80 ;  /* 0x000000000080781c */ /* 0x000fe40003f0e170 */
[----:B0-----:R-:W-:-:S13]  /*fcd0*/  ISETP.NE.AND P1, PT, R28, RZ, PT ;  /* 0x000000ff1c00720c */ /* 0x001fda0003f25270 */
[----:B------:R-:W-:Y:S05]  /*fce0*/  @!P1 BRA `(.L_x_75) ;  /* 0x0000000000549947 */ /* 0x000fea0003800000 */
[----:B------:R-:W-:Y:S01]  /*fcf0*/  HFMA2 R22, -RZ, RZ, 0, 0 ;  /* 0x00000000ff167431 */ /* 0x000fe200000001ff */
[----:B------:R-:W-:Y:S01]  /*fd00*/  SHF.R.S32.HI R23, RZ, 0x1f, R28 ;  /* 0x0000001fff177819 */ /* 0x000fe2000001141c */
[----:B------:R-:W-:-:S07]  /*fd10*/  IMAD.MOV.U32 R21, RZ, RZ, RZ ;  /* 0x000000ffff157224 */ /* 0x000fce00078e00ff */
.L_x_89:
        /* <DEDUP_REMOVED lines=12> */
[CC--:B--2---:R-:W-:Y:S02]  /*fde0*/  ISETP.GE.U32.AND P2, PT, R6.reuse, R8.reuse, PT ;  /* 0x000000080600720c */ /* 0x0c4fe40003f46070 */
[----:B------:R-:W-:Y:S02]  /*fdf0*/  ISETP.GE.U32.AND P0, PT, R6, R8, PT ;  /* 0x000000080600720c */ /* 0x000fe40003f06070 */
[CC--:B------:R-:W-:Y:S02]  /*fe00*/  ISETP.GE.U32.AND.EX P2, PT, R7.reuse, R9.reuse, PT, P2 ;  /* 0x000000090700720c */ /* 0x0c0fe40003f46120 */
[----:B------:R-:W-:-:S04]  /*fe10*/  ISETP.GE.U32.AND.EX P0, PT, R7, R9, PT, P0 ;  /* 0x000000090700720c */ /* 0x000fc80003f06100 */
[----:B------:R-:W-:-:S07]  /*fe20*/  PLOP3.LUT P0, PT, P0, PT, PT, 0x8, 0x80 ;  /* 0x000000000080781c */ /* 0x000fce000070e170 */
[----:B------:R-:W-:Y:S06]  /*fe30*/  @P1 BRA P2, `(.L_x_89) ;  /* 0xfffffffc00b81947 */ /* 0x000fec000103ffff */
.L_x_75:
[----:B------:R-:W-:Y:S05]  /*fe40*/  BSYNC.RECONVERGENT B0 ;  /* 0x0000000000007941 */ /* 0x000fea0003800200 */
.L_x_74:
[----:B0-----:R-:W-:Y:S01]  /*fe50*/  IADD3 R6, PT, PT, R24, 0x1, RZ ;  /* 0x0000000118067810 */ /* 0x001fe20007ffe0ff */
[----:B------:R-:W-:Y:S01]  /*fe60*/  @!P0 IMAD.MOV R6, RZ, RZ, R24 ;  /* 0x000000ffff068224 */ /* 0x000fe200078e0218 */
[----:B------:R-:W-:Y:S01]  /*fe70*/  BSSY.RECONVERGENT B0, `(.L_x_90) ;  /* 0x00002e8000007945 */ /* 0x000fe20003800200 */
[----:B------:R-:W-:Y:S01]  /*fe80*/  VIADD R22, R26, 0x1 ;  /* 0x000000011a167836 */ /* 0x000fe20000000000 */
[----:B-12---:R-:W-:Y:S01]  /*fe90*/  SEL R20, R10, R12, P0 ;  /* 0x0000000c0a147207 */ /* 0x006fe20000000000 */
[----:B------:R-:W-:Y:S01]  /*fea0*/  @P0 IMAD.MOV R22, RZ, RZ, R26 ;  /* 0x000000ffff160224 */ /* 0x000fe200078e021a */
[C---:B------:R-:W-:Y:S01]  /*feb0*/  ISETP.GE.AND P1, PT, R6.reuse, R4, PT ;  /* 0x000000040600720c */ /* 0x040fe20003f26270 */
[----:B------:R-:W-:Y:S01]  /*fec0*/  @P0 IMAD R8, R6, 0x8, R5 ;  /* 0x0000000806080824 */ /* 0x000fe200078e0205 */
[----:B------:R-:W-:Y:S02]  /*fed0*/  SEL R21, R11, R13, P0 ;  /* 0x0000000d0b157207 */ /* 0x000fe40000000000 */
[----:B------:R-:W-:-:S02]  /*fee0*/  @!P0 LEA R7, R22, R5, 0x3 ;  /* 0x0000000516078211 */ /* 0x000fc400078e18ff */
[----:B------:R0:W1:Y:S04]  /*fef0*/  @P0 LDS.64 R10, [R8] ;  /* 0x00000000080a0984 */ /* 0x0000680000000a00 */
[----:B------:R0:W2:Y:S01]  /*ff00*/  @!P0 LDS.64 R12, [R7] ;  /* 0x00000000070c8984 */ /* 0x0000a20000000a00 */
[----:B------:R-:W-:Y:S02]  /*ff10*/  PLOP3.LUT P0, PT, PT, PT, PT, 0x8, 0x80 ;  /* 0x000000000080781c */ /* 0x000fe40003f0e170 */
[----:B------:R-:W-:Y:S11]  /*ff20*/  @P1 BRA `(.L_x_91) ;  /* 0x0000002c00701947 */ /* 0x000ff60003800000 */
[----:B------:R-:W-:Y:S02]  /*ff30*/  ISETP.GE.AND P1, PT, R22, R3, PT ;  /* 0x000000031600720c */ /* 0x000fe40003f26270 */
[----:B------:R-:W-:-:S11]  /*ff40*/  PLOP3.LUT P0, PT, PT, PT, PT, 0x80, 0x8 ;  /* 0x000000000008781c */ /* 0x000fd60003f0f070 */
[----:B------:R-:W-:Y:S05]  /*ff50*/  @P1 BRA `(.L_x_91) ;  /* 0x0000002c00641947 */ /* 0x000fea0003800000 */
[----:B------:R-:W3:Y:S01]  /*ff60*/  LDC.64 R26, c[0x0][0x3b0] ;  /* 0x0000ec00ff1a7b82 */ /* 0x000ee20000000a00 */
[----:B0-----:R-:W-:Y:S02]  /*ff70*/  HFMA2 R7, -RZ, RZ, -15.890625, -0.0047760009765625 ;  /* 0xcbf29ce4ff077431 */ /* 0x001fe400000001ff */
[----:B------:R-:W-:Y:S01]  /*ff80*/  IMAD.MOV.U32 R8, RZ, RZ, -0x7bdddcdb ;  /* 0x84222325ff087424 */ /* 0x000fe200078e00ff */
[----:B---3--:R-:W-:-:S04]  /*ff90*/  ISETP.NE.U32.AND P0, PT, R26, RZ, PT ;  /* 0x000000ff1a00720c */ /* 0x008fc80003f05070 */
[----:B------:R-:W-:-:S13]  /*ffa0*/  ISETP.NE.AND.EX P0, PT, R27, RZ, PT, P0 ;  /* 0x000000ff1b00720c */ /* 0x000fda0003f05300 */
[----:B------:R-:W-:Y:S05]  /*ffb0*/  @!P0 BRA `(.L_x_92) ;  /* 0x0000000800a88947 */ /* 0x000fea0003800000 */
        /* <DEDUP_REMOVED lines=18> */
.L_x_94:
        /* <DEDUP_REMOVED lines=98> */
[----:B------:R-:W-:Y:S01]  /*10700*/  IMAD R7, R7, 0x100, R8 ;  /* 0x0000010007077824 */ /* 0x000fe200078e0208 */
[----:B------:R-:W-:-:S03]  /*10710*/  MOV R8, R28 ;  /* 0x0000001c00087202 */ /* 0x000fc60000000f00 */
[----:B------:R-:W-:Y:S01]  /*10720*/  IMAD.IADD R7, R29, 0x1, R7 ;  /* 0x000000011d077824 */ /* 0x000fe200078e0207 */
[----:B------:R-:W-:Y:S06]  /*10730*/  @P1 BRA `(.L_x_94) ;  /* 0xfffffff800681947 */ /* 0x000fec000383ffff */
.L_x_93:
[----:B------:R-:W-:Y:S05]  /*10740*/  @P2 BRA `(.L_x_92) ;  /* 0x0000000000c42947 */ /* 0x000fea0003800000 */
[----:B-1----:R-:W-:-:S04]  /*10750*/  LEA R24, P1, R9, R10, 0x3 ;  /* 0x0000000a09187211 */ /* 0x002fc800078218ff */
[----:B------:R-:W-:-:S06]  /*10760*/  LEA.HI.X R25, R9, R11, R32, 0x3, P1 ;  /* 0x0000000b09197211 */ /* 0x000fcc00008f1c20 */
[----:B------:R-:W3:Y:S01]  /*10770*/  LD.E.64 R24, desc[UR8][R24.64] ;  /* 0x0000000818187980 */ /* 0x000ee2000c101b00 */
[----:B------:R-:W-:Y:S01]  /*10780*/  IMAD R28, R7, 0x1b3, RZ ;  /* 0x000001b3071c7824 */ /* 0x000fe200078e02ff */
[----:B---3--:R-:W-:Y:S02]  /*10790*/  LOP3.LUT R23, R8, 0xff, R24, 0x78, !PT ;  /* 0x000000ff08177812 */ /* 0x008fe400078e7818 */
[----:B------:R-:W-:-:S03]  /*107a0*/  SHF.R.U64 R7, R24, 0x8, R25 ;  /* 0x0000000818077819 */ /* 0x000fc60000001219 */
        /* <DEDUP_REMOVED lines=43> */
.L_x_92:
        /* <DEDUP_REMOVED lines=21> */
.L_x_97:
        /* <DEDUP_REMOVED lines=98> */
[----:B------:R-:W-:Y:S02]  /*111d0*/  IMAD R33, R32, 0x100, R27 ;  /* 0x0000010020217824 */ /* 0x000fe400078e021b */
[----:B------:R-:W-:Y:S02]  /*111e0*/  IMAD.MOV.U32 R27, RZ, RZ, R30 ;  /* 0x000000ffff1b7224 */ /* 0x000fe400078e001e */
[----:B------:R-:W-:Y:S01]  /*111f0*/  IMAD.IADD R34, R31, 0x1, R33 ;  /* 0x000000011f227824 */ /* 0x000fe200078e0221 */
[----:B------:R-:W-:Y:S06]  /*11200*/  @P1 BRA `(.L_x_97) ;  /* 0xfffffff800681947 */ /* 0x000fec000383ffff */
.L_x_96:
[----:B------:R-:W-:Y:S05]  /*11210*/  @P2 BRA `(.L_x_95) ;  /* 0x0000000000c82947 */ /* 0x000fea0003800000 */
[----:B--2---:R-:W-:-:S04]  /*11220*/  LEA R30, P1, R9, R12, 0x3 ;  /* 0x0000000c091e7211 */ /* 0x004fc800078218ff */
[----:B------:R-:W-:-:S05]  /*11230*/  LEA.HI.X R31, R9, R13, R24, 0x3, P1 ;  /* 0x0000000d091f7211 */ /* 0x000fca00008f1c18 */
[----:B------:R-:W2:Y:S01]  /*11240*/  LD.E.64 R24, desc[UR8][R30.64] ;  /* 0x000000081e187980 */ /* 0x000ea2000c101b00 */
[----:B------:R-:W-:Y:S01]  /*11250*/  IMAD R34, R34, 0x1b3, RZ ;  /* 0x000001b322227824 */ /* 0x000fe200078e02ff */
[----:B--2---:R-:W-:Y:S02]  /*11260*/  LOP3.LUT R27, R27, 0xff, R24, 0x78, !PT ;  /* 0x000000ff1b1b7812 */ /* 0x004fe400078e7818 */
[----:B------:R-:W-:Y:S02]  /*11270*/  SHF.R.U64 R9, R24, 0x8, R25 ;  /* 0x0000000818097819 */ /* 0x000fe40000001219 */
[C---:B------:R-:W-:Y:S01]  /*11280*/  LEA R23, R27.reuse, R34, 0x8 ;  /* 0x000000221b177211 */ /* 0x040fe200078e40ff */
[----:B------:R-:W-:-:S04]  /*11290*/  IMAD.WIDE.U32 R28, R27, 0x1b3, RZ ;  /* 0x000001b31b1c7825 */ /* 0x000fc800078e00ff */
        /* <DEDUP_REMOVED lines=42> */
.L_x_95:
        /* <DEDUP_REMOVED lines=24> */
.L_x_101:
        /* <DEDUP_REMOVED lines=102> */
.L_x_100:
        /* <DEDUP_REMOVED lines=50> */
.L_x_99:
        /* <DEDUP_REMOVED lines=21> */
.L_x_104:
        /* <DEDUP_REMOVED lines=102> */
.L_x_103:
        /* <DEDUP_REMOVED lines=51> */
.L_x_102:
[----:B------:R-:W-:-:S04]  /*12b20*/  ISETP.GE.U32.AND P0, PT, R28, R33, PT ;  /* 0x000000211c00720c */ /* 0x000fc80003f06070 */
[----:B------:R-:W-:-:S04]  /*12b30*/  ISETP.GE.U32.AND.EX P0, PT, R7, R32, PT, P0 ;  /* 0x000000200700720c */ /* 0x000fc80003f06100 */
[----:B------:R-:W-:Y:S01]  /*12b40*/  PLOP3.LUT P0, PT, P0, PT, PT, 0x8, 0x80 ;  /* 0x000000000080781c */ /* 0x000fe2000070e170 */
[----:B------:R-:W-:-:S12]  /*12b50*/  BRA `(.L_x_91) ;  /* 0x0000000000647947 */ /* 0x000fd80003800000 */
.L_x_98:
[----:B------:R-:W0:Y:S01]  /*12b60*/  LDC R30, c[0x0][0x3b8] ;  /* 0x0000ee00ff1e7b82 */ /* 0x000e220000000800 */
[----:B------:R-:W-:Y:S02]  /*12b70*/  PLOP3.LUT P0, PT, PT, PT, PT, 0x8, 0x80 ;  /* 0x000000000080781c */ /* 0x000fe40003f0e170 */
[----:B0-----:R-:W-:-:S13]  /*12b80*/  ISETP.NE.AND P1, PT, R30, RZ, PT ;  /* 0x000000ff1e00720c */ /* 0x001fda0003f25270 */
[----:B------:R-:W-:Y:S05]  /*12b90*/  @!P1 BRA `(.L_x_91) ;  /* 0x0000000000549947 */ /* 0x000fea0003800000 */
[----:B------:R-:W-:Y:S01]  /*12ba0*/  HFMA2 R28, -RZ, RZ, 0, 0 ;  /* 0x00000000ff1c7431 */ /* 0x000fe200000001ff */
[----:B------:R-:W-:Y:S01]  /*12bb0*/  SHF.R.S32.HI R23, RZ, 0x1f, R30 ;  /* 0x0000001fff177819 */ /* 0x000fe2000001141e */
[----:B------:R-:W-:-:S07]  /*12bc0*/  IMAD.MOV.U32 R7, RZ, RZ, RZ ;  /* 0x000000ffff077224 */ /* 0x000fce00078e00ff */
.L_x_105:
        /* <DEDUP_REMOVED lines=18> */
.L_x_91:
[----:B------:R-:W-:Y:S05]  /*12cf0*/  BSYNC.RECONVERGENT B0 ;  /* 0x0000000000007941 */ /* 0x000fea0003800200 */
.L_x_90:
        /* <DEDUP_REMOVED lines=41> */
.L_x_110:
        /* <DEDUP_REMOVED lines=98> */
[----:B------:R-:W-:-:S05]  /*135b0*/  IMAD R29, R29, 0x100, R32 ;  /* 0x000001001d1d7824 */ /* 0x000fca00078e0220 */
[----:B------:R-:W-:Y:S01]  /*135c0*/  IADD3 R7, PT, PT, R7, R29, RZ ;  /* 0x0000001d07077210 */ /* 0x000fe20007ffe0ff */
[----:B------:R-:W-:Y:S06]  /*135d0*/  @P1 BRA `(.L_x_110) ;  /* 0xfffffff8006c1947 */ /* 0x000fec000383ffff */
.L_x_109:
[----:B------:R-:W-:Y:S05]  /*135e0*/  @P2 BRA `(.L_x_108) ;  /* 0x0000000000c42947 */ /* 0x000fea0003800000 */
[----:B-1----:R-:W-:-:S04]  /*135f0*/  LEA R30, P1, R9, R10, 0x3 ;  /* 0x0000000a091e7211 */ /* 0x002fc800078218ff */
[----:B------:R-:W-:-:S05]  /*13600*/  LEA.HI.X R31, R9, R11, R28, 0x3, P1 ;  /* 0x0000000b091f7211 */ /* 0x000fca00008f1c1c */
        /* <DEDUP_REMOVED lines=46> */
[----:B------:R-:W-:-:S07]  /*138f0*/  IMAD.IADD R7, R7, 0x1, R9 ;  /* 0x0000000107077824 */ /* 0x000fce00078e0209 */
.L_x_108:
[----:B------:R-:W-:Y:S01]  /*13900*/  IMAD.MOV.U32 R35, RZ, RZ, -0x7bdddcdb ;  /* 0x84222325ff237424 */ /* 0x000fe200078e00ff */
[----:B------:R-:W-:Y:S01]  /*13910*/  MOV R34, 0xcbf29ce4 ;  /* 0xcbf29ce400227802 */ /* 0x000fe20000000f00 */
[----:B------:R-:W-:Y:S06]  /*13920*/  @!P0 BRA `(.L_x_111) ;  /* 0x0000000800ac8947 */ /* 0x000fec0003800000 */
[----:B------:R-:W-:Y:S01]  /*13930*/  UISETP.NE.U32.AND UP0, UPT, UR4, URZ, UPT ;  /* 0x000000ff0400728c */ /* 0x000fe2000bf05070 */
[----:B------:R-:W-:Y:S01]  /*13940*/  LOP3.LUT R9, R26, 0x1, RZ, 0xc0, !PT ;  /* 0x000000011a097812 */ /* 0x000fe200078ec0ff */
[----:B------:R-:W-:Y:S02]  /*13950*/  IMAD.MOV.U32 R35, RZ, RZ, -0x7bdddcdb ;  /* 0x84222325ff237424 */ /* 0x000fe400078e00ff */
[----:B------:R-:W-:Y:S01]  /*13960*/  UISETP.NE.AND.EX UP0, UPT, UR7, URZ, UPT, UP0 ;  /* 0x000000ff0700728c */ /* 0x000fe2000bf05300 */
[----:B------:R-:W-:Y:S01]  /*13970*/  ISETP.NE.U32.AND P1, PT, R9, 0x1, PT ;  /* 0x000000010900780c */ /* 0x000fe20003f25070 */
[----:B------:R-:W-:Y:S02]  /*13980*/  HFMA2 R9, -RZ, RZ, 0, 0 ;  /* 0x00000000ff097431 */ /* 0x000fe400000001ff */
[----:B------:R-:W-:Y:S01]  /*13990*/  IMAD.MOV.U32 R34, RZ, RZ, -0x340d631c ;  /* 0xcbf29ce4ff227424 */ /* 0x000fe200078e00ff */
[----:B------:R-:W-:Y:S01]  /*139a0*/  ISETP.NE.U32.AND.EX P2, PT, RZ, RZ, PT, P1 ;  /* 0x000000ffff00720c */ /* 0x000fe20003f45110 */
[----:B------:R-:W-:-:S03]  /*139b0*/  IMAD.MOV.U32 R36, RZ, RZ, RZ ;  /* 0x000000ffff247224 */ /* 0x000fc600078e00ff */
[----:B------:R-:W-:Y:S09]  /*139c0*/  BRA.U !UP0, `(.L_x_112) ;  /* 0x0000000508b87547 */ /* 0x000ff2000b800000 */
[----:B------:R-:W0:Y:S01]  /*139d0*/  LDC R36, c[0x0][0x3b4] ;  /* 0x0000ed00ff247b82 */ /* 0x000e220000000800 */
[----:B--2---:R-:W-:Y:S01]  /*139e0*/  IADD3 R28, P1, PT, R12, 0x8, RZ ;  /* 0x000000080c1c7810 */ /* 0x004fe20007f3e0ff */
[----:B------:R-:W-:Y:S01]  /*139f0*/  IMAD.MOV.U32 R35, RZ, RZ, -0x7bdddcdb ;  /* 0x84222325ff237424 */ /* 0x000fe200078e00ff */
[----:B------:R-:W-:Y:S02]  /*13a00*/  LOP3.LUT R9, R26, 0xfffffffe, RZ, 0xc0, !PT ;  /* 0xfffffffe1a097812 */ /* 0x000fe400078ec0ff */
[----:B------:R-:W-:Y:S01]  /*13a10*/  MOV R34, 0xcbf29ce4 ;  /* 0xcbf29ce400227802 */ /* 0x000fe20000000f00 */
[----:B------:R-:W-:Y:S02]  /*13a20*/  IMAD.X R29, RZ, RZ, R13, P1 ;  /* 0x000000ffff1d7224 */ /* 0x000fe400008e060d */
[----:B------:R-:W-:Y:S01]  /*13a30*/  IMAD.MOV.U32 R27, RZ, RZ, R9 ;  /* 0x000000ffff1b7224 */ /* 0x000fe200078e0009 */
[----:B0-----:R-:W-:-:S07]  /*13a40*/  MOV R25, R36 ;  /* 0x0000002400197202 */ /* 0x001fce0000000f00 */
.L_x_113:
[----:B------:R-:W2:Y:S04]  /*13a50*/  LD.E.64 R32, desc[UR8][R28.64+-0x8] ;  /* 0xfffff8081c207980 */ /* 0x000ea8000c101b00 */
[----:B------:R0:W3:Y:S01]  /*13a60*/  LD.E.64 R30, desc[UR8][R28.64] ;  /* 0x000000081c1e7980 */ /* 0x0000e2000c101b00 */
[----:B------:R-:W-:Y:S01]  /*13a70*/  IMAD R38, R34, 0x1b3, RZ ;  /* 0x000001b322267824 */ /* 0x000fe200078e02ff */
[----:B------:R-:W-:-:S04]  /*13a80*/  IADD3 R27, P1, PT, R27, -0x2, RZ ;  /* 0xfffffffe1b1b7810 */ /* 0x000fc80007f3e0ff */
[----:B------:R-:W-:Y:S02]  /*13a90*/  IADD3.X R25, PT, PT, R25, -0x1, RZ, P1, !PT ;  /* 0xffffffff19197810 */ /* 0x000fe40000ffe4ff */
[----:B------:R-:W-:Y:S02]  /*13aa0*/  ISETP.NE.U32.AND P1, PT, R27, RZ, PT ;  /* 0x000000ff1b00720c */ /* 0x000fe40003f25070 */
[----:B0-----:R-:W-:Y:S02]  /*13ab0*/  IADD3 R28, P3, PT, R28, 0x10, RZ ;  /* 0x000000101c1c7810 */ /* 0x001fe40007f7e0ff */
[----:B------:R-:W-:-:S03]  /*13ac0*/  ISETP.NE.AND.EX P1, PT, R25, RZ, PT, P1 ;  /* 0x000000ff1900720c */ /* 0x000fc60003f25310 */
[----:B------:R-:W-:Y:S01]  /*13ad0*/  IMAD.X R29, RZ, RZ, R29, P3 ;  /* 0x000000ffff1d7224 */ /* 0x000fe200018e061d */
        /* <DEDUP_REMOVED lines=93> */
.L_x_112:
[----:B------:R-:W-:Y:S05]  /*140b0*/  @P2 BRA `(.L_x_111) ;  /* 0x0000000000c82947 */ /* 0x000fea0003800000 */
[----:B--2---:R-:W-:-:S04]  /*140c0*/  LEA R28, P1, R9, R12, 0x3 ;  /* 0x0000000c091c7211 */ /* 0x004fc800078218ff */
[----:B------:R-:W-:-:S06]  /*140d0*/  LEA.HI.X R29, R9, R13, R36, 0x3, P1 ;  /* 0x0000000d091d7211 */ /* 0x000fcc00008f1c24 */
[----:B------:R-:W2:Y:S01]  /*140e0*/  LD.E.64 R28, desc[UR8][R28.64] ;  /* 0x000000081c1c7980 */ /* 0x000ea2000c101b00 */
[----:B------:R-:W-:Y:S01]  /*140f0*/  IMAD R34, R34, 0x1b3, RZ ;  /* 0x000001b322227824 */ /* 0x000fe200078e02ff */
[----:B--2---:R-:W-:Y:S02]  /*14100*/  LOP3.LUT R35, R35, 0xff, R28, 0x78, !PT ;  /* 0x000000ff23237812 */ /* 0x004fe400078e781c */
[----:B------:R-:W-:-:S03]  /*14110*/  SHF.R.U64 R9, R28, 0x8, R29 ;  /* 0x000000081c097819 */ /* 0x000fc6000000121d */
[----:B------:R-:W-:-:S04]  /*14120*/  IMAD.WIDE.U32 R30, R35, 0x1b3, RZ ;  /* 0x000001b3231e7825 */ /* 0x000fc800078e00ff */
[----:B------:R-:W-:Y:S01]  /*14130*/  IMAD R25, R35, 0x100, R34 ;  /* 0x0000010023197824 */ /* 0x000fe200078e0222 */
[----:B------:R-:W-:-:S04]  /*14140*/  LOP3.LUT R9, R30, 0xff, R9, 0x78, !PT ;  /* 0x000000ff1e097812 */ /* 0x000fc800078e7809 */
[----:B------:R-:W-:Y:S01]  /*14150*/  IADD3 R25, PT, PT, R31, R25, RZ ;  /* 0x000000191f197210 */ /* 0x000fe20007ffe0ff */
[----:B------:R-:W-:-:S04]  /*14160*/  IMAD.WIDE.U32 R30, R9, 0x1b3, RZ ;  /* 0x000001b3091e7825 */ /* 0x000fc800078e00ff */
[----:B------:R-:W-:-:S04]  /*14170*/  IMAD R32, R25, 0x1b3, RZ ;  /* 0x000001b319207824 */ /* 0x000fc800078e02ff */
        /* <DEDUP_REMOVED lines=38> */
.L_x_111:
[----:B------:R-:W-:-:S04]  /*143e0*/  ISETP.NE.U32.AND P1, PT, R6, R35, PT ;  /* 0x000000230600720c */ /* 0x000fc80003f25070 */
[----:B------:R-:W-:-:S13]  /*143f0*/  ISETP.NE.AND.EX P1, PT, R7, R34, PT, P1 ;  /* 0x000000220700720c */ /* 0x000fda0003f25310 */
[----:B------:R-:W-:Y:S05]  /*14400*/  @!P1 BRA `(.L_x_114) ;  /* 0x0000001400749947 */ /* 0x000fea0003800000 */
        /* <DEDUP_REMOVED lines=8> */
[----:B------:R-:W-:Y:S02]  /*14490*/  ISETP.NE.U32.AND P1, PT, R6, 0x1, PT ;  /* 0x000000010600780c */ /* 0x000fe40003f25070 */
[----:B------:R-:W-:Y:S02]  /*144a0*/  CS2R R6, SRZ ;  /* 0x0000000000067805 */ /* 0x000fe4000001ff00 */
[----:B------:R-:W-:-:S04]  /*144b0*/  ISETP.NE.U32.AND.EX P2, PT, RZ, RZ, PT, P1 ;  /* 0x000000ffff00720c */ /* 0x000fc80003f45110 */
[----:B------:R-:W-:Y:S09]  /*144c0*/  BRA.U !UP0, `(.L_x_116) ;  /* 0x0000000508b47547 */ /* 0x000ff2000b800000 */
[----:B------:R-:W0:Y:S01]  /*144d0*/  LDC R7, c[0x0][0x3b4] ;  /* 0x0000ed00ff077b82 */ /* 0x000e220000000800 */
[----:B-1----:R-:W-:Y:S01]  /*144e0*/  IADD3 R30, P1, PT, R10, 0x8, RZ ;  /* 0x000000080a1e7810 */ /* 0x002fe20007f3e0ff */
[----:B------:R-:W-:Y:S01]  /*144f0*/  IMAD.MOV.U32 R28, RZ, RZ, -0x7bdddcdb ;  /* 0x84222325ff1c7424 */ /* 0x000fe200078e00ff */
[----:B------:R-:W-:Y:S02]  /*14500*/  LOP3.LUT R6, R26, 0xfffffffe, RZ, 0xc0, !PT ;  /* 0xfffffffe1a067812 */ /* 0x000fe400078ec0ff */
[----:B------:R-:W-:Y:S01]  /*14510*/  MOV R9, 0xcbf29ce4 ;  /* 0xcbf29ce400097802 */ /* 0x000fe20000000f00 */
[----:B------:R-:W-:Y:S02]  /*14520*/  IMAD.X R31, RZ, RZ, R11, P1 ;  /* 0x000000ffff1f7224 */ /* 0x000fe400008e060b */
[----:B------:R-:W-:Y:S01]  /*14530*/  IMAD.MOV.U32 R27, RZ, RZ, R6 ;  /* 0x000000ffff1b7224 */ /* 0x000fe200078e0006 */
[----:B0-----:R-:W-:-:S07]  /*14540*/  MOV R25, R7 ;  /* 0x0000000700197202 */ /* 0x001fce0000000f00 */
.L_x_117:
        /* <DEDUP_REMOVED lines=101> */
.L_x_116:
[----:B------:R-:W-:Y:S05]  /*14ba0*/  @P2 BRA `(.L_x_115) ;  /* 0x0000000000c42947 */ /* 0x000fea0003800000 */
[----:B-1----:R-:W-:-:S04]  /*14bb0*/  LEA R30, P1, R6, R10, 0x3 ;  /* 0x0000000a061e7211 */ /* 0x002fc800078218ff */
[----:B------:R-:W-:-:S05]  /*14bc0*/  LEA.HI.X R31, R6, R11, R7, 0x3, P1 ;  /* 0x0000000b061f7211 */ /* 0x000fca00008f1c07 */
[----:B------:R-:W3:Y:S01]  /*14bd0*/  LD.E.64 R6, desc[UR8][R30.64] ;  /* 0x000000081e067980 */ /* 0x000ee2000c101b00 */
[----:B------:R-:W-:Y:S01]  /*14be0*/  IMAD R32, R9, 0x1b3, RZ ;  /* 0x000001b309207824 */ /* 0x000fe200078e02ff */
[----:B---3--:R-:W-:Y:S02]  /*14bf0*/  LOP3.LUT R25, R28, 0xff, R6, 0x78, !PT ;  /* 0x000000ff1c197812 */ /* 0x008fe400078e7806 */
[----:B------:R-:W-:-:S03]  /*14c00*/  SHF.R.U64 R9, R6, 0x8, R7 ;  /* 0x0000000806097819 */ /* 0x000fc60000001207 */
[----:B------:R-:W-:-:S04]  /*14c10*/  IMAD.WIDE.U32 R28, R25, 0x1b3, RZ ;  /* 0x000001b3191c7825 */ /* 0x000fc800078e00ff */
[----:B------:R-:W-:Y:S01]  /*14c20*/  IMAD R25, R25, 0x100, R32 ;  /* 0x0000010019197824 */ /* 0x000fe200078e0220 */
[----:B------:R-:W-:-:S03]  /*14c30*/  LOP3.LUT R9, R28, 0xff, R9, 0x78, !PT ;  /* 0x000000ff1c097812 */ /* 0x000fc600078e7809 */
[----:B------:R-:W-:Y:S02]  /*14c40*/  IMAD.IADD R25, R29, 0x1, R25 ;  /* 0x000000011d197824 */ /* 0x000fe400078e0219 */
[----:B------:R-:W-:-:S04]  /*14c50*/  IMAD.WIDE.U32 R28, R9, 0x1b3, RZ ;  /* 0x000001b3091c7825 */ /* 0x000fc800078e00ff */
[----:B------:R-:W-:-:S05]  /*14c60*/  IMAD R32, R25, 0x1b3, RZ ;  /* 0x000001b319207824 */ /* 0x000fca00078e02ff */
        /* <DEDUP_REMOVED lines=29> */
[----:B------:R-:W-:-:S04]  /*14e40*/  IMAD R25, R25, 0x1b3, RZ ;  /* 0x000001b319197824 */ /* 0x000fc800078e02ff */
[----:B------:R-:W-:Y:S01]  /*14e50*/  IMAD R9, R6, 0x100, R25 ;  /* 0x0000010006097824 */ /* 0x000fe200078e0219 */
[----:B------:R-:W-:-:S03]  /*14e60*/  LOP3.LUT R6, R7, R28, RZ, 0x3c, !PT ;  /* 0x0000001c07067212 */ /* 0x000fc600078e3cff */
[----:B------:R-:W-:Y:S02]  /*14e70*/  IMAD.IADD R9, R29, 0x1, R9 ;  /* 0x000000011d097824 */ /* 0x000fe400078e0209 */
[----:B------:R-:W-:-:S04]  /*14e80*/  IMAD.WIDE.U32 R28, R6, 0x1b3, RZ ;  /* 0x000001b3061c7825 */ /* 0x000fc800078e00ff */
[----:B------:R-:W-:-:S05]  /*14e90*/  IMAD R9, R9, 0x1b3, RZ ;  /* 0x000001b309097824 */ /* 0x000fca00078e02ff */
[----:B------:R-:W-:-:S05]  /*14ea0*/  LEA R9, R6, R9, 0x8 ;  /* 0x0000000906097211 */ /* 0x000fca00078e40ff */
[----:B------:R-:W-:-:S07]  /*14eb0*/  IMAD.IADD R9, R29, 0x1, R9 ;  /* 0x000000011d097824 */ /* 0x000fce00078e0209 */
.L_x_115:
        /* <DEDUP_REMOVED lines=8> */
[----:B------:R-:W-:Y:S01]  /*14f40*/  IMAD.MOV.U32 R34, RZ, RZ, -0x340d631c ;  /* 0xcbf29ce4ff227424 */ /* 0x000fe200078e00ff */
[----:B------:R-:W-:Y:S02]  /*14f50*/  CS2R R6, SRZ ;  /* 0x0000000000067805 */ /* 0x000fe4000001ff00 */
        /* <DEDUP_REMOVED lines=10> */
.L_x_120:
[----:B------:R-:W-:-:S05]  /*15000*/  IMAD.MOV.U32 R26, RZ, RZ, R33 ;  /* 0x000000ffff1a7224 */ /* 0x000fca00078e0021 */
[----:B------:R-:W2:Y:S04]  /*15010*/  LD.E.64 R32, desc[UR8][R26.64+-0x8] ;  /* 0xfffff8081a207980 */ /* 0x000ea8000c101b00 */
[----:B------:R-:W3:Y:S01]  /*15020*/  LD.E.64 R30, desc[UR8][R26.64] ;  /* 0x000000081a1e7980 */ /* 0x000ee2000c101b00 */
[----:B------:R-:W-:Y:S01]  /*15030*/  IMAD R37, R34, 0x1b3, RZ ;  /* 0x000001b322257824 */ /* 0x000fe200078e02ff */
[----:B------:R-:W-:-:S04]  /*15040*/  IADD3 R29, P0, PT, R29, -0x2, RZ ;  /* 0xfffffffe1d1d7810 */ /* 0x000fc80007f1e0ff */
[----:B------:R-:W-:Y:S02]  /*15050*/  IADD3.X R25, PT, PT, R25, -0x1, RZ, P0, !PT ;  /* 0xffffffff19197810 */ /* 0x000fe400007fe4ff */
[----:B------:R-:W-:-:S04]  /*15060*/  ISETP.NE.U32.AND P0, PT, R29, RZ, PT ;  /* 0x000000ff1d00720c */ /* 0x000fc80003f05070 */
[----:B------:R-:W-:Y:S02]  /*15070*/  ISETP.NE.AND.EX P0, PT, R25, RZ, PT, P0 ;  /* 0x000000ff1900720c */ /* 0x000fe40003f05300 */
        /* <DEDUP_REMOVED lines=86> */
[----:B------:R-:W-:Y:S01]  /*155e0*/  IMAD.IADD R30, R33, 0x1, R35 ;  /* 0x00000001211e7824 */ /* 0x000fe200078e0223 */
[----:B------:R-:W-:-:S03]  /*155f0*/  IADD3 R33, P2, PT, R26, 0x10, RZ ;  /* 0x000000101a217810 */ /* 0x000fc60007f5e0ff */
[----:B------:R-:W-:Y:S02]  /*15600*/  IMAD R35, R30, 0x1b3, RZ ;  /* 0x000001b31e237824 */ /* 0x000fe400078e02ff */
[----:B------:R-:W-:-:S03]  /*15610*/  IMAD.WIDE.U32 R30, R32, 0x1b3, RZ ;  /* 0x000001b3201e7825 */ /* 0x000fc600078e00ff */
[----:B------:R-:W-:Y:S01]  /*15620*/  LEA R37, R32, R35, 0x8 ;  /* 0x0000002320257211 */ /* 0x000fe200078e40ff */
[----:B------:R-:W-:Y:S02]  /*15630*/  IMAD.X R27, RZ, RZ, R27, P2 ;  /* 0x000000ffff1b7224 */ /* 0x000fe400010e061b */
[----:B------:R-:W-:Y:S01]  /*15640*/  IMAD.MOV.U32 R35, RZ, RZ, R30 ;  /* 0x000000ffff237224 */ /* 0x000fe200078e001e */
[----:B------:R-:W-:Y:S01]  /*15650*/  IADD3 R34, PT, PT, R31, R37, RZ ;  /* 0x000000251f227210 */ /* 0x000fe20007ffe0ff */
[----:B------:R-:W-:Y:S06]  /*15660*/  @P0 BRA `(.L_x_120) ;  /* 0xfffffff800640947 */ /* 0x000fec000383ffff */
.L_x_119:
[----:B------:R-:W-:Y:S05]  /*15670*/  @P1 BRA `(.L_x_118) ;  /* 0x0000000000c81947 */ /* 0x000fea0003800000 */
[----:B--2---:R-:W-:-:S04]  /*15680*/  LEA R30, P0, R7, R12, 0x3 ;  /* 0x0000000c071e7211 */ /* 0x004fc800078018ff */
[----:B------:R-:W-:-:S05]  /*15690*/  LEA.HI.X R31, R7, R13, R6, 0x3, P0 ;  /* 0x0000000d071f7211 */ /* 0x000fca00000f1c06 */
[----:B------:R-:W2:Y:S01]  /*156a0*/  LD.E.64 R6, desc[UR8][R30.64] ;  /* 0x000000081e067980 */ /* 0x000ea2000c101b00 */
[----:B------:R-:W-:Y:S01]  /*156b0*/  IMAD R34, R34, 0x1b3, RZ ;  /* 0x000001b322227824 */ /* 0x000fe200078e02ff */
[----:B--2---:R-:W-:Y:S02]  /*156c0*/  LOP3.LUT R35, R35, 0xff, R6, 0x78, !PT ;  /* 0x000000ff23237812 */ /* 0x004fe400078e7806 */
[----:B------:R-:W-:-:S03]  /*156d0*/  SHF.R.U64 R25, R6, 0x8, R7 ;  /* 0x0000000806197819 */ /* 0x000fc60000001207 */
        /* <DEDUP_REMOVED lines=44> */
.L_x_118:
[----:B------:R-:W-:-:S04]  /*159a0*/  ISETP.GE.U32.AND P0, PT, R28, R35, PT ;  /* 0x000000231c00720c */ /* 0x000fc80003f06070 */
[----:B------:R-:W-:-:S04]  /*159b0*/  ISETP.GE.U32.AND.EX P0, PT, R9, R34, PT, P0 ;  /* 0x000000220900720c */ /* 0x000fc80003f06100 */
[----:B------:R-:W-:Y:S01]  /*159c0*/  PLOP3.LUT P0, PT, P0, PT, PT, 0x8, 0x80 ;  /* 0x000000000080781c */ /* 0x000fe2000070e170 */
[----:B------:R-:W-:-:S12]  /*159d0*/  BRA `(.L_x_107) ;  /* 0x0000000000647947 */ /* 0x000fd80003800000 */
.L_x_114:
[----:B------:R-:W0:Y:S01]  /*159e0*/  LDC R32, c[0x0][0x3b8] ;  /* 0x0000ee00ff207b82 */ /* 0x000e220000000800 */
[----:B------:R-:W-:Y:S02]  /*159f0*/  PLOP3.LUT P0, PT, PT, PT, PT, 0x8, 0x80 ;  /* 0x000000000080781c */ /* 0x000fe40003f0e170 */
[----:B0-----:R-:W-:-:S13]  /*15a00*/  ISETP.NE.AND P1, PT, R32, RZ, PT ;  /* 0x000000ff2000720c */ /* 0x001fda0003f25270 */
[----:B------:R-:W-:Y:S05]  /*15a10*/  @!P1 BRA `(.L_x_107) ;  /* 0x0000000000549947 */ /* 0x000fea0003800000 */
[----:B------:R-:W-:Y:S01]  /*15a20*/  HFMA2 R9, -RZ, RZ, 0, 0 ;  /* 0x00000000ff097431 */ /* 0x000fe200000001ff */
[----:B------:R-:W-:Y:S01]  /*15a30*/  SHF.R.S32.HI R25, RZ, 0x1f, R32 ;  /* 0x0000001fff197819 */ /* 0x000fe20000011420 */
[----:B------:R-:W-:-:S07]  /*15a40*/  IMAD.MOV.U32 R30, RZ, RZ, RZ ;  /* 0x000000ffff1e7224 */ /* 0x000fce00078e00ff */
.L_x_121:
[C---:B------:R-:W-:Y:S01]  /*15a50*/  IMAD.SHL.U32 R27, R9.reuse, 0x8, RZ ;  /* 0x00000008091b7824 */ /* 0x040fe200078e00ff */
[----:B------:R-:W-:-:S04]  /*15a60*/  SHF.L.U64.HI R28, R9, 0x3, R30 ;  /* 0x00000003091c7819 */ /* 0x000fc8000001021e */
[C---:B--2---:R-:W-:Y:S02]  /*15a70*/  IADD3 R26, P1, PT, R27.reuse, R12, RZ ;  /* 0x0000000c1b1a7210 */ /* 0x044fe40007f3e0ff */
[----:B-1----:R-:W-:-:S03]  /*15a80*/  IADD3 R6, P0, PT, R27, R10, RZ ;  /* 0x0000000a1b067210 */ /* 0x002fc60007f1e0ff */
        /* <DEDUP_REMOVED lines=14> */
.L_x_107:
[----:B------:R-:W-:Y:S05]  /*15b70*/  BSYNC.RECONVERGENT B0 ;  /* 0x0000000000007941 */ /* 0x000fea0003800200 */
.L_x_106:
[C---:B0-----:R-:W-:Y:S01]  /*15b80*/  VIADD R7, R8.reuse, 0x1 ;  /* 0x0000000108077836 */ /* 0x041fe20000000000 */
        /* <DEDUP_REMOVED lines=16> */
[----:B------:R-:W3:Y:S01]  /*15c90*/  LDC.64 R26, c[0x0][0x3b0] ;  /* 0x0000ec00ff1a7b82 */ /* 0x000ee20000000a00 */
[----:B0-----:R-:W-:Y:S02]  /*15ca0*/  HFMA2 R8, -RZ, RZ, -6.306171417236328125e-05, 0.01395416259765625 ;  /* 0x84222325ff087431 */ /* 0x001fe400000001ff */
[----:B------:R-:W-:Y:S01]  /*15cb0*/  IMAD.MOV.U32 R9, RZ, RZ, -0x340d631c ;  /* 0xcbf29ce4ff097424 */ /* 0x000fe200078e00ff */
[----:B---3--:R-:W-:-:S04]  /*15cc0*/  ISETP.NE.U32.AND P0, PT, R26, RZ, PT ;  /* 0x000000ff1a00720c */ /* 0x008fc80003f05070 */
[----:B------:R-:W-:-:S13]  /*15cd0*/  ISETP.NE.AND.EX P0, PT, R27, RZ, PT, P0 ;  /* 0x000000ff1b00720c */ /* 0x000fda0003f05300 */
[----:B------:R-:W-:Y:S05]  /*15ce0*/  @!P0 BRA `(.L_x_124) ;  /* 0x0000000800a48947 */ /* 0x000fea0003800000 */
[----:B------:R-:W-:Y:S01]  /*15cf0*/  UISETP.NE.U32.AND UP0, UPT, UR4, URZ, UPT ;  /* 0x000000ff0400728c */ /* 0x000fe2000bf05070 */
[----:B------:R-:W-:Y:S01]  /*15d00*/  LOP3.LUT R8, R26, 0x1, RZ, 0xc0, !PT ;  /* 0x000000011a087812 */ /* 0x000fe200078ec0ff */
[----:B------:R-:W-:Y:S01]  /*15d10*/  IMAD.MOV.U32 R27, RZ, RZ, RZ ;  /* 0x000000ffff1b7224 */ /* 0x000fe200078e00ff */
[----:B------:R-:W-:Y:S01]  /*15d20*/  MOV R9, 0xcbf29ce4 ;  /* 0xcbf29ce400097802 */ /* 0x000fe20000000f00 */
        /* <DEDUP_REMOVED lines=14> */
.L_x_126:
        /* <DEDUP_REMOVED lines=98> */
[----:B------:R-:W-:-:S04]  /*16430*/  IMAD R31, R30, 0x100, R31 ;  /* 0x000001001e1f7824 */ /* 0x000fc800078e021f */
[----:B------:R-:W-:Y:S01]  /*16440*/  IMAD.IADD R9, R9, 0x1, R31 ;  /* 0x0000000109097824 */ /* 0x000fe200078e021f */
[----:B------:R-:W-:Y:S06]  /*16450*/  @P1 BRA `(.L_x_126) ;  /* 0xfffffff8006c1947 */ /* 0x000fec000383ffff */
.L_x_125:
        /* <DEDUP_REMOVED lines=50> */
.L_x_124:
        /* <DEDUP_REMOVED lines=21> */
.L_x_129:
        /* <DEDUP_REMOVED lines=10> */
[C---:B------:R-:W-:Y:S02]  /*16970*/  IMAD R39, R35.reuse, 0x100, R34 ;  /* 0x0000010023277824 */ /* 0x040fe400078e0222 */
[----:B------:R-:W-:-:S05]  /*16980*/  IMAD.WIDE.U32 R34, R35, 0x1b3, RZ ;  /* 0x000001b323227825 */ /* 0x000fca00078e00ff */
[----:B------:R-:W-:Y:S02]  /*16990*/  IADD3 R39, PT, PT, R35, R39, RZ ;  /* 0x0000002723277210 */ /* 0x000fe40007ffe0ff */
[----:B------:R-:W-:-:S03]  /*169a0*/  SHF.R.U64 R35, R30, 0x8, R31 ;  /* 0x000000081e237819 */ /* 0x000fc6000000121f */
[----:B------:R-:W-:Y:S01]  /*169b0*/  IMAD R39, R39, 0x1b3, RZ ;  /* 0x000001b327277824 */ /* 0x000fe200078e02ff */
[----:B------:R-:W-:-:S05]  /*169c0*/  LOP3.LUT R34, R34, 0xff, R35, 0x78, !PT ;  /* 0x000000ff22227812 */ /* 0x000fca00078e7823 */
[C---:B------:R-:W-:Y:S02]  /*169d0*/  IMAD R39, R34.reuse, 0x100, R39 ;  /* 0x0000010022277824 */ /* 0x040fe400078e0227 */
[----:B------:R-:W-:-:S04]  /*169e0*/  IMAD.WIDE.U32 R34, R34, 0x1b3, RZ ;  /* 0x000001b322227825 */ /* 0x000fc800078e00ff */
[----:B------:R-:W-:Y:S01]  /*169f0*/  IMAD.IADD R39, R35, 0x1, R39 ;  /* 0x0000000123277824 */ /* 0x000fe200078e0227 */
[----:B------:R-:W-:-:S03]  /*16a00*/  SHF.R.U64 R35, R30, 0x10, R31 ;  /* 0x000000101e237819 */ /* 0x000fc6000000121f */
[----:B------:R-:W-:Y:S01]  /*16a10*/  IMAD R39, R39, 0x1b3, RZ ;  /* 0x000001b327277824 */ /* 0x000fe200078e02ff */
[----:B------:R-:W-:-:S04]  /*16a20*/  LOP3.LUT R34, R34, 0xff, R35, 0x78, !PT ;  /* 0x000000ff22227812 */ /* 0x000fc800078e7823 */
[C---:B------:R-:W-:Y:S01]  /*16a30*/  LEA R39, R34.reuse, R39, 0x8 ;  /* 0x0000002722277211 */ /* 0x040fe200078e40ff */
[----:B------:R-:W-:-:S04]  /*16a40*/  IMAD.WIDE.U32 R34, R34, 0x1b3, RZ ;  /* 0x000001b322227825 */ /* 0x000fc800078e00ff */
[----:B------:R-:W-:Y:S01]  /*16a50*/  IMAD.IADD R39, R35, 0x1, R39 ;  /* 0x0000000123277824 */ /* 0x000fe200078e0227 */
[----:B------:R-:W-:-:S03]  /*16a60*/  SHF.R.U64 R35, R30, 0x18, R31 ;  /* 0x000000181e237819 */ /* 0x000fc6000000121f */
[----:B------:R-:W-:Y:S01]  /*16a70*/  IMAD R39, R39, 0x1b3, RZ ;  /* 0x000001b327277824 */ /* 0x000fe200078e02ff */
[----:B------:R-:W-:-:S05]  /*16a80*/  LOP3.LUT R34, R34, 0xff, R35, 0x78, !PT ;  /* 0x000000ff22227812 */ /* 0x000fca00078e7823 */
[C---:B------:R-:W-:Y:S02]  /*16a90*/  IMAD R39, R34.reuse, 0x100, R39 ;  /* 0x0000010022277824 */ /* 0x040fe400078e0227 */
[----:B------:R-:W-:-:S05]  /*16aa0*/  IMAD.WIDE.U32 R34, R34, 0x1b3, RZ ;  /* 0x000001b322227825 */ /* 0x000fca00078e00ff */
[----:B------:R-:W-:Y:S02]  /*16ab0*/  IADD3 R30, PT, PT, R35, R39, RZ ;  /* 0x00000027231e7210 */ /* 0x000fe40007ffe0ff */
[----:B------:R-:W-:-:S03]  /*16ac0*/  LOP3.LUT R34, R34, 0xff, R31, 0x78, !PT ;  /* 0x000000ff22227812 */ /* 0x000fc600078e781f */
[----:B------:R-:W-:-:S04]  /*16ad0*/  IMAD R35, R30, 0x1b3, RZ ;  /* 0x000001b31e237824 */ /* 0x000fc800078e02ff */
[C---:B------:R-:W-:Y:S02]  /*16ae0*/  IMAD R39, R34.reuse, 0x100, R35 ;  /* 0x0000010022277824 */ /* 0x040fe400078e0223 */
[----:B------:R-:W-:-:S04]  /*16af0*/  IMAD.WIDE.U32 R34, R34, 0x1b3, RZ ;  /* 0x000001b322227825 */ /* 0x000fc800078e00ff */
[----:B------:R-:W-:Y:S01]  /*16b00*/  IMAD.IADD R30, R35, 0x1, R39 ;  /* 0x00000001231e7824 */ /* 0x000fe200078e0227 */
[----:B------:R-:W-:-:S04]  /*16b10*/  SHF.R.U32.HI R35, RZ, 0x8, R31 ;  /* 0x00000008ff237819 */ /* 0x000fc8000001161f */
[----:B------:R-:W-:Y:S01]  /*16b20*/  LOP3.LUT R34, R34, 0xff, R35, 0x78, !PT ;  /* 0x000000ff22227812 */ /* 0x000fe200078e7823 */
[----:B------:R-:W-:-:S05]  /*16b30*/  IMAD R35, R30, 0x1b3, RZ ;  /* 0x000001b31e237824 */ /* 0x000fca00078e02ff */
[C---:B------:R-:W-:Y:S01]  /*16b40*/  LEA R39, R34.reuse, R35, 0x8 ;  /* 0x0000002322277211 */ /* 0x040fe200078e40ff */
[----:B------:R-:W-:-:S04]  /*16b50*/  IMAD.WIDE.U32 R34, R34, 0x1b3, RZ ;  /* 0x000001b322227825 */ /* 0x000fc800078e00ff */
[----:B------:R-:W-:Y:S01]  /*16b60*/  IMAD.IADD R30, R35, 0x1, R39 ;  /* 0x00000001231e7824 */ /* 0x000fe200078e0227 */
[--C-:B------:R-:W-:Y:S02]  /*16b70*/  SHF.R.U32.HI R35, RZ, 0x10, R31.reuse ;  /* 0x00000010ff237819 */ /* 0x100fe4000001161f */
[----:B------:R-:W-:Y:S02]  /*16b80*/  SHF.R.U32.HI R31, RZ, 0x18, R31 ;  /* 0x00000018ff1f7819 */ /* 0x000fe4000001161f */
[----:B------:R-:W-:Y:S01]  /*16b90*/  LOP3.LUT R34, R34, 0xff, R35, 0x78, !PT ;  /* 0x000000ff22227812 */ /* 0x000fe200078e7823 */
[----:B------:R-:W-:-:S04]  /*16ba0*/  IMAD R35, R30, 0x1b3, RZ ;  /* 0x000001b31e237824 */ /* 0x000fc800078e02ff */
[C---:B------:R-:W-:Y:S02]  /*16bb0*/  IMAD R39, R34.reuse, 0x100, R35 ;  /* 0x0000010022277824 */ /* 0x040fe400078e0223 */
[----:B------:R-:W-:-:S05]  /*16bc0*/  IMAD.WIDE.U32 R34, R34, 0x1b3, RZ ;  /* 0x000001b322227825 */ /* 0x000fca00078e00ff */
[----:B------:R-:W-:Y:S02]  /*16bd0*/  IADD3 R30, PT, PT, R35, R39, RZ ;  /* 0x00000027231e7210 */ /* 0x000fe40007ffe0ff */
[----:B------:R-:W-:-:S03]  /*16be0*/  LOP3.LUT R34, R31, R34, RZ, 0x3c, !PT ;  /* 0x000000221f227212 */ /* 0x000fc600078e3cff */
        /* <DEDUP_REMOVED lines=52> */
.L_x_128:
        /* <DEDUP_REMOVED lines=51> */
.L_x_127:
        /* <DEDUP_REMOVED lines=23> */
.L_x_133:
        /* <DEDUP_REMOVED lines=98> */
[----:B------:R-:W-:Y:S02]  /*179f0*/  IMAD R27, R27, 0x100, R32 ;  /* 0x000001001b1b7824 */ /* 0x000fe400078e0220 */
[----:B------:R-:W-:Y:S02]  /*17a00*/  IMAD.MOV.U32 R36, RZ, RZ, R30 ;  /* 0x000000ffff247224 */ /* 0x000fe400078e001e */
[----:B------:R-:W-:Y:S01]  /*17a10*/  IMAD.IADD R27, R31, 0x1, R27 ;  /* 0x000000011f1b7824 */ /* 0x000fe200078e021b */
[----:B------:R-:W-:Y:S06]  /*17a20*/  @P1 BRA `(.L_x_133) ;  /* 0xfffffff800681947 */ /* 0x000fec000383ffff */
.L_x_132:
[----:B------:R-:W-:Y:S05]  /*17a30*/  @P2 BRA `(.L_x_131) ;  /* 0x0000000000c42947 */ /* 0x000fea0003800000 */
[----:B-1----:R-:W-:-:S04]  /*17a40*/  LEA R30, P1, R8, R10, 0x3 ;  /* 0x0000000a081e7211 */ /* 0x002fc800078218ff */
[----:B------:R-:W-:-:S05]  /*17a50*/  LEA.HI.X R31, R8, R11, R9, 0x3, P1 ;  /* 0x0000000b081f7211 */ /* 0x000fca00008f1c09 */
        /* <DEDUP_REMOVED lines=47> */
.L_x_131:
        /* <DEDUP_REMOVED lines=20> */
.L_x_136:
        /* <DEDUP_REMOVED lines=102> */
.L_x_135:
[----:B------:R-:W-:Y:S05]  /*184f0*/  @P1 BRA `(.L_x_134) ;  /* 0x0000000000c81947 */ /* 0x000fea0003800000 */
[----:B--2---:R-:W-:-:S04]  /*18500*/  LEA R30, P0, R9, R12, 0x3 ;  /* 0x0000000c091e7211 */ /* 0x004fc800078018ff */
[----:B------:R-:W-:-:S05]  /*18510*/  LEA.HI.X R31, R9, R13, R8, 0x3, P0 ;  /* 0x0000000d091f7211 */ /* 0x000fca00000f1c08 */
[----:B------:R-:W2:Y:S01]  /*18520*/  LD.E.64 R8, desc[UR8][R30.64] ;  /* 0x000000081e087980 */ /* 0x000ea2000c101b00 */
[----:B------:R-:W-:Y:S01]  /*18530*/  IMAD R34, R34, 0x1b3, RZ ;  /* 0x000001b322227824 */ /* 0x000fe200078e02ff */
[----:B--2---:R-:W-:Y:S02]  /*18540*/  LOP3.LUT R35, R35, 0xff, R8, 0x78, !PT ;  /* 0x000000ff23237812 */ /* 0x004fe400078e7808 */
[C-C-:B------:R-:W-:Y:S02]  /*18550*/  SHF.R.U64 R33, R8.reuse, 0x8, R9.reuse ;  /* 0x0000000808217819 */ /* 0x140fe40000001209 */
[----:B------:R-:W-:Y:S01]  /*18560*/  SHF.R.U64 R31, R8, 0x10, R9 ;  /* 0x00000010081f7819 */ /* 0x000fe20000001209 */
[----:B------:R-:W-:-:S04]  /*18570*/  IMAD.WIDE.U32 R28, R35, 0x1b3, RZ ;  /* 0x000001b3231c7825 */ /* 0x000fc800078e00ff */
[----:B------:R-:W-:Y:S01]  /*18580*/  IMAD R35, R35, 0x100, R34 ;  /* 0x0000010023237824 */ /* 0x000fe200078e0222 */
[----:B------:R-:W-:-:S04]  /*18590*/  LOP3.LUT R26, R28, 0xff, R33, 0x78, !PT ;  /* 0x000000ff1c1a7812 */ /* 0x000fc800078e7821 */
[----:B------:R-:W-:-:S05]  /*185a0*/  IADD3 R29, PT, PT, R29, R35, RZ ;  /* 0x000000231d1d7210 */ /* 0x000fca0007ffe0ff */
        /* <DEDUP_REMOVED lines=39> */
.L_x_134:
[----:B------:R-:W-:-:S04]  /*18820*/  ISETP.GE.U32.AND P0, PT, R36, R35, PT ;  /* 0x000000232400720c */ /* 0x000fc80003f06070 */
[----:B------:R-:W-:-:S04]  /*18830*/  ISETP.GE.U32.AND.EX P0, PT, R27, R34, PT, P0 ;  /* 0x000000221b00720c */ /* 0x000fc80003f06100 */
[----:B------:R-:W-:Y:S01]  /*18840*/  PLOP3.LUT P0, PT, P0, PT, PT, 0x8, 0x80 ;  /* 0x000000000080781c */ /* 0x000fe2000070e170 */
[----:B------:R-:W-:-:S12]  /*18850*/  BRA `(.L_x_123) ;  /* 0x0000000000647947 */ /* 0x000fd80003800000 */
.L_x_130:
[----:B------:R-:W0:Y:S01]  /*18860*/  LDC R32, c[0x0][0x3b8] ;  /* 0x0000ee00ff207b82 */ /* 0x000e220000000800 */
[----:B------:R-:W-:Y:S02]  /*18870*/  PLOP3.LUT P0, PT, PT, PT, PT, 0x8, 0x80 ;  /* 0x000000000080781c */ /* 0x000fe40003f0e170 */
[----:B0-----:R-:W-:-:S13]  /*18880*/  ISETP.NE.AND P1, PT, R32, RZ, PT ;  /* 0x000000ff2000720c */ /* 0x001fda0003f25270 */
[----:B------:R-:W-:Y:S05]  /*18890*/  @!P1 BRA `(.L_x_123) ;  /* 0x0000000000549947 */ /* 0x000fea0003800000 */
[----:B------:R-:W-:Y:S01]  /*188a0*/  SHF.R.S32.HI R31, RZ, 0x1f, R32 ;  /* 0x0000001fff1f7819 */ /* 0x000fe20000011420 */
[----:B------:R-:W-:Y:S02]  /*188b0*/  IMAD.MOV.U32 R29, RZ, RZ, RZ ;  /* 0x000000ffff1d7224 */ /* 0x000fe400078e00ff */
[----:B------:R-:W-:-:S07]  /*188c0*/  IMAD.MOV.U32 R30, RZ, RZ, RZ ;  /* 0x000000ffff1e7224 */ /* 0x000fce00078e00ff */
.L_x_137:
        /* <DEDUP_REMOVED lines=18> */
.L_x_123:
[----:B------:R-:W-:Y:S05]  /*189f0*/  BSYNC.RECONVERGENT B0 ;  /* 0x0000000000007941 */ /* 0x000fea0003800200 */
.L_x_122:
[----:B0-----:R-:W-:Y:S01]  /*18a00*/  VIADD R8, R7, 0x1 ;  /* 0x0000000107087836 */ /* 0x001fe20000000000 */
[----:B------:R-:W-:Y:S01]  /*18a10*/  BSSY.RECONVERGENT B0, `(.L_x_138) ;  /* 0x00002ea000007945 */ /* 0x000fe20003800200 */
[----:B------:R-:W-:Y:S01]  /*18a20*/  @!P0 IMAD.MOV R8, RZ, RZ, R7 ;  /* 0x000000ffff088224 */ /* 0x000fe200078e0207 */
[----:B-12---:R-:W-:Y:S01]  /*18a30*/  SEL R26, R10, R12, P0 ;  /* 0x0000000c0a1a7207 */ /* 0x006fe20000000000 */
[C---:B------:R-:W-:Y:S01]  /*18a40*/  VIADD R28, R6.reuse, 0x1 ;  /* 0x00000001061c7836 */ /* 0x040fe20000000000 */
[----:B------:R-:W-:Y:S02]  /*18a50*/  @P0 IADD3 R28, PT, PT, R6, RZ, RZ ;  /* 0x000000ff061c0210 */ /* 0x000fe40007ffe0ff */
[C---:B------:R-:W-:Y:S02]  /*18a60*/  ISETP.GE.AND P1, PT, R8.reuse, R4, PT ;  /* 0x000000040800720c */ /* 0x040fe40003f26270 */
[----:B------:R-:W-:Y:S01]  /*18a70*/  @P0 LEA R7, R8, R5, 0x3 ;  /* 0x0000000508070211 */ /* 0x000fe200078e18ff */
[----:B------:R-:W-:Y:S01]  /*18a80*/  @!P0 IMAD R6, R28, 0x8, R5 ;  /* 0x000000081c068824 */ /* 0x000fe200078e0205 */
[----:B------:R-:W-:-:S03]  /*18a90*/  SEL R27, R11, R13, P0 ;  /* 0x0000000d0b1b7207 */ /* 0x000fc60000000000 */
[----:B------:R0:W1:Y:S04]  /*18aa0*/  @P0 LDS.64 R10, [R7] ;  /* 0x00000000070a0984 */ /* 0x0000680000000a00 */
[----:B------:R0:W2:Y:S01]  /*18ab0*/  @!P0 LDS.64 R12, [R6] ;  /* 0x00000000060c8984 */ /* 0x0000a20000000a00 */
[----:B------:R-:W-:Y:S01]  /*18ac0*/  PLOP3.LUT P0, PT, PT, PT, PT, 0x8, 0x80 ;  /* 0x000000000080781c */ /* 0x000fe20003f0e170 */
[----:B------:R-:W-:-:S12]  /*18ad0*/  @P1 BRA `(.L_x_139) ;  /* 0x0000002c00741947 */ /* 0x000fd80003800000 */
[----:B------:R-:W-:Y:S02]  /*18ae0*/  ISETP.GE.AND P1, PT, R28, R3, PT ;  /* 0x000000031c00720c */ /* 0x000fe40003f26270 */
[----:B------:R-:W-:-:S11]  /*18af0*/  PLOP3.LUT P0, PT, PT, PT, PT, 0x80, 0x8 ;  /* 0x000000000008781c */ /* 0x000fd60003f0f070 */
[----:B------:R-:W-:Y:S05]  /*18b00*/  @P1 BRA `(.L_x_139) ;  /* 0x0000002c00681947 */ /* 0x000fea0003800000 */
[----:B------:R-:W3:Y:S01]  /*18b10*/  LDC.64 R28, c[0x0][0x3b0] ;  /* 0x0000ec00ff1c7b82 */ /* 0x000ee20000000a00 */
[----:B------:R-:W-:Y:S02]  /*18b20*/  IMAD.MOV.U32 R4, RZ, RZ, -0x7bdddcdb ;  /* 0x84222325ff047424 */ /* 0x000fe400078e00ff */
[----:B------:R-:W-:Y:S01]  /*18b30*/  IMAD.MOV.U32 R3, RZ, RZ, -0x340d631c ;  /* 0xcbf29ce4ff037424 */ /* 0x000fe200078e00ff */
[----:B---3--:R-:W-:-:S04]  /*18b40*/  ISETP.NE.U32.AND P0, PT, R28, RZ, PT ;  /* 0x000000ff1c00720c */ /* 0x008fc80003f05070 */
        /* <DEDUP_REMOVED lines=12> */
[----:B------:R-:W3:Y:S01]  /*18c10*/  LDC R30, c[0x0][0x3b4] ;  /* 0x0000ed00ff1e7b82 */ /* 0x000ee20000000800 */
[----:B------:R-:W-:Y:S01]  /*18c20*/  LOP3.LUT R29, R28, 0xfffffffe, RZ, 0xc0, !PT ;  /* 0xfffffffe1c1d7812 */ /* 0x000fe200078ec0ff */
[----:B------:R-:W-:Y:S01]  /*18c30*/  IMAD.MOV.U32 R4, RZ, RZ, -0x7bdddcdb ;  /* 0x84222325ff047424 */ /* 0x000fe200078e00ff */
[----:B01----:R-:W-:Y:S01]  /*18c40*/  IADD3 R6, P1, PT, R10, 0x8, RZ ;  /* 0x000000080a067810 */ /* 0x003fe20007f3e0ff */
[----:B------:R-:W-:Y:S02]  /*18c50*/  IMAD.MOV.U32 R3, RZ, RZ, -0x340d631c ;  /* 0xcbf29ce4ff037424 */ /* 0x000fe400078e00ff */
[----:B------:R-:W-:Y:S01]  /*18c60*/  IMAD.MOV.U32 R32, RZ, RZ, R29 ;  /* 0x000000ffff207224 */ /* 0x000fe200078e001d */
[----:B------:R-:W-:Y:S01]  /*18c70*/  IADD3.X R7, PT, PT, RZ, R11, RZ, P1, !PT ;  /* 0x0000000bff077210 */ /* 0x000fe20000ffe4ff */
[----:B---3--:R-:W-:-:S08]  /*18c80*/  IMAD.MOV.U32 R31, RZ, RZ, R30 ;  /* 0x000000ffff1f7224 */ /* 0x008fd000078e001e */
.L_x_142:
        /* <DEDUP_REMOVED lines=102> */
.L_x_141:
[----:B------:R-:W-:Y:S05]  /*192f0*/  @P2 BRA `(.L_x_140) ;  /* 0x0000000000c82947 */ /* 0x000fea0003800000 */
[----:B01----:R-:W-:-:S04]  /*19300*/  LEA R6, P1, R29, R10, 0x3 ;  /* 0x0000000a1d067211 */ /* 0x003fc800078218ff */
        /* <DEDUP_REMOVED lines=49> */
.L_x_140:
[----:B------:R-:W-:Y:S02]  /*19620*/  HFMA2 R29, -RZ, RZ, -6.306171417236328125e-05, 0.01395416259765625 ;  /* 0x84222325ff1d7431 */ /* 0x000fe400000001ff */
[----:B------:R-:W-:Y:S01]  /*19630*/  IMAD.MOV.U32 R36, RZ, RZ, -0x340d631c ;  /* 0xcbf29ce4ff247424 */ /* 0x000fe200078e00ff */
[----:B------:R-:W-:Y:S06]  /*19640*/  @!P0 BRA `(.L_x_143) ;  /* 0x0000000800a88947 */ /* 0x000fec0003800000 */
[----:B------:R-:W-:Y:S01]  /*19650*/  UISETP.NE.U32.AND UP0, UPT, UR4, URZ, UPT ;  /* 0x000000ff0400728c */ /* 0x000fe2000bf05070 */
[----:B0-----:R-:W-:Y:S01]  /*19660*/  LOP3.LUT R6, R28, 0x1, RZ, 0xc0, !PT ;  /* 0x000000011c067812 */ /* 0x001fe200078ec0ff */
[----:B------:R-:W-:Y:S01]  /*19670*/  IMAD.MOV.U32 R29, RZ, RZ, -0x7bdddcdb ;  /* 0x84222325ff1d7424 */ /* 0x000fe200078e00ff */
[----:B------:R-:W-:Y:S01]  /*19680*/  MOV R36, 0xcbf29ce4 ;  /* 0xcbf29ce400247802 */ /* 0x000fe20000000f00 */
[----:B------:R-:W-:Y:S01]  /*19690*/  UISETP.NE.AND.EX UP0, UPT, UR7, URZ, UPT, UP0 ;  /* 0x000000ff0700728c */ /* 0x000fe2000bf05300 */
[----:B------:R-:W-:Y:S02]  /*196a0*/  ISETP.NE.U32.AND P1, PT, R6, 0x1, PT ;  /* 0x000000010600780c */ /* 0x000fe40003f25070 */
[----:B------:R-:W-:Y:S02]  /*196b0*/  CS2R R6, SRZ ;  /* 0x0000000000067805 */ /* 0x000fe4000001ff00 */
        /* <DEDUP_REMOVED lines=10> */
.L_x_145:
        /* <DEDUP_REMOVED lines=54> */
[----:B---3--:R-:W-:-:S03]  /*19ac0*/  LOP3.LUT R29, R34, 0xff, R32, 0x78, !PT ;  /* 0x000000ff221d7812 */ /* 0x008fc600078e7820 */
        /* <DEDUP_REMOVED lines=47> */
.L_x_144:
        /* <DEDUP_REMOVED lines=51> */
.L_x_143:
        /* <DEDUP_REMOVED lines=16> */
[----:B------:R-:W3:Y:S01]  /*1a1f0*/  LDC R30, c[0x0][0x3b4] ;  /* 0x0000ed00ff1e7b82 */ /* 0x000ee20000000800 */
[----:B01----:R-:W-:Y:S01]  /*1a200*/  IADD3 R6, P1, PT, R10, 0x8, RZ ;  /* 0x000000080a067810 */ /* 0x003fe20007f3e0ff */
[----:B------:R-:W-:Y:S01]  /*1a210*/  HFMA2 R4, -RZ, RZ, -6.306171417236328125e-05, 0.01395416259765625 ;  /* 0x84222325ff047431 */ /* 0x000fe200000001ff */
[----:B------:R-:W-:Y:S01]  /*1a220*/  LOP3.LUT R29, R28, 0xfffffffe, RZ, 0xc0, !PT ;  /* 0xfffffffe1c1d7812 */ /* 0x000fe200078ec0ff */
[----:B------:R-:W-:Y:S02]  /*1a230*/  IMAD.MOV.U32 R3, RZ, RZ, -0x340d631c ;  /* 0xcbf29ce4ff037424 */ /* 0x000fe400078e00ff */
[----:B------:R-:W-:Y:S01]  /*1a240*/  IMAD.X R7, RZ, RZ, R11, P1 ;  /* 0x000000ffff077224 */ /* 0x000fe200008e060b */
[----:B------:R-:W-:Y:S01]  /*1a250*/  MOV R32, R29 ;  /* 0x0000001d00207202 */ /* 0x000fe20000000f00 */
[----:B---3--:R-:W-:-:S07]  /*1a260*/  IMAD.MOV.U32 R31, RZ, RZ, R30 ;  /* 0x000000ffff1f7224 */ /* 0x008fce00078e001e */
.L_x_149:
        /* <DEDUP_REMOVED lines=102> */
.L_x_148:
[----:B------:R-:W-:Y:S05]  /*1a8d0*/  @P2 BRA `(.L_x_147) ;  /* 0x0000000000c82947 */ /* 0x000fea0003800000 */
[----:B01----:R-:W-:-:S04]  /*1a8e0*/  LEA R6, P1, R29, R10, 0x3 ;  /* 0x0000000a1d067211 */ /* 0x003fc800078218ff */
[----:B------:R-:W-:-:S06]  /*1a8f0*/  LEA.HI.X R7, R29, R11, R30, 0x3, P1 ;  /* 0x0000000b1d077211 */ /* 0x000fcc00008f1c1e */
        /* <DEDUP_REMOVED lines=48> */
.L_x_147:
[----:B------:R-:W-:Y:S01]  /*1ac00*/  IMAD.MOV.U32 R35, RZ, RZ, -0x7bdddcdb ;  /* 0x84222325ff237424 */ /* 0x000fe200078e00ff */
[----:B------:R-:W-:Y:S01]  /*1ac10*/  MOV R34, 0xcbf29ce4 ;  /* 0xcbf29ce400227802 */ /* 0x000fe20000000f00 */
[----:B------:R-:W-:Y:S06]  /*1ac20*/  @!P0 BRA `(.L_x_150) ;  /* 0x0000000800ac8947 */ /* 0x000fec0003800000 */
[----:B------:R-:W-:Y:S01]  /*1ac30*/  UISETP.NE.U32.AND UP0, UPT, UR4, URZ, UPT ;  /* 0x000000ff0400728c */ /* 0x000fe2000bf05070 */
[----:B0-----:R-:W-:Y:S01]  /*1ac40*/  LOP3.LUT R6, R28, 0x1, RZ, 0xc0, !PT ;  /* 0x000000011c067812 */ /* 0x001fe200078ec0ff */
        /* <DEDUP_REMOVED lines=16> */
.L_x_152:
        /* <DEDUP_REMOVED lines=102> */
.L_x_151:
        /* <DEDUP_REMOVED lines=51> */
.L_x_150:
[----:B------:R-:W-:-:S04]  /*1b6e0*/  ISETP.GE.U32.AND P0, PT, R4, R35, PT ;  /* 0x000000230400720c */ /* 0x000fc80003f06070 */
[----:B------:R-:W-:-:S04]  /*1b6f0*/  ISETP.GE.U32.AND.EX P0, PT, R3, R34, PT, P0 ;  /* 0x000000220300720c */ /* 0x000fc80003f06100 */
[----:B------:R-:W-:Y:S01]  /*1b700*/  PLOP3.LUT P0, PT, P0, PT, PT, 0x8, 0x80 ;  /* 0x000000000080781c */ /* 0x000fe2000070e170 */
[----:B------:R-:W-:-:S12]  /*1b710*/  BRA `(.L_x_139) ;  /* 0x0000000000647947 */ /* 0x000fd80003800000 */
.L_x_146:
[----:B------:R-:W3:Y:S01]  /*1b720*/  LDC R30, c[0x0][0x3b8] ;  /* 0x0000ee00ff1e7b82 */ /* 0x000ee20000000800 */
[----:B------:R-:W-:Y:S02]  /*1b730*/  PLOP3.LUT P0, PT, PT, PT, PT, 0x8, 0x80 ;  /* 0x000000000080781c */ /* 0x000fe40003f0e170 */
[----:B---3--:R-:W-:-:S13]  /*1b740*/  ISETP.NE.AND P1, PT, R30, RZ, PT ;  /* 0x000000ff1e00720c */ /* 0x008fda0003f25270 */
[----:B------:R-:W-:Y:S05]  /*1b750*/  @!P1 BRA `(.L_x_139) ;  /* 0x0000000000549947 */ /* 0x000fea0003800000 */
[----:B------:R-:W-:Y:S01]  /*1b760*/  SHF.R.S32.HI R29, RZ, 0x1f, R30 ;  /* 0x0000001fff1d7819 */ /* 0x000fe2000001141e */
[----:B------:R-:W-:Y:S02]  /*1b770*/  IMAD.MOV.U32 R3, RZ, RZ, RZ ;  /* 0x000000ffff037224 */ /* 0x000fe400078e00ff */
[----:B------:R-:W-:-:S07]  /*1b780*/  IMAD.MOV.U32 R28, RZ, RZ, RZ ;  /* 0x000000ffff1c7224 */ /* 0x000fce00078e00ff */
.L_x_153:
[C---:B------:R-:W-:Y:S02]  /*1b790*/  SHF.L.U32 R9, R3.reuse, 0x3, RZ ;  /* 0x0000000303097819 */ /* 0x040fe400000006ff */
[----:B------:R-:W-:Y:S02]  /*1b7a0*/  SHF.L.U64.HI R4, R3, 0x3, R28 ;  /* 0x0000000303047819 */ /* 0x000fe4000001021c */
[-C--:B01----:R-:W-:Y:S02]  /*1b7b0*/  IADD3 R6, P0, PT, R10, R9.reuse, RZ ;  /* 0x000000090a067210 */ /* 0x083fe40007f1e0ff */
        /* <DEDUP_REMOVED lines=15> */
.L_x_139:
[----:B------:R-:W-:Y:S05]  /*1b8b0*/  BSYNC.RECONVERGENT B0 ;  /* 0x0000000000007941 */ /* 0x000fea0003800200 */
.L_x_138:
[----:B------:R-:W3:Y:S01]  /*1b8c0*/  LDCU.U8 UR4, c[0x0][0x380] ;  /* 0x00007000ff0477ac */ /* 0x000ee20008000000 */
[----:B-12---:R-:W-:Y:S01]  /*1b8d0*/  SEL R10, R10, R12, P0 ;  /* 0x0000000c0a0a7207 */ /* 0x006fe20000000000 */
[----:B------:R-:W-:Y:S01]  /*1b8e0*/  IMAD.SHL.U32 R3, R2, 0x8, RZ ;  /* 0x0000000802037824 */ /* 0x000fe200078e00ff */
[----:B------:R-:W-:Y:S01]  /*1b8f0*/  SEL R11, R11, R13, P0 ;  /* 0x0000000d0b0b7207 */ /* 0x000fe20000000000 */
[----:B---3--:R-:W-:-:S04]  /*1b900*/  UPRMT UR4, UR4, 0x8880, URZ ;  /* 0x0000888004047896 */ /* 0x008fc800080000ff */
[----:B------:R-:W-:Y:S01]  /*1b910*/  UISETP.NE.AND UP0, UPT, UR4, URZ, UPT ;  /* 0x000000ff0400728c */ /* 0x000fe2000bf05270 */
[----:B------:R-:W-:Y:S08]  /*1b920*/  BAR.SYNC.DEFER_BLOCKING 0x0 ;  /* 0x0000000000007b1d */ /* 0x000ff00000010000 */
[----:B------:R-:W-:Y:S05]  /*1b930*/  BRA.U !UP0, `(.L_x_154) ;  /* 0x0000000108f47547 */ /* 0x000fea000b800000 */
[----:B------:R-:W1:Y:S01]  /*1b940*/  S2R R8, SR_LANEID ;  /* 0x0000000000087919 */ /* 0x000e620000000000 */
[----:B------:R-:W-:Y:S01]  /*1b950*/  LOP3.LUT R3, R3, 0x1f00, RZ, 0xc0, !PT ;  /* 0x00001f0003037812 */ /* 0x000fe200078ec0ff */
[----:B------:R-:W2:Y:S03]  /*1b960*/  LDCU.64 UR4, c[0x0][0x3a0] ;  /* 0x00007400ff0477ac */ /* 0x000ea60008000a00 */
[----:B------:R-:W-:Y:S01]  /*1b970*/  LOP3.LUT R2, R3, 0x1f, R2, 0xf8, !PT ;  /* 0x0000001f03027812 */ /* 0x000fe200078ef802 */
[----:B-1----:R-:W-:Y:S02]  /*1b980*/  IMAD R4, R8, 0x8, R3 ;  /* 0x0000000808047824 */ /* 0x002fe400078e0203 */
[----:B------:R-:W-:-:S03]  /*1b990*/  IMAD.MOV.U32 R3, RZ, RZ, RZ ;  /* 0x000000ffff037224 */ /* 0x000fc600078e00ff */
[----:B0-----:R-:W-:Y:S01]  /*1b9a0*/  LEA.HI.SX32 R6, R4, R4, 0x1b ;  /* 0x0000000404067211 */ /* 0x001fe200078fdaff */
[----:B------:R-:W-:Y:S02]  /*1b9b0*/  IMAD R4, R8, -0x7, R4 ;  /* 0xfffffff908047824 */ /* 0x000fe400078e0204 */
[----:B------:R-:W-:Y:S01]  /*1b9c0*/  IMAD.WIDE.U32 R2, R0, 0x800, R2 ;  /* 0x0000080000027825 */ /* 0x000fe200078e0002 */
[----:B------:R-:W-:Y:S02]  /*1b9d0*/  LEA R7, R6, R5, 0x3 ;  /* 0x0000000506077211 */ /* 0x000fe400078e18ff */
[CC--:B------:R-:W-:Y:S01]  /*1b9e0*/  LEA.HI.SX32 R6, R4.reuse, R4.reuse, 0x1b ;  /* 0x0000000404067211 */ /* 0x0c0fe200078fdaff */
[C---:B------:R-:W-:Y:S02]  /*1b9f0*/  VIADD R9, R4.reuse, 0x20 ;  /* 0x0000002004097836 */ /* 0x040fe40000000000 */
[----:B------:R-:W-:Y:S01]  /*1ba00*/  VIADD R13, R4, 0x40 ;  /* 0x00000040040d7836 */ /* 0x000fe20000000000 */
[----:B------:R0:W-:Y:S02]  /*1ba10*/  STS.64 [R7+0x8], R16 ;  /* 0x0000081007007388 */ /* 0x0001e40000000a00 */
[----:B------:R-:W-:-:S02]  /*1ba20*/  LEA.HI.SX32 R8, R9, R4, 0x1b ;  /* 0x0000000409087211 */ /* 0x000fc400078fdaff */
[----:B------:R1:W-:Y:S01]  /*1ba30*/  STS.64 [R7+0x10], R18 ;  /* 0x0000101207007388 */ /* 0x0003e20000000a00 */
[----:B------:R-:W-:-:S03]  /*1ba40*/  LEA.HI.SX32 R12, R13, R4, 0x1b ;  /* 0x000000040d0c7211 */ /* 0x000fc600078fdaff */
[----:B------:R3:W-:Y:S04]  /*1ba50*/  STS.64 [R7+0x20], R22 ;  /* 0x0000201607007388 */ /* 0x0007e80000000a00 */
[----:B------:R4:W-:Y:S01]  /*1ba60*/  STS.64 [R7], R14 ;  /* 0x0000000e07007388 */ /* 0x0009e20000000a00 */
[----:B0-----:R-:W-:-:S03]  /*1ba70*/  VIADD R17, R4, 0x80 ;  /* 0x0000008004117836 */ /* 0x001fc60000000000 */
[----:B------:R0:W-:Y:S01]  /*1ba80*/  STS.64 [R7+0x18], R20 ;  /* 0x0000181407007388 */ /* 0x0001e20000000a00 */
[C---:B-1----:R-:W-:Y:S02]  /*1ba90*/  VIADD R19, R4.reuse, 0xa0 ;  /* 0x000000a004137836 */ /* 0x042fe40000000000 */
[C---:B---3--:R-:W-:Y:S01]  /*1baa0*/  VIADD R23, R4.reuse, 0xe0 ;  /* 0x000000e004177836 */ /* 0x048fe20000000000 */
[----:B------:R1:W-:Y:S02]  /*1bab0*/  STS.64 [R7+0x38], R10 ;  /* 0x0000380a07007388 */ /* 0x0003e40000000a00 */
[-C--:B------:R-:W-:Y:S02]  /*1bac0*/  LEA.HI.SX32 R16, R19, R4.reuse, 0x1b ;  /* 0x0000000413107211 */ /* 0x080fe400078fdaff */
[----:B----4-:R-:W-:Y:S01]  /*1bad0*/  IADD3 R15, PT, PT, R4, 0x60, RZ ;  /* 0x00000060040f7810 */ /* 0x010fe20007ffe0ff */
[----:B------:R-:W-:Y:S01]  /*1bae0*/  STS.64 [R7+0x28], R24 ;  /* 0x0000281807007388 */ /* 0x000fe20000000a00 */
[----:B------:R-:W-:-:S02]  /*1baf0*/  LEA.HI.SX32 R14, R17, R4, 0x1b ;  /* 0x00000004110e7211 */ /* 0x000fc400078fdaff */
[----:B0-----:R-:W-:Y:S01]  /*1bb00*/  IADD3 R21, PT, PT, R4, 0xc0, RZ ;  /* 0x000000c004157810 */ /* 0x001fe20007ffe0ff */
[----:B------:R-:W-:Y:S01]  /*1bb10*/  STS.64 [R7+0x30], R26 ;  /* 0x0000301a07007388 */ /* 0x000fe20000000a00 */
[-C--:B------:R-:W-:Y:S02]  /*1bb20*/  LEA.HI.SX32 R20, R23, R4.reuse, 0x1b ;  /* 0x0000000417147211 */ /* 0x080fe400078fdaff */
[-C--:B------:R-:W-:Y:S02]  /*1bb30*/  LEA.HI.SX32 R18, R21, R4.reuse, 0x1b ;  /* 0x0000000415127211 */ /* 0x080fe400078fdaff */
[----:B-1----:R-:W-:Y:S01]  /*1bb40*/  LEA.HI.SX32 R10, R15, R4, 0x1b ;  /* 0x000000040f0a7211 */ /* 0x002fe200078fdaff */
[--C-:B------:R-:W-:Y:S01]  /*1bb50*/  IMAD R4, R6, 0x8, R5.reuse ;  /* 0x0000000806047824 */ /* 0x100fe200078e0205 */
[-C--:B------:R-:W-:Y:S01]  /*1bb60*/  LEA R6, R8, R5.reuse, 0x3 ;  /* 0x0000000508067211 */ /* 0x080fe200078e18ff */
[--C-:B------:R-:W-:Y:S01]  /*1bb70*/  IMAD R8, R12, 0x8, R5.reuse ;  /* 0x000000080c087824 */ /* 0x100fe200078e0205 */
[-C--:B------:R-:W-:Y:S01]  /*1bb80*/  LEA R12, R14, R5.reuse, 0x3 ;  /* 0x000000050e0c7211 */ /* 0x080fe200078e18ff */
[--C-:B------:R-:W-:Y:S01]  /*1bb90*/  IMAD R14, R16, 0x8, R5.reuse ;  /* 0x00000008100e7824 */ /* 0x100fe200078e0205 */
[----:B------:R-:W-:Y:S01]  /*1bba0*/  NOP ;  /* 0x0000000000007918 */ /* 0x000fe20000000000 */
[--C-:B------:R-:W-:Y:S01]  /*1bbb0*/  IMAD R16, R18, 0x8, R5.reuse ;  /* 0x0000000812107824 */ /* 0x100fe200078e0205 */
[----:B------:R-:W-:Y:S01]  /*1bbc0*/  LEA R18, R20, R5, 0x3 ;  /* 0x0000000514127211 */ /* 0x000fe200078e18ff */
[----:B------:R-:W-:Y:S01]  /*1bbd0*/  IMAD R10, R10, 0x8, R5 ;  /* 0x000000080a0a7824 */ /* 0x000fe200078e0205 */
[----:B------:R-:W0:Y:S01]  /*1bbe0*/  LDS.64 R6, [R6+0x100] ;  /* 0x0001000006067984 */ /* 0x000e220000000a00 */
[----:B--2---:R-:W-:-:S03]  /*1bbf0*/  LEA R20, P0, R2, UR4, 0x3 ;  /* 0x0000000402147c11 */ /* 0x004fc6000f8018ff */
[----:B------:R-:W1:Y:S01]  /*1bc00*/  LDS.64 R4, [R4] ;  /* 0x0000000004047984 */ /* 0x000e620000000a00 */
[----:B------:R-:W-:-:S03]  /*1bc10*/  LEA.HI.X R21, R2, UR5, R3, 0x3, P0 ;  /* 0x0000000502157c11 */ /* 0x000fc600080f1c03 */
[----:B------:R-:W2:Y:S04]  /*1bc20*/  LDS.64 R8, [R8+0x200] ;  /* 0x0002000008087984 */ /* 0x000ea80000000a00 */
[----:B------:R-:W3:Y:S04]  /*1bc30*/  LDS.64 R10, [R10+0x300] ;  /* 0x000300000a0a7984 */ /* 0x000ee80000000a00 */
[----:B------:R-:W4:Y:S04]  /*1bc40*/  LDS.64 R12, [R12+0x400] ;  /* 0x000400000c0c7984 */ /* 0x000f280000000a00 */
[----:B------:R-:W5:Y:S04]  /*1bc50*/  LDS.64 R14, [R14+0x500] ;  /* 0x000500000e0e7984 */ /* 0x000f680000000a00 */
[----:B------:R-:W5:Y:S04]  /*1bc60*/  LDS.64 R16, [R16+0x600] ;  /* 0x0006000010107984 */ /* 0x000f680000000a00 */
[----:B------:R-:W5:Y:S04]  /*1bc70*/  LDS.64 R18, [R18+0x700] ;  /* 0x0007000012127984 */ /* 0x000f680000000a00 */
[----:B0-----:R-:W-:Y:S04]  /*1bc80*/  STG.E.64 desc[UR8][R20.64+0x100], R6 ;  /* 0x0001000614007986 */ /* 0x001fe8000c101b08 */
[----:B-1----:R-:W-:Y:S04]  /*1bc90*/  STG.E.64 desc[UR8][R20.64], R4 ;  /* 0x0000000414007986 */ /* 0x002fe8000c101b08 */
[----:B--2---:R-:W-:Y:S04]  /*1bca0*/  STG.E.64 desc[UR8][R20.64+0x200], R8 ;  /* 0x0002000814007986 */ /* 0x004fe8000c101b08 */
[----:B---3--:R-:W-:Y:S04]  /*1bcb0*/  STG.E.64 desc[UR8][R20.64+0x300], R10 ;  /* 0x0003000a14007986 */ /* 0x008fe8000c101b08 */
[----:B----4-:R-:W-:Y:S04]  /*1bcc0*/  STG.E.64 desc[UR8][R20.64+0x400], R12 ;  /* 0x0004000c14007986 */ /* 0x010fe8000c101b08 */
[----:B-----5:R-:W-:Y:S04]  /*1bcd0*/  STG.E.64 desc[UR8][R20.64+0x500], R14 ;  /* 0x0005000e14007986 */ /* 0x020fe8000c101b08 */
[----:B------:R-:W-:Y:S04]  /*1bce0*/  STG.E.64 desc[UR8][R20.64+0x600], R16 ;  /* 0x0006001014007986 */ /* 0x000fe8000c101b08 */
[----:B------:R-:W-:Y:S01]  /*1bcf0*/  STG.E.64 desc[UR8][R20.64+0x700], R18 ;  /* 0x0007001214007986 */ /* 0x000fe2000c101b08 */
[----:B------:R-:W-:Y:S05]  /*1bd00*/  EXIT ;  /* 0x000000000000794d */ /* 0x000fea0003800000 */
.L_x_154:
[----:B------:R-:W0:Y:S01]  /*1bd10*/  S2R R4, SR_LANEID ;  /* 0x0000000000047919 */ /* 0x000e220000000000 */
[----:B------:R-:W-:Y:S01]  /*1bd20*/  LOP3.LUT R3, R3, 0x1f00, RZ, 0xc0, !PT ;  /* 0x00001f0003037812 */ /* 0x000fe200078ec0ff */
[----:B------:R-:W1:Y:S03]  /*1bd30*/  LDCU.64 UR4, c[0x0][0x388] ;  /* 0x00007100ff0477ac */ /* 0x000e660008000a00 */
[----:B------:R-:W-:Y:S01]  /*1bd40*/  LOP3.LUT R2, R3, 0x1f, R2, 0xf8, !PT ;  /* 0x0000001f03027812 */ /* 0x000fe200078ef802 */
[C---:B0-----:R-:W-:Y:S02]  /*1bd50*/  IMAD R7, R4.reuse, 0x8, R3 ;  /* 0x0000000804077824 */ /* 0x041fe400078e0203 */
[----:B------:R-:W-:Y:S02]  /*1bd60*/  IMAD.MOV.U32 R3, RZ, RZ, RZ ;  /* 0x000000ffff037224 */ /* 0x000fe400078e00ff */
[----:B------:R-:W-:Y:S01]  /*1bd70*/  IMAD R4, R4, -0x7, R7 ;  /* 0xfffffff904047824 */ /* 0x000fe200078e0207 */
[----:B------:R-:W-:-:S03]  /*1bd80*/  LEA.HI.SX32 R6, R7, R7, 0x1b ;  /* 0x0000000707067211 */ /* 0x000fc600078fdaff */
[----:B------:R-:W-:Y:S01]  /*1bd90*/  VIADD R7, R4, 0x20 ;  /* 0x0000002004077836 */ /* 0x000fe20000000000 */
[----:B------:R-:W-:Y:S01]  /*1bda0*/  LEA R9, R6, R5, 0x3 ;  /* 0x0000000506097211 */ /* 0x000fe200078e18ff */
[C---:B------:R-:W-:Y:S01]  /*1bdb0*/  VIADD R13, R4.reuse, 0x40 ;  /* 0x00000040040d7836 */ /* 0x040fe20000000000 */
[-C--:B------:R-:W-:Y:S02]  /*1bdc0*/  LEA.HI.SX32 R6, R4, R4.reuse, 0x1b ;  /* 0x0000000404067211 */ /* 0x080fe400078fdaff */
[-C--:B------:R-:W-:Y:S01]  /*1bdd0*/  LEA.HI.SX32 R8, R7, R4.reuse, 0x1b ;  /* 0x0000000407087211 */ /* 0x080fe200078fdaff */
[----:B------:R0:W-:Y:S01]  /*1bde0*/  STS.64 [R9+0x8], R16 ;  /* 0x0000081009007388 */ /* 0x0001e20000000a00 */
[----:B------:R-:W-:-:S03]  /*1bdf0*/  LEA.HI.SX32 R12, R13, R4, 0x1b ;  /* 0x000000040d0c7211 */ /* 0x000fc600078fdaff */
[----:B------:R2:W-:Y:S04]  /*1be00*/  STS.64 [R9+0x10], R18 ;  /* 0x0000101209007388 */ /* 0x0005e80000000a00 */
[----:B------:R3:W-:Y:S04]  /*1be10*/  STS.64 [R9+0x20], R22 ;  /* 0x0000201609007388 */ /* 0x0007e80000000a00 */
[----:B------:R4:W-:Y:S01]  /*1be20*/  STS.64 [R9], R14 ;  /* 0x0000000e09007388 */ /* 0x0009e20000000a00 */
[----:B0-----:R-:W-:-:S03]  /*1be30*/  VIADD R17, R4, 0x80 ;  /* 0x0000008004117836 */ /* 0x001fc60000000000 */
[----:B------:R0:W-:Y:S01]  /*1be40*/  STS.64 [R9+0x18], R20 ;  /* 0x0000181409007388 */ /* 0x0001e20000000a00 */
[C---:B--2---:R-:W-:Y:S02]  /*1be50*/  VIADD R19, R4.reuse, 0xa0 ;  /* 0x000000a004137836 */ /* 0x044fe40000000000 */
        /* <DEDUP_REMOVED lines=10> */
[----:B--2---:R-:W-:Y:S01]  /*1bf00*/  LEA.HI.SX32 R10, R15, R4, 0x1b ;  /* 0x000000040f0a7211 */ /* 0x004fe200078fdaff */
        /* <DEDUP_REMOVED lines=10> */
[----:B------:R-:W-:-:S03]  /*1bfb0*/  IMAD.WIDE.U32 R20, R0, 0x800, R2 ;  /* 0x0000080000147825 */ /* 0x000fc600078e0002 */
[----:B------:R-:W2:Y:S01]  /*1bfc0*/  LDS.64 R4, [R4] ;  /* 0x0000000004047984 */ /* 0x000ea20000000a00 */
[----:B-1----:R-:W-:-:S03]  /*1bfd0*/  LEA R2, P0, R20, UR4, 0x3 ;  /* 0x0000000414027c11 */ /* 0x002fc6000f8018ff */
[----:B------:R-:W1:Y:S01]  /*1bfe0*/  LDS.64 R8, [R8+0x200] ;  /* 0x0002000008087984 */ /* 0x000e620000000a00 */
[----:B------:R-:W-:-:S03]  /*1bff0*/  LEA.HI.X R3, R20, UR5, R21, 0x3, P0 ;  /* 0x0000000514037c11 */ /* 0x000fc600080f1c15 */
[----:B------:R-:W3:Y:S04]  /*1c000*/  LDS.64 R10, [R10+0x300] ;  /* 0x000300000a0a7984 */ /* 0x000ee80000000a00 */
[----:B------:R-:W4:Y:S04]  /*1c010*/  LDS.64 R12, [R12+0x400] ;  /* 0x000400000c0c7984 */ /* 0x000f280000000a00 */
[----:B------:R-:W5:Y:S04]  /*1c020*/  LDS.64 R14, [R14+0x500] ;  /* 0x000500000e0e7984 */ /* 0x000f680000000a00 */
[----:B------:R-:W5:Y:S04]  /*1c030*/  LDS.64 R16, [R16+0x600] ;  /* 0x0006000010107984 */ /* 0x000f680000000a00 */
[----:B------:R-:W5:Y:S04]  /*1c040*/  LDS.64 R18, [R18+0x700] ;  /* 0x0007000012127984 */ /* 0x000f680000000a00 */
[----:B0-----:R-:W-:Y:S04]  /*1c050*/  STG.E.64 desc[UR8][R2.64+0x100], R6 ;  /* 0x0001000602007986 */ /* 0x001fe8000c101b08 */
[----:B--2---:R-:W-:Y:S04]  /*1c060*/  STG.E.64 desc[UR8][R2.64], R4 ;  /* 0x0000000402007986 */ /* 0x004fe8000c101b08 */
[----:B-1----:R-:W-:Y:S04]  /*1c070*/  STG.E.64 desc[UR8][R2.64+0x200], R8 ;  /* 0x0002000802007986 */ /* 0x002fe8000c101b08 */
[----:B---3--:R-:W-:Y:S04]  /*1c080*/  STG.E.64 desc[UR8][R2.64+0x300], R10 ;  /* 0x0003000a02007986 */ /* 0x008fe8000c101b08 */
[----:B----4-:R-:W-:Y:S04]  /*1c090*/  STG.E.64 desc[UR8][R2.64+0x400], R12 ;  /* 0x0004000c02007986 */ /* 0x010fe8000c101b08 */
[----:B-----5:R-:W-:Y:S04]  /*1c0a0*/  STG.E.64 desc[UR8][R2.64+0x500], R14 ;  /* 0x0005000e02007986 */ /* 0x020fe8000c101b08 */
[----:B------:R-:W-:Y:S04]  /*1c0b0*/  STG.E.64 desc[UR8][R2.64+0x600], R16 ;  /* 0x0006001002007986 */ /* 0x000fe8000c101b08 */
[----:B------:R-:W-:Y:S01]  /*1c0c0*/  STG.E.64 desc[UR8][R2.64+0x700], R18 ;  /* 0x0007001202007986 */ /* 0x000fe2000c101b08 */
[----:B------:R-:W-:Y:S05]  /*1c0d0*/  EXIT ;  /* 0x000000000000794d */ /* 0x000fea0003800000 */
.L_x_0:
[----:B------:R-:W0:Y:S01]  /*1c0e0*/  LDC.64 R10, c[0x0][0x3c0] ;  /* 0x0000f000ff0a7b82 */ /* 0x000e220000000a00 */
[----:B--2---:R-:W-:-:S07]  /*1c0f0*/  IADD3 R3, P2, PT, RZ, -R4, RZ ;  /* 0x80000004ff037210 */ /* 0x004fce0007f5e0ff */
[----:B------:R-:W1:Y:S01]  /*1c100*/  LDC.64 R14, c[0x0][0x398] ;  /* 0x0000e600ff0e7b82 */ /* 0x000e620000000a00 */
[C---:B------:R-:W-:Y:S01]  /*1c110*/  SHF.L.U64.HI R7, R4.reuse, 0xa, R5 ;  /* 0x0000000a04077819 */ /* 0x040fe20000010205 */
[----:B------:R-:W-:Y:S01]  /*1c120*/  IMAD.SHL.U32 R23, R4, 0x400, RZ ;  /* 0x0000040004177824 */ /* 0x000fe200078e00ff */
[----:B------:R-:W2:Y:S01]  /*1c130*/  LDCU.U8 UR4, c[0x0][0x380] ;  /* 0x00007000ff0477ac */ /* 0x000ea20008000000 */
[----:B0-----:R-:W-:-:S04]  /*1c140*/  LEA R10, P0, R0, R10, 0x3 ;  /* 0x0000000a000a7211 */ /* 0x001fc800078018ff */
[----:B------:R-:W-:-:S05]  /*1c150*/  LEA.HI.X R11, R0, R11, RZ, 0x3, P0 ;  /* 0x0000000b000b7211 */ /* 0x000fca00000f1cff */
[----:B------:R-:W3:Y:S04]  /*1c160*/  LDG.E.64 R8, desc[UR8][R10.64+0x8] ;  /* 0x000008080a087981 */ /* 0x000ee8000c1e1b00 */
[----:B------:R-:W4:Y:S01]  /*1c170*/  LDG.E.64 R18, desc[UR8][R10.64] ;  /* 0x000000080a127981 */ /* 0x000f22000c1e1b00 */
[CC--:B------:R-:W-:Y:S01]  /*1c180*/  LOP3.LUT R13, R3.reuse, R0.reuse, RZ, 0xc0, !PT ;  /* 0x00000000030d7212 */ /* 0x0c0fe200078ec0ff */
[----:B------:R-:W-:Y:S01]  /*1c190*/  IMAD.X R4, RZ, RZ, ~R5, P2 ;  /* 0x000000ffff047224 */ /* 0x000fe200010e0e05 */
[----:B------:R-:W-:Y:S01]  /*1c1a0*/  LOP3.LUT R3, R3, R0, RZ, 0xfc, !PT ;  /* 0x0000000003037212 */ /* 0x000fe200078efcff */
[----:B--2---:R-:W-:Y:S01]  /*1c1b0*/  UPRMT UR4, UR4, 0x8880, URZ ;  /* 0x0000888004047896 */ /* 0x004fe200080000ff */
[C---:B------:R-:W-:Y:S01]  /*1c1c0*/  SHF.L.U64.HI R6, R13.reuse, 0xb, RZ ;  /* 0x0000000b0d067819 */ /* 0x040fe200000102ff */
[----:B------:R-:W-:Y:S01]  /*1c1d0*/  IMAD.SHL.U32 R21, R13, 0x800, RZ ;  /* 0x000008000d157824 */ /* 0x000fe200078e00ff */
[----:B------:R-:W-:Y:S01]  /*1c1e0*/  ISETP.NE.U32.AND P0, PT, R3, -0x1, PT ;  /* 0xffffffff0300780c */ /* 0x000fe20003f05070 */
[----:B------:R-:W-:Y:S01]  /*1c1f0*/  UISETP.NE.AND UP0, UPT, UR4, URZ, UPT ;  /* 0x000000ff0400728c */ /* 0x000fe2000bf05270 */
[----:B------:R-:W-:Y:S01]  /*1c200*/  LOP3.LUT R23, R23, 0xfffff800, RZ, 0xc0, !PT ;  /* 0xfffff80017177812 */ /* 0x000fe200078ec0ff */
[----:B------:R-:W-:Y:S01]  /*1c210*/  BSSY.RECONVERGENT B0, `(.L_x_155) ;  /* 0x0000122000007945 */ /* 0x000fe20003800200 */
[----:B-1----:R-:W-:Y:S01]  /*1c220*/  IADD3 R14, P2, PT, -R21, R14, RZ ;  /* 0x0000000e150e7210 */ /* 0x002fe20007f5e1ff */
[----:B------:R-:W-:Y:S01]  /*1c230*/  ACQBULK ;  /* 0x000000000000782e */ /* 0x000fe20000000000 */
[----:B------:R-:W-:-:S03]  /*1c240*/  ISETP.NE.AND.EX P0, PT, R4, -0x1, PT, P0 ;  /* 0xffffffff0400780c */ /* 0x000fc60003f05300 */
[----:B------:R-:W-:Y:S01]  /*1c250*/  IMAD.X R16, R15, 0x1, ~R6, P2 ;  /* 0x000000010f107824 */ /* 0x000fe200010e0e06 */
[----:B---3--:R-:W-:Y:S02]  /*1c260*/  IADD3 R12, P1, PT, R8, -R21, RZ ;  /* 0x80000015080c7210 */ /* 0x008fe40007f3e0ff */
[----:B------:R-:W-:Y:S02]  /*1c270*/  IADD3 R8, P3, PT, R0, -R13, RZ ;  /* 0x8000000d00087210 */ /* 0x000fe40007f7e0ff */
[----:B------:R-:W-:Y:S01]  /*1c280*/  IADD3.X R3, PT, PT, R9, ~R6, RZ, P1, !PT ;  /* 0x8000000609037210 */ /* 0x000fe20000ffe4ff */
[----:B------:R-:W-:Y:S01]  /*1c290*/  IMAD.MOV.U32 R9, RZ, RZ, 0x7ff ;  /* 0x000007ffff097424 */ /* 0x000fe200078e00ff */
[----:B------:R-:W-:Y:S02]  /*1c2a0*/  ISETP.NE.U32.AND P1, PT, R8, -0x1, PT ;  /* 0xffffffff0800780c */ /* 0x000fe40003f25070 */
[----:B------:R-:W-:Y:S02]  /*1c2b0*/  IADD3.X R5, PT, PT, RZ, -0x1, RZ, P3, !PT ;  /* 0xffffffffff057810 */ /* 0x000fe40001ffe4ff */
[----:B----4-:R-:W-:-:S02]  /*1c2c0*/  IADD3 R13, P3, PT, R18, -R21, RZ ;  /* 0x80000015120d7210 */ /* 0x010fc40007f7e0ff */
[----:B------:R-:W-:Y:S02]  /*1c2d0*/  ISETP.NE.AND.EX P2, PT, R5, -0x1, PT, P1 ;  /* 0xffffffff0500780c */ /* 0x000fe40003f45310 */
[----:B------:R-:W-:Y:S02]  /*1c2e0*/  ISETP.GT.U32.AND P1, PT, R14, R23, PT ;  /* 0x000000170e00720c */ /* 0x000fe40003f24070 */
[C---:B------:R-:W-:Y:S02]  /*1c2f0*/  SHF.L.U32 R20, R8.reuse, 0xb, RZ ;  /* 0x0000000b08147819 */ /* 0x040fe400000006ff */
[----:B------:R-:W-:Y:S02]  /*1c300*/  SEL R9, R9, 0x800, !P2 ;  /* 0x0000080009097807 */ /* 0x000fe40005000000 */
[----:B------:R-:W-:Y:S01]  /*1c310*/  SHF.L.U64.HI R10, R8, 0xb, R5 ;  /* 0x0000000b080a7819 */ /* 0x000fe20000010205 */
[----:B------:R-:W-:Y:S01]  /*1c320*/  IMAD.X R8, R19, 0x1, ~R6, P3 ;  /* 0x0000000113087824 */ /* 0x000fe200018e0e06 */
[----:B------:R-:W-:-:S02]  /*1c330*/  ISETP.GT.U32.AND.EX P1, PT, R16, R7, PT, P1 ;  /* 0x000000071000720c */ /* 0x000fc40003f24110 */
[----:B------:R-:W-:Y:S02]  /*1c340*/  IADD3 R5, P2, PT, -R13, R20, RZ ;  /* 0x000000140d057210 */ /* 0x000fe40007f5e1ff */
[----:B------:R-:W-:Y:S02]  /*1c350*/  IADD3 R20, P3, P4, -R12, R9, R20 ;  /* 0x000000090c147210 */ /* 0x000fe40007c7e114 */
[----:B------:R-:W-:Y:S01]  /*1c360*/  SEL R9, R14, R23, P1 ;  /* 0x000000170e097207 */ /* 0x000fe20000800000 */
[----:B------:R-:W-:Y:S01]  /*1c370*/  IMAD.X R8, R10, 0x1, ~R8, P2 ;  /* 0x000000010a087824 */ /* 0x000fe200010e0e08 */
[----:B------:R-:W-:Y:S02]  /*1c380*/  IADD3.X R4, PT, PT, ~R3, RZ, R10, P3, P4 ;  /* 0x000000ff03047210 */ /* 0x000fe40001fe850a */
[----:B------:R-:W-:Y:S02]  /*1c390*/  SEL R10, R16, R7, P1 ;  /* 0x00000007100a7207 */ /* 0x000fe40000800000 */
[----:B------:R-:W-:-:S02]  /*1c3a0*/  IADD3 R9, P1, PT, R9, -R23, RZ ;  /* 0x8000001709097210 */ /* 0x000fc40007f3e0ff */
[C---:B------:R-:W-:Y:S02]  /*1c3b0*/  SEL R20, R23.reuse, R20, !P0 ;  /* 0x0000001417147207 */ /* 0x040fe40004000000 */
[----:B------:R-:W-:Y:S02]  /*1c3c0*/  IADD3.X R11, PT, PT, R10, ~R7, RZ, P1, !PT ;  /* 0x800000070a0b7210 */ /* 0x000fe40000ffe4ff */
[----:B------:R-:W-:Y:S02]  /*1c3d0*/  ISETP.LT.U32.AND P2, PT, R23, R14, PT ;  /* 0x0000000e1700720c */ /* 0x000fe40003f41070 */
[----:B------:R-:W-:Y:S02]  /*1c3e0*/  SEL R3, R7, R4, !P0 ;  /* 0x0000000407037207 */ /* 0x000fe40004000000 */
[-C--:B------:R-:W-:Y:S02]  /*1c3f0*/  ISETP.LT.U32.AND P1, PT, R5, R9.reuse, PT ;  /* 0x000000090500720c */ /* 0x080fe40003f21070 */
[----:B------:R-:W-:-:S02]  /*1c400*/  ISETP.LT.U32.AND P3, PT, R20, R9, PT ;  /* 0x000000091400720c */ /* 0x000fc40003f61070 */
[----:B------:R-:W-:Y:S02]  /*1c410*/  ISETP.LT.U32.AND.EX P2, PT, R7, R16, PT, P2 ;  /* 0x000000100700720c */ /* 0x000fe40003f41120 */
[-C--:B------:R-:W-:Y:S02]  /*1c420*/  ISETP.LT.U32.AND.EX P1, PT, R8, R11.reuse, PT, P1 ;  /* 0x0000000b0800720c */ /* 0x080fe40003f21110 */
        /* <DEDUP_REMOVED lines=8> */
[----:B------:R-:W-:Y:S01]  /*1c4b0*/  IADD3 R22, PT, PT, R3, R20, RZ ;  /* 0x0000001403167210 */ /* 0x000fe20007ffe0ff */
[----:B------:R-:W-:Y:S01]  /*1c4c0*/  VIADD R32, R2, 0x200 ;  /* 0x0000020002207836 */ /* 0x000fe20000000000 */
[----:B------:R-:W-:Y:S02]  /*1c4d0*/  IADD3 R21, P0, P4, R4, R21, R23 ;  /* 0x0000001504157210 */ /* 0x000fe40007c1e017 */
[----:B------:R-:W-:Y:S01]  /*1c4e0*/  R2UR UR7, R22 ;  /* 0x00000000160772ca */ /* 0x000fe200000e0000 */
[C---:B------:R-:W-:Y:S01]  /*1c4f0*/  VIADD R22, R2.reuse, 0x100 ;  /* 0x0000010002167836 */ /* 0x040fe20000000000 */
[----:B------:R-:W-:Y:S02]  /*1c500*/  IADD3.X R23, PT, PT, R5, R6, R7, P0, P4 ;  /* 0x0000000605177210 */ /* 0x000fe400007e8407 */
[----:B------:R-:W-:-:S09]  /*1c510*/  LOP3.LUT R30, R2, 0x400, RZ, 0xfc, !PT ;  /* 0x00000400021e7812 */ /* 0x000fd200078efcff */
[----:B------:R-:W-:Y:S02]  /*1c520*/  ISETP.GE.AND P3, PT, R22, UR7, PT ;  /* 0x0000000716007c0c */ /* 0x000fe4000bf66270 */
[----:B------:R-:W-:-:S11]  /*1c530*/  ISETP.GE.AND P1, PT, R32, UR7, PT ;  /* 0x0000000720007c0c */ /* 0x000fd6000bf26270 */
[CC--:B------:R-:W-:Y:S01]  /*1c540*/  @!P3 ISETP.GE.AND P2, PT, R22.reuse, R3.reuse, PT ;  /* 0x000000031600b20c */ /* 0x0c0fe20003f46270 */
[----:B------:R-:W0:Y:S01]  /*1c550*/  @!P3 LDC.64 R28, c[0x0][0x388] ;  /* 0x0000e200ff1cbb82 */ /* 0x000e220000000a00 */
[----:B------:R-:W-:Y:S01]  /*1c560*/  @!P3 IADD3 R24, PT, PT, R22, -R3, RZ ;  /* 0x800000031618b210 */ /* 0x000fe20007ffe0ff */
[----:B------:R-:W-:Y:S01]  /*1c570*/  @!P1 IMAD.IADD R33, R32, 0x1, -R3 ;  /* 0x0000000120219824 */ /* 0x000fe200078e0a03 */
[----:B------:R-:W-:Y:S02]  /*1c580*/  @!P3 SEL R26, R18, R21, !P2 ;  /* 0x00000015121ab207 */ /* 0x000fe40005000000 */
[----:B------:R-:W-:Y:S01]  /*1c590*/  @!P3 SEL R31, R22, R24, !P2 ;  /* 0x00000018161fb207 */ /* 0x000fe20005000000 */
[----:B------:R-:W-:Y:S01]  /*1c5a0*/  VIADD R22, R2, 0x300 ;  /* 0x0000030002167836 */ /* 0x000fe20000000000 */
[----:B------:R-:W-:Y:S02]  /*1c5b0*/  @!P3 SHF.R.S32.HI R24, RZ, 0x1f, R24 ;  /* 0x0000001fff18b819 */ /* 0x000fe40000011418 */
[----:B------:R-:W-:-:S02]  /*1c5c0*/  @!P3 IADD3 R31, P6, PT, R31, R26, RZ ;  /* 0x0000001a1f1fb210 */ /* 0x000fc40007fde0ff */
[----:B------:R-:W-:Y:S01]  /*1c5d0*/  ISETP.GE.AND P0, PT, R22, UR7, PT ;  /* 0x0000000716007c0c */ /* 0x000fe2000bf06270 */
[----:B------:R-:W1:Y:S01]  /*1c5e0*/  @!P1 LDC.64 R26, c[0x0][0x388] ;  /* 0x0000e200ff1a9b82 */ /* 0x000e620000000a00 */
[----:B------:R-:W-:Y:S02]  /*1c5f0*/  @!P1 ISETP.GE.AND P4, PT, R32, R3, PT ;  /* 0x000000032000920c */ /* 0x000fe40003f86270 */
[----:B------:R-:W-:Y:S02]  /*1c600*/  @!P3 SEL R35, R19, R23, !P2 ;  /* 0x000000171323b207 */ /* 0x000fe40005000000 */
[----:B------:R-:W-:Y:S02]  /*1c610*/  @!P3 SEL R24, R24, RZ, P2 ;  /* 0x000000ff1818b207 */ /* 0x000fe40001000000 */
[----:B------:R-:W-:Y:S02]  /*1c620*/  @!P1 SEL R32, R32, R33, !P4 ;  /* 0x0000002120209207 */ /* 0x000fe40006000000 */
[----:B------:R-:W-:-:S02]  /*1c630*/  @!P1 SEL R25, R18, R21, !P4 ;  /* 0x0000001512199207 */ /* 0x000fc40006000000 */
[----:B------:R-:W-:Y:S01]  /*1c640*/  @!P3 IADD3.X R34, PT, PT, R24, R35, RZ, P6, !PT ;  /* 0x000000231822b210 */ /* 0x000fe200037fe4ff */
[C---:B------:R-:W-:Y:S01]  /*1c650*/  @!P0 IMAD.IADD R35, R22.reuse, 0x1, -R3 ;  /* 0x0000000116238824 */ /* 0x040fe200078e0a03 */
[----:B------:R-:W-:Y:S02]  /*1c660*/  @!P1 SHF.R.S32.HI R33, RZ, 0x1f, R33 ;  /* 0x0000001fff219819 */ /* 0x000fe40000011421 */
[----:B------:R-:W-:Y:S02]  /*1c670*/  @!P0 ISETP.GE.AND P2, PT, R22, R3, PT ;  /* 0x000000031600820c */ /* 0x000fe40003f46270 */
[----:B------:R-:W-:Y:S02]  /*1c680*/  @!P1 IADD3 R32, P5, PT, R32, R25, RZ ;  /* 0x0000001920209210 */ /* 0x000fe40007fbe0ff */
[----:B------:R-:W-:Y:S01]  /*1c690*/  @!P1 SEL R36, R19, R23, !P4 ;  /* 0x0000001713249207 */ /* 0x000fe20006000000 */
[----:B------:R-:W2:Y:S01]  /*1c6a0*/  @!P0 LDC.64 R24, c[0x0][0x388] ;  /* 0x0000e200ff188b82 */ /* 0x000ea20000000a00 */
[----:B------:R-:W-:-:S02]  /*1c6b0*/  @!P1 SEL R33, R33, RZ, P4 ;  /* 0x000000ff21219207 */ /* 0x000fc40002000000 */
[----:B------:R-:W-:Y:S02]  /*1c6c0*/  ISETP.GE.AND P4, PT, R30, UR7, PT ;  /* 0x000000071e007c0c */ /* 0x000fe4000bf86270 */
[----:B------:R-:W-:Y:S01]  /*1c6d0*/  @!P0 SEL R22, R22, R35, !P2 ;  /* 0x0000002316168207 */ /* 0x000fe20005000000 */
[----:B------:R-:W-:Y:S01]  /*1c6e0*/  @!P1 IMAD.X R33, R33, 0x1, R36, P5 ;  /* 0x0000000121219824 */ /* 0x000fe200028e0624 */
[----:B------:R-:W-:Y:S02]  /*1c6f0*/  @!P0 SEL R37, R18, R21, !P2 ;  /* 0x0000001512258207 */ /* 0x000fe40005000000 */
[----:B------:R-:W-:Y:S02]  /*1c700*/  @!P0 SHF.R.S32.HI R35, RZ, 0x1f, R35 ;  /* 0x0000001fff238819 */ /* 0x000fe40000011423 */
[----:B------:R-:W-:Y:S02]  /*1c710*/  @!P0 IADD3 R22, P6, PT, R22, R37, RZ ;  /* 0x0000002516168210 */ /* 0x000fe40007fde0ff */
[----:B------:R-:W-:-:S02]  /*1c720*/  @!P0 SEL R36, R19, R23, !P2 ;  /* 0x0000001713248207 */ /* 0x000fc40005000000 */
[----:B------:R-:W-:Y:S02]  /*1c730*/  @!P0 SEL R35, R35, RZ, P2 ;  /* 0x000000ff23238207 */ /* 0x000fe40001000000 */
[----:B-1----:R-:W-:Y:S02]  /*1c740*/  @!P1 LEA R26, P5, R32, R26, 0x3 ;  /* 0x0000001a201a9211 */ /* 0x002fe400078a18ff */
[----:B------:R-:W-:Y:S01]  /*1c750*/  @!P0 IADD3.X R35, PT, PT, R35, R36, RZ, P6, !PT ;  /* 0x0000002423238210 */ /* 0x000fe200037fe4ff */
[----:B------:R-:W-:Y:S01]  /*1c760*/  VIADD R36, R2, 0x500 ;  /* 0x0000050002247836 */ /* 0x000fe20000000000 */
[----:B0-----:R-:W-:Y:S02]  /*1c770*/  @!P3 LEA R28, P2, R31, R28, 0x3 ;  /* 0x0000001c1f1cb211 */ /* 0x001fe400078418ff */
[----:B------:R-:W-:Y:S01]  /*1c780*/  @!P1 LEA.HI.X R27, R32, R27, R33, 0x3, P5 ;  /* 0x0000001b201b9211 */ /* 0x000fe200028f1c21 */
[C---:B------:R-:W-:Y:S01]  /*1c790*/  @!P4 IMAD.IADD R33, R30.reuse, 0x1, -R3 ;  /* 0x000000011e21c824 */ /* 0x040fe200078e0a03 */
[----:B------:R-:W-:-:S02]  /*1c7a0*/  @!P4 ISETP.GE.AND P6, PT, R30, R3, PT ;  /* 0x000000031e00c20c */ /* 0x000fc40003fc6270 */
[----:B------:R-:W-:Y:S01]  /*1c7b0*/  @!P3 LEA.HI.X R29, R31, R29, R34, 0x3, P2 ;  /* 0x0000001d1f1db211 */ /* 0x000fe200010f1c22 */
[----:B------:R-:W5:Y:S01]  /*1c7c0*/  @!P1 LDG.E.64 R6, desc[UR8][R26.64] ;  /* 0x000000081a069981 */ /* 0x000f62000c1e1b00 */
[----:B------:R-:W-:Y:S02]  /*1c7d0*/  ISETP.GE.AND P2, PT, R36, UR7, PT ;  /* 0x0000000724007c0c */ /* 0x000fe4000bf46270 */
[----:B------:R-:W-:Y:S01]  /*1c7e0*/  @!P4 SEL R31, R18, R21, !P6 ;  /* 0x00000015121fc207 */ /* 0x000fe20007000000 */
[----:B------:R0:W5:Y:S01]  /*1c7f0*/  @!P3 LDG.E.64 R4, desc[UR8][R28.64] ;  /* 0x000000081c04b981 */ /* 0x000162000c1e1b00 */
[----:B------:R-:W-:Y:S02]  /*1c800*/  @!P4 SEL R32, R30, R33, !P6 ;  /* 0x000000211e20c207 */ /* 0x000fe40007000000 */
[----:B------:R-:W-:Y:S02]  /*1c810*/  IADD3 R34, PT, PT, R2, 0x600, RZ ;  /* 0x0000060002227810 */ /* 0x000fe40007ffe0ff */
[----:B------:R-:W-:-:S02]  /*1c820*/  @!P4 IADD3 R32, P5, PT, R32, R31, RZ ;  /* 0x0000001f2020c210 */ /* 0x000fc40007fbe0ff */
[----:B------:R-:W1:Y:S01]  /*1c830*/  @!P4 LDC.64 R30, c[0x0][0x388] ;  /* 0x0000e200ff1ecb82 */ /* 0x000e620000000a00 */
[----:B--2---:R-:W-:Y:S02]  /*1c840*/  @!P0 LEA R24, P3, R22, R24, 0x3 ;  /* 0x0000001816188211 */ /* 0x004fe400078618ff */
[----:B------:R-:W-:Y:S01]  /*1c850*/  ISETP.GE.AND P1, PT, R34, UR7, PT ;  /* 0x0000000722007c0c */ /* 0x000fe2000bf26270 */
[----:B0-----:R-:W-:Y:S01]  /*1c860*/  @!P2 IMAD.IADD R29, R36, 0x1, -R3 ;  /* 0x00000001241da824 */ /* 0x001fe200078e0a03 */
[----:B------:R-:W-:Y:S02]  /*1c870*/  @!P0 LEA.HI.X R25, R22, R25, R35, 0x3, P3 ;  /* 0x0000001916198211 */ /* 0x000fe400018f1c23 */
[----:B------:R-:W-:Y:S02]  /*1c880*/  @!P2 ISETP.GE.AND P3, PT, R36, R3, PT ;  /* 0x000000032400a20c */ /* 0x000fe40003f66270 */
[----:B------:R-:W-:Y:S01]  /*1c890*/  @!P4 SHF.R.S32.HI R33, RZ, 0x1f, R33 ;  /* 0x0000001fff21c819 */ /* 0x000fe20000011421 */
[----:B------:R0:W5:Y:S01]  /*1c8a0*/  @!P0 LDG.E.64 R8, desc[UR8][R24.64] ;  /* 0x0000000818088981 */ /* 0x000162000c1e1b00 */
[----:B------:R-:W-:-:S02]  /*1c8b0*/  @!P4 SEL R26, R19, R23, !P6 ;  /* 0x00000017131ac207 */ /* 0x000fc40007000000 */
[----:B------:R-:W-:Y:S02]  /*1c8c0*/  @!P2 SEL R27, R18, R21, !P3 ;  /* 0x00000015121ba207 */ /* 0x000fe40005800000 */
[----:B------:R-:W-:Y:S02]  /*1c8d0*/  @!P4 SEL R33, R33, RZ, P6 ;  /* 0x000000ff2121c207 */ /* 0x000fe40003000000 */
[----:B------:R-:W-:Y:S02]  /*1c8e0*/  @!P2 SEL R22, R36, R29, !P3 ;  /* 0x0000001d2416a207 */ /* 0x000fe40005800000 */
[----:B------:R-:W-:Y:S01]  /*1c8f0*/  ISETP.GE.AND P0, PT, R2, UR7, PT ;  /* 0x0000000702007c0c */ /* 0x000fe2000bf06270 */
[----:B------:R-:W-:Y:S01]  /*1c900*/  @!P4 IMAD.X R35, R33, 0x1, R26, P5 ;  /* 0x000000012123c824 */ /* 0x000fe200028e061a */
[----:B------:R-:W-:Y:S01]  /*1c910*/  @!P2 IADD3 R22, P6, PT, R22, R27, RZ ;  /* 0x0000001b1616a210 */ /* 0x000fe20007fde0ff */
[----:B0-----:R-:W0:Y:S01]  /*1c920*/  @!P2 LDC.64 R24, c[0x0][0x388] ;  /* 0x0000e200ff18ab82 */ /* 0x001e220000000a00 */
[----:B------:R-:W-:-:S07]  /*1c930*/  @!P2 SHF.R.S32.HI R29, RZ, 0x1f, R29 ;  /* 0x0000001fff1da819 */ /* 0x000fce000001141d */
[----:B------:R-:W2:Y:S01]  /*1c940*/  @!P1 LDC.64 R26, c[0x0][0x388] ;  /* 0x0000e200ff1a9b82 */ /* 0x000ea20000000a00 */
[----:B------:R-:W-:Y:S02]  /*1c950*/  @!P2 SEL R36, R19, R23, !P3 ;  /* 0x000000171324a207 */ /* 0x000fe40005800000 */
[----:B------:R-:W-:Y:S02]  /*1c960*/  @!P2 SEL R33, R29, RZ, P3 ;  /* 0x000000ff1d21a207 */ /* 0x000fe40001800000 */
[----:B-1----:R-:W-:Y:S02]  /*1c970*/  @!P4 LEA R30, P3, R32, R30, 0x3 ;  /* 0x0000001e201ec211 */ /* 0x002fe400078618ff */
[CC--:B------:R-:W-:Y:S01]  /*1c980*/  @!P1 ISETP.GE.AND P5, PT, R34.reuse, R3.reuse, PT ;  /* 0x000000032200920c */ /* 0x0c0fe20003fa6270 */
[----:B------:R-:W1:Y:S01]  /*1c990*/  @!P0 LDC.64 R28, c[0x0][0x388] ;  /* 0x0000e200ff1c8b82 */ /* 0x000e620000000a00 */
[----:B------:R-:W-:Y:S02]  /*1c9a0*/  @!P1 IADD3 R37, PT, PT, R34, -R3, RZ ;  /* 0x8000000322259210 */ /* 0x000fe40007ffe0ff */
[----:B------:R-:W-:Y:S01]  /*1c9b0*/  @!P4 LEA.HI.X R31, R32, R31, R35, 0x3, P3 ;  /* 0x0000001f201fc211 */ /* 0x000fe200018f1c23 */
[----:B------:R-:W-:Y:S01]  /*1c9c0*/  @!P0 IMAD.IADD R35, R2, 0x1, -R3 ;  /* 0x0000000102238824 */ /* 0x000fe200078e0a03 */
[----:B------:R-:W-:-:S02]  /*1c9d0*/  @!P1 SEL R34, R34, R37, !P5 ;  /* 0x0000002522229207 */ /* 0x000fc40006800000 */
[----:B------:R-:W-:Y:S01]  /*1c9e0*/  @!P1 SEL R39, R18, R21, !P5 ;  /* 0x0000001512279207 */ /* 0x000fe20006800000 */
[----:B------:R-:W-:Y:S01]  /*1c9f0*/  @!P2 IMAD.X R33, R33, 0x1, R36, P6 ;  /* 0x000000012121a824 */ /* 0x000fe200030e0624 */
[----:B------:R-:W-:Y:S01]  /*1ca00*/  @!P0 ISETP.GE.AND P3, PT, R2, R3, PT ;  /* 0x000000030200820c */ /* 0x000fe20003f66270 */
[----:B------:R3:W5:Y:S01]  /*1ca10*/  @!P4 LDG.E.64 R10, desc[UR8][R30.64] ;  /* 0x000000081e0ac981 */ /* 0x000762000c1e1b00 */
[----:B------:R-:W-:Y:S02]  /*1ca20*/  @!P1 SHF.R.S32.HI R37, RZ, 0x1f, R37 ;  /* 0x0000001fff259819 */ /* 0x000fe40000011425 */
[----:B------:R-:W-:Y:S02]  /*1ca30*/  @!P1 IADD3 R32, P6, PT, R34, R39, RZ ;  /* 0x0000002722209210 */ /* 0x000fe40007fde0ff */
[----:B------:R-:W-:Y:S02]  /*1ca40*/  @!P0 SEL R34, R2, R35, !P3 ;  /* 0x0000002302228207 */ /* 0x000fe40005800000 */
[----:B------:R-:W-:-:S02]  /*1ca50*/  @!P1 SEL R39, R19, R23, !P5 ;  /* 0x0000001713279207 */ /* 0x000fc40006800000 */
[----:B------:R-:W-:Y:S02]  /*1ca60*/  @!P1 SEL R36, R37, RZ, P5 ;  /* 0x000000ff25249207 */ /* 0x000fe40002800000 */
[----:B------:R-:W-:Y:S02]  /*1ca70*/  @!P0 SHF.R.S32.HI R35, RZ, 0x1f, R35 ;  /* 0x0000001fff238819 */ /* 0x000fe40000011423 */
[----:B------:R-:W-:Y:S02]  /*1ca80*/  @!P0 SEL R41, R18, R21, !P3 ;  /* 0x0000001512298207 */ /* 0x000fe40005800000 */
[----:B------:R-:W-:Y:S02]  /*1ca90*/  @!P1 IADD3.X R36, PT, PT, R36, R39, RZ, P6, !PT ;  /* 0x0000002724249210 */ /* 0x000fe400037fe4ff */
[----:B------:R-:W-:Y:S02]  /*1caa0*/  @!P0 SEL R38, R19, R23, !P3 ;  /* 0x0000001713268207 */ /* 0x000fe40005800000 */
[----:B------:R-:W-:-:S02]  /*1cab0*/  @!P0 SEL R35, R35, RZ, P3 ;  /* 0x000000ff23238207 */ /* 0x000fc40001800000 */
[----:B0-----:R-:W-:Y:S02]  /*1cac0*/  @!P2 LEA R24, P6, R22, R24, 0x3 ;  /* 0x000000181618a211 */ /* 0x001fe400078c18ff */
[----:B--2---:R-:W-:Y:S02]  /*1cad0*/  @!P1 LEA R26, P3, R32, R26, 0x3 ;  /* 0x0000001a201a9211 */ /* 0x004fe400078618ff */
[----:B------:R-:W-:Y:S02]  /*1cae0*/  @!P2 LEA.HI.X R25, R22, R25, R33, 0x3, P6 ;  /* 0x000000191619a211 */ /* 0x000fe400030f1c21 */
[----:B------:R-:W-:-:S03]  /*1caf0*/  @!P1 LEA.HI.X R27, R32, R27, R36, 0x3, P3 ;  /* 0x0000001b201b9211 */ /* 0x000fc600018f1c24 */
[----:B------:R3:W5:Y:S04]  /*1cb00*/  @!P2 LDG.E.64 R12, desc[UR8][R24.64] ;  /* 0x00000008180ca981 */ /* 0x000768000c1e1b00 */
[----:B------:R3:W5:Y:S01]  /*1cb10*/  @!P1 LDG.E.64 R14, desc[UR8][R26.64] ;  /* 0x000000081a0e9981 */ /* 0x000762000c1e1b00 */
[----:B------:R-:W-:-:S05]  /*1cb20*/  @!P0 IADD3 R34, P5, PT, R34, R41, RZ ;  /* 0x0000002922228210 */ /* 0x000fca0007fbe0ff */
[----:B------:R-:W-:Y:S01]  /*1cb30*/  @!P0 IMAD.X R35, R35, 0x1, R38, P5 ;  /* 0x0000000123238824 */ /* 0x000fe200028e0626 */
[----:B-1----:R-:W-:Y:S01]  /*1cb40*/  @!P0 LEA R28, P5, R34, R28, 0x3 ;  /* 0x0000001c221c8211 */ /* 0x002fe200078a18ff */
[----:B------:R-:W-:-:S03]  /*1cb50*/  VIADD R32, R2, 0x700 ;  /* 0x0000070002207836 */ /* 0x000fc60000000000 */
[----:B------:R-:W-:-:S05]  /*1cb60*/  @!P0 LEA.HI.X R29, R34, R29, R35, 0x3, P5 ;  /* 0x0000001d221d8211 */ /* 0x000fca00028f1c23 */
[----:B------:R3:W5:Y:S01]  /*1cb70*/  @!P0 LDG.E.64 R16, desc[UR8][R28.64] ;  /* 0x000000081c108981 */ /* 0x000762000c1e1b00 */
[----:B------:R-:W-:-:S13]  /*1cb80*/  ISETP.GE.AND P0, PT, R32, UR7, PT ;  /* 0x0000000720007c0c */ /* 0x000fda000bf06270 */
[----:B---3--:R-:W-:Y:S05]  /*1cb90*/  @P0 BRA `(.L_x_157) ;  /* 0x0000000800240947 */ /* 0x008fea0003800000 */
[----:B------:R-:W0:Y:S01]  /*1cba0*/  LDCU.64 UR4, c[0x0][0x388] ;  /* 0x00007100ff0477ac */ /* 0x000e220008000a00 */
[CC--:B------:R-:W-:Y:S02]  /*1cbb0*/  ISETP.GE.AND P0, PT, R32.reuse, R3.reuse, PT ;  /* 0x000000032000720c */ /* 0x0c0fe40003f06270 */
[----:B------:R-:W-:Y:S02]  /*1cbc0*/  IADD3 R22, PT, PT, R32, -R3, RZ ;  /* 0x8000000320167210 */ /* 0x000fe40007ffe0ff */
[----:B------:R-:W-:Y:S02]  /*1cbd0*/  SEL R21, R18, R21, !P0 ;  /* 0x0000001512157207 */ /* 0x000fe40004000000 */
[----:B------:R-:W-:Y:S02]  /*1cbe0*/  SEL R18, R32, R22, !P0 ;  /* 0x0000001620127207 */ /* 0x000fe40004000000 */
[----:B------:R-:W-:Y:S02]  /*1cbf0*/  SHF.R.S32.HI R22, RZ, 0x1f, R22 ;  /* 0x0000001fff167819 */ /* 0x000fe40000011416 */
[----:B------:R-:W-:-:S02]  /*1cc00*/  SEL R23, R19, R23, !P0 ;  /* 0x0000001713177207 */ /* 0x000fc40004000000 */
[----:B------:R-:W-:Y:S02]  /*1cc10*/  IADD3 R19, P1, PT, R18, R21, RZ ;  /* 0x0000001512137210 */ /* 0x000fe40007f3e0ff */
[----:B------:R-:W-:Y:S02]  /*1cc20*/  SEL R22, R22, RZ, P0 ;  /* 0x000000ff16167207 */ /* 0x000fe40000000000 */
[----:B0-----:R-:W-:-:S03]  /*1cc30*/  LEA R18, P0, R19, UR4, 0x3 ;  /* 0x0000000413127c11 */ /* 0x001fc6000f8018ff */
[----:B------:R-:W-:-:S05]  /*1cc40*/  IMAD.X R22, R22, 0x1, R23, P1 ;  /* 0x0000000116167824 */ /* 0x000fca00008e0617 */
[----:B------:R-:W-:-:S06]  /*1cc50*/  LEA.HI.X R19, R19, UR5, R22, 0x3, P0 ;  /* 0x0000000513137c11 */ /* 0x000fcc00080f1c16 */
[----:B------:R-:W5:Y:S01]  /*1cc60*/  LDG.E.64 R18, desc[UR8][R18.64] ;  /* 0x0000000812127981 */ /* 0x000f62000c1e1b00 */
[----:B------:R-:W-:Y:S05]  /*1cc70*/  BRA `(.L_x_157) ;  /* 0x0000000400ec7947 */ /* 0x000fea0003800000 */
.L_x_156:
[----:B------:R-:W-:Y:S01]  /*1cc80*/  IMAD.IADD R22, R3, 0x1, R20 ;  /* 0x0000000103167824 */ /* 0x000fe200078e0214 */
[C---:B------:R-:W-:Y:S01]  /*1cc90*/  IADD3 R26, PT, PT, R2.reuse, 0x100, RZ ;  /* 0x00000100021a7810 */ /* 0x040fe20007ffe0ff */
[----:B------:R-:W-:Y:S01]  /*1cca0*/  VIADD R38, R2, 0x600 ;  /* 0x0000060002267836 */ /* 0x000fe20000000000 */
[----:B------:R-:W-:Y:S02]  /*1ccb0*/  IADD3 R23, P0, P1, R4, R21, R23 ;  /* 0x0000001504177210 */ /* 0x000fe4000791e017 */
[----:B------:R-:W-:Y:S01]  /*1ccc0*/  R2UR UR7, R22 ;  /* 0x00000000160772ca */ /* 0x000fe200000e0000 */
[C---:B------:R-:W-:Y:S01]  /*1ccd0*/  VIADD R22, R2.reuse, 0x200 ;  /* 0x0000020002167836 */ /* 0x040fe20000000000 */
[----:B------:R-:W-:Y:S02]  /*1cce0*/  IADD3 R30, PT, PT, R2, 0x300, RZ ;  /* 0x00000300021e7810 */ /* 0x000fe40007ffe0ff */
[----:B------:R-:W-:-:S09]  /*1ccf0*/  IADD3.X R21, PT, PT, R5, R6, R7, P0, P1 ;  /* 0x0000000605157210 */ /* 0x000fd200007e2407 */
[----:B------:R-:W-:Y:S02]  /*1cd00*/  ISETP.GE.AND P2, PT, R26, UR7, PT ;  /* 0x000000071a007c0c */ /* 0x000fe4000bf46270 */
[----:B------:R-:W-:Y:S02]  /*1cd10*/  ISETP.GE.AND P3, PT, R22, UR7, PT ;  /* 0x0000000716007c0c */ /* 0x000fe4000bf66270 */
[----:B------:R-:W-:-:S09]  /*1cd20*/  ISETP.GE.AND P4, PT, R30, UR7, PT ;  /* 0x000000071e007c0c */ /* 0x000fd2000bf86270 */
[C-C-:B------:R-:W-:Y:S01]  /*1cd30*/  @!P2 IMAD.IADD R27, R26.reuse, 0x1, -R3.reuse ;  /* 0x000000011a1ba824 */ /* 0x140fe200078e0a03 */
[-C--:B------:R-:W-:Y:S01]  /*1cd40*/  @!P2 ISETP.GE.AND P5, PT, R26, R3.reuse, PT ;  /* 0x000000031a00a20c */ /* 0x080fe20003fa6270 */
[----:B------:R-:W0:Y:S01]  /*1cd50*/  @!P2 LDC.64 R24, c[0x0][0x3a0] ;  /* 0x0000e800ff18ab82 */ /* 0x000e220000000a00 */
[----:B------:R-:W-:Y:S01]  /*1cd60*/  @!P3 IMAD.IADD R35, R22, 0x1, -R3 ;  /* 0x000000011623b824 */ /* 0x000fe200078e0a03 */
[----:B------:R-:W-:Y:S02]  /*1cd70*/  @!P4 IADD3 R31, PT, PT, R30, -R3, RZ ;  /* 0x800000031e1fc210 */ /* 0x000fe40007ffe0ff */
[----:B------:R-:W-:Y:S02]  /*1cd80*/  @!P2 SEL R29, R26, R27, !P5 ;  /* 0x0000001b1a1da207 */ /* 0x000fe40006800000 */
[----:B------:R-:W-:Y:S02]  /*1cd90*/  @!P2 SEL R32, R18, R23, !P5 ;  /* 0x000000171220a207 */ /* 0x000fe40006800000 */
[----:B------:R-:W-:-:S02]  /*1cda0*/  @!P2 SHF.R.S32.HI R27, RZ, 0x1f, R27 ;  /* 0x0000001fff1ba819 */ /* 0x000fc4000001141b */
[----:B------:R-:W-:Y:S02]  /*1cdb0*/  @!P2 IADD3 R32, P0, PT, R29, R32, RZ ;  /* 0x000000201d20a210 */ /* 0x000fe40007f1e0ff */
[----:B------:R-:W-:Y:S01]  /*1cdc0*/  @!P2 SEL R26, R19, R21, !P5 ;  /* 0x00000015131aa207 */ /* 0x000fe20006800000 */
[----:B------:R-:W1:Y:S01]  /*1cdd0*/  @!P4 LDC.64 R28, c[0x0][0x3a0] ;  /* 0x0000e800ff1ccb82 */ /* 0x000e620000000a00 */
[----:B------:R-:W-:Y:S02]  /*1cde0*/  @!P2 SEL R27, R27, RZ, P5 ;  /* 0x000000ff1b1ba207 */ /* 0x000fe40002800000 */
[----:B------:R-:W-:-:S03]  /*1cdf0*/  @!P4 ISETP.GE.AND P5, PT, R30, R3, PT ;  /* 0x000000031e00c20c */ /* 0x000fc60003fa6270 */
[----:B------:R-:W-:Y:S01]  /*1ce00*/  @!P2 IMAD.X R33, R27, 0x1, R26, P0 ;  /* 0x000000011b21a824 */ /* 0x000fe200000e061a */
[----:B------:R-:W-:Y:S01]  /*1ce10*/  @!P3 ISETP.GE.AND P0, PT, R22, R3, PT ;  /* 0x000000031600b20c */ /* 0x000fe20003f06270 */
[----:B------:R-:W2:Y:S01]  /*1ce20*/  @!P3 LDC.64 R26, c[0x0][0x3a0] ;  /* 0x0000e800ff1abb82 */ /* 0x000ea20000000a00 */
[----:B------:R-:W-:Y:S02]  /*1ce30*/  @!P4 SEL R39, R30, R31, !P5 ;  /* 0x0000001f1e27c207 */ /* 0x000fe40006800000 */
[----:B0-----:R-:W-:Y:S02]  /*1ce40*/  @!P2 LEA R24, P6, R32, R24, 0x3 ;  /* 0x000000182018a211 */ /* 0x001fe400078c18ff */
[----:B------:R-:W-:Y:S02]  /*1ce50*/  @!P3 SEL R37, R22, R35, !P0 ;  /* 0x000000231625b207 */ /* 0x000fe40004000000 */
[CC--:B------:R-:W-:Y:S02]  /*1ce60*/  @!P4 SEL R34, R18.reuse, R23.reuse, !P5 ;  /* 0x000000171222c207 */ /* 0x0c0fe40006800000 */
[----:B------:R-:W-:-:S02]  /*1ce70*/  @!P3 SEL R22, R18, R23, !P0 ;  /* 0x000000171216b207 */ /* 0x000fc40004000000 */
[----:B------:R-:W-:Y:S02]  /*1ce80*/  @!P3 SHF.R.S32.HI R35, RZ, 0x1f, R35 ;  /* 0x0000001fff23b819 */ /* 0x000fe40000011423 */
[----:B------:R-:W-:Y:S02]  /*1ce90*/  @!P2 LEA.HI.X R25, R32, R25, R33, 0x3, P6 ;  /* 0x000000192019a211 */ /* 0x000fe400030f1c21 */
[----:B------:R-:W-:Y:S02]  /*1cea0*/  @!P4 IADD3 R32, P6, PT, R39, R34, RZ ;  /* 0x000000222720c210 */ /* 0x000fe40007fde0ff */
[----:B------:R-:W-:Y:S01]  /*1ceb0*/  @!P3 IADD3 R30, P1, PT, R37, R22, RZ ;  /* 0x00000016251eb210 */ /* 0x000fe20007f3e0ff */
[C---:B------:R-:W-:Y:S01]  /*1cec0*/  VIADD R22, R2.reuse, 0x500 ;  /* 0x0000050002167836 */ /* 0x040fe20000000000 */
[----:B------:R-:W-:Y:S01]  /*1ced0*/  LOP3.LUT R34, R2, 0x400, RZ, 0xfc, !PT ;  /* 0x0000040002227812 */ /* 0x000fe200078efcff */
[----:B------:R-:W5:Y:S01]  /*1cee0*/  @!P2 LDG.E.64 R4, desc[UR8][R24.64] ;  /* 0x000000081804a981 */ /* 0x000f62000c1e1b00 */
[----:B------:R-:W-:-:S02]  /*1cef0*/  @!P3 SEL R33, R19, R21, !P0 ;  /* 0x000000151321b207 */ /* 0x000fc40004000000 */
[----:B------:R-:W-:Y:S02]  /*1cf00*/  @!P3 SEL R36, R35, RZ, P0 ;  /* 0x000000ff2324b207 */ /* 0x000fe40000000000 */
[----:B------:R-:W-:Y:S02]  /*1cf10*/  @!P4 SHF.R.S32.HI R31, RZ, 0x1f, R31 ;  /* 0x0000001fff1fc819 */ /* 0x000fe4000001141f */
[----:B------:R-:W-:Y:S01]  /*1cf20*/  ISETP.GE.AND P0, PT, R34, UR7, PT ;  /* 0x0000000722007c0c */ /* 0x000fe2000bf06270 */
[----:B------:R-:W-:Y:S01]  /*1cf30*/  @!P3 IMAD.X R33, R36, 0x1, R33, P1 ;  /* 0x000000012421b824 */ /* 0x000fe200008e0621 */
[----:B------:R-:W-:Y:S02]  /*1cf40*/  @!P4 SEL R35, R19, R21, !P5 ;  /* 0x000000151323c207 */ /* 0x000fe40006800000 */
[----:B------:R-:W-:Y:S02]  /*1cf50*/  @!P4 SEL R36, R31, RZ, P5 ;  /* 0x000000ff1f24c207 */ /* 0x000fe40002800000 */
[----:B--2---:R-:W-:-:S02]  /*1cf60*/  @!P3 LEA R26, P5, R30, R26, 0x3 ;  /* 0x0000001a1e1ab211 */ /* 0x004fc400078a18ff */
[----:B------:R-:W-:Y:S02]  /*1cf70*/  @!P4 IADD3.X R35, PT, PT, R36, R35, RZ, P6, !PT ;  /* 0x000000232423c210 */ /* 0x000fe400037fe4ff */
[----:B------:R-:W-:Y:S02]  /*1cf80*/  @!P3 LEA.HI.X R27, R30, R27, R33, 0x3, P5 ;  /* 0x0000001b1e1bb211 */ /* 0x000fe400028f1c21 */
[----:B-1----:R-:W-:Y:S01]  /*1cf90*/  @!P4 LEA R30, P5, R32, R28, 0x3 ;  /* 0x0000001c201ec211 */ /* 0x002fe200078a18ff */
[----:B------:R-:W-:Y:S01]  /*1cfa0*/  @!P0 IMAD.IADD R37, R34, 0x1, -R3 ;  /* 0x0000000122258824 */ /* 0x000fe200078e0a03 */
[----:B------:R-:W-:Y:S01]  /*1cfb0*/  ISETP.GE.AND P1, PT, R22, UR7, PT ;  /* 0x0000000716007c0c */ /* 0x000fe2000bf26270 */
[----:B------:R-:W5:Y:S01]  /*1cfc0*/  @!P3 LDG.E.64 R6, desc[UR8][R26.64] ;  /* 0x000000081a06b981 */ /* 0x000f62000c1e1b00 */
[----:B------:R-:W-:Y:S02]  /*1cfd0*/  @!P4 LEA.HI.X R31, R32, R29, R35, 0x3, P5 ;  /* 0x0000001d201fc211 */ /* 0x000fe400028f1c23 */
[----:B------:R-:W0:Y:S01]  /*1cfe0*/  @!P0 LDC.64 R32, c[0x0][0x3a0] ;  /* 0x0000e800ff208b82 */ /* 0x000e220000000a00 */
[----:B------:R-:W-:-:S02]  /*1cff0*/  @!P0 ISETP.GE.AND P6, PT, R34, R3, PT ;  /* 0x000000032200820c */ /* 0x000fc40003fc6270 */
[----:B------:R1:W5:Y:S02]  /*1d000*/  @!P4 LDG.E.64 R8, desc[UR8][R30.64] ;  /* 0x000000081e08c981 */ /* 0x000364000c1e1b00 */
[----:B------:R-:W-:Y:S02]  /*1d010*/  @!P0 SEL R29, R34, R37, !P6 ;  /* 0x00000025221d8207 */ /* 0x000fe40007000000 */
[----:B------:R-:W-:Y:S02]  /*1d020*/  @!P0 SHF.R.S32.HI R37, RZ, 0x1f, R37 ;  /* 0x0000001fff258819 */ /* 0x000fe40000011425 */
[----:B------:R-:W-:Y:S01]  /*1d030*/  @!P0 SEL R34, R18, R23, !P6 ;  /* 0x0000001712228207 */ /* 0x000fe20007000000 */
[C---:B------:R-:W-:Y:S01]  /*1d040*/  @!P1 IMAD.IADD R39, R22.reuse, 0x1, -R3 ;  /* 0x0000000116279824 */ /* 0x040fe200078e0a03 */
[----:B------:R-:W-:Y:S02]  /*1d050*/  @!P1 ISETP.GE.AND P5, PT, R22, R3, PT ;  /* 0x000000031600920c */ /* 0x000fe40003fa6270 */
[----:B------:R-:W-:-:S02]  /*1d060*/  @!P0 SEL R28, R19, R21, !P6 ;  /* 0x00000015131c8207 */ /* 0x000fc40007000000 */
[----:B------:R-:W-:Y:S02]  /*1d070*/  @!P0 SEL R37, R37, RZ, P6 ;  /* 0x000000ff25258207 */ /* 0x000fe40003000000 */
[----:B------:R-:W-:Y:S02]  /*1d080*/  @!P0 IADD3 R34, P6, PT, R29, R34, RZ ;  /* 0x000000221d228210 */ /* 0x000fe40007fde0ff */
[----:B------:R-:W-:Y:S02]  /*1d090*/  @!P1 SEL R36, R22, R39, !P5 ;  /* 0x0000002716249207 */ /* 0x000fe40006800000 */
[----:B------:R-:W-:Y:S02]  /*1d0a0*/  @!P1 SEL R35, R18, R23, !P5 ;  /* 0x0000001712239207 */ /* 0x000fe40006800000 */
[----:B------:R-:W-:Y:S02]  /*1d0b0*/  @!P1 SHF.R.S32.HI R39, RZ, 0x1f, R39 ;  /* 0x0000001fff279819 */ /* 0x000fe40000011427 */
[----:B------:R-:W-:-:S02]  /*1d0c0*/  @!P0 IADD3.X R22, PT, PT, R37, R28, RZ, P6, !PT ;  /* 0x0000001c25168210 */ /* 0x000fc400037fe4ff */
[----:B------:R-:W-:Y:S01]  /*1d0d0*/  @!P1 IADD3 R35, P6, PT, R36, R35, RZ ;  /* 0x0000002324239210 */ /* 0x000fe20007fde0ff */
[----:B------:R-:W2:Y:S01]  /*1d0e0*/  @!P1 LDC.64 R28, c[0x0][0x3a0] ;  /* 0x0000e800ff1c9b82 */ /* 0x000ea20000000a00 */
[----:B------:R-:W-:Y:S02]  /*1d0f0*/  @!P1 SEL R36, R19, R21, !P5 ;  /* 0x0000001513249207 */ /* 0x000fe40006800000 */
[----:B------:R-:W-:Y:S02]  /*1d100*/  @!P1 SEL R39, R39, RZ, P5 ;  /* 0x000000ff27279207 */ /* 0x000fe40002800000 */
[----:B------:R-:W-:Y:S02]  /*1d110*/  ISETP.GE.AND P5, PT, R38, UR7, PT ;  /* 0x0000000726007c0c */ /* 0x000fe4000bfa6270 */
[----:B0-----:R-:W-:Y:S01]  /*1d120*/  @!P0 LEA R32, P2, R34, R32, 0x3 ;  /* 0x0000002022208211 */ /* 0x001fe200078418ff */
[----:B------:R-:W-:-:S03]  /*1d130*/  @!P1 IMAD.X R36, R39, 0x1, R36, P6 ;  /* 0x0000000127249824 */ /* 0x000fc600030e0624 */
[----:B------:R-:W-:Y:S02]  /*1d140*/  @!P0 LEA.HI.X R33, R34, R33, R22, 0x3, P2 ;  /* 0x0000002122218211 */ /* 0x000fe400010f1c16 */
[C---:B------:R-:W-:Y:S02]  /*1d150*/  IADD3 R22, PT, PT, R2.reuse, 0x700, RZ ;  /* 0x0000070002167810 */ /* 0x040fe40007ffe0ff */
[----:B------:R-:W-:Y:S01]  /*1d160*/  ISETP.GE.AND P2, PT, R2, UR7, PT ;  /* 0x0000000702007c0c */ /* 0x000fe2000bf46270 */
[----:B------:R0:W5:Y:S01]  /*1d170*/  @!P0 LDG.E.64 R10, desc[UR8][R32.64] ;  /* 0x00000008200a8981 */ /* 0x000162000c1e1b00 */
[----:B------:R-:W-:Y:S01]  /*1d180*/  ISETP.GE.AND P0, PT, R22, UR7, PT ;  /* 0x0000000716007c0c */ /* 0x000fe2000bf06270 */
[C---:B------:R-:W-:Y:S01]  /*1d190*/  @!P5 IMAD.IADD R37, R38.reuse, 0x1, -R3 ;  /* 0x000000012625d824 */ /* 0x040fe200078e0a03 */
[C---:B------:R-:W-:Y:S01]  /*1d1a0*/  @!P5 ISETP.GE.AND P4, PT, R38.reuse, R3, PT ;  /* 0x000000032600d20c */ /* 0x040fe20003f86270 */
[----:B-1----:R-:W1:Y:S03]  /*1d1b0*/  @!P5 LDC.64 R30, c[0x0][0x3a0] ;  /* 0x0000e800ff1edb82 */ /* 0x002e660000000a00 */
[----:B------:R-:W-:-:S02]  /*1d1c0*/  @!P5 SEL R25, R38, R37, !P4 ;  /* 0x000000252619d207 */ /* 0x000fc40006000000 */
[----:B------:R-:W-:Y:S02]  /*1d1d0*/  @!P5 SEL R34, R18, R23, !P4 ;  /* 0x000000171222d207 */ /* 0x000fe40006000000 */
[----:B--2---:R-:W-:Y:S02]  /*1d1e0*/  @!P1 LEA R28, P3, R35, R28, 0x3 ;  /* 0x0000001c231c9211 */ /* 0x004fe400078618ff */
[----:B------:R-:W-:Y:S01]  /*1d1f0*/  @!P5 IADD3 R34, P6, PT, R25, R34, RZ ;  /* 0x000000221922d210 */ /* 0x000fe20007fde0ff */
[----:B------:R-:W2:Y:S01]  /*1d200*/  @!P0 LDC.64 R26, c[0x0][0x3a0] ;  /* 0x0000e800ff1a8b82 */ /* 0x000ea20000000a00 */
[----:B------:R-:W-:Y:S02]  /*1d210*/  @!P5 SHF.R.S32.HI R37, RZ, 0x1f, R37 ;  /* 0x0000001fff25d819 */ /* 0x000fe40000011425 */
[----:B------:R-:W-:Y:S01]  /*1d220*/  @!P1 LEA.HI.X R29, R35, R29, R36, 0x3, P3 ;  /* 0x0000001d231d9211 */ /* 0x000fe200018f1c24 */
[----:B------:R-:W-:-:S04]  /*1d230*/  @!P2 IMAD.IADD R35, R2, 0x1, -R3 ;  /* 0x000000010223a824 */ /* 0x000fc800078e0a03 */
[----:B------:R-:W3:Y:S01]  /*1d240*/  @!P2 LDC.64 R24, c[0x0][0x3a0] ;  /* 0x0000e800ff18ab82 */ /* 0x000ee20000000a00 */
[----:B0-----:R-:W-:Y:S01]  /*1d250*/  @!P5 SEL R32, R19, R21, !P4 ;  /* 0x000000151320d207 */ /* 0x001fe20006000000 */
[----:B------:R0:W5:Y:S01]  /*1d260*/  @!P1 LDG.E.64 R12, desc[UR8][R28.64] ;  /* 0x000000081c0c9981 */ /* 0x000162000c1e1b00 */
[----:B------:R-:W-:Y:S02]  /*1d270*/  @!P5 SEL R37, R37, RZ, P4 ;  /* 0x000000ff2525d207 */ /* 0x000fe40002000000 */
[----:B------:R-:W-:Y:S02]  /*1d280*/  @!P2 ISETP.GE.AND P3, PT, R2, R3, PT ;  /* 0x000000030200a20c */ /* 0x000fe40003f66270 */
[----:B------:R-:W-:Y:S01]  /*1d290*/  @!P5 IADD3.X R32, PT, PT, R37, R32, RZ, P6, !PT ;  /* 0x000000202520d210 */ /* 0x000fe200037fe4ff */
[----:B------:R-:W-:Y:S01]  /*1d2a0*/  @!P0 IMAD.IADD R37, R22, 0x1, -R3 ;  /* 0x0000000116258824 */ /* 0x000fe200078e0a03 */
[----:B------:R-:W-:Y:S02]  /*1d2b0*/  @!P2 SEL R36, R2, R35, !P3 ;  /* 0x000000230224a207 */ /* 0x000fe40005800000 */
[----:B------:R-:W-:-:S02]  /*1d2c0*/  @!P2 SEL R33, R18, R23, !P3 ;  /* 0x000000171221a207 */ /* 0x000fc40005800000 */
[----:B------:R-:W-:Y:S02]  /*1d2d0*/  @!P0 ISETP.GE.AND P4, PT, R22, R3, PT ;  /* 0x000000031600820c */ /* 0x000fe40003f86270 */
[----:B------:R-:W-:Y:S02]  /*1d2e0*/  @!P2 IADD3 R33, P6, PT, R36, R33, RZ ;  /* 0x000000212421a210 */ /* 0x000fe40007fde0ff */
[----:B------:R-:W-:Y:S02]  /*1d2f0*/  @!P2 SHF.R.S32.HI R35, RZ, 0x1f, R35 ;  /* 0x0000001fff23a819 */ /* 0x000fe40000011423 */
[----:B------:R-:W-:Y:S02]  /*1d300*/  @!P0 SEL R23, R18, R23, !P4 ;  /* 0x0000001712178207 */ /* 0x000fe40006000000 */
[----:B------:R-:W-:Y:S02]  /*1d310*/  @!P0 SEL R36, R22, R37, !P4 ;  /* 0x0000002516248207 */ /* 0x000fe40006000000 */
[----:B------:R-:W-:-:S02]  /*1d320*/  @!P0 SHF.R.S32.HI R37, RZ, 0x1f, R37 ;  /* 0x0000001fff258819 */ /* 0x000fc40000011425 */
[----:B------:R-:W-:Y:S02]  /*1d330*/  @!P2 SEL R22, R19, R21, !P3 ;  /* 0x000000151316a207 */ /* 0x000fe40005800000 */
[----:B------:R-:W-:Y:S02]  /*1d340*/  @!P2 SEL R35, R35, RZ, P3 ;  /* 0x000000ff2323a207 */ /* 0x000fe40001800000 */
[----:B------:R-:W-:Y:S02]  /*1d350*/  @!P0 IADD3 R23, P3, PT, R36, R23, RZ ;  /* 0x0000001724178210 */ /* 0x000fe40007f7e0ff */
[----:B------:R-:W-:Y:S02]  /*1d360*/  @!P0 SEL R21, R19, R21, !P4 ;  /* 0x0000001513158207 */ /* 0x000fe40006000000 */
[----:B------:R-:W-:Y:S01]  /*1d370*/  @!P0 SEL R36, R37, RZ, P4 ;  /* 0x000000ff25248207 */ /* 0x000fe20002000000 */
[----:B------:R-:W-:Y:S01]  /*1d380*/  @!P2 IMAD.X R22, R35, 0x1, R22, P6 ;  /* 0x000000012316a824 */ /* 0x000fe200030e0616 */
[----:B-1----:R-:W-:-:S02]  /*1d390*/  @!P5 LEA R30, P6, R34, R30, 0x3 ;  /* 0x0000001e221ed211 */ /* 0x002fc400078c18ff */
[----:B------:R-:W-:Y:S02]  /*1d3a0*/  @!P0 IADD3.X R36, PT, PT, R36, R21, RZ, P3, !PT ;  /* 0x0000001524248210 */ /* 0x000fe40001ffe4ff */
[----:B---3--:R-:W-:Y:S02]  /*1d3b0*/  @!P2 LEA R24, P4, R33, R24, 0x3 ;  /* 0x000000182118a211 */ /* 0x008fe400078818ff */
[----:B--2---:R-:W-:Y:S02]  /*1d3c0*/  @!P0 LEA R26, P3, R23, R26, 0x3 ;  /* 0x0000001a171a8211 */ /* 0x004fe400078618ff */
[----:B------:R-:W-:Y:S02]  /*1d3d0*/  @!P5 LEA.HI.X R31, R34, R31, R32, 0x3, P6 ;  /* 0x0000001f221fd211 */ /* 0x000fe400030f1c20 */
[----:B------:R-:W-:Y:S02]  /*1d3e0*/  @!P2 LEA.HI.X R25, R33, R25, R22, 0x3, P4 ;  /* 0x000000192119a211 */ /* 0x000fe400020f1c16 */
[----:B------:R-:W-:Y:S01]  /*1d3f0*/  @!P0 LEA.HI.X R27, R23, R27, R36, 0x3, P3 ;  /* 0x0000001b171b8211 */ /* 0x000fe200018f1c24 */
[----:B------:R0:W5:Y:S04]  /*1d400*/  @!P5 LDG.E.64 R14, desc[UR8][R30.64] ;  /* 0x000000081e0ed981 */ /* 0x000168000c1e1b00 */
[----:B------:R0:W5:Y:S04]  /*1d410*/  @!P2 LDG.E.64 R16, desc[UR8][R24.64] ;  /* 0x000000081810a981 */ /* 0x000168000c1e1b00 */
[----:B------:R0:W5:Y:S02]  /*1d420*/  @!P0 LDG.E.64 R18, desc[UR8][R26.64] ;  /* 0x000000081a128981 */ /* 0x000164000c1e1b00 */
.L_x_157:
[----:B------:R-:W-:Y:S05]  /*1d430*/  BSYNC.RECONVERGENT B0 ;  /* 0x0000000000007941 */ /* 0x000fea0003800200 */
.L_x_155:
[----:B------:R-:W1:Y:S01]  /*1d440*/  S2UR UR5, SR_CgaCtaId ;  /* 0x00000000000579c3 */ /* 0x000e620000008800 */
[----:B------:R-:W-:Y:S01]  /*1d450*/  UMOV UR4, 0x400 ;  /* 0x0000040000047882 */ /* 0x000fe20000000000 */
[----:B------:R-:W-:Y:S01]  /*1d460*/  IMAD.SHL.U32 R21, R2, 0x8, RZ ;  /* 0x0000000802157824 */ /* 0x000fe200078e00ff */
[----:B-1----:R-:W-:-:S09]  /*1d470*/  ULEA UR4, UR5, UR4, 0x18 ;  /* 0x0000000405047291 */ /* 0x002fd2000f8ec0ff */
[----:B-----5:R-:W-:Y:S04]  /*1d480*/  STS.64 [R21+UR4], R16 ;  /* 0x0000001015007988 */ /* 0x020fe80008000a04 */
[----:B------:R-:W-:Y:S04]  /*1d490*/  STS.64 [R21+UR4+0x800], R4 ;  /* 0x0008000415007988 */ /* 0x000fe80008000a04 */
[----:B------:R1:W-:Y:S04]  /*1d4a0*/  STS.64 [R21+UR4+0x1000], R6 ;  /* 0x0010000615007988 */ /* 0x0003e80008000a04 */
[----:B------:R-:W-:Y:S04]  /*1d4b0*/  STS.64 [R21+UR4+0x1800], R8 ;  /* 0x0018000815007988 */ /* 0x000fe80008000a04 */
[----:B------:R-:W-:Y:S04]  /*1d4c0*/  STS.64 [R21+UR4+0x2000], R10 ;  /* 0x0020000a15007988 */ /* 0x000fe80008000a04 */
[----:B------:R2:W-:Y:S04]  /*1d4d0*/  STS.64 [R21+UR4+0x2800], R12 ;  /* 0x0028000c15007988 */ /* 0x0005e80008000a04 */
[----:B------:R3:W-:Y:S04]  /*1d4e0*/  STS.64 [R21+UR4+0x3000], R14 ;  /* 0x0030000e15007988 */ /* 0x0007e80008000a04 */
[----:B------:R3:W-:Y:S01]  /*1d4f0*/  STS.64 [R21+UR4+0x3800], R18 ;  /* 0x0038001215007988 */ /* 0x0007e20008000a04 */
[----:B------:R-:W-:Y:S01]  /*1d500*/  BAR.SYNC.DEFER_BLOCKING 0x0 ;  /* 0x0000000000007b1d */ /* 0x000fe20000010000 */
[----:B-1----:R-:W-:-:S07]  /*1d510*/  VIMNMX R6, PT, PT, R21, UR7, PT ;  /* 0x0000000715067c48 */ /* 0x002fce000bfe0100 */
[----:B------:R-:W1:Y:S01]  /*1d520*/  LDC.64 R4, c[0x0][0x3b0] ;  /* 0x0000ec00ff047b82 */ /* 0x000e620000000a00 */
[C---:B------:R-:W-:Y:S01]  /*1d530*/  LEA R7, R3.reuse, UR4, 0x3 ;  /* 0x0000000403077c11 */ /* 0x040fe2000f8e18ff */
[----:B------:R-:W-:Y:S01]  /*1d540*/  BSSY.RECONVERGENT B0, `(.L_x_158) ;  /* 0x00002f3000007945 */ /* 0x000fe20003800200 */
[C---:B------:R-:W-:Y:S01]  /*1d550*/  ISETP.GE.AND P0, PT, R6.reuse, R20, PT ;  /* 0x000000140600720c */ /* 0x040fe20003f06270 */
[----:B--2---:R-:W-:Y:S01]  /*1d560*/  IMAD.IADD R13, R6, 0x1, -R20 ;  /* 0x00000001060d7824 */ /* 0x004fe200078e0a14 */
[----:B------:R-:W-:-:S03]  /*1d570*/  VIMNMX R10, PT, PT, R3, R6, PT ;  /* 0x00000006030a7248 */ /* 0x000fc60003fe0100 */
[----:B------:R-:W-:Y:S01]  /*1d580*/  PREEXIT ;  /* 0x000000000000782d */ /* 0x000fe20000000000 */
[----:B------:R-:W-:-:S04]  /*1d590*/  SEL R13, R13, RZ, P0 ;  /* 0x000000ff0d0d7207 */ /* 0x000fc80000000000 */
[----:B------:R-:W-:-:S13]  /*1d5a0*/  ISETP.GE.AND P0, PT, R13, R10, PT ;  /* 0x0000000a0d00720c */ /* 0x000fda0003f06270 */
[----:B---3--:R-:W-:Y:S05]  /*1d5b0*/  @P0 BRA `(.L_x_159) ;  /* 0x0000002c00ac0947 */ /* 0x008fea0003800000 */
[----:B------:R-:W2:Y:S01]  /*1d5c0*/  LDC R11, c[0x0][0x3b8] ;  /* 0x0000ee00ff0b7b82 */ /* 0x000ea20000000800 */
[----:B------:R-:W-:Y:S01]  /*1d5d0*/  MOV R18, 0xffffffff ;  /* 0xffffffff00127802 */ /* 0x000fe20000000f00 */
[----:B------:R-:W-:Y:S01]  /*1d5e0*/  IMAD.MOV.U32 R19, RZ, RZ, -0x1 ;  /* 0xffffffffff137424 */ /* 0x000fe200078e00ff */
[----:B-1----:R-:W-:-:S03]  /*1d5f0*/  LOP3.LUT R8, R4, 0x1, RZ, 0xc0, !PT ;  /* 0x0000000104087812 */ /* 0x002fc600078ec0ff */
[C---:B------:R-:W-:Y:S01]  /*1d600*/  IMAD.WIDE.U32 R18, R4.reuse, 0x1, R18 ;  /* 0x0000000104127825 */ /* 0x040fe200078e0012 */
[----:B------:R-:W-:-:S03]  /*1d610*/  LOP3.LUT R4, R4, 0xfffffffe, RZ, 0xc0, !PT ;  /* 0xfffffffe04047812 */ /* 0x000fc600078ec0ff */
[----:B------:R-:W-:Y:S01]  /*1d620*/  IMAD.IADD R9, R19, 0x1, R5 ;  /* 0x0000000113097824 */ /* 0x000fe200078e0205 */
[----:B--2---:R-:W-:-:S07]  /*1d630*/  SHF.R.S32.HI R11, RZ, 0x1f, R11 ;  /* 0x0000001fff0b7819 */ /* 0x004fce000001140b */
.L_x_177:
[----:B-1----:R-:W1:Y:S01]  /*1d640*/  S2UR UR5, SR_CgaCtaId ;  /* 0x00000000000579c3 */ /* 0x002e620000008800 */
[----:B------:R-:W-:Y:S01]  /*1d650*/  IADD3 R5, PT, PT, R10, -R13, RZ ;  /* 0x8000000d0a057210 */ /* 0x000fe20007ffe0ff */
[----:B------:R-:W-:Y:S01]  /*1d660*/  UMOV UR4, 0x400 ;  /* 0x0000040000047882 */ /* 0x000fe20000000000 */
[----:B------:R-:W-:Y:S02]  /*1d670*/  IMAD.MOV.U32 R14, RZ, RZ, -0x340d631c ;  /* 0xcbf29ce4ff0e7424 */ /* 0x000fe400078e00ff */
[----:B------:R-:W-:-:S04]  /*1d680*/  LEA.HI R12, R5, R5, RZ, 0x1 ;  /* 0x00000005050c7211 */ /* 0x000fc800078f08ff */
[----:B------:R-:W-:-:S04]  /*1d690*/  LEA.HI.SX32 R15, R12, R13, 0x1f ;  /* 0x0000000d0c0f7211 */ /* 0x000fc800078ffaff */
[----:B------:R-:W-:-:S05]  /*1d6a0*/  LOP3.LUT R5, RZ, R15, RZ, 0x33, !PT ;  /* 0x0000000fff057212 */ /* 0x000fca00078e33ff */
[----:B------:R-:W-:-:S04]  /*1d6b0*/  IMAD.IADD R12, R6, 0x1, R5 ;  /* 0x00000001060c7824 */ /* 0x000fc800078e0205 */
[----:B------:R-:W-:Y:S01]  /*1d6c0*/  IMAD R22, R12, 0x8, R7 ;  /* 0x000000080c167824 */ /* 0x000fe200078e0207 */
[----:B-1----:R-:W-:Y:S01]  /*1d6d0*/  ULEA UR4, UR5, UR4, 0x18 ;  /* 0x0000000405047291 */ /* 0x002fe2000f8ec0ff */
[----:B------:R-:W-:-:S04]  /*1d6e0*/  IMAD.MOV.U32 R12, RZ, RZ, -0x7bdddcdb ;  /* 0x84222325ff0c7424 */ /* 0x000fc800078e00ff */
[----:B------:R-:W1:Y:S01]  /*1d6f0*/  LDS.64 R22, [R22] ;  /* 0x0000000016167984 */ /* 0x000e620000000a00 */
[----:B---3--:R-:W-:-:S05]  /*1d700*/  LEA R20, R15, UR4, 0x3 ;  /* 0x000000040f147c11 */ /* 0x008fca000f8e18ff */
[----:B------:R-:W2:Y:S01]  /*1d710*/  LDCU.64 UR4, c[0x0][0x3b0] ;  /* 0x00007600ff0477ac */ /* 0x000ea20008000a00 */
[----:B------:R-:W3:Y:S01]  /*1d720*/  LDS.64 R20, [R20] ;  /* 0x0000000014147984 */ /* 0x000ee20000000a00 */
[----:B--2---:R-:W-:Y:S02]  /*1d730*/  ISETP.NE.U32.AND P0, PT, RZ, UR4, PT ;  /* 0x00000004ff007c0c */ /* 0x004fe4000bf05070 */
[----:B------:R-:W-:-:S04]  /*1d740*/  MOV R5, UR5 ;  /* 0x0000000500057c02 */ /* 0x000fc80008000f00 */
[----:B------:R-:W-:-:S13]  /*1d750*/  ISETP.NE.AND.EX P0, PT, R5, RZ, PT, P0 ;  /* 0x000000ff0500720c */ /* 0x000fda0003f05300 */
[----:B-1----:R-:W-:Y:S05]  /*1d760*/  @!P0 BRA `(.L_x_160) ;  /* 0x0000000800a08947 */ /* 0x002fea0003800000 */
[----:B------:R-:W-:Y:S01]  /*1d770*/  ISETP.NE.U32.AND P1, PT, R18, RZ, PT ;  /* 0x000000ff1200720c */ /* 0x000fe20003f25070 */
[----:B------:R-:W-:Y:S02]  /*1d780*/  HFMA2 R12, -RZ, RZ, -6.306171417236328125e-05, 0.01395416259765625 ;  /* 0x84222325ff0c7431 */ /* 0x000fe400000001ff */
[----:B------:R-:W-:Y:S01]  /*1d790*/  IMAD.MOV.U32 R14, RZ, RZ, -0x340d631c ;  /* 0xcbf29ce4ff0e7424 */ /* 0x000fe200078e00ff */
[----:B0-----:R-:W-:Y:S01]  /*1d7a0*/  MOV R30, RZ ;  /* 0x000000ff001e7202 */ /* 0x001fe20000000f00 */
[----:B------:R-:W-:Y:S01]  /*1d7b0*/  IMAD.MOV.U32 R17, RZ, RZ, RZ ;  /* 0x000000ffff117224 */ /* 0x000fe200078e00ff */
[----:B------:R-:W-:-:S13]  /*1d7c0*/  ISETP.NE.AND.EX P1, PT, R9, RZ, PT, P1 ;  /* 0x000000ff0900720c */ /* 0x000fda0003f25310 */
[----:B------:R-:W-:Y:S05]  /*1d7d0*/  @!P1 BRA `(.L_x_161) ;  /* 0x0000000400b09947 */ /* 0x000fea0003800000 */
[----:B------:R-:W0:Y:S01]  /*1d7e0*/  LDC R5, c[0x0][0x3b4] ;  /* 0x0000ed00ff057b82 */ /* 0x000e220000000800 */
[----:B------:R-:W-:Y:S01]  /*1d7f0*/  IMAD.MOV.U32 R12, RZ, RZ, -0x7bdddcdb ;  /* 0x84222325ff0c7424 */ /* 0x000fe200078e00ff */
[----:B------:R-:W-:Y:S01]  /*1d800*/  CS2R R28, SRZ ;  /* 0x00000000001c7805 */ /* 0x000fe2000001ff00 */
[----:B------:R-:W-:-:S05]  /*1d810*/  IMAD.MOV.U32 R14, RZ, RZ, -0x340d631c ;  /* 0xcbf29ce4ff0e7424 */ /* 0x000fca00078e00ff */
[----:B------:R-:W1:Y:S02]  /*1d820*/  LDC R30, c[0x0][0x3b4] ;  /* 0x0000ed00ff1e7b82 */ /* 0x000e640000000800 */
.L_x_162:
[----:B------:R-:W-:-:S04]  /*1d830*/  LEA R24, P1, R29, R22, 0x3 ;  /* 0x000000161d187211 */ /* 0x000fc800078218ff */
[----:B------:R-:W-:-:S05]  /*1d840*/  LEA.HI.X R25, R29, R23, R28, 0x3, P1 ;  /* 0x000000171d197211 */ /* 0x000fca00008f1c1c */
[----:B------:R-:W2:Y:S04]  /*1d850*/  LD.E.64 R16, desc[UR8][R24.64] ;  /* 0x0000000818107980 */ /* 0x000ea8000c101b00 */
[----:B------:R4:W5:Y:S01]  /*1d860*/  LD.E.64 R26, desc[UR8][R24.64+0x8] ;  /* 0x00000808181a7980 */ /* 0x000962000c101b00 */
[----:B------:R-:W-:Y:S01]  /*1d870*/  IMAD R31, R14, 0x1b3, RZ ;  /* 0x000001b30e1f7824 */ /* 0x000fe200078e02ff */
[----:B------:R-:W-:-:S04]  /*1d880*/  IADD3 R29, P1, PT, R29, 0x2, RZ ;  /* 0x000000021d1d7810 */ /* 0x000fc80007f3e0ff */
[----:B------:R-:W-:Y:S02]  /*1d890*/  IADD3.X R28, PT, PT, RZ, R28, RZ, P1, !PT ;  /* 0x0000001cff1c7210 */ /* 0x000fe40000ffe4ff */
[----:B------:R-:W-:-:S04]  /*1d8a0*/  ISETP.NE.U32.AND P1, PT, R29, R4, PT ;  /* 0x000000041d00720c */ /* 0x000fc80003f25070 */
[----:B0-----:R-:W-:Y:S02]  /*1d8b0*/  ISETP.NE.AND.EX P1, PT, R28, R5, PT, P1 ;  /* 0x000000051c00720c */ /* 0x001fe40003f25310 */
[----:B--2---:R-:W-:Y:S02]  /*1d8c0*/  LOP3.LUT R12, R12, 0xff, R16, 0x78, !PT ;  /* 0x000000ff0c0c7812 */ /* 0x004fe400078e7810 */
[--C-:B----4-:R-:W-:Y:S02]  /*1d8d0*/  SHF.R.U64 R25, R16, 0x10, R17.reuse ;  /* 0x0000001010197819 */ /* 0x110fe40000001211 */
        /* <DEDUP_REMOVED lines=41> */
[----:B-----5:R-:W-:-:S03]  /*1db70*/  LOP3.LUT R12, R16, 0xff, R26, 0x78, !PT ;  /* 0x000000ff100c7812 */ /* 0x020fc600078e781a */
[----:B------:R-:W-:-:S05]  /*1db80*/  IMAD R25, R24, 0x100, R25 ;  /* 0x0000010018197824 */ /* 0x000fca00078e0219 */
        /* <DEDUP_REMOVED lines=48> */
[----:B------:R-:W-:-:S07]  /*1de90*/  IMAD.MOV.U32 R17, RZ, RZ, R4 ;  /* 0x000000ffff117224 */ /* 0x000fce00078e0004 */
.L_x_161:
[----:B------:R-:W-:-:S04]  /*1dea0*/  ISETP.NE.U32.AND P1, PT, R8, RZ, PT ;  /* 0x000000ff0800720c */ /* 0x000fc80003f25070 */
[----:B------:R-:W-:-:S13]  /*1deb0*/  ISETP.NE.AND.EX P1, PT, RZ, RZ, PT, P1 ;  /* 0x000000ffff00720c */ /* 0x000fda0003f25310 */
[----:B------:R-:W-:Y:S05]  /*1dec0*/  @!P1 BRA `(.L_x_160) ;  /* 0x0000000000c89947 */ /* 0x000fea0003800000 */
[----:B------:R-:W-:-:S04]  /*1ded0*/  LEA R16, P1, R17, R22, 0x3 ;  /* 0x0000001611107211 */ /* 0x000fc800078218ff */
[----:B-1----:R-:W-:-:S06]  /*1dee0*/  LEA.HI.X R17, R17, R23, R30, 0x3, P1 ;  /* 0x0000001711117211 */ /* 0x002fcc00008f1c1e */
        /* <DEDUP_REMOVED lines=48> */
.L_x_160:
[----:B0-----:R-:W-:Y:S02]  /*1e1f0*/  IMAD.MOV.U32 R29, RZ, RZ, -0x7bdddcdb ;  /* 0x84222325ff1d7424 */ /* 0x001fe400078e00ff */
[----:B------:R-:W-:Y:S01]  /*1e200*/  IMAD.MOV.U32 R35, RZ, RZ, -0x340d631c ;  /* 0xcbf29ce4ff237424 */ /* 0x000fe200078e00ff */
[----:B------:R-:W-:Y:S06]  /*1e210*/  @!P0 BRA `(.L_x_163) ;  /* 0x0000000800a48947 */ /* 0x000fec0003800000 */
[----:B------:R-:W-:Y:S01]  /*1e220*/  ISETP.NE.U32.AND P1, PT, R18, RZ, PT ;  /* 0x000000ff1200720c */ /* 0x000fe20003f25070 */
[----:B------:R-:W-:Y:S02]  /*1e230*/  HFMA2 R29, -RZ, RZ, -6.306171417236328125e-05, 0.01395416259765625 ;  /* 0x84222325ff1d7431 */ /* 0x000fe400000001ff */
[----:B------:R-:W-:Y:S01]  /*1e240*/  IMAD.MOV.U32 R35, RZ, RZ, -0x340d631c ;  /* 0xcbf29ce4ff237424 */ /* 0x000fe200078e00ff */
[----:B------:R-:W-:Y:S01]  /*1e250*/  MOV R24, RZ ;  /* 0x000000ff00187202 */ /* 0x000fe20000000f00 */
[----:B------:R-:W-:Y:S01]  /*1e260*/  IMAD.MOV.U32 R17, RZ, RZ, RZ ;  /* 0x000000ffff117224 */ /* 0x000fe200078e00ff */
[----:B------:R-:W-:-:S13]  /*1e270*/  ISETP.NE.AND.EX P1, PT, R9, RZ, PT, P1 ;  /* 0x000000ff0900720c */ /* 0x000fda0003f25310 */
[----:B------:R-:W-:Y:S05]  /*1e280*/  @!P1 BRA `(.L_x_164) ;  /* 0x0000000400b49947 */ /* 0x000fea0003800000 */
[----:B------:R-:W0:Y:S01]  /*1e290*/  LDC R17, c[0x0][0x3b4] ;  /* 0x0000ed00ff117b82 */ /* 0x000e220000000800 */
[----:B------:R-:W-:Y:S01]  /*1e2a0*/  IMAD.MOV.U32 R29, RZ, RZ, -0x7bdddcdb ;  /* 0x84222325ff1d7424 */ /* 0x000fe200078e00ff */
[----:B------:R-:W-:Y:S01]  /*1e2b0*/  MOV R31, RZ ;  /* 0x000000ff001f7202 */ /* 0x000fe20000000f00 */
[----:B------:R-:W-:Y:S02]  /*1e2c0*/  IMAD.MOV.U32 R35, RZ, RZ, -0x340d631c ;  /* 0xcbf29ce4ff237424 */ /* 0x000fe400078e00ff */
[----:B------:R-:W-:-:S07]  /*1e2d0*/  IMAD.MOV.U32 R16, RZ, RZ, RZ ;  /* 0x000000ffff107224 */ /* 0x000fce00078e00ff */
.L_x_165:
[----:B---3--:R-:W-:-:S04]  /*1e2e0*/  LEA R32, P1, R31, R20, 0x3 ;  /* 0x000000141f207211 */ /* 0x008fc800078218ff */
[----:B------:R-:W-:-:S05]  /*1e2f0*/  LEA.HI.X R33, R31, R21, R16, 0x3, P1 ;  /* 0x000000151f217211 */ /* 0x000fca00008f1c10 */
[----:B------:R-:W1:Y:S04]  /*1e300*/  LD.E.64 R26, desc[UR8][R32.64] ;  /* 0x00000008201a7980 */ /* 0x000e68000c101b00 */
[----:B------:R2:W3:Y:S01]  /*1e310*/  LD.E.64 R24, desc[UR8][R32.64+0x8] ;  /* 0x0000080820187980 */ /* 0x0004e2000c101b00 */
[----:B------:R-:W-:Y:S01]  /*1e320*/  IMAD R35, R35, 0x1b3, RZ ;  /* 0x000001b323237824 */ /* 0x000fe200078e02ff */
[----:B------:R-:W-:-:S05]  /*1e330*/  IADD3 R31, P1, PT, R31, 0x2, RZ ;  /* 0x000000021f1f7810 */ /* 0x000fca0007f3e0ff */
[----:B------:R-:W-:Y:S01]  /*1e340*/  IMAD.X R16, RZ, RZ, R16, P1 ;  /* 0x000000ffff107224 */ /* 0x000fe200008e0610 */
[----:B------:R-:W-:-:S04]  /*1e350*/  ISETP.NE.U32.AND P1, PT, R31, R4, PT ;  /* 0x000000041f00720c */ /* 0x000fc80003f25070 */
[----:B------:R-:W-:Y:S02]  /*1e360*/  ISETP.NE.AND.EX P1, PT, R16, R5, PT, P1 ;  /* 0x000000051000720c */ /* 0x000fe40003f25310 */
[----:B-1----:R-:W-:Y:S02]  /*1e370*/  LOP3.LUT R30, R29, 0xff, R26, 0x78, !PT ;  /* 0x000000ff1d1e7812 */ /* 0x002fe400078e781a */
[----:B--2---:R-:W-:-:S03]  /*1e380*/  SHF.R.U64 R33, R26, 0x10, R27 ;  /* 0x000000101a217819 */ /* 0x004fc6000000121b */
        /* <DEDUP_REMOVED lines=87> */
[----:B------:R-:W-:Y:S01]  /*1e900*/  LEA R27, R26, R27, 0x8 ;  /* 0x0000001b1a1b7211 */ /* 0x000fe200078e40ff */
[----:B------:R-:W-:-:S04]  /*1e910*/  IMAD.MOV.U32 R29, RZ, RZ, R24 ;  /* 0x000000ffff1d7224 */ /* 0x000fc800078e0018 */
[----:B------:R-:W-:Y:S01]  /*1e920*/  IMAD.IADD R35, R25, 0x1, R27 ;  /* 0x0000000119237824 */ /* 0x000fe200078e021b */
[----:B------:R-:W-:Y:S06]  /*1e930*/  @P1 BRA `(.L_x_165) ;  /* 0xfffffff800681947 */ /* 0x000fec000383ffff */
[----:B0-----:R-:W-:Y:S01]  /*1e940*/  MOV R24, R17 ;  /* 0x0000001100187202 */ /* 0x001fe20000000f00 */
[----:B------:R-:W-:-:S07]  /*1e950*/  IMAD.MOV.U32 R17, RZ, RZ, R4 ;  /* 0x000000ffff117224 */ /* 0x000fce00078e0004 */
.L_x_164:
[----:B------:R-:W-:-:S04]  /*1e960*/  ISETP.NE.U32.AND P1, PT, R8, RZ, PT ;  /* 0x000000ff0800720c */ /* 0x000fc80003f25070 */
[----:B------:R-:W-:-:S13]  /*1e970*/  ISETP.NE.AND.EX P1, PT, RZ, RZ, PT, P1 ;  /* 0x000000ffff00720c */ /* 0x000fda0003f25310 */
[----:B------:R-:W-:Y:S05]  /*1e980*/  @!P1 BRA `(.L_x_163) ;  /* 0x0000000000c89947 */ /* 0x000fea0003800000 */
[----:B---3--:R-:W-:-:S04]  /*1e990*/  LEA R16, P1, R17, R20, 0x3 ;  /* 0x0000001411107211 */ /* 0x008fc800078218ff */
        /* <DEDUP_REMOVED lines=49> */
.L_x_163:
[----:B------:R-:W-:Y:S01]  /*1ecb0*/  ISETP.NE.U32.AND P1, PT, R12, R29, PT ;  /* 0x0000001d0c00720c */ /* 0x000fe20003f25070 */
[----:B------:R-:W-:Y:S03]  /*1ecc0*/  BSSY.RECONVERGENT B1, `(.L_x_166) ;  /* 0x0000176000017945 */ /* 0x000fe60003800200 */
[----:B------:R-:W-:-:S13]  /*1ecd0*/  ISETP.NE.AND.EX P1, PT, R14, R35, PT, P1 ;  /* 0x000000230e00720c */ /* 0x000fda0003f25310 */
[----:B------:R-:W-:Y:S05]  /*1ece0*/  @!P1 BRA `(.L_x_167) ;  /* 0x0000001400789947 */ /* 0x000fea0003800000 */
[----:B------:R-:W-:Y:S02]  /*1ecf0*/  IMAD.MOV.U32 R14, RZ, RZ, -0x7bdddcdb ;  /* 0x84222325ff0e7424 */ /* 0x000fe400078e00ff */
        /* <DEDUP_REMOVED lines=9> */
[----:B------:R-:W-:Y:S01]  /*1ed90*/  IMAD.MOV.U32 R14, RZ, RZ, -0x7bdddcdb ;  /* 0x84222325ff0e7424 */ /* 0x000fe200078e00ff */
[----:B------:R-:W-:Y:S01]  /*1eda0*/  CS2R R26, SRZ ;  /* 0x00000000001a7805 */ /* 0x000fe2000001ff00 */
[----:B------:R-:W-:Y:S01]  /*1edb0*/  IMAD.MOV.U32 R12, RZ, RZ, -0x340d631c ;  /* 0xcbf29ce4ff0c7424 */ /* 0x000fe200078e00ff */
[----:B------:R-:W0:Y:S01]  /*1edc0*/  LDCU UR5, c[0x0][0x3b4] ;  /* 0x00007680ff0577ac */ /* 0x000e220008000800 */
[----:B------:R-:W2:Y:S01]  /*1edd0*/  LDCU UR4, c[0x0][0x3b4] ;  /* 0x00007680ff0477ac */ /* 0x000ea20008000800 */
[----:B------:R-:W-:-:S04]  /*1ede0*/  NOP ;  /* 0x0000000000007918 */ /* 0x000fc80000000000 */
.L_x_170:
[----:B-1----:R-:W-:-:S04]  /*1edf0*/  LEA R30, P1, R27, R22, 0x3 ;  /* 0x000000161b1e7211 */ /* 0x002fc800078218ff */
[----:B------:R-:W-:-:S05]  /*1ee00*/  LEA.HI.X R31, R27, R23, R26, 0x3, P1 ;  /* 0x000000171b1f7211 */ /* 0x000fca00008f1c1a */
[----:B------:R-:W4:Y:S04]  /*1ee10*/  LD.E.64 R24, desc[UR8][R30.64] ;  /* 0x000000081e187980 */ /* 0x000f28000c101b00 */
[----:B------:R1:W5:Y:S01]  /*1ee20*/  LD.E.64 R16, desc[UR8][R30.64+0x8] ;  /* 0x000008081e107980 */ /* 0x000362000c101b00 */
[----:B------:R-:W-:Y:S01]  /*1ee30*/  IMAD R5, R12, 0x1b3, RZ ;  /* 0x000001b30c057824 */ /* 0x000fe200078e02ff */
[----:B------:R-:W-:-:S05]  /*1ee40*/  IADD3 R27, P1, PT, R27, 0x2, RZ ;  /* 0x000000021b1b7810 */ /* 0x000fca0007f3e0ff */
[----:B------:R-:W-:Y:S01]  /*1ee50*/  IMAD.X R26, RZ, RZ, R26, P1 ;  /* 0x000000ffff1a7224 */ /* 0x000fe200008e061a */
[----:B------:R-:W-:Y:S02]  /*1ee60*/  ISETP.NE.U32.AND P1, PT, R27, R4, PT ;  /* 0x000000041b00720c */ /* 0x000fe40003f25070 */
[----:B----4-:R-:W-:-:S04]  /*1ee70*/  LOP3.LUT R14, R14, 0xff, R24, 0x78, !PT ;  /* 0x000000ff0e0e7812 */ /* 0x010fc800078e7818 */
        /* <DEDUP_REMOVED lines=13> */
[----:B-1----:R-:W-:Y:S01]  /*1ef50*/  IMAD R31, R5, 0x100, R12 ;  /* 0x00000100051f7824 */ /* 0x002fe200078e020c */
        /* <DEDUP_REMOVED lines=30> */
[----:B-----5:R-:W-:-:S03]  /*1f140*/  LOP3.LUT R5, R24, 0xff, R16, 0x78, !PT ;  /* 0x000000ff18057812 */ /* 0x020fc600078e7810 */
        /* <DEDUP_REMOVED lines=41> */
[----:B0-----:R-:W-:Y:S01]  /*1f3e0*/  MOV R5, UR5 ;  /* 0x0000000500057c02 */ /* 0x001fe20008000f00 */
[----:B------:R-:W-:-:S03]  /*1f3f0*/  IMAD.WIDE.U32 R16, R12, 0x1b3, RZ ;  /* 0x000001b30c107825 */ /* 0x000fc600078e00ff */
[----:B------:R-:W-:Y:S01]  /*1f400*/  ISETP.NE.AND.EX P1, PT, R26, R5, PT, P1 ;  /* 0x000000051a00720c */ /* 0x000fe20003f25310 */
[----:B------:R-:W-:Y:S01]  /*1f410*/  IMAD R25, R24, 0x1b3, RZ ;  /* 0x000001b318197824 */ /* 0x000fe200078e02ff */
[----:B------:R-:W-:-:S03]  /*1f420*/  MOV R14, R16 ;  /* 0x00000010000e7202 */ /* 0x000fc60000000f00 */
[----:B------:R-:W-:-:S04]  /*1f430*/  IMAD R25, R12, 0x100, R25 ;  /* 0x000001000c197824 */ /* 0x000fc800078e0219 */
[----:B------:R-:W-:-:S04]  /*1f440*/  IMAD.IADD R12, R17, 0x1, R25 ;  /* 0x00000001110c7824 */ /* 0x000fc800078e0219 */
[----:B------:R-:W-:Y:S05]  /*1f450*/  @P1 BRA `(.L_x_170) ;  /* 0xfffffff800641947 */ /* 0x000fea000383ffff */
[----:B------:R-:W-:Y:S01]  /*1f460*/  IMAD.MOV.U32 R17, RZ, RZ, R4 ;  /* 0x000000ffff117224 */ /* 0x000fe200078e0004 */
[----:B--2---:R-:W-:-:S07]  /*1f470*/  MOV R24, UR4 ;  /* 0x0000000400187c02 */ /* 0x004fce0008000f00 */
.L_x_169:
[----:B------:R-:W-:-:S04]  /*1f480*/  ISETP.NE.U32.AND P1, PT, R8, RZ, PT ;  /* 0x000000ff0800720c */ /* 0x000fc80003f25070 */
[----:B------:R-:W-:-:S13]  /*1f490*/  ISETP.NE.AND.EX P1, PT, RZ, RZ, PT, P1 ;  /* 0x000000ffff00720c */ /* 0x000fda0003f25310 */
[----:B------:R-:W-:Y:S05]  /*1f4a0*/  @!P1 BRA `(.L_x_168) ;  /* 0x0000000000c89947 */ /* 0x000fea0003800000 */
[----:B------:R-:W-:-:S04]  /*1f4b0*/  LEA R16, P1, R17, R22, 0x3 ;  /* 0x0000001611107211 */ /* 0x000fc800078218ff */
[----:B------:R-:W-:-:S06]  /*1f4c0*/  LEA.HI.X R17, R17, R23, R24, 0x3, P1 ;  /* 0x0000001711117211 */ /* 0x000fcc00008f1c18 */
[----:B------:R-:W2:Y:S01]  /*1f4d0*/  LD.E.64 R16, desc[UR8][R16.64] ;  /* 0x0000000810107980 */ /* 0x000ea2000c101b00 */
[----:B------:R-:W-:Y:S01]  /*1f4e0*/  IMAD R25, R12, 0x1b3, RZ ;  /* 0x000001b30c197824 */ /* 0x000fe200078e02ff */
        /* <DEDUP_REMOVED lines=46> */
.L_x_168:
[----:B------:R-:W-:Y:S02]  /*1f7d0*/  HFMA2 R25, -RZ, RZ, -6.306171417236328125e-05, 0.01395416259765625 ;  /* 0x84222325ff197431 */ /* 0x000fe400000001ff */
        /* <DEDUP_REMOVED lines=9> */
[----:B------:R-:W0:Y:S01]  /*1f870*/  LDC R27, c[0x0][0x3b4] ;  /* 0x0000ed00ff1b7b82 */ /* 0x000e220000000800 */
[----:B------:R-:W-:Y:S01]  /*1f880*/  HFMA2 R25, -RZ, RZ, -6.306171417236328125e-05, 0.01395416259765625 ;  /* 0x84222325ff197431 */ /* 0x000fe200000001ff */
[----:B------:R-:W-:Y:S01]  /*1f890*/  BSSY.RECONVERGENT B2, `(.L_x_173) ;  /* 0x000006a000027945 */ /* 0x000fe20003800200 */
[----:B------:R-:W-:Y:S01]  /*1f8a0*/  IMAD.MOV.U32 R33, RZ, RZ, -0x340d631c ;  /* 0xcbf29ce4ff217424 */ /* 0x000fe200078e00ff */
[----:B------:R-:W-:Y:S01]  /*1f8b0*/  MOV R26, RZ ;  /* 0x000000ff001a7202 */ /* 0x000fe20000000f00 */
[----:B------:R-:W-:-:S07]  /*1f8c0*/  IMAD.MOV.U32 R29, RZ, RZ, RZ ;  /* 0x000000ffff1d7224 */ /* 0x000fce00078e00ff */
.L_x_174:
[----:B-1-3--:R-:W-:-:S04]  /*1f8d0*/  LEA R30, P0, R29, R20, 0x3 ;  /* 0x000000141d1e7211 */ /* 0x00afc800078018ff */
[----:B------:R-:W-:-:S05]  /*1f8e0*/  LEA.HI.X R31, R29, R21, R26, 0x3, P0 ;  /* 0x000000151d1f7211 */ /* 0x000fca00000f1c1a */
[----:B------:R-:W2:Y:S04]  /*1f8f0*/  LD.E.64 R22, desc[UR8][R30.64] ;  /* 0x000000081e167980 */ /* 0x000ea8000c101b00 */
[----:B------:R1:W3:Y:S01]  /*1f900*/  LD.E.64 R16, desc[UR8][R30.64+0x8] ;  /* 0x000008081e107980 */ /* 0x0002e2000c101b00 */
[----:B------:R-:W-:Y:S01]  /*1f910*/  IMAD R33, R33, 0x1b3, RZ ;  /* 0x000001b321217824 */ /* 0x000fe200078e02ff */
[----:B------:R-:W-:-:S05]  /*1f920*/  IADD3 R29, P0, PT, R29, 0x2, RZ ;  /* 0x000000021d1d7810 */ /* 0x000fca0007f1e0ff */
[----:B------:R-:W-:Y:S01]  /*1f930*/  IMAD.X R26, RZ, RZ, R26, P0 ;  /* 0x000000ffff1a7224 */ /* 0x000fe200000e061a */
[----:B------:R-:W-:-:S04]  /*1f940*/  ISETP.NE.U32.AND P0, PT, R29, R4, PT ;  /* 0x000000041d00720c */ /* 0x000fc80003f05070 */
[----:B------:R-:W-:Y:S02]  /*1f950*/  ISETP.NE.AND.EX P0, PT, R26, R5, PT, P0 ;  /* 0x000000051a00720c */ /* 0x000fe40003f05300 */
        /* <DEDUP_REMOVED lines=93> */
[----:B------:R-:W-:Y:S05]  /*1ff30*/  BSYNC.RECONVERGENT B2 ;  /* 0x0000000000027941 */ /* 0x000fea0003800200 */
.L_x_173:
[----:B------:R-:W-:-:S07]  /*1ff40*/  IMAD.MOV.U32 R17, RZ, RZ, R4 ;  /* 0x000000ffff117224 */ /* 0x000fce00078e0004 */
.L_x_172:
[----:B------:R-:W-:-:S04]  /*1ff50*/  ISETP.NE.U32.AND P0, PT, R8, RZ, PT ;  /* 0x000000ff0800720c */ /* 0x000fc80003f05070 */
[----:B------:R-:W-:-:S13]  /*1ff60*/  ISETP.NE.AND.EX P0, PT, RZ, RZ, PT, P0 ;  /* 0x000000ffff00720c */ /* 0x000fda0003f05300 */
[----:B------:R-:W-:Y:S05]  /*1ff70*/  @!P0 BRA `(.L_x_171) ;  /* 0x0000000000c88947 */ /* 0x000fea0003800000 */
[----:B---3--:R-:W-:-:S04]  /*1ff80*/  LEA R16, P0, R17, R20, 0x3 ;  /* 0x0000001411107211 */ /* 0x008fc800078018ff */
[----:B0-----:R-:W-:-:S06]  /*1ff90*/  LEA.HI.X R17, R17, R21, R27, 0x3, P0 ;  /* 0x0000001511117211 */ /* 0x001fcc00000f1c1b */
        /* <DEDUP_REMOVED lines=48> */
.L_x_171:
[----:B------:R-:W-:-:S04]  /*202a0*/  ISETP.GE.U32.AND P0, PT, R14, R25, PT ;  /* 0x000000190e00720c */ /* 0x000fc80003f06070 */
[----:B------:R-:W-:Y:S01]  /*202b0*/  ISETP.GE.U32.AND.EX P0, PT, R12, R33, PT, P0 ;  /* 0x000000210c00720c */ /* 0x000fe20003f06100 */
[----:B------:R-:W-:-:S12]  /*202c0*/  BRA `(.L_x_175) ;  /* 0x0000000000547947 */ /* 0x000fd80003800000 */
.L_x_167:
[----:B------:R-:W0:Y:S01]  /*202d0*/  LDC R29, c[0x0][0x3b8] ;  /* 0x0000ee00ff1d7b82 */ /* 0x000e220000000800 */
[----:B------:R-:W-:Y:S02]  /*202e0*/  PLOP3.LUT P0, PT, PT, PT, PT, 0x80, 0x8 ;  /* 0x000000000008781c */ /* 0x000fe40003f0f070 */
[----:B0-----:R-:W-:-:S13]  /*202f0*/  ISETP.NE.AND P1, PT, R29, RZ, PT ;  /* 0x000000ff1d00720c */ /* 0x001fda0003f25270 */
[----:B------:R-:W-:Y:S05]  /*20300*/  @!P1 BRA `(.L_x_175) ;  /* 0x0000000000449947 */ /* 0x000fea0003800000 */
[----:B------:R-:W-:Y:S02]  /*20310*/  HFMA2 R14, -RZ, RZ, 0, 0 ;  /* 0x00000000ff0e7431 */ /* 0x000fe400000001ff */
[----:B------:R-:W-:-:S07]  /*20320*/  IMAD.MOV.U32 R12, RZ, RZ, RZ ;  /* 0x000000ffff0c7224 */ /* 0x000fce00078e00ff */
.L_x_176:
[C---:B------:R-:W-:Y:S01]  /*20330*/  IMAD.SHL.U32 R25, R12.reuse, 0x8, RZ ;  /* 0x000000080c197824 */ /* 0x040fe200078e00ff */
[----:B------:R-:W-:-:S04]  /*20340*/  SHF.L.U64.HI R27, R12, 0x3, R14 ;  /* 0x000000030c1b7819 */ /* 0x000fc8000001020e */
[-C--:B------:R-:W-:Y:S02]  /*20350*/  IADD3 R16, P0, PT, R22, R25.reuse, RZ ;  /* 0x0000001916107210 */ /* 0x080fe40007f1e0ff */
[----:B---3--:R-:W-:-:S03]  /*20360*/  IADD3 R24, P1, PT, R20, R25, RZ ;  /* 0x0000001914187210 */ /* 0x008fc60007f3e0ff */
[----:B------:R-:W-:Y:S01]  /*20370*/  IMAD.X R17, R23, 0x1, R27, P0 ;  /* 0x0000000117117824 */ /* 0x000fe200000e061b */
[----:B------:R-:W-:-:S05]  /*20380*/  IADD3.X R25, PT, PT, R21, R27, RZ, P1, !PT ;  /* 0x0000001b15197210 */ /* 0x000fca0000ffe4ff */
[----:B------:R-:W2:Y:S04]  /*20390*/  LD.E.64 R16, desc[UR8][R16.64] ;  /* 0x0000000810107980 */ /* 0x000ea8000c101b00 */
[----:B------:R-:W2:Y:S01]  /*203a0*/  LD.E.64 R24, desc[UR8][R24.64] ;  /* 0x0000000818187980 */ /* 0x000ea2000c101b00 */
[----:B------:R-:W-:-:S04]  /*203b0*/  IADD3 R12, P0, PT, R12, 0x1, RZ ;  /* 0x000000010c0c7810 */ /* 0x000fc80007f1e0ff */
[----:B------:R-:W-:Y:S01]  /*203c0*/  ISETP.NE.U32.AND P1, PT, R12, R29, PT ;  /* 0x0000001d0c00720c */ /* 0x000fe20003f25070 */
[----:B------:R-:W-:-:S05]  /*203d0*/  IMAD.X R14, RZ, RZ, R14, P0 ;  /* 0x000000ffff0e7224 */ /* 0x000fca00000e060e */
[----:B------:R-:W-:Y:S02]  /*203e0*/  ISETP.NE.AND.EX P1, PT, R14, R11, PT, P1 ;  /* 0x0000000b0e00720c */ /* 0x000fe40003f25310 */
[----:B--2---:R-:W-:-:S04]  /*203f0*/  ISETP.GE.U32.AND P0, PT, R16, R24, PT ;  /* 0x000000181000720c */ /* 0x004fc80003f06070 */
[----:B------:R-:W-:-:S13]  /*20400*/  ISETP.GE.U32.AND.EX P0, PT, R17, R25, PT, P0 ;  /* 0x000000191100720c */ /* 0x000fda0003f06100 */
[----:B------:R-:W-:Y:S05]  /*20410*/  @P0 BRA P1, `(.L_x_176) ;  /* 0xfffffffc00c40947 */ /* 0x000fea000083ffff */
.L_x_175:
[----:B------:R-:W-:Y:S05]  /*20420*/  BSYNC.RECONVERGENT B1 ;  /* 0x0000000000017941 */ /* 0x000fea0003800200 */
.L_x_166:
[----:B------:R-:W-:Y:S01]  /*20430*/  @P0 VIADD R13, R15, 0x1 ;  /* 0x000000010f0d0836 */ /* 0x000fe20000000000 */
[----:B------:R-:W-:-:S04]  /*20440*/  SEL R10, R10, R15, P0 ;  /* 0x0000000f0a0a7207 */ /* 0x000fc80000000000 */
[----:B------:R-:W-:-:S13]  /*20450*/  ISETP.GE.AND P0, PT, R13, R10, PT ;  /* 0x0000000a0d00720c */ /* 0x000fda0003f06270 */
[----:B------:R-:W-:Y:S05]  /*20460*/  @!P0 BRA `(.L_x_177) ;  /* 0xffffffd000748947 */ /* 0x000fea000383ffff */
.L_x_159:
[----:B------:R-:W-:Y:S05]  /*20470*/  BSYNC.RECONVERGENT B0 ;  /* 0x0000000000007941 */ /* 0x000fea0003800200 */
.L_x_158:
[----:B------:R-:W2:Y:S01]  /*20480*/  S2UR UR5, SR_CgaCtaId ;  /* 0x00000000000579c3 */ /* 0x000ea20000008800 */
[----:B------:R-:W-:Y:S01]  /*20490*/  UMOV UR4, 0x400 ;  /* 0x0000040000047882 */ /* 0x000fe20000000000 */
[----:B------:R-:W4:Y:S01]  /*204a0*/  LDCU UR6, c[0x0][0x3b0] ;  /* 0x00007600ff0677ac */ /* 0x000f220008000800 */
[----:B------:R-:W-:Y:S01]  /*204b0*/  IADD3 R8, PT, PT, R6, -R13, RZ ;  /* 0x8000000d06087210 */ /* 0x000fe20007ffe0ff */
[----:B------:R-:W-:Y:S01]  /*204c0*/  BSSY.RECONVERGENT B0, `(.L_x_178) ;  /* 0x0000304000007945 */ /* 0x000fe20003800200 */
[----:B------:R-:W-:-:S03]  /*204d0*/  PLOP3.LUT P0, PT, PT, PT, PT, 0x8, 0x80 ;  /* 0x000000000080781c */ /* 0x000fc60003f0e170 */
[----:B------:R-:W-:Y:S01]  /*204e0*/  IMAD R7, R8, 0x8, R7 ;  /* 0x0000000808077824 */ /* 0x000fe200078e0207 */
[----:B------:R-:W-:-:S04]  /*204f0*/  IADD3 R8, PT, PT, R3, R8, RZ ;  /* 0x0000000803087210 */ /* 0x000fc80007ffe0ff */
[----:B------:R0:W0:Y:S01]  /*20500*/  LDS.64 R14, [R7] ;  /* 0x00000000070e7984 */ /* 0x0000220000000a00 */
[----:B------:R-:W-:Y:S01]  /*20510*/  ISETP.GE.AND P1, PT, R8, UR7, PT ;  /* 0x0000000708007c0c */ /* 0x000fe2000bf26270 */
[----:B----4-:R-:W-:Y:S01]  /*20520*/  IMAD.U32 R9, RZ, RZ, UR6 ;  /* 0x00000006ff097e24 */ /* 0x010fe2000f8e00ff */
[----:B--2---:R-:W-:-:S04]  /*20530*/  ULEA UR4, UR5, UR4, 0x18 ;  /* 0x0000000405047291 */ /* 0x004fc8000f8ec0ff */
[----:B------:R-:W-:Y:S02]  /*20540*/  R2UR UR5, R9 ;  /* 0x00000000090572ca */ /* 0x000fe400000e0000 */
[----:B------:R-:W-:-:S05]  /*20550*/  LEA R6, R13, UR4, 0x3 ;  /* 0x000000040d067c11 */ /* 0x000fca000f8e18ff */
[----:B------:R2:W4:Y:S01]  /*20560*/  LDS.64 R16, [R6] ;  /* 0x0000000006107984 */ /* 0x0005220000000a00 */
[----:B------:R-:W5:Y:S05]  /*20570*/  LDCU UR4, c[0x0][0x3b8] ;  /* 0x00007700ff0477ac */ /* 0x000f6a0008000800 */
[----:B------:R-:W-:-:S06]  /*20580*/  UIADD3 UR5, UP0, UPT, UR5, -0x1, URZ ;  /* 0xffffffff05057890 */ /* 0x000fcc000ff1e0ff */
[----:B------:R-:W-:-:S04]  /*20590*/  PLOP3.LUT P2, PT, PT, PT, UP0, 0x80, 0x8 ;  /* 0x000000000008781c */ /* 0x000fc80003f4f008 */
[----:B-1----:R-:W-:Y:S01]  /*205a0*/  IADD3.X R4, PT, PT, R5, -0x1, RZ, P2, !PT ;  /* 0xffffffff05047810 */ /* 0x002fe200017fe4ff */
[----:B-----5:R-:W-:Y:S01]  /*205b0*/  USHF.R.S32.HI UR4, URZ, 0x1f, UR4 ;  /* 0x0000001fff047899 */ /* 0x020fe20008011404 */
[----:B0-2---:R-:W-:Y:S11]  /*205c0*/  @P1 BRA `(.L_x_179) ;  /* 0x0000002c00cc1947 */ /* 0x005ff60003800000 */
[----:B------:R-:W-:Y:S02]  /*205d0*/  ISETP.GE.AND P1, PT, R13, R3, PT ;  /* 0x000000030d00720c */ /* 0x000fe40003f26270 */
[----:B------:R-:W-:-:S11]  /*205e0*/  PLOP3.LUT P0, PT, PT, PT, PT, 0x80, 0x8 ;  /* 0x000000000008781c */ /* 0x000fd60003f0f070 */
[----:B------:R-:W-:Y:S05]  /*205f0*/  @P1 BRA `(.L_x_179) ;  /* 0x0000002c00c01947 */ /* 0x000fea0003800000 */
[----:B------:R-:W-:Y:S01]  /*20600*/  ISETP.NE.U32.AND P0, PT, R9, RZ, PT ;  /* 0x000000ff0900720c */ /* 0x000fe20003f05070 */
[----:B------:R-:W-:Y:S01]  /*20610*/  BSSY.RECONVERGENT B1, `(.L_x_180) ;  /* 0x00000b3000017945 */ /* 0x000fe20003800200 */
[----:B------:R-:W-:Y:S02]  /*20620*/  IMAD.MOV.U32 R12, RZ, RZ, -0x7bdddcdb ;  /* 0x84222325ff0c7424 */ /* 0x000fe400078e00ff */
[----:B------:R-:W-:Y:S01]  /*20630*/  ISETP.NE.AND.EX P0, PT, R5, RZ, PT, P0 ;  /* 0x000000ff0500720c */ /* 0x000fe20003f05300 */
[----:B------:R-:W-:-:S12]  /*20640*/  IMAD.MOV.U32 R5, RZ, RZ, -0x340d631c ;  /* 0xcbf29ce4ff057424 */ /* 0x000fd800078e00ff */
[----:B------:R-:W-:Y:S05]  /*20650*/  @!P0 BRA `(.L_x_181) ;  /* 0x0000000800b88947 */ /* 0x000fea0003800000 */
[----:B------:R-:W-:Y:S01]  /*20660*/  ISETP.NE.U32.AND P0, PT, RZ, UR5, PT ;  /* 0x00000005ff007c0c */ /* 0x000fe2000bf05070 */
[----:B------:R-:W-:Y:S01]  /*20670*/  BSSY.RECONVERGENT B2, `(.L_x_182) ;  /* 0x0000074000027945 */ /* 0x000fe20003800200 */
[----:B------:R-:W-:Y:S02]  /*20680*/  HFMA2 R12, -RZ, RZ, -6.306171417236328125e-05, 0.01395416259765625 ;  /* 0x84222325ff0c7431 */ /* 0x000fe400000001ff */
[----:B------:R-:W-:Y:S01]  /*20690*/  IMAD.MOV.U32 R5, RZ, RZ, -0x340d631c ;  /* 0xcbf29ce4ff057424 */ /* 0x000fe200078e00ff */
[----:B------:R-:W-:Y:S01]  /*206a0*/  ISETP.NE.AND.EX P0, PT, R4, RZ, PT, P0 ;  /* 0x000000ff0400720c */ /* 0x000fe20003f05300 */
[----:B---3--:R-:W-:Y:S01]  /*206b0*/  IMAD.MOV.U32 R21, RZ, RZ, RZ ;  /* 0x000000ffff157224 */ /* 0x008fe200078e00ff */
[----:B------:R-:W-:-:S11]  /*206c0*/  MOV R22, RZ ;  /* 0x000000ff00167202 */ /* 0x000fd60000000f00 */
[----:B------:R-:W-:Y:S05]  /*206d0*/  @!P0 BRA `(.L_x_183) ;  /* 0x0000000400b48947 */ /* 0x000fea0003800000 */
[----:B------:R-:W0:Y:S01]  /*206e0*/  LDCU UR6, c[0x0][0x3b4] ;  /* 0x00007680ff0677ac */ /* 0x000e220008000800 */
[----:B------:R-:W-:Y:S01]  /*206f0*/  LOP3.LUT R21, R9, 0xfffffffe, RZ, 0xc0, !PT ;  /* 0xfffffffe09157812 */ /* 0x000fe200078ec0ff */
[----:B------:R-:W-:Y:S01]  /*20700*/  IMAD.MOV.U32 R12, RZ, RZ, -0x7bdddcdb ;  /* 0x84222325ff0c7424 */ /* 0x000fe200078e00ff */
[----:B------:R-:W-:Y:S01]  /*20710*/  MOV R9, RZ ;  /* 0x000000ff00097202 */ /* 0x000fe20000000f00 */
[----:B------:R-:W-:Y:S02]  /*20720*/  IMAD.MOV.U32 R5, RZ, RZ, -0x340d631c ;  /* 0xcbf29ce4ff057424 */ /* 0x000fe400078e00ff */
[----:B------:R-:W-:Y:S02]  /*20730*/  IMAD.MOV.U32 R20, RZ, RZ, RZ ;  /* 0x000000ffff147224 */ /* 0x000fe400078e00ff */
[----:B0-----:R-:W-:-:S07]  /*20740*/  IMAD.U32 R22, RZ, RZ, UR6 ;  /* 0x00000006ff167e24 */ /* 0x001fce000f8e00ff */
.L_x_184:
[----:B------:R-:W-:-:S04]  /*20750*/  LEA R24, P0, R9, R14, 0x3 ;  /* 0x0000000e09187211 */ /* 0x000fc800078018ff */
[----:B------:R-:W-:-:S05]  /*20760*/  LEA.HI.X R25, R9, R15, R20, 0x3, P0 ;  /* 0x0000000f09197211 */ /* 0x000fca00000f1c14 */
[----:B------:R-:W2:Y:S04]  /*20770*/  LD.E.64 R10, desc[UR8][R24.64] ;  /* 0x00000008180a7980 */ /* 0x000ea8000c101b00 */
[----:B------:R0:W3:Y:S01]  /*20780*/  LD.E.64 R18, desc[UR8][R24.64+0x8] ;  /* 0x0000080818127980 */ /* 0x0000e2000c101b00 */
[----:B------:R-:W-:Y:S01]  /*20790*/  IMAD R5, R5, 0x1b3, RZ ;  /* 0x000001b305057824 */ /* 0x000fe200078e02ff */
[----:B------:R-:W-:-:S04]  /*207a0*/  IADD3 R9, P0, PT, R9, 0x2, RZ ;  /* 0x0000000209097810 */ /* 0x000fc80007f1e0ff */
[----:B------:R-:W-:Y:S02]  /*207b0*/  IADD3.X R20, PT, PT, RZ, R20, RZ, P0, !PT ;  /* 0x00000014ff147210 */ /* 0x000fe400007fe4ff */
[----:B------:R-:W-:-:S04]  /*207c0*/  ISETP.NE.U32.AND P0, PT, R9, R21, PT ;  /* 0x000000150900720c */ /* 0x000fc80003f05070 */
[----:B------:R-:W-:Y:S02]  /*207d0*/  ISETP.NE.AND.EX P0, PT, R20, R22, PT, P0 ;  /* 0x000000161400720c */ /* 0x000fe40003f05300 */
        /* <DEDUP_REMOVED lines=13> */
[----:B0-----:R-:W-:-:S04]  /*208b0*/  IMAD.WIDE.U32 R24, R26, 0x1b3, RZ ;  /* 0x000001b31a187825 */ /* 0x001fc800078e00ff */
        /* <DEDUP_REMOVED lines=74> */
[----:B------:R-:W-:-:S04]  /*20d60*/  IMAD.WIDE.U32 R10, R5, 0x1b3, RZ ;  /* 0x000001b3050a7825 */ /* 0x000fc800078e00ff */
[----:B------:R-:W-:Y:S02]  /*20d70*/  IMAD R5, R5, 0x100, R12 ;  /* 0x0000010005057824 */ /* 0x000fe400078e020c */
[----:B------:R-:W-:-:S03]  /*20d80*/  IMAD.MOV.U32 R12, RZ, RZ, R10 ;  /* 0x000000ffff0c7224 */ /* 0x000fc600078e000a */
[----:B------:R-:W-:Y:S01]  /*20d90*/  IADD3 R5, PT, PT, R11, R5, RZ ;  /* 0x000000050b057210 */ /* 0x000fe20007ffe0ff */
[----:B------:R-:W-:Y:S06]  /*20da0*/  @P0 BRA `(.L_x_184) ;  /* 0xfffffff800680947 */ /* 0x000fec000383ffff */
.L_x_183:
[----:B------:R-:W-:Y:S05]  /*20db0*/  BSYNC.RECONVERGENT B2 ;  /* 0x0000000000027941 */ /* 0x000fea0003800200 */
.L_x_182:
[----:B------:R-:W0:Y:S02]  /*20dc0*/  LDCU UR6, c[0x0][0x3b0] ;  /* 0x00007600ff0677ac */ /* 0x000e240008000800 */
[----:B0-----:R-:W-:-:S05]  /*20dd0*/  IMAD.U32 R9, RZ, RZ, UR6 ;  /* 0x00000006ff097e24 */ /* 0x001fca000f8e00ff */
[----:B------:R-:W-:-:S04]  /*20de0*/  LOP3.LUT R10, R9, 0x1, RZ, 0xc0, !PT ;  /* 0x00000001090a7812 */ /* 0x000fc800078ec0ff */
[----:B------:R-:W-:-:S04]  /*20df0*/  ISETP.NE.U32.AND P0, PT, R10, 0x1, PT ;  /* 0x000000010a00780c */ /* 0x000fc80003f05070 */
[----:B------:R-:W-:-:S13]  /*20e00*/  ISETP.NE.U32.AND.EX P0, PT, RZ, RZ, PT, P0 ;  /* 0x000000ffff00720c */ /* 0x000fda0003f05100 */
[----:B------:R-:W-:Y:S05]  /*20e10*/  @P0 BRA `(.L_x_181) ;  /* 0x0000000000c80947 */ /* 0x000fea0003800000 */
[----:B------:R-:W-:-:S04]  /*20e20*/  LEA R10, P0, R21, R14, 0x3 ;  /* 0x0000000e150a7211 */ /* 0x000fc800078018ff */
        /* <DEDUP_REMOVED lines=49> */
.L_x_181:
[----:B------:R-:W-:Y:S05]  /*21140*/  BSYNC.RECONVERGENT B1 ;  /* 0x0000000000017941 */ /* 0x000fea0003800200 */
.L_x_180:
[----:B------:R-:W0:Y:S01]  /*21150*/  LDCU UR6, c[0x0][0x3b4] ;  /* 0x00007680ff0677ac */ /* 0x000e220008000800 */
[----:B------:R-:W-:Y:S01]  /*21160*/  ISETP.NE.U32.AND P0, PT, R9, RZ, PT ;  /* 0x000000ff0900720c */ /* 0x000fe20003f05070 */
[----:B------:R-:W-:Y:S01]  /*21170*/  BSSY.RECONVERGENT B1, `(.L_x_185) ;  /* 0x00000b1000017945 */ /* 0x000fe20003800200 */
[----:B------:R-:W-:Y:S02]  /*21180*/  IMAD.MOV.U32 R25, RZ, RZ, -0x7bdddcdb ;  /* 0x84222325ff197424 */ /* 0x000fe400078e00ff */
[----:B------:R-:W-:Y:S01]  /*21190*/  IMAD.MOV.U32 R24, RZ, RZ, -0x340d631c ;  /* 0xcbf29ce4ff187424 */ /* 0x000fe200078e00ff */
[----:B0-----:R-:W-:-:S13]  /*211a0*/  ISETP.NE.AND.EX P0, PT, RZ, UR6, PT, P0 ;  /* 0x00000006ff007c0c */ /* 0x001fda000bf05300 */
[----:B------:R-:W-:Y:S05]  /*211b0*/  @!P0 BRA `(.L_x_186) ;  /* 0x0000000800b08947 */ /* 0x000fea0003800000 */
[----:B------:R-:W-:Y:S01]  /*211c0*/  ISETP.NE.U32.AND P1, PT, RZ, UR5, PT ;  /* 0x00000005ff007c0c */ /* 0x000fe2000bf25070 */
[----:B------:R-:W-:Y:S01]  /*211d0*/  BSSY.RECONVERGENT B2, `(.L_x_187) ;  /* 0x0000077000027945 */ /* 0x000fe20003800200 */
[----:B------:R-:W-:Y:S01]  /*211e0*/  LOP3.LUT R10, R9, 0x1, RZ, 0xc0, !PT ;  /* 0x00000001090a7812 */ /* 0x000fe200078ec0ff */
[----:B------:R-:W-:Y:S01]  /*211f0*/  HFMA2 R25, -RZ, RZ, -6.306171417236328125e-05, 0.01395416259765625 ;  /* 0x84222325ff197431 */ /* 0x000fe200000001ff */
[----:B------:R-:W-:Y:S01]  /*21200*/  ISETP.NE.AND.EX P1, PT, R4, RZ, PT, P1 ;  /* 0x000000ff0400720c */ /* 0x000fe20003f25310 */
[----:B------:R-:W-:Y:S01]  /*21210*/  IMAD.MOV.U32 R24, RZ, RZ, -0x340d631c ;  /* 0xcbf29ce4ff187424 */ /* 0x000fe200078e00ff */
[----:B------:R-:W-:Y:S01]  /*21220*/  ISETP.NE.U32.AND P2, PT, R10, 0x1, PT ;  /* 0x000000010a00780c */ /* 0x000fe20003f45070 */
[----:B---3--:R-:W-:Y:S01]  /*21230*/  IMAD.MOV.U32 R21, RZ, RZ, RZ ;  /* 0x000000ffff157224 */ /* 0x008fe200078e00ff */
[----:B------:R-:W-:Y:S02]  /*21240*/  MOV R22, RZ ;  /* 0x000000ff00167202 */ /* 0x000fe40000000f00 */
[----:B------:R-:W-:-:S07]  /*21250*/  ISETP.NE.U32.AND.EX P2, PT, RZ, RZ, PT, P2 ;  /* 0x000000ffff00720c */ /* 0x000fce0003f45120 */
[----:B------:R-:W-:Y:S06]  /*21260*/  @!P1 BRA `(.L_x_188) ;  /* 0x0000000400b49947 */ /* 0x000fec0003800000 */
[----:B------:R-:W0:Y:S01]  /*21270*/  LDCU UR6, c[0x0][0x3b4] ;  /* 0x00007680ff0677ac */ /* 0x000e220008000800 */
[----:B------:R-:W-:Y:S01]  /*21280*/  LOP3.LUT R21, R9, 0xfffffffe, RZ, 0xc0, !PT ;  /* 0xfffffffe09157812 */ /* 0x000fe200078ec0ff */
[----:B------:R-:W-:Y:S01]  /*21290*/  IMAD.MOV.U32 R25, RZ, RZ, -0x7bdddcdb ;  /* 0x84222325ff197424 */ /* 0x000fe200078e00ff */
[----:B------:R-:W-:Y:S01]  /*212a0*/  MOV R23, RZ ;  /* 0x000000ff00177202 */ /* 0x000fe20000000f00 */
[----:B------:R-:W-:Y:S02]  /*212b0*/  IMAD.MOV.U32 R24, RZ, RZ, -0x340d631c ;  /* 0xcbf29ce4ff187424 */ /* 0x000fe400078e00ff */
[----:B------:R-:W-:Y:S02]  /*212c0*/  IMAD.MOV.U32 R20, RZ, RZ, RZ ;  /* 0x000000ffff147224 */ /* 0x000fe400078e00ff */
[----:B0-----:R-:W-:-:S07]  /*212d0*/  IMAD.U32 R22, RZ, RZ, UR6 ;  /* 0x00000006ff167e24 */ /* 0x001fce000f8e00ff */
.L_x_189:
[----:B----4-:R-:W-:-:S04]  /*212e0*/  LEA R26, P1, R23, R16, 0x3 ;  /* 0x00000010171a7211 */ /* 0x010fc800078218ff */
        /* <DEDUP_REMOVED lines=8> */
[----:B--2---:R-:W-:Y:S02]  /*21370*/  LOP3.LUT R28, R25, 0xff, R18, 0x78, !PT ;  /* 0x000000ff191c7812 */ /* 0x004fe400078e7812 */
[--C-:B0-----:R-:W-:Y:S02]  /*21380*/  SHF.R.U64 R27, R18, 0x10, R19.reuse ;  /* 0x00000010121b7819 */ /* 0x101fe40000001213 */
        /* <DEDUP_REMOVED lines=91> */
.L_x_188:
[----:B------:R-:W-:Y:S05]  /*21940*/  BSYNC.RECONVERGENT B2 ;  /* 0x0000000000027941 */ /* 0x000fea0003800200 */
.L_x_187:
[----:B------:R-:W-:Y:S05]  /*21950*/  @P2 BRA `(.L_x_186) ;  /* 0x0000000000c82947 */ /* 0x000fea0003800000 */
[----:B----4-:R-:W-:-:S04]  /*21960*/  LEA R10, P1, R21, R16, 0x3 ;  /* 0x00000010150a7211 */ /* 0x010fc800078218ff */
        /* <DEDUP_REMOVED lines=49> */
.L_x_186:
[----:B------:R-:W-:Y:S05]  /*21c80*/  BSYNC.RECONVERGENT B1 ;  /* 0x0000000000017941 */ /* 0x000fea0003800200 */
.L_x_185:
[----:B------:R-:W-:-:S04]  /*21c90*/  ISETP.NE.U32.AND P1, PT, R12, R25, PT ;  /* 0x000000190c00720c */ /* 0x000fc80003f25070 */
[----:B------:R-:W-:-:S13]  /*21ca0*/  ISETP.NE.AND.EX P1, PT, R5, R24, PT, P1 ;  /* 0x000000180500720c */ /* 0x000fda0003f25310 */
[----:B------:R-:W-:Y:S05]  /*21cb0*/  @!P1 BRA `(.L_x_190) ;  /* 0x0000001400ac9947 */ /* 0x000fea0003800000 */
[----:B------:R-:W-:Y:S01]  /*21cc0*/  BSSY.RECONVERGENT B1, `(.L_x_191) ;  /* 0x00000b2000017945 */ /* 0x000fe20003800200 */
[----:B------:R-:W-:Y:S02]  /*21cd0*/  HFMA2 R12, -RZ, RZ, -6.306171417236328125e-05, 0.01395416259765625 ;  /* 0x84222325ff0c7431 */ /* 0x000fe400000001ff */
[----:B------:R-:W-:Y:S01]  /*21ce0*/  IMAD.MOV.U32 R5, RZ, RZ, -0x340d631c ;  /* 0xcbf29ce4ff057424 */ /* 0x000fe200078e00ff */
[----:B------:R-:W-:Y:S06]  /*21cf0*/  @!P0 BRA `(.L_x_192) ;  /* 0x0000000800b88947 */ /* 0x000fec0003800000 */
[----:B------:R-:W-:Y:S01]  /*21d00*/  ISETP.NE.U32.AND P0, PT, RZ, UR5, PT ;  /* 0x00000005ff007c0c */ /* 0x000fe2000bf05070 */
[----:B------:R-:W-:Y:S01]  /*21d10*/  BSSY.RECONVERGENT B2, `(.L_x_193) ;  /* 0x0000074000027945 */ /* 0x000fe20003800200 */
[----:B------:R-:W-:Y:S01]  /*21d20*/  IMAD.MOV.U32 R12, RZ, RZ, -0x7bdddcdb ;  /* 0x84222325ff0c7424 */ /* 0x000fe200078e00ff */
[----:B------:R-:W-:Y:S01]  /*21d30*/  MOV R5, 0xcbf29ce4 ;  /* 0xcbf29ce400057802 */ /* 0x000fe20000000f00 */
[----:B---3--:R-:W-:Y:S01]  /*21d40*/  IMAD.MOV.U32 R21, RZ, RZ, RZ ;  /* 0x000000ffff157224 */ /* 0x008fe200078e00ff */
[----:B------:R-:W-:Y:S01]  /*21d50*/  ISETP.NE.AND.EX P0, PT, R4, RZ, PT, P0 ;  /* 0x000000ff0400720c */ /* 0x000fe20003f05300 */
[----:B------:R-:W-:-:S12]  /*21d60*/  IMAD.MOV.U32 R22, RZ, RZ, RZ ;  /* 0x000000ffff167224 */ /* 0x000fd800078e00ff */
[----:B------:R-:W-:Y:S05]  /*21d70*/  @!P0 BRA `(.L_x_194) ;  /* 0x0000000400b48947 */ /* 0x000fea0003800000 */
[----:B------:R-:W0:Y:S01]  /*21d80*/  LDCU UR6, c[0x0][0x3b4] ;  /* 0x00007680ff0677ac */ /* 0x000e220008000800 */
[----:B------:R-:W-:Y:S01]  /*21d90*/  HFMA2 R12, -RZ, RZ, -6.306171417236328125e-05, 0.01395416259765625 ;  /* 0x84222325ff0c7431 */ /* 0x000fe200000001ff */
[----:B------:R-:W-:Y:S01]  /*21da0*/  LOP3.LUT R21, R9, 0xfffffffe, RZ, 0xc0, !PT ;  /* 0xfffffffe09157812 */ /* 0x000fe200078ec0ff */
[----:B------:R-:W-:Y:S01]  /*21db0*/  IMAD.MOV.U32 R5, RZ, RZ, -0x340d631c ;  /* 0xcbf29ce4ff057424 */ /* 0x000fe200078e00ff */
[----:B------:R-:W-:Y:S01]  /*21dc0*/  MOV R20, RZ ;  /* 0x000000ff00147202 */ /* 0x000fe20000000f00 */
[----:B------:R-:W-:Y:S02]  /*21dd0*/  IMAD.MOV.U32 R9, RZ, RZ, RZ ;  /* 0x000000ffff097224 */ /* 0x000fe400078e00ff */
[----:B0-----:R-:W-:-:S07]  /*21de0*/  IMAD.U32 R22, RZ, RZ, UR6 ;  /* 0x00000006ff167e24 */ /* 0x001fce000f8e00ff */
.L_x_195:
[----:B------:R-:W-:-:S04]  /*21df0*/  LEA R24, P0, R9, R14, 0x3 ;  /* 0x0000000e09187211 */ /* 0x000fc800078018ff */
        /* <DEDUP_REMOVED lines=21> */
[----:B0-----:R-:W-:-:S03]  /*21f50*/  IMAD.WIDE.U32 R24, R26, 0x1b3, RZ ;  /* 0x000001b31a187825 */ /* 0x001fc600078e00ff */
        /* <DEDUP_REMOVED lines=74> */
[----:B------:R-:W-:-:S03]  /*22400*/  IMAD.WIDE.U32 R10, R5, 0x1b3, RZ ;  /* 0x000001b3050a7825 */ /* 0x000fc600078e00ff */
[----:B------:R-:W-:Y:S01]  /*22410*/  LEA R5, R5, R12, 0x8 ;  /* 0x0000000c05057211 */ /* 0x000fe200078e40ff */
[----:B------:R-:W-:-:S04]  /*22420*/  IMAD.MOV.U32 R12, RZ, RZ, R10 ;  /* 0x000000ffff0c7224 */ /* 0x000fc800078e000a */
[----:B------:R-:W-:Y:S01]  /*22430*/  IMAD.IADD R5, R11, 0x1, R5 ;  /* 0x000000010b057824 */ /* 0x000fe200078e0205 */
[----:B------:R-:W-:Y:S06]  /*22440*/  @P0 BRA `(.L_x_195) ;  /* 0xfffffff800680947 */ /* 0x000fec000383ffff */
.L_x_194:
[----:B------:R-:W-:Y:S05]  /*22450*/  BSYNC.RECONVERGENT B2 ;  /* 0x0000000000027941 */ /* 0x000fea0003800200 */
.L_x_193:
[----:B------:R-:W0:Y:S02]  /*22460*/  LDCU UR6, c[0x0][0x3b0] ;  /* 0x00007600ff0677ac */ /* 0x000e240008000800 */
[----:B0-----:R-:W-:-:S04]  /*22470*/  MOV R9, UR6 ;  /* 0x0000000600097c02 */ /* 0x001fc80008000f00 */
        /* <DEDUP_REMOVED lines=54> */
.L_x_192:
[----:B------:R-:W-:Y:S05]  /*227e0*/  BSYNC.RECONVERGENT B1 ;  /* 0x0000000000017941 */ /* 0x000fea0003800200 */
.L_x_191:
[----:B------:R-:W0:Y:S01]  /*227f0*/  LDCU UR6, c[0x0][0x3b4] ;  /* 0x00007680ff0677ac */ /* 0x000e220008000800 */
[----:B------:R-:W-:Y:S01]  /*22800*/  ISETP.NE.U32.AND P0, PT, R9, RZ, PT ;  /* 0x000000ff0900720c */ /* 0x000fe20003f05070 */
[----:B------:R-:W-:Y:S01]  /*22810*/  BSSY.RECONVERGENT B1, `(.L_x_196) ;  /* 0x00000b1000017945 */ /* 0x000fe20003800200 */
[----:B------:R-:W-:Y:S02]  /*22820*/  HFMA2 R23, -RZ, RZ, -6.306171417236328125e-05, 0.01395416259765625 ;  /* 0x84222325ff177431 */ /* 0x000fe400000001ff */
[----:B------:R-:W-:Y:S01]  /*22830*/  IMAD.MOV.U32 R24, RZ, RZ, -0x340d631c ;  /* 0xcbf29ce4ff187424 */ /* 0x000fe200078e00ff */
[----:B0-----:R-:W-:-:S13]  /*22840*/  ISETP.NE.AND.EX P0, PT, RZ, UR6, PT, P0 ;  /* 0x00000006ff007c0c */ /* 0x001fda000bf05300 */
[----:B------:R-:W-:Y:S05]  /*22850*/  @!P0 BRA `(.L_x_197) ;  /* 0x0000000800b08947 */ /* 0x000fea0003800000 */
[----:B------:R-:W-:Y:S01]  /*22860*/  ISETP.NE.U32.AND P0, PT, RZ, UR5, PT ;  /* 0x00000005ff007c0c */ /* 0x000fe2000bf05070 */
[----:B------:R-:W-:Y:S01]  /*22870*/  BSSY.RECONVERGENT B2, `(.L_x_198) ;  /* 0x0000077000027945 */ /* 0x000fe20003800200 */
[----:B------:R-:W-:Y:S01]  /*22880*/  LOP3.LUT R10, R9, 0x1, RZ, 0xc0, !PT ;  /* 0x00000001090a7812 */ /* 0x000fe200078ec0ff */
[----:B------:R-:W-:Y:S01]  /*22890*/  IMAD.MOV.U32 R23, RZ, RZ, -0x7bdddcdb ;  /* 0x84222325ff177424 */ /* 0x000fe200078e00ff */
[----:B------:R-:W-:Y:S01]  /*228a0*/  ISETP.NE.AND.EX P0, PT, R4, RZ, PT, P0 ;  /* 0x000000ff0400720c */ /* 0x000fe20003f05300 */
[----:B---3--:R-:W-:Y:S01]  /*228b0*/  IMAD.MOV.U32 R21, RZ, RZ, RZ ;  /* 0x000000ffff157224 */ /* 0x008fe200078e00ff */
[----:B------:R-:W-:Y:S01]  /*228c0*/  ISETP.NE.U32.AND P1, PT, R10, 0x1, PT ;  /* 0x000000010a00780c */ /* 0x000fe20003f25070 */
[----:B------:R-:W-:Y:S01]  /*228d0*/  IMAD.MOV.U32 R22, RZ, RZ, RZ ;  /* 0x000000ffff167224 */ /* 0x000fe200078e00ff */
[----:B------:R-:W-:Y:S02]  /*228e0*/  MOV R24, 0xcbf29ce4 ;  /* 0xcbf29ce400187802 */ /* 0x000fe40000000f00 */
[----:B------:R-:W-:-:S07]  /*228f0*/  ISETP.NE.U32.AND.EX P1, PT, RZ, RZ, PT, P1 ;  /* 0x000000ffff00720c */ /* 0x000fce0003f25110 */
[----:B------:R-:W-:Y:S06]  /*22900*/  @!P0 BRA `(.L_x_199) ;  /* 0x0000000400b48947 */ /* 0x000fec0003800000 */
[----:B------:R-:W0:Y:S01]  /*22910*/  LDCU UR6, c[0x0][0x3b4] ;  /* 0x00007680ff0677ac */ /* 0x000e220008000800 */
[----:B------:R-:W-:Y:S01]  /*22920*/  HFMA2 R23, -RZ, RZ, -6.306171417236328125e-05, 0.01395416259765625 ;  /* 0x84222325ff177431 */ /* 0x000fe200000001ff */
[----:B------:R-:W-:Y:S01]  /*22930*/  LOP3.LUT R21, R9, 0xfffffffe, RZ, 0xc0, !PT ;  /* 0xfffffffe09157812 */ /* 0x000fe200078ec0ff */
[----:B------:R-:W-:Y:S01]  /*22940*/  IMAD.MOV.U32 R24, RZ, RZ, -0x340d631c ;  /* 0xcbf29ce4ff187424 */ /* 0x000fe200078e00ff */
[----:B------:R-:W-:Y:S01]  /*22950*/  MOV R20, RZ ;  /* 0x000000ff00147202 */ /* 0x000fe20000000f00 */
[----:B------:R-:W-:Y:S02]  /*22960*/  IMAD.MOV.U32 R9, RZ, RZ, RZ ;  /* 0x000000ffff097224 */ /* 0x000fe400078e00ff */
[----:B0-----:R-:W-:-:S07]  /*22970*/  IMAD.U32 R22, RZ, RZ, UR6 ;  /* 0x00000006ff167e24 */ /* 0x001fce000f8e00ff */
.L_x_200:
[----:B----4-:R-:W-:-:S04]  /*22980*/  LEA R26, P0, R9, R16, 0x3 ;  /* 0x00000010091a7211 */ /* 0x010fc800078018ff */
        /* <DEDUP_REMOVED lines=20> */
[----:B0-----:R-:W-:Y:S02]  /*22ad0*/  IMAD R26, R25, 0x1b3, RZ ;  /* 0x000001b3191a7824 */ /* 0x001fe400078e02ff */
        /* <DEDUP_REMOVED lines=80> */
.L_x_199:
[----:B------:R-:W-:Y:S05]  /*22fe0*/  BSYNC.RECONVERGENT B2 ;  /* 0x0000000000027941 */ /* 0x000fea0003800200 */
.L_x_198:
[----:B------:R-:W-:Y:S05]  /*22ff0*/  @P1 BRA `(.L_x_197) ;  /* 0x0000000000c81947 */ /* 0x000fea0003800000 */
[----:B----4-:R-:W-:-:S04]  /*23000*/  LEA R10, P0, R21, R16, 0x3 ;  /* 0x00000010150a7211 */ /* 0x010fc800078018ff */
        /* <DEDUP_REMOVED lines=49> */
.L_x_197:
[----:B------:R-:W-:Y:S05]  /*23320*/  BSYNC.RECONVERGENT B1 ;  /* 0x0000000000017941 */ /* 0x000fea0003800200 */
.L_x_196:
[----:B------:R-:W-:-:S04]  /*23330*/  ISETP.GE.U32.AND P0, PT, R12, R23, PT ;  /* 0x000000170c00720c */ /* 0x000fc80003f06070 */
[----:B------:R-:W-:-:S04]  /*23340*/  ISETP.GE.U32.AND.EX P0, PT, R5, R24, PT, P0 ;  /* 0x000000180500720c */ /* 0x000fc80003f06100 */
[----:B------:R-:W-:Y:S01]  /*23350*/  PLOP3.LUT P0, PT, P0, PT, PT, 0x8, 0x80 ;  /* 0x000000000080781c */ /* 0x000fe2000070e170 */
[----:B------:R-:W-:-:S12]  /*23360*/  BRA `(.L_x_179) ;  /* 0x0000000000647947 */ /* 0x000fd80003800000 */
.L_x_190:
[----:B------:R-:W0:Y:S01]  /*23370*/  LDCU UR6, c[0x0][0x3b8] ;  /* 0x00007700ff0677ac */ /* 0x000e220008000800 */
[----:B------:R-:W-:Y:S01]  /*23380*/  PLOP3.LUT P0, PT, PT, PT, PT, 0x8, 0x80 ;  /* 0x000000000080781c */ /* 0x000fe20003f0e170 */
[----:B0-----:R-:W-:-:S09]  /*23390*/  UISETP.NE.AND UP0, UPT, UR6, URZ, UPT ;  /* 0x000000ff0600728c */ /* 0x001fd2000bf05270 */
[----:B------:R-:W-:Y:S05]  /*233a0*/  BRA.U !UP0, `(.L_x_179) ;  /* 0x0000000108547547 */ /* 0x000fea000b800000 */
[----:B---3--:R-:W-:Y:S01]  /*233b0*/  HFMA2 R20, -RZ, RZ, 0, 0 ;  /* 0x00000000ff147431 */ /* 0x008fe200000001ff */
[----:B------:R-:W-:Y:S01]  /*233c0*/  BSSY.RECONVERGENT B1, `(.L_x_201) ;  /* 0x0000012000017945 */ /* 0x000fe20003800200 */
[----:B------:R-:W-:-:S07]  /*233d0*/  IMAD.MOV.U32 R5, RZ, RZ, RZ ;  /* 0x000000ffff057224 */ /* 0x000fce00078e00ff */
.L_x_202:
[C---:B------:R-:W-:Y:S01]  /*233e0*/  IMAD.SHL.U32 R19, R5.reuse, 0x8, RZ ;  /* 0x0000000805137824 */ /* 0x040fe200078e00ff */
[----:B------:R-:W-:Y:S01]  /*233f0*/  SHF.L.U64.HI R12, R5, 0x3, R20 ;  /* 0x00000003050c7819 */ /* 0x000fe20000010214 */
[----:B------:R-:W0:Y:S03]  /*23400*/  LDCU UR6, c[0x0][0x3b8] ;  /* 0x00007700ff0677ac */ /* 0x000e260008000800 */
[C---:B------:R-:W-:Y:S02]  /*23410*/  IADD3 R10, P0, PT, R19.reuse, R14, RZ ;  /* 0x0000000e130a7210 */ /* 0x040fe40007f1e0ff */
[----:B----4-:R-:W-:-:S03]  /*23420*/  IADD3 R18, P1, PT, R19, R16, RZ ;  /* 0x0000001013127210 */ /* 0x010fc60007f3e0ff */
[C---:B------:R-:W-:Y:S01]  /*23430*/  IMAD.X R11, R12.reuse, 0x1, R15, P0 ;  /* 0x000000010c0b7824 */ /* 0x040fe200000e060f */
[----:B------:R-:W-:-:S05]  /*23440*/  IADD3.X R19, PT, PT, R12, R17, RZ, P1, !PT ;  /* 0x000000110c137210 */ /* 0x000fca0000ffe4ff */
[----:B------:R-:W2:Y:S04]  /*23450*/  LD.E.64 R10, desc[UR8][R10.64] ;  /* 0x000000080a0a7980 */ /* 0x000ea8000c101b00 */
[----:B------:R-:W2:Y:S01]  /*23460*/  LD.E.64 R18, desc[UR8][R18.64] ;  /* 0x0000000812127980 */ /* 0x000ea2000c101b00 */
[----:B------:R-:W-:-:S05]  /*23470*/  IADD3 R5, P0, PT, R5, 0x1, RZ ;  /* 0x0000000105057810 */ /* 0x000fca0007f1e0ff */
[----:B------:R-:W-:Y:S01]  /*23480*/  IMAD.X R20, RZ, RZ, R20, P0 ;  /* 0x000000ffff147224 */ /* 0x000fe200000e0614 */
[----:B0-----:R-:W-:Y:S02]  /*23490*/  ISETP.EQ.U32.AND P0, PT, R5, UR6, PT ;  /* 0x0000000605007c0c */ /* 0x001fe4000bf02070 */
[----:B--2---:R-:W-:-:S04]  /*234a0*/  ISETP.GE.U32.AND P1, PT, R10, R18, PT ;  /* 0x000000120a00720c */ /* 0x004fc80003f26070 */
[----:B------:R-:W-:-:S04]  /*234b0*/  ISETP.GE.U32.AND.EX P1, PT, R11, R19, PT, P1 ;  /* 0x000000130b00720c */ /* 0x000fc80003f26110 */
[----:B------:R-:W-:-:S13]  /*234c0*/  ISETP.EQ.OR.EX P0, PT, R20, UR4, !P1, P0 ;  /* 0x0000000414007c0c */ /* 0x000fda000cf02700 */
[----:B------:R-:W-:Y:S05]  /*234d0*/  @!P0 BRA `(.L_x_202) ;  /* 0xfffffffc00c08947 */ /* 0x000fea000383ffff */
[----:B------:R-:W-:Y:S05]  /*234e0*/  BSYNC.RECONVERGENT B1 ;  /* 0x0000000000017941 */ /* 0x000fea0003800200 */
.L_x_201:
[----:B------:R-:W-:-:S13]  /*234f0*/  PLOP3.LUT P0, PT, P1, PT, PT, 0x8, 0x80 ;  /* 0x000000000080781c */ /* 0x000fda0000f0e170 */
.L_x_179:
[----:B------:R-:W-:Y:S05]  /*23500*/  BSYNC.RECONVERGENT B0 ;  /* 0x0000000000007941 */ /* 0x000fea0003800200 */
.L_x_178:
[----:B----4-:R-:W-:Y:S01]  /*23510*/  SEL R18, R14, R16, P0 ;  /* 0x000000100e127207 */ /* 0x010fe20000000000 */
[C---:B------:R-:W-:Y:S01]  /*23520*/  VIADD R9, R8.reuse, 0x1 ;  /* 0x0000000108097836 */ /* 0x040fe20000000000 */
[----:B------:R-:W-:Y:S01]  /*23530*/  SEL R19, R15, R17, P0 ;  /* 0x000000110f137207 */ /* 0x000fe20000000000 */
[----:B------:R-:W-:Y:S01]  /*23540*/  BSSY.RECONVERGENT B0, `(.L_x_203) ;  /* 0x00002e7000007945 */ /* 0x000fe20003800200 */
[----:B------:R0:W1:Y:S01]  /*23550*/  @P0 LDS.64 R14, [R7+0x8] ;  /* 0x00000800070e0984 */ /* 0x0000620000000a00 */
[----:B------:R-:W-:Y:S01]  /*23560*/  @!P0 IADD3 R9, PT, PT, R8, RZ, RZ ;  /* 0x000000ff08098210 */ /* 0x000fe20007ffe0ff */
[----:B------:R-:W-:Y:S01]  /*23570*/  VIADD R8, R13, 0x1 ;  /* 0x000000010d087836 */ /* 0x000fe20000000000 */
[----:B------:R-:W-:Y:S01]  /*23580*/  PLOP3.LUT P1, PT, PT, PT, PT, 0x8, 0x80 ;  /* 0x000000000080781c */ /* 0x000fe20003f2e170 */
[----:B------:R0:W2:Y:S01]  /*23590*/  @!P0 LDS.64 R16, [R6+0x8] ;  /* 0x0000080006108984 */ /* 0x0000a20000000a00 */
[----:B------:R-:W-:Y:S01]  /*235a0*/  ISETP.GE.AND P2, PT, R9, UR7, PT ;  /* 0x0000000709007c0c */ /* 0x000fe2000bf46270 */
[----:B------:R-:W-:-:S12]  /*235b0*/  @P0 IMAD.MOV R8, RZ, RZ, R13 ;  /* 0x000000ffff080224 */ /* 0x000fd800078e020d */
[----:B0-----:R-:W-:Y:S05]  /*235c0*/  @P2 BRA `(.L_x_204) ;  /* 0x0000002c00782947 */ /* 0x001fea0003800000 */
[----:B------:R-:W-:Y:S02]  /*235d0*/  ISETP.GE.AND P0, PT, R8, R3, PT ;  /* 0x000000030800720c */ /* 0x000fe40003f06270 */
[----:B------:R-:W-:-:S11]  /*235e0*/  PLOP3.LUT P1, PT, PT, PT, PT, 0x80, 0x8 ;  /* 0x000000000008781c */ /* 0x000fd60003f2f070 */
[----:B------:R-:W-:Y:S05]  /*235f0*/  @P0 BRA `(.L_x_204) ;  /* 0x0000002c006c0947 */ /* 0x000fea0003800000 */
[----:B------:R-:W0:Y:S01]  /*23600*/  LDC.64 R6, c[0x0][0x3b0] ;  /* 0x0000ec00ff067b82 */ /* 0x000e220000000a00 */
[----:B---3--:R-:W-:Y:S02]  /*23610*/  HFMA2 R20, -RZ, RZ, -6.306171417236328125e-05, 0.01395416259765625 ;  /* 0x84222325ff147431 */ /* 0x008fe400000001ff */
[----:B------:R-:W-:Y:S01]  /*23620*/  IMAD.MOV.U32 R5, RZ, RZ, -0x340d631c ;  /* 0xcbf29ce4ff057424 */ /* 0x000fe200078e00ff */
[----:B0-----:R-:W-:-:S04]  /*23630*/  ISETP.NE.U32.AND P0, PT, R6, RZ, PT ;  /* 0x000000ff0600720c */ /* 0x001fc80003f05070 */
[----:B------:R-:W-:-:S13]  /*23640*/  ISETP.NE.AND.EX P0, PT, R7, RZ, PT, P0 ;  /* 0x000000ff0700720c */ /* 0x000fda0003f05300 */
[----:B------:R-:W-:Y:S05]  /*23650*/  @!P0 BRA `(.L_x_205) ;  /* 0x0000000800ac8947 */ /* 0x000fea0003800000 */
[----:B------:R-:W-:Y:S01]  /*23660*/  ISETP.NE.U32.AND P1, PT, RZ, UR5, PT ;  /* 0x00000005ff007c0c */ /* 0x000fe2000bf25070 */
[----:B------:R-:W-:Y:S01]  /*23670*/  BSSY.RECONVERGENT B1, `(.L_x_206) ;  /* 0x0000077000017945 */ /* 0x000fe20003800200 */
[----:B------:R-:W-:Y:S01]  /*23680*/  LOP3.LUT R5, R6, 0x1, RZ, 0xc0, !PT ;  /* 0x0000000106057812 */ /* 0x000fe200078ec0ff */
[----:B------:R-:W-:Y:S01]  /*23690*/  IMAD.MOV.U32 R20, RZ, RZ, -0x7bdddcdb ;  /* 0x84222325ff147424 */ /* 0x000fe200078e00ff */
[----:B------:R-:W-:Y:S01]  /*236a0*/  ISETP.NE.AND.EX P1, PT, R4, RZ, PT, P1 ;  /* 0x000000ff0400720c */ /* 0x000fe20003f25310 */
[----:B------:R-:W-:Y:S01]  /*236b0*/  IMAD.MOV.U32 R7, RZ, RZ, RZ ;  /* 0x000000ffff077224 */ /* 0x000fe200078e00ff */
        /* <DEDUP_REMOVED lines=12> */
.L_x_208:
[----:B-1----:R-:W-:-:S04]  /*23780*/  LEA R26, P1, R21, R14, 0x3 ;  /* 0x0000000e151a7211 */ /* 0x002fc800078218ff */
[----:B------:R-:W-:-:S05]  /*23790*/  LEA.HI.X R27, R21, R15, R22, 0x3, P1 ;  /* 0x0000000f151b7211 */ /* 0x000fca00008f1c16 */
[----:B------:R-:W3:Y:S04]  /*237a0*/  LD.E.64 R10, desc[UR8][R26.64] ;  /* 0x000000081a0a7980 */ /* 0x000ee8000c101b00 */
[----:B------:R0:W4:Y:S01]  /*237b0*/  LD.E.64 R12, desc[UR8][R26.64+0x8] ;  /* 0x000008081a0c7980 */ /* 0x000122000c101b00 */
[----:B------:R-:W-:Y:S01]  /*237c0*/  IMAD R5, R5, 0x1b3, RZ ;  /* 0x000001b305057824 */ /* 0x000fe200078e02ff */
[----:B------:R-:W-:-:S05]  /*237d0*/  IADD3 R21, P1, PT, R21, 0x2, RZ ;  /* 0x0000000215157810 */ /* 0x000fca0007f3e0ff */
[----:B------:R-:W-:Y:S01]  /*237e0*/  IMAD.X R22, RZ, RZ, R22, P1 ;  /* 0x000000ffff167224 */ /* 0x000fe200008e0616 */
[----:B------:R-:W-:-:S04]  /*237f0*/  ISETP.NE.U32.AND P1, PT, R21, R7, PT ;  /* 0x000000071500720c */ /* 0x000fc80003f25070 */
[----:B------:R-:W-:Y:S02]  /*23800*/  ISETP.NE.AND.EX P1, PT, R22, R24, PT, P1 ;  /* 0x000000181600720c */ /* 0x000fe40003f25310 */
        /* <DEDUP_REMOVED lines=93> */
.L_x_207:
[----:B------:R-:W-:Y:S05]  /*23de0*/  BSYNC.RECONVERGENT B1 ;  /* 0x0000000000017941 */ /* 0x000fea0003800200 */
.L_x_206:
[----:B------:R-:W-:Y:S05]  /*23df0*/  @P2 BRA `(.L_x_205) ;  /* 0x0000000000c42947 */ /* 0x000fea0003800000 */
[----:B-1----:R-:W-:-:S04]  /*23e00*/  LEA R10, P1, R7, R14, 0x3 ;  /* 0x0000000e070a7211 */ /* 0x002fc800078218ff */
        /* <DEDUP_REMOVED lines=48> */
.L_x_205:
[----:B------:R-:W-:Y:S02]  /*24110*/  IMAD.MOV.U32 R23, RZ, RZ, -0x7bdddcdb ;  /* 0x84222325ff177424 */ /* 0x000fe400078e00ff */
[----:B------:R-:W-:Y:S01]  /*24120*/  IMAD.MOV.U32 R26, RZ, RZ, -0x340d631c ;  /* 0xcbf29ce4ff1a7424 */ /* 0x000fe200078e00ff */
[----:B------:R-:W-:Y:S06]  /*24130*/  @!P0 BRA `(.L_x_209) ;  /* 0x0000000800b08947 */ /* 0x000fec0003800000 */
[----:B------:R-:W-:Y:S01]  /*24140*/  ISETP.NE.U32.AND P1, PT, RZ, UR5, PT ;  /* 0x00000005ff007c0c */ /* 0x000fe2000bf25070 */
[----:B------:R-:W-:Y:S01]  /*24150*/  BSSY.RECONVERGENT B1, `(.L_x_210) ;  /* 0x0000077000017945 */ /* 0x000fe20003800200 */
[----:B------:R-:W-:Y:S01]  /*24160*/  LOP3.LUT R7, R6, 0x1, RZ, 0xc0, !PT ;  /* 0x0000000106077812 */ /* 0x000fe200078ec0ff */
[----:B------:R-:W-:Y:S01]  /*24170*/  HFMA2 R23, -RZ, RZ, -6.306171417236328125e-05, 0.01395416259765625 ;  /* 0x84222325ff177431 */ /* 0x000fe200000001ff */
[----:B------:R-:W-:Y:S01]  /*24180*/  ISETP.NE.AND.EX P1, PT, R4, RZ, PT, P1 ;  /* 0x000000ff0400720c */ /* 0x000fe20003f25310 */
[----:B------:R-:W-:Y:S01]  /*24190*/  IMAD.MOV.U32 R26, RZ, RZ, -0x340d631c ;  /* 0xcbf29ce4ff1a7424 */ /* 0x000fe200078e00ff */
[----:B------:R-:W-:Y:S01]  /*241a0*/  ISETP.NE.U32.AND P2, PT, R7, 0x1, PT ;  /* 0x000000010700780c */ /* 0x000fe20003f45070 */
[----:B------:R-:W-:Y:S01]  /*241b0*/  IMAD.MOV.U32 R7, RZ, RZ, RZ ;  /* 0x000000ffff077224 */ /* 0x000fe200078e00ff */
        /* <DEDUP_REMOVED lines=10> */
.L_x_212:
[----:B--2---:R-:W-:-:S04]  /*24260*/  LEA R28, P1, R21, R16, 0x3 ;  /* 0x00000010151c7211 */ /* 0x004fc800078218ff */
        /* <DEDUP_REMOVED lines=20> */
[----:B0-----:R-:W-:Y:S02]  /*243b0*/  IMAD R28, R25, 0x1b3, RZ ;  /* 0x000001b3191c7824 */ /* 0x001fe400078e02ff */
        /* <DEDUP_REMOVED lines=80> */
.L_x_211:
[----:B------:R-:W-:Y:S05]  /*248c0*/  BSYNC.RECONVERGENT B1 ;  /* 0x0000000000017941 */ /* 0x000fea0003800200 */
.L_x_210:
        /* <DEDUP_REMOVED lines=51> */
.L_x_209:
[----:B------:R-:W-:-:S04]  /*24c00*/  ISETP.NE.U32.AND P1, PT, R20, R23, PT ;  /* 0x000000171400720c */ /* 0x000fc80003f25070 */
[----:B------:R-:W-:-:S13]  /*24c10*/  ISETP.NE.AND.EX P1, PT, R5, R26, PT, P1 ;  /* 0x0000001a0500720c */ /* 0x000fda0003f25310 */
[----:B------:R-:W-:Y:S05]  /*24c20*/  @!P1 BRA `(.L_x_213) ;  /* 0x0000001400809947 */ /* 0x000fea0003800000 */
[----:B------:R-:W-:Y:S02]  /*24c30*/  HFMA2 R10, -RZ, RZ, -6.306171417236328125e-05, 0.01395416259765625 ;  /* 0x84222325ff0a7431 */ /* 0x000fe400000001ff */
[----:B------:R-:W-:Y:S01]  /*24c40*/  IMAD.MOV.U32 R5, RZ, RZ, -0x340d631c ;  /* 0xcbf29ce4ff057424 */ /* 0x000fe200078e00ff */
[----:B------:R-:W-:Y:S06]  /*24c50*/  @!P0 BRA `(.L_x_214) ;  /* 0x0000000800ac8947 */ /* 0x000fec0003800000 */
        /* <DEDUP_REMOVED lines=18> */
.L_x_217:
        /* <DEDUP_REMOVED lines=102> */
.L_x_216:
[----:B------:R-:W-:Y:S05]  /*253e0*/  BSYNC.RECONVERGENT B1 ;  /* 0x0000000000017941 */ /* 0x000fea0003800200 */
.L_x_215:
[----:B------:R-:W-:Y:S05]  /*253f0*/  @P2 BRA `(.L_x_214) ;  /* 0x0000000000c42947 */ /* 0x000fea0003800000 */
[----:B-1----:R-:W-:-:S04]  /*25400*/  LEA R12, P1, R7, R14, 0x3 ;  /* 0x0000000e070c7211 */ /* 0x002fc800078218ff */
[----:B------:R-:W-:-:S06]  /*25410*/  LEA.HI.X R13, R7, R15, R24, 0x3, P1 ;  /* 0x0000000f070d7211 */ /* 0x000fcc00008f1c18 */
[----:B------:R-:W3:Y:S01]  /*25420*/  LD.E.64 R12, desc[UR8][R12.64] ;  /* 0x000000080c0c7980 */ /* 0x000ee2000c101b00 */
[----:B------:R-:W-:Y:S01]  /*25430*/  IMAD R20, R5, 0x1b3, RZ ;  /* 0x000001b305147824 */ /* 0x000fe200078e02ff */
[----:B---3--:R-:W-:Y:S02]  /*25440*/  LOP3.LUT R7, R10, 0xff, R12, 0x78, !PT ;  /* 0x000000ff0a077812 */ /* 0x008fe400078e780c */
        /* <DEDUP_REMOVED lines=44> */
.L_x_214:
        /* <DEDUP_REMOVED lines=17> */
[----:B------:R-:W-:Y:S01]  /*25820*/  CS2R R20, SRZ ;  /* 0x0000000000147805 */ /* 0x000fe2000001ff00 */
[----:B------:R-:W-:Y:S01]  /*25830*/  IMAD.MOV.U32 R24, RZ, RZ, -0x340d631c ;  /* 0xcbf29ce4ff187424 */ /* 0x000fe200078e00ff */
[----:B0-----:R-:W-:-:S07]  /*25840*/  MOV R22, UR6 ;  /* 0x0000000600167c02 */ /* 0x001fce0008000f00 */
.L_x_221:
[----:B--2---:R-:W-:-:S04]  /*25850*/  LEA R26, P0, R21, R16, 0x3 ;  /* 0x00000010151a7211 */ /* 0x004fc800078018ff */
        /* <DEDUP_REMOVED lines=20> */
[----:B0-----:R-:W-:Y:S02]  /*259a0*/  IMAD R26, R25, 0x1b3, RZ ;  /* 0x000001b3191a7824 */ /* 0x001fe400078e02ff */
        /* <DEDUP_REMOVED lines=80> */
.L_x_220:
[----:B------:R-:W-:Y:S05]  /*25eb0*/  BSYNC.RECONVERGENT B1 ;  /* 0x0000000000017941 */ /* 0x000fea0003800200 */
.L_x_219:
        /* <DEDUP_REMOVED lines=51> */
.L_x_218:
[----:B------:R-:W-:-:S04]  /*261f0*/  ISETP.GE.U32.AND P1, PT, R10, R23, PT ;  /* 0x000000170a00720c */ /* 0x000fc80003f26070 */
[----:B------:R-:W-:-:S04]  /*26200*/  ISETP.GE.U32.AND.EX P1, PT, R5, R24, PT, P1 ;  /* 0x000000180500720c */ /* 0x000fc80003f26110 */
[----:B------:R-:W-:Y:S01]  /*26210*/  PLOP3.LUT P1, PT, P1, PT, PT, 0x8, 0x80 ;  /* 0x000000000080781c */ /* 0x000fe20000f2e170 */
[----:B------:R-:W-:-:S12]  /*26220*/  BRA `(.L_x_204) ;  /* 0x0000000000607947 */ /* 0x000fd80003800000 */
.L_x_213:
[----:B------:R-:W0:Y:S01]  /*26230*/  LDC R22, c[0x0][0x3b8] ;  /* 0x0000ee00ff167b82 */ /* 0x000e220000000800 */
[----:B------:R-:W-:Y:S02]  /*26240*/  PLOP3.LUT P1, PT, PT, PT, PT, 0x8, 0x80 ;  /* 0x000000000080781c */ /* 0x000fe40003f2e170 */
[----:B0-----:R-:W-:-:S13]  /*26250*/  ISETP.NE.AND P0, PT, R22, RZ, PT ;  /* 0x000000ff1600720c */ /* 0x001fda0003f05270 */
[----:B------:R-:W-:Y:S05]  /*26260*/  @!P0 BRA `(.L_x_204) ;  /* 0x0000000000508947 */ /* 0x000fea0003800000 */
[----:B------:R-:W-:Y:S02]  /*26270*/  IMAD.MOV.U32 R5, RZ, RZ, RZ ;  /* 0x000000ffff057224 */ /* 0x000fe400078e00ff */
[----:B------:R-:W-:-:S07]  /*26280*/  IMAD.MOV.U32 R20, RZ, RZ, RZ ;  /* 0x000000ffff147224 */ /* 0x000fce00078e00ff */
.L_x_222:
        /* <DEDUP_REMOVED lines=18> */
.L_x_204:
[----:B------:R-:W-:Y:S05]  /*263b0*/  BSYNC.RECONVERGENT B0 ;  /* 0x0000000000007941 */ /* 0x000fea0003800200 */
.L_x_203:
[----:B------:R-:W0:Y:S01]  /*263c0*/  S2UR UR6, SR_CgaCtaId ;  /* 0x00000000000679c3 */ /* 0x000e220000008800 */
[----:B------:R-:W-:Y:S01]  /*263d0*/  UMOV UR4, 0x400 ;  /* 0x0000040000047882 */ /* 0x000fe20000000000 */
[C---:B------:R-:W-:Y:S01]  /*263e0*/  VIADD R12, R8.reuse, 0x1 ;  /* 0x00000001080c7836 */ /* 0x040fe20000000000 */
[----:B------:R-:W-:Y:S01]  /*263f0*/  @P1 IADD3 R12, PT, PT, R8, RZ, RZ ;  /* 0x000000ff080c1210 */ /* 0x000fe20007ffe0ff */
[----:B------:R-:W-:Y:S01]  /*26400*/  VIADD R22, R9, 0x1 ;  /* 0x0000000109167836 */ /* 0x000fe20000000000 */
[----:B-123--:R-:W-:Y:S01]  /*26410*/  SEL R20, R14, R16, P1 ;  /* 0x000000100e147207 */ /* 0x00efe20000800000 */
        /* <DEDUP_REMOVED lines=11> */
[----:B------:R-:W-:-:S13]  /*264d0*/  ISETP.GE.AND P1, PT, R22, UR7, PT ;  /* 0x0000000716007c0c */ /* 0x000fda000bf26270 */
        /* <DEDUP_REMOVED lines=28> */
.L_x_228:
[----:B--2---:R-:W-:-:S04]  /*266a0*/  LEA R32, P1, R13, R14, 0x3 ;  /* 0x0000000e0d207211 */ /* 0x004fc800078218ff */
[----:B------:R-:W-:-:S05]  /*266b0*/  LEA.HI.X R33, R13, R15, R26, 0x3, P1 ;  /* 0x0000000f0d217211 */ /* 0x000fca00008f1c1a */
[----:B------:R-:W2:Y:S04]  /*266c0*/  LD.E.64 R24, desc[UR8][R32.64] ;  /* 0x0000000820187980 */ /* 0x000ea8000c101b00 */
[----:B------:R-:W3:Y:S01]  /*266d0*/  LD.E.64 R8, desc[UR8][R32.64+0x8] ;  /* 0x0000080820087980 */ /* 0x000ee2000c101b00 */
        /* <DEDUP_REMOVED lines=94> */
[----:B------:R-:W-:-:S03]  /*26cc0*/  IMAD.MOV.U32 R10, RZ, RZ, R8 ;  /* 0x000000ffff0a7224 */ /* 0x000fc600078e0008 */
[----:B------:R-:W-:-:S05]  /*26cd0*/  LEA R7, R24, R7, 0x8 ;  /* 0x0000000718077211 */ /* 0x000fca00078e40ff */
[----:B------:R-:W-:Y:S01]  /*26ce0*/  IMAD.IADD R7, R9, 0x1, R7 ;  /* 0x0000000109077824 */ /* 0x000fe200078e0207 */
[----:B------:R-:W-:Y:S06]  /*26cf0*/  @P1 BRA `(.L_x_228) ;  /* 0xfffffff800681947 */ /* 0x000fec000383ffff */
.L_x_227:
[----:B------:R-:W-:Y:S05]  /*26d00*/  BSYNC.RECONVERGENT B1 ;  /* 0x0000000000017941 */ /* 0x000fea0003800200 */
.L_x_226:
        /* <DEDUP_REMOVED lines=50> */
.L_x_225:
        /* <DEDUP_REMOVED lines=21> */
.L_x_232:
[----:B-1----:R-:W-:-:S04]  /*27180*/  LEA R32, P1, R13, R16, 0x3 ;  /* 0x000000100d207211 */ /* 0x002fc800078218ff */
[----:B------:R-:W-:-:S05]  /*27190*/  LEA.HI.X R33, R13, R17, R26, 0x3, P1 ;  /* 0x000000110d217211 */ /* 0x000fca00008f1c1a */
[----:B------:R-:W3:Y:S04]  /*271a0*/  LD.E.64 R24, desc[UR8][R32.64] ;  /* 0x0000000820187980 */ /* 0x000ee8000c101b00 */
[----:B------:R0:W4:Y:S01]  /*271b0*/  LD.E.64 R8, desc[UR8][R32.64+0x8] ;  /* 0x0000080820087980 */ /* 0x000122000c101b00 */
[----:B------:R-:W-:Y:S01]  /*271c0*/  IMAD R34, R30, 0x1b3, RZ ;  /* 0x000001b31e227824 */ /* 0x000fe200078e02ff */
[----:B------:R-:W-:-:S04]  /*271d0*/  IADD3 R13, P1, PT, R13, 0x2, RZ ;  /* 0x000000020d0d7810 */ /* 0x000fc80007f3e0ff */
[----:B------:R-:W-:Y:S02]  /*271e0*/  IADD3.X R26, PT, PT, RZ, R26, RZ, P1, !PT ;  /* 0x0000001aff1a7210 */ /* 0x000fe40000ffe4ff */
[----:B------:R-:W-:-:S04]  /*271f0*/  ISETP.NE.U32.AND P1, PT, R13, R11, PT ;  /* 0x0000000b0d00720c */ /* 0x000fc80003f25070 */
[----:B------:R-:W-:Y:S02]  /*27200*/  ISETP.NE.AND.EX P1, PT, R26, R28, PT, P1 ;  /* 0x0000001c1a00720c */ /* 0x000fe40003f25310 */
        /* <DEDUP_REMOVED lines=93> */
.L_x_231:
[----:B------:R-:W-:Y:S05]  /*277e0*/  BSYNC.RECONVERGENT B1 ;  /* 0x0000000000017941 */ /* 0x000fea0003800200 */
.L_x_230:
        /* <DEDUP_REMOVED lines=44> */
[----:B------:R-:W-:-:S04]  /*27ab0*/  IMAD R13, R8, 0x100, R13 ;  /* 0x00000100080d7824 */ /* 0x000fc800078e020d */
[----:B------:R-:W-:-:S04]  /*27ac0*/  IMAD.IADD R8, R25, 0x1, R13 ;  /* 0x0000000119087824 */ /* 0x000fc800078e020d */
[----:B------:R-:W-:Y:S02]  /*27ad0*/  IMAD R11, R8, 0x1b3, RZ ;  /* 0x000001b3080b7824 */ /* 0x000fe400078e02ff */
[----:B------:R-:W-:-:S03]  /*27ae0*/  IMAD.WIDE.U32 R8, R24, 0x1b3, RZ ;  /* 0x000001b318087825 */ /* 0x000fc600078e00ff */
[----:B------:R-:W-:Y:S01]  /*27af0*/  LEA R11, R24, R11, 0x8 ;  /* 0x0000000b180b7211 */ /* 0x000fe200078e40ff */
[----:B------:R-:W-:-:S04]  /*27b00*/  IMAD.MOV.U32 R23, RZ, RZ, R8 ;  /* 0x000000ffff177224 */ /* 0x000fc800078e0008 */
[----:B------:R-:W-:-:S07]  /*27b10*/  IMAD.IADD R30, R9, 0x1, R11 ;  /* 0x00000001091e7824 */ /* 0x000fce00078e020b */
.L_x_229:
        /* <DEDUP_REMOVED lines=24> */
.L_x_237:
        /* <DEDUP_REMOVED lines=101> */
.L_x_236:
[----:B------:R-:W-:Y:S05]  /*282f0*/  BSYNC.RECONVERGENT B1 ;  /* 0x0000000000017941 */ /* 0x000fea0003800200 */
.L_x_235:
        /* <DEDUP_REMOVED lines=50> */
.L_x_234:
[----:B------:R-:W-:Y:S01]  /*28620*/  MOV R25, 0x84222325 ;  /* 0x8422232500197802 */ /* 0x000fe20000000f00 */
[----:B------:R-:W-:Y:S01]  /*28630*/  IMAD.MOV.U32 R28, RZ, RZ, -0x340d631c ;  /* 0xcbf29ce4ff1c7424 */ /* 0x000fe200078e00ff */
[----:B------:R-:W-:Y:S06]  /*28640*/  @!P0 BRA `(.L_x_238) ;  /* 0x0000000800b08947 */ /* 0x000fec0003800000 */
[----:B------:R-:W-:Y:S01]  /*28650*/  ISETP.NE.U32.AND P0, PT, RZ, UR5, PT ;  /* 0x00000005ff007c0c */ /* 0x000fe2000bf05070 */
[----:B------:R-:W-:Y:S01]  /*28660*/  BSSY.RECONVERGENT B1, `(.L_x_239) ;  /* 0x0000077000017945 */ /* 0x000fe20003800200 */
[----:B------:R-:W-:Y:S01]  /*28670*/  LOP3.LUT R7, R6, 0x1, RZ, 0xc0, !PT ;  /* 0x0000000106077812 */ /* 0x000fe200078ec0ff */
[----:B------:R-:W-:Y:S01]  /*28680*/  HFMA2 R28, -RZ, RZ, -15.890625, -0.0047760009765625 ;  /* 0xcbf29ce4ff1c7431 */ /* 0x000fe200000001ff */
[----:B------:R-:W-:Y:S01]  /*28690*/  ISETP.NE.AND.EX P0, PT, R4, RZ, PT, P0 ;  /* 0x000000ff0400720c */ /* 0x000fe20003f05300 */
[----:B------:R-:W-:Y:S01]  /*286a0*/  IMAD.MOV.U32 R25, RZ, RZ, -0x7bdddcdb ;  /* 0x84222325ff197424 */ /* 0x000fe200078e00ff */
[----:B------:R-:W-:Y:S01]  /*286b0*/  ISETP.NE.U32.AND P1, PT, R7, 0x1, PT ;  /* 0x000000010700780c */ /* 0x000fe20003f25070 */
[----:B------:R-:W-:Y:S02]  /*286c0*/  IMAD.MOV.U32 R13, RZ, RZ, RZ ;  /* 0x000000ffff0d7224 */ /* 0x000fe400078e00ff */
[----:B------:R-:W-:Y:S01]  /*286d0*/  IMAD.MOV.U32 R24, RZ, RZ, RZ ;  /* 0x000000ffff187224 */ /* 0x000fe200078e00ff */
[----:B------:R-:W-:-:S07]  /*286e0*/  ISETP.NE.U32.AND.EX P1, PT, RZ, RZ, PT, P1 ;  /* 0x000000ffff00720c */ /* 0x000fce0003f25110 */
[----:B------:R-:W-:Y:S06]  /*286f0*/  @!P0 BRA `(.L_x_240) ;  /* 0x0000000400b48947 */ /* 0x000fec0003800000 */
[----:B------:R-:W0:Y:S01]  /*28700*/  LDCU UR4, c[0x0][0x3b4] ;  /* 0x00007680ff0477ac */ /* 0x000e220008000800 */
[----:B------:R-:W-:Y:S01]  /*28710*/  LOP3.LUT R13, R6, 0xfffffffe, RZ, 0xc0, !PT ;  /* 0xfffffffe060d7812 */ /* 0x000fe200078ec0ff */
[----:B------:R-:W-:Y:S01]  /*28720*/  IMAD.MOV.U32 R28, RZ, RZ, -0x340d631c ;  /* 0xcbf29ce4ff1c7424 */ /* 0x000fe200078e00ff */
[----:B------:R-:W-:Y:S01]  /*28730*/  MOV R25, 0x84222325 ;  /* 0x8422232500197802 */ /* 0x000fe20000000f00 */
[----:B------:R-:W-:Y:S01]  /*28740*/  IMAD.MOV.U32 R26, RZ, RZ, RZ ;  /* 0x000000ffff1a7224 */ /* 0x000fe200078e00ff */
[----:B------:R-:W-:Y:S01]  /*28750*/  MOV R23, RZ ;  /* 0x000000ff00177202 */ /* 0x000fe20000000f00 */
[----:B0-----:R-:W-:-:S07]  /*28760*/  IMAD.U32 R24, RZ, RZ, UR4 ;  /* 0x00000004ff187e24 */ /* 0x001fce000f8e00ff */
.L_x_241:
        /* <DEDUP_REMOVED lines=37> */
[----:B------:R-:W-:Y:S02]  /*289c0*/  LOP3.LUT R8, R28, 0xff, R25, 0x78, !PT ;  /* 0x000000ff1c087812 */ /* 0x000fe400078e7819 */
[--C-:B------:R-:W-:Y:S01]  /*289d0*/  SHF.R.U32.HI R25, RZ, 0x10, R9.reuse ;  /* 0x00000010ff197819 */ /* 0x100fe20000011609 */
[----:B------:R-:W-:Y:S01]  /*289e0*/  IMAD R27, R27, 0x1b3, RZ ;  /* 0x000001b31b1b7824 */ /* 0x000fe200078e02ff */
[----:B------:R-:W-:Y:S01]  /*289f0*/  SHF.R.U32.HI R9, RZ, 0x18, R9 ;  /* 0x00000018ff097819 */ /* 0x000fe20000011609 */
[----:B------:R-:W-:-:S03]  /*28a00*/  IMAD.WIDE.U32 R28, R8, 0x1b3, RZ ;  /* 0x000001b3081c7825 */ /* 0x000fc600078e00ff */
[----:B------:R-:W-:Y:S02]  /*28a10*/  LEA R27, R8, R27, 0x8 ;  /* 0x0000001b081b7211 */ /* 0x000fe400078e40ff */
[----:B------:R-:W-:-:S03]  /*28a20*/  LOP3.LUT R8, R28, 0xff, R25, 0x78, !PT ;  /* 0x000000ff1c087812 */ /* 0x000fc600078e7819 */
[----:B------:R-:W-:Y:S02]  /*28a30*/  IMAD.IADD R27, R29, 0x1, R27 ;  /* 0x000000011d1b7824 */ /* 0x000fe400078e021b */
[----:B------:R-:W-:-:S04]  /*28a40*/  IMAD.WIDE.U32 R28, R8, 0x1b3, RZ ;  /* 0x000001b3081c7825 */ /* 0x000fc800078e00ff */
[----:B------:R-:W-:Y:S01]  /*28a50*/  IMAD R27, R27, 0x1b3, RZ ;  /* 0x000001b31b1b7824 */ /* 0x000fe200078e02ff */
[----:B------:R-:W-:-:S03]  /*28a60*/  LOP3.LUT R28, R9, R28, RZ, 0x3c, !PT ;  /* 0x0000001c091c7212 */ /* 0x000fc600078e3cff */
[----:B------:R-:W-:-:S05]  /*28a70*/  IMAD R27, R8, 0x100, R27 ;  /* 0x00000100081b7824 */ /* 0x000fca00078e021b */
[----:B------:R-:W-:-:S05]  /*28a80*/  IADD3 R8, PT, PT, R29, R27, RZ ;  /* 0x0000001b1d087210 */ /* 0x000fca0007ffe0ff */
[----:B------:R-:W-:Y:S02]  /*28a90*/  IMAD R25, R8, 0x1b3, RZ ;  /* 0x000001b308197824 */ /* 0x000fe400078e02ff */
[----:B------:R-:W-:-:S04]  /*28aa0*/  IMAD.WIDE.U32 R8, R28, 0x1b3, RZ ;  /* 0x000001b31c087825 */ /* 0x000fc800078e00ff */
        /* <DEDUP_REMOVED lines=50> */
.L_x_240:
[----:B------:R-:W-:Y:S05]  /*28dd0*/  BSYNC.RECONVERGENT B1 ;  /* 0x0000000000017941 */ /* 0x000fea0003800200 */
.L_x_239:
        /* <DEDUP_REMOVED lines=51> */
.L_x_238:
[----:B------:R-:W-:-:S04]  /*29110*/  ISETP.GE.U32.AND P0, PT, R10, R25, PT ;  /* 0x000000190a00720c */ /* 0x000fc80003f06070 */
[----:B------:R-:W-:-:S04]  /*29120*/  ISETP.GE.U32.AND.EX P0, PT, R11, R28, PT, P0 ;  /* 0x0000001c0b00720c */ /* 0x000fc80003f06100 */
[----:B------:R-:W-:Y:S01]  /*29130*/  PLOP3.LUT P0, PT, P0, PT, PT, 0x8, 0x80 ;  /* 0x000000000080781c */ /* 0x000fe2000070e170 */
[----:B------:R-:W-:-:S12]  /*29140*/  BRA `(.L_x_224) ;  /* 0x0000000000647947 */ /* 0x000fd80003800000 */
.L_x_233:
[----:B------:R-:W0:Y:S01]  /*29150*/  LDC R26, c[0x0][0x3b8] ;  /* 0x0000ee00ff1a7b82 */ /* 0x000e220000000800 */
[----:B------:R-:W-:Y:S02]  /*29160*/  PLOP3.LUT P0, PT, PT, PT, PT, 0x8, 0x80 ;  /* 0x000000000080781c */ /* 0x000fe40003f0e170 */
[----:B0-----:R-:W-:-:S13]  /*29170*/  ISETP.NE.AND P1, PT, R26, RZ, PT ;  /* 0x000000ff1a00720c */ /* 0x001fda0003f25270 */
[----:B------:R-:W-:Y:S05]  /*29180*/  @!P1 BRA `(.L_x_224) ;  /* 0x0000000000549947 */ /* 0x000fea0003800000 */
[----:B------:R-:W-:Y:S01]  /*29190*/  HFMA2 R24, -RZ, RZ, 0, 0 ;  /* 0x00000000ff187431 */ /* 0x000fe200000001ff */
[----:B------:R-:W-:Y:S01]  /*291a0*/  SHF.R.S32.HI R13, RZ, 0x1f, R26 ;  /* 0x0000001fff0d7819 */ /* 0x000fe2000001141a */
[----:B------:R-:W-:-:S07]  /*291b0*/  IMAD.MOV.U32 R11, RZ, RZ, RZ ;  /* 0x000000ffff0b7224 */ /* 0x000fce00078e00ff */
.L_x_242:
        /* <DEDUP_REMOVED lines=18> */
.L_x_224:
[----:B------:R-:W-:Y:S05]  /*292e0*/  BSYNC.RECONVERGENT B0 ;  /* 0x0000000000007941 */ /* 0x000fea0003800200 */
.L_x_223:
[----:B------:R-:W-:Y:S01]  /*292f0*/  IADD3 R10, PT, PT, R22, 0x1, RZ ;  /* 0x00000001160a7810 */ /* 0x000fe20007ffe0ff */
[----:B------:R-:W-:Y:S01]  /*29300*/  @!P0 IMAD.MOV R10, RZ, RZ, R22 ;  /* 0x000000ffff0a8224 */ /* 0x000fe200078e0216 */
[----:B------:R-:W-:Y:S01]  /*29310*/  BSSY.RECONVERGENT B0, `(.L_x_243) ;  /* 0x00002ea000007945 */ /* 0x000fe20003800200 */
[----:B------:R-:W-:Y:S01]  /*29320*/  VIADD R8, R12, 0x1 ;  /* 0x000000010c087836 */ /* 0x000fe20000000000 */
[----:B-12---:R-:W-:Y:S01]  /*29330*/  SEL R22, R14, R16, P0 ;  /* 0x000000100e167207 */ /* 0x006fe20000000000 */
[----:B------:R-:W-:Y:S01]  /*29340*/  @P0 IMAD.MOV R8, RZ, RZ, R12 ;  /* 0x000000ffff080224 */ /* 0x000fe200078e020c */
[C---:B------:R-:W-:Y:S01]  /*29350*/  ISETP.GE.AND P1, PT, R10.reuse, UR7, PT ;  /* 0x000000070a007c0c */ /* 0x040fe2000bf26270 */
        /* <DEDUP_REMOVED lines=10> */
[----:B0-----:R-:W0:Y:S01]  /*29400*/  LDC.64 R6, c[0x0][0x3b0] ;  /* 0x0000ec00ff067b82 */ /* 0x001e220000000a00 */
[----:B------:R-:W-:Y:S01]  /*29410*/  IMAD.MOV.U32 R24, RZ, RZ, -0x7bdddcdb ;  /* 0x84222325ff187424 */ /* 0x000fe200078e00ff */
[----:B0-----:R-:W-:-:S04]  /*29420*/  ISETP.NE.U32.AND P0, PT, R6, RZ, PT ;  /* 0x000000ff0600720c */ /* 0x001fc80003f05070 */
[----:B------:R-:W-:Y:S01]  /*29430*/  ISETP.NE.AND.EX P0, PT, R7, RZ, PT, P0 ;  /* 0x000000ff0700720c */ /* 0x000fe20003f05300 */
[----:B------:R-:W-:-:S12]  /*29440*/  HFMA2 R7, -RZ, RZ, -15.890625, -0.0047760009765625 ;  /* 0xcbf29ce4ff077431 */ /* 0x000fd800000001ff */
        /* <DEDUP_REMOVED lines=8> */
[----:B------:R-:W-:Y:S01]  /*294d0*/  IMAD.MOV.U32 R7, RZ, RZ, -0x340d631c ;  /* 0xcbf29ce4ff077424 */ /* 0x000fe200078e00ff */
[----:B------:R-:W-:Y:S02]  /*294e0*/  MOV R9, RZ ;  /* 0x000000ff00097202 */ /* 0x000fe40000000f00 */
[----:B------:R-:W-:-:S07]  /*294f0*/  ISETP.NE.U32.AND.EX P2, PT, RZ, RZ, PT, P2 ;  /* 0x000000ffff00720c */ /* 0x000fce0003f45120 */
[----:B------:R-:W-:Y:S06]  /*29500*/  @!P1 BRA `(.L_x_247) ;  /* 0x0000000400b09947 */ /* 0x000fec0003800000 */
[----:B------:R-:W0:Y:S01]  /*29510*/  LDCU UR4, c[0x0][0x3b4] ;  /* 0x00007680ff0477ac */ /* 0x000e220008000800 */
[----:B------:R-:W-:Y:S01]  /*29520*/  HFMA2 R7, -RZ, RZ, -15.890625, -0.0047760009765625 ;  /* 0xcbf29ce4ff077431 */ /* 0x000fe200000001ff */
[----:B------:R-:W-:Y:S01]  /*29530*/  LOP3.LUT R9, R6, 0xfffffffe, RZ, 0xc0, !PT ;  /* 0xfffffffe06097812 */ /* 0x000fe200078ec0ff */
[----:B------:R-:W-:Y:S02]  /*29540*/  IMAD.MOV.U32 R24, RZ, RZ, -0x7bdddcdb ;  /* 0x84222325ff187424 */ /* 0x000fe400078e00ff */
[----:B------:R-:W-:Y:S02]  /*29550*/  IMAD.MOV.U32 R11, RZ, RZ, RZ ;  /* 0x000000ffff0b7224 */ /* 0x000fe400078e00ff */
[----:B------:R-:W-:Y:S01]  /*29560*/  IMAD.MOV.U32 R28, RZ, RZ, RZ ;  /* 0x000000ffff1c7224 */ /* 0x000fe200078e00ff */
[----:B0-----:R-:W-:-:S07]  /*29570*/  MOV R30, UR4 ;  /* 0x00000004001e7c02 */ /* 0x001fce0008000f00 */
.L_x_248:
        /* <DEDUP_REMOVED lines=9> */
[----:B---3--:R-:W-:Y:S02]  /*29610*/  LOP3.LUT R29, R24, 0xff, R26, 0x78, !PT ;  /* 0x000000ff181d7812 */ /* 0x008fe400078e781a */
        /* <DEDUP_REMOVED lines=91> */
.L_x_247:
[----:B------:R-:W-:Y:S05]  /*29bd0*/  BSYNC.RECONVERGENT B1 ;  /* 0x0000000000017941 */ /* 0x000fea0003800200 */
.L_x_246:
        /* <DEDUP_REMOVED lines=50> */
.L_x_245:
[----:B------:R-:W-:Y:S01]  /*29f00*/  IMAD.MOV.U32 R25, RZ, RZ, -0x7bdddcdb ;  /* 0x84222325ff197424 */ /* 0x000fe200078e00ff */
[----:B------:R-:W-:Y:S01]  /*29f10*/  MOV R32, 0xcbf29ce4 ;  /* 0xcbf29ce400207802 */ /* 0x000fe20000000f00 */
[----:B------:R-:W-:Y:S06]  /*29f20*/  @!P0 BRA `(.L_x_249) ;  /* 0x0000000800b08947 */ /* 0x000fec0003800000 */
[----:B------:R-:W-:Y:S01]  /*29f30*/  ISETP.NE.U32.AND P1, PT, RZ, UR5, PT ;  /* 0x00000005ff007c0c */ /* 0x000fe2000bf25070 */
[----:B------:R-:W-:Y:S01]  /*29f40*/  BSSY.RECONVERGENT B1, `(.L_x_250) ;  /* 0x0000077000017945 */ /* 0x000fe20003800200 */
[----:B------:R-:W-:Y:S01]  /*29f50*/  LOP3.LUT R9, R6, 0x1, RZ, 0xc0, !PT ;  /* 0x0000000106097812 */ /* 0x000fe200078ec0ff */
[----:B------:R-:W-:Y:S01]  /*29f60*/  IMAD.MOV.U32 R25, RZ, RZ, -0x7bdddcdb ;  /* 0x84222325ff197424 */ /* 0x000fe200078e00ff */
        /* <DEDUP_REMOVED lines=14> */
.L_x_252:
        /* <DEDUP_REMOVED lines=98> */
[----:B------:R-:W-:Y:S01]  /*2a670*/  IMAD R27, R30, 0x100, R25 ;  /* 0x000001001e1b7824 */ /* 0x000fe200078e0219 */
[----:B------:R-:W-:-:S03]  /*2a680*/  MOV R25, R12 ;  /* 0x0000000c00197202 */ /* 0x000fc60000000f00 */
[----:B------:R-:W-:Y:S01]  /*2a690*/  IMAD.IADD R32, R13, 0x1, R27 ;  /* 0x000000010d207824 */ /* 0x000fe200078e021b */
[----:B------:R-:W-:Y:S06]  /*2a6a0*/  @P1 BRA `(.L_x_252) ;  /* 0xfffffff800681947 */ /* 0x000fec000383ffff */
.L_x_251:
[----:B------:R-:W-:Y:S05]  /*2a6b0*/  BSYNC.RECONVERGENT B1 ;  /* 0x0000000000017941 */ /* 0x000fea0003800200 */
.L_x_250:
        /* <DEDUP_REMOVED lines=51> */
.L_x_249:
[----:B------:R-:W-:-:S04]  /*2a9f0*/  ISETP.NE.U32.AND P1, PT, R24, R25, PT ;  /* 0x000000191800720c */ /* 0x000fc80003f25070 */
[----:B------:R-:W-:-:S13]  /*2aa00*/  ISETP.NE.AND.EX P1, PT, R7, R32, PT, P1 ;  /* 0x000000200700720c */ /* 0x000fda0003f25310 */
[----:B------:R-:W-:Y:S05]  /*2aa10*/  @!P1 BRA `(.L_x_253) ;  /* 0x0000001400809947 */ /* 0x000fea0003800000 */
[----:B------:R-:W-:Y:S02]  /*2aa20*/  IMAD.MOV.U32 R12, RZ, RZ, -0x7bdddcdb ;  /* 0x84222325ff0c7424 */ /* 0x000fe400078e00ff */
[----:B------:R-:W-:Y:S01]  /*2aa30*/  IMAD.MOV.U32 R7, RZ, RZ, -0x340d631c ;  /* 0xcbf29ce4ff077424 */ /* 0x000fe200078e00ff */
[----:B------:R-:W-:Y:S06]  /*2aa40*/  @!P0 BRA `(.L_x_254) ;  /* 0x0000000800a88947 */ /* 0x000fec0003800000 */
[----:B------:R-:W-:Y:S01]  /*2aa50*/  ISETP.NE.U32.AND P1, PT, RZ, UR5, PT ;  /* 0x00000005ff007c0c */ /* 0x000fe2000bf25070 */
[----:B------:R-:W-:Y:S01]  /*2aa60*/  BSSY.RECONVERGENT B1, `(.L_x_255) ;  /* 0x0000076000017945 */ /* 0x000fe20003800200 */
[----:B------:R-:W-:Y:S01]  /*2aa70*/  LOP3.LUT R7, R6, 0x1, RZ, 0xc0, !PT ;  /* 0x0000000106077812 */ /* 0x000fe200078ec0ff */
[----:B------:R-:W-:Y:S01]  /*2aa80*/  HFMA2 R30, -RZ, RZ, 0, 0 ;  /* 0x00000000ff1e7431 */ /* 0x000fe200000001ff */
[----:B------:R-:W-:Y:S01]  /*2aa90*/  ISETP.NE.AND.EX P1, PT, R4, RZ, PT, P1 ;  /* 0x000000ff0400720c */ /* 0x000fe20003f25310 */
[----:B------:R-:W-:Y:S01]  /*2aaa0*/  IMAD.MOV.U32 R9, RZ, RZ, RZ ;  /* 0x000000ffff097224 */ /* 0x000fe200078e00ff */
[----:B------:R-:W-:Y:S01]  /*2aab0*/  ISETP.NE.U32.AND P2, PT, R7, 0x1, PT ;  /* 0x000000010700780c */ /* 0x000fe20003f45070 */
[----:B------:R-:W-:Y:S01]  /*2aac0*/  IMAD.MOV.U32 R7, RZ, RZ, -0x340d631c ;  /* 0xcbf29ce4ff077424 */ /* 0x000fe200078e00ff */
[----:B------:R-:W-:Y:S02]  /*2aad0*/  MOV R12, 0x84222325 ;  /* 0x84222325000c7802 */ /* 0x000fe40000000f00 */
        /* <DEDUP_REMOVED lines=9> */
.L_x_257:
        /* <DEDUP_REMOVED lines=98> */
[----:B------:R-:W-:-:S04]  /*2b190*/  IMAD R7, R7, 0x100, R24 ;  /* 0x0000010007077824 */ /* 0x000fc800078e0218 */
[----:B------:R-:W-:Y:S01]  /*2b1a0*/  IMAD.IADD R7, R13, 0x1, R7 ;  /* 0x000000010d077824 */ /* 0x000fe200078e0207 */
[----:B------:R-:W-:Y:S06]  /*2b1b0*/  @P1 BRA `(.L_x_257) ;  /* 0xfffffff8006c1947 */ /* 0x000fec000383ffff */
.L_x_256:
[----:B------:R-:W-:Y:S05]  /*2b1c0*/  BSYNC.RECONVERGENT B1 ;  /* 0x0000000000017941 */ /* 0x000fea0003800200 */
.L_x_255:
        /* <DEDUP_REMOVED lines=50> */
.L_x_254:
        /* <DEDUP_REMOVED lines=8> */
[----:B------:R-:W-:Y:S01]  /*2b570*/  IMAD.MOV.U32 R30, RZ, RZ, -0x340d631c ;  /* 0xcbf29ce4ff1e7424 */ /* 0x000fe200078e00ff */
[----:B------:R-:W-:Y:S01]  /*2b580*/  ISETP.NE.U32.AND P1, PT, R9, 0x1, PT ;  /* 0x000000010900780c */ /* 0x000fe20003f25070 */
[----:B------:R-:W-:Y:S01]  /*2b590*/  IMAD.MOV.U32 R9, RZ, RZ, RZ ;  /* 0x000000ffff097224 */ /* 0x000fe200078e00ff */
        /* <DEDUP_REMOVED lines=10> */
.L_x_261:
        /* <DEDUP_REMOVED lines=97> */
[----:B------:R-:W-:-:S04]  /*2bc50*/  IMAD R13, R13, 0x1b3, RZ ;  /* 0x000001b30d0d7824 */ /* 0x000fc800078e02ff */
[----:B------:R-:W-:Y:S02]  /*2bc60*/  IMAD R27, R28, 0x100, R13 ;  /* 0x000001001c1b7824 */ /* 0x000fe400078e020d */
[----:B------:R-:W-:-:S03]  /*2bc70*/  IMAD.MOV.U32 R13, RZ, RZ, R24 ;  /* 0x000000ffff0d7224 */ /* 0x000fc600078e0018 */
[----:B------:R-:W-:Y:S01]  /*2bc80*/  IADD3 R30, PT, PT, R25, R27, RZ ;  /* 0x0000001b191e7210 */ /* 0x000fe20007ffe0ff */
[----:B------:R-:W-:Y:S06]  /*2bc90*/  @P0 BRA `(.L_x_261) ;  /* 0xfffffff800680947 */ /* 0x000fec000383ffff */
.L_x_260:
[----:B------:R-:W-:Y:S05]  /*2bca0*/  BSYNC.RECONVERGENT B1 ;  /* 0x0000000000017941 */ /* 0x000fea0003800200 */
.L_x_259:
        /* <DEDUP_REMOVED lines=51> */
.L_x_258:
[----:B------:R-:W-:-:S04]  /*2bfe0*/  ISETP.GE.U32.AND P0, PT, R12, R13, PT ;  /* 0x0000000d0c00720c */ /* 0x000fc80003f06070 */
[----:B------:R-:W-:-:S04]  /*2bff0*/  ISETP.GE.U32.AND.EX P0, PT, R7, R30, PT, P0 ;  /* 0x0000001e0700720c */ /* 0x000fc80003f06100 */
[----:B------:R-:W-:Y:S01]  /*2c000*/  PLOP3.LUT P0, PT, P0, PT, PT, 0x8, 0x80 ;  /* 0x000000000080781c */ /* 0x000fe2000070e170 */
[----:B------:R-:W-:-:S12]  /*2c010*/  BRA `(.L_x_244) ;  /* 0x0000000000647947 */ /* 0x000fd80003800000 */
.L_x_253:
[----:B------:R-:W0:Y:S01]  /*2c020*/  LDC R28, c[0x0][0x3b8] ;  /* 0x0000ee00ff1c7b82 */ /* 0x000e220000000800 */
[----:B------:R-:W-:Y:S02]  /*2c030*/  PLOP3.LUT P0, PT, PT, PT, PT, 0x8, 0x80 ;  /* 0x000000000080781c */ /* 0x000fe40003f0e170 */
[----:B0-----:R-:W-:-:S13]  /*2c040*/  ISETP.NE.AND P1, PT, R28, RZ, PT ;  /* 0x000000ff1c00720c */ /* 0x001fda0003f25270 */
[----:B------:R-:W-:Y:S05]  /*2c050*/  @!P1 BRA `(.L_x_244) ;  /* 0x0000000000549947 */ /* 0x000fea0003800000 */
[----:B------:R-:W-:Y:S01]  /*2c060*/  HFMA2 R9, -RZ, RZ, 0, 0 ;  /* 0x00000000ff097431 */ /* 0x000fe200000001ff */
[----:B------:R-:W-:Y:S01]  /*2c070*/  SHF.R.S32.HI R11, RZ, 0x1f, R28 ;  /* 0x0000001fff0b7819 */ /* 0x000fe2000001141c */
[----:B------:R-:W-:-:S07]  /*2c080*/  IMAD.MOV.U32 R26, RZ, RZ, RZ ;  /* 0x000000ffff1a7224 */ /* 0x000fce00078e00ff */
.L_x_262:
        /* <DEDUP_REMOVED lines=18> */
.L_x_244:
[----:B------:R-:W-:Y:S05]  /*2c1b0*/  BSYNC.RECONVERGENT B0 ;  /* 0x0000000000007941 */ /* 0x000fea0003800200 */
.L_x_243:
[C---:B------:R-:W-:Y:S01]  /*2c1c0*/  VIADD R26, R10.reuse, 0x1 ;  /* 0x000000010a1a7836 */ /* 0x040fe20000000000 */
[----:B------:R-:W-:Y:S01]  /*2c1d0*/  @!P0 IADD3 R26, PT, PT, R10, RZ, RZ ;  /* 0x000000ff0a1a8210 */ /* 0x000fe20007ffe0ff */
[----:B------:R-:W-:Y:S01]  /*2c1e0*/  BSSY.RECONVERGENT B0, `(.L_x_263) ;  /* 0x00002eb000007945 */ /* 0x000fe20003800200 */
[----:B------:R-:W-:Y:S01]  /*2c1f0*/  IADD3 R28, PT, PT, R8, 0x1, RZ ;  /* 0x00000001081c7810 */ /* 0x000fe20007ffe0ff */
[----:B------:R-:W-:Y:S01]  /*2c200*/  @P0 IMAD.MOV R28, RZ, RZ, R8 ;  /* 0x000000ffff1c0224 */ /* 0x000fe200078e0208 */
[C---:B------:R-:W-:Y:S01]  /*2c210*/  ISETP.GE.AND P1, PT, R26.reuse, UR7, PT ;  /* 0x000000071a007c0c */ /* 0x040fe2000bf26270 */
[--C-:B0-----:R-:W-:Y:S01]  /*2c220*/  @P0 IMAD R7, R26, 0x8, R5.reuse ;  /* 0x000000081a070824 */ /* 0x101fe200078e0205 */
        /* <DEDUP_REMOVED lines=34> */
.L_x_268:
        /* <DEDUP_REMOVED lines=97> */
[----:B------:R-:W-:-:S05]  /*2ca60*/  IMAD R7, R7, 0x1b3, RZ ;  /* 0x000001b307077824 */ /* 0x000fca00078e02ff */
[----:B------:R-:W-:-:S05]  /*2ca70*/  LEA R7, R10, R7, 0x8 ;  /* 0x000000070a077211 */ /* 0x000fca00078e40ff */
[----:B------:R-:W-:Y:S01]  /*2ca80*/  IMAD.IADD R7, R31, 0x1, R7 ;  /* 0x000000011f077824 */ /* 0x000fe200078e0207 */
[----:B------:R-:W-:Y:S06]  /*2ca90*/  @P1 BRA `(.L_x_268) ;  /* 0xfffffff8006c1947 */ /* 0x000fec000383ffff */
.L_x_267:
[----:B------:R-:W-:Y:S05]  /*2caa0*/  BSYNC.RECONVERGENT B1 ;  /* 0x0000000000017941 */ /* 0x000fea0003800200 */
.L_x_266:
        /* <DEDUP_REMOVED lines=50> */
.L_x_265:
        /* <DEDUP_REMOVED lines=21> */
.L_x_272:
        /* <DEDUP_REMOVED lines=102> */
.L_x_271:
[----:B------:R-:W-:Y:S05]  /*2d580*/  BSYNC.RECONVERGENT B1 ;  /* 0x0000000000017941 */ /* 0x000fea0003800200 */
.L_x_270:
        /* <DEDUP_REMOVED lines=51> */
.L_x_269:
[----:B------:R-:W-:-:S04]  /*2d8c0*/  ISETP.NE.U32.AND P1, PT, R30, R31, PT ;  /* 0x0000001f1e00720c */ /* 0x000fc80003f25070 */
[----:B------:R-:W-:-:S13]  /*2d8d0*/  ISETP.NE.AND.EX P1, PT, R7, R38, PT, P1 ;  /* 0x000000260700720c */ /* 0x000fda0003f25310 */
[----:B------:R-:W-:Y:S05]  /*2d8e0*/  @!P1 BRA `(.L_x_273) ;  /* 0x0000001400849947 */ /* 0x000fea0003800000 */
[----:B------:R-:W-:Y:S02]  /*2d8f0*/  HFMA2 R7, -RZ, RZ, -15.890625, -0.0047760009765625 ;  /* 0xcbf29ce4ff077431 */ /* 0x000fe400000001ff */
        /* <DEDUP_REMOVED lines=20> */
.L_x_277:
[----:B-1----:R-:W-:-:S04]  /*2da40*/  LEA R36, P1, R27, R14, 0x3 ;  /* 0x0000000e1b247211 */ /* 0x002fc800078218ff */
[----:B------:R-:W-:-:S05]  /*2da50*/  LEA.HI.X R37, R27, R15, R30, 0x3, P1 ;  /* 0x0000000f1b257211 */ /* 0x000fca00008f1c1e */
[----:B------:R-:W3:Y:S04]  /*2da60*/  LD.E.64 R12, desc[UR8][R36.64] ;  /* 0x00000008240c7980 */ /* 0x000ee8000c101b00 */
[----:B------:R-:W4:Y:S01]  /*2da70*/  LD.E.64 R10, desc[UR8][R36.64+0x8] ;  /* 0x00000808240a7980 */ /* 0x000f22000c101b00 */
        /* <DEDUP_REMOVED lines=98> */
.L_x_276:
[----:B------:R-:W-:Y:S05]  /*2e0a0*/  BSYNC.RECONVERGENT B1 ;  /* 0x0000000000017941 */ /* 0x000fea0003800200 */
.L_x_275:
        /* <DEDUP_REMOVED lines=50> */
.L_x_274:
[----:B------:R-:W-:Y:S01]  /*2e3d0*/  MOV R27, 0x84222325 ;  /* 0x84222325001b7802 */ /* 0x000fe20000000f00 */
        /* <DEDUP_REMOVED lines=20> */
.L_x_281:
        /* <DEDUP_REMOVED lines=97> */
[----:B------:R-:W-:-:S03]  /*2eb30*/  IMAD.WIDE.U32 R10, R30, 0x1b3, RZ ;  /* 0x000001b31e0a7825 */ /* 0x000fc600078e00ff */
[----:B------:R-:W-:Y:S01]  /*2eb40*/  LEA R29, R30, R27, 0x8 ;  /* 0x0000001b1e1d7211 */ /* 0x000fe200078e40ff */
[----:B------:R-:W-:-:S04]  /*2eb50*/  IMAD.MOV.U32 R27, RZ, RZ, R10 ;  /* 0x000000ffff1b7224 */ /* 0x000fc800078e000a */
[----:B------:R-:W-:Y:S01]  /*2eb60*/  IMAD.IADD R32, R11, 0x1, R29 ;  /* 0x000000010b207824 */ /* 0x000fe200078e021d */
[----:B------:R-:W-:Y:S06]  /*2eb70*/  @P0 BRA `(.L_x_281) ;  /* 0xfffffff800680947 */ /* 0x000fec000383ffff */
.L_x_280:
[----:B------:R-:W-:Y:S05]  /*2eb80*/  BSYNC.RECONVERGENT B1 ;  /* 0x0000000000017941 */ /* 0x000fea0003800200 */
.L_x_279:
        /* <DEDUP_REMOVED lines=51> */
.L_x_278:
[----:B------:R-:W-:-:S04]  /*2eec0*/  ISETP.GE.U32.AND P0, PT, R8, R27, PT ;  /* 0x0000001b0800720c */ /* 0x000fc80003f06070 */
[----:B------:R-:W-:-:S04]  /*2eed0*/  ISETP.GE.U32.AND.EX P0, PT, R7, R32, PT, P0 ;  /* 0x000000200700720c */ /* 0x000fc80003f06100 */
[----:B------:R-:W-:Y:S01]  /*2eee0*/  PLOP3.LUT P0, PT, P0, PT, PT, 0x8, 0x80 ;  /* 0x000000000080781c */ /* 0x000fe2000070e170 */
[----:B------:R-:W-:-:S12]  /*2eef0*/  BRA `(.L_x_264) ;  /* 0x0000000000647947 */ /* 0x000fd80003800000 */
.L_x_273:
[----:B------:R-:W0:Y:S01]  /*2ef00*/  LDC R30, c[0x0][0x3b8] ;  /* 0x0000ee00ff1e7b82 */ /* 0x000e220000000800 */
[----:B------:R-:W-:Y:S02]  /*2ef10*/  PLOP3.LUT P0, PT, PT, PT, PT, 0x8, 0x80 ;  /* 0x000000000080781c */ /* 0x000fe40003f0e170 */
[----:B0-----:R-:W-:-:S13]  /*2ef20*/  ISETP.NE.AND P1, PT, R30, RZ, PT ;  /* 0x000000ff1e00720c */ /* 0x001fda0003f25270 */
[----:B------:R-:W-:Y:S05]  /*2ef30*/  @!P1 BRA `(.L_x_264) ;  /* 0x0000000000549947 */ /* 0x000fea0003800000 */
[----:B------:R-:W-:Y:S01]  /*2ef40*/  HFMA2 R12, -RZ, RZ, 0, 0 ;  /* 0x00000000ff0c7431 */ /* 0x000fe200000001ff */
[----:B------:R-:W-:Y:S01]  /*2ef50*/  SHF.R.S32.HI R13, RZ, 0x1f, R30 ;  /* 0x0000001fff0d7819 */ /* 0x000fe2000001141e */
[----:B------:R-:W-:-:S07]  /*2ef60*/  IMAD.MOV.U32 R11, RZ, RZ, RZ ;  /* 0x000000ffff0b7224 */ /* 0x000fce00078e00ff */
.L_x_282:
        /* <DEDUP_REMOVED lines=18> */
.L_x_264:
[----:B------:R-:W-:Y:S05]  /*2f090*/  BSYNC.RECONVERGENT B0 ;  /* 0x0000000000007941 */ /* 0x000fea0003800200 */
.L_x_263:
[----:B------:R-:W-:Y:S01]  /*2f0a0*/  IADD3 R10, PT, PT, R26, 0x1, RZ ;  /* 0x000000011a0a7810 */ /* 0x000fe20007ffe0ff */
[----:B------:R-:W-:Y:S01]  /*2f0b0*/  @!P0 IMAD.MOV R10, RZ, RZ, R26 ;  /* 0x000000ffff0a8224 */ /* 0x000fe200078e021a */
[----:B------:R-:W-:Y:S01]  /*2f0c0*/  BSSY.RECONVERGENT B0, `(.L_x_283) ;  /* 0x00002ea000007945 */ /* 0x000fe20003800200 */
[----:B------:R-:W-:Y:S01]  /*2f0d0*/  VIADD R12, R28, 0x1 ;  /* 0x000000011c0c7836 */ /* 0x000fe20000000000 */
[----:B-12---:R-:W-:Y:S01]  /*2f0e0*/  SEL R26, R14, R16, P0 ;  /* 0x000000100e1a7207 */ /* 0x006fe20000000000 */
[----:B------:R-:W-:Y:S01]  /*2f0f0*/  @P0 IMAD.MOV R12, RZ, RZ, R28 ;  /* 0x000000ffff0c0224 */ /* 0x000fe200078e021c */
[C---:B------:R-:W-:Y:S01]  /*2f100*/  ISETP.GE.AND P1, PT, R10.reuse, UR7, PT ;  /* 0x000000070a007c0c */ /* 0x040fe2000bf26270 */
[----:B0-----:R-:W-:Y:S01]  /*2f110*/  @P0 IMAD R7, R10, 0x8, R5 ;  /* 0x000000080a070824 */ /* 0x001fe200078e0205 */
        /* <DEDUP_REMOVED lines=33> */
.L_x_288:
        /* <DEDUP_REMOVED lines=53> */
[----:B----4-:R-:W-:-:S03]  /*2f680*/  LOP3.LUT R8, R6, 0xff, R32, 0x78, !PT ;  /* 0x000000ff06087812 */ /* 0x010fc600078e7820 */
        /* <DEDUP_REMOVED lines=44> */
[----:B------:R-:W-:-:S05]  /*2f950*/  IMAD R9, R8, 0x100, R9 ;  /* 0x0000010008097824 */ /* 0x000fca00078e0209 */
[----:B------:R-:W-:Y:S01]  /*2f960*/  IADD3 R7, PT, PT, R7, R9, RZ ;  /* 0x0000000907077210 */ /* 0x000fe20007ffe0ff */
[----:B------:R-:W-:Y:S06]  /*2f970*/  @P1 BRA `(.L_x_288) ;  /* 0xfffffff8006c1947 */ /* 0x000fec000383ffff */
.L_x_287:
[----:B------:R-:W-:Y:S05]  /*2f980*/  BSYNC.RECONVERGENT B1 ;  /* 0x0000000000017941 */ /* 0x000fea0003800200 */
.L_x_286:
        /* <DEDUP_REMOVED lines=49> */
[----:B------:R-:W-:-:S07]  /*2fca0*/  IMAD.IADD R7, R7, 0x1, R9 ;  /* 0x0000000107077824 */ /* 0x000fce00078e0209 */
.L_x_285:
        /* <DEDUP_REMOVED lines=21> */
.L_x_292:
        /* <DEDUP_REMOVED lines=98> */
[----:B------:R-:W-:Y:S01]  /*30420*/  IMAD R29, R32, 0x100, R13 ;  /* 0x00000100201d7824 */ /* 0x000fe200078e020d */
[----:B------:R-:W-:-:S03]  /*30430*/  MOV R13, R30 ;  /* 0x0000001e000d7202 */ /* 0x000fc60000000f00 */
[----:B------:R-:W-:Y:S01]  /*30440*/  IMAD.IADD R34, R31, 0x1, R29 ;  /* 0x000000011f227824 */ /* 0x000fe200078e021d */
[----:B------:R-:W-:Y:S06]  /*30450*/  @P1 BRA `(.L_x_292) ;  /* 0xfffffff800681947 */ /* 0x000fec000383ffff */
.L_x_291:
[----:B------:R-:W-:Y:S05]  /*30460*/  BSYNC.RECONVERGENT B1 ;  /* 0x0000000000017941 */ /* 0x000fea0003800200 */
.L_x_290:
        /* <DEDUP_REMOVED lines=48> */
[----:B------:R-:W-:Y:S02]  /*30770*/  IMAD R11, R30, 0x100, R11 ;  /* 0x000001001e0b7824 */ /* 0x000fe400078e020b */
[----:B------:R-:W-:-:S03]  /*30780*/  IMAD.MOV.U32 R13, RZ, RZ, R8 ;  /* 0x000000ffff0d7224 */ /* 0x000fc600078e0008 */
[----:B------:R-:W-:-:S07]  /*30790*/  IADD3 R34, PT, PT, R9, R11, RZ ;  /* 0x0000000b09227210 */ /* 0x000fce0007ffe0ff */
.L_x_289:
        /* <DEDUP_REMOVED lines=24> */
.L_x_297:
        /* <DEDUP_REMOVED lines=10> */
[C-C-:B------:R-:W-:Y:S02]  /*309c0*/  SHF.R.U64 R11, R6.reuse, 0x8, R7.reuse ;  /* 0x00000008060b7819 */ /* 0x140fe40000001207 */
[----:B0-----:R-:W-:Y:S01]  /*309d0*/  SHF.R.U64 R9, R6, 0x10, R7 ;  /* 0x0000001006097819 */ /* 0x001fe20000001207 */
[C---:B------:R-:W-:Y:S01]  /*309e0*/  IMAD.WIDE.U32 R30, R35.reuse, 0x1b3, RZ ;  /* 0x000001b3231e7825 */ /* 0x040fe200078e00ff */
[----:B------:R-:W-:Y:S02]  /*309f0*/  LEA R35, R35, R38, 0x8 ;  /* 0x0000002623237211 */ /* 0x000fe400078e40ff */
[----:B------:R-:W-:-:S03]  /*30a00*/  LOP3.LUT R11, R30, 0xff, R11, 0x78, !PT ;  /* 0x000000ff1e0b7812 */ /* 0x000fc600078e780b */
[----:B------:R-:W-:-:S04]  /*30a10*/  IMAD.IADD R31, R31, 0x1, R35 ;  /* 0x000000011f1f7824 */ /* 0x000fc800078e0223 */
        /* <DEDUP_REMOVED lines=37> */
[----:B----4-:R-:W-:-:S04]  /*30c70*/  LOP3.LUT R8, R6, 0xff, R32, 0x78, !PT ;  /* 0x000000ff06087812 */ /* 0x010fc800078e7820 */
        /* <DEDUP_REMOVED lines=44> */
[----:B------:R-:W-:-:S04]  /*30f40*/  IMAD R7, R6, 0x100, R7 ;  /* 0x0000010006077824 */ /* 0x000fc800078e0207 */
[----:B------:R-:W-:Y:S01]  /*30f50*/  IMAD.IADD R11, R31, 0x1, R7 ;  /* 0x000000011f0b7824 */ /* 0x000fe200078e0207 */
[----:B------:R-:W-:Y:S06]  /*30f60*/  @P1 BRA `(.L_x_297) ;  /* 0xfffffff8006c1947 */ /* 0x000fec000383ffff */
.L_x_296:
[----:B------:R-:W-:Y:S05]  /*30f70*/  BSYNC.RECONVERGENT B1 ;  /* 0x0000000000017941 */ /* 0x000fea0003800200 */
.L_x_295:
        /* <DEDUP_REMOVED lines=50> */
.L_x_294:
        /* <DEDUP_REMOVED lines=21> */
.L_x_301:
        /* <DEDUP_REMOVED lines=102> */
.L_x_300:
[----:B------:R-:W-:Y:S05]  /*31a50*/  BSYNC.RECONVERGENT B1 ;  /* 0x0000000000017941 */ /* 0x000fea0003800200 */
.L_x_299:
        /* <DEDUP_REMOVED lines=51> */
.L_x_298:
[----:B------:R-:W-:-:S04]  /*31d90*/  ISETP.GE.U32.AND P0, PT, R30, R29, PT ;  /* 0x0000001d1e00720c */ /* 0x000fc80003f06070 */
[----:B------:R-:W-:-:S04]  /*31da0*/  ISETP.GE.U32.AND.EX P0, PT, R11, R38, PT, P0 ;  /* 0x000000260b00720c */ /* 0x000fc80003f06100 */
[----:B------:R-:W-:Y:S01]  /*31db0*/  PLOP3.LUT P0, PT, P0, PT, PT, 0x8, 0x80 ;  /* 0x000000000080781c */ /* 0x000fe2000070e170 */
[----:B------:R-:W-:-:S12]  /*31dc0*/  BRA `(.L_x_284) ;  /* 0x0000000000647947 */ /* 0x000fd80003800000 */
.L_x_293:
[----:B------:R-:W0:Y:S01]  /*31dd0*/  LDC R32, c[0x0][0x3b8] ;  /* 0x0000ee00ff207b82 */ /* 0x000e220000000800 */
[----:B------:R-:W-:Y:S02]  /*31de0*/  PLOP3.LUT P0, PT, PT, PT, PT, 0x8, 0x80 ;  /* 0x000000000080781c */ /* 0x000fe40003f0e170 */
[----:B0-----:R-:W-:-:S13]  /*31df0*/  ISETP.NE.AND P1, PT, R32, RZ, PT ;  /* 0x000000ff2000720c */ /* 0x001fda0003f25270 */
[----:B------:R-:W-:Y:S05]  /*31e00*/  @!P1 BRA `(.L_x_284) ;  /* 0x0000000000549947 */ /* 0x000fea0003800000 */
[----:B------:R-:W-:Y:S01]  /*31e10*/  HFMA2 R11, -RZ, RZ, 0, 0 ;  /* 0x00000000ff0b7431 */ /* 0x000fe200000001ff */
[----:B------:R-:W-:Y:S01]  /*31e20*/  SHF.R.S32.HI R13, RZ, 0x1f, R32 ;  /* 0x0000001fff0d7819 */ /* 0x000fe20000011420 */
[----:B------:R-:W-:-:S07]  /*31e30*/  IMAD.MOV.U32 R30, RZ, RZ, RZ ;  /* 0x000000ffff1e7224 */ /* 0x000fce00078e00ff */
.L_x_302:
        /* <DEDUP_REMOVED lines=18> */
.L_x_284:
[----:B------:R-:W-:Y:S05]  /*31f60*/  BSYNC.RECONVERGENT B0 ;  /* 0x0000000000007941 */ /* 0x000fea0003800200 */
.L_x_283:
[----:B------:R-:W-:Y:S01]  /*31f70*/  VIADD R8, R10, 0x1 ;  /* 0x000000010a087836 */ /* 0x000fe20000000000 */
[C---:B0-----:R-:W-:Y:S01]  /*31f80*/  IADD3 R6, PT, PT, R12.reuse, 0x1, RZ ;  /* 0x000000010c067810 */ /* 0x041fe20007ffe0ff */
[----:B------:R-:W-:Y:S01]  /*31f90*/  @!P0 IMAD.MOV R8, RZ, RZ, R10 ;  /* 0x000000ffff088224 */ /* 0x000fe200078e020a */
[----:B------:R-:W-:Y:S01]  /*31fa0*/  @P0 IADD3 R6, PT, PT, R12, RZ, RZ ;  /* 0x000000ff0c060210 */ /* 0x000fe20007ffe0ff */
[----:B------:R-:W-:Y:S01]  /*31fb0*/  BSSY.RECONVERGENT B0, `(.L_x_303) ;  /* 0x00002e6000007945 */ /* 0x000fe20003800200 */
[----:B-12---:R-:W-:Y:S01]  /*31fc0*/  SEL R28, R14, R16, P0 ;  /* 0x000000100e1c7207 */ /* 0x006fe20000000000 */
[C---:B------:R-:W-:Y:S01]  /*31fd0*/  @P0 IMAD R9, R8.reuse, 0x8, R5 ;  /* 0x0000000808090824 */ /* 0x040fe200078e0205 */
[----:B------:R-:W-:Y:S02]  /*31fe0*/  ISETP.GE.AND P1, PT, R8, UR7, PT ;  /* 0x0000000708007c0c */ /* 0x000fe4000bf26270 */
[----:B------:R-:W-:Y:S02]  /*31ff0*/  @!P0 LEA R7, R6, R5, 0x3 ;  /* 0x0000000506078211 */ /* 0x000fe400078e18ff */
[----:B------:R-:W-:-:S02]  /*32000*/  SEL R29, R15, R17, P0 ;  /* 0x000000110f1d7207 */ /* 0x000fc40000000000 */
        /* <DEDUP_REMOVED lines=8> */
[----:B------:R-:W-:Y:S02]  /*32090*/  HFMA2 R10, -RZ, RZ, -6.306171417236328125e-05, 0.01395416259765625 ;  /* 0x84222325ff0a7431 */ /* 0x000fe400000001ff */
[----:B0-----:R-:W-:Y:S01]  /*320a0*/  IMAD.MOV.U32 R7, RZ, RZ, -0x340d631c ;  /* 0xcbf29ce4ff077424 */ /* 0x001fe200078e00ff */
[----:B---3--:R-:W-:-:S04]  /*320b0*/  ISETP.NE.U32.AND P0, PT, R30, RZ, PT ;  /* 0x000000ff1e00720c */ /* 0x008fc80003f05070 */
[----:B------:R-:W-:-:S13]  /*320c0*/  ISETP.NE.AND.EX P0, PT, R31, RZ, PT, P0 ;  /* 0x000000ff1f00720c */ /* 0x000fda0003f05300 */
[----:B------:R-:W-:Y:S05]  /*320d0*/  @!P0 BRA `(.L_x_305) ;  /* 0x0000000800a48947 */ /* 0x000fea0003800000 */
[----:B------:R-:W-:Y:S01]  /*320e0*/  ISETP.NE.U32.AND P1, PT, RZ, UR5, PT ;  /* 0x00000005ff007c0c */ /* 0x000fe2000bf25070 */
[----:B------:R-:W-:Y:S01]  /*320f0*/  BSSY.RECONVERGENT B1, `(.L_x_306) ;  /* 0x0000075000017945 */ /* 0x000fe20003800200 */
[----:B------:R-:W-:Y:S01]  /*32100*/  LOP3.LUT R7, R30, 0x1, RZ, 0xc0, !PT ;  /* 0x000000011e077812 */ /* 0x000fe200078ec0ff */
[----:B------:R-:W-:Y:S01]  /*32110*/  IMAD.MOV.U32 R38, RZ, RZ, RZ ;  /* 0x000000ffff267224 */ /* 0x000fe200078e00ff */
[----:B------:R-:W-:Y:S02]  /*32120*/  ISETP.NE.AND.EX P1, PT, R4, RZ, PT, P1 ;  /* 0x000000ff0400720c */ /* 0x000fe40003f25310 */
[----:B------:R-:W-:Y:S01]  /*32130*/  ISETP.NE.U32.AND P2, PT, R7, 0x1, PT ;  /* 0x000000010700780c */ /* 0x000fe20003f45070 */
[----:B------:R-:W-:Y:S01]  /*32140*/  IMAD.MOV.U32 R7, RZ, RZ, -0x340d631c ;  /* 0xcbf29ce4ff077424 */ /* 0x000fe200078e00ff */
[----:B------:R-:W-:Y:S02]  /*32150*/  MOV R10, 0x84222325 ;  /* 0x84222325000a7802 */ /* 0x000fe40000000f00 */
[----:B------:R-:W-:-:S02]  /*32160*/  ISETP.NE.U32.AND.EX P2, PT, RZ, RZ, PT, P2 ;  /* 0x000000ffff00720c */ /* 0x000fc40003f45120 */
[----:B------:R-:W-:-:S05]  /*32170*/  MOV R9, RZ ;  /* 0x000000ff00097202 */ /* 0x000fca0000000f00 */
[----:B------:R-:W-:Y:S06]  /*32180*/  @!P1 BRA `(.L_x_307) ;  /* 0x0000000400ac9947 */ /* 0x000fec0003800000 */
[----:B------:R-:W0:Y:S01]  /*32190*/  LDCU UR4, c[0x0][0x3b4] ;  /* 0x00007680ff0477ac */ /* 0x000e220008000800 */
[----:B------:R-:W-:Y:S01]  /*321a0*/  HFMA2 R10, -RZ, RZ, -6.306171417236328125e-05, 0.01395416259765625 ;  /* 0x84222325ff0a7431 */ /* 0x000fe200000001ff */
[----:B------:R-:W-:Y:S01]  /*321b0*/  LOP3.LUT R9, R30, 0xfffffffe, RZ, 0xc0, !PT ;  /* 0xfffffffe1e097812 */ /* 0x000fe200078ec0ff */
[----:B------:R-:W-:Y:S01]  /*321c0*/  IMAD.MOV.U32 R7, RZ, RZ, -0x340d631c ;  /* 0xcbf29ce4ff077424 */ /* 0x000fe200078e00ff */
[----:B------:R-:W-:Y:S02]  /*321d0*/  CS2R R12, SRZ ;  /* 0x00000000000c7805 */ /* 0x000fe4000001ff00 */
[----:B0-----:R-:W-:-:S07]  /*321e0*/  MOV R38, UR4 ;  /* 0x0000000400267c02 */ /* 0x001fce0008000f00 */
.L_x_308:
        /* <DEDUP_REMOVED lines=97> */
[----:B------:R-:W-:-:S03]  /*32800*/  IMAD.WIDE.U32 R10, R7, 0x1b3, RZ ;  /* 0x000001b3070a7825 */ /* 0x000fc600078e00ff */
[----:B------:R-:W-:-:S05]  /*32810*/  LEA R7, R7, R32, 0x8 ;  /* 0x0000002007077211 */ /* 0x000fca00078e40ff */
[----:B------:R-:W-:Y:S01]  /*32820*/  IMAD.IADD R7, R11, 0x1, R7 ;  /* 0x000000010b077824 */ /* 0x000fe200078e0207 */
[----:B------:R-:W-:Y:S06]  /*32830*/  @P1 BRA `(.L_x_308) ;  /* 0xfffffff8006c1947 */ /* 0x000fec000383ffff */
.L_x_307:
[----:B------:R-:W-:Y:S05]  /*32840*/  BSYNC.RECONVERGENT B1 ;  /* 0x0000000000017941 */ /* 0x000fea0003800200 */
.L_x_306:
        /* <DEDUP_REMOVED lines=48> */
[----:B------:R-:W-:-:S05]  /*32b50*/  LEA R7, R7, R12, 0x8 ;  /* 0x0000000c07077211 */ /* 0x000fca00078e40ff */
[----:B------:R-:W-:-:S07]  /*32b60*/  IMAD.IADD R7, R11, 0x1, R7 ;  /* 0x000000010b077824 */ /* 0x000fce00078e0207 */
.L_x_305:
        /* <DEDUP_REMOVED lines=10> */
[----:B------:R-:W-:Y:S01]  /*32c10*/  HFMA2 R9, -RZ, RZ, 0, 0 ;  /* 0x00000000ff097431 */ /* 0x000fe200000001ff */
[----:B------:R-:W-:Y:S02]  /*32c20*/  MOV R31, 0x84222325 ;  /* 0x84222325001f7802 */ /* 0x000fe40000000f00 */
[----:B------:R-:W-:-:S07]  /*32c30*/  ISETP.NE.U32.AND.EX P2, PT, RZ, RZ, PT, P2 ;  /* 0x000000ffff00720c */ /* 0x000fce0003f45120 */
[----:B------:R-:W-:Y:S06]  /*32c40*/  @!P1 BRA `(.L_x_311) ;  /* 0x0000000400b49947 */ /* 0x000fec0003800000 */
[----:B------:R-:W0:Y:S01]  /*32c50*/  LDCU UR4, c[0x0][0x3b4] ;  /* 0x00007680ff0477ac */ /* 0x000e220008000800 */
[----:B------:R-:W-:Y:S01]  /*32c60*/  LOP3.LUT R9, R30, 0xfffffffe, RZ, 0xc0, !PT ;  /* 0xfffffffe1e097812 */ /* 0x000fe200078ec0ff */
[----:B------:R-:W-:Y:S01]  /*32c70*/  IMAD.MOV.U32 R36, RZ, RZ, -0x340d631c ;  /* 0xcbf29ce4ff247424 */ /* 0x000fe200078e00ff */
[----:B------:R-:W-:Y:S01]  /*32c80*/  MOV R31, 0x84222325 ;  /* 0x84222325001f7802 */ /* 0x000fe20000000f00 */
[----:B------:R-:W-:Y:S01]  /*32c90*/  IMAD.MOV.U32 R12, RZ, RZ, RZ ;  /* 0x000000ffff0c7224 */ /* 0x000fe200078e00ff */
[----:B------:R-:W-:Y:S02]  /*32ca0*/  MOV R11, RZ ;  /* 0x000000ff000b7202 */ /* 0x000fe40000000f00 */
[----:B0-----:R-:W-:-:S07]  /*32cb0*/  MOV R38, UR4 ;  /* 0x0000000400267c02 */ /* 0x001fce0008000f00 */
.L_x_312:
        /* <DEDUP_REMOVED lines=98> */
[----:B------:R-:W-:-:S03]  /*332e0*/  IMAD.MOV.U32 R31, RZ, RZ, R32 ;  /* 0x000000ffff1f7224 */ /* 0x000fc600078e0020 */
[----:B------:R-:W-:-:S04]  /*332f0*/  LEA R13, R34, R13, 0x8 ;  /* 0x0000000d220d7211 */ /* 0x000fc800078e40ff */
[----:B------:R-:W-:Y:S01]  /*33300*/  IADD3 R36, PT, PT, R33, R13, RZ ;  /* 0x0000000d21247210 */ /* 0x000fe20007ffe0ff */
[----:B------:R-:W-:Y:S06]  /*33310*/  @P1 BRA `(.L_x_312) ;  /* 0xfffffff800681947 */ /* 0x000fec000383ffff */
.L_x_311:
[----:B------:R-:W-:Y:S05]  /*33320*/  BSYNC.RECONVERGENT B1 ;  /* 0x0000000000017941 */ /* 0x000fea0003800200 */
.L_x_310:
        /* <DEDUP_REMOVED lines=50> */
[----:B------:R-:W-:-:S07]  /*33650*/  IMAD.IADD R36, R13, 0x1, R9 ;  /* 0x000000010d247824 */ /* 0x000fce00078e0209 */
.L_x_309:
        /* <DEDUP_REMOVED lines=12> */
[----:B------:R-:W-:Y:S02]  /*33720*/  ISETP.NE.U32.AND P2, PT, R7, 0x1, PT ;  /* 0x000000010700780c */ /* 0x000fe40003f45070 */
        /* <DEDUP_REMOVED lines=10> */
.L_x_317:
        /* <DEDUP_REMOVED lines=101> */
.L_x_316:
[----:B------:R-:W-:Y:S05]  /*33e20*/  BSYNC.RECONVERGENT B1 ;  /* 0x0000000000017941 */ /* 0x000fea0003800200 */
.L_x_315:
        /* <DEDUP_REMOVED lines=50> */
.L_x_314:
        /* <DEDUP_REMOVED lines=21> */
.L_x_321:
        /* <DEDUP_REMOVED lines=97> */
[----:B------:R-:W-:-:S05]  /*348b0*/  IMAD R13, R13, 0x1b3, RZ ;  /* 0x000001b30d0d7824 */ /* 0x000fca00078e02ff */
[----:B------:R-:W-:Y:S01]  /*348c0*/  LEA R33, R32, R13, 0x8 ;  /* 0x0000000d20217211 */ /* 0x000fe200078e40ff */
[----:B------:R-:W-:-:S03]  /*348d0*/  IMAD.MOV.U32 R13, RZ, RZ, R30 ;  /* 0x000000ffff0d7224 */ /* 0x000fc600078e001e */
[----:B------:R-:W-:Y:S01]  /*348e0*/  IADD3 R34, PT, PT, R31, R33, RZ ;  /* 0x000000211f227210 */ /* 0x000fe20007ffe0ff */
[----:B------:R-:W-:Y:S06]  /*348f0*/  @P0 BRA `(.L_x_321) ;  /* 0xfffffff800680947 */ /* 0x000fec000383ffff */
.L_x_320:
[----:B------:R-:W-:Y:S05]  /*34900*/  BSYNC.RECONVERGENT B1 ;  /* 0x0000000000017941 */ /* 0x000fea0003800200 */
.L_x_319:
        /* <DEDUP_REMOVED lines=51> */
.L_x_318:
[----:B------:R-:W-:-:S04]  /*34c40*/  ISETP.GE.U32.AND P0, PT, R12, R13, PT ;  /* 0x0000000d0c00720c */ /* 0x000fc80003f06070 */
[----:B------:R-:W-:-:S04]  /*34c50*/  ISETP.GE.U32.AND.EX P0, PT, R9, R34, PT, P0 ;  /* 0x000000220900720c */ /* 0x000fc80003f06100 */
[----:B------:R-:W-:Y:S01]  /*34c60*/  PLOP3.LUT P0, PT, P0, PT, PT, 0x8, 0x80 ;  /* 0x000000000080781c */ /* 0x000fe2000070e170 */
[----:B------:R-:W-:-:S12]  /*34c70*/  BRA `(.L_x_304) ;  /* 0x0000000000647947 */ /* 0x000fd80003800000 */
.L_x_313:
[----:B------:R-:W0:Y:S01]  /*34c80*/  LDC R34, c[0x0][0x3b8] ;  /* 0x0000ee00ff227b82 */ /* 0x000e220000000800 */
[----:B------:R-:W-:Y:S02]  /*34c90*/  PLOP3.LUT P0, PT, PT, PT, PT, 0x8, 0x80 ;  /* 0x000000000080781c */ /* 0x000fe40003f0e170 */
[----:B0-----:R-:W-:-:S13]  /*34ca0*/  ISETP.NE.AND P1, PT, R34, RZ, PT ;  /* 0x000000ff2200720c */ /* 0x001fda0003f25270 */
[----:B------:R-:W-:Y:S05]  /*34cb0*/  @!P1 BRA `(.L_x_304) ;  /* 0x0000000000549947 */ /* 0x000fea0003800000 */
[----:B------:R-:W-:Y:S01]  /*34cc0*/  HFMA2 R7, -RZ, RZ, 0, 0 ;  /* 0x00000000ff077431 */ /* 0x000fe200000001ff */
[----:B------:R-:W-:Y:S01]  /*34cd0*/  SHF.R.S32.HI R9, RZ, 0x1f, R34 ;  /* 0x0000001fff097819 */ /* 0x000fe20000011422 */
[----:B------:R-:W-:-:S07]  /*34ce0*/  IMAD.MOV.U32 R32, RZ, RZ, RZ ;  /* 0x000000ffff207224 */ /* 0x000fce00078e00ff */
.L_x_322:
[C---:B------:R-:W-:Y:S02]  /*34cf0*/  SHF.L.U32 R13, R7.reuse, 0x3, RZ ;  /* 0x00000003070d7819 */ /* 0x040fe400000006ff */
[----:B------:R-:W-:Y:S02]  /*34d00*/  SHF.L.U64.HI R30, R7, 0x3, R32 ;  /* 0x00000003071e7819 */ /* 0x000fe40000010220 */
        /* <DEDUP_REMOVED lines=16> */
.L_x_304:
[----:B------:R-:W-:Y:S05]  /*34e10*/  BSYNC.RECONVERGENT B0 ;  /* 0x0000000000007941 */ /* 0x000fea0003800200 */
.L_x_303:
[----:B------:R-:W-:Y:S01]  /*34e20*/  VIADD R10, R8, 0x1 ;  /* 0x00000001080a7836 */ /* 0x000fe20000000000 */
[C---:B------:R-:W-:Y:S01]  /*34e30*/  IADD3 R30, PT, PT, R6.reuse, 0x1, RZ ;  /* 0x00000001061e7810 */ /* 0x040fe20007ffe0ff */
[----:B------:R-:W-:Y:S01]  /*34e40*/  @!P0 IMAD.MOV R10, RZ, RZ, R8 ;  /* 0x000000ffff0a8224 */ /* 0x000fe200078e0208 */
[----:B------:R-:W-:Y:S01]  /*34e50*/  @P0 IADD3 R30, PT, PT, R6, RZ, RZ ;  /* 0x000000ff061e0210 */ /* 0x000fe20007ffe0ff */
[----:B------:R-:W-:Y:S01]  /*34e60*/  BSSY.RECONVERGENT B0, `(.L_x_323) ;  /* 0x00002e6000007945 */ /* 0x000fe20003800200 */
[----:B-12---:R-:W-:Y:S01]  /*34e70*/  SEL R12, R14, R16, P0 ;  /* 0x000000100e0c7207 */ /* 0x006fe20000000000 */
[C---:B0-----:R-:W-:Y:S01]  /*34e80*/  @P0 IMAD R7, R10.reuse, 0x8, R5 ;  /* 0x000000080a070824 */ /* 0x041fe200078e0205 */
        /* <DEDUP_REMOVED lines=33> */
.L_x_328:
        /* <DEDUP_REMOVED lines=102> */
.L_x_327:
[----:B------:R-:W-:Y:S05]  /*35700*/  BSYNC.RECONVERGENT B1 ;  /* 0x0000000000017941 */ /* 0x000fea0003800200 */
.L_x_326:
        /* <DEDUP_REMOVED lines=49> */
[----:B------:R-:W-:-:S07]  /*35a20*/  IADD3 R3, PT, PT, R7, R3, RZ ;  /* 0x0000000307037210 */ /* 0x000fce0007ffe0ff */
.L_x_325:
[----:B------:R-:W-:Y:S01]  /*35a30*/  IMAD.MOV.U32 R11, RZ, RZ, -0x7bdddcdb ;  /* 0x84222325ff0b7424 */ /* 0x000fe200078e00ff */
[----:B------:R-:W-:Y:S01]  /*35a40*/  MOV R36, 0xcbf29ce4 ;  /* 0xcbf29ce400247802 */ /* 0x000fe20000000f00 */
        /* <DEDUP_REMOVED lines=15> */
[----:B------:R-:W-:Y:S02]  /*35b40*/  MOV R36, 0xcbf29ce4 ;  /* 0xcbf29ce400247802 */ /* 0x000fe40000000f00 */
[----:B------:R-:W-:Y:S01]  /*35b50*/  CS2R R8, SRZ ;  /* 0x0000000000087805 */ /* 0x000fe2000001ff00 */
[----:B0-----:R-:W-:-:S07]  /*35b60*/  IMAD.U32 R10, RZ, RZ, UR4 ;  /* 0x00000004ff0a7e24 */ /* 0x001fce000f8e00ff */
.L_x_332:
        /* <DEDUP_REMOVED lines=98> */
[----:B------:R-:W-:Y:S01]  /*36190*/  IMAD R31, R34, 0x100, R11 ;  /* 0x00000100221f7824 */ /* 0x000fe200078e020b */
[----:B------:R-:W-:-:S03]  /*361a0*/  MOV R11, R32 ;  /* 0x00000020000b7202 */ /* 0x000fc60000000f00 */
[----:B------:R-:W-:Y:S01]  /*361b0*/  IMAD.IADD R36, R33, 0x1, R31 ;  /* 0x0000000121247824 */ /* 0x000fe200078e021f */
[----:B------:R-:W-:Y:S06]  /*361c0*/  @P1 BRA `(.L_x_332) ;  /* 0xfffffff800681947 */ /* 0x000fec000383ffff */
.L_x_331:
[----:B------:R-:W-:Y:S05]  /*361d0*/  BSYNC.RECONVERGENT B1 ;  /* 0x0000000000017941 */ /* 0x000fea0003800200 */
.L_x_330:
        /* <DEDUP_REMOVED lines=49> */
[----:B------:R-:W-:-:S04]  /*364f0*/  LEA R7, R10, R7, 0x8 ;  /* 0x000000070a077211 */ /* 0x000fc800078e40ff */
[----:B------:R-:W-:-:S07]  /*36500*/  IADD3 R36, PT, PT, R9, R7, RZ ;  /* 0x0000000709247210 */ /* 0x000fce0007ffe0ff */
.L_x_329:
        /* <DEDUP_REMOVED lines=18> */
[----:B------:R-:W-:Y:S01]  /*36630*/  HFMA2 R3, -RZ, RZ, -15.890625, -0.0047760009765625 ;  /* 0xcbf29ce4ff037431 */ /* 0x000fe200000001ff */
[----:B------:R-:W-:Y:S01]  /*36640*/  LOP3.LUT R7, R30, 0xfffffffe, RZ, 0xc0, !PT ;  /* 0xfffffffe1e077812 */ /* 0x000fe200078ec0ff */
[----:B------:R-:W-:Y:S01]  /*36650*/  IMAD.MOV.U32 R6, RZ, RZ, -0x7bdddcdb ;  /* 0x84222325ff067424 */ /* 0x000fe200078e00ff */
[----:B------:R-:W-:Y:S01]  /*36660*/  CS2R R10, SRZ ;  /* 0x00000000000a7805 */ /* 0x000fe2000001ff00 */
[----:B0-----:R-:W-:-:S07]  /*36670*/  IMAD.U32 R32, RZ, RZ, UR4 ;  /* 0x00000004ff207e24 */ /* 0x001fce000f8e00ff */
.L_x_337:
[----:B-1----:R-:W-:-:S04]  /*36680*/  LEA R38, P1, R11, R14, 0x3 ;  /* 0x0000000e0b267211 */ /* 0x002fc800078218ff */
[----:B------:R-:W-:-:S05]  /*36690*/  LEA.HI.X R39, R11, R15, R10, 0x3, P1 ;  /* 0x0000000f0b277211 */ /* 0x000fca00008f1c0a */
[----:B------:R-:W3:Y:S04]  /*366a0*/  LD.E.64 R34, desc[UR8][R38.64] ;  /* 0x0000000826227980 */ /* 0x000ee8000c101b00 */
[----:B------:R-:W4:Y:S01]  /*366b0*/  LD.E.64 R8, desc[UR8][R38.64+0x8] ;  /* 0x0000080826087980 */ /* 0x000f22000c101b00 */
        /* <DEDUP_REMOVED lines=96> */
[----:B------:R-:W-:Y:S01]  /*36cc0*/  IMAD.IADD R3, R9, 0x1, R3 ;  /* 0x0000000109037824 */ /* 0x000fe200078e0203 */
[----:B------:R-:W-:Y:S06]  /*36cd0*/  @P1 BRA `(.L_x_337) ;  /* 0xfffffff800681947 */ /* 0x000fec000383ffff */
.L_x_336:
[----:B------:R-:W-:Y:S05]  /*36ce0*/  BSYNC.RECONVERGENT B1 ;  /* 0x0000000000017941 */ /* 0x000fea0003800200 */
.L_x_335:
        /* <DEDUP_REMOVED lines=50> */
.L_x_334:
        /* <DEDUP_REMOVED lines=8> */
[----:B------:R-:W-:Y:S01]  /*37090*/  HFMA2 R4, -RZ, RZ, 0, 0 ;  /* 0x00000000ff047431 */ /* 0x000fe200000001ff */
        /* <DEDUP_REMOVED lines=9> */
[----:B------:R-:W-:Y:S02]  /*37130*/  CS2R R10, SRZ ;  /* 0x00000000000a7805 */ /* 0x000fe4000001ff00 */
[----:B0-----:R-:W-:-:S07]  /*37140*/  MOV R7, UR4 ;  /* 0x0000000400077c02 */ /* 0x001fce0008000f00 */
.L_x_341:
        /* <DEDUP_REMOVED lines=10> */
[----:B0-----:R-:W-:-:S03]  /*371f0*/  SHF.R.U64 R35, R30, 0x10, R31 ;  /* 0x000000101e237819 */ /* 0x001fc6000000121f */
        /* <DEDUP_REMOVED lines=86> */
[----:B------:R-:W-:-:S03]  /*37760*/  IMAD.WIDE.U32 R8, R30, 0x1b3, RZ ;  /* 0x000001b31e087825 */ /* 0x000fc600078e00ff */
[----:B------:R-:W-:Y:S01]  /*37770*/  LEA R31, R30, R31, 0x8 ;  /* 0x0000001f1e1f7211 */ /* 0x000fe200078e40ff */
[----:B------:R-:W-:-:S03]  /*37780*/  IMAD.MOV.U32 R33, RZ, RZ, R8 ;  /* 0x000000ffff217224 */ /* 0x000fc600078e0008 */
[----:B------:R-:W-:Y:S01]  /*37790*/  IADD3 R32, PT, PT, R9, R31, RZ ;  /* 0x0000001f09207210 */ /* 0x000fe20007ffe0ff */
[----:B------:R-:W-:Y:S06]  /*377a0*/  @P0 BRA `(.L_x_341) ;  /* 0xfffffff800680947 */ /* 0x000fec000383ffff */
.L_x_340:
[----:B------:R-:W-:Y:S05]  /*377b0*/  BSYNC.RECONVERGENT B1 ;  /* 0x0000000000017941 */ /* 0x000fea0003800200 */
.L_x_339:
        /* <DEDUP_REMOVED lines=51> */
.L_x_338:
[----:B------:R-:W-:-:S04]  /*37af0*/  ISETP.GE.U32.AND P0, PT, R6, R33, PT ;  /* 0x000000210600720c */ /* 0x000fc80003f06070 */
[----:B------:R-:W-:-:S04]  /*37b00*/  ISETP.GE.U32.AND.EX P0, PT, R3, R32, PT, P0 ;  /* 0x000000200300720c */ /* 0x000fc80003f06100 */
[----:B------:R-:W-:Y:S01]  /*37b10*/  PLOP3.LUT P0, PT, P0, PT, PT, 0x8, 0x80 ;  /* 0x000000000080781c */ /* 0x000fe2000070e170 */
[----:B------:R-:W-:-:S12]  /*37b20*/  BRA `(.L_x_324) ;  /* 0x0000000000647947 */ /* 0x000fd80003800000 */
.L_x_333:
[----:B------:R-:W0:Y:S01]  /*37b30*/  LDC R30, c[0x0][0x3b8] ;  /* 0x0000ee00ff1e7b82 */ /* 0x000e220000000800 */
[----:B------:R-:W-:Y:S02]  /*37b40*/  PLOP3.LUT P0, PT, PT, PT, PT, 0x8, 0x80 ;  /* 0x000000000080781c */ /* 0x000fe40003f0e170 */
[----:B0-----:R-:W-:-:S13]  /*37b50*/  ISETP.NE.AND P1, PT, R30, RZ, PT ;  /* 0x000000ff1e00720c */ /* 0x001fda0003f25270 */
[----:B------:R-:W-:Y:S05]  /*37b60*/  @!P1 BRA `(.L_x_324) ;  /* 0x0000000000549947 */ /* 0x000fea0003800000 */
[----:B------:R-:W-:Y:S01]  /*37b70*/  HFMA2 R3, -RZ, RZ, 0, 0 ;  /* 0x00000000ff037431 */ /* 0x000fe200000001ff */
[----:B------:R-:W-:Y:S01]  /*37b80*/  SHF.R.S32.HI R11, RZ, 0x1f, R30 ;  /* 0x0000001fff0b7819 */ /* 0x000fe2000001141e */
[----:B------:R-:W-:-:S07]  /*37b90*/  IMAD.MOV.U32 R10, RZ, RZ, RZ ;  /* 0x000000ffff0a7224 */ /* 0x000fce00078e00ff */
.L_x_342:
[C---:B------:R-:W-:Y:S02]  /*37ba0*/  SHF.L.U32 R9, R3.reuse, 0x3, RZ ;  /* 0x0000000303097819 */ /* 0x040fe400000006ff */
[----:B------:R-:W-:Y:S02]  /*37bb0*/  SHF.L.U64.HI R4, R3, 0x3, R10 ;  /* 0x0000000303047819 */ /* 0x000fe4000001020a */
[-C--:B-1----:R-:W-:Y:S02]  /*37bc0*/  IADD3 R6, P0, PT, R14, R9.reuse, RZ ;  /* 0x000000090e067210 */ /* 0x082fe40007f1e0ff */
[----:B--2---:R-:W-:-:S03]  /*37bd0*/  IADD3 R8, P1, PT, R16, R9, RZ ;  /* 0x0000000910087210 */ /* 0x004fc60007f3e0ff */
[----:B------:R-:W-:Y:S01]  /*37be0*/  IMAD.X R7, R15, 0x1, R4, P0 ;  /* 0x000000010f077824 */ /* 0x000fe200000e0604 */
        /* <DEDUP_REMOVED lines=13> */
.L_x_324:
[----:B------:R-:W-:Y:S05]  /*37cc0*/  BSYNC.RECONVERGENT B0 ;  /* 0x0000000000007941 */ /* 0x000fea0003800200 */
.L_x_323:
[----:B------:R-:W3:Y:S01]  /*37cd0*/  LDCU.U8 UR4, c[0x0][0x380] ;  /* 0x00007000ff0477ac */ /* 0x000ee20008000000 */
[----:B-12---:R-:W-:Y:S02]  /*37ce0*/  SEL R14, R14, R16, P0 ;  /* 0x000000100e0e7207 */ /* 0x006fe40000000000 */
[----:B------:R-:W-:Y:S02]  /*37cf0*/  SEL R15, R15, R17, P0 ;  /* 0x000000110f0f7207 */ /* 0x000fe40000000000 */
[----:B------:R-:W-:Y:S01]  /*37d00*/  SHF.L.U32 R3, R2, 0x3, RZ ;  /* 0x0000000302037819 */ /* 0x000fe200000006ff */
[----:B---3--:R-:W-:-:S04]  /*37d10*/  UPRMT UR4, UR4, 0x8880, URZ ;  /* 0x0000888004047896 */ /* 0x008fc800080000ff */
[----:B------:R-:W-:Y:S01]  /*37d20*/  UISETP.NE.AND UP0, UPT, UR4, URZ, UPT ;  /* 0x000000ff0400728c */ /* 0x000fe2000bf05270 */
[----:B------:R-:W-:Y:S08]  /*37d30*/  BAR.SYNC.DEFER_BLOCKING 0x0 ;  /* 0x0000000000007b1d */ /* 0x000ff00000010000 */
[----:B------:R-:W-:Y:S05]  /*37d40*/  BRA.U !UP0, `(.L_x_343) ;  /* 0x00000005084c7547 */ /* 0x000fea000b800000 */
[----:B------:R-:W0:Y:S01]  /*37d50*/  S2R R4, SR_LANEID ;  /* 0x0000000000047919 */ /* 0x000e220000000000 */
[----:B------:R-:W-:Y:S01]  /*37d60*/  LOP3.LUT R3, R3, 0x1f00, RZ, 0xc0, !PT ;  /* 0x00001f0003037812 */ /* 0x000fe200078ec0ff */
[----:B------:R-:W1:Y:S01]  /*37d70*/  LDCU.64 UR4, c[0x0][0x3a0] ;  /* 0x00007400ff0477ac */ /* 0x000e620008000a00 */
[C---:B------:R-:W-:Y:S02]  /*37d80*/  ISETP.NE.AND P0, PT, R2.reuse, RZ, PT ;  /* 0x000000ff0200720c */ /* 0x040fe40003f05270 */
[----:B------:R-:W-:-:S05]  /*37d90*/  LOP3.LUT R2, R2, 0x1f, RZ, 0xc0, !PT ;  /* 0x0000001f02027812 */ /* 0x000fca00078ec0ff */
[----:B------:R-:W-:Y:S02]  /*37da0*/  IMAD.IADD R2, R3, 0x1, R2 ;  /* 0x0000000103027824 */ /* 0x000fe400078e0202 */
[----:B0-----:R-:W-:Y:S01]  /*37db0*/  IMAD R7, R4, 0x8, R3 ;  /* 0x0000000804077824 */ /* 0x001fe200078e0203 */
[----:B------:R-:W-:-:S03]  /*37dc0*/  MOV R3, RZ ;  /* 0x000000ff00037202 */ /* 0x000fc60000000f00 */
[----:B------:R-:W-:Y:S01]  /*37dd0*/  IMAD R4, R4, -0x7, R7 ;  /* 0xfffffff904047824 */ /* 0x000fe200078e0207 */
[----:B------:R-:W-:-:S03]  /*37de0*/  LEA.HI.SX32 R6, R7, R7, 0x1b ;  /* 0x0000000707067211 */ /* 0x000fc600078fdaff */
[----:B------:R-:W-:Y:S01]  /*37df0*/  VIADD R7, R4, 0x20 ;  /* 0x0000002004077836 */ /* 0x000fe20000000000 */
[----:B------:R-:W-:Y:S01]  /*37e00*/  LEA R9, R6, R5, 0x3 ;  /* 0x0000000506097211 */ /* 0x000fe200078e18ff */
[C---:B------:R-:W-:Y:S01]  /*37e10*/  VIADD R17, R4.reuse, 0x60 ;  /* 0x0000006004117836 */ /* 0x040fe20000000000 */
[C---:B------:R-:W-:Y:S02]  /*37e20*/  IADD3 R11, PT, PT, R4.reuse, 0x40, RZ ;  /* 0x00000040040b7810 */ /* 0x040fe40007ffe0ff */
[-C--:B------:R-:W-:Y:S01]  /*37e30*/  LEA.HI.SX32 R6, R4, R4.reuse, 0x1b ;  /* 0x0000000404067211 */ /* 0x080fe200078fdaff */
[----:B------:R0:W-:Y:S01]  /*37e40*/  STS.64 [R9], R18 ;  /* 0x0000001209007388 */ /* 0x0001e20000000a00 */
[----:B------:R-:W-:-:S03]  /*37e50*/  LEA.HI.SX32 R10, R7, R4, 0x1b ;  /* 0x00000004070a7211 */ /* 0x000fc600078fdaff */
[----:B------:R2:W-:Y:S01]  /*37e60*/  STS.64 [R9+0x8], R20 ;  /* 0x0000081409007388 */ /* 0x0005e20000000a00 */
[----:B------:R-:W-:Y:S01]  /*37e70*/  IMAD R8, R6, 0x8, R5 ;  /* 0x0000000806087824 */ /* 0x000fe200078e0205 */
[----:B------:R-:W-:Y:S02]  /*37e80*/  LEA R10, R10, R5, 0x3 ;  /* 0x000000050a0a7211 */ /* 0x000fe400078e18ff */
[----:B------:R3:W-:Y:S04]  /*37e90*/  STS.64 [R9+0x10], R22 ;  /* 0x0000101609007388 */ /* 0x0007e80000000a00 */
[----:B------:R4:W-:Y:S01]  /*37ea0*/  STS.64 [R9+0x18], R24 ;  /* 0x0000181809007388 */ /* 0x0009e20000000a00 */
[C---:B0-----:R-:W-:Y:S01]  /*37eb0*/  IADD3 R19, PT, PT, R4.reuse, 0x80, RZ ;  /* 0x0000008004137810 */ /* 0x041fe20007ffe0ff */
[----:B--2---:R-:W-:-:S02]  /*37ec0*/  VIADD R21, R4, 0xa0 ;  /* 0x000000a004157836 */ /* 0x004fc40000000000 */
[----:B------:R0:W-:Y:S01]  /*37ed0*/  STS.64 [R9+0x30], R12 ;  /* 0x0000300c09007388 */ /* 0x0001e20000000a00 */
[-C--:B------:R-:W-:Y:S02]  /*37ee0*/  LEA.HI.SX32 R16, R19, R4.reuse, 0x1b ;  /* 0x0000000413107211 */ /* 0x080fe400078fdaff */
[----:B---3--:R-:W-:Y:S01]  /*37ef0*/  IADD3 R23, PT, PT, R4, 0xc0, RZ ;  /* 0x000000c004177810 */ /* 0x008fe20007ffe0ff */
[----:B------:R2:W-:Y:S01]  /*37f00*/  STS.64 [R9+0x38], R14 ;  /* 0x0000380e09007388 */ /* 0x0005e20000000a00 */
[-C--:B------:R-:W-:Y:S01]  /*37f10*/  LEA.HI.SX32 R18, R21, R4.reuse, 0x1b ;  /* 0x0000000415127211 */ /* 0x080fe200078fdaff */
[----:B------:R-:W-:Y:S01]  /*37f20*/  IMAD R16, R16, 0x8, R5 ;  /* 0x0000000810107824 */ /* 0x000fe200078e0205 */
[-C--:B------:R-:W-:Y:S01]  /*37f30*/  LEA.HI.SX32 R20, R23, R4.reuse, 0x1b ;  /* 0x0000000417147211 */ /* 0x080fe200078fdaff */
[----:B----4-:R-:W-:Y:S01]  /*37f40*/  VIADD R25, R4, 0xe0 ;  /* 0x000000e004197836 */ /* 0x010fe20000000000 */
[----:B------:R-:W-:Y:S01]  /*37f50*/  LEA R18, R18, R5, 0x3 ;  /* 0x0000000512127211 */ /* 0x000fe200078e18ff */
[----:B------:R3:W-:Y:S01]  /*37f60*/  STS.64 [R9+0x20], R26 ;  /* 0x0000201a09007388 */ /* 0x0007e20000000a00 */
[----:B------:R-:W-:Y:S01]  /*37f70*/  IMAD.WIDE.U32 R22, R0, 0x800, R2 ;  /* 0x0000080000167825 */ /* 0x000fe200078e0002 */
[----:B0-----:R-:W-:-:S02]  /*37f80*/  LEA.HI.SX32 R12, R11, R4, 0x1b ;  /* 0x000000040b0c7211 */ /* 0x001fc400078fdaff */
[----:B------:R-:W-:Y:S01]  /*37f90*/  STS.64 [R9+0x28], R28 ;  /* 0x0000281c09007388 */ /* 0x000fe20000000a00 */
[--C-:B------:R-:W-:Y:S01]  /*37fa0*/  IMAD R20, R20, 0x8, R5.reuse ;  /* 0x0000000814147824 */ /* 0x100fe200078e0205 */
[-C--:B--2---:R-:W-:Y:S01]  /*37fb0*/  LEA.HI.SX32 R14, R17, R4.reuse, 0x1b ;  /* 0x00000004110e7211 */ /* 0x084fe200078fdaff */
[----:B------:R-:W-:Y:S01]  /*37fc0*/  IMAD R12, R12, 0x8, R5 ;  /* 0x000000080c0c7824 */ /* 0x000fe200078e0205 */
[----:B------:R-:W-:Y:S01]  /*37fd0*/  LEA.HI.SX32 R4, R25, R4, 0x1b ;  /* 0x0000000419047211 */ /* 0x000fe200078fdaff */
[----:B------:R-:W-:Y:S01]  /*37fe0*/  NOP ;  /* 0x0000000000007918 */ /* 0x000fe20000000000 */
[-C--:B------:R-:W-:Y:S01]  /*37ff0*/  LEA R14, R14, R5.reuse, 0x3 ;  /* 0x000000050e0e7211 */ /* 0x080fe200078e18ff */
[----:B------:R-:W-:Y:S01]  /*38000*/  LDS.64 R8, [R8] ;  /* 0x0000000008087984 */ /* 0x000fe20000000a00 */
[----:B------:R-:W-:Y:S01]  /*38010*/  LEA R4, R4, R5, 0x3 ;  /* 0x0000000504047211 */ /* 0x000fe200078e18ff */
[----:B------:R-:W-:Y:S01]  /*38020*/  VIADD R0, R2, 0x20 ;  /* 0x0000002002007836 */ /* 0x000fe20000000000 */
[----:B---3--:R-:W-:Y:S01]  /*38030*/  MOV R26, UR7 ;  /* 0x00000007001a7c02 */ /* 0x008fe20008000f00 */
[----:B------:R-:W-:Y:S04]  /*38040*/  LDS.64 R10, [R10+0x100] ;  /* 0x000100000a0a7984 */ /* 0x000fe80000000a00 */
[----:B------:R-:W-:Y:S04]  /*38050*/  LDS.64 R12, [R12+0x200] ;  /* 0x000200000c0c7984 */ /* 0x000fe80000000a00 */
[----:B------:R-:W-:Y:S04]  /*38060*/  LDS.64 R14, [R14+0x300] ;  /* 0x000300000e0e7984 */ /* 0x000fe80000000a00 */
[----:B------:R-:W-:Y:S04]  /*38070*/  LDS.64 R16, [R16+0x400] ;  /* 0x0004000010107984 */ /* 0x000fe80000000a00 */
[----:B------:R-:W-:Y:S04]  /*38080*/  LDS.64 R18, [R18+0x500] ;  /* 0x0005000012127984 */ /* 0x000fe80000000a00 */
[----:B------:R-:W-:Y:S04]  /*38090*/  LDS.64 R20, [R20+0x600] ;  /* 0x0006000014147984 */ /* 0x000fe80000000a00 */
[----:B------:R0:W-:Y:S04]  /*380a0*/  LDS.64 R6, [R4+0x700] ;  /* 0x0007000004067984 */ /* 0x0001e80000000a00 */
[----:B------:R2:W-:Y:S01]  /*380b0*/  @!P0 STS [R5+0x4200], R26 ;  /* 0x0042001a05008388 */ /* 0x0005e20000000800 */
[----:B------:R-:W-:Y:S01]  /*380c0*/  BAR.SYNC.DEFER_BLOCKING 0x0 ;  /* 0x0000000000007b1d */ /* 0x000fe20000010000 */
[----:B-1----:R-:W-:-:S02]  /*380d0*/  LEA R24, P0, R22, UR4, 0x3 ;  /* 0x0000000416187c11 */ /* 0x002fc4000f8018ff */
[----:B0-----:R-:W-:Y:S02]  /*380e0*/  IADD3 R4, PT, PT, R2, 0x40, RZ ;  /* 0x0000004002047810 */ /* 0x001fe40007ffe0ff */
[----:B------:R-:W-:Y:S01]  /*380f0*/  LEA.HI.X R25, R22, UR5, R23, 0x3, P0 ;  /* 0x0000000516197c11 */ /* 0x000fe200080f1c17 */
[C---:B------:R-:W-:Y:S01]  /*38100*/  VIADD R22, R2.reuse, 0xa0 ;  /* 0x000000a002167836 */ /* 0x040fe20000000000 */
[C---:B--2---:R-:W-:Y:S01]  /*38110*/  IADD3 R26, PT, PT, R2.reuse, 0xc0, RZ ;  /* 0x000000c0021a7810 */ /* 0x044fe20007ffe0ff */
[----:B------:R-:W0:Y:S02]  /*38120*/  LDS R27, [R5+0x4200] ;  /* 0x00420000051b7984 */ /* 0x000e240000000800 */
[-C--:B0-----:R-:W-:Y:S02]  /*38130*/  ISETP.GE.AND P0, PT, R2, R27.reuse, PT ;  /* 0x0000001b0200720c */ /* 0x081fe40003f06270 */
[-C--:B------:R-:W-:Y:S01]  /*38140*/  ISETP.GE.AND P1, PT, R0, R27.reuse, PT ;  /* 0x0000001b0000720c */ /* 0x080fe20003f26270 */
[----:B------:R-:W-:Y:S01]  /*38150*/  VIADD R0, R2, 0x60 ;  /* 0x0000006002007836 */ /* 0x000fe20000000000 */
[----:B------:R-:W-:-:S02]  /*38160*/  ISETP.GE.AND P2, PT, R4, R27, PT ;  /* 0x0000001b0400720c */ /* 0x000fc40003f46270 */
[C---:B------:R-:W-:Y:S01]  /*38170*/  IADD3 R4, PT, PT, R2.reuse, 0x80, RZ ;  /* 0x0000008002047810 */ /* 0x040fe20007ffe0ff */
[----:B------:R-:W-:Y:S01]  /*38180*/  VIADD R2, R2, 0xe0 ;  /* 0x000000e002027836 */ /* 0x000fe20000000000 */
[-C--:B------:R-:W-:Y:S02]  /*38190*/  ISETP.GE.AND P3, PT, R0, R27.reuse, PT ;  /* 0x0000001b0000720c */ /* 0x080fe40003f66270 */
[-C--:B------:R-:W-:Y:S02]  /*381a0*/  ISETP.GE.AND P4, PT, R4, R27.reuse, PT ;  /* 0x0000001b0400720c */ /* 0x080fe40003f86270 */
[-C--:B------:R-:W-:Y:S01]  /*381b0*/  ISETP.GE.AND P5, PT, R22, R27.reuse, PT ;  /* 0x0000001b1600720c */ /* 0x080fe20003fa6270 */
[----:B------:R0:W-:Y:S01]  /*381c0*/  @!P0 STG.E.64 desc[UR8][R24.64], R8 ;  /* 0x0000000818008986 */ /* 0x0001e2000c101b08 */
[-C--:B------:R-:W-:Y:S02]  /*381d0*/  ISETP.GE.AND P6, PT, R26, R27.reuse, PT ;  /* 0x0000001b1a00720c */ /* 0x080fe40003fc6270 */
[----:B------:R-:W-:Y:S01]  /*381e0*/  ISETP.GE.AND P0, PT, R2, R27, PT ;  /* 0x0000001b0200720c */ /* 0x000fe20003f06270 */
[----:B------:R0:W-:Y:S04]  /*381f0*/  @!P1 STG.E.64 desc[UR8][R24.64+0x100], R10 ;  /* 0x0001000a18009986 */ /* 0x0001e8000c101b08 */
[----:B------:R0:W-:Y:S04]  /*38200*/  @!P2 STG.E.64 desc[UR8][R24.64+0x200], R12 ;  /* 0x0002000c1800a986 */ /* 0x0001e8000c101b08 */
[----:B------:R0:W-:Y:S04]  /*38210*/  @!P3 STG.E.64 desc[UR8][R24.64+0x300], R14 ;  /* 0x0003000e1800b986 */ /* 0x0001e8000c101b08 */
[----:B------:R0:W-:Y:S04]  /*38220*/  @!P4 STG.E.64 desc[UR8][R24.64+0x400], R16 ;  /* 0x000400101800c986 */ /* 0x0001e8000c101b08 */
[----:B------:R0:W-:Y:S04]  /*38230*/  @!P5 STG.E.64 desc[UR8][R24.64+0x500], R18 ;  /* 0x000500121800d986 */ /* 0x0001e8000c101b08 */
[----:B------:R0:W-:Y:S01]  /*38240*/  @!P6 STG.E.64 desc[UR8][R24.64+0x600], R20 ;  /* 0x000600141800e986 */ /* 0x0001e2000c101b08 */
[----:B------:R-:W-:Y:S05]  /*38250*/  @P0 EXIT ;  /* 0x000000000000094d */ /* 0x000fea0003800000 */
[----:B------:R-:W-:Y:S01]  /*38260*/  STG.E.64 desc[UR8][R24.64+0x700], R6 ;  /* 0x0007000618007986 */ /* 0x000fe2000c101b08 */
[----:B------:R-:W-:Y:S05]  /*38270*/  EXIT ;  /* 0x000000000000794d */ /* 0x000fea0003800000 */
.L_x_343:
[----:B------:R-:W0:Y:S01]  /*38280*/  S2R R4, SR_LANEID ;  /* 0x0000000000047919 */ /* 0x000e220000000000 */
[----:B------:R-:W-:Y:S01]  /*38290*/  LOP3.LUT R3, R3, 0x1f00, RZ, 0xc0, !PT ;  /* 0x00001f0003037812 */ /* 0x000fe200078ec0ff */
[----:B------:R-:W1:Y:S01]  /*382a0*/  LDCU.64 UR4, c[0x0][0x388] ;  /* 0x00007100ff0477ac */ /* 0x000e620008000a00 */
[C---:B------:R-:W-:Y:S02]  /*382b0*/  ISETP.NE.AND P0, PT, R2.reuse, RZ, PT ;  /* 0x000000ff0200720c */ /* 0x040fe40003f05270 */
[----:B------:R-:W-:Y:S02]  /*382c0*/  LOP3.LUT R2, R2, 0x1f, RZ, 0xc0, !PT ;  /* 0x0000001f02027812 */ /* 0x000fe400078ec0ff */
[----:B0-----:R-:W-:-:S04]  /*382d0*/  LEA R7, R4, R3, 0x3 ;  /* 0x0000000304077211 */ /* 0x001fc800078e18ff */
[----:B------:R-:W-:Y:S01]  /*382e0*/  LEA.HI.SX32 R6, R7, R7, 0x1b ;  /* 0x0000000707067211 */ /* 0x000fe200078fdaff */
[----:B------:R-:W-:-:S04]  /*382f0*/  IMAD R4, R4, -0x7, R7 ;  /* 0xfffffff904047824 */ /* 0x000fc800078e0207 */
[----:B------:R-:W-:Y:S01]  /*38300*/  IMAD R9, R6, 0x8, R5 ;  /* 0x0000000806097824 */ /* 0x000fe200078e0205 */
[C---:B------:R-:W-:Y:S01]  /*38310*/  IADD3 R7, PT, PT, R4.reuse, 0x20, RZ ;  /* 0x0000002004077810 */ /* 0x040fe20007ffe0ff */
[C---:B------:R-:W-:Y:S01]  /*38320*/  VIADD R11, R4.reuse, 0x40 ;  /* 0x00000040040b7836 */ /* 0x040fe20000000000 */
[C---:B------:R-:W-:Y:S02]  /*38330*/  IADD3 R17, PT, PT, R4.reuse, 0x60, RZ ;  /* 0x0000006004117810 */ /* 0x040fe40007ffe0ff */
[----:B------:R0:W-:Y:S01]  /*38340*/  STS.64 [R9], R18 ;  /* 0x0000001209007388 */ /* 0x0001e20000000a00 */
[-C--:B------:R-:W-:Y:S02]  /*38350*/  LEA.HI.SX32 R6, R4, R4.reuse, 0x1b ;  /* 0x0000000404067211 */ /* 0x080fe400078fdaff */
[-C--:B------:R-:W-:Y:S01]  /*38360*/  LEA.HI.SX32 R8, R7, R4.reuse, 0x1b ;  /* 0x0000000407087211 */ /* 0x080fe200078fdaff */
[----:B------:R2:W-:Y:S01]  /*38370*/  STS.64 [R9+0x10], R22 ;  /* 0x0000101609007388 */ /* 0x0005e20000000a00 */
[----:B------:R-:W-:-:S02]  /*38380*/  LEA.HI.SX32 R10, R11, R4, 0x1b ;  /* 0x000000040b0a7211 */ /* 0x000fc400078fdaff */
[-C--:B------:R-:W-:Y:S01]  /*38390*/  LEA R6, R6, R5.reuse, 0x3 ;  /* 0x0000000506067211 */ /* 0x080fe200078e18ff */
[----:B------:R3:W-:Y:S01]  /*383a0*/  STS.64 [R9+0x8], R20 ;  /* 0x0000081409007388 */ /* 0x0007e20000000a00 */
[----:B------:R-:W-:Y:S01]  /*383b0*/  IMAD R8, R8, 0x8, R5 ;  /* 0x0000000808087824 */ /* 0x000fe200078e0205 */
[----:B------:R-:W-:Y:S01]  /*383c0*/  LEA R10, R10, R5, 0x3 ;  /* 0x000000050a0a7211 */ /* 0x000fe200078e18ff */
[C---:B0-----:R-:W-:Y:S01]  /*383d0*/  VIADD R19, R4.reuse, 0x80 ;  /* 0x0000008004137836 */ /* 0x041fe20000000000 */
[----:B------:R0:W-:Y:S01]  /*383e0*/  STS.64 [R9+0x18], R24 ;  /* 0x0000181809007388 */ /* 0x0001e20000000a00 */
[----:B--2---:R-:W-:-:S03]  /*383f0*/  VIADD R23, R4, 0xc0 ;  /* 0x000000c004177836 */ /* 0x004fc60000000000 */
[----:B------:R2:W-:Y:S01]  /*38400*/  STS.64 [R9+0x30], R12 ;  /* 0x0000300c09007388 */ /* 0x0005e20000000a00 */
[----:B------:R-:W-:Y:S02]  /*38410*/  IADD3 R22, PT, PT, R3, R2, RZ ;  /* 0x0000000203167210 */ /* 0x000fe40007ffe0ff */
[C---:B---3--:R-:W-:Y:S01]  /*38420*/  IADD3 R21, PT, PT, R4.reuse, 0xa0, RZ ;  /* 0x000000a004157810 */ /* 0x048fe20007ffe0ff */
[----:B------:R3:W-:Y:S01]  /*38430*/  STS.64 [R9+0x38], R14 ;  /* 0x0000380e09007388 */ /* 0x0007e20000000a00 */
[-C--:B------:R-:W-:Y:S01]  /*38440*/  LEA.HI.SX32 R18, R23, R4.reuse, 0x1b ;  /* 0x0000000417127211 */ /* 0x080fe200078fdaff */
[----:B------:R-:W-:Y:S01]  /*38450*/  IMAD.MOV.U32 R23, RZ, RZ, RZ ;  /* 0x000000ffff177224 */ /* 0x000fe200078e00ff */
[-C--:B------:R-:W-:Y:S01]  /*38460*/  LEA.HI.SX32 R16, R21, R4.reuse, 0x1b ;  /* 0x0000000415107211 */ /* 0x080fe200078fdaff */
[----:B------:R4:W-:Y:S01]  /*38470*/  STS.64 [R9+0x20], R26 ;  /* 0x0000201a09007388 */ /* 0x0009e20000000a00 */
[----:B0-----:R-:W-:Y:S02]  /*38480*/  IADD3 R25, PT, PT, R4, 0xe0, RZ ;  /* 0x000000e004197810 */ /* 0x001fe40007ffe0ff */
[----:B------:R-:W-:Y:S01]  /*38490*/  LEA R18, R18, R5, 0x3 ;  /* 0x0000000512127211 */ /* 0x000fe200078e18ff */
[----:B------:R-:W-:Y:S01]  /*384a0*/  IMAD R16, R16, 0x8, R5 ;  /* 0x0000000810107824 */ /* 0x000fe200078e0205 */
[-C--:B--2---:R-:W-:Y:S01]  /*384b0*/  LEA.HI.SX32 R12, R17, R4.reuse, 0x1b ;  /* 0x00000004110c7211 */ /* 0x084fe200078fdaff */
[----:B------:R-:W-:Y:S01]  /*384c0*/  STS.64 [R9+0x28], R28 ;  /* 0x0000281c09007388 */ /* 0x000fe20000000a00 */
[----:B------:R-:W-:Y:S01]  /*384d0*/  NOP ;  /* 0x0000000000007918 */ /* 0x000fe20000000000 */
[----:B---3--:R-:W-:-:S02]  /*384e0*/  LEA.HI.SX32 R14, R19, R4, 0x1b ;  /* 0x00000004130e7211 */ /* 0x008fc400078fdaff */
[----:B------:R-:W-:Y:S01]  /*384f0*/  IMAD R12, R12, 0x8, R5 ;  /* 0x000000080c0c7824 */ /* 0x000fe200078e0205 */
[----:B------:R-:W-:Y:S01]  /*38500*/  LEA.HI.SX32 R4, R25, R4, 0x1b ;  /* 0x0000000419047211 */ /* 0x000fe200078fdaff */
[----:B----4-:R-:W-:Y:S01]  /*38510*/  IMAD.U32 R26, RZ, RZ, UR7 ;  /* 0x00000007ff1a7e24 */ /* 0x010fe2000f8e00ff */
[----:B------:R-:W-:Y:S01]  /*38520*/  LEA R14, R14, R5, 0x3 ;  /* 0x000000050e0e7211 */ /* 0x000fe200078e18ff */
[----:B------:R-:W-:Y:S01]  /*38530*/  LDS.64 R6, [R6] ;  /* 0x0000000006067984 */ /* 0x000fe20000000a00 */
[----:B------:R-:W-:Y:S01]  /*38540*/  IMAD.WIDE.U32 R24, R0, 0x800, R22 ;  /* 0x0000080000187825 */ /* 0x000fe200078e0016 */
[----:B------:R-:W-:Y:S02]  /*38550*/  IADD3 R0, PT, PT, R22, 0x20, RZ ;  /* 0x0000002016007810 */ /* 0x000fe40007ffe0ff */
[----:B------:R-:W-:Y:S01]  /*38560*/  LDS.64 R8, [R8+0x100] ;  /* 0x0001000008087984 */ /* 0x000fe20000000a00 */
[----:B------:R-:W-:-:S03]  /*38570*/  IMAD R4, R4, 0x8, R5 ;  /* 0x0000000804047824 */ /* 0x000fc600078e0205 */
        /* <DEDUP_REMOVED lines=8> */
[----:B0-----:R-:W-:Y:S01]  /*38600*/  VIADD R4, R22, 0x40 ;  /* 0x0000004016047836 */ /* 0x001fe20000000000 */
[----:B-1----:R-:W-:-:S04]  /*38610*/  LEA R2, P0, R24, UR4, 0x3 ;  /* 0x0000000418027c11 */ /* 0x002fc8000f8018ff */
[----:B------:R-:W-:Y:S01]  /*38620*/  LEA.HI.X R3, R24, UR5, R25, 0x3, P0 ;  /* 0x0000000518037c11 */ /* 0x000fe200080f1c19 */
[C---:B--2---:R-:W-:Y:S01]  /*38630*/  VIADD R26, R22.reuse, 0xc0 ;  /* 0x000000c0161a7836 */ /* 0x044fe20000000000 */
[C---:B------:R-:W-:Y:S01]  /*38640*/  IADD3 R24, PT, PT, R22.reuse, 0xa0, RZ ;  /* 0x000000a016187810 */ /* 0x040fe20007ffe0ff */
[----:B------:R-:W0:Y:S02]  /*38650*/  LDS R27, [R5+0x4200] ;  /* 0x00420000051b7984 */ /* 0x000e240000000800 */
[-C--:B0-----:R-:W-:Y:S02]  /*38660*/  ISETP.GE.AND P6, PT, R22, R27.reuse, PT ;  /* 0x0000001b1600720c */ /* 0x081fe40003fc6270 */
[-C--:B------:R-:W-:Y:S01]  /*38670*/  ISETP.GE.AND P4, PT, R4, R27.reuse, PT ;  /* 0x0000001b0400720c */ /* 0x080fe20003f86270 */
[----:B------:R-:W-:Y:S01]  /*38680*/  VIADD R4, R22, 0x80 ;  /* 0x0000008016047836 */ /* 0x000fe20000000000 */
[----:B------:R-:W-:Y:S02]  /*38690*/  ISETP.GE.AND P5, PT, R0, R27, PT ;  /* 0x0000001b0000720c */ /* 0x000fe40003fa6270 */
[----:B------:R-:W-:-:S02]  /*386a0*/  IADD3 R0, PT, PT, R22, 0x60, RZ ;  /* 0x0000006016007810 */ /* 0x000fc40007ffe0ff */
[----:B------:R-:W-:Y:S02]  /*386b0*/  IADD3 R22, PT, PT, R22, 0xe0, RZ ;  /* 0x000000e016167810 */ /* 0x000fe40007ffe0ff */
[-C--:B------:R-:W-:Y:S02]  /*386c0*/  ISETP.GE.AND P3, PT, R0, R27.reuse, PT ;  /* 0x0000001b0000720c */ /* 0x080fe40003f66270 */
[-C--:B------:R-:W-:Y:S01]  /*386d0*/  ISETP.GE.AND P2, PT, R4, R27.reuse, PT ;  /* 0x0000001b0400720c */ /* 0x080fe20003f46270 */
[----:B------:R0:W-:Y:S01]  /*386e0*/  @!P6 STG.E.64 desc[UR8][R2.64], R6 ;  /* 0x000000060200e986 */ /* 0x0001e2000c101b08 */
[-C--:B------:R-:W-:Y:S02]  /*386f0*/  ISETP.GE.AND P1, PT, R24, R27.reuse, PT ;  /* 0x0000001b1800720c */ /* 0x080fe40003f26270 */
[-C--:B------:R-:W-:Y:S01]  /*38700*/  ISETP.GE.AND P0, PT, R26, R27.reuse, PT ;  /* 0x0000001b1a00720c */ /* 0x080fe20003f06270 */
[----:B------:R0:W-:Y:S01]  /*38710*/  @!P5 STG.E.64 desc[UR8][R2.64+0x100], R8 ;  /* 0x000100080200d986 */ /* 0x0001e2000c101b08 */
[----:B------:R-:W-:-:S03]  /*38720*/  ISETP.GE.AND P6, PT, R22, R27, PT ;  /* 0x0000001b1600720c */ /* 0x000fc60003fc6270 */
        /* <DEDUP_REMOVED lines=8> */
.L_x_344:
[----:B------:R-:W-:-:S00]  /*387b0*/  BRA `(.L_x_344) ;  /* 0xfffffffc00fc7947 */ /* 0x000fc0000383ffff */
[----:B------:R-:W-:-:S00]  /*387c0*/  NOP ;  /* 0x0000000000007918 */ /* 0x000fc00000000000 */
        /* <DEDUP_REMOVED lines=11> */
.L_x_4723:


//--------------------- .text._ZN3cub18CUB_300001_SM_10006detail10merge_sort30DeviceMergeSortPartitionKernelIPPym10tuple_lessS4_EEvbT_PT2_T0_SA_PSA_T1_SA_i --------------------------
	.section	.text._ZN3cub18CUB_300001_SM_10006detail10merge_sort30DeviceMergeSortPartitionKernelIPPym10tuple_lessS4_EEvbT_PT2_T0_SA_PSA_T1_SA_i,"ax",@progbits
	.align	128
        .global         _ZN3cub18CUB_300001_SM_10006detail10merge_sort30DeviceMergeSortPartitionKernelIPPym10tuple_lessS4_EEvbT_PT2_T0_SA_PSA_T1_SA_i
        .type           _ZN3cub18CUB_300001_SM_10006detail10merge_sort30DeviceMergeSortPartitionKernelIPPym10tuple_lessS4_EEvbT_PT2_T0_SA_PSA_T1_SA_i,@function
        .size           _ZN3cub18CUB_300001_SM_10006detail10merge_sort30DeviceMergeSortPartitionKernelIPPym10tuple_lessS4_EEvbT_PT2_T0_SA_PSA_T1_SA_i,(.L_x_4724 - _ZN3cub18CUB_300001_SM_10006detail10merge_sort30DeviceMergeSortPartitionKernelIPPym10tuple_lessS4_EEvbT_PT2_T0_SA_PSA_T1_SA_i)
        .other          _ZN3cub18CUB_300001_SM_10006detail10merge_sort30DeviceMergeSortPartitionKernelIPPym10tuple_lessS4_EEvbT_PT2_T0_SA_PSA_T1_SA_i,@"STO_CUDA_ENTRY STV_DEFAULT"
_ZN3cub18CUB_300001_SM_10006detail10merge_sort30DeviceMergeSortPartitionKernelIPPym10tuple_lessS4_EEvbT_PT2_T0_SA_PSA_T1_SA_i:
.text._ZN3cub18CUB_300001_SM_10006detail10merge_sort30DeviceMergeSortPartitionKernelIPPym10tuple_lessS4_EEvbT_PT2_T0_SA_PSA_T1_SA_i:
[----:B------:R-:W-:Y:S01]  /*0000*/  LDC R1, c[0x0][0x37c] ;  /* 0x0000df00ff017b82 */ /* 0x000fe20000000800 */
[----:B------:R-:W0:Y:S01]  /*0010*/  S2R R0, SR_CTAID.X ;  /* 0x0000000000007919 */ /* 0x000e220000002500 */
[----:B------:R-:W0:Y:S01]  /*0020*/  LDCU UR4, c[0x0][0x360] ;  /* 0x00006c00ff0477ac */ /* 0x000e220008000800 */
[----:B------:R-:W0:Y:S01]  /*0030*/  S2R R3, SR_TID.X ;  /* 0x0000000000037919 */ /* 0x000e220000002100 */
[----:B------:R-:W1:Y:S01]  /*0040*/  LDCU.64 UR10, c[0x0][0x3a0] ;  /* 0x00007400ff0a77ac */ /* 0x000e620008000a00 */
[----:B0-----:R-:W-:-:S05]  /*0050*/  IMAD R0, R0, UR4, R3 ;  /* 0x0000000400007c24 */ /* 0x001fca000f8e0203 */
[----:B-1----:R-:W-:-:S04]  /*0060*/  ISETP.GE.U32.AND P0, PT, R0, UR10, PT ;  /* 0x0000000a00007c0c */ /* 0x002fc8000bf06070 */
[----:B------:R-:W-:-:S13]  /*0070*/  ISETP.GE.U32.AND.EX P0, PT, RZ, UR11, PT, P0 ;  /* 0x0000000bff007c0c */ /* 0x000fda000bf06100 */
[----:B------:R-:W-:Y:S05]  /*0080*/  @P0 EXIT ;  /* 0x000000000000094d */ /* 0x000fea0003800000 */
[----:B------:R-:W0:Y:S01]  /*0090*/  LDCU.64 UR6, c[0x0][0x3c0] ;  /* 0x00007800ff0677ac */ /* 0x000e220008000a00 */
[----:B------:R-:W1:Y:S01]  /*00a0*/  LDC R6, c[0x0][0x3c8] ;  /* 0x0000f200ff067b82 */ /* 0x000e620000000800 */
[----:B------:R-:W-:Y:S01]  /*00b0*/  ACQBULK ;  /* 0x000000000000782e */ /* 0x000fe20000000000 */
[----:B------:R-:W2:Y:S01]  /*00c0*/  LDCU.64 UR8, c[0x0][0x358] ;  /* 0x00006b00ff0877ac */ /* 0x000ea20008000a00 */
[----:B0-----:R-:W-:Y:S02]  /*00d0*/  UIADD3 UR4, UPT, UPT, -UR6, URZ, URZ ;  /* 0x000000ff06047290 */ /* 0x001fe4000fffe1ff */
[----:B------:R-:W-:-:S04]  /*00e0*/  USHF.R.U32.HI UR5, URZ, 0x1, UR7 ;  /* 0x00000001ff057899 */ /* 0x000fc80008011607 */
[----:B------:R-:W-:Y:S01]  /*00f0*/  LOP3.LUT R9, R0, UR4, RZ, 0xc0, !PT ;  /* 0x0000000400097c12 */ /* 0x000fe2000f8ec0ff */
[----:B------:R-:W-:Y:S01]  /*0100*/  USHF.R.U64 UR4, UR6, 0x1, UR7 ;  /* 0x0000000106047899 */ /* 0x000fe20008001207 */
[----:B-1----:R-:W-:Y:S01]  /*0110*/  SHF.R.S32.HI R7, RZ, 0x1f, R6 ;  /* 0x0000001fff077819 */ /* 0x002fe20000011406 */
[----:B------:R-:W-:Y:S02]  /*0120*/  IMAD R8, R6, UR5, RZ ;  /* 0x0000000506087c24 */ /* 0x000fe4000f8e02ff */
[----:B------:R-:W-:-:S04]  /*0130*/  IMAD.WIDE.U32 R2, R9, R6, RZ ;  /* 0x0000000609027225 */ /* 0x000fc800078e00ff */
[----:B------:R-:W-:-:S04]  /*0140*/  IMAD.WIDE.U32 R4, R6, UR4, RZ ;  /* 0x0000000406047c25 */ /* 0x000fc8000f8e00ff */
[C---:B------:R-:W-:Y:S01]  /*0150*/  IMAD R11, R7.reuse, UR4, R8 ;  /* 0x00000004070b7c24 */ /* 0x040fe2000f8e0208 */
[----:B------:R-:W-:Y:S01]  /*0160*/  IADD3 R8, P2, PT, R0, 0x1, RZ ;  /* 0x0000000100087810 */ /* 0x000fe20007f5e0ff */
[----:B------:R-:W-:Y:S01]  /*0170*/  IMAD R12, R7, R9, R3 ;  /* 0x00000009070c7224 */ /* 0x000fe200078e0203 */
[----:B------:R-:W-:Y:S01]  /*0180*/  LOP3.LUT R3, RZ, R2, RZ, 0x33, !PT ;  /* 0x00000002ff037212 */ /* 0x000fe200078e33ff */
[----:B------:R-:W-:Y:S01]  /*0190*/  IMAD.IADD R10, R5, 0x1, R11 ;  /* 0x00000001050a7824 */ /* 0x000fe200078e020b */
[----:B------:R-:W0:Y:S01]  /*01a0*/  LDCU.64 UR4, c[0x0][0x398] ;  /* 0x00007300ff0477ac */ /* 0x000e220008000a00 */
[----:B------:R-:W-:Y:S01]  /*01b0*/  ISETP.NE.U32.AND P0, PT, R8, UR10, PT ;  /* 0x0000000a08007c0c */ /* 0x000fe2000bf05070 */
[----:B------:R-:W-:Y:S01]  /*01c0*/  IMAD.X R8, RZ, RZ, RZ, P2 ;  /* 0x000000ffff087224 */ /* 0x000fe200010e06ff */
[----:B------:R-:W-:Y:S02]  /*01d0*/  ISETP.LT.U32.AND P1, PT, R4, R3, PT ;  /* 0x000000030400720c */ /* 0x000fe40003f21070 */
[----:B------:R-:W-:-:S02]  /*01e0*/  LOP3.LUT R5, RZ, R12, RZ, 0x33, !PT ;  /* 0x0000000cff057212 */ /* 0x000fc400078e33ff */
[----:B------:R-:W-:Y:S02]  /*01f0*/  ISETP.NE.AND.EX P0, PT, R8, UR11, PT, P0 ;  /* 0x0000000b08007c0c */ /* 0x000fe4000bf05300 */
[----:B------:R-:W-:-:S04]  /*0200*/  ISETP.LT.U32.AND.EX P1, PT, R10, R5, PT, P1 ;  /* 0x000000050a00720c */ /* 0x000fc80003f21110 */
[----:B------:R-:W-:Y:S02]  /*0210*/  SEL R3, R4, R3, P1 ;  /* 0x0000000304037207 */ /* 0x000fe40000800000 */
[----:B------:R-:W-:Y:S02]  /*0220*/  SEL R5, R10, R5, P1 ;  /* 0x000000050a057207 */ /* 0x000fe40000800000 */
[----:B------:R-:W-:-:S03]  /*0230*/  IADD3 R8, P1, PT, R3, R2, RZ ;  /* 0x0000000203087210 */ /* 0x000fc60007f3e0ff */
[----:B------:R-:W1:Y:S02]  /*0240*/  @!P0 LDC.64 R18, c[0x0][0x3a8] ;  /* 0x0000ea00ff128b82 */ /* 0x000e640000000a00 */
[----:B------:R-:W-:Y:S01]  /*0250*/  IMAD.X R3, R5, 0x1, R12, P1 ;  /* 0x0000000105037824 */ /* 0x000fe200008e060c */
[----:B0-----:R-:W-:-:S04]  /*0260*/  ISETP.LT.U32.AND P1, PT, R8, UR4, PT ;  /* 0x0000000408007c0c */ /* 0x001fc8000bf21070 */
[----:B------:R-:W-:-:S04]  /*0270*/  ISETP.LT.U32.AND.EX P1, PT, R3, UR5, PT, P1 ;  /* 0x0000000503007c0c */ /* 0x000fc8000bf21110 */
[----:B------:R-:W-:Y:S02]  /*0280*/  SEL R8, R8, UR4, P1 ;  /* 0x0000000408087c07 */ /* 0x000fe40008800000 */
[----:B------:R-:W-:Y:S02]  /*0290*/  SEL R9, R3, UR5, P1 ;  /* 0x0000000503097c07 */ /* 0x000fe40008800000 */
[----:B------:R-:W-:Y:S02]  /*02a0*/  LOP3.LUT R15, RZ, R8, RZ, 0x33, !PT ;  /* 0x00000008ff0f7212 */ /* 0x000fe400078e33ff */
[----:B------:R-:W-:Y:S02]  /*02b0*/  LOP3.LUT R17, RZ, R9, RZ, 0x33, !PT ;  /* 0x00000009ff117212 */ /* 0x000fe400078e33ff */
[----:B------:R-:W-:-:S04]  /*02c0*/  ISETP.LT.U32.AND P1, PT, R4, R15, PT ;  /* 0x0000000f0400720c */ /* 0x000fc80003f21070 */
[----:B------:R-:W-:-:S04]  /*02d0*/  ISETP.LT.U32.AND.EX P1, PT, R10, R17, PT, P1 ;  /* 0x000000110a00720c */ /* 0x000fc80003f21110 */
[----:B------:R-:W-:Y:S02]  /*02e0*/  SEL R15, R4, R15, P1 ;  /* 0x0000000f040f7207 */ /* 0x000fe40000800000 */
[----:B-1----:R-:W-:Y:S02]  /*02f0*/  @!P0 LEA R4, P2, R0, R18, 0x3 ;  /* 0x0000001200048211 */ /* 0x002fe400078418ff */
[----:B------:R-:W-:Y:S02]  /*0300*/  SEL R17, R10, R17, P1 ;  /* 0x000000110a117207 */ /* 0x000fe40000800000 */
[----:B------:R-:W-:Y:S02]  /*0310*/  IADD3 R15, P3, PT, R15, R8, RZ ;  /* 0x000000080f0f7210 */ /* 0x000fe40007f7e0ff */
[----:B------:R-:W-:Y:S02]  /*0320*/  @!P0 LEA.HI.X R5, R0, R19, RZ, 0x3, P2 ;  /* 0x0000001300058211 */ /* 0x000fe400010f1cff */
[----:B------:R-:W-:-:S02]  /*0330*/  ISETP.LT.U32.AND P1, PT, R2, UR4, PT ;  /* 0x0000000402007c0c */ /* 0x000fc4000bf21070 */
[----:B------:R-:W-:Y:S01]  /*0340*/  IADD3.X R17, PT, PT, R17, R9, RZ, P3, !PT ;  /* 0x0000000911117210 */ /* 0x000fe20001ffe4ff */
[----:B--2---:R0:W-:Y:S01]  /*0350*/  @!P0 STG.E.64 desc[UR8][R4.64], R8 ;  /* 0x0000000804008986 */ /* 0x0041e2000c101b08 */
[----:B------:R-:W-:Y:S02]  /*0360*/  ISETP.LT.U32.AND P2, PT, R15, UR4, PT ;  /* 0x000000040f007c0c */ /* 0x000fe4000bf41070 */
[----:B------:R-:W-:Y:S02]  /*0370*/  ISETP.LT.U32.AND.EX P1, PT, R12, UR5, PT, P1 ;  /* 0x000000050c007c0c */ /* 0x000fe4000bf21110 */
[----:B------:R-:W-:Y:S02]  /*0380*/  ISETP.LT.U32.AND.EX P2, PT, R17, UR5, PT, P2 ;  /* 0x0000000511007c0c */ /* 0x000fe4000bf41120 */
[----:B------:R-:W-:Y:S02]  /*0390*/  SEL R2, R2, UR4, P1 ;  /* 0x0000000402027c07 */ /* 0x000fe40008800000 */
[----:B------:R-:W-:-:S02]  /*03a0*/  SEL R3, R12, UR5, P1 ;  /* 0x000000050c037c07 */ /* 0x000fc40008800000 */
[----:B------:R-:W-:Y:S02]  /*03b0*/  SEL R15, R15, UR4, P2 ;  /* 0x000000040f0f7c07 */ /* 0x000fe40009000000 */
[----:B------:R-:W-:Y:S01]  /*03c0*/  SEL R17, R17, UR5, P2 ;  /* 0x0000000511117c07 */ /* 0x000fe20009000000 */
[----:B0-----:R-:W-:Y:S06]  /*03d0*/  @!P0 EXIT ;  /* 0x000000000000894d */ /* 0x001fec0003800000 */
[----:B------:R-:W0:Y:S01]  /*03e0*/  LDCU.U8 UR5, c[0x0][0x380] ;  /* 0x00007000ff0577ac */ /* 0x000e220008000000 */
[----:B------:R-:W-:Y:S01]  /*03f0*/  IADD3 R13, P0, PT, R15, -R2, RZ ;  /* 0x800000020f0d7210 */ /* 0x000fe20007f1e0ff */
[----:B------:R-:W-:Y:S01]  /*0400*/  BSSY.RECONVERGENT B1, `(.L_x_345) ;  /* 0x000062f000017945 */ /* 0x000fe20003800200 */
[----:B------:R-:W-:-:S03]  /*0410*/  UIADD3 UR4, UPT, UPT, UR6, -0x1, URZ ;  /* 0xffffffff06047890 */ /* 0x000fc6000fffe0ff */
[----:B------:R-:W-:-:S03]  /*0420*/  IMAD.X R12, R17, 0x1, ~R3, P0 ;  /* 0x00000001110c7824 */ /* 0x000fc600000e0e03 */
[----:B------:R-:W-:-:S05]  /*0430*/  LOP3.LUT R11, R0, UR4, RZ, 0xc0, !PT ;  /* 0x00000004000b7c12 */ /* 0x000fca000f8ec0ff */
[----:B------:R-:W-:Y:S01]  /*0440*/  IMAD.WIDE.U32 R4, R11, R6, RZ ;  /* 0x000000060b047225 */ /* 0x000fe200078e00ff */
[----:B0-----:R-:W-:-:S03]  /*0450*/  UPRMT UR4, UR5, 0x8880, URZ ;  /* 0x0000888005047896 */ /* 0x001fc600080000ff */
[----:B------:R-:W-:Y:S01]  /*0460*/  IMAD R7, R7, R11, R5 ;  /* 0x0000000b07077224 */ /* 0x000fe200078e0205 */
[----:B------:R-:W-:Y:S01]  /*0470*/  ISETP.LT.U32.AND P0, PT, R4, R13, PT ;  /* 0x0000000d0400720c */ /* 0x000fe20003f01070 */
[----:B------:R-:W-:-:S03]  /*0480*/  UISETP.NE.AND UP0, UPT, UR4, URZ, UPT ;  /* 0x000000ff0400728c */ /* 0x000fc6000bf05270 */
[----:B------:R-:W-:-:S04]  /*0490*/  ISETP.LT.U32.AND.EX P0, PT, R7, R12, PT, P0 ;  /* 0x0000000c0700720c */ /* 0x000fc80003f01100 */
[----:B------:R-:W-:Y:S02]  /*04a0*/  SEL R13, R4, R13, P0 ;  /* 0x0000000d040d7207 */ /* 0x000fe40000000000 */
[----:B------:R-:W-:Y:S01]  /*04b0*/  SEL R12, R7, R12, P0 ;  /* 0x0000000c070c7207 */ /* 0x000fe20000000000 */
[----:B------:R-:W-:Y:S06]  /*04c0*/  BRA.U !UP0, `(.L_x_346) ;  /* 0x0000003108707547 */ /* 0x000fec000b800000 */
[----:B------:R-:W-:Y:S01]  /*04d0*/  IADD3 R6, P0, PT, R15, -R8, RZ ;  /* 0x800000080f067210 */ /* 0x000fe20007f1e0ff */
[----:B------:R-:W-:Y:S01]  /*04e0*/  BSSY.RECONVERGENT B0, `(.L_x_347) ;  /* 0x0000319000007945 */ /* 0x000fe20003800200 */
[----:B------:R-:W-:-:S03]  /*04f0*/  IADD3 R14, P2, PT, R8, -R2, RZ ;  /* 0x80000002080e7210 */ /* 0x000fc60007f5e0ff */
[----:B------:R-:W-:Y:S01]  /*0500*/  IMAD.X R7, R17, 0x1, ~R9, P0 ;  /* 0x0000000111077824 */ /* 0x000fe200000e0e09 */
[----:B------:R-:W-:Y:S01]  /*0510*/  ISETP.GT.U32.AND P0, PT, R13, R6, PT ;  /* 0x000000060d00720c */ /* 0x000fe20003f04070 */
[----:B------:R-:W-:Y:S01]  /*0520*/  IMAD.X R11, R9, 0x1, ~R3, P2 ;  /* 0x00000001090b7824 */ /* 0x000fe200010e0e03 */
[----:B------:R-:W-:Y:S02]  /*0530*/  ISETP.LT.U32.AND P1, PT, R14, R13, PT ;  /* 0x0000000d0e00720c */ /* 0x000fe40003f21070 */
[CC--:B------:R-:W-:Y:S02]  /*0540*/  ISETP.GT.U32.AND.EX P0, PT, R12.reuse, R7.reuse, PT, P0 ;  /* 0x000000070c00720c */ /* 0x0c0fe40003f04100 */
[----:B------:R-:W-:Y:S02]  /*0550*/  ISETP.LT.U32.AND.EX P1, PT, R11, R12, PT, P1 ;  /* 0x0000000c0b00720c */ /* 0x000fe40003f21110 */
[----:B------:R-:W-:Y:S02]  /*0560*/  SEL R5, R13, R6, P0 ;  /* 0x000000060d057207 */ /* 0x000fe40000000000 */
[----:B------:R-:W-:-:S02]  /*0570*/  SEL R4, R12, R7, P0 ;  /* 0x000000070c047207 */ /* 0x000fc40000000000 */
[----:B------:R-:W-:Y:S02]  /*0580*/  IADD3 R5, P0, PT, R5, -R6, RZ ;  /* 0x8000000605057210 */ /* 0x000fe40007f1e0ff */
[----:B------:R-:W-:Y:S02]  /*0590*/  SEL R14, R14, R13, P1 ;  /* 0x0000000d0e0e7207 */ /* 0x000fe40000800000 */
[----:B------:R-:W-:Y:S02]  /*05a0*/  IADD3.X R4, PT, PT, R4, ~R7, RZ, P0, !PT ;  /* 0x8000000704047210 */ /* 0x000fe400007fe4ff */
[----:B------:R-:W-:Y:S02]  /*05b0*/  SEL R11, R11, R12, P1 ;  /* 0x0000000c0b0b7207 */ /* 0x000fe40000800000 */
[----:B------:R-:W-:-:S04]  /*05c0*/  ISETP.GE.U32.AND P0, PT, R5, R14, PT ;  /* 0x0000000e0500720c */ /* 0x000fc80003f06070 */
[----:B------:R-:W-:-:S13]  /*05d0*/  ISETP.GE.U32.AND.EX P0, PT, R4, R11, PT, P0 ;  /* 0x0000000b0400720c */ /* 0x000fda0003f06100 */
[----:B------:R-:W-:Y:S05]  /*05e0*/  @P0 BRA `(.L_x_348) ;  /* 0x0000003000200947 */ /* 0x000fea0003800000 */
[----:B------:R-:W0:Y:S01]  /*05f0*/  LDC.64 R6, c[0x0][0x3b0] ;  /* 0x0000ec00ff067b82 */ /* 0x000e220000000a00 */
[----:B------:R-:W-:-:S05]  /*0600*/  IADD3 R13, P1, PT, R13, R8, RZ ;  /* 0x000000080d0d7210 */ /* 0x000fca0007f3e0ff */
[----:B------:R-:W-:Y:S01]  /*0610*/  IMAD.X R12, R12, 0x1, R9, P1 ;  /* 0x000000010c0c7824 */ /* 0x000fe200008e0609 */
[----:B0-----:R-:W-:-:S04]  /*0620*/  ISETP.NE.U32.AND P0, PT, R6, RZ, PT ;  /* 0x000000ff0600720c */ /* 0x001fc80003f05070 */
[----:B------:R-:W-:-:S13]  /*0630*/  ISETP.NE.AND.EX P0, PT, R7, RZ, PT, P0 ;  /* 0x000000ff0700720c */ /* 0x000fda0003f05300 */
[----:B------:R-:W-:Y:S05]  /*0640*/  @P0 BRA `(.L_x_349) ;  /* 0x0000000000d80947 */ /* 0x000fea0003800000 */
[----:B------:R-:W0:Y:S02]  /*0650*/  LDC R15, c[0x0][0x3b8] ;  /* 0x0000ee00ff0f7b82 */ /* 0x000e240000000800 */
[----:B0-----:R-:W-:-:S07]  /*0660*/  SHF.R.S32.HI R15, RZ, 0x1f, R15 ;  /* 0x0000001fff0f7819 */ /* 0x001fce000001140f */
.L_x_352:
[----:B------:R-:W0:Y:S01]  /*0670*/  LDC R20, c[0x0][0x3b8] ;  /* 0x0000ee00ff147b82 */ /* 0x000e220000000800 */
[----:B------:R-:W-:Y:S01]  /*0680*/  IADD3 R6, P0, PT, -R5, R14, RZ ;  /* 0x0000000e05067210 */ /* 0x000fe20007f1e1ff */
[----:B------:R-:W1:Y:S04]  /*0690*/  LDCU.64 UR4, c[0x0][0x388] ;  /* 0x00007100ff0477ac */ /* 0x000e680008000a00 */
[----:B------:R-:W-:-:S05]  /*06a0*/  IMAD.X R7, R11, 0x1, ~R4, P0 ;  /* 0x000000010b077824 */ /* 0x000fca00000e0e04 */
[--C-:B------:R-:W-:Y:S02]  /*06b0*/  SHF.R.U64 R6, R6, 0x1, R7.reuse ;  /* 0x0000000106067819 */ /* 0x100fe40000001207 */
[----:B------:R-:W-:Y:S02]  /*06c0*/  SHF.R.U32.HI R7, RZ, 0x1, R7 ;  /* 0x00000001ff077819 */ /* 0x000fe40000011607 */
[----:B------:R-:W-:-:S04]  /*06d0*/  IADD3 R21, P0, PT, R5, R6, RZ ;  /* 0x0000000605157210 */ /* 0x000fc80007f1e0ff */
[----:B------:R-:W-:Y:S01]  /*06e0*/  LOP3.LUT R6, RZ, R21, RZ, 0x33, !PT ;  /* 0x00000015ff067212 */ /* 0x000fe200078e33ff */
[----:B------:R-:W-:Y:S01]  /*06f0*/  IMAD.X R10, R4, 0x1, R7, P0 ;  /* 0x00000001040a7824 */ /* 0x000fe200000e0607 */
[----:B------:R-:W-:Y:S02]  /*0700*/  IADD3 R17, P0, PT, R21, R2, RZ ;  /* 0x0000000215117210 */ /* 0x000fe40007f1e0ff */
[----:B------:R-:W-:Y:S02]  /*0710*/  IADD3 R9, P2, PT, R6, R13, RZ ;  /* 0x0000000d06097210 */ /* 0x000fe40007f5e0ff */
[----:B0-----:R-:W-:Y:S02]  /*0720*/  ISETP.NE.AND P1, PT, R20, RZ, PT ;  /* 0x000000ff1400720c */ /* 0x001fe40003f25270 */
[----:B------:R-:W-:Y:S02]  /*0730*/  LOP3.LUT R7, RZ, R10, RZ, 0x33, !PT ;  /* 0x0000000aff077212 */ /* 0x000fe400078e33ff */
[----:B------:R-:W-:-:S02]  /*0740*/  IADD3.X R18, PT, PT, R10, R3, RZ, P0, !PT ;  /* 0x000000030a127210 */ /* 0x000fc400007fe4ff */
[----:B-1----:R-:W-:Y:S01]  /*0750*/  LEA R6, P0, R17, UR4, 0x3 ;  /* 0x0000000411067c11 */ /* 0x002fe2000f8018ff */
[----:B------:R-:W-:Y:S01]  /*0760*/  IMAD.X R16, R7, 0x1, R12, P2 ;  /* 0x0000000107107824 */ /* 0x000fe200010e060c */
[----:B------:R-:W-:Y:S02]  /*0770*/  LEA R8, P2, R9, UR4, 0x3 ;  /* 0x0000000409087c11 */ /* 0x000fe4000f8418ff */
[----:B------:R-:W-:Y:S02]  /*0780*/  IADD3 R22, P3, PT, R21, 0x1, RZ ;  /* 0x0000000115167810 */ /* 0x000fe40007f7e0ff */
[----:B------:R-:W-:Y:S02]  /*0790*/  LEA.HI.X R7, R17, UR5, R18, 0x3, P0 ;  /* 0x0000000511077c11 */ /* 0x000fe400080f1c12 */
[----:B------:R-:W-:Y:S01]  /*07a0*/  LEA.HI.X R9, R9, UR5, R16, 0x3, P2 ;  /* 0x0000000509097c11 */ /* 0x000fe200090f1c10 */
[----:B------:R-:W-:Y:S01]  /*07b0*/  IMAD.X R23, RZ, RZ, R10, P3 ;  /* 0x000000ffff177224 */ /* 0x000fe200018e060a */
[----:B------:R-:W-:Y:S01]  /*07c0*/  PLOP3.LUT P0, PT, PT, PT, PT, 0x80, 0x8 ;  /* 0x000000000008781c */ /* 0x000fe20003f0f070 */
[----:B------:R-:W-:-:S12]  /*07d0*/  @!P1 BRA `(.L_x_350) ;  /* 0x0000000000549947 */ /* 0x000fd80003800000 */
[----:B------:R-:W5:Y:S04]  /*07e0*/  LDG.E.64 R6, desc[UR8][R6.64] ;  /* 0x0000000806067981 */ /* 0x000f68000c1e1b00 */
[----:B------:R-:W5:Y:S01]  /*07f0*/  LDG.E.64 R8, desc[UR8][R8.64] ;  /* 0x0000000808087981 */ /* 0x000f62000c1e1b00 */
[----:B------:R-:W-:Y:S01]  /*0800*/  HFMA2 R24, -RZ, RZ, 0, 0 ;  /* 0x00000000ff187431 */ /* 0x000fe200000001ff */
[----:B------:R-:W-:Y:S01]  /*0810*/  BSSY.RECONVERGENT B2, `(.L_x_350) ;  /* 0x0000011000027945 */ /* 0x000fe20003800200 */
[----:B------:R-:W-:-:S07]  /*0820*/  IMAD.MOV.U32 R27, RZ, RZ, RZ ;  /* 0x000000ffff1b7224 */ /* 0x000fce00078e00ff */
.L_x_351:
[C---:B------:R-:W-:Y:S01]  /*0830*/  IMAD.SHL.U32 R17, R27.reuse, 0x8, RZ ;  /* 0x000000081b117824 */ /* 0x040fe200078e00ff */
[----:B------:R-:W-:-:S04]  /*0840*/  SHF.L.U64.HI R25, R27, 0x3, R24 ;  /* 0x000000031b197819 */ /* 0x000fc80000010218 */
[-C--:B-----5:R-:W-:Y:S02]  /*0850*/  IADD3 R18, P0, PT, R8, R17.reuse, RZ ;  /* 0x0000001108127210 */ /* 0x0a0fe40007f1e0ff */
[----:B------:R-:W-:-:S03]  /*0860*/  IADD3 R16, P1, PT, R6, R17, RZ ;  /* 0x0000001106107210 */ /* 0x000fc60007f3e0ff */
        /* <DEDUP_REMOVED lines=11> */
[----:B------:R-:W-:Y:S05]  /*0920*/  BSYNC.RECONVERGENT B2 ;  /* 0x0000000000027941 */ /* 0x000fea0003800200 */
.L_x_350:
[----:B------:R-:W-:Y:S02]  /*0930*/  SEL R5, R22, R5, P0 ;  /* 0x0000000516057207 */ /* 0x000fe40000000000 */
[----:B------:R-:W-:Y:S02]  /*0940*/  SEL R14, R14, R21, P0 ;  /* 0x000000150e0e7207 */ /* 0x000fe40000000000 */
[----:B------:R-:W-:Y:S02]  /*0950*/  SEL R4, R23, R4, P0 ;  /* 0x0000000417047207 */ /* 0x000fe40000000000 */
[----:B------:R-:W-:Y:S02]  /*0960*/  SEL R11, R11, R10, P0 ;  /* 0x0000000a0b0b7207 */ /* 0x000fe40000000000 */
[----:B------:R-:W-:-:S04]  /*0970*/  ISETP.GE.U32.AND P0, PT, R5, R14, PT ;  /* 0x0000000e0500720c */ /* 0x000fc80003f06070 */
[----:B------:R-:W-:-:S13]  /*0980*/  ISETP.GE.U32.AND.EX P0, PT, R4, R11, PT, P0 ;  /* 0x0000000b0400720c */ /* 0x000fda0003f06100 */
[----:B------:R-:W-:Y:S05]  /*0990*/  @!P0 BRA `(.L_x_352) ;  /* 0xfffffffc00348947 */ /* 0x000fea000383ffff */
[----:B------:R-:W-:Y:S05]  /*09a0*/  BRA `(.L_x_348) ;  /* 0x0000002c00307947 */ /* 0x000fea0003800000 */
.L_x_349:
[----:B------:R-:W-:-:S07]  /*09b0*/  LOP3.LUT R10, R6, 0xfffffffe, RZ, 0xc0, !PT ;  /* 0xfffffffe060a7812 */ /* 0x000fce00078ec0ff */
.L_x_369:
[----:B------:R-:W-:Y:S01]  /*09c0*/  IADD3 R16, P0, PT, -R5, R14, RZ ;  /* 0x0000000e05107210 */ /* 0x000fe20007f1e1ff */
[----:B0-----:R-:W0:Y:S04]  /*09d0*/  LDCU.64 UR4, c[0x0][0x388] ;  /* 0x00007100ff0477ac */ /* 0x001e280008000a00 */
        /* <DEDUP_REMOVED lines=8> */
[----:B------:R-:W-:Y:S01]  /*0a60*/  LOP3.LUT R17, RZ, R22, RZ, 0x33, !PT ;  /* 0x00000016ff117212 */ /* 0x000fe200078e33ff */
[----:B------:R-:W-:Y:S01]  /*0a70*/  IMAD.X R22, R22, 0x1, R3, P0 ;  /* 0x0000000116167824 */ /* 0x000fe200000e0603 */
[----:B0-----:R-:W-:Y:S02]  /*0a80*/  LEA R16, P0, R19, UR4, 0x3 ;  /* 0x0000000413107c11 */ /* 0x001fe4000f8018ff */
[----:B------:R-:W-:-:S02]  /*0a90*/  IADD3.X R18, PT, PT, R17, R12, RZ, P1, !PT ;  /* 0x0000000c11127210 */ /* 0x000fc40000ffe4ff */
[----:B-1----:R-:W-:Y:S02]  /*0aa0*/  LEA R20, P1, R15, UR4, 0x3 ;  /* 0x000000040f147c11 */ /* 0x002fe4000f8218ff */
[----:B------:R-:W-:Y:S02]  /*0ab0*/  LEA.HI.X R17, R19, UR5, R22, 0x3, P0 ;  /* 0x0000000513117c11 */ /* 0x000fe400080f1c16 */
[----:B------:R-:W-:Y:S02]  /*0ac0*/  LEA.HI.X R21, R15, UR5, R18, 0x3, P1 ;  /* 0x000000050f157c11 */ /* 0x000fe400088f1c12 */
[----:B------:R-:W0:Y:S02]  /*0ad0*/  LDC.64 R18, c[0x0][0x3b0] ;  /* 0x0000ec00ff127b82 */ /* 0x000e240000000a00 */
[----:B------:R-:W5:Y:S04]  /*0ae0*/  LDG.E.64 R16, desc[UR8][R16.64] ;  /* 0x0000000810107981 */ /* 0x000f68000c1e1b00 */
[----:B------:R-:W5:Y:S01]  /*0af0*/  LDG.E.64 R20, desc[UR8][R20.64] ;  /* 0x0000000814147981 */ /* 0x000f62000c1e1b00 */
[----:B------:R-:W-:Y:S01]  /*0b00*/  IMAD.MOV.U32 R31, RZ, RZ, -0x7bdddcdb ;  /* 0x84222325ff1f7424 */ /* 0x000fe200078e00ff */
[----:B------:R-:W-:Y:S01]  /*0b10*/  MOV R23, RZ ;  /* 0x000000ff00177202 */ /* 0x000fe20000000f00 */
[----:B------:R-:W-:-:S02]  /*0b20*/  IMAD.MOV.U32 R24, RZ, RZ, -0x340d631c ;  /* 0xcbf29ce4ff187424 */ /* 0x000fc400078e00ff */
[----:B------:R-:W-:Y:S01]  /*0b30*/  IMAD.MOV.U32 R15, RZ, RZ, RZ ;  /* 0x000000ffff0f7224 */ /* 0x000fe200078e00ff */
[----:B0-----:R-:W-:-:S04]  /*0b40*/  ISETP.NE.U32.AND P0, PT, R18, 0x1, PT ;  /* 0x000000011200780c */ /* 0x001fc80003f05070 */
[----:B------:R-:W-:-:S13]  /*0b50*/  ISETP.NE.AND.EX P0, PT, R19, RZ, PT, P0 ;  /* 0x000000ff1300720c */ /* 0x000fda0003f05300 */
[----:B------:R-:W-:Y:S05]  /*0b60*/  @!P0 BRA `(.L_x_353) ;  /* 0x0000000400bc8947 */ /* 0x000fea0003800000 */
[----:B------:R-:W-:Y:S02]  /*0b70*/  HFMA2 R15, -RZ, RZ, 0, 0 ;  /* 0x00000000ff0f7431 */ /* 0x000fe400000001ff */
[----:B------:R-:W-:Y:S02]  /*0b80*/  IMAD.MOV.U32 R31, RZ, RZ, -0x7bdddcdb ;  /* 0x84222325ff1f7424 */ /* 0x000fe400078e00ff */
[----:B------:R-:W-:Y:S02]  /*0b90*/  IMAD.MOV.U32 R24, RZ, RZ, -0x340d631c ;  /* 0xcbf29ce4ff187424 */ /* 0x000fe400078e00ff */
[----:B------:R-:W-:-:S07]  /*0ba0*/  IMAD.MOV.U32 R27, RZ, RZ, RZ ;  /* 0x000000ffff1b7224 */ /* 0x000fce00078e00ff */
.L_x_354:
[----:B-----5:R-:W-:-:S04]  /*0bb0*/  LEA R28, P1, R27, R20, 0x3 ;  /* 0x000000141b1c7211 */ /* 0x020fc800078218ff */
        /* <DEDUP_REMOVED lines=101> */
[----:B------:R-:W0:Y:S01]  /*1210*/  LDCU UR4, c[0x0][0x3b4] ;  /* 0x00007680ff0477ac */ /* 0x000e220008000800 */
[----:B------:R-:W-:Y:S01]  /*1220*/  MOV R9, R23 ;  /* 0x0000001700097202 */ /* 0x000fe20000000f00 */
[----:B------:R-:W-:Y:S02]  /*1230*/  IMAD.MOV.U32 R8, RZ, RZ, R22 ;  /* 0x000000ffff087224 */ /* 0x000fe400078e0016 */
[----:B------:R-:W-:Y:S02]  /*1240*/  IMAD.MOV.U32 R15, RZ, RZ, R10 ;  /* 0x000000ffff0f7224 */ /* 0x000fe400078e000a */
[----:B0-----:R-:W-:-:S07]  /*1250*/  IMAD.U32 R23, RZ, RZ, UR4 ;  /* 0x00000004ff177e24 */ /* 0x001fce000f8e00ff */
.L_x_353:
[----:B------:R-:W-:Y:S01]  /*1260*/  LOP3.LUT P2, RZ, R18, 0x1, RZ, 0xc0, !PT ;  /* 0x0000000112ff7812 */ /* 0x000fe2000784c0ff */
[----:B------:R-:W-:Y:S02]  /*1270*/  HFMA2 R18, -RZ, RZ, -15.890625, -0.0047760009765625 ;  /* 0xcbf29ce4ff127431 */ /* 0x000fe400000001ff */
[----:B------:R-:W-:-:S10]  /*1280*/  IMAD.MOV.U32 R25, RZ, RZ, -0x7bdddcdb ;  /* 0x84222325ff197424 */ /* 0x000fd400078e00ff */
[----:B------:R-:W-:Y:S05]  /*1290*/  @!P2 BRA `(.L_x_355) ;  /* 0x0000000000b4a947 */ /* 0x000fea0003800000 */
[----:B-----5:R-:W-:-:S04]  /*12a0*/  LEA R22, P1, R15, R20, 0x3 ;  /* 0x000000140f167211 */ /* 0x020fc800078218ff */
        /* <DEDUP_REMOVED lines=43> */
[----:B------:R-:W-:-:S07]  /*1560*/  IMAD.IADD R9, R9, 0x1, R15 ;  /* 0x0000000109097824 */ /* 0x000fce00078e020f */
.L_x_355:
[----:B------:R-:W-:Y:S01]  /*1570*/  IMAD.MOV.U32 R15, RZ, RZ, RZ ;  /* 0x000000ffff0f7224 */ /* 0x000fe200078e00ff */
[----:B------:R-:W-:Y:S01]  /*1580*/  MOV R22, RZ ;  /* 0x000000ff00167202 */ /* 0x000fe20000000f00 */
[----:B------:R-:W-:Y:S06]  /*1590*/  @!P0 BRA `(.L_x_356) ;  /* 0x0000000400bc8947 */ /* 0x000fec0003800000 */
[----:B------:R-:W-:Y:S01]  /*15a0*/  IMAD.MOV.U32 R25, RZ, RZ, -0x7bdddcdb ;  /* 0x84222325ff197424 */ /* 0x000fe200078e00ff */
[----:B------:R-:W-:Y:S01]  /*15b0*/  MOV R15, RZ ;  /* 0x000000ff000f7202 */ /* 0x000fe20000000f00 */
[----:B------:R-:W-:Y:S02]  /*15c0*/  IMAD.MOV.U32 R18, RZ, RZ, -0x340d631c ;  /* 0xcbf29ce4ff127424 */ /* 0x000fe400078e00ff */
[----:B------:R-:W-:-:S07]  /*15d0*/  IMAD.MOV.U32 R27, RZ, RZ, RZ ;  /* 0x000000ffff1b7224 */ /* 0x000fce00078e00ff */
.L_x_357:
        /* <DEDUP_REMOVED lines=51> */
[----:B------:R-:W-:Y:S01]  /*1910*/  IMAD R25, R18, 0x1b3, RZ ;  /* 0x000001b312197824 */ /* 0x000fe200078e02ff */
[----:B---3--:R-:W-:-:S03]  /*1920*/  LOP3.LUT R18, R22, 0xff, R6, 0x78, !PT ;  /* 0x000000ff16127812 */ /* 0x008fc600078e7806 */
[----:B------:R-:W-:-:S05]  /*1930*/  IMAD R25, R24, 0x100, R25 ;  /* 0x0000010018197824 */ /* 0x000fca00078e0219 */
        /* <DEDUP_REMOVED lines=45> */
[----:B------:R-:W-:-:S04]  /*1c10*/  IMAD.MOV.U32 R25, RZ, RZ, R6 ;  /* 0x000000ffff197224 */ /* 0x000fc800078e0006 */
[----:B------:R-:W-:Y:S01]  /*1c20*/  IMAD.IADD R18, R7, 0x1, R29 ;  /* 0x0000000107127824 */ /* 0x000fe200078e021d */
[----:B------:R-:W-:Y:S06]  /*1c30*/  @P1 BRA `(.L_x_357) ;  /* 0xfffffff800681947 */ /* 0x000fec000383ffff */
[----:B------:R-:W0:Y:S01]  /*1c40*/  LDCU UR4, c[0x0][0x3b4] ;  /* 0x00007680ff0477ac */ /* 0x000e220008000800 */
[----:B------:R-:W-:Y:S01]  /*1c50*/  IMAD.MOV.U32 R7, RZ, RZ, R22 ;  /* 0x000000ffff077224 */ /* 0x000fe200078e0016 */
[----:B------:R-:W-:Y:S01]  /*1c60*/  MOV R6, R23 ;  /* 0x0000001700067202 */ /* 0x000fe20000000f00 */
[----:B------:R-:W-:Y:S02]  /*1c70*/  IMAD.MOV.U32 R15, RZ, RZ, R10 ;  /* 0x000000ffff0f7224 */ /* 0x000fe400078e000a */
[----:B0-----:R-:W-:-:S07]  /*1c80*/  IMAD.U32 R22, RZ, RZ, UR4 ;  /* 0x00000004ff167e24 */ /* 0x001fce000f8e00ff */
.L_x_356:
        /* <DEDUP_REMOVED lines=45> */
[----:B------:R-:W-:-:S07]  /*1f60*/  IADD3 R6, PT, PT, R23, R15, RZ ;  /* 0x0000000f17067210 */ /* 0x000fce0007ffe0ff */
.L_x_358:
[----:B------:R-:W-:Y:S01]  /*1f70*/  ISETP.NE.U32.AND P1, PT, R8, R7, PT ;  /* 0x000000070800720c */ /* 0x000fe20003f25070 */
[----:B------:R-:W-:Y:S03]  /*1f80*/  BSSY.RECONVERGENT B2, `(.L_x_359) ;  /* 0x000015f000027945 */ /* 0x000fe60003800200 */
[----:B------:R-:W-:-:S13]  /*1f90*/  ISETP.NE.AND.EX P1, PT, R9, R6, PT, P1 ;  /* 0x000000060900720c */ /* 0x000fda0003f25310 */
[----:B------:R-:W-:Y:S05]  /*1fa0*/  @!P1 BRA `(.L_x_360) ;  /* 0x00000014001c9947 */ /* 0x000fea0003800000 */
[----:B------:R-:W-:Y:S01]  /*1fb0*/  IMAD.MOV.U32 R18, RZ, RZ, -0x7bdddcdb ;  /* 0x84222325ff127424 */ /* 0x000fe200078e00ff */
[----:B------:R-:W-:Y:S01]  /*1fc0*/  CS2R R22, SRZ ;  /* 0x0000000000167805 */ /* 0x000fe2000001ff00 */
[----:B------:R-:W-:Y:S01]  /*1fd0*/  IMAD.MOV.U32 R15, RZ, RZ, -0x340d631c ;  /* 0xcbf29ce4ff0f7424 */ /* 0x000fe200078e00ff */
[----:B------:R-:W-:Y:S06]  /*1fe0*/  @!P0 BRA `(.L_x_361) ;  /* 0x0000000400ac8947 */ /* 0x000fec0003800000 */
[----:B------:R-:W-:Y:S02]  /*1ff0*/  HFMA2 R15, -RZ, RZ, -15.890625, -0.0047760009765625 ;  /* 0xcbf29ce4ff0f7431 */ /* 0x000fe400000001ff */
[----:B------:R-:W-:Y:S01]  /*2000*/  IMAD.MOV.U32 R18, RZ, RZ, -0x7bdddcdb ;  /* 0x84222325ff127424 */ /* 0x000fe200078e00ff */
[----:B------:R-:W-:-:S07]  /*2010*/  CS2R R28, SRZ ;  /* 0x00000000001c7805 */ /* 0x000fce000001ff00 */
.L_x_362:
        /* <DEDUP_REMOVED lines=102> */
[----:B------:R-:W0:Y:S01]  /*2680*/  LDC R22, c[0x0][0x3b4] ;  /* 0x0000ed00ff167b82 */ /* 0x000e220000000800 */
[----:B------:R-:W-:-:S07]  /*2690*/  IMAD.MOV.U32 R23, RZ, RZ, R10 ;  /* 0x000000ffff177224 */ /* 0x000fce00078e000a */
.L_x_361:
[----:B------:R-:W-:Y:S02]  /*26a0*/  HFMA2 R25, -RZ, RZ, -6.306171417236328125e-05, 0.01395416259765625 ;  /* 0x84222325ff197431 */ /* 0x000fe400000001ff */
[----:B------:R-:W-:Y:S01]  /*26b0*/  IMAD.MOV.U32 R24, RZ, RZ, -0x340d631c ;  /* 0xcbf29ce4ff187424 */ /* 0x000fe200078e00ff */
[----:B------:R-:W-:Y:S06]  /*26c0*/  @!P2 BRA `(.L_x_363) ;  /* 0x0000000000c8a947 */ /* 0x000fec0003800000 */
[----:B-----5:R-:W-:-:S04]  /*26d0*/  LEA R20, P1, R23, R20, 0x3 ;  /* 0x0000001417147211 */ /* 0x020fc800078218ff */
[----:B0-----:R-:W-:-:S06]  /*26e0*/  LEA.HI.X R21, R23, R21, R22, 0x3, P1 ;  /* 0x0000001517157211 */ /* 0x001fcc00008f1c16 */
        /* <DEDUP_REMOVED lines=48> */
.L_x_363:
[----:B-----5:R-:W-:Y:S01]  /*29f0*/  CS2R R20, SRZ ;  /* 0x0000000000147805 */ /* 0x020fe2000001ff00 */
[----:B------:R-:W-:Y:S06]  /*2a00*/  @!P0 BRA `(.L_x_364) ;  /* 0x0000000400ac8947 */ /* 0x000fec0003800000 */
[----:B------:R-:W-:Y:S01]  /*2a10*/  IMAD.MOV.U32 R25, RZ, RZ, -0x7bdddcdb ;  /* 0x84222325ff197424 */ /* 0x000fe200078e00ff */
[----:B------:R-:W-:Y:S02]  /*2a20*/  MOV R24, 0xcbf29ce4 ;  /* 0xcbf29ce400187802 */ /* 0x000fe40000000f00 */
[----:B------:R-:W-:-:S07]  /*2a30*/  CS2R R26, SRZ ;  /* 0x00000000001a7805 */ /* 0x000fce000001ff00 */
.L_x_365:
[----:B------:R-:W-:-:S04]  /*2a40*/  LEA R28, P0, R27, R16, 0x3 ;  /* 0x000000101b1c7211 */ /* 0x000fc800078018ff */
[----:B------:R-:W-:-:S05]  /*2a50*/  LEA.HI.X R29, R27, R17, R26, 0x3, P0 ;  /* 0x000000111b1d7211 */ /* 0x000fca00000f1c1a */
[----:B0-----:R-:W2:Y:S04]  /*2a60*/  LD.E.64 R22, desc[UR8][R28.64] ;  /* 0x000000081c167980 */ /* 0x001ea8000c101b00 */
        /* <DEDUP_REMOVED lines=99> */
[----:B------:R-:W1:Y:S01]  /*30a0*/  LDC R20, c[0x0][0x3b4] ;  /* 0x0000ed00ff147b82 */ /* 0x000e620000000800 */
[----:B------:R-:W-:-:S07]  /*30b0*/  IMAD.MOV.U32 R21, RZ, RZ, R10 ;  /* 0x000000ffff157224 */ /* 0x000fce00078e000a */
.L_x_364:
[----:B------:R-:W-:Y:S05]  /*30c0*/  @!P2 BRA `(.L_x_366) ;  /* 0x0000000000c8a947 */ /* 0x000fea0003800000 */
[----:B------:R-:W-:-:S04]  /*30d0*/  LEA R16, P0, R21, R16, 0x3 ;  /* 0x0000001015107211 */ /* 0x000fc800078018ff */
[----:B-1----:R-:W-:-:S06]  /*30e0*/  LEA.HI.X R17, R21, R17, R20, 0x3, P0 ;  /* 0x0000001115117211 */ /* 0x002fcc00000f1c14 */
        /* <DEDUP_REMOVED lines=48> */
.L_x_366:
[----:B------:R-:W-:-:S04]  /*33f0*/  ISETP.GE.U32.AND P0, PT, R18, R25, PT ;  /* 0x000000191200720c */ /* 0x000fc80003f06070 */
[----:B------:R-:W-:Y:S01]  /*3400*/  ISETP.GE.U32.AND.EX P0, PT, R15, R24, PT, P0 ;  /* 0x000000180f00720c */ /* 0x000fe20003f06100 */
[----:B------:R-:W-:-:S12]  /*3410*/  BRA `(.L_x_367) ;  /* 0x0000000000547947 */ /* 0x000fd80003800000 */
.L_x_360:
[----:B------:R-:W0:Y:S01]  /*3420*/  LDC R27, c[0x0][0x3b8] ;  /* 0x0000ee00ff1b7b82 */ /* 0x000e220000000800 */
[----:B------:R-:W-:Y:S02]  /*3430*/  PLOP3.LUT P0, PT, PT, PT, PT, 0x80, 0x8 ;  /* 0x000000000008781c */ /* 0x000fe40003f0f070 */
[----:B0-----:R-:W-:-:S13]  /*3440*/  ISETP.NE.AND P1, PT, R27, RZ, PT ;  /* 0x000000ff1b00720c */ /* 0x001fda0003f25270 */
[----:B------:R-:W-:Y:S05]  /*3450*/  @!P1 BRA `(.L_x_367) ;  /* 0x0000000000449947 */ /* 0x000fea0003800000 */
[----:B------:R-:W-:Y:S02]  /*3460*/  CS2R R24, SRZ ;  /* 0x0000000000187805 */ /* 0x000fe4000001ff00 */
[----:B------:R-:W-:-:S07]  /*3470*/  SHF.R.S32.HI R26, RZ, 0x1f, R27 ;  /* 0x0000001fff1a7819 */ /* 0x000fce000001141b */
.L_x_368:
[C---:B------:R-:W-:Y:S01]  /*3480*/  IMAD.SHL.U32 R19, R24.reuse, 0x8, RZ ;  /* 0x0000000818137824 */ /* 0x040fe200078e00ff */
[----:B------:R-:W-:-:S04]  /*3490*/  SHF.L.U64.HI R15, R24, 0x3, R25 ;  /* 0x00000003180f7819 */ /* 0x000fc80000010219 */
[-C--:B-----5:R-:W-:Y:S02]  /*34a0*/  IADD3 R18, P1, PT, R16, R19.reuse, RZ ;  /* 0x0000001310127210 */ /* 0x0a0fe40007f3e0ff */
[----:B------:R-:W-:-:S03]  /*34b0*/  IADD3 R22, P0, PT, R20, R19, RZ ;  /* 0x0000001314167210 */ /* 0x000fc60007f1e0ff */
        /* <DEDUP_REMOVED lines=11> */
.L_x_367:
[----:B------:R-:W-:Y:S05]  /*3570*/  BSYNC.RECONVERGENT B2 ;  /* 0x0000000000027941 */ /* 0x000fea0003800200 */
.L_x_359:
[----:B------:R-:W-:-:S04]  /*3580*/  IADD3 R15, P1, PT, -R5, R14, RZ ;  /* 0x0000000e050f7210 */ /* 0x000fc80007f3e1ff */
[----:B-----5:R-:W-:-:S04]  /*3590*/  IADD3.X R16, PT, PT, ~R4, R11, RZ, P1, !PT ;  /* 0x0000000b04107210 */ /* 0x020fc80000ffe5ff */
[--C-:B------:R-:W-:Y:S02]  /*35a0*/  SHF.R.U64 R18, R15, 0x1, R16.reuse ;  /* 0x000000010f127819 */ /* 0x100fe40000001210 */
[----:B------:R-:W-:Y:S02]  /*35b0*/  SHF.R.U32.HI R15, RZ, 0x1, R16 ;  /* 0x00000001ff0f7819 */ /* 0x000fe40000011610 */
[----:B------:R-:W-:-:S04]  /*35c0*/  IADD3 R17, P1, PT, R5, R18, RZ ;  /* 0x0000001205117210 */ /* 0x000fc80007f3e0ff */
[----:B------:R-:W-:Y:S01]  /*35d0*/  SEL R14, R14, R17, P0 ;  /* 0x000000110e0e7207 */ /* 0x000fe20000000000 */
[----:B------:R-:W-:Y:S01]  /*35e0*/  IMAD.X R18, R4, 0x1, R15, P1 ;  /* 0x0000000104127824 */ /* 0x000fe200008e060f */
[----:B------:R-:W-:-:S04]  /*35f0*/  IADD3 R16, P1, PT, R17, 0x1, RZ ;  /* 0x0000000111107810 */ /* 0x000fc80007f3e0ff */
[----:B------:R-:W-:Y:S01]  /*3600*/  SEL R5, R16, R5, P0 ;  /* 0x0000000510057207 */ /* 0x000fe20000000000 */
[----:B------:R-:W-:Y:S01]  /*3610*/  IMAD.X R15, RZ, RZ, R18, P1 ;  /* 0x000000ffff0f7224 */ /* 0x000fe200008e0612 */
[----:B------:R-:W-:-:S04]  /*3620*/  SEL R11, R11, R18, P0 ;  /* 0x000000120b0b7207 */ /* 0x000fc80000000000 */
[----:B------:R-:W-:Y:S02]  /*3630*/  SEL R4, R15, R4, P0 ;  /* 0x000000040f047207 */ /* 0x000fe40000000000 */
[----:B------:R-:W-:-:S04]  /*3640*/  ISETP.GE.U32.AND P0, PT, R5, R14, PT ;  /* 0x0000000e0500720c */ /* 0x000fc80003f06070 */
[----:B------:R-:W-:-:S13]  /*3650*/  ISETP.GE.U32.AND.EX P0, PT, R4, R11, PT, P0 ;  /* 0x0000000b0400720c */ /* 0x000fda0003f06100 */
[----:B------:R-:W-:Y:S05]  /*3660*/  @!P0 BRA `(.L_x_369) ;  /* 0xffffffd000d48947 */ /* 0x000fea000383ffff */
.L_x_348:
[----:B------:R-:W-:Y:S05]  /*3670*/  BSYNC.RECONVERGENT B0 ;  /* 0x0000000000007941 */ /* 0x000fea0003800200 */
.L_x_347:
[----:B------:R-:W-:Y:S05]  /*3680*/  BRA `(.L_x_370) ;  /* 0x0000003000187947 */ /* 0x000fea0003800000 */
.L_x_346:
[----:B------:R-:W-:Y:S02]  /*3690*/  IADD3 R6, P0, PT, R15, -R8, RZ ;  /* 0x800000080f067210 */ /* 0x000fe40007f1e0ff */
[----:B------:R-:W-:Y:S02]  /*36a0*/  IADD3 R4, P2, PT, R8, -R2, RZ ;  /* 0x8000000208047210 */ /* 0x000fe40007f5e0ff */
[----:B------:R-:W-:Y:S02]  /*36b0*/  IADD3.X R17, PT, PT, R17, ~R9, RZ, P0, !PT ;  /* 0x8000000911117210 */ /* 0x000fe400007fe4ff */
[----:B------:R-:W-:Y:S01]  /*36c0*/  ISETP.GT.U32.AND P0, PT, R13, R6, PT ;  /* 0x000000060d00720c */ /* 0x000fe20003f04070 */
[----:B------:R-:W-:Y:S01]  /*36d0*/  IMAD.X R7, R9, 0x1, ~R3, P2 ;  /* 0x0000000109077824 */ /* 0x000fe200010e0e03 */
[----:B------:R-:W-:Y:S02]  /*36e0*/  ISETP.LT.U32.AND P1, PT, R4, R13, PT ;  /* 0x0000000d0400720c */ /* 0x000fe40003f21070 */
[----:B------:R-:W-:-:S02]  /*36f0*/  ISETP.GT.U32.AND.EX P0, PT, R12, R17, PT, P0 ;  /* 0x000000110c00720c */ /* 0x000fc40003f04100 */
[----:B------:R-:W-:Y:S02]  /*3700*/  ISETP.LT.U32.AND.EX P1, PT, R7, R12, PT, P1 ;  /* 0x0000000c0700720c */ /* 0x000fe40003f21110 */
[-C--:B------:R-:W-:Y:S02]  /*3710*/  SEL R5, R13, R6.reuse, P0 ;  /* 0x000000060d057207 */ /* 0x080fe40000000000 */
[----:B------:R-:W-:Y:S02]  /*3720*/  SEL R10, R12, R17, P0 ;  /* 0x000000110c0a7207 */ /* 0x000fe40000000000 */
[----:B------:R-:W-:Y:S02]  /*3730*/  IADD3 R5, P0, PT, R5, -R6, RZ ;  /* 0x8000000605057210 */ /* 0x000fe40007f1e0ff */
[----:B------:R-:W-:Y:S02]  /*3740*/  SEL R14, R4, R13, P1 ;  /* 0x0000000d040e7207 */ /* 0x000fe40000800000 */
[----:B------:R-:W-:Y:S01]  /*3750*/  SEL R15, R7, R12, P1 ;  /* 0x0000000c070f7207 */ /* 0x000fe20000800000 */
[----:B------:R-:W-:Y:S01]  /*3760*/  IMAD.X R4, R10, 0x1, ~R17, P0 ;  /* 0x000000010a047824 */ /* 0x000fe200000e0e11 */
[----:B------:R-:W-:-:S04]  /*3770*/  ISETP.GE.U32.AND P0, PT, R5, R14, PT ;  /* 0x0000000e0500720c */ /* 0x000fc80003f06070 */
[----:B------:R-:W-:-:S13]  /*3780*/  ISETP.GE.U32.AND.EX P0, PT, R4, R15, PT, P0 ;  /* 0x0000000f0400720c */ /* 0x000fda0003f06100 */
[----:B------:R-:W-:Y:S05]  /*3790*/  @P0 BRA `(.L_x_370) ;  /* 0x0000002c00d40947 */ /* 0x000fea0003800000 */
[----:B------:R-:W0:Y:S01]  /*37a0*/  LDC.64 R10, c[0x0][0x3b0] ;  /* 0x0000ec00ff0a7b82 */ /* 0x000e220000000a00 */
[----:B------:R-:W-:Y:S01]  /*37b0*/  IADD3 R6, P1, PT, R13, R8, RZ ;  /* 0x000000080d067210 */ /* 0x000fe20007f3e0ff */
[----:B------:R-:W-:-:S03]  /*37c0*/  IMAD.MOV.U32 R13, RZ, RZ, R15 ;  /* 0x000000ffff0d7224 */ /* 0x000fc600078e000f */
[----:B------:R-:W-:Y:S01]  /*37d0*/  IADD3.X R8, PT, PT, R12, R9, RZ, P1, !PT ;  /* 0x000000090c087210 */ /* 0x000fe20000ffe4ff */
[----:B------:R-:W-:Y:S01]  /*37e0*/  IMAD.MOV.U32 R12, RZ, RZ, R14 ;  /* 0x000000ffff0c7224 */ /* 0x000fe200078e000e */
[C---:B0-----:R-:W-:Y:S02]  /*37f0*/  IADD3 R7, P0, PT, R10.reuse, -0x1, RZ ;  /* 0xffffffff0a077810 */ /* 0x041fe40007f1e0ff */
[C---:B------:R-:W-:Y:S02]  /*3800*/  LOP3.LUT R9, R10.reuse, 0x1, RZ, 0xc0, !PT ;  /* 0x000000010a097812 */ /* 0x040fe400078ec0ff */
[----:B------:R-:W-:Y:S02]  /*3810*/  LOP3.LUT R10, R10, 0xfffffffe, RZ, 0xc0, !PT ;  /* 0xfffffffe0a0a7812 */ /* 0x000fe400078ec0ff */
[----:B------:R-:W-:-:S07]  /*3820*/  IADD3.X R11, PT, PT, R11, -0x1, RZ, P0, !PT ;  /* 0xffffffff0b0b7810 */ /* 0x000fce00007fe4ff */
.L_x_387:
[----:B------:R-:W-:Y:S01]  /*3830*/  IADD3 R14, P0, PT, -R5, R12, RZ ;  /* 0x0000000c050e7210 */ /* 0x000fe20007f1e1ff */
[----:B0-----:R-:W0:Y:S03]  /*3840*/  LDCU.64 UR4, c[0x0][0x390] ;  /* 0x00007200ff0477ac */ /* 0x001e260008000a00 */
[----:B------:R-:W-:-:S04]  /*3850*/  IADD3.X R15, PT, PT, ~R4, R13, RZ, P0, !PT ;  /* 0x0000000d040f7210 */ /* 0x000fc800007fe5ff */
        /* <DEDUP_REMOVED lines=11> */
[----:B------:R-:W-:Y:S02]  /*3910*/  LEA R16, P1, R17, UR4, 0x3 ;  /* 0x0000000411107c11 */ /* 0x000fe4000f8218ff */
[----:B------:R-:W-:Y:S02]  /*3920*/  LEA.HI.X R15, R19, UR5, R20, 0x3, P0 ;  /* 0x00000005130f7c11 */ /* 0x000fe400080f1c14 */
[----:B------:R-:W-:Y:S02]  /*3930*/  LEA.HI.X R17, R17, UR5, R18, 0x3, P1 ;  /* 0x0000000511117c11 */ /* 0x000fe400088f1c12 */
[----:B------:R-:W0:Y:S02]  /*3940*/  LDC.64 R18, c[0x0][0x3b0] ;  /* 0x0000ec00ff127b82 */ /* 0x000e240000000a00 */
[----:B------:R-:W5:Y:S04]  /*3950*/  LDG.E.64 R14, desc[UR8][R14.64] ;  /* 0x000000080e0e7981 */ /* 0x000f68000c1e1b00 */
[----:B------:R-:W5:Y:S01]  /*3960*/  LDG.E.64 R16, desc[UR8][R16.64] ;  /* 0x0000000810107981 */ /* 0x000f62000c1e1b00 */
[----:B------:R-:W-:Y:S01]  /*3970*/  IMAD.MOV.U32 R26, RZ, RZ, -0x340d631c ;  /* 0xcbf29ce4ff1a7424 */ /* 0x000fe200078e00ff */
[----:B0-----:R-:W-:Y:S01]  /*3980*/  ISETP.NE.U32.AND P0, PT, R18, RZ, PT ;  /* 0x000000ff1200720c */ /* 0x001fe20003f05070 */
[----:B------:R-:W-:-:S03]  /*3990*/  IMAD.MOV.U32 R18, RZ, RZ, -0x7bdddcdb ;  /* 0x84222325ff127424 */ /* 0x000fc600078e00ff */
[----:B------:R-:W-:-:S13]  /*39a0*/  ISETP.NE.AND.EX P0, PT, R19, RZ, PT, P0 ;  /* 0x000000ff1300720c */ /* 0x000fda0003f05300 */
[----:B------:R-:W-:Y:S05]  /*39b0*/  @!P0 BRA `(.L_x_371) ;  /* 0x0000000800a88947 */ /* 0x000fea0003800000 */
        /* <DEDUP_REMOVED lines=8> */
[----:B-----5:R-:W-:Y:S01]  /*3a40*/  IADD3 R20, P1, PT, R16, 0x8, RZ ;  /* 0x0000000810147810 */ /* 0x020fe20007f3e0ff */
[----:B------:R-:W-:Y:S01]  /*3a50*/  IMAD.MOV.U32 R18, RZ, RZ, -0x7bdddcdb ;  /* 0x84222325ff127424 */ /* 0x000fe200078e00ff */
[----:B------:R-:W-:Y:S01]  /*3a60*/  MOV R30, R10 ;  /* 0x0000000a001e7202 */ /* 0x000fe20000000f00 */
[----:B------:R-:W-:Y:S02]  /*3a70*/  IMAD.MOV.U32 R26, RZ, RZ, -0x340d631c ;  /* 0xcbf29ce4ff1a7424 */ /* 0x000fe400078e00ff */
[----:B------:R-:W-:Y:S02]  /*3a80*/  IMAD.X R21, RZ, RZ, R17, P1 ;  /* 0x000000ffff157224 */ /* 0x000fe400008e0611 */
[----:B0-----:R-:W-:-:S07]  /*3a90*/  IMAD.MOV.U32 R29, RZ, RZ, R28 ;  /* 0x000000ffff1d7224 */ /* 0x001fce00078e001c */
.L_x_373:
        /* <DEDUP_REMOVED lines=102> */
[----:B------:R-:W-:-:S07]  /*4100*/  IMAD.MOV.U32 R21, RZ, RZ, R10 ;  /* 0x000000ffff157224 */ /* 0x000fce00078e000a */
.L_x_372:
[----:B------:R-:W-:-:S04]  /*4110*/  ISETP.NE.U32.AND P1, PT, R9, RZ, PT ;  /* 0x000000ff0900720c */ /* 0x000fc80003f25070 */
[----:B------:R-:W-:-:S13]  /*4120*/  ISETP.NE.AND.EX P1, PT, RZ, RZ, PT, P1 ;  /* 0x000000ffff00720c */ /* 0x000fda0003f25310 */
[----:B------:R-:W-:Y:S05]  /*4130*/  @!P1 BRA `(.L_x_371) ;  /* 0x0000000000c89947 */ /* 0x000fea0003800000 */
[----:B-----5:R-:W-:-:S04]  /*4140*/  LEA R20, P1, R21, R16, 0x3 ;  /* 0x0000001015147211 */ /* 0x020fc800078218ff */
        /* <DEDUP_REMOVED lines=49> */
.L_x_371:
        /* <DEDUP_REMOVED lines=11> */
[----:B------:R-:W-:Y:S02]  /*4510*/  IMAD.MOV.U32 R29, RZ, RZ, RZ ;  /* 0x000000ffff1d7224 */ /* 0x000fe400078e00ff */
[----:B------:R-:W-:-:S07]  /*4520*/  IMAD.MOV.U32 R27, RZ, RZ, RZ ;  /* 0x000000ffff1b7224 */ /* 0x000fce00078e00ff */
.L_x_376:
[----:B-----5:R-:W-:-:S04]  /*4530*/  LEA R30, P1, R29, R14, 0x3 ;  /* 0x0000000e1d1e7211 */ /* 0x020fc800078218ff */
        /* <DEDUP_REMOVED lines=101> */
[----:B------:R-:W0:Y:S01]  /*4b90*/  LDCU UR4, c[0x0][0x3b4] ;  /* 0x00007680ff0477ac */ /* 0x000e220008000800 */
[----:B------:R-:W-:Y:S02]  /*4ba0*/  IMAD.MOV.U32 R21, RZ, RZ, R10 ;  /* 0x000000ffff157224 */ /* 0x000fe400078e000a */
[----:B0-----:R-:W-:-:S07]  /*4bb0*/  IMAD.U32 R20, RZ, RZ, UR4 ;  /* 0x00000004ff147e24 */ /* 0x001fce000f8e00ff */
.L_x_375:
[----:B------:R-:W-:-:S04]  /*4bc0*/  ISETP.NE.U32.AND P1, PT, R9, RZ, PT ;  /* 0x000000ff0900720c */ /* 0x000fc80003f25070 */
[----:B------:R-:W-:-:S13]  /*4bd0*/  ISETP.NE.AND.EX P1, PT, RZ, RZ, PT, P1 ;  /* 0x000000ffff00720c */ /* 0x000fda0003f25310 */
[----:B------:R-:W-:Y:S05]  /*4be0*/  @!P1 BRA `(.L_x_374) ;  /* 0x0000000000c89947 */ /* 0x000fea0003800000 */
[----:B-----5:R-:W-:-:S04]  /*4bf0*/  LEA R22, P1, R21, R14, 0x3 ;  /* 0x0000000e15167211 */ /* 0x020fc800078218ff */
        /* <DEDUP_REMOVED lines=49> */
.L_x_374:
[----:B------:R-:W-:Y:S01]  /*4f10*/  ISETP.NE.U32.AND P1, PT, R18, R25, PT ;  /* 0x000000191200720c */ /* 0x000fe20003f25070 */
[----:B------:R-:W-:Y:S03]  /*4f20*/  BSSY.RECONVERGENT B0, `(.L_x_377) ;  /* 0x000016d000007945 */ /* 0x000fe60003800200 */
[----:B------:R-:W-:-:S13]  /*4f30*/  ISETP.NE.AND.EX P1, PT, R26, R33, PT, P1 ;  /* 0x000000211a00720c */ /* 0x000fda0003f25310 */
[----:B------:R-:W-:Y:S05]  /*4f40*/  @!P1 BRA `(.L_x_378) ;  /* 0x0000001400509947 */ /* 0x000fea0003800000 */
[----:B------:R-:W-:Y:S02]  /*4f50*/  HFMA2 R18, -RZ, RZ, -15.890625, -0.0047760009765625 ;  /* 0xcbf29ce4ff127431 */ /* 0x000fe400000001ff */
[----:B------:R-:W-:Y:S01]  /*4f60*/  IMAD.MOV.U32 R24, RZ, RZ, -0x7bdddcdb ;  /* 0x84222325ff187424 */ /* 0x000fe200078e00ff */
[----:B------:R-:W-:Y:S06]  /*4f70*/  @!P0 BRA `(.L_x_379) ;  /* 0x0000000800908947 */ /* 0x000fec0003800000 */
[----:B------:R-:W-:Y:S01]  /*4f80*/  ISETP.NE.U32.AND P1, PT, R7, RZ, PT ;  /* 0x000000ff0700720c */ /* 0x000fe20003f25070 */
[----:B------:R-:W-:Y:S01]  /*4f90*/  IMAD.MOV.U32 R24, RZ, RZ, -0x7bdddcdb ;  /* 0x84222325ff187424 */ /* 0x000fe200078e00ff */
[----:B------:R-:W-:Y:S01]  /*4fa0*/  CS2R R20, SRZ ;  /* 0x0000000000147805 */ /* 0x000fe2000001ff00 */
[----:B------:R-:W-:Y:S01]  /*4fb0*/  IMAD.MOV.U32 R18, RZ, RZ, -0x340d631c ;  /* 0xcbf29ce4ff127424 */ /* 0x000fe200078e00ff */
[----:B------:R-:W-:-:S13]  /*4fc0*/  ISETP.NE.AND.EX P1, PT, R11, RZ, PT, P1 ;  /* 0x000000ff0b00720c */ /* 0x000fda0003f25310 */
[----:B------:R-:W-:Y:S05]  /*4fd0*/  @!P1 BRA `(.L_x_380) ;  /* 0x0000000400a89947 */ /* 0x000fea0003800000 */
[----:B------:R-:W-:Y:S01]  /*4fe0*/  MOV R24, 0x84222325 ;  /* 0x8422232500187802 */ /* 0x000fe20000000f00 */
[----:B------:R-:W-:Y:S01]  /*4ff0*/  IMAD.MOV.U32 R18, RZ, RZ, -0x340d631c ;  /* 0xcbf29ce4ff127424 */ /* 0x000fe200078e00ff */
[----:B------:R-:W-:-:S07]  /*5000*/  CS2R R28, SRZ ;  /* 0x00000000001c7805 */ /* 0x000fce000001ff00 */
.L_x_381:
        /* <DEDUP_REMOVED lines=52> */
[----:B---3--:R-:W-:-:S03]  /*5350*/  LOP3.LUT R18, R22, 0xff, R20, 0x78, !PT ;  /* 0x000000ff16127812 */ /* 0x008fc600078e7814 */
[----:B------:R-:W-:-:S04]  /*5360*/  IMAD R25, R24, 0x100, R25 ;  /* 0x0000010018197824 */ /* 0x000fc800078e0219 */
        /* <DEDUP_REMOVED lines=47> */
[----:B------:R-:W0:Y:S01]  /*5660*/  LDC R20, c[0x0][0x3b4] ;  /* 0x0000ed00ff147b82 */ /* 0x000e220000000800 */
[----:B------:R-:W-:-:S07]  /*5670*/  IMAD.MOV.U32 R21, RZ, RZ, R10 ;  /* 0x000000ffff157224 */ /* 0x000fce00078e000a */
.L_x_380:
[----:B------:R-:W-:-:S04]  /*5680*/  ISETP.NE.U32.AND P1, PT, R9, RZ, PT ;  /* 0x000000ff0900720c */ /* 0x000fc80003f25070 */
[----:B------:R-:W-:-:S13]  /*5690*/  ISETP.NE.AND.EX P1, PT, RZ, RZ, PT, P1 ;  /* 0x000000ffff00720c */ /* 0x000fda0003f25310 */
[----:B------:R-:W-:Y:S05]  /*56a0*/  @!P1 BRA `(.L_x_379) ;  /* 0x0000000000c49947 */ /* 0x000fea0003800000 */
[----:B-----5:R-:W-:-:S04]  /*56b0*/  LEA R16, P1, R21, R16, 0x3 ;  /* 0x0000001015107211 */ /* 0x020fc800078218ff */
[----:B0-----:R-:W-:-:S06]  /*56c0*/  LEA.HI.X R17, R21, R17, R20, 0x3, P1 ;  /* 0x0000001115117211 */ /* 0x001fcc00008f1c14 */
        /* <DEDUP_REMOVED lines=47> */
.L_x_379:
[----:B------:R-:W-:Y:S02]  /*59c0*/  IMAD.MOV.U32 R23, RZ, RZ, -0x7bdddcdb ;  /* 0x84222325ff177424 */ /* 0x000fe400078e00ff */
[----:B------:R-:W-:Y:S01]  /*59d0*/  IMAD.MOV.U32 R31, RZ, RZ, -0x340d631c ;  /* 0xcbf29ce4ff1f7424 */ /* 0x000fe200078e00ff */
[----:B------:R-:W-:Y:S06]  /*59e0*/  @!P0 BRA `(.L_x_382) ;  /* 0x00000008009c8947 */ /* 0x000fec0003800000 */
[----:B------:R-:W-:Y:S01]  /*59f0*/  ISETP.NE.U32.AND P0, PT, R7, RZ, PT ;  /* 0x000000ff0700720c */ /* 0x000fe20003f05070 */
[----:B------:R-:W-:Y:S02]  /*5a00*/  HFMA2 R23, -RZ, RZ, -6.306171417236328125e-05, 0.01395416259765625 ;  /* 0x84222325ff177431 */ /* 0x000fe400000001ff */
[----:B------:R-:W-:Y:S01]  /*5a10*/  IMAD.MOV.U32 R31, RZ, RZ, -0x340d631c ;  /* 0xcbf29ce4ff1f7424 */ /* 0x000fe200078e00ff */
[----:B-----5:R-:W-:Y:S02]  /*5a20*/  CS2R R16, SRZ ;  /* 0x0000000000107805 */ /* 0x020fe4000001ff00 */
[----:B------:R-:W-:-:S13]  /*5a30*/  ISETP.NE.AND.EX P0, PT, R11, RZ, PT, P0 ;  /* 0x000000ff0b00720c */ /* 0x000fda0003f05300 */
[----:B------:R-:W-:Y:S05]  /*5a40*/  @!P0 BRA `(.L_x_383) ;  /* 0x0000000400b08947 */ /* 0x000fea0003800000 */
[----:B------:R-:W-:Y:S01]  /*5a50*/  IMAD.MOV.U32 R23, RZ, RZ, -0x7bdddcdb ;  /* 0x84222325ff177424 */ /* 0x000fe200078e00ff */
[----:B------:R-:W-:Y:S01]  /*5a60*/  MOV R31, 0xcbf29ce4 ;  /* 0xcbf29ce4001f7802 */ /* 0x000fe20000000f00 */
[----:B------:R-:W-:Y:S02]  /*5a70*/  IMAD.MOV.U32 R27, RZ, RZ, RZ ;  /* 0x000000ffff1b7224 */ /* 0x000fe400078e00ff */
[----:B------:R-:W-:-:S07]  /*5a80*/  IMAD.MOV.U32 R25, RZ, RZ, RZ ;  /* 0x000000ffff197224 */ /* 0x000fce00078e00ff */
.L_x_384:
[----:B------:R-:W-:-:S04]  /*5a90*/  LEA R28, P0, R27, R14, 0x3 ;  /* 0x0000000e1b1c7211 */ /* 0x000fc800078018ff */
[----:B------:R-:W-:-:S05]  /*5aa0*/  LEA.HI.X R29, R27, R15, R25, 0x3, P0 ;  /* 0x0000000f1b1d7211 */ /* 0x000fca00000f1c19 */
[----:B0-----:R-:W2:Y:S04]  /*5ab0*/  LD.E.64 R20, desc[UR8][R28.64] ;  /* 0x000000081c147980 */ /* 0x001ea8000c101b00 */
        /* <DEDUP_REMOVED lines=99> */
[----:B------:R-:W1:Y:S01]  /*60f0*/  LDC R16, c[0x0][0x3b4] ;  /* 0x0000ed00ff107b82 */ /* 0x000e620000000800 */
[----:B------:R-:W-:-:S07]  /*6100*/  IMAD.MOV.U32 R17, RZ, RZ, R10 ;  /* 0x000000ffff117224 */ /* 0x000fce00078e000a */
.L_x_383:
[----:B------:R-:W-:-:S04]  /*6110*/  ISETP.NE.U32.AND P0, PT, R9, RZ, PT ;  /* 0x000000ff0900720c */ /* 0x000fc80003f05070 */
[----:B------:R-:W-:-:S13]  /*6120*/  ISETP.NE.AND.EX P0, PT, RZ, RZ, PT, P0 ;  /* 0x000000ffff00720c */ /* 0x000fda0003f05300 */
[----:B------:R-:W-:Y:S05]  /*6130*/  @!P0 BRA `(.L_x_382) ;  /* 0x0000000000c88947 */ /* 0x000fea0003800000 */
[----:B------:R-:W-:-:S04]  /*6140*/  LEA R14, P0, R17, R14, 0x3 ;  /* 0x0000000e110e7211 */ /* 0x000fc800078018ff */
[----:B-1----:R-:W-:-:S06]  /*6150*/  LEA.HI.X R15, R17, R15, R16, 0x3, P0 ;  /* 0x0000000f110f7211 */ /* 0x002fcc00000f1c10 */
[----:B------:R-:W2:Y:S01]  /*6160*/  LD.E.64 R14, desc[UR8][R14.64] ;  /* 0x000000080e0e7980 */ /* 0x000ea2000c101b00 */
[----:B0-----:R-:W-:Y:S01]  /*6170*/  IMAD R20, R31, 0x1b3, RZ ;  /* 0x000001b31f147824 */ /* 0x001fe200078e02ff */
        /* <DEDUP_REMOVED lines=46> */
.L_x_382:
[----:B------:R-:W-:-:S04]  /*6460*/  ISETP.GE.U32.AND P0, PT, R24, R23, PT ;  /* 0x000000171800720c */ /* 0x000fc80003f06070 */
[----:B------:R-:W-:Y:S01]  /*6470*/  ISETP.GE.U32.AND.EX P0, PT, R18, R31, PT, P0 ;  /* 0x0000001f1200720c */ /* 0x000fe20003f06100 */
[----:B------:R-:W-:-:S12]  /*6480*/  BRA `(.L_x_385) ;  /* 0x0000000000587947 */ /* 0x000fd80003800000 */
.L_x_378:
[----:B------:R-:W0:Y:S01]  /*6490*/  LDC R27, c[0x0][0x3b8] ;  /* 0x0000ee00ff1b7b82 */ /* 0x000e220000000800 */
[----:B------:R-:W-:Y:S02]  /*64a0*/  PLOP3.LUT P0, PT, PT, PT, PT, 0x80, 0x8 ;  /* 0x000000000008781c */ /* 0x000fe40003f0f070 */
[----:B0-----:R-:W-:-:S13]  /*64b0*/  ISETP.NE.AND P1, PT, R27, RZ, PT ;  /* 0x000000ff1b00720c */ /* 0x001fda0003f25270 */
[----:B------:R-:W-:Y:S05]  /*64c0*/  @!P1 BRA `(.L_x_385) ;  /* 0x0000000000489947 */ /* 0x000fea0003800000 */
[----:B------:R-:W-:Y:S01]  /*64d0*/  IMAD.MOV.U32 R22, RZ, RZ, RZ ;  /* 0x000000ffff167224 */ /* 0x000fe200078e00ff */
[----:B------:R-:W-:Y:S01]  /*64e0*/  SHF.R.S32.HI R24, RZ, 0x1f, R27 ;  /* 0x0000001fff187819 */ /* 0x000fe2000001141b */
[----:B------:R-:W-:-:S07]  /*64f0*/  IMAD.MOV.U32 R25, RZ, RZ, RZ ;  /* 0x000000ffff197224 */ /* 0x000fce00078e00ff */
.L_x_386:
[C---:B------:R-:W-:Y:S02]  /*6500*/  SHF.L.U32 R21, R22.reuse, 0x3, RZ ;  /* 0x0000000316157819 */ /* 0x040fe400000006ff */
[----:B------:R-:W-:Y:S02]  /*6510*/  SHF.L.U64.HI R23, R22, 0x3, R25 ;  /* 0x0000000316177819 */ /* 0x000fe40000010219 */
        /* <DEDUP_REMOVED lines=13> */
.L_x_385:
[----:B------:R-:W-:Y:S05]  /*65f0*/  BSYNC.RECONVERGENT B0 ;  /* 0x0000000000007941 */ /* 0x000fea0003800200 */
.L_x_377:
[----:B-----5:R-:W-:-:S05]  /*6600*/  IADD3 R14, P1, PT, -R5, R12, RZ ;  /* 0x0000000c050e7210 */ /* 0x020fca0007f3e1ff */
[----:B------:R-:W-:-:S05]  /*6610*/  IMAD.X R15, R13, 0x1, ~R4, P1 ;  /* 0x000000010d0f7824 */ /* 0x000fca00008e0e04 */
[--C-:B------:R-:W-:Y:S02]  /*6620*/  SHF.R.U64 R14, R14, 0x1, R15.reuse ;  /* 0x000000010e0e7819 */ /* 0x100fe4000000120f */
[----:B------:R-:W-:Y:S02]  /*6630*/  SHF.R.U32.HI R17, RZ, 0x1, R15 ;  /* 0x00000001ff117819 */ /* 0x000fe4000001160f */
[----:B------:R-:W-:-:S04]  /*6640*/  IADD3 R15, P1, PT, R5, R14, RZ ;  /* 0x0000000e050f7210 */ /* 0x000fc80007f3e0ff */
[----:B------:R-:W-:Y:S01]  /*6650*/  SEL R12, R12, R15, P0 ;  /* 0x0000000f0c0c7207 */ /* 0x000fe20000000000 */
[----:B-1----:R-:W-:Y:S01]  /*6660*/  IMAD.X R16, R4, 0x1, R17, P1 ;  /* 0x0000000104107824 */ /* 0x002fe200008e0611 */
[----:B------:R-:W-:-:S04]  /*6670*/  IADD3 R14, P1, PT, R15, 0x1, RZ ;  /* 0x000000010f0e7810 */ /* 0x000fc80007f3e0ff */
[-C--:B------:R-:W-:Y:S02]  /*6680*/  IADD3.X R15, PT, PT, RZ, R16.reuse, RZ, P1, !PT ;  /* 0x00000010ff0f7210 */ /* 0x080fe40000ffe4ff */
[----:B------:R-:W-:Y:S02]  /*6690*/  SEL R5, R14, R5, P0 ;  /* 0x000000050e057207 */ /* 0x000fe40000000000 */
[----:B------:R-:W-:Y:S02]  /*66a0*/  SEL R13, R13, R16, P0 ;  /* 0x000000100d0d7207 */ /* 0x000fe40000000000 */
[----:B------:R-:W-:Y:S02]  /*66b0*/  SEL R4, R15, R4, P0 ;  /* 0x000000040f047207 */ /* 0x000fe40000000000 */
[----:B------:R-:W-:-:S04]  /*66c0*/  ISETP.GE.U32.AND P0, PT, R5, R12, PT ;  /* 0x0000000c0500720c */ /* 0x000fc80003f06070 */
[----:B------:R-:W-:-:S13]  /*66d0*/  ISETP.GE.U32.AND.EX P0, PT, R4, R13, PT, P0 ;  /* 0x0000000d0400720c */ /* 0x000fda0003f06100 */
[----:B------:R-:W-:Y:S05]  /*66e0*/  @!P0 BRA `(.L_x_387) ;  /* 0xffffffd000508947 */ /* 0x000fea000383ffff */
.L_x_370:
[----:B------:R-:W-:Y:S05]  /*66f0*/  BSYNC.RECONVERGENT B1 ;  /* 0x0000000000017941 */ /* 0x000fea0003800200 */
.L_x_345:
[----:B------:R-:W2:Y:S01]  /*6700*/  LDCU.64 UR4, c[0x0][0x3a8] ;  /* 0x00007500ff0477ac */ /* 0x000ea20008000a00 */
[----:B------:R-:W-:-:S05]  /*6710*/  IADD3 R2, P0, PT, R2, R5, RZ ;  /* 0x0000000502027210 */ /* 0x000fca0007f1e0ff */
[----:B------:R-:W-:Y:S01]  /*6720*/  IMAD.X R3, R3, 0x1, R4, P0 ;  /* 0x0000000103037824 */ /* 0x000fe200000e0604 */
[----:B--2---:R-:W-:-:S04]  /*6730*/  LEA R6, P1, R0, UR4, 0x3 ;  /* 0x0000000400067c11 */ /* 0x004fc8000f8218ff */
[----:B------:R-:W-:-:S05]  /*6740*/  LEA.HI.X R7, R0, UR5, RZ, 0x3, P1 ;  /* 0x0000000500077c11 */ /* 0x000fca00088f1cff */
[----:B------:R-:W-:Y:S01]  /*6750*/  STG.E.64 desc[UR8][R6.64], R2 ;  /* 0x0000000206007986 */ /* 0x000fe2000c101b08 */
[----:B------:R-:W-:Y:S05]  /*6760*/  EXIT ;  /* 0x000000000000794d */ /* 0x000fea0003800000 */
.L_x_388:
        /* <DEDUP_REMOVED lines=9> */
.L_x_4724:


//--------------------- .text._ZN3cub18CUB_300001_SM_10006detail10merge_sort30DeviceMergeSortBlockSortKernelINS2_10policy_hubIPPyE9Policy600ES6_PNS0_8NullTypeES6_SA_m10tuple_lessS5_S9_EEvbT0_T1_T2_T3_T4_PT6_PT7_T5_NS1_7vsmem_tE --------------------------
	.section	.text._ZN3cub18CUB_300001_SM_10006detail10merge_sort30DeviceMergeSortBlockSortKernelINS2_10policy_hubIPPyE9Policy600ES6_PNS0_8NullTypeES6_SA_m10tuple_lessS5_S9_EEvbT0_T1_T2_T3_T4_PT6_PT7_T5_NS1_7vsmem_tE,"ax",@progbits
	.align	128
        .global         _ZN3cub18CUB_300001_SM_10006detail10merge_sort30DeviceMergeSortBlockSortKernelINS2_10policy_hubIPPyE9Policy600ES6_PNS0_8NullTypeES6_SA_m10tuple_lessS5_S9_EEvbT0_T1_T2_T3_T4_PT6_PT7_T5_NS1_7vsmem_tE
        .type           _ZN3cub18CUB_300001_SM_10006detail10merge_sort30DeviceMergeSortBlockSortKernelINS2_10policy_hubIPPyE9Policy600ES6_PNS0_8NullTypeES6_SA_m10tuple_lessS5_S9_EEvbT0_T1_T2_T3_T4_PT6_PT7_T5_NS1_7vsmem_tE,@function
        .size           _ZN3cub18CUB_300001_SM_10006detail10merge_sort30DeviceMergeSortBlockSortKernelINS2_10policy_hubIPPyE9Policy600ES6_PNS0_8NullTypeES6_SA_m10tuple_lessS5_S9_EEvbT0_T1_T2_T3_T4_PT6_PT7_T5_NS1_7vsmem_tE,(.L_x_4725 - _ZN3cub18CUB_300001_SM_10006detail10merge_sort30DeviceMergeSortBlockSortKernelINS2_10policy_hubIPPyE9Policy600ES6_PNS0_8NullTypeES6_SA_m10tuple_lessS5_S9_EEvbT0_T1_T2_T3_T4_PT6_PT7_T5_NS1_7vsmem_tE)
        .other          _ZN3cub18CUB_300001_SM_10006detail10merge_sort30DeviceMergeSortBlockSortKernelINS2_10policy_hubIPPyE9Policy600ES6_PNS0_8NullTypeES6_SA_m10tuple_lessS5_S9_EEvbT0_T1_T2_T3_T4_PT6_PT7_T5_NS1_7vsmem_tE,@"STO_CUDA_ENTRY STV_DEFAULT"
_ZN3cub18CUB_300001_SM_10006detail10merge_sort30DeviceMergeSortBlockSortKernelINS2_10policy_hubIPPyE9Policy600ES6_PNS0_8NullTypeES6_SA_m10tuple_lessS5_S9_EEvbT0_T1_T2_T3_T4_PT6_PT7_T5_NS1_7vsmem_tE:
.text._ZN3cub18CUB_300001_SM_10006detail10merge_sort30DeviceMergeSortBlockSortKernelINS2_10policy_hubIPPyE9Policy600ES6_PNS0_8NullTypeES6_SA_m10tuple_lessS5_S9_EEvbT0_T1_T2_T3_T4_PT6_PT7_T5_NS1_7vsmem_tE:
[----:B------:R-:W-:Y:S01]  /*0000*/  LDC R1, c[0x0][0x37c] ;  /* 0x0000df00ff017b82 */ /* 0x000fe20000000800 */
[----:B------:R-:W0:Y:S01]  /*0010*/  S2R R3, SR_CTAID.X ;  /* 0x0000000000037919 */ /* 0x000e220000002500 */
[----:B------:R-:W1:Y:S01]  /*0020*/  LDCU UR4, c[0x0][0x370] ;  /* 0x00006e00ff0477ac */ /* 0x000e620008000800 */
[----:B------:R-:W2:Y:S01]  /*0030*/  LDCU.64 UR10, c[0x0][0x358] ;  /* 0x00006b00ff0a77ac */ /* 0x000ea20008000a00 */
[----:B-1----:R-:W-:-:S04]  /*0040*/  UIADD3 UR4, UP0, UPT, UR4, -0x1, URZ ;  /* 0xffffffff04047890 */ /* 0x002fc8000ff1e0ff */
[----:B------:R-:W-:-:S06]  /*0050*/  UIADD3.X UR5, UPT, UPT, URZ, -0x1, URZ, UP0, !UPT ;  /* 0xffffffffff057890 */ /* 0x000fcc00087fe4ff */
[----:B------:R-:W-:Y:S01]  /*0060*/  IMAD.U32 R0, RZ, RZ, UR5 ;  /* 0x00000005ff007e24 */ /* 0x000fe2000f8e00ff */
[C---:B0-----:R-:W-:Y:S01]  /*0070*/  ISETP.LT.U32.AND P0, PT, R3.reuse, UR4, PT ;  /* 0x0000000403007c0c */ /* 0x041fe2000bf01070 */
[----:B------:R-:W-:-:S03]  /*0080*/  IMAD.WIDE.U32 R4, R3, 0x800, RZ ;  /* 0x0000080003047825 */ /* 0x000fc600078e00ff */
[----:B------:R-:W-:-:S13]  /*0090*/  ISETP.GT.U32.AND.EX P0, PT, R0, RZ, PT, P0 ;  /* 0x000000ff0000720c */ /* 0x000fda0003f04100 */
[----:B--2---:R-:W-:Y:S05]  /*00a0*/  @!P0 BRA `(.L_x_389) ;  /* 0x000006b400708947 */ /* 0x004fea0003800000 */
[----:B------:R-:W0:Y:S01]  /*00b0*/  S2R R0, SR_TID.X ;  /* 0x0000000000007919 */ /* 0x000e220000002100 */
[----:B------:R-:W1:Y:S01]  /*00c0*/  LDCU.64 UR4, c[0x0][0x388] ;  /* 0x00007100ff0477ac */ /* 0x000e620008000a00 */
[----:B------:R-:W-:Y:S01]  /*00d0*/  ACQBULK ;  /* 0x000000000000782e */ /* 0x000fe20000000000 */
[----:B0-----:R-:W-:-:S05]  /*00e0*/  IMAD.SHL.U32 R2, R0, 0x8, RZ ;  /* 0x0000000800027824 */ /* 0x001fca00078e00ff */
[----:B------:R-:W-:-:S04]  /*00f0*/  LOP3.LUT R21, R2, 0x1f00, RZ, 0xc0, !PT ;  /* 0x00001f0002157812 */ /* 0x000fc800078ec0ff */
[----:B------:R-:W-:-:S04]  /*0100*/  LOP3.LUT R3, R21, 0x1f, R0, 0xf8, !PT ;  /* 0x0000001f15037812 */ /* 0x000fc800078ef800 */
[----:B------:R-:W-:-:S04]  /*0110*/  IADD3 R3, P0, PT, R4, R3, RZ ;  /* 0x0000000304037210 */ /* 0x000fc80007f1e0ff */
[----:B------:R-:W-:Y:S01]  /*0120*/  IADD3.X R4, PT, PT, RZ, R5, RZ, P0, !PT ;  /* 0x00000005ff047210 */ /* 0x000fe200007fe4ff */
[----:B------:R-:W-:-:S03]  /*0130*/  IMAD.SHL.U32 R2, R3, 0x8, RZ ;  /* 0x0000000803027824 */ /* 0x000fc600078e00ff */
[----:B------:R-:W-:Y:S02]  /*0140*/  SHF.L.U64.HI R3, R3, 0x3, R4 ;  /* 0x0000000303037819 */ /* 0x000fe40000010204 */
[----:B-1----:R-:W-:-:S04]  /*0150*/  IADD3 R22, P0, PT, R2, UR4, RZ ;  /* 0x0000000402167c10 */ /* 0x002fc8000ff1e0ff */
[----:B------:R-:W-:-:S05]  /*0160*/  IADD3.X R23, PT, PT, R3, UR5, RZ, P0, !PT ;  /* 0x0000000503177c10 */ /* 0x000fca00087fe4ff */
[----:B------:R-:W2:Y:S04]  /*0170*/  LDG.E.64 R16, desc[UR10][R22.64] ;  /* 0x0000000a16107981 */ /* 0x000ea8000c1e1b00 */
[----:B------:R-:W3:Y:S04]  /*0180*/  LDG.E.64 R14, desc[UR10][R22.64+0x100] ;  /* 0x0001000a160e7981 */ /* 0x000ee8000c1e1b00 */
[----:B------:R-:W4:Y:S04]  /*0190*/  LDG.E.64 R12, desc[UR10][R22.64+0x200] ;  /* 0x0002000a160c7981 */ /* 0x000f28000c1e1b00 */
[----:B------:R-:W5:Y:S04]  /*01a0*/  LDG.E.64 R10, desc[UR10][R22.64+0x300] ;  /* 0x0003000a160a7981 */ /* 0x000f68000c1e1b00 */
[----:B------:R-:W5:Y:S04]  /*01b0*/  LDG.E.64 R8, desc[UR10][R22.64+0x400] ;  /* 0x0004000a16087981 */ /* 0x000f68000c1e1b00 */
[----:B------:R-:W5:Y:S04]  /*01c0*/  LDG.E.64 R6, desc[UR10][R22.64+0x500] ;  /* 0x0005000a16067981 */ /* 0x000f68000c1e1b00 */
[----:B------:R-:W5:Y:S04]  /*01d0*/  LDG.E.64 R4, desc[UR10][R22.64+0x600] ;  /* 0x0006000a16047981 */ /* 0x000f68000c1e1b00 */
[----:B------:R0:W5:Y:S01]  /*01e0*/  LDG.E.64 R18, desc[UR10][R22.64+0x700] ;  /* 0x0007000a16127981 */ /* 0x000162000c1e1b00 */
[----:B------:R-:W1:Y:S01]  /*01f0*/  S2UR UR5, SR_CgaCtaId ;  /* 0x00000000000579c3 */ /* 0x000e620000008800 */
[----:B------:R-:W-:Y:S01]  /*0200*/  UMOV UR4, 0x400 ;  /* 0x0000040000047882 */ /* 0x000fe20000000000 */
[----:B------:R-:W0:Y:S01]  /*0210*/  S2R R20, SR_LANEID ;  /* 0x0000000000147919 */ /* 0x000e220000000000 */
[----:B-1----:R-:W-:Y:S01]  /*0220*/  ULEA UR4, UR5, UR4, 0x18 ;  /* 0x0000000405047291 */ /* 0x002fe2000f8ec0ff */
[----:B0-----:R-:W-:-:S04]  /*0230*/  IMAD.IADD R21, R21, 0x1, R20 ;  /* 0x0000000115157824 */ /* 0x001fc800078e0214 */
[C---:B------:R-:W-:Y:S01]  /*0240*/  VIADD R28, R21.reuse, 0x40 ;  /* 0x00000040151c7836 */ /* 0x040fe20000000000 */
[C---:B------:R-:W-:Y:S01]  /*0250*/  IADD3 R26, PT, PT, R21.reuse, 0x20, RZ ;  /* 0x00000020151a7810 */ /* 0x040fe20007ffe0ff */
[C---:B------:R-:W-:Y:S01]  /*0260*/  VIADD R30, R21.reuse, 0x60 ;  /* 0x00000060151e7836 */ /* 0x040fe20000000000 */
[C---:B------:R-:W-:Y:S01]  /*0270*/  IADD3 R22, PT, PT, R21.reuse, 0x80, RZ ;  /* 0x0000008015167810 */ /* 0x040fe20007ffe0ff */
[C---:B------:R-:W-:Y:S01]  /*0280*/  VIADD R32, R21.reuse, 0xa0 ;  /* 0x000000a015207836 */ /* 0x040fe20000000000 */
[C---:B------:R-:W-:Y:S01]  /*0290*/  IADD3 R36, PT, PT, R21.reuse, 0xe0, RZ ;  /* 0x000000e015247810 */ /* 0x040fe20007ffe0ff */
[C---:B------:R-:W-:Y:S01]  /*02a0*/  VIADD R34, R21.reuse, 0xc0 ;  /* 0x000000c015227836 */ /* 0x040fe20000000000 */
[-C--:B------:R-:W-:Y:S01]  /*02b0*/  LEA.HI.SX32 R24, R21, R21.reuse, 0x1b ;  /* 0x0000001515187211 */ /* 0x080fe200078fdaff */
[----:B------:R-:W-:Y:S01]  /*02c0*/  IMAD R20, R20, 0x7, R21 ;  /* 0x0000000714147824 */ /* 0x000fe200078e0215 */
[-C--:B------:R-:W-:Y:S02]  /*02d0*/  LEA.HI.SX32 R26, R26, R21.reuse, 0x1b ;  /* 0x000000151a1a7211 */ /* 0x080fe400078fdaff */
[-C--:B------:R-:W-:Y:S01]  /*02e0*/  LEA.HI.SX32 R28, R28, R21.reuse, 0x1b ;  /* 0x000000151c1c7211 */ /* 0x080fe200078fdaff */
[----:B------:R-:W-:Y:S01]  /*02f0*/  VIADD R31, R20, 0x1 ;  /* 0x00000001141f7836 */ /* 0x000fe20000000000 */
[-C--:B------:R-:W-:Y:S01]  /*0300*/  LEA.HI.SX32 R30, R30, R21.reuse, 0x1b ;  /* 0x000000151e1e7211 */ /* 0x080fe200078fdaff */
[----:B------:R-:W-:Y:S01]  /*0310*/  VIADD R33, R20, 0x2 ;  /* 0x0000000214217836 */ /* 0x000fe20000000000 */
[-C--:B------:R-:W-:Y:S01]  /*0320*/  LEA.HI.SX32 R22, R22, R21.reuse, 0x1b ;  /* 0x0000001516167211 */ /* 0x080fe200078fdaff */
[----:B------:R-:W-:Y:S01]  /*0330*/  VIADD R37, R20, 0x4 ;  /* 0x0000000414257836 */ /* 0x000fe20000000000 */
[-C--:B------:R-:W-:Y:S01]  /*0340*/  LEA.HI.SX32 R32, R32, R21.reuse, 0x1b ;  /* 0x0000001520207211 */ /* 0x080fe200078fdaff */
[----:B------:R-:W-:Y:S01]  /*0350*/  VIADD R39, R20, 0x5 ;  /* 0x0000000514277836 */ /* 0x000fe20000000000 */
[----:B------:R-:W-:-:S02]  /*0360*/  LEA.HI.SX32 R34, R34, R21, 0x1b ;  /* 0x0000001522227211 */ /* 0x000fc400078fdaff */
[----:B------:R-:W-:Y:S02]  /*0370*/  LEA.HI.SX32 R36, R36, R21, 0x1b ;  /* 0x0000001524247211 */ /* 0x000fe400078fdaff */
[----:B------:R-:W-:Y:S02]  /*0380*/  LEA R21, R24, UR4, 0x3 ;  /* 0x0000000418157c11 */ /* 0x000fe4000f8e18ff */
[----:B------:R-:W-:Y:S02]  /*0390*/  LEA R23, R26, UR4, 0x3 ;  /* 0x000000041a177c11 */ /* 0x000fe4000f8e18ff */
[C---:B------:R-:W-:Y:S02]  /*03a0*/  IADD3 R35, PT, PT, R20.reuse, 0x3, RZ ;  /* 0x0000000314237810 */ /* 0x040fe40007ffe0ff */
[----:B------:R-:W-:Y:S02]  /*03b0*/  IADD3 R41, PT, PT, R20, 0x6, RZ ;  /* 0x0000000614297810 */ /* 0x000fe40007ffe0ff */
[----:B------:R-:W-:-:S02]  /*03c0*/  LEA R25, R28, UR4, 0x3 ;  /* 0x000000041c197c11 */ /* 0x000fc4000f8e18ff */
[----:B------:R-:W-:Y:S02]  /*03d0*/  LEA R27, R30, UR4, 0x3 ;  /* 0x000000041e1b7c11 */ /* 0x000fe4000f8e18ff */
[-C--:B------:R-:W-:Y:S02]  /*03e0*/  LEA.HI.SX32 R31, R31, R20.reuse, 0x1b ;  /* 0x000000141f1f7211 */ /* 0x080fe400078fdaff */
[-C--:B------:R-:W-:Y:S02]  /*03f0*/  LEA.HI.SX32 R33, R33, R20.reuse, 0x1b ;  /* 0x0000001421217211 */ /* 0x080fe400078fdaff */
[-C--:B------:R-:W-:Y:S02]  /*0400*/  LEA.HI.SX32 R35, R35, R20.reuse, 0x1b ;  /* 0x0000001423237211 */ /* 0x080fe400078fdaff */
[-C--:B------:R-:W-:Y:S02]  /*0410*/  LEA.HI.SX32 R37, R37, R20.reuse, 0x1b ;  /* 0x0000001425257211 */ /* 0x080fe400078fdaff */
[----:B------:R-:W-:-:S02]  /*0420*/  LEA.HI.SX32 R39, R39, R20, 0x1b ;  /* 0x0000001427277211 */ /* 0x000fc400078fdaff */
[----:B------:R-:W-:Y:S02]  /*0430*/  LEA.HI.SX32 R41, R41, R20, 0x1b ;  /* 0x0000001429297211 */ /* 0x000fe400078fdaff */
[----:B------:R-:W-:Y:S02]  /*0440*/  LEA R29, R22, UR4, 0x3 ;  /* 0x00000004161d7c11 */ /* 0x000fe4000f8e18ff */
[----:B------:R-:W-:Y:S02]  /*0450*/  LEA R31, R31, UR4, 0x3 ;  /* 0x000000041f1f7c11 */ /* 0x000fe4000f8e18ff */
[----:B------:R-:W-:Y:S02]  /*0460*/  LEA R33, R33, UR4, 0x3 ;  /* 0x0000000421217c11 */ /* 0x000fe4000f8e18ff */
[----:B------:R-:W-:Y:S02]  /*0470*/  LEA R35, R35, UR4, 0x3 ;  /* 0x0000000423237c11 */ /* 0x000fe4000f8e18ff */
[----:B------:R-:W-:-:S02]  /*0480*/  LEA R37, R37, UR4, 0x3 ;  /* 0x0000000425257c11 */ /* 0x000fc4000f8e18ff */
[----:B------:R-:W-:Y:S02]  /*0490*/  LEA R39, R39, UR4, 0x3 ;  /* 0x0000000427277c11 */ /* 0x000fe4000f8e18ff */
[----:B------:R-:W-:Y:S01]  /*04a0*/  LEA R41, R41, UR4, 0x3 ;  /* 0x0000000429297c11 */ /* 0x000fe2000f8e18ff */
[----:B--2---:R0:W-:Y:S04]  /*04b0*/  STS.64 [R21], R16 ;  /* 0x0000001015007388 */ /* 0x0041e80000000a00 */
[----:B---3--:R1:W-:Y:S04]  /*04c0*/  STS.64 [R23+0x100], R14 ;  /* 0x0001000e17007388 */ /* 0x0083e80000000a00 */
[----:B----4-:R2:W-:Y:S01]  /*04d0*/  STS.64 [R25+0x200], R12 ;  /* 0x0002000c19007388 */ /* 0x0105e20000000a00 */
[----:B0-----:R-:W-:-:S03]  /*04e0*/  VIADD R17, R20, 0x7 ;  /* 0x0000000714117836 */ /* 0x001fc60000000000 */
[----:B-----5:R0:W-:Y:S01]  /*04f0*/  STS.64 [R27+0x300], R10 ;  /* 0x0003000a1b007388 */ /* 0x0201e20000000a00 */
[----:B-1----:R-:W-:-:S03]  /*0500*/  LEA R15, R32, UR4, 0x3 ;  /* 0x00000004200f7c11 */ /* 0x002fc6000f8e18ff */
[----:B------:R-:W-:Y:S01]  /*0510*/  STS.64 [R29+0x400], R8 ;  /* 0x000400081d007388 */ /* 0x000fe20000000a00 */
[-C--:B------:R-:W-:Y:S02]  /*0520*/  LEA.HI.SX32 R17, R17, R20.reuse, 0x1b ;  /* 0x0000001411117211 */ /* 0x080fe400078fdaff */
[----:B------:R-:W-:Y:S01]  /*0530*/  LEA.HI.SX32 R20, R20, R20, 0x1b ;  /* 0x0000001414147211 */ /* 0x000fe200078fdaff */
[----:B------:R-:W-:Y:S01]  /*0540*/  STS.64 [R15+0x500], R6 ;  /* 0x000500060f007388 */ /* 0x000fe20000000a00 */
[----:B--2---:R-:W-:Y:S02]  /*0550*/  LEA R13, R34, UR4, 0x3 ;  /* 0x00000004220d7c11 */ /* 0x004fe4000f8e18ff */
[----:B------:R-:W-:Y:S02]  /*0560*/  LEA R20, R20, UR4, 0x3 ;  /* 0x0000000414147c11 */ /* 0x000fe4000f8e18ff */
[----:B0-----:R-:W-:Y:S01]  /*0570*/  LEA R11, R36, UR4, 0x3 ;  /* 0x00000004240b7c11 */ /* 0x001fe2000f8e18ff */
[----:B------:R0:W-:Y:S01]  /*0580*/  STS.64 [R13+0x600], R4 ;  /* 0x000600040d007388 */ /* 0x0001e20000000a00 */
[----:B------:R-:W-:-:S03]  /*0590*/  LEA R17, R17, UR4, 0x3 ;  /* 0x0000000411117c11 */ /* 0x000fc6000f8e18ff */
[----:B------:R1:W-:Y:S01]  /*05a0*/  STS.64 [R11+0x700], R18 ;  /* 0x000700120b007388 */ /* 0x0003e20000000a00 */
[----:B------:R-:W-:-:S03]  /*05b0*/  NOP ;  /* 0x0000000000007918 */ /* 0x000fc60000000000 */
[----:B------:R-:W2:Y:S04]  /*05c0*/  LDS.64 R20, [R20] ;  /* 0x0000000014147984 */ /* 0x000ea80000000a00 */
[----:B------:R1:W3:Y:S04]  /*05d0*/  LDS.64 R22, [R31+0x8] ;  /* 0x000008001f167984 */ /* 0x0002e80000000a00 */
[----:B------:R1:W4:Y:S04]  /*05e0*/  LDS.64 R24, [R33+0x10] ;  /* 0x0000100021187984 */ /* 0x0003280000000a00 */
[----:B------:R1:W0:Y:S04]  /*05f0*/  LDS.64 R6, [R35+0x18] ;  /* 0x0000180023067984 */ /* 0x0002280000000a00 */
[----:B------:R1:W1:Y:S04]  /*0600*/  LDS.64 R14, [R37+0x20] ;  /* 0x00002000250e7984 */ /* 0x0002680000000a00 */
[----:B------:R0:W1:Y:S04]  /*0610*/  LDS.64 R8, [R39+0x28] ;  /* 0x0000280027087984 */ /* 0x0000680000000a00 */
[----:B------:R0:W1:Y:S04]  /*0620*/  LDS.64 R12, [R41+0x30] ;  /* 0x00003000290c7984 */ /* 0x0000680000000a00 */
[----:B------:R0:W1:Y:S01]  /*0630*/  LDS.64 R10, [R17+0x38] ;  /* 0x00003800110a7984 */ /* 0x0000620000000a00 */
[----:B------:R-:W-:Y:S06]  /*0640*/  BAR.SYNC.DEFER_BLOCKING 0x0 ;  /* 0x0000000000007b1d */ /* 0x000fec0000010000 */
[----:B------:R-:W5:Y:S02]  /*0650*/  LDCU.64 UR6, c[0x0][0x3c0] ;  /* 0x00007800ff0677ac */ /* 0x000f640008000a00 */
[----:B------:R-:W-:Y:S01]  /*0660*/  PREEXIT ;  /* 0x000000000000782d */ /* 0x000fe20000000000 */
[----:B------:R-:W-:Y:S01]  /*0670*/  BSSY.RECONVERGENT B0, `(.L_x_390) ;  /* 0x000508e000007945 */ /* 0x000fe20003800200 */
[----:B------:R-:W0:Y:S01]  /*0680*/  LDCU UR4, c[0x0][0x3c8] ;  /* 0x00007900ff0477ac */ /* 0x000e220008000800 */
[----:B-----5:R-:W-:-:S04]  /*0690*/  UISETP.NE.U32.AND UP0, UPT, UR6, URZ, UPT ;  /* 0x000000ff0600728c */ /* 0x020fc8000bf05070 */
[----:B------:R-:W-:Y:S01]  /*06a0*/  UISETP.NE.AND.EX UP0, UPT, UR7, URZ, UPT, UP0 ;  /* 0x000000ff0700728c */ /* 0x000fe2000bf05300 */
[----:B0-----:R-:W-:-:S05]  /*06b0*/  IMAD.U32 R4, RZ, RZ, UR4 ;  /* 0x00000004ff047e24 */ /* 0x001fca000f8e00ff */
[----:B------:R-:W-:-:S03]  /*06c0*/  SHF.R.S32.HI R5, RZ, 0x1f, R4 ;  /* 0x0000001fff057819 */ /* 0x000fc60000011404 */
[----:B--234-:R-:W-:Y:S05]  /*06d0*/  BRA.U !UP0, `(.L_x_391) ;  /* 0x000004d508e07547 */ /* 0x01cfea000b800000 */
[----:B------:R-:W-:Y:S01]  /*06e0*/  UISETP.NE.U32.AND UP1, UPT, UR6, 0x1, UPT ;  /* 0x000000010600788c */ /* 0x000fe2000bf25070 */
[----:B-1----:R-:W-:Y:S01]  /*06f0*/  HFMA2 R31, -RZ, RZ, -6.306171417236328125e-05, 0.01395416259765625 ;  /* 0x84222325ff1f7431 */ /* 0x002fe200000001ff */
[----:B------:R-:W-:Y:S01]  /*0700*/  ULOP3.LUT UR4, UR6, 0x1, URZ, 0xc0, !UPT ;  /* 0x0000000106047892 */ /* 0x000fe2000f8ec0ff */
[----:B------:R-:W-:Y:S01]  /*0710*/  IMAD.MOV.U32 R28, RZ, RZ, -0x340d631c ;  /* 0xcbf29ce4ff1c7424 */ /* 0x000fe200078e00ff */
[----:B------:R-:W-:Y:S01]  /*0720*/  UISETP.NE.AND.EX UP1, UPT, UR7, URZ, UPT, UP1 ;  /* 0x000000ff0700728c */ /* 0x000fe2000bf25310 */
[----:B------:R-:W-:Y:S01]  /*0730*/  IMAD.MOV.U32 R33, RZ, RZ, RZ ;  /* 0x000000ffff217224 */ /* 0x000fe200078e00ff */
[----:B------:R-:W-:Y:S01]  /*0740*/  UISETP.NE.U32.AND UP0, UPT, UR4, URZ, UPT ;  /* 0x000000ff0400728c */ /* 0x000fe2000bf05070 */
[----:B------:R-:W-:Y:S01]  /*0750*/  MOV R30, 0x84222325 ;  /* 0x84222325001e7802 */ /* 0x000fe20000000f00 */
[----:B------:R-:W-:Y:S02]  /*0760*/  IMAD.MOV.U32 R29, RZ, RZ, -0x340d631c ;  /* 0xcbf29ce4ff1d7424 */ /* 0x000fe400078e00ff */
[----:B------:R-:W-:Y:S01]  /*0770*/  IMAD.MOV.U32 R34, RZ, RZ, RZ ;  /* 0x000000ffff227224 */ /* 0x000fe200078e00ff */
[----:B------:R-:W-:-:S02]  /*0780*/  UISETP.NE.AND.EX UP0, UPT, URZ, URZ, UPT, UP0 ;  /* 0x000000ffff00728c */ /* 0x000fc4000bf05300 */
[----:B------:R-:W-:Y:S09]  /*0790*/  BRA.U !UP1, `(.L_x_392) ;  /* 0x0000000509b47547 */ /* 0x000ff2000b800000 */
[----:B------:R-:W0:Y:S01]  /*07a0*/  LDC R34, c[0x0][0x3c4] ;  /* 0x0000f100ff227b82 */ /* 0x000e220000000800 */
[----:B------:R-:W-:Y:S01]  /*07b0*/  ULOP3.LUT UR5, UR6, 0xfffffffe, URZ, 0xc0, !UPT ;  /* 0xfffffffe06057892 */ /* 0x000fe2000f8ec0ff */
[----:B------:R-:W-:Y:S01]  /*07c0*/  MOV R31, 0x84222325 ;  /* 0x84222325001f7802 */ /* 0x000fe20000000f00 */
[----:B------:R-:W-:Y:S01]  /*07d0*/  IMAD.MOV.U32 R28, RZ, RZ, -0x340d631c ;  /* 0xcbf29ce4ff1c7424 */ /* 0x000fe200078e00ff */
[----:B------:R-:W-:Y:S01]  /*07e0*/  MOV R32, RZ ;  /* 0x000000ff00207202 */ /* 0x000fe20000000f00 */
[----:B------:R-:W-:Y:S02]  /*07f0*/  IMAD.MOV.U32 R35, RZ, RZ, RZ ;  /* 0x000000ffff237224 */ /* 0x000fe400078e00ff */
[----:B------:R-:W-:-:S07]  /*0800*/  IMAD.U32 R33, RZ, RZ, UR5 ;  /* 0x00000005ff217e24 */ /* 0x000fce000f8e00ff */
.L_x_393:
        /* <DEDUP_REMOVED lines=8> */
[----:B0-----:R-:W-:Y:S02]  /*0890*/  ISETP.NE.AND.EX P0, PT, R32, R34, PT, P0 ;  /* 0x000000222000720c */ /* 0x001fe40003f05300 */
[----:B--2---:R-:W-:Y:S02]  /*08a0*/  LOP3.LUT R31, R31, 0xff, R16, 0x78, !PT ;  /* 0x000000ff1f1f7812 */ /* 0x004fe400078e7810 */
        /* <DEDUP_REMOVED lines=92> */
.L_x_392:
[----:B------:R-:W-:Y:S05]  /*0e70*/  BRA.U !UP0, `(.L_x_394) ;  /* 0x0000000108c87547 */ /* 0x000fea000b800000 */
[----:B------:R-:W-:-:S04]  /*0e80*/  LEA R16, P0, R33, R22, 0x3 ;  /* 0x0000001621107211 */ /* 0x000fc800078018ff */
        /* <DEDUP_REMOVED lines=49> */
.L_x_394:
[----:B------:R-:W-:Y:S02]  /*11a0*/  HFMA2 R34, -RZ, RZ, 0, 0 ;  /* 0x00000000ff227431 */ /* 0x000fe400000001ff */
[----:B------:R-:W-:Y:S01]  /*11b0*/  IMAD.MOV.U32 R33, RZ, RZ, RZ ;  /* 0x000000ffff217224 */ /* 0x000fe200078e00ff */
[----:B------:R-:W-:Y:S06]  /*11c0*/  BRA.U !UP1, `(.L_x_395) ;  /* 0x0000000509b47547 */ /* 0x000fec000b800000 */
[----:B------:R-:W0:Y:S01]  /*11d0*/  LDC R34, c[0x0][0x3c4] ;  /* 0x0000f100ff227b82 */ /* 0x000e220000000800 */
[----:B------:R-:W-:Y:S01]  /*11e0*/  ULOP3.LUT UR5, UR6, 0xfffffffe, URZ, 0xc0, !UPT ;  /* 0xfffffffe06057892 */ /* 0x000fe2000f8ec0ff */
[----:B------:R-:W-:Y:S01]  /*11f0*/  IMAD.MOV.U32 R30, RZ, RZ, -0x7bdddcdb ;  /* 0x84222325ff1e7424 */ /* 0x000fe200078e00ff */
[----:B------:R-:W-:Y:S01]  /*1200*/  MOV R35, RZ ;  /* 0x000000ff00237202 */ /* 0x000fe20000000f00 */
[----:B------:R-:W-:Y:S02]  /*1210*/  IMAD.MOV.U32 R29, RZ, RZ, -0x340d631c ;  /* 0xcbf29ce4ff1d7424 */ /* 0x000fe400078e00ff */
[----:B------:R-:W-:Y:S02]  /*1220*/  IMAD.MOV.U32 R32, RZ, RZ, RZ ;  /* 0x000000ffff207224 */ /* 0x000fe400078e00ff */
[----:B------:R-:W-:-:S07]  /*1230*/  IMAD.U32 R33, RZ, RZ, UR5 ;  /* 0x00000005ff217e24 */ /* 0x000fce000f8e00ff */
.L_x_396:
        /* <DEDUP_REMOVED lines=8> */
[----:B0-----:R-:W-:Y:S02]  /*12c0*/  ISETP.NE.AND.EX P0, PT, R32, R34, PT, P0 ;  /* 0x000000222000720c */ /* 0x001fe40003f05300 */
        /* <DEDUP_REMOVED lines=93> */
.L_x_395:
[----:B------:R-:W-:Y:S05]  /*18a0*/  BRA.U !UP0, `(.L_x_397) ;  /* 0x0000000108c87547 */ /* 0x000fea000b800000 */
[----:B------:R-:W-:-:S04]  /*18b0*/  LEA R16, P0, R33, R20, 0x3 ;  /* 0x0000001421107211 */ /* 0x000fc800078018ff */
        /* <DEDUP_REMOVED lines=49> */
.L_x_397:
[----:B------:R-:W-:Y:S01]  /*1bd0*/  ISETP.NE.U32.AND P0, PT, R31, R30, PT ;  /* 0x0000001e1f00720c */ /* 0x000fe20003f05070 */
[----:B------:R-:W-:Y:S03]  /*1be0*/  BSSY.RECONVERGENT B1, `(.L_x_398) ;  /* 0x000017a000017945 */ /* 0x000fe60003800200 */
[----:B------:R-:W-:-:S13]  /*1bf0*/  ISETP.NE.AND.EX P0, PT, R28, R29, PT, P0 ;  /* 0x0000001d1c00720c */ /* 0x000fda0003f05300 */
[----:B------:R-:W-:Y:S05]  /*1c00*/  @P0 BRA `(.L_x_399) ;  /* 0x0000000000900947 */ /* 0x000fea0003800000 */
[----:B------:R-:W-:Y:S01]  /*1c10*/  ISETP.NE.AND P0, PT, R4, RZ, PT ;  /* 0x000000ff0400720c */ /* 0x000fe20003f05270 */
[----:B------:R-:W-:Y:S01]  /*1c20*/  IMAD.MOV.U32 R31, RZ, RZ, R23 ;  /* 0x000000ffff1f7224 */ /* 0x000fe200078e0017 */
[----:B------:R-:W-:-:S11]  /*1c30*/  MOV R30, R22 ;  /* 0x00000016001e7202 */ /* 0x000fd60000000f00 */
[----:B------:R-:W-:Y:S05]  /*1c40*/  @!P0 BRA `(.L_x_400) ;  /* 0x0000001400cc8947 */ /* 0x000fea0003800000 */
[----:B------:R-:W2:Y:S04]  /*1c50*/  LD.E.64 R16, desc[UR10][R22.64] ;  /* 0x0000000a16107980 */ /* 0x000ea8000c101b00 */
[----:B------:R-:W2:Y:S02]  /*1c60*/  LD.E.64 R18, desc[UR10][R20.64] ;  /* 0x0000000a14127980 */ /* 0x000ea4000c101b00 */
[----:B--2---:R-:W-:-:S04]  /*1c70*/  ISETP.GE.U32.AND P0, PT, R16, R18, PT ;  /* 0x000000121000720c */ /* 0x004fc80003f06070 */
[----:B------:R-:W-:-:S13]  /*1c80*/  ISETP.GE.U32.AND.EX P0, PT, R17, R19, PT, P0 ;  /* 0x000000131100720c */ /* 0x000fda0003f06100 */
[----:B------:R-:W-:Y:S05]  /*1c90*/  @!P0 BRA `(.L_x_401) ;  /* 0x0000001400a88947 */ /* 0x000fea0003800000 */
[----:B------:R-:W0:Y:S01]  /*1ca0*/  LDC R4, c[0x0][0x3c8] ;  /* 0x0000f200ff047b82 */ /* 0x000e220000000800 */
[----:B------:R-:W-:Y:S01]  /*1cb0*/  HFMA2 R28, -RZ, RZ, 0, 0 ;  /* 0x00000000ff1c7431 */ /* 0x000fe200000001ff */
[----:B------:R-:W-:Y:S01]  /*1cc0*/  BSSY.RELIABLE B2, `(.L_x_402) ;  /* 0x0000017000027945 */ /* 0x000fe20003800100 */
[----:B------:R-:W-:-:S07]  /*1cd0*/  IMAD.MOV.U32 R27, RZ, RZ, RZ ;  /* 0x000000ffff1b7224 */ /* 0x000fce00078e00ff */
.L_x_403:
[----:B------:R-:W-:Y:S01]  /*1ce0*/  IADD3 R17, P0, PT, R27, 0x1, RZ ;  /* 0x000000011b117810 */ /* 0x000fe20007f1e0ff */
[----:B------:R-:W-:Y:S01]  /*1cf0*/  IMAD.MOV.U32 R30, RZ, RZ, R22 ;  /* 0x000000ffff1e7224 */ /* 0x000fe200078e0016 */
[----:B------:R-:W-:-:S03]  /*1d00*/  MOV R31, R23 ;  /* 0x00000017001f7202 */ /* 0x000fc60000000f00 */
[----:B------:R-:W-:Y:S01]  /*1d10*/  IMAD.X R16, RZ, RZ, R28, P0 ;  /* 0x000000ffff107224 */ /* 0x000fe200000e061c */
[----:B0-----:R-:W-:-:S04]  /*1d20*/  ISETP.NE.U32.AND P0, PT, R17, R4, PT ;  /* 0x000000041100720c */ /* 0x001fc80003f05070 */
[----:B------:R-:W-:-:S13]  /*1d30*/  ISETP.NE.AND.EX P0, PT, R16, R5, PT, P0 ;  /* 0x000000051000720c */ /* 0x000fda0003f05300 */
[----:B------:R-:W-:Y:S05]  /*1d40*/  @!P0 BREAK.RELIABLE B2 ;  /* 0x0000000000028942 */ /* 0x000fea0003800100 */
[----:B------:R-:W-:Y:S05]  /*1d50*/  @!P0 BRA `(.L_x_400) ;  /* 0x0000001400888947 */ /* 0x000fea0003800000 */
[----:B------:R-:W-:Y:S02]  /*1d60*/  IMAD.MOV.U32 R27, RZ, RZ, R17 ;  /* 0x000000ffff1b7224 */ /* 0x000fe400078e0011 */
[----:B------:R-:W-:-:S03]  /*1d70*/  IMAD.MOV.U32 R28, RZ, RZ, R16 ;  /* 0x000000ffff1c7224 */ /* 0x000fc600078e0010 */
[C---:B------:R-:W-:Y:S02]  /*1d80*/  SHF.L.U32 R19, R27.reuse, 0x3, RZ ;  /* 0x000000031b137819 */ /* 0x040fe400000006ff */
[----:B------:R-:W-:Y:S02]  /*1d90*/  SHF.L.U64.HI R26, R27, 0x3, R28 ;  /* 0x000000031b1a7819 */ /* 0x000fe4000001021c */
[C---:B------:R-:W-:Y:S02]  /*1da0*/  IADD3 R16, P0, PT, R19.reuse, R22, RZ ;  /* 0x0000001613107210 */ /* 0x040fe40007f1e0ff */
[----:B------:R-:W-:-:S03]  /*1db0*/  IADD3 R18, P1, PT, R19, R20, RZ ;  /* 0x0000001413127210 */ /* 0x000fc60007f3e0ff */
[C---:B------:R-:W-:Y:S02]  /*1dc0*/  IMAD.X R17, R26.reuse, 0x1, R23, P0 ;  /* 0x000000011a117824 */ /* 0x040fe400000e0617 */
[----:B------:R-:W-:-:S04]  /*1dd0*/  IMAD.X R19, R26, 0x1, R21, P1 ;  /* 0x000000011a137824 */ /* 0x000fc800008e0615 */
[----:B------:R-:W2:Y:S04]  /*1de0*/  LD.E.64 R16, desc[UR10][R16.64] ;  /* 0x0000000a10107980 */ /* 0x000ea8000c101b00 */
[----:B------:R-:W2:Y:S02]  /*1df0*/  LD.E.64 R18, desc[UR10][R18.64] ;  /* 0x0000000a12127980 */ /* 0x000ea4000c101b00 */
[----:B--2---:R-:W-:-:S04]  /*1e00*/  ISETP.GE.U32.AND P0, PT, R16, R18, PT ;  /* 0x000000121000720c */ /* 0x004fc80003f06070 */
[----:B------:R-:W-:-:S13]  /*1e10*/  ISETP.GE.U32.AND.EX P0, PT, R17, R19, PT, P0 ;  /* 0x000000131100720c */ /* 0x000fda0003f06100 */
[----:B------:R-:W-:Y:S05]  /*1e20*/  @P0 BRA `(.L_x_403) ;  /* 0xfffffffc00ac0947 */ /* 0x000fea000383ffff */
[----:B------:R-:W-:Y:S05]  /*1e30*/  BSYNC.RELIABLE B2 ;  /* 0x0000000000027941 */ /* 0x000fea0003800100 */
.L_x_402:
[----:B------:R-:W-:Y:S05]  /*1e40*/  BRA `(.L_x_401) ;  /* 0x00000014003c7947 */ /* 0x000fea0003800000 */
.L_x_399:
[----:B------:R-:W-:Y:S01]  /*1e50*/  HFMA2 R30, -RZ, RZ, -6.306171417236328125e-05, 0.01395416259765625 ;  /* 0x84222325ff1e7431 */ /* 0x000fe200000001ff */
[----:B------:R-:W-:Y:S01]  /*1e60*/  MOV R31, 0x84222325 ;  /* 0x84222325001f7802 */ /* 0x000fe20000000f00 */
[----:B------:R-:W-:Y:S02]  /*1e70*/  IMAD.MOV.U32 R28, RZ, RZ, -0x340d631c ;  /* 0xcbf29ce4ff1c7424 */ /* 0x000fe400078e00ff */
[----:B------:R-:W-:Y:S02]  /*1e80*/  IMAD.MOV.U32 R33, RZ, RZ, RZ ;  /* 0x000000ffff217224 */ /* 0x000fe400078e00ff */
[----:B------:R-:W-:Y:S02]  /*1e90*/  IMAD.MOV.U32 R29, RZ, RZ, -0x340d631c ;  /* 0xcbf29ce4ff1d7424 */ /* 0x000fe400078e00ff */
[----:B------:R-:W-:Y:S01]  /*1ea0*/  IMAD.MOV.U32 R34, RZ, RZ, RZ ;  /* 0x000000ffff227224 */ /* 0x000fe200078e00ff */
[----:B------:R-:W-:Y:S06]  /*1eb0*/  BRA.U !UP1, `(.L_x_404) ;  /* 0x0000000509b47547 */ /* 0x000fec000b800000 */
[----:B------:R-:W0:Y:S01]  /*1ec0*/  LDC R34, c[0x0][0x3c4] ;  /* 0x0000f100ff227b82 */ /* 0x000e220000000800 */
[----:B------:R-:W-:Y:S01]  /*1ed0*/  ULOP3.LUT UR5, UR6, 0xfffffffe, URZ, 0xc0, !UPT ;  /* 0xfffffffe06057892 */ /* 0x000fe2000f8ec0ff */
[----:B------:R-:W-:Y:S01]  /*1ee0*/  MOV R31, 0x84222325 ;  /* 0x84222325001f7802 */ /* 0x000fe20000000f00 */
[----:B------:R-:W-:Y:S01]  /*1ef0*/  IMAD.MOV.U32 R28, RZ, RZ, -0x340d631c ;  /* 0xcbf29ce4ff1c7424 */ /* 0x000fe200078e00ff */
[----:B------:R-:W-:Y:S01]  /*1f00*/  MOV R32, RZ ;  /* 0x000000ff00207202 */ /* 0x000fe20000000f00 */
[----:B------:R-:W-:Y:S02]  /*1f10*/  IMAD.MOV.U32 R35, RZ, RZ, RZ ;  /* 0x000000ffff237224 */ /* 0x000fe400078e00ff */
[----:B------:R-:W-:-:S07]  /*1f20*/  IMAD.U32 R33, RZ, RZ, UR5 ;  /* 0x00000005ff217e24 */ /* 0x000fce000f8e00ff */
.L_x_405:
        /* <DEDUP_REMOVED lines=102> */
.L_x_404:
        /* <DEDUP_REMOVED lines=51> */
.L_x_406:
        /* <DEDUP_REMOVED lines=10> */
.L_x_408:
        /* <DEDUP_REMOVED lines=102> */
.L_x_407:
        /* <DEDUP_REMOVED lines=51> */
.L_x_409:
[----:B------:R-:W-:Y:S01]  /*32f0*/  ISETP.GE.U32.AND P0, PT, R31, R30, PT ;  /* 0x0000001e1f00720c */ /* 0x000fe20003f06070 */
[----:B------:R-:W-:Y:S01]  /*3300*/  IMAD.MOV.U32 R31, RZ, RZ, R23 ;  /* 0x000000ffff1f7224 */ /* 0x000fe200078e0017 */
[----:B------:R-:W-:Y:S02]  /*3310*/  MOV R30, R22 ;  /* 0x00000016001e7202 */ /* 0x000fe40000000f00 */
[----:B------:R-:W-:-:S13]  /*3320*/  ISETP.GE.U32.AND.EX P0, PT, R28, R29, PT, P0 ;  /* 0x0000001d1c00720c */ /* 0x000fda0003f06100 */
[----:B------:R-:W-:Y:S05]  /*3330*/  @P0 BRA `(.L_x_400) ;  /* 0x0000000000100947 */ /* 0x000fea0003800000 */
.L_x_401:
[----:B------:R-:W-:Y:S01]  /*3340*/  IMAD.MOV.U32 R30, RZ, RZ, R20 ;  /* 0x000000ffff1e7224 */ /* 0x000fe200078e0014 */
[----:B------:R-:W-:Y:S01]  /*3350*/  MOV R31, R21 ;  /* 0x00000015001f7202 */ /* 0x000fe20000000f00 */
[----:B------:R-:W-:Y:S02]  /*3360*/  IMAD.MOV.U32 R20, RZ, RZ, R22 ;  /* 0x000000ffff147224 */ /* 0x000fe400078e0016 */
[----:B------:R-:W-:-:S07]  /*3370*/  IMAD.MOV.U32 R21, RZ, RZ, R23 ;  /* 0x000000ffff157224 */ /* 0x000fce00078e0017 */
.L_x_400:
[----:B------:R-:W-:Y:S05]  /*3380*/  BSYNC.RECONVERGENT B1 ;  /* 0x0000000000017941 */ /* 0x000fea0003800200 */
.L_x_398:
[----:B------:R-:W0:Y:S01]  /*3390*/  LDCU.64 UR6, c[0x0][0x3c0] ;  /* 0x00007800ff0677ac */ /* 0x000e220008000a00 */
[----:B------:R-:W-:Y:S02]  /*33a0*/  HFMA2 R16, -RZ, RZ, -6.306171417236328125e-05, 0.01395416259765625 ;  /* 0x84222325ff107431 */ /* 0x000fe400000001ff */
[----:B------:R-:W-:Y:S01]  /*33b0*/  IMAD.MOV.U32 R17, RZ, RZ, -0x340d631c ;  /* 0xcbf29ce4ff117424 */ /* 0x000fe200078e00ff */
[----:B------:R-:W-:Y:S01]  /*33c0*/  MOV R32, 0x84222325 ;  /* 0x8422232500207802 */ /* 0x000fe20000000f00 */
[----:B------:R-:W-:Y:S01]  /*33d0*/  UISETP.NE.U32.AND UP0, UPT, UR4, URZ, UPT ;  /* 0x000000ff0400728c */ /* 0x000fe2000bf05070 */
[----:B------:R-:W-:Y:S02]  /*33e0*/  IMAD.MOV.U32 R19, RZ, RZ, RZ ;  /* 0x000000ffff137224 */ /* 0x000fe400078e00ff */
[----:B------:R-:W-:Y:S01]  /*33f0*/  IMAD.MOV.U32 R36, RZ, RZ, -0x340d631c ;  /* 0xcbf29ce4ff247424 */ /* 0x000fe200078e00ff */
[----:B------:R-:W-:Y:S01]  /*3400*/  UISETP.NE.AND.EX UP0, UPT, URZ, URZ, UPT, UP0 ;  /* 0x000000ffff00728c */ /* 0x000fe2000bf05300 */
[----:B------:R-:W-:Y:S01]  /*3410*/  IMAD.MOV.U32 R34, RZ, RZ, RZ ;  /* 0x000000ffff227224 */ /* 0x000fe200078e00ff */
[----:B0-----:R-:W-:-:S04]  /*3420*/  UISETP.NE.U32.AND UP1, UPT, UR6, 0x1, UPT ;  /* 0x000000010600788c */ /* 0x001fc8000bf25070 */
[----:B------:R-:W-:-:S09]  /*3430*/  UISETP.NE.AND.EX UP1, UPT, UR7, URZ, UPT, UP1 ;  /* 0x000000ff0700728c */ /* 0x000fd2000bf25310 */
[----:B------:R-:W-:Y:S05]  /*3440*/  BRA.U !UP1, `(.L_x_410) ;  /* 0x0000000509b07547 */ /* 0x000fea000b800000 */
[----:B------:R-:W0:Y:S01]  /*3450*/  LDC R34, c[0x0][0x3c4] ;  /* 0x0000f100ff227b82 */ /* 0x000e220000000800 */
[----:B------:R-:W-:Y:S01]  /*3460*/  ULOP3.LUT UR5, UR6, 0xfffffffe, URZ, 0xc0, !UPT ;  /* 0xfffffffe06057892 */ /* 0x000fe2000f8ec0ff */
[----:B------:R-:W-:Y:S01]  /*3470*/  MOV R16, 0x84222325 ;  /* 0x8422232500107802 */ /* 0x000fe20000000f00 */
[----:B------:R-:W-:Y:S01]  /*3480*/  IMAD.MOV.U32 R17, RZ, RZ, -0x340d631c ;  /* 0xcbf29ce4ff117424 */ /* 0x000fe200078e00ff */
[----:B------:R-:W-:Y:S01]  /*3490*/  MOV R18, RZ ;  /* 0x000000ff00127202 */ /* 0x000fe20000000f00 */
[----:B------:R-:W-:Y:S02]  /*34a0*/  IMAD.MOV.U32 R33, RZ, RZ, RZ ;  /* 0x000000ffff217224 */ /* 0x000fe400078e00ff */
[----:B------:R-:W-:-:S07]  /*34b0*/  IMAD.U32 R19, RZ, RZ, UR5 ;  /* 0x00000005ff137e24 */ /* 0x000fce000f8e00ff */
.L_x_411:
        /* <DEDUP_REMOVED lines=101> */
.L_x_410:
[----:B------:R-:W-:Y:S05]  /*3b10*/  BRA.U !UP0, `(.L_x_412) ;  /* 0x0000000108c47547 */ /* 0x000fea000b800000 */
        /* <DEDUP_REMOVED lines=48> */
[----:B------:R-:W-:-:S07]  /*3e20*/  IMAD.IADD R17, R17, 0x1, R19 ;  /* 0x0000000111117824 */ /* 0x000fce00078e0213 */
.L_x_412:
[----:B------:R-:W-:Y:S02]  /*3e30*/  HFMA2 R19, -RZ, RZ, 0, 0 ;  /* 0x00000000ff137431 */ /* 0x000fe400000001ff */
[----:B------:R-:W-:Y:S01]  /*3e40*/  IMAD.MOV.U32 R22, RZ, RZ, RZ ;  /* 0x000000ffff167224 */ /* 0x000fe200078e00ff */
[----:B------:R-:W-:Y:S06]  /*3e50*/  BRA.U !UP1, `(.L_x_413) ;  /* 0x0000000509b07547 */ /* 0x000fec000b800000 */
[----:B------:R-:W0:Y:S01]  /*3e60*/  LDC R22, c[0x0][0x3c4] ;  /* 0x0000f100ff167b82 */ /* 0x000e220000000800 */
[----:B------:R-:W-:Y:S01]  /*3e70*/  ULOP3.LUT UR5, UR6, 0xfffffffe, URZ, 0xc0, !UPT ;  /* 0xfffffffe06057892 */ /* 0x000fe2000f8ec0ff */
[----:B------:R-:W-:Y:S01]  /*3e80*/  IMAD.MOV.U32 R32, RZ, RZ, -0x7bdddcdb ;  /* 0x84222325ff207424 */ /* 0x000fe200078e00ff */
[----:B------:R-:W-:Y:S01]  /*3e90*/  MOV R36, 0xcbf29ce4 ;  /* 0xcbf29ce400247802 */ /* 0x000fe20000000f00 */
[----:B------:R-:W-:Y:S02]  /*3ea0*/  IMAD.MOV.U32 R23, RZ, RZ, RZ ;  /* 0x000000ffff177224 */ /* 0x000fe400078e00ff */
[----:B------:R-:W-:Y:S01]  /*3eb0*/  IMAD.MOV.U32 R18, RZ, RZ, RZ ;  /* 0x000000ffff127224 */ /* 0x000fe200078e00ff */
[----:B------:R-:W-:-:S07]  /*3ec0*/  MOV R19, UR5 ;  /* 0x0000000500137c02 */ /* 0x000fce0008000f00 */
.L_x_414:
        /* <DEDUP_REMOVED lines=101> */
.L_x_413:
        /* <DEDUP_REMOVED lines=50> */
.L_x_415:
[----:B------:R-:W-:Y:S01]  /*4840*/  ISETP.NE.U32.AND P0, PT, R16, R32, PT ;  /* 0x000000201000720c */ /* 0x000fe20003f05070 */
[----:B------:R-:W-:Y:S03]  /*4850*/  BSSY.RECONVERGENT B1, `(.L_x_416) ;  /* 0x0000173000017945 */ /* 0x000fe60003800200 */
[----:B------:R-:W-:-:S13]  /*4860*/  ISETP.NE.AND.EX P0, PT, R17, R36, PT, P0 ;  /* 0x000000241100720c */ /* 0x000fda0003f05300 */
[----:B------:R-:W-:Y:S05]  /*4870*/  @!P0 BRA `(.L_x_417) ;  /* 0x0000001400308947 */ /* 0x000fea0003800000 */
[----:B------:R-:W-:Y:S02]  /*4880*/  HFMA2 R36, -RZ, RZ, -15.890625, -0.0047760009765625 ;  /* 0xcbf29ce4ff247431 */ /* 0x000fe400000001ff */
[----:B------:R-:W-:Y:S01]  /*4890*/  IMAD.MOV.U32 R16, RZ, RZ, -0x7bdddcdb ;  /* 0x84222325ff107424 */ /* 0x000fe200078e00ff */
[----:B------:R-:W-:Y:S01]  /*48a0*/  MOV R17, 0xcbf29ce4 ;  /* 0xcbf29ce400117802 */ /* 0x000fe20000000f00 */
[----:B------:R-:W-:Y:S02]  /*48b0*/  IMAD.MOV.U32 R19, RZ, RZ, RZ ;  /* 0x000000ffff137224 */ /* 0x000fe400078e00ff */
[----:B------:R-:W-:Y:S02]  /*48c0*/  IMAD.MOV.U32 R32, RZ, RZ, -0x7bdddcdb ;  /* 0x84222325ff207424 */ /* 0x000fe400078e00ff */
        /* <DEDUP_REMOVED lines=9> */
.L_x_419:
        /* <DEDUP_REMOVED lines=101> */
.L_x_418:
        /* <DEDUP_REMOVED lines=50> */
.L_x_420:
[----:B------:R-:W-:Y:S01]  /*52d0*/  IMAD.MOV.U32 R19, RZ, RZ, RZ ;  /* 0x000000ffff137224 */ /* 0x000fe200078e00ff */
[----:B------:R-:W-:Y:S01]  /*52e0*/  MOV R22, RZ ;  /* 0x000000ff00167202 */ /* 0x000fe20000000f00 */
[----:B------:R-:W-:Y:S06]  /*52f0*/  BRA.U !UP1, `(.L_x_421) ;  /* 0x0000000509b07547 */ /* 0x000fec000b800000 */
[----:B------:R-:W0:Y:S01]  /*5300*/  LDC R22, c[0x0][0x3c4] ;  /* 0x0000f100ff167b82 */ /* 0x000e220000000800 */
[----:B------:R-:W-:Y:S01]  /*5310*/  ULOP3.LUT UR5, UR6, 0xfffffffe, URZ, 0xc0, !UPT ;  /* 0xfffffffe06057892 */ /* 0x000fe2000f8ec0ff */
[----:B------:R-:W-:Y:S02]  /*5320*/  HFMA2 R23, -RZ, RZ, 0, 0 ;  /* 0x00000000ff177431 */ /* 0x000fe400000001ff */
[----:B------:R-:W-:Y:S02]  /*5330*/  IMAD.MOV.U32 R32, RZ, RZ, -0x7bdddcdb ;  /* 0x84222325ff207424 */ /* 0x000fe400078e00ff */
[----:B------:R-:W-:Y:S02]  /*5340*/  IMAD.MOV.U32 R36, RZ, RZ, -0x340d631c ;  /* 0xcbf29ce4ff247424 */ /* 0x000fe400078e00ff */
[----:B------:R-:W-:Y:S02]  /*5350*/  IMAD.MOV.U32 R18, RZ, RZ, RZ ;  /* 0x000000ffff127224 */ /* 0x000fe400078e00ff */
[----:B------:R-:W-:-:S07]  /*5360*/  IMAD.U32 R19, RZ, RZ, UR5 ;  /* 0x00000005ff137e24 */ /* 0x000fce000f8e00ff */
.L_x_422:
        /* <DEDUP_REMOVED lines=10> */
[C-C-:B-1----:R-:W-:Y:S02]  /*5410*/  SHF.R.U64 R35, R28.reuse, 0x10, R29.reuse ;  /* 0x000000101c237819 */ /* 0x142fe4000000121d */
        /* <DEDUP_REMOVED lines=90> */
.L_x_421:
[----:B------:R-:W-:Y:S05]  /*59c0*/  BRA.U !UP0, `(.L_x_423) ;  /* 0x0000000108c47547 */ /* 0x000fea000b800000 */
[----:B------:R-:W-:-:S04]  /*59d0*/  LEA R18, P0, R19, R24, 0x3 ;  /* 0x0000001813127211 */ /* 0x000fc800078018ff */
        /* <DEDUP_REMOVED lines=48> */
.L_x_423:
[----:B------:R-:W-:-:S04]  /*5ce0*/  ISETP.GE.U32.AND P0, PT, R16, R32, PT ;  /* 0x000000201000720c */ /* 0x000fc80003f06070 */
[----:B------:R-:W-:-:S13]  /*5cf0*/  ISETP.GE.U32.AND.EX P0, PT, R17, R36, PT, P0 ;  /* 0x000000241100720c */ /* 0x000fda0003f06100 */
[----:B------:R-:W-:Y:S05]  /*5d00*/  @!P0 BRA `(.L_x_424) ;  /* 0x00000000008c8947 */ /* 0x000fea0003800000 */
[----:B------:R-:W-:Y:S02]  /*5d10*/  IMAD.MOV.U32 R28, RZ, RZ, R6 ;  /* 0x000000ffff1c7224 */ /* 0x000fe400078e0006 */
[----:B------:R-:W-:Y:S01]  /*5d20*/  IMAD.MOV.U32 R29, RZ, RZ, R7 ;  /* 0x000000ffff1d7224 */ /* 0x000fe200078e0007 */
[----:B------:R-:W-:Y:S06]  /*5d30*/  BRA `(.L_x_425) ;  /* 0x0000000000907947 */ /* 0x000fec0003800000 */
.L_x_417:
        /* <DEDUP_REMOVED lines=10> */
[----:B------:R-:W-:Y:S02]  /*5de0*/  HFMA2 R26, -RZ, RZ, 0, 0 ;  /* 0x00000000ff1a7431 */ /* 0x000fe400000001ff */
[----:B------:R-:W-:-:S07]  /*5df0*/  IMAD.MOV.U32 R23, RZ, RZ, RZ ;  /* 0x000000ffff177224 */ /* 0x000fce00078e00ff */
.L_x_426:
[----:B------:R-:W-:Y:S01]  /*5e00*/  IADD3 R17, P0, PT, R23, 0x1, RZ ;  /* 0x0000000117117810 */ /* 0x000fe20007f1e0ff */
[----:B------:R-:W-:Y:S01]  /*5e10*/  IMAD.MOV.U32 R28, RZ, RZ, R6 ;  /* 0x000000ffff1c7224 */ /* 0x000fe200078e0006 */
[----:B------:R-:W-:-:S03]  /*5e20*/  MOV R29, R7 ;  /* 0x00000007001d7202 */ /* 0x000fc60000000f00 */
[----:B------:R-:W-:Y:S01]  /*5e30*/  IMAD.X R16, RZ, RZ, R26, P0 ;  /* 0x000000ffff107224 */ /* 0x000fe200000e061a */
[----:B0-----:R-:W-:-:S04]  /*5e40*/  ISETP.NE.U32.AND P0, PT, R17, R4, PT ;  /* 0x000000041100720c */ /* 0x001fc80003f05070 */
[----:B------:R-:W-:-:S13]  /*5e50*/  ISETP.NE.AND.EX P0, PT, R16, R5, PT, P0 ;  /* 0x000000051000720c */ /* 0x000fda0003f05300 */
        /* <DEDUP_REMOVED lines=14> */
.L_x_424:
[----:B------:R-:W-:Y:S01]  /*5f40*/  MOV R28, R24 ;  /* 0x00000018001c7202 */ /* 0x000fe20000000f00 */
[----:B------:R-:W-:Y:S01]  /*5f50*/  IMAD.MOV.U32 R29, RZ, RZ, R25 ;  /* 0x000000ffff1d7224 */ /* 0x000fe200078e0019 */
[----:B------:R-:W-:Y:S01]  /*5f60*/  MOV R25, R7 ;  /* 0x0000000700197202 */ /* 0x000fe20000000f00 */
[----:B------:R-:W-:-:S07]  /*5f70*/  IMAD.MOV.U32 R24, RZ, RZ, R6 ;  /* 0x000000ffff187224 */ /* 0x000fce00078e0006 */
.L_x_425:
[----:B------:R-:W-:Y:S05]  /*5f80*/  BSYNC.RECONVERGENT B1 ;  /* 0x0000000000017941 */ /* 0x000fea0003800200 */
.L_x_416:
[----:B------:R-:W0:Y:S01]  /*5f90*/  LDCU.64 UR6, c[0x0][0x3c0] ;  /* 0x00007800ff0677ac */ /* 0x000e220008000a00 */
[----:B------:R-:W-:Y:S02]  /*5fa0*/  HFMA2 R17, -RZ, RZ, 0, 0 ;  /* 0x00000000ff117431 */ /* 0x000fe400000001ff */
[----:B------:R-:W-:Y:S01]  /*5fb0*/  IMAD.MOV.U32 R6, RZ, RZ, -0x7bdddcdb ;  /* 0x84222325ff067424 */ /* 0x000fe200078e00ff */
[----:B------:R-:W-:Y:S01]  /*5fc0*/  MOV R34, RZ ;  /* 0x000000ff00227202 */ /* 0x000fe20000000f00 */
[----:B------:R-:W-:Y:S01]  /*5fd0*/  UISETP.NE.U32.AND UP0, UPT, UR4, URZ, UPT ;  /* 0x000000ff0400728c */ /* 0x000fe2000bf05070 */
[----:B------:R-:W-:Y:S02]  /*5fe0*/  IMAD.MOV.U32 R7, RZ, RZ, -0x340d631c ;  /* 0xcbf29ce4ff077424 */ /* 0x000fe400078e00ff */
[----:B------:R-:W-:Y:S01]  /*5ff0*/  IMAD.MOV.U32 R26, RZ, RZ, -0x7bdddcdb ;  /* 0x84222325ff1a7424 */ /* 0x000fe200078e00ff */
[----:B------:R-:W-:Y:S01]  /*6000*/  UISETP.NE.AND.EX UP0, UPT, URZ, URZ, UPT, UP0 ;  /* 0x000000ffff00728c */ /* 0x000fe2000bf05300 */
[----:B------:R-:W-:Y:S01]  /*6010*/  IMAD.MOV.U32 R36, RZ, RZ, -0x340d631c ;  /* 0xcbf29ce4ff247424 */ /* 0x000fe200078e00ff */
[----:B0-----:R-:W-:-:S04]  /*6020*/  UISETP.NE.U32.AND UP1, UPT, UR6, 0x1, UPT ;  /* 0x000000010600788c */ /* 0x001fc8000bf25070 */
[----:B------:R-:W-:-:S09]  /*6030*/  UISETP.NE.AND.EX UP1, UPT, UR7, URZ, UPT, UP1 ;  /* 0x000000ff0700728c */ /* 0x000fd2000bf25310 */
[----:B------:R-:W-:Y:S05]  /*6040*/  BRA.U !UP1, `(.L_x_427) ;  /* 0x0000000509b07547 */ /* 0x000fea000b800000 */
[----:B------:R-:W0:Y:S01]  /*6050*/  LDC R34, c[0x0][0x3c4] ;  /* 0x0000f100ff227b82 */ /* 0x000e220000000800 */
[----:B------:R-:W-:Y:S01]  /*6060*/  ULOP3.LUT UR5, UR6, 0xfffffffe, URZ, 0xc0, !UPT ;  /* 0xfffffffe06057892 */ /* 0x000fe2000f8ec0ff */
[----:B------:R-:W-:Y:S01]  /*6070*/  IMAD.MOV.U32 R6, RZ, RZ, -0x7bdddcdb ;  /* 0x84222325ff067424 */ /* 0x000fe200078e00ff */
[----:B------:R-:W-:Y:S01]  /*6080*/  MOV R27, RZ ;  /* 0x000000ff001b7202 */ /* 0x000fe20000000f00 */
[----:B------:R-:W-:Y:S02]  /*6090*/  IMAD.MOV.U32 R7, RZ, RZ, -0x340d631c ;  /* 0xcbf29ce4ff077424 */ /* 0x000fe400078e00ff */
[----:B------:R-:W-:Y:S02]  /*60a0*/  IMAD.MOV.U32 R16, RZ, RZ, RZ ;  /* 0x000000ffff107224 */ /* 0x000fe400078e00ff */
[----:B------:R-:W-:-:S07]  /*60b0*/  IMAD.U32 R17, RZ, RZ, UR5 ;  /* 0x00000005ff117e24 */ /* 0x000fce000f8e00ff */
.L_x_428:
        /* <DEDUP_REMOVED lines=98> */
[----:B------:R-:W-:-:S04]  /*66e0*/  IMAD R19, R18, 0x100, R19 ;  /* 0x0000010012137824 */ /* 0x000fc800078e0213 */
[----:B------:R-:W-:Y:S01]  /*66f0*/  IMAD.IADD R7, R7, 0x1, R19 ;  /* 0x0000000107077824 */ /* 0x000fe200078e0213 */
[----:B------:R-:W-:Y:S06]  /*6700*/  @P0 BRA `(.L_x_428) ;  /* 0xfffffff8006c0947 */ /* 0x000fec000383ffff */
.L_x_427:
        /* <DEDUP_REMOVED lines=50> */
.L_x_429:
[----:B------:R-:W-:Y:S02]  /*6a30*/  IMAD.MOV.U32 R17, RZ, RZ, RZ ;  /* 0x000000ffff117224 */ /* 0x000fe400078e00ff */
[----:B------:R-:W-:Y:S01]  /*6a40*/  IMAD.MOV.U32 R32, RZ, RZ, RZ ;  /* 0x000000ffff207224 */ /* 0x000fe200078e00ff */
[----:B------:R-:W-:Y:S06]  /*6a50*/  BRA.U !UP1, `(.L_x_430) ;  /* 0x0000000509b07547 */ /* 0x000fec000b800000 */
[----:B------:R-:W0:Y:S01]  /*6a60*/  LDC R32, c[0x0][0x3c4] ;  /* 0x0000f100ff207b82 */ /* 0x000e220000000800 */
[----:B------:R-:W-:Y:S01]  /*6a70*/  ULOP3.LUT UR5, UR6, 0xfffffffe, URZ, 0xc0, !UPT ;  /* 0xfffffffe06057892 */ /* 0x000fe2000f8ec0ff */
[----:B------:R-:W-:Y:S02]  /*6a80*/  HFMA2 R26, -RZ, RZ, -6.306171417236328125e-05, 0.01395416259765625 ;  /* 0x84222325ff1a7431 */ /* 0x000fe400000001ff */
[----:B------:R-:W-:Y:S01]  /*6a90*/  IMAD.MOV.U32 R36, RZ, RZ, -0x340d631c ;  /* 0xcbf29ce4ff247424 */ /* 0x000fe200078e00ff */
[----:B------:R-:W-:Y:S01]  /*6aa0*/  MOV R16, RZ ;  /* 0x000000ff00107202 */ /* 0x000fe20000000f00 */
[----:B------:R-:W-:Y:S02]  /*6ab0*/  IMAD.MOV.U32 R33, RZ, RZ, RZ ;  /* 0x000000ffff217224 */ /* 0x000fe400078e00ff */
[----:B------:R-:W-:-:S07]  /*6ac0*/  IMAD.U32 R17, RZ, RZ, UR5 ;  /* 0x00000005ff117e24 */ /* 0x000fce000f8e00ff */
.L_x_431:
        /* <DEDUP_REMOVED lines=101> */
.L_x_430:
        /* <DEDUP_REMOVED lines=50> */
.L_x_432:
[----:B------:R-:W-:Y:S01]  /*7440*/  ISETP.NE.U32.AND P0, PT, R6, R26, PT ;  /* 0x0000001a0600720c */ /* 0x000fe20003f05070 */
[----:B------:R-:W-:Y:S03]  /*7450*/  BSSY.RECONVERGENT B1, `(.L_x_433) ;  /* 0x0000173000017945 */ /* 0x000fe60003800200 */
[----:B------:R-:W-:-:S13]  /*7460*/  ISETP.NE.AND.EX P0, PT, R7, R36, PT, P0 ;  /* 0x000000240700720c */ /* 0x000fda0003f05300 */
[----:B------:R-:W-:Y:S05]  /*7470*/  @!P0 BRA `(.L_x_434) ;  /* 0x0000001400308947 */ /* 0x000fea0003800000 */
[----:B------:R-:W-:Y:S02]  /*7480*/  HFMA2 R6, -RZ, RZ, -6.306171417236328125e-05, 0.01395416259765625 ;  /* 0x84222325ff067431 */ /* 0x000fe400000001ff */
        /* <DEDUP_REMOVED lines=13> */
.L_x_436:
        /* <DEDUP_REMOVED lines=101> */
.L_x_435:
        /* <DEDUP_REMOVED lines=50> */
.L_x_437:
        /* <DEDUP_REMOVED lines=10> */
.L_x_439:
        /* <DEDUP_REMOVED lines=101> */
.L_x_438:
        /* <DEDUP_REMOVED lines=50> */
.L_x_440:
[----:B------:R-:W-:-:S04]  /*88e0*/  ISETP.GE.U32.AND P0, PT, R6, R26, PT ;  /* 0x0000001a0600720c */ /* 0x000fc80003f06070 */
[----:B------:R-:W-:-:S13]  /*88f0*/  ISETP.GE.U32.AND.EX P0, PT, R7, R36, PT, P0 ;  /* 0x000000240700720c */ /* 0x000fda0003f06100 */
[----:B------:R-:W-:Y:S05]  /*8900*/  @!P0 BRA `(.L_x_441) ;  /* 0x00000000008c8947 */ /* 0x000fea0003800000 */
[----:B------:R-:W-:Y:S01]  /*8910*/  IMAD.MOV.U32 R26, RZ, RZ, R8 ;  /* 0x000000ffff1a7224 */ /* 0x000fe200078e0008 */
[----:B------:R-:W-:Y:S01]  /*8920*/  MOV R27, R9 ;  /* 0x00000009001b7202 */ /* 0x000fe20000000f00 */
[----:B------:R-:W-:Y:S06]  /*8930*/  BRA `(.L_x_442) ;  /* 0x0000000000907947 */ /* 0x000fec0003800000 */
.L_x_434:
[----:B------:R-:W-:Y:S01]  /*8940*/  ISETP.NE.AND P0, PT, R4, RZ, PT ;  /* 0x000000ff0400720c */ /* 0x000fe20003f05270 */
[----:B------:R-:W-:Y:S02]  /*8950*/  IMAD.MOV.U32 R26, RZ, RZ, R8 ;  /* 0x000000ffff1a7224 */ /* 0x000fe400078e0008 */
[----:B------:R-:W-:-:S10]  /*8960*/  IMAD.MOV.U32 R27, RZ, RZ, R9 ;  /* 0x000000ffff1b7224 */ /* 0x000fd400078e0009 */
        /* <DEDUP_REMOVED lines=9> */
.L_x_443:
[----:B------:R-:W-:Y:S01]  /*8a00*/  IADD3 R7, P0, PT, R19, 0x1, RZ ;  /* 0x0000000113077810 */ /* 0x000fe20007f1e0ff */
[----:B------:R-:W-:Y:S01]  /*8a10*/  IMAD.MOV.U32 R27, RZ, RZ, R9 ;  /* 0x000000ffff1b7224 */ /* 0x000fe200078e0009 */
[----:B------:R-:W-:-:S03]  /*8a20*/  MOV R26, R8 ;  /* 0x00000008001a7202 */ /* 0x000fc60000000f00 */
[----:B------:R-:W-:Y:S01]  /*8a30*/  IMAD.X R6, RZ, RZ, R22, P0 ;  /* 0x000000ffff067224 */ /* 0x000fe200000e0616 */
[----:B0-----:R-:W-:-:S04]  /*8a40*/  ISETP.NE.U32.AND P0, PT, R7, R4, PT ;  /* 0x000000040700720c */ /* 0x001fc80003f05070 */
[----:B------:R-:W-:-:S13]  /*8a50*/  ISETP.NE.AND.EX P0, PT, R6, R5, PT, P0 ;  /* 0x000000050600720c */ /* 0x000fda0003f05300 */
[----:B------:R-:W-:Y:S05]  /*8a60*/  @!P0 BRA `(.L_x_442) ;  /* 0x0000000000448947 */ /* 0x000fea0003800000 */
[----:B------:R-:W-:Y:S01]  /*8a70*/  IMAD.MOV.U32 R19, RZ, RZ, R7 ;  /* 0x000000ffff137224 */ /* 0x000fe200078e0007 */
[----:B------:R-:W-:-:S03]  /*8a80*/  MOV R22, R6 ;  /* 0x0000000600167202 */ /* 0x000fc60000000f00 */
[C---:B------:R-:W-:Y:S01]  /*8a90*/  IMAD.SHL.U32 R17, R19.reuse, 0x8, RZ ;  /* 0x0000000813117824 */ /* 0x040fe200078e00ff */
[----:B------:R-:W-:-:S04]  /*8aa0*/  SHF.L.U64.HI R18, R19, 0x3, R22 ;  /* 0x0000000313127819 */ /* 0x000fc80000010216 */
[C---:B------:R-:W-:Y:S02]  /*8ab0*/  IADD3 R6, P0, PT, R17.reuse, R8, RZ ;  /* 0x0000000811067210 */ /* 0x040fe40007f1e0ff */
[----:B------:R-:W-:-:S03]  /*8ac0*/  IADD3 R16, P1, PT, R17, R14, RZ ;  /* 0x0000000e11107210 */ /* 0x000fc60007f3e0ff */
[C---:B------:R-:W-:Y:S01]  /*8ad0*/  IMAD.X R7, R18.reuse, 0x1, R9, P0 ;  /* 0x0000000112077824 */ /* 0x040fe200000e0609 */
[----:B------:R-:W-:-:S05]  /*8ae0*/  IADD3.X R17, PT, PT, R18, R15, RZ, P1, !PT ;  /* 0x0000000f12117210 */ /* 0x000fca0000ffe4ff */
[----:B------:R-:W2:Y:S04]  /*8af0*/  LD.E.64 R6, desc[UR10][R6.64] ;  /* 0x0000000a06067980 */ /* 0x000ea8000c101b00 */
[----:B------:R-:W2:Y:S02]  /*8b00*/  LD.E.64 R16, desc[UR10][R16.64] ;  /* 0x0000000a10107980 */ /* 0x000ea4000c101b00 */
[----:B--2---:R-:W-:-:S04]  /*8b10*/  ISETP.GE.U32.AND P0, PT, R6, R16, PT ;  /* 0x000000100600720c */ /* 0x004fc80003f06070 */
[----:B------:R-:W-:-:S13]  /*8b20*/  ISETP.GE.U32.AND.EX P0, PT, R7, R17, PT, P0 ;  /* 0x000000110700720c */ /* 0x000fda0003f06100 */
[----:B------:R-:W-:Y:S05]  /*8b30*/  @P0 BRA `(.L_x_443) ;  /* 0xfffffffc00b00947 */ /* 0x000fea000383ffff */
.L_x_441:
[----:B------:R-:W-:Y:S01]  /*8b40*/  IMAD.MOV.U32 R26, RZ, RZ, R14 ;  /* 0x000000ffff1a7224 */ /* 0x000fe200078e000e */
[----:B------:R-:W-:Y:S01]  /*8b50*/  MOV R14, R8 ;  /* 0x00000008000e7202 */ /* 0x000fe20000000f00 */
[----:B------:R-:W-:Y:S02]  /*8b60*/  IMAD.MOV.U32 R27, RZ, RZ, R15 ;  /* 0x000000ffff1b7224 */ /* 0x000fe400078e000f */
[----:B------:R-:W-:-:S07]  /*8b70*/  IMAD.MOV.U32 R15, RZ, RZ, R9 ;  /* 0x000000ffff0f7224 */ /* 0x000fce00078e0009 */
.L_x_442:
[----:B------:R-:W-:Y:S05]  /*8b80*/  BSYNC.RECONVERGENT B1 ;  /* 0x0000000000017941 */ /* 0x000fea0003800200 */
.L_x_433:
[----:B------:R-:W0:Y:S01]  /*8b90*/  LDCU.64 UR6, c[0x0][0x3c0] ;  /* 0x00007800ff0677ac */ /* 0x000e220008000a00 */
[----:B------:R-:W-:Y:S02]  /*8ba0*/  HFMA2 R7, -RZ, RZ, -15.890625, -0.0047760009765625 ;  /* 0xcbf29ce4ff077431 */ /* 0x000fe400000001ff */
        /* <DEDUP_REMOVED lines=12> */
[----:B------:R-:W-:Y:S01]  /*8c70*/  IMAD.MOV.U32 R6, RZ, RZ, -0x7bdddcdb ;  /* 0x84222325ff067424 */ /* 0x000fe200078e00ff */
[----:B------:R-:W-:Y:S02]  /*8c80*/  MOV R7, 0xcbf29ce4 ;  /* 0xcbf29ce400077802 */ /* 0x000fe40000000f00 */
[----:B------:R-:W-:Y:S02]  /*8c90*/  CS2R R32, SRZ ;  /* 0x0000000000207805 */ /* 0x000fe4000001ff00 */
[----:B------:R-:W-:-:S07]  /*8ca0*/  IMAD.U32 R23, RZ, RZ, UR5 ;  /* 0x00000005ff177e24 */ /* 0x000fce000f8e00ff */
.L_x_445:
        /* <DEDUP_REMOVED lines=101> */
.L_x_444:
        /* <DEDUP_REMOVED lines=50> */
.L_x_446:
        /* <DEDUP_REMOVED lines=10> */
.L_x_448:
        /* <DEDUP_REMOVED lines=101> */
.L_x_447:
        /* <DEDUP_REMOVED lines=50> */
.L_x_449:
        /* <DEDUP_REMOVED lines=14> */
[----:B------:R-:W-:Y:S02]  /*a110*/  MOV R7, 0xcbf29ce4 ;  /* 0xcbf29ce400077802 */ /* 0x000fe40000000f00 */
[----:B------:R-:W-:Y:S02]  /*a120*/  CS2R R32, SRZ ;  /* 0x0000000000207805 */ /* 0x000fe4000001ff00 */
[----:B------:R-:W-:-:S07]  /*a130*/  IMAD.U32 R23, RZ, RZ, UR5 ;  /* 0x00000005ff177e24 */ /* 0x000fce000f8e00ff */
.L_x_453:
        /* <DEDUP_REMOVED lines=101> */
.L_x_452:
        /* <DEDUP_REMOVED lines=50> */
.L_x_454:
[----:B------:R-:W-:Y:S01]  /*aab0*/  MOV R9, RZ ;  /* 0x000000ff00097202 */ /* 0x000fe20000000f00 */
[----:B------:R-:W-:Y:S01]  /*aac0*/  IMAD.MOV.U32 R32, RZ, RZ, RZ ;  /* 0x000000ffff207224 */ /* 0x000fe200078e00ff */
[----:B------:R-:W-:Y:S06]  /*aad0*/  BRA.U !UP1, `(.L_x_455) ;  /* 0x0000000509b07547 */ /* 0x000fec000b800000 */
[----:B------:R-:W0:Y:S01]  /*aae0*/  LDC R32, c[0x0][0x3c4] ;  /* 0x0000f100ff207b82 */ /* 0x000e220000000800 */
[----:B------:R-:W-:Y:S01]  /*aaf0*/  ULOP3.LUT UR5, UR6, 0xfffffffe, URZ, 0xc0, !UPT ;  /* 0xfffffffe06057892 */ /* 0x000fe2000f8ec0ff */
[----:B------:R-:W-:Y:S02]  /*ab00*/  HFMA2 R36, -RZ, RZ, -15.890625, -0.0047760009765625 ;  /* 0xcbf29ce4ff247431 */ /* 0x000fe400000001ff */
[----:B------:R-:W-:Y:S02]  /*ab10*/  IMAD.MOV.U32 R22, RZ, RZ, -0x7bdddcdb ;  /* 0x84222325ff167424 */ /* 0x000fe400078e00ff */
[----:B------:R-:W-:Y:S02]  /*ab20*/  IMAD.MOV.U32 R33, RZ, RZ, RZ ;  /* 0x000000ffff217224 */ /* 0x000fe400078e00ff */
[----:B------:R-:W-:Y:S01]  /*ab30*/  IMAD.MOV.U32 R8, RZ, RZ, RZ ;  /* 0x000000ffff087224 */ /* 0x000fe200078e00ff */
[----:B------:R-:W-:-:S07]  /*ab40*/  MOV R9, UR5 ;  /* 0x0000000500097c02 */ /* 0x000fce0008000f00 */
.L_x_456:
        /* <DEDUP_REMOVED lines=101> */
.L_x_455:
        /* <DEDUP_REMOVED lines=50> */
.L_x_457:
[----:B------:R-:W-:-:S04]  /*b4c0*/  ISETP.GE.U32.AND P0, PT, R6, R22, PT ;  /* 0x000000160600720c */ /* 0x000fc80003f06070 */
[----:B------:R-:W-:-:S13]  /*b4d0*/  ISETP.GE.U32.AND.EX P0, PT, R7, R36, PT, P0 ;  /* 0x000000240700720c */ /* 0x000fda0003f06100 */
[----:B------:R-:W-:Y:S05]  /*b4e0*/  @!P0 BRA `(.L_x_458) ;  /* 0x00000000008c8947 */ /* 0x000fea0003800000 */
[----:B------:R-:W-:Y:S01]  /*b4f0*/  IMAD.MOV.U32 R16, RZ, RZ, R10 ;  /* 0x000000ffff107224 */ /* 0x000fe200078e000a */
[----:B------:R-:W-:Y:S01]  /*b500*/  MOV R17, R11 ;  /* 0x0000000b00117202 */ /* 0x000fe20000000f00 */
[----:B------:R-:W-:Y:S06]  /*b510*/  BRA `(.L_x_459) ;  /* 0x0000000000907947 */ /* 0x000fec0003800000 */
.L_x_451:
        /* <DEDUP_REMOVED lines=12> */
.L_x_460:
        /* <DEDUP_REMOVED lines=20> */
.L_x_458:
[----:B------:R-:W-:Y:S01]  /*b720*/  IMAD.MOV.U32 R16, RZ, RZ, R12 ;  /* 0x000000ffff107224 */ /* 0x000fe200078e000c */
[----:B------:R-:W-:Y:S01]  /*b730*/  MOV R12, R10 ;  /* 0x0000000a000c7202 */ /* 0x000fe20000000f00 */
[----:B------:R-:W-:Y:S02]  /*b740*/  IMAD.MOV.U32 R17, RZ, RZ, R13 ;  /* 0x000000ffff117224 */ /* 0x000fe400078e000d */
[----:B------:R-:W-:-:S07]  /*b750*/  IMAD.MOV.U32 R13, RZ, RZ, R11 ;  /* 0x000000ffff0d7224 */ /* 0x000fce00078e000b */
.L_x_459:
[----:B------:R-:W-:Y:S05]  /*b760*/  BSYNC.RECONVERGENT B1 ;  /* 0x0000000000017941 */ /* 0x000fea0003800200 */
.L_x_450:
        /* <DEDUP_REMOVED lines=18> */
.L_x_462:
        /* <DEDUP_REMOVED lines=101> */
.L_x_461:
        /* <DEDUP_REMOVED lines=50> */
.L_x_463:
        /* <DEDUP_REMOVED lines=10> */
.L_x_465:
        /* <DEDUP_REMOVED lines=101> */
.L_x_464:
        /* <DEDUP_REMOVED lines=50> */
.L_x_466:
        /* <DEDUP_REMOVED lines=17> */
.L_x_470:
        /* <DEDUP_REMOVED lines=101> */
.L_x_469:
        /* <DEDUP_REMOVED lines=50> */
.L_x_471:
        /* <DEDUP_REMOVED lines=10> */
.L_x_473:
        /* <DEDUP_REMOVED lines=101> */
.L_x_472:
        /* <DEDUP_REMOVED lines=50> */
.L_x_474:
[----:B------:R-:W-:-:S04]  /*e0a0*/  ISETP.GE.U32.AND P0, PT, R6, R18, PT ;  /* 0x000000120600720c */ /* 0x000fc80003f06070 */
[----:B------:R-:W-:-:S13]  /*e0b0*/  ISETP.GE.U32.AND.EX P0, PT, R7, R36, PT, P0 ;  /* 0x000000240700720c */ /* 0x000fda0003f06100 */
[----:B------:R-:W-:Y:S05]  /*e0c0*/  @!P0 BRA `(.L_x_475) ;  /* 0x0000000000948947 */ /* 0x000fea0003800000 */
[----:B------:R-:W-:Y:S01]  /*e0d0*/  IMAD.MOV.U32 R18, RZ, RZ, R24 ;  /* 0x000000ffff127224 */ /* 0x000fe200078e0018 */
[----:B------:R-:W-:Y:S01]  /*e0e0*/  MOV R19, R25 ;  /* 0x0000001900137202 */ /* 0x000fe20000000f00 */
[----:B------:R-:W-:Y:S06]  /*e0f0*/  BRA `(.L_x_476) ;  /* 0x0000000000987947 */ /* 0x000fec0003800000 */
.L_x_468:
[----:B------:R-:W-:Y:S01]  /*e100*/  ISETP.NE.AND P0, PT, R4, RZ, PT ;  /* 0x000000ff0400720c */ /* 0x000fe20003f05270 */
[----:B------:R-:W-:Y:S02]  /*e110*/  IMAD.MOV.U32 R18, RZ, RZ, R24 ;  /* 0x000000ffff127224 */ /* 0x000fe400078e0018 */
[----:B------:R-:W-:-:S10]  /*e120*/  IMAD.MOV.U32 R19, RZ, RZ, R25 ;  /* 0x000000ffff137224 */ /* 0x000fd400078e0019 */
[----:B------:R-:W-:Y:S05]  /*e130*/  @!P0 BRA `(.L_x_476) ;  /* 0x0000000000888947 */ /* 0x000fea0003800000 */
[----:B------:R-:W-:Y:S01]  /*e140*/  MOV R6, R24 ;  /* 0x0000001800067202 */ /* 0x000fe20000000f00 */
[----:B------:R-:W-:Y:S01]  /*e150*/  IMAD.MOV.U32 R7, RZ, RZ, R25 ;  /* 0x000000ffff077224 */ /* 0x000fe200078e0019 */
[----:B------:R-:W2:Y:S05]  /*e160*/  LD.E.64 R8, desc[UR10][R30.64] ;  /* 0x0000000a1e087980 */ /* 0x000eaa000c101b00 */
[----:B------:R-:W2:Y:S02]  /*e170*/  LD.E.64 R6, desc[UR10][R6.64] ;  /* 0x0000000a06067980 */ /* 0x000ea4000c101b00 */
[----:B--2---:R-:W-:-:S04]  /*e180*/  ISETP.GE.U32.AND P0, PT, R6, R8, PT ;  /* 0x000000080600720c */ /* 0x004fc80003f06070 */
[----:B------:R-:W-:-:S13]  /*e190*/  ISETP.GE.U32.AND.EX P0, PT, R7, R9, PT, P0 ;  /* 0x000000090700720c */ /* 0x000fda0003f06100 */
[----:B------:R-:W-:Y:S05]  /*e1a0*/  @!P0 BRA `(.L_x_475) ;  /* 0x00000000005c8947 */ /* 0x000fea0003800000 */
[----:B------:R-:W0:Y:S01]  /*e1b0*/  LDC R4, c[0x0][0x3c8] ;  /* 0x0000f200ff047b82 */ /* 0x000e220000000800 */
[----:B------:R-:W-:Y:S02]  /*e1c0*/  HFMA2 R18, -RZ, RZ, 0, 0 ;  /* 0x00000000ff127431 */ /* 0x000fe400000001ff */
[----:B------:R-:W-:-:S07]  /*e1d0*/  IMAD.MOV.U32 R11, RZ, RZ, RZ ;  /* 0x000000ffff0b7224 */ /* 0x000fce00078e00ff */
.L_x_477:
[----:B------:R-:W-:Y:S02]  /*e1e0*/  IADD3 R7, P0, PT, R11, 0x1, RZ ;  /* 0x000000010b077810 */ /* 0x000fe40007f1e0ff */
[----:B------:R-:W-:-:S03]  /*e1f0*/  MOV R19, R25 ;  /* 0x0000001900137202 */ /* 0x000fc60000000f00 */
[----:B------:R-:W-:Y:S01]  /*e200*/  IMAD.X R6, RZ, RZ, R18, P0 ;  /* 0x000000ffff067224 */ /* 0x000fe200000e0612 */
[----:B0-----:R-:W-:Y:S01]  /*e210*/  ISETP.NE.U32.AND P0, PT, R7, R4, PT ;  /* 0x000000040700720c */ /* 0x001fe20003f05070 */
[----:B------:R-:W-:-:S03]  /*e220*/  IMAD.MOV.U32 R18, RZ, RZ, R24 ;  /* 0x000000ffff127224 */ /* 0x000fc600078e0018 */
[----:B------:R-:W-:-:S13]  /*e230*/  ISETP.NE.AND.EX P0, PT, R6, R5, PT, P0 ;  /* 0x000000050600720c */ /* 0x000fda0003f05300 */
[----:B------:R-:W-:Y:S05]  /*e240*/  @!P0 BRA `(.L_x_476) ;  /* 0x0000000000448947 */ /* 0x000fea0003800000 */
[----:B------:R-:W-:Y:S02]  /*e250*/  IMAD.MOV.U32 R11, RZ, RZ, R7 ;  /* 0x000000ffff0b7224 */ /* 0x000fe400078e0007 */
[----:B------:R-:W-:-:S03]  /*e260*/  IMAD.MOV.U32 R18, RZ, RZ, R6 ;  /* 0x000000ffff127224 */ /* 0x000fc600078e0006 */
[C---:B------:R-:W-:Y:S02]  /*e270*/  SHF.L.U32 R9, R11.reuse, 0x3, RZ ;  /* 0x000000030b097819 */ /* 0x040fe400000006ff */
[----:B------:R-:W-:Y:S02]  /*e280*/  SHF.L.U64.HI R10, R11, 0x3, R18 ;  /* 0x000000030b0a7819 */ /* 0x000fe40000010212 */
[----:B------:R-:W-:Y:S02]  /*e290*/  IADD3 R6, P0, PT, R24, R9, RZ ;  /* 0x0000000918067210 */ /* 0x000fe40007f1e0ff */
[----:B------:R-:W-:-:S03]  /*e2a0*/  IADD3 R8, P1, PT, R9, R30, RZ ;  /* 0x0000001e09087210 */ /* 0x000fc60007f3e0ff */
[----:B------:R-:W-:Y:S02]  /*e2b0*/  IMAD.X R7, R25, 0x1, R10, P0 ;  /* 0x0000000119077824 */ /* 0x000fe400000e060a */
[----:B------:R-:W-:-:S04]  /*e2c0*/  IMAD.X R9, R10, 0x1, R31, P1 ;  /* 0x000000010a097824 */ /* 0x000fc800008e061f */
[----:B------:R-:W2:Y:S04]  /*e2d0*/  LD.E.64 R6, desc[UR10][R6.64] ;  /* 0x0000000a06067980 */ /* 0x000ea8000c101b00 */
[----:B------:R-:W2:Y:S02]  /*e2e0*/  LD.E.64 R8, desc[UR10][R8.64] ;  /* 0x0000000a08087980 */ /* 0x000ea4000c101b00 */
[----:B--2---:R-:W-:-:S04]  /*e2f0*/  ISETP.GE.U32.AND P0, PT, R6, R8, PT ;  /* 0x000000080600720c */ /* 0x004fc80003f06070 */
[----:B------:R-:W-:-:S13]  /*e300*/  ISETP.GE.U32.AND.EX P0, PT, R7, R9, PT, P0 ;  /* 0x000000090700720c */ /* 0x000fda0003f06100 */
[----:B------:R-:W-:Y:S05]  /*e310*/  @P0 BRA `(.L_x_477) ;  /* 0xfffffffc00b00947 */ /* 0x000fea000383ffff */
.L_x_475:
[----:B------:R-:W-:Y:S01]  /*e320*/  MOV R18, R30 ;  /* 0x0000001e00127202 */ /* 0x000fe20000000f00 */
[----:B------:R-:W-:Y:S01]  /*e330*/  IMAD.MOV.U32 R19, RZ, RZ, R31 ;  /* 0x000000ffff137224 */ /* 0x000fe200078e001f */
[----:B------:R-:W-:Y:S01]  /*e340*/  MOV R31, R25 ;  /* 0x00000019001f7202 */ /* 0x000fe20000000f00 */
[----:B------:R-:W-:-:S07]  /*e350*/  IMAD.MOV.U32 R30, RZ, RZ, R24 ;  /* 0x000000ffff1e7224 */ /* 0x000fce00078e0018 */
.L_x_476:
[----:B------:R-:W-:Y:S05]  /*e360*/  BSYNC.RECONVERGENT B1 ;  /* 0x0000000000017941 */ /* 0x000fea0003800200 */
.L_x_467:
        /* <DEDUP_REMOVED lines=19> */
.L_x_479:
        /* <DEDUP_REMOVED lines=101> */
.L_x_478:
        /* <DEDUP_REMOVED lines=50> */
.L_x_480:
        /* <DEDUP_REMOVED lines=10> */
.L_x_482:
        /* <DEDUP_REMOVED lines=101> */
.L_x_481:
        /* <DEDUP_REMOVED lines=50> */
.L_x_483:
        /* <DEDUP_REMOVED lines=18> */
.L_x_487:
        /* <DEDUP_REMOVED lines=101> */
.L_x_486:
        /* <DEDUP_REMOVED lines=50> */
.L_x_488:
        /* <DEDUP_REMOVED lines=10> */
.L_x_490:
        /* <DEDUP_REMOVED lines=101> */
.L_x_489:
        /* <DEDUP_REMOVED lines=50> */
.L_x_491:
[----:B------:R-:W-:-:S04]  /*10cc0*/  ISETP.GE.U32.AND P0, PT, R6, R36, PT ;  /* 0x000000240600720c */ /* 0x000fc80003f06070 */
[----:B------:R-:W-:-:S13]  /*10cd0*/  ISETP.GE.U32.AND.EX P0, PT, R7, R38, PT, P0 ;  /* 0x000000260700720c */ /* 0x000fda0003f06100 */
[----:B------:R-:W-:Y:S05]  /*10ce0*/  @!P0 BRA `(.L_x_492) ;  /* 0x0000000000948947 */ /* 0x000fea0003800000 */
[----:B------:R-:W-:Y:S01]  /*10cf0*/  IMAD.MOV.U32 R22, RZ, RZ, R14 ;  /* 0x000000ffff167224 */ /* 0x000fe200078e000e */
[----:B------:R-:W-:Y:S01]  /*10d00*/  MOV R23, R15 ;  /* 0x0000000f00177202 */ /* 0x000fe20000000f00 */
[----:B------:R-:W-:Y:S06]  /*10d10*/  BRA `(.L_x_493) ;  /* 0x0000000000987947 */ /* 0x000fec0003800000 */
.L_x_485:
        /* <DEDUP_REMOVED lines=14> */
.L_x_494:
        /* <DEDUP_REMOVED lines=20> */
.L_x_492:
[----:B------:R-:W-:Y:S01]  /*10f40*/  MOV R22, R28 ;  /* 0x0000001c00167202 */ /* 0x000fe20000000f00 */
[----:B------:R-:W-:Y:S01]  /*10f50*/  IMAD.MOV.U32 R23, RZ, RZ, R29 ;  /* 0x000000ffff177224 */ /* 0x000fe200078e001d */
[----:B------:R-:W-:Y:S01]  /*10f60*/  MOV R29, R15 ;  /* 0x0000000f001d7202 */ /* 0x000fe20000000f00 */
[----:B------:R-:W-:-:S07]  /*10f70*/  IMAD.MOV.U32 R28, RZ, RZ, R14 ;  /* 0x000000ffff1c7224 */ /* 0x000fce00078e000e */
.L_x_493:
[----:B------:R-:W-:Y:S05]  /*10f80*/  BSYNC.RECONVERGENT B1 ;  /* 0x0000000000017941 */ /* 0x000fea0003800200 */
.L_x_484:
        /* <DEDUP_REMOVED lines=19> */
.L_x_496:
        /* <DEDUP_REMOVED lines=101> */
.L_x_495:
[----:B------:R-:W-:Y:S05]  /*11710*/  BRA.U !UP0, `(.L_x_497) ;  /* 0x0000000108c47547 */ /* 0x000fea000b800000 */
[----:B------:R-:W-:-:S04]  /*11720*/  LEA R6, P0, R25, R12, 0x3 ;  /* 0x0000000c19067211 */ /* 0x000fc800078018ff */
[----:B------:R-:W-:-:S06]  /*11730*/  LEA.HI.X R7, R25, R13, R32, 0x3, P0 ;  /* 0x0000000d19077211 */ /* 0x000fcc00000f1c20 */
        /* <DEDUP_REMOVED lines=47> */
.L_x_497:
        /* <DEDUP_REMOVED lines=10> */
.L_x_499:
        /* <DEDUP_REMOVED lines=101> */
.L_x_498:
        /* <DEDUP_REMOVED lines=50> */
.L_x_500:
        /* <DEDUP_REMOVED lines=18> */
.L_x_504:
        /* <DEDUP_REMOVED lines=101> */
.L_x_503:
        /* <DEDUP_REMOVED lines=50> */
.L_x_505:
        /* <DEDUP_REMOVED lines=10> */
.L_x_507:
        /* <DEDUP_REMOVED lines=101> */
.L_x_506:
        /* <DEDUP_REMOVED lines=50> */
.L_x_508:
[----:B------:R-:W-:Y:S01]  /*138e0*/  ISETP.GE.U32.AND P0, PT, R14, R36, PT ;  /* 0x000000240e00720c */ /* 0x000fe20003f06070 */
[----:B------:R-:W-:Y:S01]  /*138f0*/  IMAD.MOV.U32 R11, RZ, RZ, R12 ;  /* 0x000000ffff0b7224 */ /* 0x000fe200078e000c */
[----:B------:R-:W-:Y:S02]  /*13900*/  MOV R10, R13 ;  /* 0x0000000d000a7202 */ /* 0x000fe40000000f00 */
[----:B------:R-:W-:-:S13]  /*13910*/  ISETP.GE.U32.AND.EX P0, PT, R15, R38, PT, P0 ;  /* 0x000000260f00720c */ /* 0x000fda0003f06100 */
[----:B------:R-:W-:Y:S05]  /*13920*/  @!P0 BRA `(.L_x_509) ;  /* 0x00000000009c8947 */ /* 0x000fea0003800000 */
[----:B------:R-:W-:Y:S02]  /*13930*/  IMAD.MOV.U32 R6, RZ, RZ, R11 ;  /* 0x000000ffff067224 */ /* 0x000fe400078e000b */
[----:B------:R-:W-:Y:S01]  /*13940*/  IMAD.MOV.U32 R7, RZ, RZ, R10 ;  /* 0x000000ffff077224 */ /* 0x000fe200078e000a */
[----:B------:R-:W-:Y:S06]  /*13950*/  BRA `(.L_x_510) ;  /* 0x0000000000a07947 */ /* 0x000fec0003800000 */
.L_x_502:
[----:B------:R-:W-:Y:S01]  /*13960*/  ISETP.NE.AND P0, PT, R4, RZ, PT ;  /* 0x000000ff0400720c */ /* 0x000fe20003f05270 */
[----:B------:R-:W-:Y:S01]  /*13970*/  IMAD.MOV.U32 R10, RZ, RZ, R13 ;  /* 0x000000ffff0a7224 */ /* 0x000fe200078e000d */
[----:B------:R-:W-:-:S04]  /*13980*/  MOV R11, R12 ;  /* 0x0000000c000b7202 */ /* 0x000fc80000000f00 */
[----:B------:R-:W-:Y:S01]  /*13990*/  MOV R7, R10 ;  /* 0x0000000a00077202 */ /* 0x000fe20000000f00 */
[----:B------:R-:W-:-:S06]  /*139a0*/  IMAD.MOV.U32 R6, RZ, RZ, R11 ;  /* 0x000000ffff067224 */ /* 0x000fcc00078e000b */
[----:B------:R-:W-:Y:S05]  /*139b0*/  @!P0 BRA `(.L_x_510) ;  /* 0x0000000000888947 */ /* 0x000fea0003800000 */
[----:B------:R-:W2:Y:S04]  /*139c0*/  LD.E.64 R6, desc[UR10][R12.64] ;  /* 0x0000000a0c067980 */ /* 0x000ea8000c101b00 */
[----:B------:R-:W2:Y:S02]  /*139d0*/  LD.E.64 R8, desc[UR10][R26.64] ;  /* 0x0000000a1a087980 */ /* 0x000ea4000c101b00 */
[----:B--2---:R-:W-:-:S04]  /*139e0*/  ISETP.GE.U32.AND P0, PT, R6, R8, PT ;  /* 0x000000080600720c */ /* 0x004fc80003f06070 */
[----:B------:R-:W-:-:S13]  /*139f0*/  ISETP.GE.U32.AND.EX P0, PT, R7, R9, PT, P0 ;  /* 0x000000090700720c */ /* 0x000fda0003f06100 */
[----:B------:R-:W-:Y:S05]  /*13a00*/  @!P0 BRA `(.L_x_509) ;  /* 0x0000000000648947 */ /* 0x000fea0003800000 */
[----:B------:R-:W0:Y:S01]  /*13a10*/  LDC R4, c[0x0][0x3c8] ;  /* 0x0000f200ff047b82 */ /* 0x000e220000000800 */
[----:B------:R-:W-:Y:S02]  /*13a20*/  IMAD.MOV.U32 R15, RZ, RZ, RZ ;  /* 0x000000ffff0f7224 */ /* 0x000fe400078e00ff */
[----:B------:R-:W-:-:S07]  /*13a30*/  IMAD.MOV.U32 R24, RZ, RZ, RZ ;  /* 0x000000ffff187224 */ /* 0x000fce00078e00ff */
.L_x_511:
[----:B------:R-:W-:Y:S01]  /*13a40*/  IADD3 R9, P0, PT, R15, 0x1, RZ ;  /* 0x000000010f097810 */ /* 0x000fe20007f1e0ff */
[----:B------:R-:W-:Y:S02]  /*13a50*/  IMAD.MOV.U32 R11, RZ, RZ, R12 ;  /* 0x000000ffff0b7224 */ /* 0x000fe400078e000c */
[----:B------:R-:W-:Y:S01]  /*13a60*/  IMAD.MOV.U32 R10, RZ, RZ, R13 ;  /* 0x000000ffff0a7224 */ /* 0x000fe200078e000d */
[----:B------:R-:W-:Y:S02]  /*13a70*/  IADD3.X R8, PT, PT, RZ, R24, RZ, P0, !PT ;  /* 0x00000018ff087210 */ /* 0x000fe400007fe4ff */
[----:B0-----:R-:W-:Y:S01]  /*13a80*/  ISETP.NE.U32.AND P0, PT, R9, R4, PT ;  /* 0x000000040900720c */ /* 0x001fe20003f05070 */
[----:B------:R-:W-:Y:S01]  /*13a90*/  IMAD.MOV.U32 R7, RZ, RZ, R10 ;  /* 0x000000ffff077224 */ /* 0x000fe200078e000a */
[----:B------:R-:W-:Y:S02]  /*13aa0*/  MOV R6, R11 ;  /* 0x0000000b00067202 */ /* 0x000fe40000000f00 */
[----:B------:R-:W-:-:S13]  /*13ab0*/  ISETP.NE.AND.EX P0, PT, R8, R5, PT, P0 ;  /* 0x000000050800720c */ /* 0x000fda0003f05300 */
[----:B------:R-:W-:Y:S05]  /*13ac0*/  @!P0 BRA `(.L_x_510) ;  /* 0x0000000000448947 */ /* 0x000fea0003800000 */
[----:B------:R-:W-:Y:S01]  /*13ad0*/  IMAD.MOV.U32 R15, RZ, RZ, R9 ;  /* 0x000000ffff0f7224 */ /* 0x000fe200078e0009 */
[----:B------:R-:W-:-:S03]  /*13ae0*/  MOV R24, R8 ;  /* 0x0000000800187202 */ /* 0x000fc60000000f00 */
[C---:B------:R-:W-:Y:S01]  /*13af0*/  IMAD.SHL.U32 R7, R15.reuse, 0x8, RZ ;  /* 0x000000080f077824 */ /* 0x040fe200078e00ff */
[----:B------:R-:W-:-:S04]  /*13b00*/  SHF.L.U64.HI R14, R15, 0x3, R24 ;  /* 0x000000030f0e7819 */ /* 0x000fc80000010218 */
[----:B------:R-:W-:Y:S02]  /*13b10*/  IADD3 R8, P0, PT, R12, R7, RZ ;  /* 0x000000070c087210 */ /* 0x000fe40007f1e0ff */
[----:B------:R-:W-:-:S03]  /*13b20*/  IADD3 R6, P1, PT, R7, R26, RZ ;  /* 0x0000001a07067210 */ /* 0x000fc60007f3e0ff */
[----:B------:R-:W-:Y:S01]  /*13b30*/  IMAD.X R9, R13, 0x1, R14, P0 ;  /* 0x000000010d097824 */ /* 0x000fe200000e060e */
[----:B------:R-:W-:-:S05]  /*13b40*/  IADD3.X R7, PT, PT, R14, R27, RZ, P1, !PT ;  /* 0x0000001b0e077210 */ /* 0x000fca0000ffe4ff */
[----:B------:R-:W2:Y:S04]  /*13b50*/  LD.E.64 R8, desc[UR10][R8.64] ;  /* 0x0000000a08087980 */ /* 0x000ea8000c101b00 */
[----:B------:R-:W2:Y:S02]  /*13b60*/  LD.E.64 R6, desc[UR10][R6.64] ;  /* 0x0000000a06067980 */ /* 0x000ea4000c101b00 */
[----:B--2---:R-:W-:-:S04]  /*13b70*/  ISETP.GE.U32.AND P0, PT, R8, R6, PT ;  /* 0x000000060800720c */ /* 0x004fc80003f06070 */
[----:B------:R-:W-:-:S13]  /*13b80*/  ISETP.GE.U32.AND.EX P0, PT, R9, R7, PT, P0 ;  /* 0x000000070900720c */ /* 0x000fda0003f06100 */
[----:B------:R-:W-:Y:S05]  /*13b90*/  @P0 BRA `(.L_x_511) ;  /* 0xfffffffc00a80947 */ /* 0x000fea000383ffff */
.L_x_509:
[----:B------:R-:W-:Y:S01]  /*13ba0*/  IMAD.MOV.U32 R6, RZ, RZ, R26 ;  /* 0x000000ffff067224 */ /* 0x000fe200078e001a */
[----:B------:R-:W-:Y:S01]  /*13bb0*/  MOV R26, R11 ;  /* 0x0000000b001a7202 */ /* 0x000fe20000000f00 */
[----:B------:R-:W-:Y:S02]  /*13bc0*/  IMAD.MOV.U32 R7, RZ, RZ, R27 ;  /* 0x000000ffff077224 */ /* 0x000fe400078e001b */
[----:B------:R-:W-:-:S07]  /*13bd0*/  IMAD.MOV.U32 R27, RZ, RZ, R10 ;  /* 0x000000ffff1b7224 */ /* 0x000fce00078e000a */
.L_x_510:
[----:B------:R-:W-:Y:S05]  /*13be0*/  BSYNC.RECONVERGENT B1 ;  /* 0x0000000000017941 */ /* 0x000fea0003800200 */
.L_x_501:
        /* <DEDUP_REMOVED lines=15> */
[----:B------:R-:W-:Y:S01]  /*13ce0*/  MOV R15, 0xcbf29ce4 ;  /* 0xcbf29ce4000f7802 */ /* 0x000fe20000000f00 */
[----:B------:R-:W-:Y:S02]  /*13cf0*/  IMAD.MOV.U32 R33, RZ, RZ, RZ ;  /* 0x000000ffff217224 */ /* 0x000fe400078e00ff */
[----:B------:R-:W-:Y:S01]  /*13d00*/  IMAD.MOV.U32 R24, RZ, RZ, RZ ;  /* 0x000000ffff187224 */ /* 0x000fe200078e00ff */
[----:B------:R-:W-:-:S07]  /*13d10*/  MOV R25, UR5 ;  /* 0x0000000500197c02 */ /* 0x000fce0008000f00 */
.L_x_513:
        /* <DEDUP_REMOVED lines=101> */
.L_x_512:
        /* <DEDUP_REMOVED lines=50> */
.L_x_514:
        /* <DEDUP_REMOVED lines=10> */
.L_x_516:
        /* <DEDUP_REMOVED lines=101> */
.L_x_515:
        /* <DEDUP_REMOVED lines=50> */
.L_x_517:
[----:B------:R-:W-:Y:S01]  /*150a0*/  ISETP.NE.U32.AND P0, PT, R14, R36, PT ;  /* 0x000000240e00720c */ /* 0x000fe20003f05070 */
[----:B------:R-:W-:Y:S03]  /*150b0*/  BSSY.RECONVERGENT B1, `(.L_x_518) ;  /* 0x0000179000017945 */ /* 0x000fe60003800200 */
[----:B------:R-:W-:-:S13]  /*150c0*/  ISETP.NE.AND.EX P0, PT, R15, R38, PT, P0 ;  /* 0x000000260f00720c */ /* 0x000fda0003f05300 */
[----:B------:R-:W-:Y:S05]  /*150d0*/  @!P0 BRA `(.L_x_519) ;  /* 0x0000001400388947 */ /* 0x000fea0003800000 */
[----:B------:R-:W-:Y:S02]  /*150e0*/  HFMA2 R32, -RZ, RZ, 0, 0 ;  /* 0x00000000ff207431 */ /* 0x000fe400000001ff */
[----:B------:R-:W-:Y:S01]  /*150f0*/  IMAD.MOV.U32 R14, RZ, RZ, -0x7bdddcdb ;  /* 0x84222325ff0e7424 */ /* 0x000fe200078e00ff */
[----:B------:R-:W-:Y:S01]  /*15100*/  MOV R25, RZ ;  /* 0x000000ff00197202 */ /* 0x000fe20000000f00 */
[----:B------:R-:W-:Y:S02]  /*15110*/  IMAD.MOV.U32 R15, RZ, RZ, -0x340d631c ;  /* 0xcbf29ce4ff0f7424 */ /* 0x000fe400078e00ff */
[----:B------:R-:W-:Y:S02]  /*15120*/  IMAD.MOV.U32 R36, RZ, RZ, -0x7bdddcdb ;  /* 0x84222325ff247424 */ /* 0x000fe400078e00ff */
[----:B------:R-:W-:Y:S01]  /*15130*/  IMAD.MOV.U32 R38, RZ, RZ, -0x340d631c ;  /* 0xcbf29ce4ff267424 */ /* 0x000fe200078e00ff */
        /* <DEDUP_REMOVED lines=8> */
.L_x_521:
        /* <DEDUP_REMOVED lines=101> */
.L_x_520:
        /* <DEDUP_REMOVED lines=50> */
.L_x_522:
        /* <DEDUP_REMOVED lines=10> */
.L_x_524:
        /* <DEDUP_REMOVED lines=101> */
.L_x_523:
        /* <DEDUP_REMOVED lines=50> */
.L_x_525:
[----:B------:R-:W-:Y:S01]  /*16540*/  ISETP.GE.U32.AND P0, PT, R14, R36, PT ;  /* 0x000000240e00720c */ /* 0x000fe20003f06070 */
[----:B------:R-:W-:Y:S01]  /*16550*/  IMAD.MOV.U32 R12, RZ, RZ, R31 ;  /* 0x000000ffff0c7224 */ /* 0x000fe200078e001f */
[----:B------:R-:W-:Y:S02]  /*16560*/  MOV R13, R30 ;  /* 0x0000001e000d7202 */ /* 0x000fe40000000f00 */
[----:B------:R-:W-:-:S13]  /*16570*/  ISETP.GE.U32.AND.EX P0, PT, R15, R38, PT, P0 ;  /* 0x000000260f00720c */ /* 0x000fda0003f06100 */
[----:B------:R-:W-:Y:S05]  /*16580*/  @!P0 BRA `(.L_x_526) ;  /* 0x00000000009c8947 */ /* 0x000fea0003800000 */
[----:B------:R-:W-:Y:S01]  /*16590*/  IMAD.MOV.U32 R8, RZ, RZ, R13 ;  /* 0x000000ffff087224 */ /* 0x000fe200078e000d */
[----:B------:R-:W-:Y:S01]  /*165a0*/  MOV R9, R12 ;  /* 0x0000000c00097202 */ /* 0x000fe20000000f00 */
[----:B------:R-:W-:Y:S06]  /*165b0*/  BRA `(.L_x_527) ;  /* 0x0000000000a07947 */ /* 0x000fec0003800000 */
.L_x_519:
[----:B------:R-:W-:Y:S01]  /*165c0*/  ISETP.NE.AND P0, PT, R4, RZ, PT ;  /* 0x000000ff0400720c */ /* 0x000fe20003f05270 */
[----:B------:R-:W-:Y:S02]  /*165d0*/  IMAD.MOV.U32 R13, RZ, RZ, R30 ;  /* 0x000000ffff0d7224 */ /* 0x000fe400078e001e */
[----:B------:R-:W-:-:S03]  /*165e0*/  IMAD.MOV.U32 R12, RZ, RZ, R31 ;  /* 0x000000ffff0c7224 */ /* 0x000fc600078e001f */
        /* <DEDUP_REMOVED lines=11> */
.L_x_528:
[----:B------:R-:W-:Y:S01]  /*166a0*/  IADD3 R11, P0, PT, R15, 0x1, RZ ;  /* 0x000000010f0b7810 */ /* 0x000fe20007f1e0ff */
[----:B------:R-:W-:Y:S01]  /*166b0*/  IMAD.MOV.U32 R13, RZ, RZ, R30 ;  /* 0x000000ffff0d7224 */ /* 0x000fe200078e001e */
[----:B------:R-:W-:-:S03]  /*166c0*/  MOV R12, R31 ;  /* 0x0000001f000c7202 */ /* 0x000fc60000000f00 */
[----:B------:R-:W-:Y:S01]  /*166d0*/  IMAD.X R10, RZ, RZ, R24, P0 ;  /* 0x000000ffff0a7224 */ /* 0x000fe200000e0618 */
[----:B0-----:R-:W-:Y:S01]  /*166e0*/  ISETP.NE.U32.AND P0, PT, R11, R4, PT ;  /* 0x000000040b00720c */ /* 0x001fe20003f05070 */
[----:B------:R-:W-:Y:S02]  /*166f0*/  IMAD.MOV.U32 R8, RZ, RZ, R13 ;  /* 0x000000ffff087224 */ /* 0x000fe400078e000d */
[----:B------:R-:W-:Y:S01]  /*16700*/  IMAD.MOV.U32 R9, RZ, RZ, R12 ;  /* 0x000000ffff097224 */ /* 0x000fe200078e000c */
[----:B------:R-:W-:-:S13]  /*16710*/  ISETP.NE.AND.EX P0, PT, R10, R5, PT, P0 ;  /* 0x000000050a00720c */ /* 0x000fda0003f05300 */
[----:B------:R-:W-:Y:S05]  /*16720*/  @!P0 BRA `(.L_x_527) ;  /* 0x0000000000448947 */ /* 0x000fea0003800000 */
[----:B------:R-:W-:Y:S01]  /*16730*/  MOV R15, R11 ;  /* 0x0000000b000f7202 */ /* 0x000fe20000000f00 */
[----:B------:R-:W-:-:S04]  /*16740*/  IMAD.MOV.U32 R24, RZ, RZ, R10 ;  /* 0x000000ffff187224 */ /* 0x000fc800078e000a */
        /* <DEDUP_REMOVED lines=11> */
.L_x_526:
[----:B------:R-:W-:Y:S01]  /*16800*/  IMAD.MOV.U32 R8, RZ, RZ, R20 ;  /* 0x000000ffff087224 */ /* 0x000fe200078e0014 */
[----:B------:R-:W-:Y:S01]  /*16810*/  MOV R9, R21 ;  /* 0x0000001500097202 */ /* 0x000fe20000000f00 */
[----:B------:R-:W-:Y:S02]  /*16820*/  IMAD.MOV.U32 R20, RZ, RZ, R13 ;  /* 0x000000ffff147224 */ /* 0x000fe400078e000d */
[----:B------:R-:W-:-:S07]  /*16830*/  IMAD.MOV.U32 R21, RZ, RZ, R12 ;  /* 0x000000ffff157224 */ /* 0x000fce00078e000c */
.L_x_527:
[----:B------:R-:W-:Y:S05]  /*16840*/  BSYNC.RECONVERGENT B1 ;  /* 0x0000000000017941 */ /* 0x000fea0003800200 */
.L_x_518:
        /* <DEDUP_REMOVED lines=19> */
.L_x_530:
        /* <DEDUP_REMOVED lines=101> */
.L_x_529:
        /* <DEDUP_REMOVED lines=50> */
.L_x_531:
        /* <DEDUP_REMOVED lines=10> */
.L_x_533:
        /* <DEDUP_REMOVED lines=101> */
.L_x_532:
        /* <DEDUP_REMOVED lines=50> */
.L_x_534:
        /* <DEDUP_REMOVED lines=18> */
.L_x_538:
        /* <DEDUP_REMOVED lines=101> */
.L_x_537:
        /* <DEDUP_REMOVED lines=50> */
.L_x_539:
        /* <DEDUP_REMOVED lines=10> */
.L_x_541:
        /* <DEDUP_REMOVED lines=101> */
.L_x_540:
        /* <DEDUP_REMOVED lines=50> */
.L_x_542:
[----:B------:R-:W-:Y:S01]  /*191a0*/  ISETP.GE.U32.AND P0, PT, R24, R36, PT ;  /* 0x000000241800720c */ /* 0x000fe20003f06070 */
[----:B------:R-:W-:Y:S02]  /*191b0*/  IMAD.MOV.U32 R15, RZ, RZ, R28 ;  /* 0x000000ffff0f7224 */ /* 0x000fe400078e001c */
[----:B------:R-:W-:Y:S01]  /*191c0*/  IMAD.MOV.U32 R14, RZ, RZ, R29 ;  /* 0x000000ffff0e7224 */ /* 0x000fe200078e001d */
[----:B------:R-:W-:-:S13]  /*191d0*/  ISETP.GE.U32.AND.EX P0, PT, R25, R38, PT, P0 ;  /* 0x000000261900720c */ /* 0x000fda0003f06100 */
[----:B------:R-:W-:Y:S05]  /*191e0*/  @!P0 BRA `(.L_x_543) ;  /* 0x00000000009c8947 */ /* 0x000fea0003800000 */
[----:B------:R-:W-:Y:S01]  /*191f0*/  MOV R10, R15 ;  /* 0x0000000f000a7202 */ /* 0x000fe20000000f00 */
[----:B------:R-:W-:Y:S01]  /*19200*/  IMAD.MOV.U32 R11, RZ, RZ, R14 ;  /* 0x000000ffff0b7224 */ /* 0x000fe200078e000e */
[----:B------:R-:W-:Y:S06]  /*19210*/  BRA `(.L_x_544) ;  /* 0x0000000000a07947 */ /* 0x000fec0003800000 */
.L_x_536:
[----:B------:R-:W-:Y:S01]  /*19220*/  ISETP.NE.AND P0, PT, R4, RZ, PT ;  /* 0x000000ff0400720c */ /* 0x000fe20003f05270 */
[----:B------:R-:W-:Y:S01]  /*19230*/  IMAD.MOV.U32 R15, RZ, RZ, R28 ;  /* 0x000000ffff0f7224 */ /* 0x000fe200078e001c */
[----:B------:R-:W-:-:S03]  /*19240*/  MOV R14, R29 ;  /* 0x0000001d000e7202 */ /* 0x000fc60000000f00 */
[----:B------:R-:W-:Y:S02]  /*19250*/  IMAD.MOV.U32 R10, RZ, RZ, R15 ;  /* 0x000000ffff0a7224 */ /* 0x000fe400078e000f */
        /* <DEDUP_REMOVED lines=10> */
.L_x_545:
[----:B------:R-:W-:Y:S01]  /*19300*/  IADD3 R13, P0, PT, R25, 0x1, RZ ;  /* 0x00000001190d7810 */ /* 0x000fe20007f1e0ff */
[----:B------:R-:W-:Y:S01]  /*19310*/  IMAD.MOV.U32 R14, RZ, RZ, R29 ;  /* 0x000000ffff0e7224 */ /* 0x000fe200078e001d */
[----:B------:R-:W-:-:S03]  /*19320*/  MOV R15, R28 ;  /* 0x0000001c000f7202 */ /* 0x000fc60000000f00 */
[----:B------:R-:W-:Y:S01]  /*19330*/  IMAD.X R12, RZ, RZ, R30, P0 ;  /* 0x000000ffff0c7224 */ /* 0x000fe200000e061e */
[----:B0-----:R-:W-:Y:S01]  /*19340*/  ISETP.NE.U32.AND P0, PT, R13, R4, PT ;  /* 0x000000040d00720c */ /* 0x001fe20003f05070 */
[----:B------:R-:W-:Y:S01]  /*19350*/  IMAD.MOV.U32 R10, RZ, RZ, R15 ;  /* 0x000000ffff0a7224 */ /* 0x000fe200078e000f */
[----:B------:R-:W-:Y:S02]  /*19360*/  MOV R11, R14 ;  /* 0x0000000e000b7202 */ /* 0x000fe40000000f00 */
        /* <DEDUP_REMOVED lines=15> */
.L_x_543:
[----:B------:R-:W-:Y:S01]  /*19460*/  MOV R10, R18 ;  /* 0x00000012000a7202 */ /* 0x000fe20000000f00 */
[----:B------:R-:W-:Y:S01]  /*19470*/  IMAD.MOV.U32 R11, RZ, RZ, R19 ;  /* 0x000000ffff0b7224 */ /* 0x000fe200078e0013 */
[----:B------:R-:W-:Y:S01]  /*19480*/  MOV R19, R14 ;  /* 0x0000000e00137202 */ /* 0x000fe20000000f00 */
[----:B------:R-:W-:-:S07]  /*19490*/  IMAD.MOV.U32 R18, RZ, RZ, R15 ;  /* 0x000000ffff127224 */ /* 0x000fce00078e000f */
.L_x_544:
[----:B------:R-:W-:Y:S05]  /*194a0*/  BSYNC.RECONVERGENT B1 ;  /* 0x0000000000017941 */ /* 0x000fea0003800200 */
.L_x_535:
        /* <DEDUP_REMOVED lines=19> */
.L_x_547:
        /* <DEDUP_REMOVED lines=101> */
.L_x_546:
        /* <DEDUP_REMOVED lines=50> */
.L_x_548:
        /* <DEDUP_REMOVED lines=10> */
.L_x_550:
        /* <DEDUP_REMOVED lines=101> */
.L_x_549:
        /* <DEDUP_REMOVED lines=50> */
.L_x_551:
        /* <DEDUP_REMOVED lines=18> */
.L_x_555:
        /* <DEDUP_REMOVED lines=101> */
.L_x_554:
        /* <DEDUP_REMOVED lines=50> */
.L_x_556:
        /* <DEDUP_REMOVED lines=10> */
.L_x_558:
        /* <DEDUP_REMOVED lines=101> */
.L_x_557:
        /* <DEDUP_REMOVED lines=50> */
.L_x_559:
        /* <DEDUP_REMOVED lines=8> */
.L_x_553:
        /* <DEDUP_REMOVED lines=14> */
.L_x_562:
        /* <DEDUP_REMOVED lines=22> */
.L_x_560:
[----:B------:R-:W-:Y:S01]  /*1c0c0*/  IMAD.MOV.U32 R12, RZ, RZ, R22 ;  /* 0x000000ffff0c7224 */ /* 0x000fe200078e0016 */
[----:B------:R-:W-:Y:S01]  /*1c0d0*/  MOV R22, R25 ;  /* 0x0000001900167202 */ /* 0x000fe20000000f00 */
[----:B------:R-:W-:Y:S02]  /*1c0e0*/  IMAD.MOV.U32 R13, RZ, RZ, R23 ;  /* 0x000000ffff0d7224 */ /* 0x000fe400078e0017 */
[----:B------:R-:W-:-:S07]  /*1c0f0*/  IMAD.MOV.U32 R23, RZ, RZ, R24 ;  /* 0x000000ffff177224 */ /* 0x000fce00078e0018 */
.L_x_561:
[----:B------:R-:W-:Y:S05]  /*1c100*/  BSYNC.RECONVERGENT B1 ;  /* 0x0000000000017941 */ /* 0x000fea0003800200 */
.L_x_552:
        /* <DEDUP_REMOVED lines=19> */
.L_x_564:
        /* <DEDUP_REMOVED lines=101> */
.L_x_563:
        /* <DEDUP_REMOVED lines=50> */
.L_x_565:
        /* <DEDUP_REMOVED lines=10> */
.L_x_567:
        /* <DEDUP_REMOVED lines=101> */
.L_x_566:
        /* <DEDUP_REMOVED lines=50> */
.L_x_568:
        /* <DEDUP_REMOVED lines=18> */
.L_x_572:
        /* <DEDUP_REMOVED lines=101> */
.L_x_571:
        /* <DEDUP_REMOVED lines=50> */
.L_x_573:
        /* <DEDUP_REMOVED lines=10> */
.L_x_575:
        /* <DEDUP_REMOVED lines=101> */
.L_x_574:
        /* <DEDUP_REMOVED lines=50> */
.L_x_576:
        /* <DEDUP_REMOVED lines=8> */
.L_x_570:
        /* <DEDUP_REMOVED lines=14> */
.L_x_579:
        /* <DEDUP_REMOVED lines=22> */
.L_x_577:
[----:B------:R-:W-:Y:S01]  /*1ed20*/  IMAD.MOV.U32 R14, RZ, RZ, R6 ;  /* 0x000000ffff0e7224 */ /* 0x000fe200078e0006 */
[----:B------:R-:W-:Y:S01]  /*1ed30*/  MOV R15, R7 ;  /* 0x00000007000f7202 */ /* 0x000fe20000000f00 */
[----:B------:R-:W-:Y:S02]  /*1ed40*/  IMAD.MOV.U32 R6, RZ, RZ, R27 ;  /* 0x000000ffff067224 */ /* 0x000fe400078e001b */
[----:B------:R-:W-:-:S07]  /*1ed50*/  IMAD.MOV.U32 R7, RZ, RZ, R26 ;  /* 0x000000ffff077224 */ /* 0x000fce00078e001a */
.L_x_578:
[----:B------:R-:W-:Y:S05]  /*1ed60*/  BSYNC.RECONVERGENT B1 ;  /* 0x0000000000017941 */ /* 0x000fea0003800200 */
.L_x_569:
        /* <DEDUP_REMOVED lines=19> */
.L_x_581:
        /* <DEDUP_REMOVED lines=101> */
.L_x_580:
        /* <DEDUP_REMOVED lines=50> */
.L_x_582:
        /* <DEDUP_REMOVED lines=10> */
.L_x_584:
        /* <DEDUP_REMOVED lines=101> */
.L_x_583:
        /* <DEDUP_REMOVED lines=50> */
.L_x_585:
        /* <DEDUP_REMOVED lines=18> */
.L_x_589:
        /* <DEDUP_REMOVED lines=101> */
.L_x_588:
        /* <DEDUP_REMOVED lines=50> */
.L_x_590:
        /* <DEDUP_REMOVED lines=10> */
.L_x_592:
        /* <DEDUP_REMOVED lines=101> */
.L_x_591:
        /* <DEDUP_REMOVED lines=50> */
.L_x_593:
        /* <DEDUP_REMOVED lines=8> */
.L_x_587:
        /* <DEDUP_REMOVED lines=14> */
.L_x_596:
        /* <DEDUP_REMOVED lines=22> */
.L_x_594:
[----:B------:R-:W-:Y:S01]  /*21980*/  MOV R16, R8 ;  /* 0x0000000800107202 */ /* 0x000fe20000000f00 */
[----:B------:R-:W-:Y:S01]  /*21990*/  IMAD.MOV.U32 R17, RZ, RZ, R9 ;  /* 0x000000ffff117224 */ /* 0x000fe200078e0009 */
[----:B------:R-:W-:Y:S01]  /*219a0*/  MOV R9, R26 ;  /* 0x0000001a00097202 */ /* 0x000fe20000000f00 */
[----:B------:R-:W-:-:S07]  /*219b0*/  IMAD.MOV.U32 R8, RZ, RZ, R27 ;  /* 0x000000ffff087224 */ /* 0x000fce00078e001b */
.L_x_595:
[----:B------:R-:W-:Y:S05]  /*219c0*/  BSYNC.RECONVERGENT B1 ;  /* 0x0000000000017941 */ /* 0x000fea0003800200 */
.L_x_586:
        /* <DEDUP_REMOVED lines=19> */
.L_x_598:
        /* <DEDUP_REMOVED lines=101> */
.L_x_597:
        /* <DEDUP_REMOVED lines=50> */
.L_x_599:
        /* <DEDUP_REMOVED lines=10> */
.L_x_601:
        /* <DEDUP_REMOVED lines=101> */
.L_x_600:
        /* <DEDUP_REMOVED lines=50> */
.L_x_602:
        /* <DEDUP_REMOVED lines=18> */
.L_x_606:
        /* <DEDUP_REMOVED lines=101> */
.L_x_605:
        /* <DEDUP_REMOVED lines=50> */
.L_x_607:
        /* <DEDUP_REMOVED lines=10> */
.L_x_609:
        /* <DEDUP_REMOVED lines=101> */
.L_x_608:
        /* <DEDUP_REMOVED lines=50> */
.L_x_610:
        /* <DEDUP_REMOVED lines=8> */
.L_x_604:
        /* <DEDUP_REMOVED lines=14> */
.L_x_613:
        /* <DEDUP_REMOVED lines=22> */
.L_x_611:
[----:B------:R-:W-:Y:S01]  /*245e0*/  IMAD.MOV.U32 R18, RZ, RZ, R10 ;  /* 0x000000ffff127224 */ /* 0x000fe200078e000a */
[----:B------:R-:W-:Y:S01]  /*245f0*/  MOV R10, R27 ;  /* 0x0000001b000a7202 */ /* 0x000fe20000000f00 */
[----:B------:R-:W-:Y:S02]  /*24600*/  IMAD.MOV.U32 R19, RZ, RZ, R11 ;  /* 0x000000ffff137224 */ /* 0x000fe400078e000b */
[----:B------:R-:W-:-:S07]  /*24610*/  IMAD.MOV.U32 R11, RZ, RZ, R26 ;  /* 0x000000ffff0b7224 */ /* 0x000fce00078e001a */
.L_x_612:
[----:B------:R-:W-:Y:S05]  /*24620*/  BSYNC.RECONVERGENT B1 ;  /* 0x0000000000017941 */ /* 0x000fea0003800200 */
.L_x_603:
        /* <DEDUP_REMOVED lines=19> */
.L_x_615:
        /* <DEDUP_REMOVED lines=101> */
.L_x_614:
        /* <DEDUP_REMOVED lines=50> */
.L_x_616:
        /* <DEDUP_REMOVED lines=10> */
.L_x_618:
        /* <DEDUP_REMOVED lines=101> */
.L_x_617:
        /* <DEDUP_REMOVED lines=50> */
.L_x_619:
        /* <DEDUP_REMOVED lines=18> */
.L_x_623:
        /* <DEDUP_REMOVED lines=101> */
.L_x_622:
        /* <DEDUP_REMOVED lines=50> */
.L_x_624:
        /* <DEDUP_REMOVED lines=10> */
.L_x_626:
        /* <DEDUP_REMOVED lines=101> */
.L_x_625:
        /* <DEDUP_REMOVED lines=50> */
.L_x_627:
        /* <DEDUP_REMOVED lines=8> */
.L_x_621:
        /* <DEDUP_REMOVED lines=14> */
.L_x_630:
        /* <DEDUP_REMOVED lines=22> */
.L_x_628:
[----:B------:R-:W-:Y:S01]  /*27240*/  IMAD.MOV.U32 R22, RZ, RZ, R12 ;  /* 0x000000ffff167224 */ /* 0x000fe200078e000c */
[----:B------:R-:W-:Y:S01]  /*27250*/  MOV R23, R13 ;  /* 0x0000000d00177202 */ /* 0x000fe20000000f00 */
[----:B------:R-:W-:Y:S02]  /*27260*/  IMAD.MOV.U32 R12, RZ, RZ, R27 ;  /* 0x000000ffff0c7224 */ /* 0x000fe400078e001b */
[----:B------:R-:W-:-:S07]  /*27270*/  IMAD.MOV.U32 R13, RZ, RZ, R26 ;  /* 0x000000ffff0d7224 */ /* 0x000fce00078e001a */
.L_x_629:
[----:B------:R-:W-:Y:S05]  /*27280*/  BSYNC.RECONVERGENT B1 ;  /* 0x0000000000017941 */ /* 0x000fea0003800200 */
.L_x_620:
        /* <DEDUP_REMOVED lines=19> */
.L_x_632:
        /* <DEDUP_REMOVED lines=101> */
.L_x_631:
        /* <DEDUP_REMOVED lines=50> */
.L_x_633:
        /* <DEDUP_REMOVED lines=10> */
.L_x_635:
        /* <DEDUP_REMOVED lines=101> */
.L_x_634:
        /* <DEDUP_REMOVED lines=50> */
.L_x_636:
        /* <DEDUP_REMOVED lines=18> */
.L_x_640:
        /* <DEDUP_REMOVED lines=101> */
.L_x_639:
        /* <DEDUP_REMOVED lines=50> */
.L_x_641:
        /* <DEDUP_REMOVED lines=10> */
.L_x_643:
        /* <DEDUP_REMOVED lines=101> */
.L_x_642:
        /* <DEDUP_REMOVED lines=50> */
.L_x_644:
        /* <DEDUP_REMOVED lines=8> */
.L_x_638:
        /* <DEDUP_REMOVED lines=14> */
.L_x_647:
        /* <DEDUP_REMOVED lines=22> */
.L_x_645:
[----:B------:R-:W-:Y:S01]  /*29ea0*/  MOV R6, R20 ;  /* 0x0000001400067202 */ /* 0x000fe20000000f00 */
[----:B------:R-:W-:Y:S01]  /*29eb0*/  IMAD.MOV.U32 R7, RZ, RZ, R21 ;  /* 0x000000ffff077224 */ /* 0x000fe200078e0015 */
[----:B------:R-:W-:Y:S01]  /*29ec0*/  MOV R21, R26 ;  /* 0x0000001a00157202 */ /* 0x000fe20000000f00 */
[----:B------:R-:W-:-:S07]  /*29ed0*/  IMAD.MOV.U32 R20, RZ, RZ, R27 ;  /* 0x000000ffff147224 */ /* 0x000fce00078e001b */
.L_x_646:
[----:B------:R-:W-:Y:S05]  /*29ee0*/  BSYNC.RECONVERGENT B1 ;  /* 0x0000000000017941 */ /* 0x000fea0003800200 */
.L_x_637:
        /* <DEDUP_REMOVED lines=19> */
.L_x_649:
        /* <DEDUP_REMOVED lines=101> */
.L_x_648:
        /* <DEDUP_REMOVED lines=50> */
.L_x_650:
        /* <DEDUP_REMOVED lines=10> */
.L_x_652:
        /* <DEDUP_REMOVED lines=101> */
.L_x_651:
        /* <DEDUP_REMOVED lines=50> */
.L_x_653:
        /* <DEDUP_REMOVED lines=18> */
.L_x_657:
        /* <DEDUP_REMOVED lines=101> */
.L_x_656:
        /* <DEDUP_REMOVED lines=50> */
.L_x_658:
        /* <DEDUP_REMOVED lines=10> */
.L_x_660:
        /* <DEDUP_REMOVED lines=101> */
.L_x_659:
        /* <DEDUP_REMOVED lines=50> */
.L_x_661:
        /* <DEDUP_REMOVED lines=8> */
.L_x_655:
        /* <DEDUP_REMOVED lines=14> */
.L_x_664:
        /* <DEDUP_REMOVED lines=22> */
.L_x_662:
[----:B------:R-:W-:Y:S01]  /*2cb00*/  IMAD.MOV.U32 R8, RZ, RZ, R16 ;  /* 0x000000ffff087224 */ /* 0x000fe200078e0010 */
[----:B------:R-:W-:Y:S01]  /*2cb10*/  MOV R16, R27 ;  /* 0x0000001b00107202 */ /* 0x000fe20000000f00 */
[----:B------:R-:W-:Y:S02]  /*2cb20*/  IMAD.MOV.U32 R9, RZ, RZ, R17 ;  /* 0x000000ffff097224 */ /* 0x000fe400078e0011 */
[----:B------:R-:W-:-:S07]  /*2cb30*/  IMAD.MOV.U32 R17, RZ, RZ, R26 ;  /* 0x000000ffff117224 */ /* 0x000fce00078e001a */
.L_x_663:
[----:B------:R-:W-:Y:S05]  /*2cb40*/  BSYNC.RECONVERGENT B1 ;  /* 0x0000000000017941 */ /* 0x000fea0003800200 */
.L_x_654:
        /* <DEDUP_REMOVED lines=19> */
.L_x_666:
        /* <DEDUP_REMOVED lines=101> */
.L_x_665:
        /* <DEDUP_REMOVED lines=50> */
.L_x_667:
        /* <DEDUP_REMOVED lines=10> */
.L_x_669:
        /* <DEDUP_REMOVED lines=101> */
.L_x_668:
        /* <DEDUP_REMOVED lines=50> */
.L_x_670:
        /* <DEDUP_REMOVED lines=18> */
.L_x_674:
        /* <DEDUP_REMOVED lines=101> */
.L_x_673:
        /* <DEDUP_REMOVED lines=50> */
.L_x_675:
        /* <DEDUP_REMOVED lines=10> */
.L_x_677:
        /* <DEDUP_REMOVED lines=101> */
.L_x_676:
        /* <DEDUP_REMOVED lines=50> */
.L_x_678:
        /* <DEDUP_REMOVED lines=8> */
.L_x_672:
        /* <DEDUP_REMOVED lines=14> */
.L_x_681:
        /* <DEDUP_REMOVED lines=22> */
.L_x_679:
[----:B------:R-:W-:Y:S01]  /*2f760*/  IMAD.MOV.U32 R10, RZ, RZ, R18 ;  /* 0x000000ffff0a7224 */ /* 0x000fe200078e0012 */
[----:B------:R-:W-:Y:S01]  /*2f770*/  MOV R11, R19 ;  /* 0x00000013000b7202 */ /* 0x000fe20000000f00 */
[----:B------:R-:W-:Y:S02]  /*2f780*/  IMAD.MOV.U32 R18, RZ, RZ, R27 ;  /* 0x000000ffff127224 */ /* 0x000fe400078e001b */
[----:B------:R-:W-:-:S07]  /*2f790*/  IMAD.MOV.U32 R19, RZ, RZ, R26 ;  /* 0x000000ffff137224 */ /* 0x000fce00078e001a */
.L_x_680:
[----:B------:R-:W-:Y:S05]  /*2f7a0*/  BSYNC.RECONVERGENT B1 ;  /* 0x0000000000017941 */ /* 0x000fea0003800200 */
.L_x_671:
        /* <DEDUP_REMOVED lines=19> */
.L_x_683:
        /* <DEDUP_REMOVED lines=101> */
.L_x_682:
        /* <DEDUP_REMOVED lines=50> */
.L_x_684:
        /* <DEDUP_REMOVED lines=10> */
.L_x_686:
        /* <DEDUP_REMOVED lines=101> */
.L_x_685:
        /* <DEDUP_REMOVED lines=50> */
.L_x_687:
        /* <DEDUP_REMOVED lines=18> */
.L_x_691:
        /* <DEDUP_REMOVED lines=101> */
.L_x_690:
        /* <DEDUP_REMOVED lines=50> */
.L_x_692:
        /* <DEDUP_REMOVED lines=10> */
.L_x_694:
        /* <DEDUP_REMOVED lines=101> */
.L_x_693:
        /* <DEDUP_REMOVED lines=50> */
.L_x_695:
        /* <DEDUP_REMOVED lines=8> */
.L_x_689:
        /* <DEDUP_REMOVED lines=14> */
.L_x_698:
        /* <DEDUP_REMOVED lines=22> */
.L_x_696:
[----:B------:R-:W-:Y:S01]  /*323c0*/  MOV R12, R22 ;  /* 0x00000016000c7202 */ /* 0x000fe20000000f00 */
[----:B------:R-:W-:Y:S01]  /*323d0*/  IMAD.MOV.U32 R13, RZ, RZ, R23 ;  /* 0x000000ffff0d7224 */ /* 0x000fe200078e0017 */
[----:B------:R-:W-:Y:S01]  /*323e0*/  MOV R23, R26 ;  /* 0x0000001a00177202 */ /* 0x000fe20000000f00 */
[----:B------:R-:W-:-:S07]  /*323f0*/  IMAD.MOV.U32 R22, RZ, RZ, R27 ;  /* 0x000000ffff167224 */ /* 0x000fce00078e001b */
.L_x_697:
[----:B------:R-:W-:Y:S05]  /*32400*/  BSYNC.RECONVERGENT B1 ;  /* 0x0000000000017941 */ /* 0x000fea0003800200 */
.L_x_688:
        /* <DEDUP_REMOVED lines=19> */
.L_x_700:
        /* <DEDUP_REMOVED lines=101> */
.L_x_699:
        /* <DEDUP_REMOVED lines=50> */
.L_x_701:
        /* <DEDUP_REMOVED lines=10> */
.L_x_703:
        /* <DEDUP_REMOVED lines=101> */
.L_x_702:
        /* <DEDUP_REMOVED lines=50> */
.L_x_704:
        /* <DEDUP_REMOVED lines=18> */
.L_x_708:
        /* <DEDUP_REMOVED lines=101> */
.L_x_707:
        /* <DEDUP_REMOVED lines=50> */
.L_x_709:
        /* <DEDUP_REMOVED lines=10> */
.L_x_711:
        /* <DEDUP_REMOVED lines=101> */
.L_x_710:
        /* <DEDUP_REMOVED lines=50> */
.L_x_712:
        /* <DEDUP_REMOVED lines=8> */
.L_x_706:
        /* <DEDUP_REMOVED lines=14> */
.L_x_715:
        /* <DEDUP_REMOVED lines=22> */
.L_x_713:
[----:B------:R-:W-:Y:S01]  /*35020*/  IMAD.MOV.U32 R14, RZ, RZ, R6 ;  /* 0x000000ffff0e7224 */ /* 0x000fe200078e0006 */
[----:B------:R-:W-:Y:S01]  /*35030*/  MOV R6, R27 ;  /* 0x0000001b00067202 */ /* 0x000fe20000000f00 */
[----:B------:R-:W-:Y:S02]  /*35040*/  IMAD.MOV.U32 R15, RZ, RZ, R7 ;  /* 0x000000ffff0f7224 */ /* 0x000fe400078e0007 */
[----:B------:R-:W-:-:S07]  /*35050*/  IMAD.MOV.U32 R7, RZ, RZ, R26 ;  /* 0x000000ffff077224 */ /* 0x000fce00078e001a */
.L_x_714:
[----:B------:R-:W-:Y:S05]  /*35060*/  BSYNC.RECONVERGENT B1 ;  /* 0x0000000000017941 */ /* 0x000fea0003800200 */
.L_x_705:
        /* <DEDUP_REMOVED lines=19> */
.L_x_717:
        /* <DEDUP_REMOVED lines=101> */
.L_x_716:
        /* <DEDUP_REMOVED lines=50> */
.L_x_718:
        /* <DEDUP_REMOVED lines=10> */
.L_x_720:
        /* <DEDUP_REMOVED lines=101> */
.L_x_719:
        /* <DEDUP_REMOVED lines=50> */
.L_x_721:
        /* <DEDUP_REMOVED lines=18> */
.L_x_725:
        /* <DEDUP_REMOVED lines=101> */
.L_x_724:
        /* <DEDUP_REMOVED lines=50> */
.L_x_726:
        /* <DEDUP_REMOVED lines=10> */
.L_x_728:
        /* <DEDUP_REMOVED lines=101> */
.L_x_727:
        /* <DEDUP_REMOVED lines=50> */
.L_x_729:
        /* <DEDUP_REMOVED lines=8> */
.L_x_723:
        /* <DEDUP_REMOVED lines=14> */
.L_x_732:
        /* <DEDUP_REMOVED lines=22> */
.L_x_730:
[----:B------:R-:W-:Y:S01]  /*37c80*/  IMAD.MOV.U32 R16, RZ, RZ, R8 ;  /* 0x000000ffff107224 */ /* 0x000fe200078e0008 */
[----:B------:R-:W-:Y:S01]  /*37c90*/  MOV R17, R9 ;  /* 0x0000000900117202 */ /* 0x000fe20000000f00 */
[----:B------:R-:W-:Y:S02]  /*37ca0*/  IMAD.MOV.U32 R8, RZ, RZ, R27 ;  /* 0x000000ffff087224 */ /* 0x000fe400078e001b */
[----:B------:R-:W-:-:S07]  /*37cb0*/  IMAD.MOV.U32 R9, RZ, RZ, R26 ;  /* 0x000000ffff097224 */ /* 0x000fce00078e001a */
.L_x_731:
[----:B------:R-:W-:Y:S05]  /*37cc0*/  BSYNC.RECONVERGENT B1 ;  /* 0x0000000000017941 */ /* 0x000fea0003800200 */
.L_x_722:
        /* <DEDUP_REMOVED lines=19> */
.L_x_734:
        /* <DEDUP_REMOVED lines=101> */
.L_x_733:
        /* <DEDUP_REMOVED lines=50> */
.L_x_735:
        /* <DEDUP_REMOVED lines=10> */
.L_x_737:
        /* <DEDUP_REMOVED lines=101> */
.L_x_736:
        /* <DEDUP_REMOVED lines=50> */
.L_x_738:
        /* <DEDUP_REMOVED lines=18> */
.L_x_742:
        /* <DEDUP_REMOVED lines=101> */
.L_x_741:
        /* <DEDUP_REMOVED lines=50> */
.L_x_743:
        /* <DEDUP_REMOVED lines=10> */
.L_x_745:
        /* <DEDUP_REMOVED lines=101> */
.L_x_744:
        /* <DEDUP_REMOVED lines=50> */
.L_x_746:
        /* <DEDUP_REMOVED lines=8> */
.L_x_740:
        /* <DEDUP_REMOVED lines=14> */
.L_x_749:
        /* <DEDUP_REMOVED lines=22> */
.L_x_747:
[----:B------:R-:W-:Y:S01]  /*3a8e0*/  MOV R18, R10 ;  /* 0x0000000a00127202 */ /* 0x000fe20000000f00 */
[----:B------:R-:W-:Y:S01]  /*3a8f0*/  IMAD.MOV.U32 R19, RZ, RZ, R11 ;  /* 0x000000ffff137224 */ /* 0x000fe200078e000b */
[----:B------:R-:W-:Y:S01]  /*3a900*/  MOV R11, R26 ;  /* 0x0000001a000b7202 */ /* 0x000fe20000000f00 */
[----:B------:R-:W-:-:S07]  /*3a910*/  IMAD.MOV.U32 R10, RZ, RZ, R27 ;  /* 0x000000ffff0a7224 */ /* 0x000fce00078e001b */
.L_x_748:
[----:B------:R-:W-:Y:S05]  /*3a920*/  BSYNC.RECONVERGENT B1 ;  /* 0x0000000000017941 */ /* 0x000fea0003800200 */
.L_x_739:
        /* <DEDUP_REMOVED lines=19> */
.L_x_751:
        /* <DEDUP_REMOVED lines=101> */
.L_x_750:
        /* <DEDUP_REMOVED lines=50> */
.L_x_752:
        /* <DEDUP_REMOVED lines=10> */
.L_x_754:
        /* <DEDUP_REMOVED lines=101> */
.L_x_753:
        /* <DEDUP_REMOVED lines=50> */
.L_x_755:
        /* <DEDUP_REMOVED lines=18> */
.L_x_759:
        /* <DEDUP_REMOVED lines=101> */
.L_x_758:
        /* <DEDUP_REMOVED lines=50> */
.L_x_760:
        /* <DEDUP_REMOVED lines=10> */
.L_x_762:
        /* <DEDUP_REMOVED lines=101> */
.L_x_761:
        /* <DEDUP_REMOVED lines=50> */
.L_x_763:
        /* <DEDUP_REMOVED lines=8> */
.L_x_757:
        /* <DEDUP_REMOVED lines=14> */
.L_x_766:
        /* <DEDUP_REMOVED lines=22> */
.L_x_764:
[----:B------:R-:W-:Y:S01]  /*3d540*/  IMAD.MOV.U32 R22, RZ, RZ, R20 ;  /* 0x000000ffff167224 */ /* 0x000fe200078e0014 */
[----:B------:R-:W-:Y:S01]  /*3d550*/  MOV R20, R27 ;  /* 0x0000001b00147202 */ /* 0x000fe20000000f00 */
[----:B------:R-:W-:Y:S02]  /*3d560*/  IMAD.MOV.U32 R23, RZ, RZ, R21 ;  /* 0x000000ffff177224 */ /* 0x000fe400078e0015 */
[----:B------:R-:W-:-:S07]  /*3d570*/  IMAD.MOV.U32 R21, RZ, RZ, R26 ;  /* 0x000000ffff157224 */ /* 0x000fce00078e001a */
.L_x_765:
[----:B------:R-:W-:Y:S05]  /*3d580*/  BSYNC.RECONVERGENT B1 ;  /* 0x0000000000017941 */ /* 0x000fea0003800200 */
.L_x_756:
        /* <DEDUP_REMOVED lines=19> */
.L_x_768:
        /* <DEDUP_REMOVED lines=101> */
.L_x_767:
        /* <DEDUP_REMOVED lines=50> */
.L_x_769:
        /* <DEDUP_REMOVED lines=10> */
.L_x_771:
        /* <DEDUP_REMOVED lines=101> */
.L_x_770:
        /* <DEDUP_REMOVED lines=50> */
.L_x_772:
        /* <DEDUP_REMOVED lines=18> */
.L_x_776:
        /* <DEDUP_REMOVED lines=101> */
.L_x_775:
        /* <DEDUP_REMOVED lines=50> */
.L_x_777:
        /* <DEDUP_REMOVED lines=10> */
.L_x_779:
        /* <DEDUP_REMOVED lines=101> */
.L_x_778:
        /* <DEDUP_REMOVED lines=50> */
.L_x_780:
        /* <DEDUP_REMOVED lines=8> */
.L_x_774:
        /* <DEDUP_REMOVED lines=14> */
.L_x_783:
        /* <DEDUP_REMOVED lines=22> */
.L_x_781:
[----:B------:R-:W-:Y:S01]  /*401a0*/  IMAD.MOV.U32 R6, RZ, RZ, R14 ;  /* 0x000000ffff067224 */ /* 0x000fe200078e000e */
[----:B------:R-:W-:Y:S01]  /*401b0*/  MOV R7, R15 ;  /* 0x0000000f00077202 */ /* 0x000fe20000000f00 */
[----:B------:R-:W-:Y:S02]  /*401c0*/  IMAD.MOV.U32 R14, RZ, RZ, R27 ;  /* 0x000000ffff0e7224 */ /* 0x000fe400078e001b */
[----:B------:R-:W-:-:S07]  /*401d0*/  IMAD.MOV.U32 R15, RZ, RZ, R26 ;  /* 0x000000ffff0f7224 */ /* 0x000fce00078e001a */
.L_x_782:
[----:B------:R-:W-:Y:S05]  /*401e0*/  BSYNC.RECONVERGENT B1 ;  /* 0x0000000000017941 */ /* 0x000fea0003800200 */
.L_x_773:
        /* <DEDUP_REMOVED lines=19> */
.L_x_785:
        /* <DEDUP_REMOVED lines=101> */
.L_x_784:
        /* <DEDUP_REMOVED lines=50> */
.L_x_786:
        /* <DEDUP_REMOVED lines=10> */
.L_x_788:
        /* <DEDUP_REMOVED lines=101> */
.L_x_787:
        /* <DEDUP_REMOVED lines=50> */
.L_x_789:
        /* <DEDUP_REMOVED lines=18> */
.L_x_793:
        /* <DEDUP_REMOVED lines=101> */
.L_x_792:
        /* <DEDUP_REMOVED lines=50> */
.L_x_794:
        /* <DEDUP_REMOVED lines=10> */
.L_x_796:
        /* <DEDUP_REMOVED lines=101> */
.L_x_795:
        /* <DEDUP_REMOVED lines=50> */
.L_x_797:
[----:B------:R-:W-:-:S04]  /*42b40*/  ISETP.GE.U32.AND P0, PT, R8, R36, PT ;  /* 0x000000240800720c */ /* 0x000fc80003f06070 */
[----:B------:R-:W-:-:S13]  /*42b50*/  ISETP.GE.U32.AND.EX P0, PT, R9, R38, PT, P0 ;  /* 0x000000260900720c */ /* 0x000fda0003f06100 */
[----:B------:R-:W-:Y:S05]  /*42b60*/  @!P0 BRA `(.L_x_798) ;  /* 0x0000000000948947 */ /* 0x000fea0003800000 */
[----:B------:R-:W-:Y:S02]  /*42b70*/  IMAD.MOV.U32 R8, RZ, RZ, R10 ;  /* 0x000000ffff087224 */ /* 0x000fe400078e000a */
[----:B------:R-:W-:Y:S01]  /*42b80*/  IMAD.MOV.U32 R9, RZ, RZ, R11 ;  /* 0x000000ffff097224 */ /* 0x000fe200078e000b */
[----:B------:R-:W-:Y:S06]  /*42b90*/  BRA `(.L_x_799) ;  /* 0x0000000000987947 */ /* 0x000fec0003800000 */
.L_x_791:
[----:B------:R-:W-:Y:S01]  /*42ba0*/  ISETP.NE.AND P0, PT, R4, RZ, PT ;  /* 0x000000ff0400720c */ /* 0x000fe20003f05270 */
[----:B------:R-:W-:Y:S01]  /*42bb0*/  IMAD.MOV.U32 R9, RZ, RZ, R11 ;  /* 0x000000ffff097224 */ /* 0x000fe200078e000b */
[----:B------:R-:W-:-:S11]  /*42bc0*/  MOV R8, R10 ;  /* 0x0000000a00087202 */ /* 0x000fd60000000f00 */
[----:B------:R-:W-:Y:S05]  /*42bd0*/  @!P0 BRA `(.L_x_799) ;  /* 0x0000000000888947 */ /* 0x000fea0003800000 */
[----:B------:R-:W-:Y:S01]  /*42be0*/  IMAD.MOV.U32 R8, RZ, RZ, R10 ;  /* 0x000000ffff087224 */ /* 0x000fe200078e000a */
[----:B------:R-:W-:Y:S01]  /*42bf0*/  MOV R9, R11 ;  /* 0x0000000b00097202 */ /* 0x000fe20000000f00 */
[----:B------:R-:W2:Y:S05]  /*42c00*/  LD.E.64 R24, desc[UR10][R16.64] ;  /* 0x0000000a10187980 */ /* 0x000eaa000c101b00 */
[----:B------:R-:W2:Y:S02]  /*42c10*/  LD.E.64 R8, desc[UR10][R8.64] ;  /* 0x0000000a08087980 */ /* 0x000ea4000c101b00 */
[----:B--2---:R-:W-:-:S04]  /*42c20*/  ISETP.GE.U32.AND P0, PT, R8, R24, PT ;  /* 0x000000180800720c */ /* 0x004fc80003f06070 */
[----:B------:R-:W-:-:S13]  /*42c30*/  ISETP.GE.U32.AND.EX P0, PT, R9, R25, PT, P0 ;  /* 0x000000190900720c */ /* 0x000fda0003f06100 */
[----:B------:R-:W-:Y:S05]  /*42c40*/  @!P0 BRA `(.L_x_798) ;  /* 0x00000000005c8947 */ /* 0x000fea0003800000 */
[----:B------:R-:W0:Y:S01]  /*42c50*/  LDC R4, c[0x0][0x3c8] ;  /* 0x0000f200ff047b82 */ /* 0x000e220000000800 */
[----:B------:R-:W-:Y:S02]  /*42c60*/  IMAD.MOV.U32 R27, RZ, RZ, RZ ;  /* 0x000000ffff1b7224 */ /* 0x000fe400078e00ff */
[----:B------:R-:W-:-:S07]  /*42c70*/  IMAD.MOV.U32 R28, RZ, RZ, RZ ;  /* 0x000000ffff1c7224 */ /* 0x000fce00078e00ff */
.L_x_800:
[----:B------:R-:W-:Y:S01]  /*42c80*/  IADD3 R25, P0, PT, R27, 0x1, RZ ;  /* 0x000000011b197810 */ /* 0x000fe20007f1e0ff */
[----:B------:R-:W-:Y:S02]  /*42c90*/  IMAD.MOV.U32 R8, RZ, RZ, R10 ;  /* 0x000000ffff087224 */ /* 0x000fe400078e000a */
[----:B------:R-:W-:Y:S01]  /*42ca0*/  IMAD.MOV.U32 R9, RZ, RZ, R11 ;  /* 0x000000ffff097224 */ /* 0x000fe200078e000b */
[----:B------:R-:W-:Y:S02]  /*42cb0*/  IADD3.X R24, PT, PT, RZ, R28, RZ, P0, !PT ;  /* 0x0000001cff187210 */ /* 0x000fe400007fe4ff */
[----:B0-----:R-:W-:-:S04]  /*42cc0*/  ISETP.NE.U32.AND P0, PT, R25, R4, PT ;  /* 0x000000041900720c */ /* 0x001fc80003f05070 */
        /* <DEDUP_REMOVED lines=15> */
.L_x_798:
[----:B------:R-:W-:Y:S01]  /*42dc0*/  IMAD.MOV.U32 R8, RZ, RZ, R16 ;  /* 0x000000ffff087224 */ /* 0x000fe200078e0010 */
[----:B------:R-:W-:Y:S01]  /*42dd0*/  MOV R9, R17 ;  /* 0x0000001100097202 */ /* 0x000fe20000000f00 */
[----:B------:R-:W-:Y:S02]  /*42de0*/  IMAD.MOV.U32 R16, RZ, RZ, R10 ;  /* 0x000000ffff107224 */ /* 0x000fe400078e000a */
[----:B------:R-:W-:-:S07]  /*42df0*/  IMAD.MOV.U32 R17, RZ, RZ, R11 ;  /* 0x000000ffff117224 */ /* 0x000fce00078e000b */
.L_x_799:
[----:B------:R-:W-:Y:S05]  /*42e00*/  BSYNC.RECONVERGENT B1 ;  /* 0x0000000000017941 */ /* 0x000fea0003800200 */
.L_x_790:
        /* <DEDUP_REMOVED lines=16> */
[----:B------:R-:W-:-:S03]  /*42f10*/  CS2R R32, SRZ ;  /* 0x0000000000207805 */ /* 0x000fc6000001ff00 */
[----:B------:R-:W-:-:S07]  /*42f20*/  IMAD.U32 R29, RZ, RZ, UR5 ;  /* 0x00000005ff1d7e24 */ /* 0x000fce000f8e00ff */
.L_x_802:
        /* <DEDUP_REMOVED lines=101> */
.L_x_801:
        /* <DEDUP_REMOVED lines=50> */
.L_x_803:
        /* <DEDUP_REMOVED lines=10> */
.L_x_805:
        /* <DEDUP_REMOVED lines=101> */
.L_x_804:
        /* <DEDUP_REMOVED lines=50> */
.L_x_806:
        /* <DEDUP_REMOVED lines=15> */
[----:B------:R-:W-:-:S03]  /*443a0*/  CS2R R32, SRZ ;  /* 0x0000000000207805 */ /* 0x000fc6000001ff00 */
[----:B------:R-:W-:-:S07]  /*443b0*/  IMAD.U32 R29, RZ, RZ, UR5 ;  /* 0x00000005ff1d7e24 */ /* 0x000fce000f8e00ff */
.L_x_810:
        /* <DEDUP_REMOVED lines=101> */
.L_x_809:
        /* <DEDUP_REMOVED lines=50> */
.L_x_811:
        /* <DEDUP_REMOVED lines=10> */
.L_x_813:
        /* <DEDUP_REMOVED lines=101> */
.L_x_812:
        /* <DEDUP_REMOVED lines=50> */
.L_x_814:
[----:B------:R-:W-:-:S04]  /*45740*/  ISETP.GE.U32.AND P0, PT, R10, R28, PT ;  /* 0x0000001c0a00720c */ /* 0x000fc80003f06070 */
[----:B------:R-:W-:-:S13]  /*45750*/  ISETP.GE.U32.AND.EX P0, PT, R11, R36, PT, P0 ;  /* 0x000000240b00720c */ /* 0x000fda0003f06100 */
[----:B------:R-:W-:Y:S05]  /*45760*/  @!P0 BRA `(.L_x_815) ;  /* 0x0000000000948947 */ /* 0x000fea0003800000 */
[----:B------:R-:W-:Y:S01]  /*45770*/  MOV R10, R12 ;  /* 0x0000000c000a7202 */ /* 0x000fe20000000f00 */
[----:B------:R-:W-:Y:S01]  /*45780*/  IMAD.MOV.U32 R11, RZ, RZ, R13 ;  /* 0x000000ffff0b7224 */ /* 0x000fe200078e000d */
[----:B------:R-:W-:Y:S06]  /*45790*/  BRA `(.L_x_816) ;  /* 0x0000000000987947 */ /* 0x000fec0003800000 */
.L_x_808:
[----:B------:R-:W-:Y:S01]  /*457a0*/  ISETP.NE.AND P0, PT, R4, RZ, PT ;  /* 0x000000ff0400720c */ /* 0x000fe20003f05270 */
[----:B------:R-:W-:Y:S01]  /*457b0*/  IMAD.MOV.U32 R10, RZ, RZ, R12 ;  /* 0x000000ffff0a7224 */ /* 0x000fe200078e000c */
[----:B------:R-:W-:-:S11]  /*457c0*/  MOV R11, R13 ;  /* 0x0000000d000b7202 */ /* 0x000fd60000000f00 */
[----:B------:R-:W-:Y:S05]  /*457d0*/  @!P0 BRA `(.L_x_816) ;  /* 0x0000000000888947 */ /* 0x000fea0003800000 */
[----:B------:R-:W-:Y:S01]  /*457e0*/  IMAD.MOV.U32 R10, RZ, RZ, R12 ;  /* 0x000000ffff0a7224 */ /* 0x000fe200078e000c */
[----:B------:R-:W2:Y:S01]  /*457f0*/  LD.E.64 R24, desc[UR10][R18.64] ;  /* 0x0000000a12187980 */ /* 0x000ea2000c101b00 */
[----:B------:R-:W-:-:S06]  /*45800*/  IMAD.MOV.U32 R11, RZ, RZ, R13 ;  /* 0x000000ffff0b7224 */ /* 0x000fcc00078e000d */
[----:B------:R-:W2:Y:S02]  /*45810*/  LD.E.64 R10, desc[UR10][R10.64] ;  /* 0x0000000a0a0a7980 */ /* 0x000ea4000c101b00 */
[----:B--2---:R-:W-:-:S04]  /*45820*/  ISETP.GE.U32.AND P0, PT, R10, R24, PT ;  /* 0x000000180a00720c */ /* 0x004fc80003f06070 */
[----:B------:R-:W-:-:S13]  /*45830*/  ISETP.GE.U32.AND.EX P0, PT, R11, R25, PT, P0 ;  /* 0x000000190b00720c */ /* 0x000fda0003f06100 */
[----:B------:R-:W-:Y:S05]  /*45840*/  @!P0 BRA `(.L_x_815) ;  /* 0x00000000005c8947 */ /* 0x000fea0003800000 */
[----:B------:R-:W0:Y:S01]  /*45850*/  LDC R4, c[0x0][0x3c8] ;  /* 0x0000f200ff047b82 */ /* 0x000e220000000800 */
[----:B------:R-:W-:Y:S02]  /*45860*/  HFMA2 R27, -RZ, RZ, 0, 0 ;  /* 0x00000000ff1b7431 */ /* 0x000fe400000001ff */
[----:B------:R-:W-:-:S07]  /*45870*/  IMAD.MOV.U32 R28, RZ, RZ, RZ ;  /* 0x000000ffff1c7224 */ /* 0x000fce00078e00ff */
.L_x_817:
        /* <DEDUP_REMOVED lines=20> */
.L_x_815:
[----:B------:R-:W-:Y:S01]  /*459c0*/  IMAD.MOV.U32 R10, RZ, RZ, R18 ;  /* 0x000000ffff0a7224 */ /* 0x000fe200078e0012 */
[----:B------:R-:W-:Y:S01]  /*459d0*/  MOV R18, R12 ;  /* 0x0000000c00127202 */ /* 0x000fe20000000f00 */
[----:B------:R-:W-:Y:S02]  /*459e0*/  IMAD.MOV.U32 R11, RZ, RZ, R19 ;  /* 0x000000ffff0b7224 */ /* 0x000fe400078e0013 */
[----:B------:R-:W-:-:S07]  /*459f0*/  IMAD.MOV.U32 R19, RZ, RZ, R13 ;  /* 0x000000ffff137224 */ /* 0x000fce00078e000d */
.L_x_816:
[----:B------:R-:W-:Y:S05]  /*45a00*/  BSYNC.RECONVERGENT B1 ;  /* 0x0000000000017941 */ /* 0x000fea0003800200 */
.L_x_807:
        /* <DEDUP_REMOVED lines=18> */
.L_x_819:
        /* <DEDUP_REMOVED lines=101> */
.L_x_818:
        /* <DEDUP_REMOVED lines=50> */
.L_x_820:
        /* <DEDUP_REMOVED lines=10> */
.L_x_822:
        /* <DEDUP_REMOVED lines=101> */
.L_x_821:
        /* <DEDUP_REMOVED lines=50> */
.L_x_823:
        /* <DEDUP_REMOVED lines=17> */
.L_x_827:
        /* <DEDUP_REMOVED lines=101> */
.L_x_826:
        /* <DEDUP_REMOVED lines=50> */
.L_x_828:
        /* <DEDUP_REMOVED lines=10> */
.L_x_830:
        /* <DEDUP_REMOVED lines=101> */
.L_x_829:
        /* <DEDUP_REMOVED lines=50> */
.L_x_831:
[----:B------:R-:W-:-:S04]  /*48340*/  ISETP.GE.U32.AND P0, PT, R12, R30, PT ;  /* 0x0000001e0c00720c */ /* 0x000fc80003f06070 */
[----:B------:R-:W-:-:S13]  /*48350*/  ISETP.GE.U32.AND.EX P0, PT, R13, R36, PT, P0 ;  /* 0x000000240d00720c */ /* 0x000fda0003f06100 */
[----:B------:R-:W-:Y:S05]  /*48360*/  @!P0 BRA `(.L_x_832) ;  /* 0x0000000000948947 */ /* 0x000fea0003800000 */
[----:B------:R-:W-:Y:S01]  /*48370*/  IMAD.MOV.U32 R24, RZ, RZ, R14 ;  /* 0x000000ffff187224 */ /* 0x000fe200078e000e */
[----:B------:R-:W-:Y:S01]  /*48380*/  MOV R25, R15 ;  /* 0x0000000f00197202 */ /* 0x000fe20000000f00 */
[----:B------:R-:W-:Y:S06]  /*48390*/  BRA `(.L_x_833) ;  /* 0x0000000000987947 */ /* 0x000fec0003800000 */
.L_x_825:
        /* <DEDUP_REMOVED lines=14> */
.L_x_834:
        /* <DEDUP_REMOVED lines=20> */
.L_x_832:
[----:B------:R-:W-:Y:S01]  /*485c0*/  MOV R24, R22 ;  /* 0x0000001600187202 */ /* 0x000fe20000000f00 */
[----:B------:R-:W-:Y:S01]  /*485d0*/  IMAD.MOV.U32 R25, RZ, RZ, R23 ;  /* 0x000000ffff197224 */ /* 0x000fe200078e0017 */
[----:B------:R-:W-:Y:S01]  /*485e0*/  MOV R23, R15 ;  /* 0x0000000f00177202 */ /* 0x000fe20000000f00 */
[----:B------:R-:W-:-:S07]  /*485f0*/  IMAD.MOV.U32 R22, RZ, RZ, R14 ;  /* 0x000000ffff167224 */ /* 0x000fce00078e000e */
.L_x_833:
[----:B------:R-:W-:Y:S05]  /*48600*/  BSYNC.RECONVERGENT B1 ;  /* 0x0000000000017941 */ /* 0x000fea0003800200 */
.L_x_824:
        /* <DEDUP_REMOVED lines=19> */
.L_x_836:
        /* <DEDUP_REMOVED lines=101> */
.L_x_835:
        /* <DEDUP_REMOVED lines=50> */
.L_x_837:
        /* <DEDUP_REMOVED lines=10> */
.L_x_839:
        /* <DEDUP_REMOVED lines=101> */
.L_x_838:
        /* <DEDUP_REMOVED lines=50> */
.L_x_840:
        /* <DEDUP_REMOVED lines=18> */
.L_x_844:
        /* <DEDUP_REMOVED lines=101> */
.L_x_843:
        /* <DEDUP_REMOVED lines=50> */
.L_x_845:
        /* <DEDUP_REMOVED lines=10> */
.L_x_847:
        /* <DEDUP_REMOVED lines=101> */
.L_x_846:
        /* <DEDUP_REMOVED lines=50> */
.L_x_848:
[----:B------:R-:W-:-:S04]  /*4af60*/  ISETP.GE.U32.AND P0, PT, R12, R30, PT ;  /* 0x0000001e0c00720c */ /* 0x000fc80003f06070 */
[----:B------:R-:W-:-:S13]  /*4af70*/  ISETP.GE.U32.AND.EX P0, PT, R13, R36, PT, P0 ;  /* 0x000000240d00720c */ /* 0x000fda0003f06100 */
[----:B------:R-:W-:Y:S05]  /*4af80*/  @!P0 BRA `(.L_x_849) ;  /* 0x0000000000948947 */ /* 0x000fea0003800000 */
[----:B------:R-:W-:Y:S01]  /*4af90*/  IMAD.MOV.U32 R14, RZ, RZ, R16 ;  /* 0x000000ffff0e7224 */ /* 0x000fe200078e0010 */
[----:B------:R-:W-:Y:S01]  /*4afa0*/  MOV R15, R17 ;  /* 0x00000011000f7202 */ /* 0x000fe20000000f00 */
[----:B------:R-:W-:Y:S06]  /*4afb0*/  BRA `(.L_x_850) ;  /* 0x0000000000987947 */ /* 0x000fec0003800000 */
.L_x_842:
        /* <DEDUP_REMOVED lines=14> */
.L_x_851:
        /* <DEDUP_REMOVED lines=20> */
.L_x_849:
[----:B------:R-:W-:Y:S01]  /*4b1e0*/  MOV R14, R6 ;  /* 0x00000006000e7202 */ /* 0x000fe20000000f00 */
[----:B------:R-:W-:Y:S01]  /*4b1f0*/  IMAD.MOV.U32 R15, RZ, RZ, R7 ;  /* 0x000000ffff0f7224 */ /* 0x000fe200078e0007 */
[----:B------:R-:W-:Y:S01]  /*4b200*/  MOV R7, R17 ;  /* 0x0000001100077202 */ /* 0x000fe20000000f00 */
[----:B------:R-:W-:-:S07]  /*4b210*/  IMAD.MOV.U32 R6, RZ, RZ, R16 ;  /* 0x000000ffff067224 */ /* 0x000fce00078e0010 */
.L_x_850:
[----:B------:R-:W-:Y:S05]  /*4b220*/  BSYNC.RECONVERGENT B1 ;  /* 0x0000000000017941 */ /* 0x000fea0003800200 */
.L_x_841:
[----:B------:R-:W0:Y:S01]  /*4b230*/  LDCU.64 UR6, c[0x0][0x3c0] ;  /* 0x00007800ff0677ac */ /* 0x000e220008000a00 */
[----:B------:R-:W-:Y:S02]  /*4b240*/  HFMA2 R31, -RZ, RZ, 0, 0 ;  /* 0x00000000ff1f7431 */ /* 0x000fe400000001ff */
[----:B------:R-:W-:Y:S01]  /*4b250*/  IMAD.MOV.U32 R28, RZ, RZ, -0x7bdddcdb ;  /* 0x84222325ff1c7424 */ /* 0x000fe200078e00ff */
[----:B------:R-:W-:Y:S01]  /*4b260*/  UISETP.NE.U32.AND UP0, UPT, UR4, URZ, UPT ;  /* 0x000000ff0400728c */ /* 0x000fe2000bf05070 */
[----:B------:R-:W-:Y:S01]  /*4b270*/  IMAD.MOV.U32 R29, RZ, RZ, -0x340d631c ;  /* 0xcbf29ce4ff1d7424 */ /* 0x000fe200078e00ff */
[----:B------:R-:W1:Y:S01]  /*4b280*/  LDCU UR5, c[0x0][0x3c8] ;  /* 0x00007900ff0577ac */ /* 0x000e620008000800 */
[----:B------:R-:W-:Y:S02]  /*4b290*/  IMAD.MOV.U32 R36, RZ, RZ, -0x7bdddcdb ;  /* 0x84222325ff247424 */ /* 0x000fe400078e00ff */
[----:B------:R-:W-:Y:S01]  /*4b2a0*/  IMAD.MOV.U32 R32, RZ, RZ, RZ ;  /* 0x000000ffff207224 */ /* 0x000fe200078e00ff */
[----:B------:R-:W-:-:S02]  /*4b2b0*/  UISETP.NE.AND.EX UP0, UPT, URZ, URZ, UPT, UP0 ;  /* 0x000000ffff00728c */ /* 0x000fc4000bf05300 */
[----:B0-----:R-:W-:-:S04]  /*4b2c0*/  UISETP.NE.U32.AND UP1, UPT, UR6, 0x1, UPT ;  /* 0x000000010600788c */ /* 0x001fc8000bf25070 */
[----:B------:R-:W-:-:S09]  /*4b2d0*/  UISETP.NE.AND.EX UP1, UPT, UR7, URZ, UPT, UP1 ;  /* 0x000000ff0700728c */ /* 0x000fd2000bf25310 */
[----:B-1----:R-:W-:Y:S05]  /*4b2e0*/  BRA.U !UP1, `(.L_x_852) ;  /* 0x0000000509b07547 */ /* 0x002fea000b800000 */
[----:B------:R-:W0:Y:S01]  /*4b2f0*/  LDC R32, c[0x0][0x3c4] ;  /* 0x0000f100ff207b82 */ /* 0x000e220000000800 */
[----:B------:R-:W-:Y:S01]  /*4b300*/  ULOP3.LUT UR4, UR6, 0xfffffffe, URZ, 0xc0, !UPT ;  /* 0xfffffffe06047892 */ /* 0x000fe2000f8ec0ff */
[----:B------:R-:W-:Y:S01]  /*4b310*/  MOV R28, 0x84222325 ;  /* 0x84222325001c7802 */ /* 0x000fe20000000f00 */
[----:B------:R-:W-:Y:S01]  /*4b320*/  IMAD.MOV.U32 R29, RZ, RZ, -0x340d631c ;  /* 0xcbf29ce4ff1d7424 */ /* 0x000fe200078e00ff */
[----:B------:R-:W-:Y:S01]  /*4b330*/  MOV R30, RZ ;  /* 0x000000ff001e7202 */ /* 0x000fe20000000f00 */
[----:B------:R-:W-:Y:S02]  /*4b340*/  IMAD.MOV.U32 R33, RZ, RZ, RZ ;  /* 0x000000ffff217224 */ /* 0x000fe400078e00ff */
[----:B------:R-:W-:-:S07]  /*4b350*/  IMAD.U32 R31, RZ, RZ, UR4 ;  /* 0x00000004ff1f7e24 */ /* 0x000fce000f8e00ff */
.L_x_853:
        /* <DEDUP_REMOVED lines=101> */
.L_x_852:
        /* <DEDUP_REMOVED lines=50> */
.L_x_854:
[----:B------:R-:W-:Y:S01]  /*4bcd0*/  MOV R26, 0xcbf29ce4 ;  /* 0xcbf29ce4001a7802 */ /* 0x000fe20000000f00 */
        /* <DEDUP_REMOVED lines=10> */
.L_x_856:
        /* <DEDUP_REMOVED lines=101> */
.L_x_855:
        /* <DEDUP_REMOVED lines=50> */
.L_x_857:
[----:B------:R-:W-:-:S04]  /*4c6f0*/  ISETP.NE.U32.AND P0, PT, R28, R36, PT ;  /* 0x000000241c00720c */ /* 0x000fc80003f05070 */
        /* <DEDUP_REMOVED lines=15> */
.L_x_860:
        /* <DEDUP_REMOVED lines=102> */
.L_x_859:
        /* <DEDUP_REMOVED lines=50> */
.L_x_861:
[----:B------:R-:W-:Y:S02]  /*4d170*/  HFMA2 R34, -RZ, RZ, 0, 0 ;  /* 0x00000000ff227431 */ /* 0x000fe400000001ff */
[----:B------:R-:W-:Y:S01]  /*4d180*/  IMAD.MOV.U32 R31, RZ, RZ, RZ ;  /* 0x000000ffff1f7224 */ /* 0x000fe200078e00ff */
[----:B------:R-:W-:Y:S06]  /*4d190*/  BRA.U !UP1, `(.L_x_862) ;  /* 0x0000000509ac7547 */ /* 0x000fec000b800000 */
[----:B------:R-:W0:Y:S01]  /*4d1a0*/  LDC R34, c[0x0][0x3c4] ;  /* 0x0000f100ff227b82 */ /* 0x000e220000000800 */
[----:B------:R-:W-:Y:S01]  /*4d1b0*/  ULOP3.LUT UR4, UR6, 0xfffffffe, URZ, 0xc0, !UPT ;  /* 0xfffffffe06047892 */ /* 0x000fe2000f8ec0ff */
[----:B------:R-:W-:Y:S01]  /*4d1c0*/  IMAD.MOV.U32 R28, RZ, RZ, -0x7bdddcdb ;  /* 0x84222325ff1c7424 */ /* 0x000fe200078e00ff */
[----:B------:R-:W-:Y:S01]  /*4d1d0*/  CS2R R32, SRZ ;  /* 0x0000000000207805 */ /* 0x000fe2000001ff00 */
[----:B------:R-:W-:-:S03]  /*4d1e0*/  IMAD.MOV.U32 R29, RZ, RZ, -0x340d631c ;  /* 0xcbf29ce4ff1d7424 */ /* 0x000fc600078e00ff */
[----:B------:R-:W-:-:S07]  /*4d1f0*/  MOV R31, UR4 ;  /* 0x00000004001f7c02 */ /* 0x000fce0008000f00 */
.L_x_863:
        /* <DEDUP_REMOVED lines=101> */
.L_x_862:
        /* <DEDUP_REMOVED lines=50> */
.L_x_864:
[----:B------:R-:W-:Y:S01]  /*4db70*/  ISETP.GE.U32.AND P0, PT, R30, R28, PT ;  /* 0x0000001c1e00720c */ /* 0x000fe20003f06070 */
[----:B------:R-:W-:-:S03]  /*4db80*/  IMAD.MOV.U32 R28, RZ, RZ, R18 ;  /* 0x000000ffff1c7224 */ /* 0x000fc600078e0012 */
[----:B------:R-:W-:Y:S02]  /*4db90*/  ISETP.GE.U32.AND.EX P0, PT, R4, R29, PT, P0 ;  /* 0x0000001d0400720c */ /* 0x000fe40003f06100 */
[----:B------:R-:W-:-:S11]  /*4dba0*/  MOV R29, R19 ;  /* 0x00000013001d7202 */ /* 0x000fd60000000f00 */
[----:B------:R-:W-:Y:S05]  /*4dbb0*/  @!P0 BRA `(.L_x_865) ;  /* 0x0000000000948947 */ /* 0x000fea0003800000 */
[----:B------:R-:W-:Y:S02]  /*4dbc0*/  IMAD.MOV.U32 R12, RZ, RZ, R28 ;  /* 0x000000ffff0c7224 */ /* 0x000fe400078e001c */
[----:B------:R-:W-:Y:S01]  /*4dbd0*/  IMAD.MOV.U32 R13, RZ, RZ, R29 ;  /* 0x000000ffff0d7224 */ /* 0x000fe200078e001d */
[----:B------:R-:W-:Y:S06]  /*4dbe0*/  BRA `(.L_x_866) ;  /* 0x0000003000d87947 */ /* 0x000fec0003800000 */
.L_x_858:
        /* <DEDUP_REMOVED lines=11> */
[----:B------:R-:W-:-:S07]  /*4dca0*/  CS2R R26, SRZ ;  /* 0x00000000001a7805 */ /* 0x000fce000001ff00 */
.L_x_867:
[----:B------:R-:W-:Y:S01]  /*4dcb0*/  IADD3 R4, P0, PT, R26, 0x1, RZ ;  /* 0x000000011a047810 */ /* 0x000fe20007f1e0ff */
[----:B------:R-:W-:Y:S01]  /*4dcc0*/  IMAD.MOV.U32 R28, RZ, RZ, R18 ;  /* 0x000000ffff1c7224 */ /* 0x000fe200078e0012 */
[----:B------:R-:W-:-:S03]  /*4dcd0*/  MOV R29, R19 ;  /* 0x00000013001d7202 */ /* 0x000fc60000000f00 */
[----:B------:R-:W-:Y:S01]  /*4dce0*/  IMAD.X R16, RZ, RZ, R27, P0 ;  /* 0x000000ffff107224 */ /* 0x000fe200000e061b */
[----:B------:R-:W-:Y:S01]  /*4dcf0*/  ISETP.NE.U32.AND P0, PT, R4, UR5, PT ;  /* 0x0000000504007c0c */ /* 0x000fe2000bf05070 */
        /* <DEDUP_REMOVED lines=17> */
.L_x_865:
[----:B------:R-:W-:Y:S01]  /*4de10*/  IMAD.MOV.U32 R12, RZ, RZ, R8 ;  /* 0x000000ffff0c7224 */ /* 0x000fe200078e0008 */
[----:B------:R-:W-:Y:S01]  /*4de20*/  MOV R13, R9 ;  /* 0x00000009000d7202 */ /* 0x000fe20000000f00 */
[----:B------:R-:W-:Y:S02]  /*4de30*/  IMAD.MOV.U32 R8, RZ, RZ, R28 ;  /* 0x000000ffff087224 */ /* 0x000fe400078e001c */
[----:B------:R-:W-:Y:S01]  /*4de40*/  IMAD.MOV.U32 R9, RZ, RZ, R29 ;  /* 0x000000ffff097224 */ /* 0x000fe200078e001d */
[----:B------:R-:W-:Y:S06]  /*4de50*/  BRA `(.L_x_866) ;  /* 0x00000030003c7947 */ /* 0x000fec0003800000 */
.L_x_391:
[----:B------:R-:W-:-:S13]  /*4de60*/  ISETP.NE.AND P0, PT, R4, RZ, PT ;  /* 0x000000ff0400720c */ /* 0x000fda0003f05270 */
[----:B------:R-:W-:Y:S05]  /*4de70*/  @!P0 BRA `(.L_x_866) ;  /* 0x0000003000348947 */ /* 0x000fea0003800000 */
[----:B------:R-:W-:Y:S01]  /*4de80*/  HFMA2 R27, -RZ, RZ, 0, 0 ;  /* 0x00000000ff1b7431 */ /* 0x000fe200000001ff */
[----:B------:R-:W-:Y:S01]  /*4de90*/  BSSY.RECONVERGENT B1, `(.L_x_868) ;  /* 0x000001a000017945 */ /* 0x000fe20003800200 */
[----:B------:R-:W-:Y:S01]  /*4dea0*/  IMAD.MOV.U32 R30, RZ, RZ, RZ ;  /* 0x000000ffff1e7224 */ /* 0x000fe200078e00ff */
[----:B------:R-:W0:Y:S06]  /*4deb0*/  LDCU UR4, c[0x0][0x3c8] ;  /* 0x00007900ff0477ac */ /* 0x000e2c0008000800 */
.L_x_870:
[C---:B-1----:R-:W-:Y:S01]  /*4dec0*/  IMAD.SHL.U32 R19, R27.reuse, 0x8, RZ ;  /* 0x000000081b137824 */ /* 0x042fe200078e00ff */
[----:B------:R-:W-:-:S04]  /*4ded0*/  SHF.L.U64.HI R4, R27, 0x3, R30 ;  /* 0x000000031b047819 */ /* 0x000fc8000001021e */
[C---:B------:R-:W-:Y:S02]  /*4dee0*/  IADD3 R18, P1, PT, R19.reuse, R20, RZ ;  /* 0x0000001413127210 */ /* 0x040fe40007f3e0ff */
[----:B------:R-:W-:-:S03]  /*4def0*/  IADD3 R28, P0, PT, R19, R22, RZ ;  /* 0x00000016131c7210 */ /* 0x000fc60007f1e0ff */
[C---:B------:R-:W-:Y:S01]  /*4df00*/  IMAD.X R19, R4.reuse, 0x1, R21, P1 ;  /* 0x0000000104137824 */ /* 0x040fe200008e0615 */
[----:B------:R-:W-:-:S05]  /*4df10*/  IADD3.X R29, PT, PT, R4, R23, RZ, P0, !PT ;  /* 0x00000017041d7210 */ /* 0x000fca00007fe4ff */
[----:B------:R-:W2:Y:S04]  /*4df20*/  LD.E.64 R16, desc[UR10][R28.64] ;  /* 0x0000000a1c107980 */ /* 0x000ea8000c101b00 */
[----:B------:R-:W2:Y:S01]  /*4df30*/  LD.E.64 R18, desc[UR10][R18.64] ;  /* 0x0000000a12127980 */ /* 0x000ea2000c101b00 */
[----:B------:R-:W-:Y:S01]  /*4df40*/  IMAD.MOV.U32 R4, RZ, RZ, R20 ;  /* 0x000000ffff047224 */ /* 0x000fe200078e0014 */
[----:B------:R-:W-:Y:S02]  /*4df50*/  MOV R26, R21 ;  /* 0x00000015001a7202 */ /* 0x000fe40000000f00 */
[----:B--2---:R-:W-:Y:S01]  /*4df60*/  ISETP.GE.U32.AND P0, PT, R16, R18, PT ;  /* 0x000000121000720c */ /* 0x004fe20003f06070 */
[----:B------:R-:W-:-:S03]  /*4df70*/  IMAD.MOV.U32 R16, RZ, RZ, R22 ;  /* 0x000000ffff107224 */ /* 0x000fc600078e0016 */
[----:B------:R-:W-:-:S13]  /*4df80*/  ISETP.GE.U32.AND.EX P0, PT, R17, R19, PT, P0 ;  /* 0x000000131100720c */ /* 0x000fda0003f06100 */
[----:B------:R-:W-:Y:S05]  /*4df90*/  @!P0 BRA `(.L_x_869) ;  /* 0x0000000000248947 */ /* 0x000fea0003800000 */
[----:B------:R-:W-:-:S05]  /*4dfa0*/  IADD3 R27, P0, PT, R27, 0x1, RZ ;  /* 0x000000011b1b7810 */ /* 0x000fca0007f1e0ff */
[----:B------:R-:W-:Y:S01]  /*4dfb0*/  IMAD.X R30, RZ, RZ, R30, P0 ;  /* 0x000000ffff1e7224 */ /* 0x000fe200000e061e */
[----:B0-----:R-:W-:-:S04]  /*4dfc0*/  ISETP.NE.U32.AND P0, PT, R27, UR4, PT ;  /* 0x000000041b007c0c */ /* 0x001fc8000bf05070 */
[----:B------:R-:W-:-:S13]  /*4dfd0*/  ISETP.NE.AND.EX P0, PT, R30, R5, PT, P0 ;  /* 0x000000051e00720c */ /* 0x000fda0003f05300 */
[----:B------:R-:W-:Y:S05]  /*4dfe0*/  @P0 BRA `(.L_x_870) ;  /* 0xfffffffc00b40947 */ /* 0x000fea000383ffff */
[----:B------:R-:W-:Y:S01]  /*4dff0*/  IMAD.MOV.U32 R26, RZ, RZ, R23 ;  /* 0x000000ffff1a7224 */ /* 0x000fe200078e0017 */
[----:B------:R-:W-:Y:S01]  /*4e000*/  MOV R4, R22 ;  /* 0x0000001600047202 */ /* 0x000fe20000000f00 */
[----:B------:R-:W-:Y:S01]  /*4e010*/  IMAD.MOV.U32 R16, RZ, RZ, R20 ;  /* 0x000000ffff107224 */ /* 0x000fe200078e0014 */
[----:B------:R-:W-:-:S07]  /*4e020*/  MOV R23, R21 ;  /* 0x0000001500177202 */ /* 0x000fce0000000f00 */
.L_x_869:
[----:B0-----:R-:W-:Y:S05]  /*4e030*/  BSYNC.RECONVERGENT B1 ;  /* 0x0000000000017941 */ /* 0x001fea0003800200 */
.L_x_868:
[----:B------:R-:W-:Y:S01]  /*4e040*/  BSSY.RECONVERGENT B1, `(.L_x_871) ;  /* 0x000001b000017945 */ /* 0x000fe20003800200 */
[----:B------:R-:W-:Y:S01]  /*4e050*/  IMAD.MOV.U32 R17, RZ, RZ, RZ ;  /* 0x000000ffff117224 */ /* 0x000fe200078e00ff */
[----:B------:R-:W0:Y:S01]  /*4e060*/  LDCU UR4, c[0x0][0x3c8] ;  /* 0x00007900ff0477ac */ /* 0x000e220008000800 */
[----:B------:R-:W-:-:S07]  /*4e070*/  IMAD.MOV.U32 R22, RZ, RZ, RZ ;  /* 0x000000ffff167224 */ /* 0x000fce00078e00ff */
.L_x_873:
[C---:B------:R-:W-:Y:S02]  /*4e080*/  SHF.L.U32 R31, R17.reuse, 0x3, RZ ;  /* 0x00000003111f7819 */ /* 0x040fe400000006ff */
[----:B------:R-:W-:Y:S02]  /*4e090*/  SHF.L.U64.HI R18, R17, 0x3, R22 ;  /* 0x0000000311127819 */ /* 0x000fe40000010216 */
[C---:B------:R-:W-:Y:S02]  /*4e0a0*/  IADD3 R28, P0, PT, R31.reuse, R6, RZ ;  /* 0x000000061f1c7210 */ /* 0x040fe40007f1e0ff */
[----:B------:R-:W-:-:S03]  /*4e0b0*/  IADD3 R30, P1, PT, R31, R24, RZ ;  /* 0x000000181f1e7210 */ /* 0x000fc60007f3e0ff */
[C---:B------:R-:W-:Y:S02]  /*4e0c0*/  IMAD.X R29, R18.reuse, 0x1, R7, P0 ;  /* 0x00000001121d7824 */ /* 0x040fe400000e0607 */
[----:B------:R-:W-:-:S03]  /*4e0d0*/  IMAD.X R31, R18, 0x1, R25, P1 ;  /* 0x00000001121f7824 */ /* 0x000fc600008e0619 */
[----:B------:R-:W2:Y:S04]  /*4e0e0*/  LD.E.64 R18, desc[UR10][R28.64] ;  /* 0x0000000a1c127980 */ /* 0x000ea8000c101b00 */
[----:B------:R-:W2:Y:S01]  /*4e0f0*/  LD.E.64 R20, desc[UR10][R30.64] ;  /* 0x0000000a1e147980 */ /* 0x000ea2000c101b00 */
[----:B------:R-:W-:Y:S01]  /*4e100*/  IMAD.MOV.U32 R27, RZ, RZ, R7 ;  /* 0x000000ffff1b7224 */ /* 0x000fe200078e0007 */
[----:B--2---:R-:W-:Y:S01]  /*4e110*/  ISETP.GE.U32.AND P0, PT, R18, R20, PT ;  /* 0x000000141200720c */ /* 0x004fe20003f06070 */
[----:B------:R-:W-:Y:S01]  /*4e120*/  IMAD.MOV.U32 R20, RZ, RZ, R25 ;  /* 0x000000ffff147224 */ /* 0x000fe200078e0019 */
[----:B------:R-:W-:Y:S02]  /*4e130*/  MOV R18, R24 ;  /* 0x0000001800127202 */ /* 0x000fe40000000f00 */
[----:B------:R-:W-:-:S13]  /*4e140*/  ISETP.GE.U32.AND.EX P0, PT, R19, R21, PT, P0 ;  /* 0x000000151300720c */ /* 0x000fda0003f06100 */
[----:B------:R-:W-:Y:S05]  /*4e150*/  @!P0 BRA `(.L_x_872) ;  /* 0x0000000000248947 */ /* 0x000fea0003800000 */
[----:B------:R-:W-:-:S04]  /*4e160*/  IADD3 R17, P0, PT, R17, 0x1, RZ ;  /* 0x0000000111117810 */ /* 0x000fc80007f1e0ff */
[----:B------:R-:W-:Y:S02]  /*4e170*/  IADD3.X R22, PT, PT, RZ, R22, RZ, P0, !PT ;  /* 0x00000016ff167210 */ /* 0x000fe400007fe4ff */
[----:B0-----:R-:W-:-:S04]  /*4e180*/  ISETP.NE.U32.AND P0, PT, R17, UR4, PT ;  /* 0x0000000411007c0c */ /* 0x001fc8000bf05070 */
[----:B------:R-:W-:-:S13]  /*4e190*/  ISETP.NE.AND.EX P0, PT, R22, R5, PT, P0 ;  /* 0x000000051600720c */ /* 0x000fda0003f05300 */
[----:B------:R-:W-:Y:S05]  /*4e1a0*/  @P0 BRA `(.L_x_873) ;  /* 0xfffffffc00b40947 */ /* 0x000fea000383ffff */
[----:B------:R-:W-:Y:S01]  /*4e1b0*/  IMAD.MOV.U32 R18, RZ, RZ, R6 ;  /* 0x000000ffff127224 */ /* 0x000fe200078e0006 */
[----:B------:R-:W-:Y:S01]  /*4e1c0*/  MOV R6, R24 ;  /* 0x0000001800067202 */ /* 0x000fe20000000f00 */
[----:B------:R-:W-:Y:S02]  /*4e1d0*/  IMAD.MOV.U32 R20, RZ, RZ, R7 ;  /* 0x000000ffff147224 */ /* 0x000fe400078e0007 */
[----:B------:R-:W-:-:S07]  /*4e1e0*/  IMAD.MOV.U32 R27, RZ, RZ, R25 ;  /* 0x000000ffff1b7224 */ /* 0x000fce00078e0019 */
.L_x_872:
[----:B0-----:R-:W-:Y:S05]  /*4e1f0*/  BSYNC.RECONVERGENT B1 ;  /* 0x0000000000017941 */ /* 0x001fea0003800200 */
.L_x_871:
[----:B------:R-:W-:Y:S01]  /*4e200*/  HFMA2 R32, -RZ, RZ, 0, 0 ;  /* 0x00000000ff207431 */ /* 0x000fe200000001ff */
[----:B------:R-:W-:Y:S01]  /*4e210*/  BSSY.RECONVERGENT B1, `(.L_x_874) ;  /* 0x000001b000017945 */ /* 0x000fe20003800200 */
[----:B------:R-:W-:Y:S01]  /*4e220*/  IMAD.MOV.U32 R19, RZ, RZ, RZ ;  /* 0x000000ffff137224 */ /* 0x000fe200078e00ff */
[----:B------:R-:W0:Y:S06]  /*4e230*/  LDCU UR4, c[0x0][0x3c8] ;  /* 0x00007900ff0477ac */ /* 0x000e2c0008000800 */
.L_x_876:
[C---:B------:R-:W-:Y:S01]  /*4e240*/  IMAD.SHL.U32 R29, R19.reuse, 0x8, RZ ;  /* 0x00000008131d7824 */ /* 0x040fe200078e00ff */
[----:B------:R-:W-:-:S04]  /*4e250*/  SHF.L.U64.HI R22, R19, 0x3, R32 ;  /* 0x0000000313167819 */ /* 0x000fc80000010220 */
[C---:B------:R-:W-:Y:S02]  /*4e260*/  IADD3 R30, P0, PT, R29.reuse, R8, RZ ;  /* 0x000000081d1e7210 */ /* 0x040fe40007f1e0ff */
[----:B------:R-:W-:-:S03]  /*4e270*/  IADD3 R28, P1, PT, R29, R14, RZ ;  /* 0x0000000e1d1c7210 */ /* 0x000fc60007f3e0ff */
[C---:B------:R-:W-:Y:S01]  /*4e280*/  IMAD.X R31, R22.reuse, 0x1, R9, P0 ;  /* 0x00000001161f7824 */ /* 0x040fe200000e0609 */
[----:B------:R-:W-:-:S04]  /*4e290*/  IADD3.X R29, PT, PT, R22, R15, RZ, P1, !PT ;  /* 0x0000000f161d7210 */ /* 0x000fc80000ffe4ff */
[----:B------:R-:W2:Y:S04]  /*4e2a0*/  LD.E.64 R24, desc[UR10][R30.64] ;  /* 0x0000000a1e187980 */ /* 0x000ea8000c101b00 */
[----:B------:R-:W2:Y:S01]  /*4e2b0*/  LD.E.64 R28, desc[UR10][R28.64] ;  /* 0x0000000a1c1c7980 */ /* 0x000ea2000c101b00 */
[----:B------:R-:W-:Y:S02]  /*4e2c0*/  IMAD.MOV.U32 R7, RZ, RZ, R14 ;  /* 0x000000ffff077224 */ /* 0x000fe400078e000e */
[----:B------:R-:W-:Y:S02]  /*4e2d0*/  IMAD.MOV.U32 R17, RZ, RZ, R15 ;  /* 0x000000ffff117224 */ /* 0x000fe400078e000f */
[----:B------:R-:W-:Y:S01]  /*4e2e0*/  IMAD.MOV.U32 R21, RZ, RZ, R9 ;  /* 0x000000ffff157224 */ /* 0x000fe200078e0009 */
[----:B--2---:R-:W-:-:S02]  /*4e2f0*/  ISETP.GE.U32.AND P0, PT, R24, R28, PT ;  /* 0x0000001c1800720c */ /* 0x004fc40003f06070 */
[----:B------:R-:W-:Y:S02]  /*4e300*/  MOV R24, R8 ;  /* 0x0000000800187202 */ /* 0x000fe40000000f00 */
[----:B------:R-:W-:-:S13]  /*4e310*/  ISETP.GE.U32.AND.EX P0, PT, R25, R29, PT, P0 ;  /* 0x0000001d1900720c */ /* 0x000fda0003f06100 */
[----:B------:R-:W-:Y:S05]  /*4e320*/  @!P0 BRA `(.L_x_875) ;  /* 0x0000000000248947 */ /* 0x000fea0003800000 */
[----:B------:R-:W-:-:S05]  /*4e330*/  IADD3 R19, P0, PT, R19, 0x1, RZ ;  /* 0x0000000113137810 */ /* 0x000fca0007f1e0ff */
[----:B------:R-:W-:Y:S01]  /*4e340*/  IMAD.X R32, RZ, RZ, R32, P0 ;  /* 0x000000ffff207224 */ /* 0x000fe200000e0620 */
[----:B0-----:R-:W-:-:S04]  /*4e350*/  ISETP.NE.U32.AND P0, PT, R19, UR4, PT ;  /* 0x0000000413007c0c */ /* 0x001fc8000bf05070 */
[----:B------:R-:W-:-:S13]  /*4e360*/  ISETP.NE.AND.EX P0, PT, R32, R5, PT, P0 ;  /* 0x000000052000720c */ /* 0x000fda0003f05300 */
[----:B------:R-:W-:Y:S05]  /*4e370*/  @P0 BRA `(.L_x_876) ;  /* 0xfffffffc00b00947 */ /* 0x000fea000383ffff */
[----:B------:R-:W-:Y:S01]  /*4e380*/  MOV R7, R8 ;  /* 0x0000000800077202 */ /* 0x000fe20000000f00 */
[----:B------:R-:W-:Y:S01]  /*4e390*/  IMAD.MOV.U32 R17, RZ, RZ, R9 ;  /* 0x000000ffff117224 */ /* 0x000fe200078e0009 */
[----:B------:R-:W-:Y:S01]  /*4e3a0*/  MOV R21, R15 ;  /* 0x0000000f00157202 */ /* 0x000fe20000000f00 */
[----:B------:R-:W-:-:S07]  /*4e3b0*/  IMAD.MOV.U32 R24, RZ, RZ, R14 ;  /* 0x000000ffff187224 */ /* 0x000fce00078e000e */
.L_x_875:
[----:B0-----:R-:W-:Y:S05]  /*4e3c0*/  BSYNC.RECONVERGENT B1 ;  /* 0x0000000000017941 */ /* 0x001fea0003800200 */
.L_x_874:
[----:B------:R-:W-:Y:S01]  /*4e3d0*/  BSSY.RECONVERGENT B1, `(.L_x_877) ;  /* 0x000001a000017945 */ /* 0x000fe20003800200 */
[----:B------:R-:W-:Y:S01]  /*4e3e0*/  CS2R R28, SRZ ;  /* 0x00000000001c7805 */ /* 0x000fe2000001ff00 */
[----:B------:R-:W0:Y:S06]  /*4e3f0*/  LDCU UR4, c[0x0][0x3c8] ;  /* 0x00007900ff0477ac */ /* 0x000e2c0008000800 */
.L_x_879:
[C---:B------:R-:W-:Y:S01]  /*4e400*/  IMAD.SHL.U32 R15, R28.reuse, 0x8, RZ ;  /* 0x000000081c0f7824 */ /* 0x040fe200078e00ff */
        /* <DEDUP_REMOVED lines=8> */
[----:B------:R-:W-:Y:S01]  /*4e490*/  MOV R25, R10 ;  /* 0x0000000a00197202 */ /* 0x000fe20000000f00 */
[----:B------:R-:W-:Y:S01]  /*4e4a0*/  IMAD.MOV.U32 R22, RZ, RZ, R13 ;  /* 0x000000ffff167224 */ /* 0x000fe200078e000d */
[----:B--2---:R-:W-:-:S04]  /*4e4b0*/  ISETP.GE.U32.AND P0, PT, R8, R14, PT ;  /* 0x0000000e0800720c */ /* 0x004fc80003f06070 */
        /* <DEDUP_REMOVED lines=8> */
[----:B------:R-:W-:Y:S02]  /*4e540*/  IMAD.MOV.U32 R19, RZ, RZ, R10 ;  /* 0x000000ffff137224 */ /* 0x000fe400078e000a */
[----:B------:R-:W-:Y:S02]  /*4e550*/  IMAD.MOV.U32 R25, RZ, RZ, R12 ;  /* 0x000000ffff197224 */ /* 0x000fe400078e000c */
[----:B------:R-:W-:-:S07]  /*4e560*/  IMAD.MOV.U32 R11, RZ, RZ, R13 ;  /* 0x000000ffff0b7224 */ /* 0x000fce00078e000d */
.L_x_878:
[----:B0-----:R-:W-:Y:S05]  /*4e570*/  BSYNC.RECONVERGENT B1 ;  /* 0x0000000000017941 */ /* 0x001fea0003800200 */
.L_x_877:
[----:B------:R-:W-:Y:S01]  /*4e580*/  HFMA2 R13, -RZ, RZ, 0, 0 ;  /* 0x00000000ff0d7431 */ /* 0x000fe200000001ff */
[----:B------:R-:W-:Y:S01]  /*4e590*/  BSSY.RECONVERGENT B1, `(.L_x_880) ;  /* 0x000001b000017945 */ /* 0x000fe20003800200 */
[----:B------:R-:W-:Y:S01]  /*4e5a0*/  IMAD.MOV.U32 R30, RZ, RZ, RZ ;  /* 0x000000ffff1e7224 */ /* 0x000fe200078e00ff */
[----:B------:R-:W0:Y:S06]  /*4e5b0*/  LDCU UR4, c[0x0][0x3c8] ;  /* 0x00007900ff0477ac */ /* 0x000e2c0008000800 */
.L_x_882:
[C---:B------:R-:W-:Y:S01]  /*4e5c0*/  IMAD.SHL.U32 R15, R13.reuse, 0x8, RZ ;  /* 0x000000080d0f7824 */ /* 0x040fe200078e00ff */
[----:B------:R-:W-:-:S04]  /*4e5d0*/  SHF.L.U64.HI R8, R13, 0x3, R30 ;  /* 0x000000030d087819 */ /* 0x000fc8000001021e */
[-C--:B------:R-:W-:Y:S02]  /*4e5e0*/  IADD3 R14, P1, PT, R4, R15.reuse, RZ ;  /* 0x0000000f040e7210 */ /* 0x080fe40007f3e0ff */
[----:B------:R-:W-:-:S03]  /*4e5f0*/  IADD3 R28, P0, PT, R6, R15, RZ ;  /* 0x0000000f061c7210 */ /* 0x000fc60007f1e0ff */
[----:B------:R-:W-:Y:S01]  /*4e600*/  IMAD.X R15, R26, 0x1, R8, P1 ;  /* 0x000000011a0f7824 */ /* 0x000fe200008e0608 */
[----:B------:R-:W-:-:S05]  /*4e610*/  IADD3.X R29, PT, PT, R27, R8, RZ, P0, !PT ;  /* 0x000000081b1d7210 */ /* 0x000fca00007fe4ff */
[----:B------:R-:W2:Y:S04]  /*4e620*/  LD.E.64 R8, desc[UR10][R28.64] ;  /* 0x0000000a1c087980 */ /* 0x000ea8000c101b00 */
[----:B------:R-:W2:Y:S01]  /*4e630*/  LD.E.64 R14, desc[UR10][R14.64] ;  /* 0x0000000a0e0e7980 */ /* 0x000ea2000c101b00 */
[----:B------:R-:W-:Y:S01]  /*4e640*/  MOV R10, R26 ;  /* 0x0000001a000a7202 */ /* 0x000fe20000000f00 */
[----:B------:R-:W-:Y:S01]  /*4e650*/  IMAD.MOV.U32 R12, RZ, RZ, R6 ;  /* 0x000000ffff0c7224 */ /* 0x000fe200078e0006 */
[----:B--2---:R-:W-:Y:S01]  /*4e660*/  ISETP.GE.U32.AND P0, PT, R8, R14, PT ;  /* 0x0000000e0800720c */ /* 0x004fe20003f06070 */
[----:B------:R-:W-:-:S03]  /*4e670*/  IMAD.MOV.U32 R8, RZ, RZ, R27 ;  /* 0x000000ffff087224 */ /* 0x000fc600078e001b */
[----:B------:R-:W-:Y:S01]  /*4e680*/  ISETP.GE.U32.AND.EX P0, PT, R9, R15, PT, P0 ;  /* 0x0000000f0900720c */ /* 0x000fe20003f06100 */
[----:B------:R-:W-:-:S12]  /*4e690*/  IMAD.MOV.U32 R9, RZ, RZ, R4 ;  /* 0x000000ffff097224 */ /* 0x000fd800078e0004 */
        /* <DEDUP_REMOVED lines=10> */
.L_x_881:
[----:B0-----:R-:W-:Y:S05]  /*4e740*/  BSYNC.RECONVERGENT B1 ;  /* 0x0000000000017941 */ /* 0x001fea0003800200 */
.L_x_880:
[----:B------:R-:W-:Y:S01]  /*4e750*/  HFMA2 R30, -RZ, RZ, 0, 0 ;  /* 0x00000000ff1e7431 */ /* 0x000fe200000001ff */
[----:B------:R-:W-:Y:S01]  /*4e760*/  BSSY.RECONVERGENT B1, `(.L_x_883) ;  /* 0x000001a000017945 */ /* 0x000fe20003800200 */
[----:B------:R-:W-:Y:S01]  /*4e770*/  IMAD.MOV.U32 R13, RZ, RZ, RZ ;  /* 0x000000ffff0d7224 */ /* 0x000fe200078e00ff */
[----:B------:R-:W0:Y:S06]  /*4e780*/  LDCU UR4, c[0x0][0x3c8] ;  /* 0x00007900ff0477ac */ /* 0x000e2c0008000800 */
.L_x_885:
[C---:B------:R-:W-:Y:S01]  /*4e790*/  IMAD.SHL.U32 R27, R13.reuse, 0x8, RZ ;  /* 0x000000080d1b7824 */ /* 0x040fe200078e00ff */
[----:B------:R-:W-:-:S04]  /*4e7a0*/  SHF.L.U64.HI R4, R13, 0x3, R30 ;  /* 0x000000030d047819 */ /* 0x000fc8000001021e */
[-C--:B------:R-:W-:Y:S02]  /*4e7b0*/  IADD3 R28, P0, PT, R24, R27.reuse, RZ ;  /* 0x0000001b181c7210 */ /* 0x080fe40007f1e0ff */
[----:B------:R-:W-:-:S03]  /*4e7c0*/  IADD3 R26, P1, PT, R18, R27, RZ ;  /* 0x0000001b121a7210 */ /* 0x000fc60007f3e0ff */
[----:B------:R-:W-:Y:S01]  /*4e7d0*/  IMAD.X R29, R21, 0x1, R4, P0 ;  /* 0x00000001151d7824 */ /* 0x000fe200000e0604 */
[----:B------:R-:W-:-:S04]  /*4e7e0*/  IADD3.X R27, PT, PT, R20, R4, RZ, P1, !PT ;  /* 0x00000004141b7210 */ /* 0x000fc80000ffe4ff */
[----:B------:R-:W2:Y:S04]  /*4e7f0*/  LD.E.64 R14, desc[UR10][R28.64] ;  /* 0x0000000a1c0e7980 */ /* 0x000ea8000c101b00 */
[----:B------:R-:W2:Y:S01]  /*4e800*/  LD.E.64 R26, desc[UR10][R26.64] ;  /* 0x0000000a1a1a7980 */ /* 0x000ea2000c101b00 */
[----:B------:R-:W-:Y:S02]  /*4e810*/  IMAD.MOV.U32 R4, RZ, RZ, R18 ;  /* 0x000000ffff047224 */ /* 0x000fe400078e0012 */
[----:B------:R-:W-:Y:S01]  /*4e820*/  IMAD.MOV.U32 R6, RZ, RZ, R20 ;  /* 0x000000ffff067224 */ /* 0x000fe200078e0014 */
[----:B--2---:R-:W-:-:S04]  /*4e830*/  ISETP.GE.U32.AND P0, PT, R14, R26, PT ;  /* 0x0000001a0e00720c */ /* 0x004fc80003f06070 */
[----:B------:R-:W-:Y:S02]  /*4e840*/  ISETP.GE.U32.AND.EX P0, PT, R15, R27, PT, P0 ;  /* 0x0000001b0f00720c */ /* 0x000fe40003f06100 */
[----:B------:R-:W-:-:S11]  /*4e850*/  MOV R15, R24 ;  /* 0x00000018000f7202 */ /* 0x000fd60000000f00 */
        /* <DEDUP_REMOVED lines=10> */
.L_x_884:
[----:B0-----:R-:W-:Y:S05]  /*4e900*/  BSYNC.RECONVERGENT B1 ;  /* 0x0000000000017941 */ /* 0x001fea0003800200 */
.L_x_883:
[----:B------:R-:W-:Y:S01]  /*4e910*/  HFMA2 R18, -RZ, RZ, 0, 0 ;  /* 0x00000000ff127431 */ /* 0x000fe200000001ff */
[----:B------:R-:W-:Y:S01]  /*4e920*/  BSSY.RECONVERGENT B1, `(.L_x_886) ;  /* 0x000001b000017945 */ /* 0x000fe20003800200 */
[----:B------:R-:W-:Y:S01]  /*4e930*/  IMAD.MOV.U32 R30, RZ, RZ, RZ ;  /* 0x000000ffff1e7224 */ /* 0x000fe200078e00ff */
[----:B------:R-:W0:Y:S06]  /*4e940*/  LDCU UR4, c[0x0][0x3c8] ;  /* 0x00007900ff0477ac */ /* 0x000e2c0008000800 */
.L_x_888:
[C---:B------:R-:W-:Y:S01]  /*4e950*/  IMAD.SHL.U32 R26, R18.reuse, 0x8, RZ ;  /* 0x00000008121a7824 */ /* 0x040fe200078e00ff */
[----:B------:R-:W-:-:S04]  /*4e960*/  SHF.L.U64.HI R14, R18, 0x3, R30 ;  /* 0x00000003120e7819 */ /* 0x000fc8000001021e */
[-C--:B------:R-:W-:Y:S02]  /*4e970*/  IADD3 R28, P0, PT, R25, R26.reuse, RZ ;  /* 0x0000001a191c7210 */ /* 0x080fe40007f1e0ff */
[----:B------:R-:W-:Y:S02]  /*4e980*/  IADD3 R26, P1, PT, R7, R26, RZ ;  /* 0x0000001a071a7210 */ /* 0x000fe40007f3e0ff */
[----:B------:R-:W-:-:S03]  /*4e990*/  IADD3.X R29, PT, PT, R11, R14, RZ, P0, !PT ;  /* 0x0000000e0b1d7210 */ /* 0x000fc600007fe4ff */
[----:B------:R-:W-:-:S03]  /*4e9a0*/  IMAD.X R27, R17, 0x1, R14, P1 ;  /* 0x00000001111b7824 */ /* 0x000fc600008e060e */
[----:B------:R-:W2:Y:S04]  /*4e9b0*/  LD.E.64 R28, desc[UR10][R28.64] ;  /* 0x0000000a1c1c7980 */ /* 0x000ea8000c101b00 */
[----:B------:R-:W2:Y:S01]  /*4e9c0*/  LD.E.64 R26, desc[UR10][R26.64] ;  /* 0x0000000a1a1a7980 */ /* 0x000ea2000c101b00 */
[----:B------:R-:W-:Y:S01]  /*4e9d0*/  IMAD.MOV.U32 R13, RZ, RZ, R7 ;  /* 0x000000ffff0d7224 */ /* 0x000fe200078e0007 */
[----:B------:R-:W-:Y:S01]  /*4e9e0*/  MOV R14, R17 ;  /* 0x00000011000e7202 */ /* 0x000fe20000000f00 */
[----:B------:R-:W-:Y:S02]  /*4e9f0*/  IMAD.MOV.U32 R20, RZ, RZ, R25 ;  /* 0x000000ffff147224 */ /* 0x000fe400078e0019 */
[----:B------:R-:W-:Y:S01]  /*4ea00*/  IMAD.MOV.U32 R24, RZ, RZ, R11 ;  /* 0x000000ffff187224 */ /* 0x000fe200078e000b */
[----:B--2---:R-:W-:-:S04]  /*4ea10*/  ISETP.GE.U32.AND P0, PT, R28, R26, PT ;  /* 0x0000001a1c00720c */ /* 0x004fc80003f06070 */
        /* <DEDUP_REMOVED lines=11> */
.L_x_887:
[----:B0-----:R-:W-:Y:S05]  /*4ead0*/  BSYNC.RECONVERGENT B1 ;  /* 0x0000000000017941 */ /* 0x001fea0003800200 */
.L_x_886:
[----:B------:R-:W-:Y:S01]  /*4eae0*/  HFMA2 R30, -RZ, RZ, 0, 0 ;  /* 0x00000000ff1e7431 */ /* 0x000fe200000001ff */
[----:B------:R-:W-:Y:S01]  /*4eaf0*/  BSSY.RECONVERGENT B1, `(.L_x_889) ;  /* 0x000001a000017945 */ /* 0x000fe20003800200 */
[----:B------:R-:W-:Y:S01]  /*4eb00*/  IMAD.MOV.U32 R11, RZ, RZ, RZ ;  /* 0x000000ffff0b7224 */ /* 0x000fe200078e00ff */
[----:B------:R-:W0:Y:S06]  /*4eb10*/  LDCU UR4, c[0x0][0x3c8] ;  /* 0x00007900ff0477ac */ /* 0x000e2c0008000800 */
.L_x_891:
        /* <DEDUP_REMOVED lines=23> */
.L_x_890:
[----:B0-----:R-:W-:Y:S05]  /*4ec90*/  BSYNC.RECONVERGENT B1 ;  /* 0x0000000000017941 */ /* 0x001fea0003800200 */
.L_x_889:
[----:B------:R-:W-:Y:S01]  /*4eca0*/  HFMA2 R23, -RZ, RZ, 0, 0 ;  /* 0x00000000ff177431 */ /* 0x000fe200000001ff */
[----:B------:R-:W-:Y:S01]  /*4ecb0*/  BSSY.RECONVERGENT B1, `(.L_x_892) ;  /* 0x000001a000017945 */ /* 0x000fe20003800200 */
[----:B------:R-:W-:Y:S01]  /*4ecc0*/  IMAD.MOV.U32 R30, RZ, RZ, RZ ;  /* 0x000000ffff1e7224 */ /* 0x000fe200078e00ff */
[----:B------:R-:W0:Y:S06]  /*4ecd0*/  LDCU UR4, c[0x0][0x3c8] ;  /* 0x00007900ff0477ac */ /* 0x000e2c0008000800 */
.L_x_894:
        /* <DEDUP_REMOVED lines=23> */
.L_x_893:
[----:B0-----:R-:W-:Y:S05]  /*4ee50*/  BSYNC.RECONVERGENT B1 ;  /* 0x0000000000017941 */ /* 0x001fea0003800200 */
.L_x_892:
[----:B------:R-:W-:Y:S01]  /*4ee60*/  BSSY.RECONVERGENT B1, `(.L_x_895) ;  /* 0x000001b000017945 */ /* 0x000fe20003800200 */
[----:B------:R-:W-:Y:S01]  /*4ee70*/  IMAD.MOV.U32 R21, RZ, RZ, RZ ;  /* 0x000000ffff157224 */ /* 0x000fe200078e00ff */
[----:B------:R-:W0:Y:S01]  /*4ee80*/  LDCU UR4, c[0x0][0x3c8] ;  /* 0x00007900ff0477ac */ /* 0x000e220008000800 */
[----:B------:R-:W-:-:S07]  /*4ee90*/  IMAD.MOV.U32 R30, RZ, RZ, RZ ;  /* 0x000000ffff1e7224 */ /* 0x000fce00078e00ff */
.L_x_897:
[C---:B------:R-:W-:Y:S02]  /*4eea0*/  SHF.L.U32 R27, R21.reuse, 0x3, RZ ;  /* 0x00000003151b7819 */ /* 0x040fe400000006ff */
[----:B------:R-:W-:Y:S02]  /*4eeb0*/  SHF.L.U64.HI R9, R21, 0x3, R30 ;  /* 0x0000000315097819 */ /* 0x000fe4000001021e */
[-C--:B------:R-:W-:Y:S02]  /*4eec0*/  IADD3 R28, P0, PT, R20, R27.reuse, RZ ;  /* 0x0000001b141c7210 */ /* 0x080fe40007f1e0ff */
[----:B------:R-:W-:-:S03]  /*4eed0*/  IADD3 R26, P1, PT, R4, R27, RZ ;  /* 0x0000001b041a7210 */ /* 0x000fc60007f3e0ff */
[--C-:B------:R-:W-:Y:S02]  /*4eee0*/  IMAD.X R29, R24, 0x1, R9.reuse, P0 ;  /* 0x00000001181d7824 */ /* 0x100fe400000e0609 */
[----:B------:R-:W-:-:S04]  /*4eef0*/  IMAD.X R27, R6, 0x1, R9, P1 ;  /* 0x00000001061b7824 */ /* 0x000fc800008e0609 */
[----:B------:R-:W2:Y:S04]  /*4ef00*/  LD.E.64 R28, desc[UR10][R28.64] ;  /* 0x0000000a1c1c7980 */ /* 0x000ea8000c101b00 */
[----:B------:R-:W2:Y:S01]  /*4ef10*/  LD.E.64 R26, desc[UR10][R26.64] ;  /* 0x0000000a1a1a7980 */ /* 0x000ea2000c101b00 */
        /* <DEDUP_REMOVED lines=15> */
.L_x_896:
[----:B0-----:R-:W-:Y:S05]  /*4f010*/  BSYNC.RECONVERGENT B1 ;  /* 0x0000000000017941 */ /* 0x001fea0003800200 */
.L_x_895:
[----:B------:R-:W-:Y:S01]  /*4f020*/  HFMA2 R28, -RZ, RZ, 0, 0 ;  /* 0x00000000ff1c7431 */ /* 0x000fe200000001ff */
[----:B------:R-:W-:Y:S01]  /*4f030*/  BSSY.RECONVERGENT B1, `(.L_x_898) ;  /* 0x0000019000017945 */ /* 0x000fe20003800200 */
[----:B------:R-:W-:Y:S01]  /*4f040*/  IMAD.MOV.U32 R25, RZ, RZ, RZ ;  /* 0x000000ffff197224 */ /* 0x000fe200078e00ff */
[----:B------:R-:W0:Y:S06]  /*4f050*/  LDCU UR4, c[0x0][0x3c8] ;  /* 0x00007900ff0477ac */ /* 0x000e2c0008000800 */
.L_x_900:
        /* <DEDUP_REMOVED lines=22> */
.L_x_899:
[----:B0-----:R-:W-:Y:S05]  /*4f1c0*/  BSYNC.RECONVERGENT B1 ;  /* 0x0000000000017941 */ /* 0x001fea0003800200 */
.L_x_898:
[----:B------:R-:W-:Y:S01]  /*4f1d0*/  HFMA2 R28, -RZ, RZ, 0, 0 ;  /* 0x00000000ff1c7431 */ /* 0x000fe200000001ff */
[----:B------:R-:W-:Y:S01]  /*4f1e0*/  BSSY.RECONVERGENT B1, `(.L_x_901) ;  /* 0x0000019000017945 */ /* 0x000fe20003800200 */
[----:B------:R-:W-:Y:S01]  /*4f1f0*/  IMAD.MOV.U32 R25, RZ, RZ, RZ ;  /* 0x000000ffff197224 */ /* 0x000fe200078e00ff */
[----:B------:R-:W0:Y:S06]  /*4f200*/  LDCU UR4, c[0x0][0x3c8] ;  /* 0x00007900ff0477ac */ /* 0x000e2c0008000800 */
.L_x_903:
        /* <DEDUP_REMOVED lines=22> */
.L_x_902:
[----:B0-----:R-:W-:Y:S05]  /*4f370*/  BSYNC.RECONVERGENT B1 ;  /* 0x0000000000017941 */ /* 0x001fea0003800200 */
.L_x_901:
[----:B------:R-:W-:Y:S01]  /*4f380*/  HFMA2 R28, -RZ, RZ, 0, 0 ;  /* 0x00000000ff1c7431 */ /* 0x000fe200000001ff */
[----:B------:R-:W-:Y:S01]  /*4f390*/  BSSY.RECONVERGENT B1, `(.L_x_904) ;  /* 0x0000019000017945 */ /* 0x000fe20003800200 */
[----:B------:R-:W-:Y:S01]  /*4f3a0*/  IMAD.MOV.U32 R25, RZ, RZ, RZ ;  /* 0x000000ffff197224 */ /* 0x000fe200078e00ff */
[----:B------:R-:W0:Y:S06]  /*4f3b0*/  LDCU UR4, c[0x0][0x3c8] ;  /* 0x00007900ff0477ac */ /* 0x000e2c0008000800 */
.L_x_906:
        /* <DEDUP_REMOVED lines=22> */
.L_x_905:
[----:B0-----:R-:W-:Y:S05]  /*4f520*/  BSYNC.RECONVERGENT B1 ;  /* 0x0000000000017941 */ /* 0x001fea0003800200 */
.L_x_904:
[----:B------:R-:W-:Y:S01]  /*4f530*/  HFMA2 R25, -RZ, RZ, 0, 0 ;  /* 0x00000000ff197431 */ /* 0x000fe200000001ff */
[----:B------:R-:W-:Y:S01]  /*4f540*/  BSSY.RECONVERGENT B1, `(.L_x_907) ;  /* 0x0000019000017945 */ /* 0x000fe20003800200 */
[----:B------:R-:W-:Y:S01]  /*4f550*/  IMAD.MOV.U32 R12, RZ, RZ, RZ ;  /* 0x000000ffff0c7224 */ /* 0x000fe200078e00ff */
[----:B------:R-:W0:Y:S06]  /*4f560*/  LDCU UR4, c[0x0][0x3c8] ;  /* 0x00007900ff0477ac */ /* 0x000e2c0008000800 */
.L_x_909:
[C---:B------:R-:W-:Y:S01]  /*4f570*/  IMAD.SHL.U32 R26, R12.reuse, 0x8, RZ ;  /* 0x000000080c1a7824 */ /* 0x040fe200078e00ff */
[----:B------:R-:W-:-:S04]  /*4f580*/  SHF.L.U64.HI R11, R12, 0x3, R25 ;  /* 0x000000030c0b7819 */ /* 0x000fc80000010219 */
[-C--:B------:R-:W-:Y:S02]  /*4f590*/  IADD3 R28, P0, PT, R19, R26.reuse, RZ ;  /* 0x0000001a131c7210 */ /* 0x080fe40007f1e0ff */
[----:B------:R-:W-:-:S03]  /*4f5a0*/  IADD3 R26, P1, PT, R9, R26, RZ ;  /* 0x0000001a091a7210 */ /* 0x000fc60007f3e0ff */
[----:B------:R-:W-:Y:S01]  /*4f5b0*/  IMAD.X R29, R22, 0x1, R11, P0 ;  /* 0x00000001161d7824 */ /* 0x000fe200000e060b */
[----:B------:R-:W-:-:S04]  /*4f5c0*/  IADD3.X R27, PT, PT, R10, R11, RZ, P1, !PT ;  /* 0x0000000b0a1b7210 */ /* 0x000fc80000ffe4ff */
[----:B------:R-:W2:Y:S04]  /*4f5d0*/  LD.E.64 R20, desc[UR10][R28.64] ;  /* 0x0000000a1c147980 */ /* 0x000ea8000c101b00 */
[----:B------:R-:W2:Y:S02]  /*4f5e0*/  LD.E.64 R26, desc[UR10][R26.64] ;  /* 0x0000000a1a1a7980 */ /* 0x000ea4000c101b00 */
        /* <DEDUP_REMOVED lines=14> */
.L_x_908:
[----:B0-----:R-:W-:Y:S05]  /*4f6d0*/  BSYNC.RECONVERGENT B1 ;  /* 0x0000000000017941 */ /* 0x001fea0003800200 */
.L_x_907:
[----:B------:R-:W-:Y:S01]  /*4f6e0*/  HFMA2 R30, -RZ, RZ, 0, 0 ;  /* 0x00000000ff1e7431 */ /* 0x000fe200000001ff */
[----:B------:R-:W-:Y:S01]  /*4f6f0*/  BSSY.RECONVERGENT B1, `(.L_x_910) ;  /* 0x000001b000017945 */ /* 0x000fe20003800200 */
[----:B------:R-:W-:Y:S01]  /*4f700*/  IMAD.MOV.U32 R25, RZ, RZ, RZ ;  /* 0x000000ffff197224 */ /* 0x000fe200078e00ff */
[----:B------:R-:W0:Y:S06]  /*4f710*/  LDCU UR4, c[0x0][0x3c8] ;  /* 0x00007900ff0477ac */ /* 0x000e2c0008000800 */
.L_x_912:
        /* <DEDUP_REMOVED lines=10> */
[----:B--2---:R-:W-:Y:S02]  /*4f7c0*/  ISETP.GE.U32.AND P0, PT, R10, R26, PT ;  /* 0x0000001a0a00720c */ /* 0x004fe40003f06070 */
[----:B------:R-:W-:-:S02]  /*4f7d0*/  MOV R10, R15 ;  /* 0x0000000f000a7202 */ /* 0x000fc40000000f00 */
[----:B------:R-:W-:Y:S01]  /*4f7e0*/  ISETP.GE.U32.AND.EX P0, PT, R11, R27, PT, P0 ;  /* 0x0000001b0b00720c */ /* 0x000fe20003f06100 */
[----:B------:R-:W-:-:S12]  /*4f7f0*/  IMAD.MOV.U32 R11, RZ, RZ, R7 ;  /* 0x000000ffff0b7224 */ /* 0x000fd800078e0007 */
        /* <DEDUP_REMOVED lines=10> */
.L_x_911:
[----:B0-----:R-:W-:Y:S05]  /*4f8a0*/  BSYNC.RECONVERGENT B1 ;  /* 0x0000000000017941 */ /* 0x001fea0003800200 */
.L_x_910:
[----:B------:R-:W-:Y:S01]  /*4f8b0*/  BSSY.RECONVERGENT B1, `(.L_x_913) ;  /* 0x000001a000017945 */ /* 0x000fe20003800200 */
[----:B------:R-:W-:Y:S01]  /*4f8c0*/  IMAD.MOV.U32 R8, RZ, RZ, RZ ;  /* 0x000000ffff087224 */ /* 0x000fe200078e00ff */
[----:B------:R-:W0:Y:S01]  /*4f8d0*/  LDCU UR4, c[0x0][0x3c8] ;  /* 0x00007900ff0477ac */ /* 0x000e220008000800 */
[----:B------:R-:W-:-:S07]  /*4f8e0*/  IMAD.MOV.U32 R25, RZ, RZ, RZ ;  /* 0x000000ffff197224 */ /* 0x000fce00078e00ff */
.L_x_915:
        /* <DEDUP_REMOVED lines=22> */
.L_x_914:
[----:B0-----:R-:W-:Y:S05]  /*4fa50*/  BSYNC.RECONVERGENT B1 ;  /* 0x0000000000017941 */ /* 0x001fea0003800200 */
.L_x_913:
[----:B------:R-:W-:Y:S01]  /*4fa60*/  BSSY.RECONVERGENT B1, `(.L_x_916) ;  /* 0x000001a000017945 */ /* 0x000fe20003800200 */
[----:B------:R-:W-:Y:S01]  /*4fa70*/  IMAD.MOV.U32 R8, RZ, RZ, RZ ;  /* 0x000000ffff087224 */ /* 0x000fe200078e00ff */
[----:B------:R-:W0:Y:S01]  /*4fa80*/  LDCU UR4, c[0x0][0x3c8] ;  /* 0x00007900ff0477ac */ /* 0x000e220008000800 */
[----:B------:R-:W-:-:S07]  /*4fa90*/  IMAD.MOV.U32 R25, RZ, RZ, RZ ;  /* 0x000000ffff197224 */ /* 0x000fce00078e00ff */
.L_x_918:
        /* <DEDUP_REMOVED lines=22> */
.L_x_917:
[----:B0-----:R-:W-:Y:S05]  /*4fc00*/  BSYNC.RECONVERGENT B1 ;  /* 0x0000000000017941 */ /* 0x001fea0003800200 */
.L_x_916:
[----:B------:R-:W-:Y:S01]  /*4fc10*/  BSSY.RECONVERGENT B1, `(.L_x_919) ;  /* 0x000001c000017945 */ /* 0x000fe20003800200 */
[----:B------:R-:W-:Y:S01]  /*4fc20*/  IMAD.MOV.U32 R25, RZ, RZ, RZ ;  /* 0x000000ffff197224 */ /* 0x000fe200078e00ff */
[----:B------:R-:W0:Y:S01]  /*4fc30*/  LDCU UR4, c[0x0][0x3c8] ;  /* 0x00007900ff0477ac */ /* 0x000e220008000800 */
[----:B------:R-:W-:-:S07]  /*4fc40*/  IMAD.MOV.U32 R30, RZ, RZ, RZ ;  /* 0x000000ffff1e7224 */ /* 0x000fce00078e00ff */
.L_x_921:
        /* <DEDUP_REMOVED lines=22> */
[----:B------:R-:W-:Y:S02]  /*4fdb0*/  IMAD.MOV.U32 R17, RZ, RZ, R20 ;  /* 0x000000ffff117224 */ /* 0x000fe400078e0014 */
[----:B------:R-:W-:-:S07]  /*4fdc0*/  IMAD.MOV.U32 R18, RZ, RZ, R21 ;  /* 0x000000ffff127224 */ /* 0x000fce00078e0015 */
.L_x_920:
[----:B0-----:R-:W-:Y:S05]  /*4fdd0*/  BSYNC.RECONVERGENT B1 ;  /* 0x0000000000017941 */ /* 0x001fea0003800200 */
.L_x_919:
[----:B------:R-:W-:Y:S01]  /*4fde0*/  HFMA2 R25, -RZ, RZ, 0, 0 ;  /* 0x00000000ff197431 */ /* 0x000fe200000001ff */
[----:B------:R-:W-:Y:S01]  /*4fdf0*/  BSSY.RECONVERGENT B1, `(.L_x_922) ;  /* 0x000001b000017945 */ /* 0x000fe20003800200 */
[----:B------:R-:W-:Y:S01]  /*4fe00*/  IMAD.MOV.U32 R30, RZ, RZ, RZ ;  /* 0x000000ffff1e7224 */ /* 0x000fe200078e00ff */
[----:B------:R-:W0:Y:S06]  /*4fe10*/  LDCU UR4, c[0x0][0x3c8] ;  /* 0x00007900ff0477ac */ /* 0x000e2c0008000800 */
.L_x_924:
[C---:B------:R-:W-:Y:S01]  /*4fe20*/  IMAD.SHL.U32 R26, R25.reuse, 0x8, RZ ;  /* 0x00000008191a7824 */ /* 0x040fe200078e00ff */
[----:B------:R-:W-:-:S04]  /*4fe30*/  SHF.L.U64.HI R21, R25, 0x3, R30 ;  /* 0x0000000319157819 */ /* 0x000fc8000001021e */
[-C--:B------:R-:W-:Y:S02]  /*4fe40*/  IADD3 R28, P0, PT, R23, R26.reuse, RZ ;  /* 0x0000001a171c7210 */ /* 0x080fe40007f1e0ff */
[----:B------:R-:W-:Y:S02]  /*4fe50*/  IADD3 R26, P1, PT, R11, R26, RZ ;  /* 0x0000001a0b1a7210 */ /* 0x000fe40007f3e0ff */
[----:B------:R-:W-:-:S03]  /*4fe60*/  IADD3.X R29, PT, PT, R24, R21, RZ, P0, !PT ;  /* 0x00000015181d7210 */ /* 0x000fc600007fe4ff */
[----:B------:R-:W-:Y:S02]  /*4fe70*/  IMAD.X R27, R12, 0x1, R21, P1 ;  /* 0x000000010c1b7824 */ /* 0x000fe400008e0615 */
[----:B------:R-:W2:Y:S04]  /*4fe80*/  LD.E.64 R20, desc[UR10][R28.64] ;  /* 0x0000000a1c147980 */ /* 0x000ea8000c101b00 */
[----:B------:R-:W2:Y:S01]  /*4fe90*/  LD.E.64 R26, desc[UR10][R26.64] ;  /* 0x0000000a1a1a7980 */ /* 0x000ea2000c101b00 */
[----:B------:R-:W-:Y:S01]  /*4fea0*/  IMAD.MOV.U32 R4, RZ, RZ, R11 ;  /* 0x000000ffff047224 */ /* 0x000fe200078e000b */
[----:B------:R-:W-:Y:S02]  /*4feb0*/  MOV R6, R12 ;  /* 0x0000000c00067202 */ /* 0x000fe40000000f00 */
        /* <DEDUP_REMOVED lines=14> */
.L_x_923:
[----:B0-----:R-:W-:Y:S05]  /*4ffa0*/  BSYNC.RECONVERGENT B1 ;  /* 0x0000000000017941 */ /* 0x001fea0003800200 */
.L_x_922:
[----:B------:R-:W-:Y:S01]  /*4ffb0*/  BSSY.RECONVERGENT B1, `(.L_x_925) ;  /* 0x000001b000017945 */ /* 0x000fe20003800200 */
[----:B------:R-:W-:Y:S01]  /*4ffc0*/  CS2R R30, SRZ ;  /* 0x00000000001e7805 */ /* 0x000fe2000001ff00 */
[----:B------:R-:W0:Y:S06]  /*4ffd0*/  LDCU UR4, c[0x0][0x3c8] ;  /* 0x00007900ff0477ac */ /* 0x000e2c0008000800 */
.L_x_927:
        /* <DEDUP_REMOVED lines=9> */
[----:B------:R-:W-:Y:S01]  /*50070*/  MOV R12, R16 ;  /* 0x00000010000c7202 */ /* 0x000fe20000000f00 */
[----:B------:R-:W-:Y:S01]  /*50080*/  IMAD.MOV.U32 R23, RZ, RZ, R22 ;  /* 0x000000ffff177224 */ /* 0x000fe200078e0016 */
[----:B--2---:R-:W-:-:S04]  /*50090*/  ISETP.GE.U32.AND P0, PT, R24, R26, PT ;  /* 0x0000001a1800720c */ /* 0x004fc80003f06070 */
        /* <DEDUP_REMOVED lines=12> */
.L_x_926:
[----:B0-----:R-:W-:Y:S05]  /*50160*/  BSYNC.RECONVERGENT B1 ;  /* 0x0000000000017941 */ /* 0x001fea0003800200 */
.L_x_925:
[----:B------:R-:W-:Y:S01]  /*50170*/  HFMA2 R22, -RZ, RZ, 0, 0 ;  /* 0x00000000ff167431 */ /* 0x000fe200000001ff */
[----:B------:R-:W-:Y:S01]  /*50180*/  BSSY.RECONVERGENT B1, `(.L_x_928) ;  /* 0x000001a000017945 */ /* 0x000fe20003800200 */
[----:B------:R-:W-:Y:S01]  /*50190*/  IMAD.MOV.U32 R16, RZ, RZ, RZ ;  /* 0x000000ffff107224 */ /* 0x000fe200078e00ff */
[----:B------:R-:W0:Y:S06]  /*501a0*/  LDCU UR4, c[0x0][0x3c8] ;  /* 0x00007900ff0477ac */ /* 0x000e2c0008000800 */
.L_x_930:
        /* <DEDUP_REMOVED lines=23> */
.L_x_929:
[----:B0-----:R-:W-:Y:S05]  /*50320*/  BSYNC.RECONVERGENT B1 ;  /* 0x0000000000017941 */ /* 0x001fea0003800200 */
.L_x_928:
[----:B------:R-:W-:Y:S01]  /*50330*/  HFMA2 R22, -RZ, RZ, 0, 0 ;  /* 0x00000000ff167431 */ /* 0x000fe200000001ff */
[----:B------:R-:W-:Y:S01]  /*50340*/  BSSY.RECONVERGENT B1, `(.L_x_931) ;  /* 0x0000019000017945 */ /* 0x000fe20003800200 */
[----:B------:R-:W-:Y:S01]  /*50350*/  IMAD.MOV.U32 R28, RZ, RZ, RZ ;  /* 0x000000ffff1c7224 */ /* 0x000fe200078e00ff */
[----:B------:R-:W0:Y:S06]  /*50360*/  LDCU UR4, c[0x0][0x3c8] ;  /* 0x00007900ff0477ac */ /* 0x000e2c0008000800 */
.L_x_933:
        /* <DEDUP_REMOVED lines=9> */
[----:B------:R-:W-:Y:S02]  /*50400*/  MOV R14, R9 ;  /* 0x00000009000e7202 */ /* 0x000fe40000000f00 */
        /* <DEDUP_REMOVED lines=12> */
.L_x_932:
[----:B0-----:R-:W-:Y:S05]  /*504d0*/  BSYNC.RECONVERGENT B1 ;  /* 0x0000000000017941 */ /* 0x001fea0003800200 */
.L_x_931:
[----:B------:R-:W-:Y:S01]  /*504e0*/  HFMA2 R10, -RZ, RZ, 0, 0 ;  /* 0x00000000ff0a7431 */ /* 0x000fe200000001ff */
[----:B------:R-:W-:Y:S01]  /*504f0*/  BSSY.RECONVERGENT B1, `(.L_x_934) ;  /* 0x000001a000017945 */ /* 0x000fe20003800200 */
[----:B------:R-:W-:Y:S01]  /*50500*/  IMAD.MOV.U32 R17, RZ, RZ, RZ ;  /* 0x000000ffff117224 */ /* 0x000fe200078e00ff */
[----:B------:R-:W0:Y:S06]  /*50510*/  LDCU UR4, c[0x0][0x3c8] ;  /* 0x00007900ff0477ac */ /* 0x000e2c0008000800 */
.L_x_936:
        /* <DEDUP_REMOVED lines=23> */
.L_x_935:
[----:B0-----:R-:W-:Y:S05]  /*50690*/  BSYNC.RECONVERGENT B1 ;  /* 0x0000000000017941 */ /* 0x001fea0003800200 */
.L_x_934:
[----:B------:R-:W-:Y:S01]  /*506a0*/  BSSY.RECONVERGENT B1, `(.L_x_937) ;  /* 0x000001b000017945 */ /* 0x000fe20003800200 */
[----:B------:R-:W-:Y:S01]  /*506b0*/  IMAD.MOV.U32 R10, RZ, RZ, RZ ;  /* 0x000000ffff0a7224 */ /* 0x000fe200078e00ff */
[----:B------:R-:W0:Y:S01]  /*506c0*/  LDCU UR4, c[0x0][0x3c8] ;  /* 0x00007900ff0477ac */ /* 0x000e220008000800 */
[----:B------:R-:W-:-:S07]  /*506d0*/  IMAD.MOV.U32 R25, RZ, RZ, RZ ;  /* 0x000000ffff197224 */ /* 0x000fce00078e00ff */
.L_x_939:
        /* <DEDUP_REMOVED lines=23> */
.L_x_938:
[----:B0-----:R-:W-:Y:S05]  /*50850*/  BSYNC.RECONVERGENT B1 ;  /* 0x0000000000017941 */ /* 0x001fea0003800200 */
.L_x_937:
[----:B------:R-:W-:Y:S01]  /*50860*/  HFMA2 R30, -RZ, RZ, 0, 0 ;  /* 0x00000000ff1e7431 */ /* 0x000fe200000001ff */
[----:B------:R-:W-:Y:S01]  /*50870*/  BSSY.RECONVERGENT B1, `(.L_x_940) ;  /* 0x000001b000017945 */ /* 0x000fe20003800200 */
[----:B------:R-:W-:Y:S01]  /*50880*/  IMAD.MOV.U32 R12, RZ, RZ, RZ ;  /* 0x000000ffff0c7224 */ /* 0x000fe200078e00ff */
[----:B------:R-:W0:Y:S06]  /*50890*/  LDCU UR4, c[0x0][0x3c8] ;  /* 0x00007900ff0477ac */ /* 0x000e2c0008000800 */
.L_x_942:
        /* <DEDUP_REMOVED lines=24> */
.L_x_941:
[----:B0-----:R-:W-:Y:S05]  /*50a20*/  BSYNC.RECONVERGENT B1 ;  /* 0x0000000000017941 */ /* 0x001fea0003800200 */
.L_x_940:
[----:B------:R-:W-:Y:S01]  /*50a30*/  BSSY.RECONVERGENT B1, `(.L_x_943) ;  /* 0x000001a000017945 */ /* 0x000fe20003800200 */
[----:B------:R-:W-:Y:S01]  /*50a40*/  IMAD.MOV.U32 R8, RZ, RZ, RZ ;  /* 0x000000ffff087224 */ /* 0x000fe200078e00ff */
[----:B------:R-:W0:Y:S01]  /*50a50*/  LDCU UR4, c[0x0][0x3c8] ;  /* 0x00007900ff0477ac */ /* 0x000e220008000800 */
[----:B------:R-:W-:-:S07]  /*50a60*/  IMAD.MOV.U32 R12, RZ, RZ, RZ ;  /* 0x000000ffff0c7224 */ /* 0x000fce00078e00ff */
.L_x_945:
        /* <DEDUP_REMOVED lines=22> */
.L_x_944:
[----:B0-----:R-:W-:Y:S05]  /*50bd0*/  BSYNC.RECONVERGENT B1 ;  /* 0x0000000000017941 */ /* 0x001fea0003800200 */
.L_x_943:
[----:B------:R-:W-:Y:S01]  /*50be0*/  BSSY.RECONVERGENT B1, `(.L_x_946) ;  /* 0x000001b000017945 */ /* 0x000fe20003800200 */
[----:B------:R-:W-:Y:S01]  /*50bf0*/  IMAD.MOV.U32 R8, RZ, RZ, RZ ;  /* 0x000000ffff087224 */ /* 0x000fe200078e00ff */
[----:B------:R-:W0:Y:S01]  /*50c00*/  LDCU UR4, c[0x0][0x3c8] ;  /* 0x00007900ff0477ac */ /* 0x000e220008000800 */
[----:B------:R-:W-:-:S07]  /*50c10*/  IMAD.MOV.U32 R19, RZ, RZ, RZ ;  /* 0x000000ffff137224 */ /* 0x000fce00078e00ff */
.L_x_948:
        /* <DEDUP_REMOVED lines=8> */
[----:B------:R-:W-:Y:S01]  /*50ca0*/  IMAD.MOV.U32 R7, RZ, RZ, R18 ;  /* 0x000000ffff077224 */ /* 0x000fe200078e0012 */
[----:B--2---:R-:W-:Y:S02]  /*50cb0*/  ISETP.GE.U32.AND P0, PT, R12, R14, PT ;  /* 0x0000000e0c00720c */ /* 0x004fe40003f06070 */
[----:B------:R-:W-:Y:S02]  /*50cc0*/  MOV R14, R9 ;  /* 0x00000009000e7202 */ /* 0x000fe40000000f00 */
        /* <DEDUP_REMOVED lines=12> */
.L_x_947:
[----:B0-----:R-:W-:Y:S05]  /*50d90*/  BSYNC.RECONVERGENT B1 ;  /* 0x0000000000017941 */ /* 0x001fea0003800200 */
.L_x_946:
[----:B------:R-:W-:Y:S02]  /*50da0*/  HFMA2 R30, -RZ, RZ, 0, 0 ;  /* 0x00000000ff1e7431 */ /* 0x000fe400000001ff */
[----:B------:R-:W-:Y:S01]  /*50db0*/  IMAD.MOV.U32 R16, RZ, RZ, RZ ;  /* 0x000000ffff107224 */ /* 0x000fe200078e00ff */
[----:B------:R-:W0:Y:S06]  /*50dc0*/  LDCU UR4, c[0x0][0x3c8] ;  /* 0x00007900ff0477ac */ /* 0x000e2c0008000800 */
.L_x_949:
        /* <DEDUP_REMOVED lines=9> */
[----:B------:R-:W-:Y:S01]  /*50e60*/  IMAD.MOV.U32 R12, RZ, RZ, R4 ;  /* 0x000000ffff0c7224 */ /* 0x000fe200078e0004 */
[----:B------:R-:W-:Y:S02]  /*50e70*/  MOV R8, R26 ;  /* 0x0000001a00087202 */ /* 0x000fe40000000f00 */
[----:B------:R-:W-:Y:S01]  /*50e80*/  ISETP.GE.U32.AND.EX P0, PT, R9, R13, PT, P0 ;  /* 0x0000000d0900720c */ /* 0x000fe20003f06100 */
[----:B------:R-:W-:-:S02]  /*50e90*/  IMAD.MOV.U32 R13, RZ, RZ, R17 ;  /* 0x000000ffff0d7224 */ /* 0x000fc400078e0011 */
[----:B------:R-:W-:-:S10]  /*50ea0*/  IMAD.MOV.U32 R9, RZ, RZ, R27 ;  /* 0x000000ffff097224 */ /* 0x000fd400078e001b */
        /* <DEDUP_REMOVED lines=10> */
.L_x_866:
[----:B0-----:R-:W-:Y:S05]  /*50f50*/  BSYNC.RECONVERGENT B0 ;  /* 0x0000000000007941 */ /* 0x001fea0003800200 */
.L_x_390:
[----:B------:R-:W-:Y:S05]  /*50f60*/  WARPSYNC.ALL ;  /* 0x0000000000007948 */ /* 0x000fea0003800000 */
[----:B------:R-:W0:Y:S01]  /*50f70*/  LDCU.64 UR4, c[0x0][0x3c0] ;  /* 0x00007800ff0477ac */ /* 0x000e220008000a00 */
[----:B------:R-:W2:Y:S01]  /*50f80*/  S2UR UR7, SR_CgaCtaId ;  /* 0x00000000000779c3 */ /* 0x000ea20000008800 */
[----:B------:R-:W-:Y:S01]  /*50f90*/  IMAD.MOV.U32 R4, RZ, RZ, 0x2 ;  /* 0x00000002ff047424 */ /* 0x000fe200078e00ff */
[----:B0-----:R-:W-:Y:S02]  /*50fa0*/  UIADD3 UR9, UP0, UPT, UR4, -0x1, URZ ;  /* 0xffffffff04097890 */ /* 0x001fe4000ff1e0ff */
[----:B------:R-:W-:-:S02]  /*50fb0*/  ULOP3.LUT UR12, UR4, 0x1, URZ, 0xc0, !UPT ;  /* 0x00000001040c7892 */ /* 0x000fc4000f8ec0ff */
[----:B------:R-:W-:Y:S02]  /*50fc0*/  ULOP3.LUT UR6, UR4, 0xfffffffe, URZ, 0xc0, !UPT ;  /* 0xfffffffe04067892 */ /* 0x000fe4000f8ec0ff */
[----:B------:R-:W-:-:S03]  /*50fd0*/  UIADD3.X UR4, UPT, UPT, UR5, -0x1, URZ, UP0, !UPT ;  /* 0xffffffff05047890 */ /* 0x000fc600087fe4ff */
[----:B------:R-:W-:Y:S02]  /*50fe0*/  UMOV UR5, 0x400 ;  /* 0x0000040000057882 */ /* 0x000fe40000000000 */
[----:B--2---:R-:W-:-:S12]  /*50ff0*/  ULEA UR8, UR7, UR5, 0x18 ;  /* 0x0000000507087291 */ /* 0x004fd8000f8ec0ff */
.L_x_1098:
[----:B------:R-:W-:Y:S01]  /*51000*/  IMAD.MOV R17, RZ, RZ, -R4 ;  /* 0x000000ffff117224 */ /* 0x000fe200078e0a04 */
[----:B------:R-:W-:Y:S01]  /*51010*/  BAR.SYNC.DEFER_BLOCKING 0x0 ;  /* 0x0000000000007b1d */ /* 0x000fe20000010000 */
[----:B-1----:R-:W-:Y:S01]  /*51020*/  IMAD.MOV.U32 R19, RZ, RZ, R7 ;  /* 0x000000ffff137224 */ /* 0x002fe200078e0007 */
[----:B------:R-:W-:Y:S01]  /*51030*/  IADD3 R7, PT, PT, R4, -0x1, RZ ;  /* 0xffffffff04077810 */ /* 0x000fe20007ffe0ff */
[----:B------:R-:W-:Y:S01]  /*51040*/  IMAD.MOV.U32 R18, RZ, RZ, R6 ;  /* 0x000000ffff127224 */ /* 0x000fe200078e0006 */
[----:B------:R-:W-:Y:S01]  /*51050*/  LOP3.LUT R16, R0, R17, RZ, 0xc0, !PT ;  /* 0x0000001100107212 */ /* 0x000fe200078ec0ff */
[----:B------:R-:W-:Y:S01]  /*51060*/  IMAD.MOV.U32 R17, RZ, RZ, R25 ;  /* 0x000000ffff117224 */ /* 0x000fe200078e0019 */
[----:B------:R-:W-:Y:S01]  /*51070*/  LOP3.LUT R7, R7, R0, RZ, 0xc0, !PT ;  /* 0x0000000007077212 */ /* 0x000fe200078ec0ff */
[----:B------:R-:W-:Y:S01]  /*51080*/  BSSY.RECONVERGENT B0, `(.L_x_950) ;  /* 0x00002ff000007945 */ /* 0x000fe20003800200 */
[----:B------:R-:W-:Y:S02]  /*51090*/  SHF.L.U32 R16, R16, 0x3, RZ ;  /* 0x0000000310107819 */ /* 0x000fe400000006ff */
[----:B------:R-:W-:-:S02]  /*510a0*/  SHF.L.U32 R6, R7, 0x3, RZ ;  /* 0x0000000307067819 */ /* 0x000fc400000006ff */
[----:B------:R-:W-:Y:S01]  /*510b0*/  VIMNMX.U32 R28, PT, PT, R16, 0x800, PT ;  /* 0x00000800101c7848 */ /* 0x000fe20003fe0000 */
[----:B------:R-:W-:Y:S01]  /*510c0*/  IMAD.MOV.U32 R16, RZ, RZ, R24 ;  /* 0x000000ffff107224 */ /* 0x000fe200078e0018 */
[----:B------:R-:W-:Y:S02]  /*510d0*/  LEA R29, R0, UR8, 0x6 ;  /* 0x00000008001d7c11 */ /* 0x000fe4000f8e30ff */
[----:B------:R-:W-:Y:S02]  /*510e0*/  LEA R27, R4, R28, 0x2 ;  /* 0x0000001c041b7211 */ /* 0x000fe400078e10ff */
[----:B------:R-:W-:Y:S02]  /*510f0*/  VIMNMX.U32 R6, PT, PT, R6, 0x800, PT ;  /* 0x0000080006067848 */ /* 0x000fe40003fe0000 */
[----:B------:R-:W-:-:S04]  /*51100*/  VIMNMX.U32 R27, PT, PT, R27, 0x800, PT ;  /* 0x000008001b1b7848 */ /* 0x000fc80003fe0000 */
[----:B------:R-:W-:Y:S01]  /*51110*/  LEA R26, R4, R27, 0x2 ;  /* 0x0000001b041a7211 */ /* 0x000fe200078e10ff */
[----:B------:R0:W-:Y:S03]  /*51120*/  STS.128 [R29+0x10], R16 ;  /* 0x000010101d007388 */ /* 0x0001e60000000c00 */
[----:B------:R-:W-:Y:S01]  /*51130*/  VIMNMX.U32 R26, PT, PT, R26, 0x800, PT ;  /* 0x000008001a1a7848 */ /* 0x000fe20003fe0000 */
[----:B------:R-:W-:Y:S03]  /*51140*/  STS.128 [R29], R20 ;  /* 0x000000141d007388 */ /* 0x000fe60000000c00 */
[----:B------:R-:W-:-:S04]  /*51150*/  IADD3 R7, PT, PT, -R27, R26, RZ ;  /* 0x0000001a1b077210 */ /* 0x000fc80007ffe1ff */
[C---:B------:R-:W-:Y:S01]  /*51160*/  ISETP.GE.AND P0, PT, R6.reuse, R7, PT ;  /* 0x000000070600720c */ /* 0x040fe20003f06270 */
[----:B------:R-:W-:Y:S02]  /*51170*/  IMAD.IADD R7, R6, 0x1, -R7 ;  /* 0x0000000106077824 */ /* 0x000fe400078e0a07 */
[----:B0-----:R-:W-:Y:S02]  /*51180*/  IMAD.MOV.U32 R18, RZ, RZ, R8 ;  /* 0x000000ffff127224 */ /* 0x001fe400078e0008 */
[----:B------:R-:W-:Y:S02]  /*51190*/  IMAD.MOV.U32 R19, RZ, RZ, R9 ;  /* 0x000000ffff137224 */ /* 0x000fe400078e0009 */
[----:B------:R-:W-:Y:S01]  /*511a0*/  IMAD.MOV.U32 R8, RZ, RZ, R12 ;  /* 0x000000ffff087224 */ /* 0x000fe200078e000c */
[----:B------:R-:W-:Y:S01]  /*511b0*/  VIADDMNMX R12, R27, -R28, R6, PT ;  /* 0x8000001c1b0c7246 */ /* 0x000fe20003800106 */
[----:B------:R-:W-:Y:S02]  /*511c0*/  IMAD.MOV.U32 R9, RZ, RZ, R13 ;  /* 0x000000ffff097224 */ /* 0x000fe400078e000d */
[----:B------:R-:W-:-:S02]  /*511d0*/  IMAD.MOV.U32 R16, RZ, RZ, R14 ;  /* 0x000000ffff107224 */ /* 0x000fc400078e000e */
[----:B------:R-:W-:Y:S01]  /*511e0*/  IMAD.MOV.U32 R17, RZ, RZ, R15 ;  /* 0x000000ffff117224 */ /* 0x000fe200078e000f */
[----:B------:R0:W-:Y:S04]  /*511f0*/  STS.128 [R29+0x30], R8 ;  /* 0x000030081d007388 */ /* 0x0001e80000000c00 */
[----:B------:R1:W-:Y:S01]  /*51200*/  STS.128 [R29+0x20], R16 ;  /* 0x000020101d007388 */ /* 0x0003e20000000c00 */
[----:B0-----:R-:W-:Y:S01]  /*51210*/  SEL R8, R7, RZ, P0 ;  /* 0x000000ff07087207 */ /* 0x001fe20000000000 */
[----:B------:R-:W-:Y:S03]  /*51220*/  BAR.SYNC.DEFER_BLOCKING 0x0 ;  /* 0x0000000000007b1d */ /* 0x000fe60000010000 */
[----:B------:R-:W-:-:S13]  /*51230*/  ISETP.GE.AND P0, PT, R8, R12, PT ;  /* 0x0000000c0800720c */ /* 0x000fda0003f06270 */
[----:B-1----:R-:W-:Y:S05]  /*51240*/  @P0 BRA `(.L_x_951) ;  /* 0x0000002c00880947 */ /* 0x002fea0003800000 */
[----:B------:R-:W-:Y:S01]  /*51250*/  IMAD.MOV.U32 R11, RZ, RZ, R12 ;  /* 0x000000ffff0b7224 */ /* 0x000fe200078e000c */
[----:B------:R-:W-:-:S07]  /*51260*/  IADD3 R9, PT, PT, R6, R27, RZ ;  /* 0x0000001b06097210 */ /* 0x000fce0007ffe0ff */
.L_x_968:
[----:B0-----:R-:W0:Y:S01]  /*51270*/  S2UR UR7, SR_CgaCtaId ;  /* 0x00000000000779c3 */ /* 0x001e220000008800 */
[----:B------:R-:W-:Y:S01]  /*51280*/  IMAD.IADD R7, R11, 0x1, -R8 ;  /* 0x000000010b077824 */ /* 0x000fe200078e0a08 */
[----:B------:R-:W-:-:S04]  /*51290*/  UMOV UR5, 0x400 ;  /* 0x0000040000057882 */ /* 0x000fc80000000000 */
[----:B------:R-:W-:-:S04]  /*512a0*/  LEA.HI R7, R7, R7, RZ, 0x1 ;  /* 0x0000000707077211 */ /* 0x000fc800078f08ff */
[----:B------:R-:W-:-:S04]  /*512b0*/  LEA.HI.SX32 R7, R7, R8, 0x1f ;  /* 0x0000000807077211 */ /* 0x000fc800078ffaff */
[----:B------:R-:W-:Y:S01]  /*512c0*/  LOP3.LUT R12, RZ, R7, RZ, 0x33, !PT ;  /* 0x00000007ff0c7212 */ /* 0x000fe200078e33ff */
[----:B------:R-:W-:-:S03]  /*512d0*/  IMAD.IADD R10, R28, 0x1, R7 ;  /* 0x000000011c0a7824 */ /* 0x000fc600078e0207 */
[----:B------:R-:W-:Y:S01]  /*512e0*/  IADD3 R12, PT, PT, R9, R12, RZ ;  /* 0x0000000c090c7210 */ /* 0x000fe20007ffe0ff */
[----:B0-----:R-:W-:-:S06]  /*512f0*/  ULEA UR5, UR7, UR5, 0x18 ;  /* 0x0000000507057291 */ /* 0x001fcc000f8ec0ff */
[----:B------:R-:W-:Y:S02]  /*51300*/  LEA R18, R12, UR5, 0x3 ;  /* 0x000000050c127c11 */ /* 0x000fe4000f8e18ff */
[----:B------:R-:W0:Y:S01]  /*51310*/  LDC.64 R12, c[0x0][0x3c0] ;  /* 0x0000f000ff0c7b82 */ /* 0x000e220000000a00 */
[----:B------:R-:W-:Y:S01]  /*51320*/  LEA R16, R10, UR5, 0x3 ;  /* 0x000000050a107c11 */ /* 0x000fe2000f8e18ff */
[----:B------:R-:W-:Y:S02]  /*51330*/  IMAD.MOV.U32 R10, RZ, RZ, -0x7bdddcdb ;  /* 0x84222325ff0a7424 */ /* 0x000fe400078e00ff */
[----:B-1----:R-:W1:Y:S04]  /*51340*/  LDS.64 R18, [R18] ;  /* 0x0000000012127984 */ /* 0x002e680000000a00 */
[----:B------:R-:W2:Y:S01]  /*51350*/  LDS.64 R16, [R16] ;  /* 0x0000000010107984 */ /* 0x000ea20000000a00 */
[----:B0-----:R-:W-:Y:S01]  /*51360*/  ISETP.NE.U32.AND P0, PT, R12, RZ, PT ;  /* 0x000000ff0c00720c */ /* 0x001fe20003f05070 */
[----:B------:R-:W-:-:S03]  /*51370*/  IMAD.MOV.U32 R12, RZ, RZ, -0x340d631c ;  /* 0xcbf29ce4ff0c7424 */ /* 0x000fc600078e00ff */
[----:B------:R-:W-:-:S13]  /*51380*/  ISETP.NE.AND.EX P0, PT, R13, RZ, PT, P0 ;  /* 0x000000ff0d00720c */ /* 0x000fda0003f05300 */
[----:B-12---:R-:W-:Y:S05]  /*51390*/  @!P0 BRA `(.L_x_952) ;  /* 0x0000000800a88947 */ /* 0x006fea0003800000 */
[----:B------:R-:W-:Y:S01]  /*513a0*/  UISETP.NE.U32.AND UP0, UPT, UR9, URZ, UPT ;  /* 0x000000ff0900728c */ /* 0x000fe2000bf05070 */
[----:B------:R-:W-:Y:S02]  /*513b0*/  HFMA2 R10, -RZ, RZ, -6.306171417236328125e-05, 0.01395416259765625 ;  /* 0x84222325ff0a7431 */ /* 0x000fe400000001ff */
[----:B------:R-:W-:Y:S01]  /*513c0*/  IMAD.MOV.U32 R12, RZ, RZ, -0x340d631c ;  /* 0xcbf29ce4ff0c7424 */ /* 0x000fe200078e00ff */
[----:B------:R-:W-:Y:S01]  /*513d0*/  MOV R30, RZ ;  /* 0x000000ff001e7202 */ /* 0x000fe20000000f00 */
[----:B------:R-:W-:Y:S01]  /*513e0*/  UISETP.NE.AND.EX UP0, UPT, UR4, URZ, UPT, UP0 ;  /* 0x000000ff0400728c */ /* 0x000fe2000bf05300 */
[----:B------:R-:W-:-:S08]  /*513f0*/  IMAD.MOV.U32 R15, RZ, RZ, RZ ;  /* 0x000000ffff0f7224 */ /* 0x000fd000078e00ff */
[----:B------:R-:W-:Y:S05]  /*51400*/  BRA.U !UP0, `(.L_x_953) ;  /* 0x0000000508b87547 */ /* 0x000fea000b800000 */
[----:B------:R-:W0:Y:S01]  /*51410*/  LDC R30, c[0x0][0x3c4] ;  /* 0x0000f100ff1e7b82 */ /* 0x000e220000000800 */
[----:B------:R-:W-:Y:S01]  /*51420*/  IADD3 R14, P1, PT, R18, 0x8, RZ ;  /* 0x00000008120e7810 */ /* 0x000fe20007f3e0ff */
[----:B------:R-:W-:Y:S01]  /*51430*/  IMAD.MOV.U32 R10, RZ, RZ, -0x7bdddcdb ;  /* 0x84222325ff0a7424 */ /* 0x000fe200078e00ff */
[----:B------:R-:W-:Y:S01]  /*51440*/  MOV R31, UR6 ;  /* 0x00000006001f7c02 */ /* 0x000fe20008000f00 */
[----:B------:R-:W-:Y:S02]  /*51450*/  IMAD.MOV.U32 R12, RZ, RZ, -0x340d631c ;  /* 0xcbf29ce4ff0c7424 */ /* 0x000fe400078e00ff */
[----:B------:R-:W-:Y:S02]  /*51460*/  IMAD.X R15, RZ, RZ, R19, P1 ;  /* 0x000000ffff0f7224 */ /* 0x000fe400008e0613 */
[----:B0-----:R-:W-:-:S07]  /*51470*/  IMAD.MOV.U32 R29, RZ, RZ, R30 ;  /* 0x000000ffff1d7224 */ /* 0x001fce00078e001e */
.L_x_954:
        /* <DEDUP_REMOVED lines=102> */
[----:B------:R-:W-:-:S07]  /*51ae0*/  IMAD.U32 R15, RZ, RZ, UR6 ;  /* 0x00000006ff0f7e24 */ /* 0x000fce000f8e00ff */
.L_x_953:
[----:B------:R-:W-:-:S04]  /*51af0*/  UISETP.NE.U32.AND UP0, UPT, UR12, URZ, UPT ;  /* 0x000000ff0c00728c */ /* 0x000fc8000bf05070 */
[----:B------:R-:W-:-:S09]  /*51b00*/  UISETP.NE.AND.EX UP0, UPT, URZ, URZ, UPT, UP0 ;  /* 0x000000ffff00728c */ /* 0x000fd2000bf05300 */
        /* <DEDUP_REMOVED lines=51> */
.L_x_952:
[----:B------:R-:W-:Y:S02]  /*51e40*/  IMAD.MOV.U32 R25, RZ, RZ, -0x7bdddcdb ;  /* 0x84222325ff197424 */ /* 0x000fe400078e00ff */
[----:B------:R-:W-:Y:S01]  /*51e50*/  IMAD.MOV.U32 R33, RZ, RZ, -0x340d631c ;  /* 0xcbf29ce4ff217424 */ /* 0x000fe200078e00ff */
[----:B------:R-:W-:Y:S06]  /*51e60*/  @!P0 BRA `(.L_x_955) ;  /* 0x0000000800a48947 */ /* 0x000fec0003800000 */
        /* <DEDUP_REMOVED lines=8> */
[----:B------:R-:W-:Y:S01]  /*51ef0*/  IMAD.MOV.U32 R25, RZ, RZ, -0x7bdddcdb ;  /* 0x84222325ff197424 */ /* 0x000fe200078e00ff */
[----:B------:R-:W-:Y:S01]  /*51f00*/  MOV R29, RZ ;  /* 0x000000ff001d7202 */ /* 0x000fe20000000f00 */
[----:B------:R-:W-:Y:S02]  /*51f10*/  IMAD.MOV.U32 R33, RZ, RZ, -0x340d631c ;  /* 0xcbf29ce4ff217424 */ /* 0x000fe400078e00ff */
[----:B------:R-:W-:-:S07]  /*51f20*/  IMAD.MOV.U32 R14, RZ, RZ, RZ ;  /* 0x000000ffff0e7224 */ /* 0x000fce00078e00ff */
.L_x_957:
[----:B------:R-:W-:-:S04]  /*51f30*/  LEA R30, P1, R29, R16, 0x3 ;  /* 0x000000101d1e7211 */ /* 0x000fc800078218ff */
[----:B------:R-:W-:-:S05]  /*51f40*/  LEA.HI.X R31, R29, R17, R14, 0x3, P1 ;  /* 0x000000111d1f7211 */ /* 0x000fca00008f1c0e */
[----:B------:R-:W2:Y:S04]  /*51f50*/  LD.E.64 R22, desc[UR10][R30.64] ;  /* 0x0000000a1e167980 */ /* 0x000ea8000c101b00 */
[----:B------:R1:W3:Y:S01]  /*51f60*/  LD.E.64 R20, desc[UR10][R30.64+0x8] ;  /* 0x0000080a1e147980 */ /* 0x0002e2000c101b00 */
[----:B------:R-:W-:Y:S01]  /*51f70*/  IMAD R33, R33, 0x1b3, RZ ;  /* 0x000001b321217824 */ /* 0x000fe200078e02ff */
[----:B------:R-:W-:-:S05]  /*51f80*/  IADD3 R29, P1, PT, R29, 0x2, RZ ;  /* 0x000000021d1d7810 */ /* 0x000fca0007f3e0ff */
[----:B------:R-:W-:Y:S01]  /*51f90*/  IMAD.X R14, RZ, RZ, R14, P1 ;  /* 0x000000ffff0e7224 */ /* 0x000fe200008e060e */
[----:B------:R-:W-:-:S04]  /*51fa0*/  ISETP.NE.U32.AND P1, PT, R29, UR6, PT ;  /* 0x000000061d007c0c */ /* 0x000fc8000bf25070 */
[----:B------:R-:W-:Y:S02]  /*51fb0*/  ISETP.NE.AND.EX P1, PT, R14, R13, PT, P1 ;  /* 0x0000000d0e00720c */ /* 0x000fe40003f25310 */
        /* <DEDUP_REMOVED lines=94> */
[----:B------:R-:W-:-:S07]  /*525a0*/  IMAD.U32 R15, RZ, RZ, UR6 ;  /* 0x00000006ff0f7e24 */ /* 0x000fce000f8e00ff */
.L_x_956:
[----:B------:R-:W-:-:S04]  /*525b0*/  UISETP.NE.U32.AND UP0, UPT, UR12, URZ, UPT ;  /* 0x000000ff0c00728c */ /* 0x000fc8000bf05070 */
[----:B------:R-:W-:-:S09]  /*525c0*/  UISETP.NE.AND.EX UP0, UPT, URZ, URZ, UPT, UP0 ;  /* 0x000000ffff00728c */ /* 0x000fd2000bf05300 */
        /* <DEDUP_REMOVED lines=51> */
.L_x_955:
[----:B------:R-:W-:Y:S01]  /*52900*/  ISETP.NE.U32.AND P1, PT, R10, R25, PT ;  /* 0x000000190a00720c */ /* 0x000fe20003f25070 */
[----:B------:R-:W-:Y:S03]  /*52910*/  BSSY.RECONVERGENT B1, `(.L_x_958) ;  /* 0x0000171000017945 */ /* 0x000fe60003800200 */
[----:B------:R-:W-:-:S13]  /*52920*/  ISETP.NE.AND.EX P1, PT, R12, R33, PT, P1 ;  /* 0x000000210c00720c */ /* 0x000fda0003f25310 */
[----:B------:R-:W-:Y:S05]  /*52930*/  @!P1 BRA `(.L_x_959) ;  /* 0x0000001400649947 */ /* 0x000fea0003800000 */
        /* <DEDUP_REMOVED lines=15> */
.L_x_962:
        /* <DEDUP_REMOVED lines=102> */
[----:B------:R-:W-:-:S07]  /*53090*/  MOV R15, UR6 ;  /* 0x00000006000f7c02 */ /* 0x000fce0008000f00 */
.L_x_961:
[----:B------:R-:W-:-:S04]  /*530a0*/  UISETP.NE.U32.AND UP0, UPT, UR12, URZ, UPT ;  /* 0x000000ff0c00728c */ /* 0x000fc8000bf05070 */
[----:B------:R-:W-:-:S09]  /*530b0*/  UISETP.NE.AND.EX UP0, UPT, URZ, URZ, UPT, UP0 ;  /* 0x000000ffff00728c */ /* 0x000fd2000bf05300 */
[----:B------:R-:W-:Y:S05]  /*530c0*/  BRA.U !UP0, `(.L_x_960) ;  /* 0x0000000108c87547 */ /* 0x000fea000b800000 */
[----:B------:R-:W-:-:S04]  /*530d0*/  LEA R14, P1, R15, R18, 0x3 ;  /* 0x000000120f0e7211 */ /* 0x000fc800078218ff */
        /* <DEDUP_REMOVED lines=49> */
.L_x_960:
[----:B------:R-:W-:Y:S02]  /*533f0*/  HFMA2 R21, -RZ, RZ, -6.306171417236328125e-05, 0.01395416259765625 ;  /* 0x84222325ff157431 */ /* 0x000fe400000001ff */
[----:B------:R-:W-:Y:S01]  /*53400*/  IMAD.MOV.U32 R29, RZ, RZ, -0x340d631c ;  /* 0xcbf29ce4ff1d7424 */ /* 0x000fe200078e00ff */
[----:B------:R-:W-:Y:S06]  /*53410*/  @!P0 BRA `(.L_x_963) ;  /* 0x0000000800a08947 */ /* 0x000fec0003800000 */
[----:B------:R-:W-:Y:S01]  /*53420*/  UISETP.NE.U32.AND UP0, UPT, UR9, URZ, UPT ;  /* 0x000000ff0900728c */ /* 0x000fe2000bf05070 */
[----:B------:R-:W-:Y:S01]  /*53430*/  IMAD.MOV.U32 R21, RZ, RZ, -0x7bdddcdb ;  /* 0x84222325ff157424 */ /* 0x000fe200078e00ff */
[----:B------:R-:W-:Y:S01]  /*53440*/  MOV R29, 0xcbf29ce4 ;  /* 0xcbf29ce4001d7802 */ /* 0x000fe20000000f00 */
[----:B------:R-:W-:Y:S01]  /*53450*/  IMAD.MOV.U32 R15, RZ, RZ, RZ ;  /* 0x000000ffff0f7224 */ /* 0x000fe200078e00ff */
[----:B------:R-:W-:Y:S01]  /*53460*/  UISETP.NE.AND.EX UP0, UPT, UR4, URZ, UPT, UP0 ;  /* 0x000000ff0400728c */ /* 0x000fe2000bf05300 */
[----:B------:R-:W-:-:S08]  /*53470*/  IMAD.MOV.U32 R23, RZ, RZ, RZ ;  /* 0x000000ffff177224 */ /* 0x000fd000078e00ff */
[----:B------:R-:W-:Y:S05]  /*53480*/  BRA.U !UP0, `(.L_x_964) ;  /* 0x0000000508b07547 */ /* 0x000fea000b800000 */
[----:B------:R-:W1:Y:S01]  /*53490*/  LDC R23, c[0x0][0x3c4] ;  /* 0x0000f100ff177b82 */ /* 0x000e620000000800 */
[----:B------:R-:W-:Y:S02]  /*534a0*/  HFMA2 R21, -RZ, RZ, -6.306171417236328125e-05, 0.01395416259765625 ;  /* 0x84222325ff157431 */ /* 0x000fe400000001ff */
[----:B------:R-:W-:Y:S01]  /*534b0*/  IMAD.MOV.U32 R29, RZ, RZ, -0x340d631c ;  /* 0xcbf29ce4ff1d7424 */ /* 0x000fe200078e00ff */
[----:B------:R-:W-:Y:S01]  /*534c0*/  MOV R22, RZ ;  /* 0x000000ff00167202 */ /* 0x000fe20000000f00 */
[----:B0-----:R-:W-:-:S07]  /*534d0*/  IMAD.MOV.U32 R25, RZ, RZ, RZ ;  /* 0x000000ffff197224 */ /* 0x001fce00078e00ff */
.L_x_965:
        /* <DEDUP_REMOVED lines=23> */
[----:B0-----:R-:W-:Y:S01]  /*53650*/  IMAD R31, R24, 0x100, R29 ;  /* 0x00000100181f7824 */ /* 0x001fe200078e021d */
        /* <DEDUP_REMOVED lines=78> */
[----:B------:R-:W-:-:S07]  /*53b40*/  IMAD.U32 R15, RZ, RZ, UR6 ;  /* 0x00000006ff0f7e24 */ /* 0x000fce000f8e00ff */
.L_x_964:
[----:B------:R-:W-:-:S04]  /*53b50*/  UISETP.NE.U32.AND UP0, UPT, UR12, URZ, UPT ;  /* 0x000000ff0c00728c */ /* 0x000fc8000bf05070 */
[----:B------:R-:W-:-:S09]  /*53b60*/  UISETP.NE.AND.EX UP0, UPT, URZ, URZ, UPT, UP0 ;  /* 0x000000ffff00728c */ /* 0x000fd2000bf05300 */
[----:B------:R-:W-:Y:S05]  /*53b70*/  BRA.U !UP0, `(.L_x_963) ;  /* 0x0000000108c87547 */ /* 0x000fea000b800000 */
[----:B------:R-:W-:-:S04]  /*53b80*/  LEA R14, P0, R15, R16, 0x3 ;  /* 0x000000100f0e7211 */ /* 0x000fc800078018ff */
[----:B-1----:R-:W-:-:S06]  /*53b90*/  LEA.HI.X R15, R15, R17, R23, 0x3, P0 ;  /* 0x000000110f0f7211 */ /* 0x002fcc00000f1c17 */
        /* <DEDUP_REMOVED lines=48> */
.L_x_963:
[----:B------:R-:W-:-:S04]  /*53ea0*/  ISETP.GE.U32.AND P0, PT, R12, R21, PT ;  /* 0x000000150c00720c */ /* 0x000fc80003f06070 */
[----:B------:R-:W-:Y:S01]  /*53eb0*/  ISETP.GE.U32.AND.EX P0, PT, R10, R29, PT, P0 ;  /* 0x0000001d0a00720c */ /* 0x000fe20003f06100 */
[----:B------:R-:W-:-:S12]  /*53ec0*/  BRA `(.L_x_966) ;  /* 0x0000000000547947 */ /* 0x000fd80003800000 */
.L_x_959:
[----:B------:R-:W0:Y:S01]  /*53ed0*/  LDC R23, c[0x0][0x3c8] ;  /* 0x0000f200ff177b82 */ /* 0x000e220000000800 */
[----:B------:R-:W-:Y:S02]  /*53ee0*/  PLOP3.LUT P0, PT, PT, PT, PT, 0x80, 0x8 ;  /* 0x000000000008781c */ /* 0x000fe40003f0f070 */
[----:B0-----:R-:W-:-:S13]  /*53ef0*/  ISETP.NE.AND P1, PT, R23, RZ, PT ;  /* 0x000000ff1700720c */ /* 0x001fda0003f25270 */
[----:B------:R-:W-:Y:S05]  /*53f00*/  @!P1 BRA `(.L_x_966) ;  /* 0x0000000000449947 */ /* 0x000fea0003800000 */
[----:B------:R-:W-:Y:S02]  /*53f10*/  HFMA2 R20, -RZ, RZ, 0, 0 ;  /* 0x00000000ff147431 */ /* 0x000fe400000001ff */
[----:B------:R-:W-:-:S07]  /*53f20*/  IMAD.MOV.U32 R10, RZ, RZ, RZ ;  /* 0x000000ffff0a7224 */ /* 0x000fce00078e00ff */
.L_x_967:
        /* <DEDUP_REMOVED lines=15> */
.L_x_966:
[----:B------:R-:W-:Y:S05]  /*54020*/  BSYNC.RECONVERGENT B1 ;  /* 0x0000000000017941 */ /* 0x000fea0003800200 */
.L_x_958:
[----:B------:R-:W-:Y:S01]  /*54030*/  @P0 VIADD R8, R7, 0x1 ;  /* 0x0000000107080836 */ /* 0x000fe20000000000 */
[----:B------:R-:W-:-:S04]  /*54040*/  SEL R11, R11, R7, P0 ;  /* 0x000000070b0b7207 */ /* 0x000fc80000000000 */
[----:B------:R-:W-:-:S13]  /*54050*/  ISETP.GE.AND P0, PT, R8, R11, PT ;  /* 0x0000000b0800720c */ /* 0x000fda0003f06270 */
[----:B------:R-:W-:Y:S05]  /*54060*/  @!P0 BRA `(.L_x_968) ;  /* 0xffffffd000808947 */ /* 0x000fea000383ffff */
.L_x_951:
[----:B------:R-:W-:Y:S05]  /*54070*/  BSYNC.RECONVERGENT B0 ;  /* 0x0000000000007941 */ /* 0x000fea0003800200 */
.L_x_950:
[----:B------:R-:W2:Y:S01]  /*54080*/  S2UR UR7, SR_CgaCtaId ;  /* 0x00000000000779c3 */ /* 0x000ea20000008800 */
[----:B------:R-:W-:Y:S01]  /*54090*/  UMOV UR5, 0x400 ;  /* 0x0000040000057882 */ /* 0x000fe20000000000 */
[----:B------:R-:W-:Y:S01]  /*540a0*/  IADD3 R28, PT, PT, R28, R8, RZ ;  /* 0x000000081c1c7210 */ /* 0x000fe20007ffe0ff */
[----:B------:R-:W-:Y:S01]  /*540b0*/  BSSY.RECONVERGENT B0, `(.L_x_969) ;  /* 0x00002d9000007945 */ /* 0x000fe20003800200 */
[----:B------:R-:W-:Y:S02]  /*540c0*/  IADD3 R7, PT, PT, -R8, R27, R6 ;  /* 0x0000001b08077210 */ /* 0x000fe40007ffe106 */
[----:B------:R-:W-:Y:S02]  /*540d0*/  PLOP3.LUT P0, PT, PT, PT, PT, 0x8, 0x80 ;  /* 0x000000000080781c */ /* 0x000fe40003f0e170 */
[----:B------:R-:W-:Y:S01]  /*540e0*/  ISETP.GE.AND P1, PT, R7, R26, PT ;  /* 0x0000001a0700720c */ /* 0x000fe20003f26270 */
[----:B--2---:R-:W-:-:S06]  /*540f0*/  ULEA UR5, UR7, UR5, 0x18 ;  /* 0x0000000507057291 */ /* 0x004fcc000f8ec0ff */
[----:B------:R-:W-:Y:S02]  /*54100*/  LEA R6, R28, UR5, 0x3 ;  /* 0x000000051c067c11 */ /* 0x000fe4000f8e18ff */
[----:B------:R-:W-:-:S03]  /*54110*/  LEA R8, R7, UR5, 0x3 ;  /* 0x0000000507087c11 */ /* 0x000fc6000f8e18ff */
[----:B------:R2:W3:Y:S04]  /*54120*/  LDS.64 R16, [R6] ;  /* 0x0000000006107984 */ /* 0x0004e80000000a00 */
[----:B------:R2:W4:Y:S01]  /*54130*/  LDS.64 R18, [R8] ;  /* 0x0000000008127984 */ /* 0x0005220000000a00 */
[----:B------:R-:W-:Y:S05]  /*54140*/  @P1 BRA `(.L_x_970) ;  /* 0x0000002c003c1947 */ /* 0x000fea0003800000 */
[----:B------:R-:W-:Y:S02]  /*54150*/  ISETP.GE.AND P1, PT, R28, R27, PT ;  /* 0x0000001b1c00720c */ /* 0x000fe40003f26270 */
[----:B------:R-:W-:-:S11]  /*54160*/  PLOP3.LUT P0, PT, PT, PT, PT, 0x80, 0x8 ;  /* 0x000000000008781c */ /* 0x000fd60003f0f070 */
[----:B------:R-:W-:Y:S05]  /*54170*/  @P1 BRA `(.L_x_970) ;  /* 0x0000002c00301947 */ /* 0x000fea0003800000 */
[----:B------:R-:W5:Y:S01]  /*54180*/  LDC.64 R20, c[0x0][0x3c0] ;  /* 0x0000f000ff147b82 */ /* 0x000f620000000a00 */
[----:B------:R-:W-:Y:S02]  /*54190*/  IMAD.MOV.U32 R12, RZ, RZ, -0x7bdddcdb ;  /* 0x84222325ff0c7424 */ /* 0x000fe400078e00ff */
[----:B------:R-:W-:Y:S01]  /*541a0*/  IMAD.MOV.U32 R9, RZ, RZ, -0x340d631c ;  /* 0xcbf29ce4ff097424 */ /* 0x000fe200078e00ff */
[----:B-----5:R-:W-:-:S04]  /*541b0*/  ISETP.NE.U32.AND P0, PT, R20, RZ, PT ;  /* 0x000000ff1400720c */ /* 0x020fc80003f05070 */
[----:B------:R-:W-:-:S13]  /*541c0*/  ISETP.NE.AND.EX P0, PT, R21, RZ, PT, P0 ;  /* 0x000000ff1500720c */ /* 0x000fda0003f05300 */
[----:B------:R-:W-:Y:S05]  /*541d0*/  @!P0 BRA `(.L_x_971) ;  /* 0x00000008009c8947 */ /* 0x000fea0003800000 */
[----:B------:R-:W-:Y:S01]  /*541e0*/  UISETP.NE.U32.AND UP0, UPT, UR9, URZ, UPT ;  /* 0x000000ff0900728c */ /* 0x000fe2000bf05070 */
[----:B------:R-:W-:Y:S02]  /*541f0*/  HFMA2 R12, -RZ, RZ, -6.306171417236328125e-05, 0.01395416259765625 ;  /* 0x84222325ff0c7431 */ /* 0x000fe400000001ff */
[----:B------:R-:W-:Y:S01]  /*54200*/  IMAD.MOV.U32 R9, RZ, RZ, -0x340d631c ;  /* 0xcbf29ce4ff097424 */ /* 0x000fe200078e00ff */
[----:B------:R-:W-:Y:S01]  /*54210*/  MOV R14, RZ ;  /* 0x000000ff000e7202 */ /* 0x000fe20000000f00 */
[----:B------:R-:W-:Y:S01]  /*54220*/  UISETP.NE.AND.EX UP0, UPT, UR4, URZ, UPT, UP0 ;  /* 0x000000ff0400728c */ /* 0x000fe2000bf05300 */
[----:B------:R-:W-:-:S08]  /*54230*/  IMAD.MOV.U32 R11, RZ, RZ, RZ ;  /* 0x000000ffff0b7224 */ /* 0x000fd000078e00ff */
[----:B------:R-:W-:Y:S05]  /*54240*/  BRA.U !UP0, `(.L_x_972) ;  /* 0x0000000508b07547 */ /* 0x000fea000b800000 */
[----:B------:R-:W-:Y:S01]  /*54250*/  IMAD.MOV.U32 R12, RZ, RZ, -0x7bdddcdb ;  /* 0x84222325ff0c7424 */ /* 0x000fe200078e00ff */
[----:B------:R-:W-:Y:S01]  /*54260*/  MOV R13, RZ ;  /* 0x000000ff000d7202 */ /* 0x000fe20000000f00 */
[----:B------:R-:W-:Y:S02]  /*54270*/  IMAD.MOV.U32 R9, RZ, RZ, -0x340d631c ;  /* 0xcbf29ce4ff097424 */ /* 0x000fe400078e00ff */
[----:B------:R-:W-:-:S07]  /*54280*/  IMAD.MOV.U32 R20, RZ, RZ, RZ ;  /* 0x000000ffff147224 */ /* 0x000fce00078e00ff */
.L_x_973:
[----:B----4-:R-:W-:-:S04]  /*54290*/  LEA R24, P1, R13, R18, 0x3 ;  /* 0x000000120d187211 */ /* 0x010fc800078218ff */
[----:B0-----:R-:W-:-:S05]  /*542a0*/  LEA.HI.X R25, R13, R19, R20, 0x3, P1 ;  /* 0x000000130d197211 */ /* 0x001fca00008f1c14 */
[----:B------:R-:W4:Y:S04]  /*542b0*/  LD.E.64 R14, desc[UR10][R24.64] ;  /* 0x0000000a180e7980 */ /* 0x000f28000c101b00 */
[----:B------:R0:W5:Y:S01]  /*542c0*/  LD.E.64 R10, desc[UR10][R24.64+0x8] ;  /* 0x0000080a180a7980 */ /* 0x000162000c101b00 */
[----:B------:R-:W-:Y:S01]  /*542d0*/  IMAD R9, R9, 0x1b3, RZ ;  /* 0x000001b309097824 */ /* 0x000fe200078e02ff */
[----:B------:R-:W-:-:S05]  /*542e0*/  IADD3 R13, P1, PT, R13, 0x2, RZ ;  /* 0x000000020d0d7810 */ /* 0x000fca0007f3e0ff */
[----:B------:R-:W-:Y:S01]  /*542f0*/  IMAD.X R20, RZ, RZ, R20, P1 ;  /* 0x000000ffff147224 */ /* 0x000fe200008e0614 */
[----:B------:R-:W-:-:S04]  /*54300*/  ISETP.NE.U32.AND P1, PT, R13, UR6, PT ;  /* 0x000000060d007c0c */ /* 0x000fc8000bf25070 */
[----:B------:R-:W-:Y:S02]  /*54310*/  ISETP.NE.AND.EX P1, PT, R20, R21, PT, P1 ;  /* 0x000000151400720c */ /* 0x000fe40003f25310 */
[----:B----4-:R-:W-:-:S05]  /*54320*/  LOP3.LUT R12, R12, 0xff, R14, 0x78, !PT ;  /* 0x000000ff0c0c7812 */ /* 0x010fca00078e780e */
[----:B-1----:R-:W-:-:S04]  /*54330*/  IMAD.WIDE.U32 R22, R12, 0x1b3, RZ ;  /* 0x000001b30c167825 */ /* 0x002fc800078e00ff */
        /* <DEDUP_REMOVED lines=12> */
[----:B0-----:R-:W-:Y:S02]  /*54400*/  LEA R25, R9, R12, 0x8 ;  /* 0x0000000c09197211 */ /* 0x001fe400078e40ff */
        /* <DEDUP_REMOVED lines=79> */
[----:B------:R-:W-:-:S07]  /*54900*/  MOV R11, UR6 ;  /* 0x00000006000b7c02 */ /* 0x000fce0008000f00 */
.L_x_972:
[----:B------:R-:W-:-:S04]  /*54910*/  UISETP.NE.U32.AND UP0, UPT, UR12, URZ, UPT ;  /* 0x000000ff0c00728c */ /* 0x000fc8000bf05070 */
[----:B------:R-:W-:-:S09]  /*54920*/  UISETP.NE.AND.EX UP0, UPT, URZ, URZ, UPT, UP0 ;  /* 0x000000ffff00728c */ /* 0x000fd2000bf05300 */
[----:B------:R-:W-:Y:S05]  /*54930*/  BRA.U !UP0, `(.L_x_971) ;  /* 0x0000000108c47547 */ /* 0x000fea000b800000 */
[----:B----4-:R-:W-:-:S04]  /*54940*/  LEA R10, P1, R11, R18, 0x3 ;  /* 0x000000120b0a7211 */ /* 0x010fc800078218ff */
[----:B0-----:R-:W-:-:S06]  /*54950*/  LEA.HI.X R11, R11, R19, R14, 0x3, P1 ;  /* 0x000000130b0b7211 */ /* 0x001fcc00008f1c0e */
[----:B------:R-:W4:Y:S01]  /*54960*/  LD.E.64 R10, desc[UR10][R10.64] ;  /* 0x0000000a0a0a7980 */ /* 0x000f22000c101b00 */
[----:B------:R-:W-:Y:S01]  /*54970*/  IMAD R9, R9, 0x1b3, RZ ;  /* 0x000001b309097824 */ /* 0x000fe200078e02ff */
[----:B----4-:R-:W-:-:S05]  /*54980*/  LOP3.LUT R14, R12, 0xff, R10, 0x78, !PT ;  /* 0x000000ff0c0e7812 */ /* 0x010fca00078e780a */
        /* <DEDUP_REMOVED lines=44> */
.L_x_971:
[----:B------:R-:W-:Y:S02]  /*54c50*/  HFMA2 R22, -RZ, RZ, -15.890625, -0.0047760009765625 ;  /* 0xcbf29ce4ff167431 */ /* 0x000fe400000001ff */
[----:B------:R-:W-:Y:S01]  /*54c60*/  IMAD.MOV.U32 R29, RZ, RZ, -0x7bdddcdb ;  /* 0x84222325ff1d7424 */ /* 0x000fe200078e00ff */
[----:B------:R-:W-:Y:S06]  /*54c70*/  @!P0 BRA `(.L_x_974) ;  /* 0x0000000800a08947 */ /* 0x000fec0003800000 */
[----:B------:R-:W-:Y:S01]  /*54c80*/  UISETP.NE.U32.AND UP0, UPT, UR9, URZ, UPT ;  /* 0x000000ff0900728c */ /* 0x000fe2000bf05070 */
[----:B------:R-:W-:Y:S01]  /*54c90*/  IMAD.MOV.U32 R29, RZ, RZ, -0x7bdddcdb ;  /* 0x84222325ff1d7424 */ /* 0x000fe200078e00ff */
[----:B------:R-:W-:Y:S01]  /*54ca0*/  MOV R11, RZ ;  /* 0x000000ff000b7202 */ /* 0x000fe20000000f00 */
[----:B------:R-:W-:Y:S01]  /*54cb0*/  IMAD.MOV.U32 R22, RZ, RZ, -0x340d631c ;  /* 0xcbf29ce4ff167424 */ /* 0x000fe200078e00ff */
[----:B------:R-:W-:Y:S01]  /*54cc0*/  UISETP.NE.AND.EX UP0, UPT, UR4, URZ, UPT, UP0 ;  /* 0x000000ff0400728c */ /* 0x000fe2000bf05300 */
[----:B0-----:R-:W-:-:S08]  /*54cd0*/  IMAD.MOV.U32 R14, RZ, RZ, RZ ;  /* 0x000000ffff0e7224 */ /* 0x001fd000078e00ff */
[----:B------:R-:W-:Y:S05]  /*54ce0*/  BRA.U !UP0, `(.L_x_975) ;  /* 0x0000000508b07547 */ /* 0x000fea000b800000 */
[----:B------:R-:W-:Y:S01]  /*54cf0*/  IMAD.MOV.U32 R29, RZ, RZ, -0x7bdddcdb ;  /* 0x84222325ff1d7424 */ /* 0x000fe200078e00ff */
[----:B------:R-:W-:Y:S01]  /*54d00*/  MOV R22, 0xcbf29ce4 ;  /* 0xcbf29ce400167802 */ /* 0x000fe20000000f00 */
[----:B------:R-:W-:Y:S02]  /*54d10*/  IMAD.MOV.U32 R13, RZ, RZ, RZ ;  /* 0x000000ffff0d7224 */ /* 0x000fe400078e00ff */
[----:B------:R-:W-:-:S07]  /*54d20*/  IMAD.MOV.U32 R20, RZ, RZ, RZ ;  /* 0x000000ffff147224 */ /* 0x000fce00078e00ff */
.L_x_976:
[----:B---3--:R-:W-:-:S04]  /*54d30*/  LEA R24, P1, R13, R16, 0x3 ;  /* 0x000000100d187211 */ /* 0x008fc800078218ff */
[----:B------:R-:W-:-:S05]  /*54d40*/  LEA.HI.X R25, R13, R17, R20, 0x3, P1 ;  /* 0x000000110d197211 */ /* 0x000fca00008f1c14 */
[----:B------:R-:W3:Y:S04]  /*54d50*/  LD.E.64 R14, desc[UR10][R24.64] ;  /* 0x0000000a180e7980 */ /* 0x000ee8000c101b00 */
[----:B------:R0:W5:Y:S01]  /*54d60*/  LD.E.64 R10, desc[UR10][R24.64+0x8] ;  /* 0x0000080a180a7980 */ /* 0x000162000c101b00 */
[----:B------:R-:W-:Y:S01]  /*54d70*/  IMAD R30, R22, 0x1b3, RZ ;  /* 0x000001b3161e7824 */ /* 0x000fe200078e02ff */
[----:B------:R-:W-:-:S04]  /*54d80*/  IADD3 R13, P1, PT, R13, 0x2, RZ ;  /* 0x000000020d0d7810 */ /* 0x000fc80007f3e0ff */
[----:B------:R-:W-:Y:S02]  /*54d90*/  IADD3.X R20, PT, PT, RZ, R20, RZ, P1, !PT ;  /* 0x00000014ff147210 */ /* 0x000fe40000ffe4ff */
[----:B------:R-:W-:-:S04]  /*54da0*/  ISETP.NE.U32.AND P1, PT, R13, UR6, PT ;  /* 0x000000060d007c0c */ /* 0x000fc8000bf25070 */
[----:B------:R-:W-:Y:S02]  /*54db0*/  ISETP.NE.AND.EX P1, PT, R20, R21, PT, P1 ;  /* 0x000000151400720c */ /* 0x000fe40003f25310 */
[----:B---3--:R-:W-:Y:S02]  /*54dc0*/  LOP3.LUT R29, R29, 0xff, R14, 0x78, !PT ;  /* 0x000000ff1d1d7812 */ /* 0x008fe400078e780e */
[C-C-:B0-----:R-:W-:Y:S02]  /*54dd0*/  SHF.R.U64 R25, R14.reuse, 0x10, R15.reuse ;  /* 0x000000100e197819 */ /* 0x141fe4000000120f */
        /* <DEDUP_REMOVED lines=42> */
[----:B-----5:R-:W-:-:S04]  /*55080*/  LOP3.LUT R22, R14, 0xff, R10, 0x78, !PT ;  /* 0x000000ff0e167812 */ /* 0x020fc800078e780a */
        /* <DEDUP_REMOVED lines=48> */
[----:B------:R-:W0:Y:S01]  /*55390*/  LDC R14, c[0x0][0x3c4] ;  /* 0x0000f100ff0e7b82 */ /* 0x000e220000000800 */
[----:B------:R-:W-:-:S07]  /*553a0*/  IMAD.U32 R11, RZ, RZ, UR6 ;  /* 0x00000006ff0b7e24 */ /* 0x000fce000f8e00ff */
.L_x_975:
[----:B------:R-:W-:-:S04]  /*553b0*/  UISETP.NE.U32.AND UP0, UPT, UR12, URZ, UPT ;  /* 0x000000ff0c00728c */ /* 0x000fc8000bf05070 */
[----:B------:R-:W-:-:S09]  /*553c0*/  UISETP.NE.AND.EX UP0, UPT, URZ, URZ, UPT, UP0 ;  /* 0x000000ffff00728c */ /* 0x000fd2000bf05300 */
[----:B------:R-:W-:Y:S05]  /*553d0*/  BRA.U !UP0, `(.L_x_974) ;  /* 0x0000000108c87547 */ /* 0x000fea000b800000 */
[----:B---3--:R-:W-:-:S04]  /*553e0*/  LEA R10, P1, R11, R16, 0x3 ;  /* 0x000000100b0a7211 */ /* 0x008fc800078218ff */
[----:B0-----:R-:W-:-:S06]  /*553f0*/  LEA.HI.X R11, R11, R17, R14, 0x3, P1 ;  /* 0x000000110b0b7211 */ /* 0x001fcc00008f1c0e */
[----:B------:R-:W3:Y:S01]  /*55400*/  LD.E.64 R10, desc[UR10][R10.64] ;  /* 0x0000000a0a0a7980 */ /* 0x000ee2000c101b00 */
[----:B------:R-:W-:Y:S01]  /*55410*/  IMAD R22, R22, 0x1b3, RZ ;  /* 0x000001b316167824 */ /* 0x000fe200078e02ff */
[----:B---3--:R-:W-:-:S05]  /*55420*/  LOP3.LUT R13, R29, 0xff, R10, 0x78, !PT ;  /* 0x000000ff1d0d7812 */ /* 0x008fca00078e780a */
[----:B------:R-:W-:-:S04]  /*55430*/  IMAD.WIDE.U32 R14, R13, 0x1b3, RZ ;  /* 0x000001b30d0e7825 */ /* 0x000fc800078e00ff */
[----:B-1----:R-:W-:Y:S01]  /*55440*/  IMAD R23, R13, 0x100, R22 ;  /* 0x000001000d177824 */ /* 0x002fe200078e0216 */
        /* <DEDUP_REMOVED lines=43> */
.L_x_974:
[----:B------:R-:W-:-:S04]  /*55700*/  ISETP.NE.U32.AND P1, PT, R12, R29, PT ;  /* 0x0000001d0c00720c */ /* 0x000fc80003f25070 */
        /* <DEDUP_REMOVED lines=8> */
[----:B0-----:R-:W-:Y:S01]  /*55790*/  MOV R14, RZ ;  /* 0x000000ff000e7202 */ /* 0x001fe20000000f00 */
[----:B------:R-:W-:Y:S01]  /*557a0*/  UISETP.NE.AND.EX UP0, UPT, UR4, URZ, UPT, UP0 ;  /* 0x000000ff0400728c */ /* 0x000fe2000bf05300 */
[----:B------:R-:W-:-:S08]  /*557b0*/  IMAD.MOV.U32 R11, RZ, RZ, RZ ;  /* 0x000000ffff0b7224 */ /* 0x000fd000078e00ff */
[----:B------:R-:W-:Y:S05]  /*557c0*/  BRA.U !UP0, `(.L_x_979) ;  /* 0x0000000508b07547 */ /* 0x000fea000b800000 */
[----:B------:R-:W-:Y:S01]  /*557d0*/  IMAD.MOV.U32 R12, RZ, RZ, -0x7bdddcdb ;  /* 0x84222325ff0c7424 */ /* 0x000fe200078e00ff */
[----:B------:R-:W-:Y:S01]  /*557e0*/  MOV R13, RZ ;  /* 0x000000ff000d7202 */ /* 0x000fe20000000f00 */
[----:B------:R-:W-:Y:S02]  /*557f0*/  IMAD.MOV.U32 R9, RZ, RZ, -0x340d631c ;  /* 0xcbf29ce4ff097424 */ /* 0x000fe400078e00ff */
[----:B------:R-:W-:-:S07]  /*55800*/  IMAD.MOV.U32 R20, RZ, RZ, RZ ;  /* 0x000000ffff147224 */ /* 0x000fce00078e00ff */
.L_x_980:
[----:B----4-:R-:W-:-:S04]  /*55810*/  LEA R24, P1, R13, R18, 0x3 ;  /* 0x000000120d187211 */ /* 0x010fc800078218ff */
[----:B------:R-:W-:-:S05]  /*55820*/  LEA.HI.X R25, R13, R19, R20, 0x3, P1 ;  /* 0x000000130d197211 */ /* 0x000fca00008f1c14 */
        /* <DEDUP_REMOVED lines=102> */
.L_x_979:
        /* <DEDUP_REMOVED lines=52> */
.L_x_978:
        /* <DEDUP_REMOVED lines=14> */
.L_x_983:
        /* <DEDUP_REMOVED lines=104> */
.L_x_982:
        /* <DEDUP_REMOVED lines=53> */
.L_x_981:
[----:B------:R-:W-:-:S04]  /*56c80*/  ISETP.GE.U32.AND P0, PT, R12, R29, PT ;  /* 0x0000001d0c00720c */ /* 0x000fc80003f06070 */
[----:B------:R-:W-:-:S04]  /*56c90*/  ISETP.GE.U32.AND.EX P0, PT, R9, R22, PT, P0 ;  /* 0x000000160900720c */ /* 0x000fc80003f06100 */
[----:B------:R-:W-:Y:S01]  /*56ca0*/  PLOP3.LUT P0, PT, P0, PT, PT, 0x8, 0x80 ;  /* 0x000000000080781c */ /* 0x000fe2000070e170 */
[----:B------:R-:W-:-:S12]  /*56cb0*/  BRA `(.L_x_970) ;  /* 0x0000000000607947 */ /* 0x000fd80003800000 */
.L_x_977:
[----:B------:R-:W5:Y:S01]  /*56cc0*/  LDC R22, c[0x0][0x3c8] ;  /* 0x0000f200ff167b82 */ /* 0x000f620000000800 */
[----:B------:R-:W-:Y:S02]  /*56cd0*/  PLOP3.LUT P0, PT, PT, PT, PT, 0x8, 0x80 ;  /* 0x000000000080781c */ /* 0x000fe40003f0e170 */
[----:B-----5:R-:W-:-:S13]  /*56ce0*/  ISETP.NE.AND P1, PT, R22, RZ, PT ;  /* 0x000000ff1600720c */ /* 0x020fda0003f25270 */
[----:B------:R-:W-:Y:S05]  /*56cf0*/  @!P1 BRA `(.L_x_970) ;  /* 0x0000000000509947 */ /* 0x000fea0003800000 */
[----:B------:R-:W-:Y:S01]  /*56d00*/  BSSY.RECONVERGENT B1, `(.L_x_984) ;  /* 0x0000012000017945 */ /* 0x000fe20003800200 */
[----:B------:R-:W-:Y:S02]  /*56d10*/  IMAD.MOV.U32 R9, RZ, RZ, RZ ;  /* 0x000000ffff097224 */ /* 0x000fe400078e00ff */
[----:B------:R-:W-:-:S07]  /*56d20*/  IMAD.MOV.U32 R20, RZ, RZ, RZ ;  /* 0x000000ffff147224 */ /* 0x000fce00078e00ff */
.L_x_985:
[C---:B------:R-:W-:Y:S02]  /*56d30*/  SHF.L.U32 R13, R9.reuse, 0x3, RZ ;  /* 0x00000003090d7819 */ /* 0x040fe400000006ff */
[----:B0-----:R-:W-:Y:S02]  /*56d40*/  SHF.L.U64.HI R14, R9, 0x3, R20 ;  /* 0x00000003090e7819 */ /* 0x001fe40000010214 */
[C---:B----4-:R-:W-:Y:S02]  /*56d50*/  IADD3 R10, P0, PT, R13.reuse, R18, RZ ;  /* 0x000000120d0a7210 */ /* 0x050fe40007f1e0ff */
[----:B---3--:R-:W-:-:S03]  /*56d60*/  IADD3 R12, P1, PT, R13, R16, RZ ;  /* 0x000000100d0c7210 */ /* 0x008fc60007f3e0ff */
[C---:B------:R-:W-:Y:S02]  /*56d70*/  IMAD.X R11, R14.reuse, 0x1, R19, P0 ;  /* 0x000000010e0b7824 */ /* 0x040fe400000e0613 */
[----:B------:R-:W-:-:S04]  /*56d80*/  IMAD.X R13, R14, 0x1, R17, P1 ;  /* 0x000000010e0d7824 */ /* 0x000fc800008e0611 */
[----:B------:R-:W3:Y:S04]  /*56d90*/  LD.E.64 R10, desc[UR10][R10.64] ;  /* 0x0000000a0a0a7980 */ /* 0x000ee8000c101b00 */
[----:B------:R-:W3:Y:S01]  /*56da0*/  LD.E.64 R12, desc[UR10][R12.64] ;  /* 0x0000000a0c0c7980 */ /* 0x000ee2000c101b00 */
[----:B------:R-:W-:-:S04]  /*56db0*/  IADD3 R9, P0, PT, R9, 0x1, RZ ;  /* 0x0000000109097810 */ /* 0x000fc80007f1e0ff */
[----:B------:R-:W-:Y:S02]  /*56dc0*/  IADD3.X R20, PT, PT, RZ, R20, RZ, P0, !PT ;  /* 0x00000014ff147210 */ /* 0x000fe400007fe4ff */
[----:B------:R-:W-:Y:S02]  /*56dd0*/  ISETP.EQ.U32.AND P0, PT, R9, R22, PT ;  /* 0x000000160900720c */ /* 0x000fe40003f02070 */
[----:B---3--:R-:W-:-:S04]  /*56de0*/  ISETP.GE.U32.AND P1, PT, R10, R12, PT ;  /* 0x0000000c0a00720c */ /* 0x008fc80003f26070 */
[----:B------:R-:W-:-:S04]  /*56df0*/  ISETP.GE.U32.AND.EX P1, PT, R11, R13, PT, P1 ;  /* 0x0000000d0b00720c */ /* 0x000fc80003f26110 */
[----:B------:R-:W-:-:S13]  /*56e00*/  ISETP.EQ.OR.EX P0, PT, R20, R5, !P1, P0 ;  /* 0x000000051400720c */ /* 0x000fda0004f02700 */
[----:B------:R-:W-:Y:S05]  /*56e10*/  @!P0 BRA `(.L_x_985) ;  /* 0xfffffffc00c48947 */ /* 0x000fea000383ffff */
[----:B------:R-:W-:Y:S05]  /*56e20*/  BSYNC.RECONVERGENT B1 ;  /* 0x0000000000017941 */ /* 0x000fea0003800200 */
.L_x_984:
[----:B------:R-:W-:-:S13]  /*56e30*/  PLOP3.LUT P0, PT, P1, PT, PT, 0x8, 0x80 ;  /* 0x000000000080781c */ /* 0x000fda0000f0e170 */
.L_x_970:
[----:B------:R-:W-:Y:S05]  /*56e40*/  BSYNC.RECONVERGENT B0 ;  /* 0x0000000000007941 */ /* 0x000fea0003800200 */
.L_x_969:
[----:B---34-:R-:W-:Y:S01]  /*56e50*/  SEL R20, R18, R16, P0 ;  /* 0x0000001012147207 */ /* 0x018fe20000000000 */
[----:B------:R-:W-:Y:S01]  /*56e60*/  VIADD R9, R7, 0x1 ;  /* 0x0000000107097836 */ /* 0x000fe20000000000 */
[----:B------:R-:W-:Y:S01]  /*56e70*/  SEL R21, R19, R17, P0 ;  /* 0x0000001113157207 */ /* 0x000fe20000000000 */
[----:B------:R-:W-:Y:S01]  /*56e80*/  @!P0 IMAD.MOV R9, RZ, RZ, R7 ;  /* 0x000000ffff098224 */ /* 0x000fe200078e0207 */
[----:B------:R3:W4:Y:S01]  /*56e90*/  @P0 LDS.64 R18, [R8+0x8] ;  /* 0x0000080008120984 */ /* 0x0007220000000a00 */
[----:B------:R-:W-:Y:S01]  /*56ea0*/  BSSY.RECONVERGENT B0, `(.L_x_986) ;  /* 0x00002d8000007945 */ /* 0x000fe20003800200 */
[----:B------:R-:W-:Y:S01]  /*56eb0*/  IADD3 R10, PT, PT, R28, 0x1, RZ ;  /* 0x000000011c0a7810 */ /* 0x000fe20007ffe0ff */
[----:B------:R-:W-:Y:S01]  /*56ec0*/  @P0 IMAD.MOV R10, RZ, RZ, R28 ;  /* 0x000000ffff0a0224 */ /* 0x000fe200078e021c */
[----:B------:R3:W0:Y:S01]  /*56ed0*/  @!P0 LDS.64 R16, [R6+0x8] ;  /* 0x0000080006108984 */ /* 0x0006220000000a00 */
[----:B------:R-:W-:Y:S02]  /*56ee0*/  ISETP.GE.AND P2, PT, R9, R26, PT ;  /* 0x0000001a0900720c */ /* 0x000fe40003f46270 */
[----:B------:R-:W-:-:S11]  /*56ef0*/  PLOP3.LUT P1, PT, PT, PT, PT, 0x8, 0x80 ;  /* 0x000000000080781c */ /* 0x000fd60003f2e170 */
[----:B------:R-:W-:Y:S05]  /*56f00*/  @P2 BRA `(.L_x_987) ;  /* 0x0000002c00442947 */ /* 0x000fea0003800000 */
[----:B------:R-:W-:Y:S02]  /*56f10*/  ISETP.GE.AND P0, PT, R10, R27, PT ;  /* 0x0000001b0a00720c */ /* 0x000fe40003f06270 */
[----:B------:R-:W-:-:S11]  /*56f20*/  PLOP3.LUT P1, PT, PT, PT, PT, 0x80, 0x8 ;  /* 0x000000000008781c */ /* 0x000fd60003f2f070 */
[----:B------:R-:W-:Y:S05]  /*56f30*/  @P0 BRA `(.L_x_987) ;  /* 0x0000002c00380947 */ /* 0x000fea0003800000 */
[----:B0-----:R-:W0:Y:S01]  /*56f40*/  LDC.64 R14, c[0x0][0x3c0] ;  /* 0x0000f000ff0e7b82 */ /* 0x001e220000000a00 */
[----:B------:R-:W-:Y:S02]  /*56f50*/  HFMA2 R11, -RZ, RZ, -15.890625, -0.0047760009765625 ;  /* 0xcbf29ce4ff0b7431 */ /* 0x000fe400000001ff */
[----:B--23--:R-:W-:Y:S01]  /*56f60*/  IMAD.MOV.U32 R8, RZ, RZ, -0x7bdddcdb ;  /* 0x84222325ff087424 */ /* 0x00cfe200078e00ff */
[----:B0-----:R-:W-:-:S04]  /*56f70*/  ISETP.NE.U32.AND P0, PT, R14, RZ, PT ;  /* 0x000000ff0e00720c */ /* 0x001fc80003f05070 */
[----:B------:R-:W-:-:S13]  /*56f80*/  ISETP.NE.AND.EX P0, PT, R15, RZ, PT, P0 ;  /* 0x000000ff0f00720c */ /* 0x000fda0003f05300 */
[----:B------:R-:W-:Y:S05]  /*56f90*/  @!P0 BRA `(.L_x_988) ;  /* 0x0000000800a08947 */ /* 0x000fea0003800000 */
[----:B------:R-:W-:Y:S01]  /*56fa0*/  UISETP.NE.U32.AND UP0, UPT, UR9, URZ, UPT ;  /* 0x000000ff0900728c */ /* 0x000fe2000bf05070 */
[----:B------:R-:W-:Y:S01]  /*56fb0*/  IMAD.MOV.U32 R8, RZ, RZ, -0x7bdddcdb ;  /* 0x84222325ff087424 */ /* 0x000fe200078e00ff */
[----:B------:R-:W-:Y:S01]  /*56fc0*/  MOV R7, RZ ;  /* 0x000000ff00077202 */ /* 0x000fe20000000f00 */
[----:B------:R-:W-:Y:S01]  /*56fd0*/  IMAD.MOV.U32 R11, RZ, RZ, -0x340d631c ;  /* 0xcbf29ce4ff0b7424 */ /* 0x000fe200078e00ff */
[----:B------:R-:W-:Y:S01]  /*56fe0*/  UISETP.NE.AND.EX UP0, UPT, UR4, URZ, UPT, UP0 ;  /* 0x000000ff0400728c */ /* 0x000fe2000bf05300 */
[----:B------:R-:W-:-:S08]  /*56ff0*/  IMAD.MOV.U32 R12, RZ, RZ, RZ ;  /* 0x000000ffff0c7224 */ /* 0x000fd000078e00ff */
[----:B------:R-:W-:Y:S05]  /*57000*/  BRA.U !UP0, `(.L_x_989) ;  /* 0x0000000508b07547 */ /* 0x000fea000b800000 */
[----:B------:R-:W-:Y:S01]  /*57010*/  IMAD.MOV.U32 R8, RZ, RZ, -0x7bdddcdb ;  /* 0x84222325ff087424 */ /* 0x000fe200078e00ff */
[----:B------:R-:W-:Y:S01]  /*57020*/  MOV R11, 0xcbf29ce4 ;  /* 0xcbf29ce4000b7802 */ /* 0x000fe20000000f00 */
[----:B-1----:R-:W-:Y:S02]  /*57030*/  IMAD.MOV.U32 R23, RZ, RZ, RZ ;  /* 0x000000ffff177224 */ /* 0x002fe400078e00ff */
[----:B------:R-:W-:-:S07]  /*57040*/  IMAD.MOV.U32 R14, RZ, RZ, RZ ;  /* 0x000000ffff0e7224 */ /* 0x000fce00078e00ff */
.L_x_990:
[----:B----4-:R-:W-:-:S04]  /*57050*/  LEA R28, P1, R23, R18, 0x3 ;  /* 0x00000012171c7211 */ /* 0x010fc800078218ff */
[----:B------:R-:W-:-:S05]  /*57060*/  LEA.HI.X R29, R23, R19, R14, 0x3, P1 ;  /* 0x00000013171d7211 */ /* 0x000fca00008f1c0e */
[----:B------:R-:W2:Y:S04]  /*57070*/  LD.E.64 R12, desc[UR10][R28.64] ;  /* 0x0000000a1c0c7980 */ /* 0x000ea8000c101b00 */
[----:B------:R0:W3:Y:S01]  /*57080*/  LD.E.64 R6, desc[UR10][R28.64+0x8] ;  /* 0x0000080a1c067980 */ /* 0x0000e2000c101b00 */
[----:B------:R-:W-:Y:S01]  /*57090*/  IMAD R11, R11, 0x1b3, RZ ;  /* 0x000001b30b0b7824 */ /* 0x000fe200078e02ff */
[----:B------:R-:W-:-:S04]  /*570a0*/  IADD3 R23, P1, PT, R23, 0x2, RZ ;  /* 0x0000000217177810 */ /* 0x000fc80007f3e0ff */
[----:B------:R-:W-:Y:S02]  /*570b0*/  IADD3.X R14, PT, PT, RZ, R14, RZ, P1, !PT ;  /* 0x0000000eff0e7210 */ /* 0x000fe40000ffe4ff */
[----:B------:R-:W-:-:S04]  /*570c0*/  ISETP.NE.U32.AND P1, PT, R23, UR6, PT ;  /* 0x0000000617007c0c */ /* 0x000fc8000bf25070 */
        /* <DEDUP_REMOVED lines=15> */
[----:B0-----:R-:W-:Y:S01]  /*571c0*/  IMAD R29, R8, 0x100, R11 ;  /* 0x00000100081d7824 */ /* 0x001fe200078e020b */
        /* <DEDUP_REMOVED lines=80> */
.L_x_989:
[----:B------:R-:W-:-:S04]  /*576d0*/  UISETP.NE.U32.AND UP0, UPT, UR12, URZ, UPT ;  /* 0x000000ff0c00728c */ /* 0x000fc8000bf05070 */
[----:B------:R-:W-:-:S09]  /*576e0*/  UISETP.NE.AND.EX UP0, UPT, URZ, URZ, UPT, UP0 ;  /* 0x000000ffff00728c */ /* 0x000fd2000bf05300 */
[----:B------:R-:W-:Y:S05]  /*576f0*/  BRA.U !UP0, `(.L_x_988) ;  /* 0x0000000108c87547 */ /* 0x000fea000b800000 */
[----:B----4-:R-:W-:-:S04]  /*57700*/  LEA R6, P1, R7, R18, 0x3 ;  /* 0x0000001207067211 */ /* 0x010fc800078218ff */
[----:B0-----:R-:W-:-:S06]  /*57710*/  LEA.HI.X R7, R7, R19, R12, 0x3, P1 ;  /* 0x0000001307077211 */ /* 0x001fcc00008f1c0c */
[----:B------:R-:W2:Y:S01]  /*57720*/  LD.E.64 R6, desc[UR10][R6.64] ;  /* 0x0000000a06067980 */ /* 0x000ea2000c101b00 */
[----:B------:R-:W-:Y:S01]  /*57730*/  IMAD R11, R11, 0x1b3, RZ ;  /* 0x000001b30b0b7824 */ /* 0x000fe200078e02ff */
[----:B--2---:R-:W-:-:S05]  /*57740*/  LOP3.LUT R8, R8, 0xff, R6, 0x78, !PT ;  /* 0x000000ff08087812 */ /* 0x004fca00078e7806 */
        /* <DEDUP_REMOVED lines=45> */
.L_x_988:
        /* <DEDUP_REMOVED lines=11> */
[----:B-1----:R-:W-:Y:S01]  /*57ad0*/  MOV R23, RZ ;  /* 0x000000ff00177202 */ /* 0x002fe20000000f00 */
[----:B------:R-:W-:Y:S02]  /*57ae0*/  IMAD.MOV.U32 R24, RZ, RZ, -0x340d631c ;  /* 0xcbf29ce4ff187424 */ /* 0x000fe400078e00ff */
[----:B------:R-:W-:-:S07]  /*57af0*/  IMAD.MOV.U32 R14, RZ, RZ, RZ ;  /* 0x000000ffff0e7224 */ /* 0x000fce00078e00ff */
.L_x_993:
        /* <DEDUP_REMOVED lines=102> */
[----:B------:R-:W0:Y:S01]  /*58160*/  LDC R12, c[0x0][0x3c4] ;  /* 0x0000f100ff0c7b82 */ /* 0x000e220000000800 */
[----:B------:R-:W-:-:S07]  /*58170*/  MOV R7, UR6 ;  /* 0x0000000600077c02 */ /* 0x000fce0008000f00 */
.L_x_992:
[----:B------:R-:W-:-:S04]  /*58180*/  UISETP.NE.U32.AND UP0, UPT, UR12, URZ, UPT ;  /* 0x000000ff0c00728c */ /* 0x000fc8000bf05070 */
[----:B------:R-:W-:-:S09]  /*58190*/  UISETP.NE.AND.EX UP0, UPT, URZ, URZ, UPT, UP0 ;  /* 0x000000ffff00728c */ /* 0x000fd2000bf05300 */
[----:B------:R-:W-:Y:S05]  /*581a0*/  BRA.U !UP0, `(.L_x_991) ;  /* 0x0000000108c87547 */ /* 0x000fea000b800000 */
[----:B------:R-:W-:-:S04]  /*581b0*/  LEA R6, P1, R7, R16, 0x3 ;  /* 0x0000001007067211 */ /* 0x000fc800078218ff */
[----:B0-----:R-:W-:-:S06]  /*581c0*/  LEA.HI.X R7, R7, R17, R12, 0x3, P1 ;  /* 0x0000001107077211 */ /* 0x001fcc00008f1c0c */
[----:B------:R-:W2:Y:S01]  /*581d0*/  LD.E.64 R6, desc[UR10][R6.64] ;  /* 0x0000000a06067980 */ /* 0x000ea2000c101b00 */
[----:B-1----:R-:W-:Y:S01]  /*581e0*/  IMAD R23, R24, 0x1b3, RZ ;  /* 0x000001b318177824 */ /* 0x002fe200078e02ff */
        /* <DEDUP_REMOVED lines=46> */
.L_x_991:
[----:B------:R-:W-:-:S04]  /*584d0*/  ISETP.NE.U32.AND P1, PT, R8, R25, PT ;  /* 0x000000190800720c */ /* 0x000fc80003f25070 */
[----:B------:R-:W-:-:S13]  /*584e0*/  ISETP.NE.AND.EX P1, PT, R11, R24, PT, P1 ;  /* 0x000000180b00720c */ /* 0x000fda0003f25310 */
[----:B------:R-:W-:Y:S05]  /*584f0*/  @!P1 BRA `(.L_x_994) ;  /* 0x0000001400689947 */ /* 0x000fea0003800000 */
        /* <DEDUP_REMOVED lines=8> */
[----:B0-----:R-:W-:-:S08]  /*58580*/  IMAD.MOV.U32 R12, RZ, RZ, RZ ;  /* 0x000000ffff0c7224 */ /* 0x001fd000078e00ff */
[----:B------:R-:W-:Y:S05]  /*58590*/  BRA.U !UP0, `(.L_x_996) ;  /* 0x0000000508b07547 */ /* 0x000fea000b800000 */
[----:B------:R-:W-:Y:S01]  /*585a0*/  HFMA2 R14, -RZ, RZ, 0, 0 ;  /* 0x00000000ff0e7431 */ /* 0x000fe200000001ff */
[----:B------:R-:W-:Y:S01]  /*585b0*/  MOV R8, 0x84222325 ;  /* 0x8422232500087802 */ /* 0x000fe20000000f00 */
[----:B------:R-:W-:Y:S02]  /*585c0*/  IMAD.MOV.U32 R11, RZ, RZ, -0x340d631c ;  /* 0xcbf29ce4ff0b7424 */ /* 0x000fe400078e00ff */
[----:B-1----:R-:W-:-:S07]  /*585d0*/  IMAD.MOV.U32 R23, RZ, RZ, RZ ;  /* 0x000000ffff177224 */ /* 0x002fce00078e00ff */
.L_x_997:
[----:B----4-:R-:W-:-:S04]  /*585e0*/  LEA R28, P1, R23, R18, 0x3 ;  /* 0x00000012171c7211 */ /* 0x010fc800078218ff */
        /* <DEDUP_REMOVED lines=51> */
[----:B---3--:R-:W-:-:S04]  /*58920*/  LOP3.LUT R8, R12, 0xff, R6, 0x78, !PT ;  /* 0x000000ff0c087812 */ /* 0x008fc800078e7806 */
[----:B------:R-:W-:-:S05]  /*58930*/  LEA R11, R24, R11, 0x8 ;  /* 0x0000000b180b7211 */ /* 0x000fca00078e40ff */
[----:B------:R-:W-:Y:S02]  /*58940*/  IMAD.IADD R11, R13, 0x1, R11 ;  /* 0x000000010d0b7824 */ /* 0x000fe400078e020b */
        /* <DEDUP_REMOVED lines=47> */
[----:B------:R-:W0:Y:S01]  /*58c40*/  LDC R12, c[0x0][0x3c4] ;  /* 0x0000f100ff0c7b82 */ /* 0x000e220000000800 */
[----:B------:R-:W-:-:S07]  /*58c50*/  IMAD.U32 R7, RZ, RZ, UR6 ;  /* 0x00000006ff077e24 */ /* 0x000fce000f8e00ff */
.L_x_996:
[----:B------:R-:W-:-:S04]  /*58c60*/  UISETP.NE.U32.AND UP0, UPT, UR12, URZ, UPT ;  /* 0x000000ff0c00728c */ /* 0x000fc8000bf05070 */
[----:B------:R-:W-:-:S09]  /*58c70*/  UISETP.NE.AND.EX UP0, UPT, URZ, URZ, UPT, UP0 ;  /* 0x000000ffff00728c */ /* 0x000fd2000bf05300 */
[----:B------:R-:W-:Y:S05]  /*58c80*/  BRA.U !UP0, `(.L_x_995) ;  /* 0x0000000108c87547 */ /* 0x000fea000b800000 */
[----:B----4-:R-:W-:-:S04]  /*58c90*/  LEA R6, P1, R7, R18, 0x3 ;  /* 0x0000001207067211 */ /* 0x010fc800078218ff */
[----:B0-----:R-:W-:-:S06]  /*58ca0*/  LEA.HI.X R7, R7, R19, R12, 0x3, P1 ;  /* 0x0000001307077211 */ /* 0x001fcc00008f1c0c */
[----:B------:R-:W2:Y:S01]  /*58cb0*/  LD.E.64 R6, desc[UR10][R6.64] ;  /* 0x0000000a06067980 */ /* 0x000ea2000c101b00 */
[----:B------:R-:W-:Y:S01]  /*58cc0*/  IMAD R11, R11, 0x1b3, RZ ;  /* 0x000001b30b0b7824 */ /* 0x000fe200078e02ff */
[----:B--2---:R-:W-:-:S04]  /*58cd0*/  LOP3.LUT R8, R8, 0xff, R6, 0x78, !PT ;  /* 0x000000ff08087812 */ /* 0x004fc800078e7806 */
[C---:B-1----:R-:W-:Y:S01]  /*58ce0*/  LEA R23, R8.reuse, R11, 0x8 ;  /* 0x0000000b08177211 */ /* 0x042fe200078e40ff */
        /* <DEDUP_REMOVED lines=44> */
.L_x_995:
[----:B------:R-:W-:Y:S01]  /*58fb0*/  IMAD.MOV.U32 R25, RZ, RZ, -0x7bdddcdb ;  /* 0x84222325ff197424 */ /* 0x000fe200078e00ff */
[----:B------:R-:W-:Y:S01]  /*58fc0*/  MOV R24, 0xcbf29ce4 ;  /* 0xcbf29ce400187802 */ /* 0x000fe20000000f00 */
[----:B------:R-:W-:Y:S06]  /*58fd0*/  @!P0 BRA `(.L_x_998) ;  /* 0x0000000800a08947 */ /* 0x000fec0003800000 */
[----:B------:R-:W-:Y:S01]  /*58fe0*/  UISETP.NE.U32.AND UP0, UPT, UR9, URZ, UPT ;  /* 0x000000ff0900728c */ /* 0x000fe2000bf05070 */
[----:B------:R-:W-:Y:S02]  /*58ff0*/  HFMA2 R7, -RZ, RZ, 0, 0 ;  /* 0x00000000ff077431 */ /* 0x000fe400000001ff */
[----:B------:R-:W-:Y:S01]  /*59000*/  IMAD.MOV.U32 R25, RZ, RZ, -0x7bdddcdb ;  /* 0x84222325ff197424 */ /* 0x000fe200078e00ff */
[----:B------:R-:W-:Y:S01]  /*59010*/  UISETP.NE.AND.EX UP0, UPT, UR4, URZ, UPT, UP0 ;  /* 0x000000ff0400728c */ /* 0x000fe2000bf05300 */
[----:B------:R-:W-:Y:S02]  /*59020*/  IMAD.MOV.U32 R24, RZ, RZ, -0x340d631c ;  /* 0xcbf29ce4ff187424 */ /* 0x000fe400078e00ff */
[----:B0-----:R-:W-:-:S06]  /*59030*/  IMAD.MOV.U32 R12, RZ, RZ, RZ ;  /* 0x000000ffff0c7224 */ /* 0x001fcc00078e00ff */
[----:B------:R-:W-:Y:S05]  /*59040*/  BRA.U !UP0, `(.L_x_999) ;  /* 0x0000000508b07547 */ /* 0x000fea000b800000 */
[----:B------:R-:W-:Y:S01]  /*59050*/  IMAD.MOV.U32 R25, RZ, RZ, -0x7bdddcdb ;  /* 0x84222325ff197424 */ /* 0x000fe200078e00ff */
[----:B------:R-:W-:Y:S01]  /*59060*/  MOV R24, 0xcbf29ce4 ;  /* 0xcbf29ce400187802 */ /* 0x000fe20000000f00 */
[----:B-1----:R-:W-:Y:S02]  /*59070*/  IMAD.MOV.U32 R23, RZ, RZ, RZ ;  /* 0x000000ffff177224 */ /* 0x002fe400078e00ff */
[----:B------:R-:W-:-:S07]  /*59080*/  IMAD.MOV.U32 R14, RZ, RZ, RZ ;  /* 0x000000ffff0e7224 */ /* 0x000fce00078e00ff */
.L_x_1000:
[----:B------:R-:W-:-:S04]  /*59090*/  LEA R28, P0, R23, R16, 0x3 ;  /* 0x00000010171c7211 */ /* 0x000fc800078018ff */
        /* <DEDUP_REMOVED lines=103> */
.L_x_999:
        /* <DEDUP_REMOVED lines=53> */
.L_x_998:
[----:B------:R-:W-:-:S04]  /*59a60*/  ISETP.GE.U32.AND P1, PT, R8, R25, PT ;  /* 0x000000190800720c */ /* 0x000fc80003f26070 */
[----:B------:R-:W-:-:S04]  /*59a70*/  ISETP.GE.U32.AND.EX P1, PT, R11, R24, PT, P1 ;  /* 0x000000180b00720c */ /* 0x000fc80003f26110 */
[----:B------:R-:W-:Y:S01]  /*59a80*/  PLOP3.LUT P1, PT, P1, PT, PT, 0x8, 0x80 ;  /* 0x000000000080781c */ /* 0x000fe20000f2e170 */
[----:B------:R-:W-:-:S12]  /*59a90*/  BRA `(.L_x_987) ;  /* 0x0000000000607947 */ /* 0x000fd80003800000 */
.L_x_994:
[----:B------:R-:W2:Y:S01]  /*59aa0*/  LDC R22, c[0x0][0x3c8] ;  /* 0x0000f200ff167b82 */ /* 0x000ea20000000800 */
[----:B------:R-:W-:Y:S02]  /*59ab0*/  PLOP3.LUT P1, PT, PT, PT, PT, 0x8, 0x80 ;  /* 0x000000000080781c */ /* 0x000fe40003f2e170 */
[----:B--2---:R-:W-:-:S13]  /*59ac0*/  ISETP.NE.AND P0, PT, R22, RZ, PT ;  /* 0x000000ff1600720c */ /* 0x004fda0003f05270 */
[----:B------:R-:W-:Y:S05]  /*59ad0*/  @!P0 BRA `(.L_x_987) ;  /* 0x0000000000508947 */ /* 0x000fea0003800000 */
[----:B------:R-:W-:Y:S02]  /*59ae0*/  IMAD.MOV.U32 R11, RZ, RZ, RZ ;  /* 0x000000ffff0b7224 */ /* 0x000fe400078e00ff */
[----:B------:R-:W-:-:S07]  /*59af0*/  IMAD.MOV.U32 R14, RZ, RZ, RZ ;  /* 0x000000ffff0e7224 */ /* 0x000fce00078e00ff */
.L_x_1001:
[C---:B------:R-:W-:Y:S02]  /*59b00*/  SHF.L.U32 R13, R11.reuse, 0x3, RZ ;  /* 0x000000030b0d7819 */ /* 0x040fe400000006ff */
[----:B------:R-:W-:Y:S02]  /*59b10*/  SHF.L.U64.HI R8, R11, 0x3, R14 ;  /* 0x000000030b087819 */ /* 0x000fe4000001020e */
[C---:B----4-:R-:W-:Y:S02]  /*59b20*/  IADD3 R6, P0, PT, R13.reuse, R18, RZ ;  /* 0x000000120d067210 */ /* 0x050fe40007f1e0ff */
[----:B0-----:R-:W-:-:S03]  /*59b30*/  IADD3 R12, P1, PT, R13, R16, RZ ;  /* 0x000000100d0c7210 */ /* 0x001fc60007f3e0ff */
        /* <DEDUP_REMOVED lines=14> */
.L_x_987:
[----:B------:R-:W-:Y:S05]  /*59c20*/  BSYNC.RECONVERGENT B0 ;  /* 0x0000000000007941 */ /* 0x000fea0003800200 */
.L_x_986:
[----:B------:R-:W-:Y:S01]  /*59c30*/  VIADD R7, R9, 0x1 ;  /* 0x0000000109077836 */ /* 0x000fe20000000000 */
[----:B0---4-:R-:W-:Y:S01]  /*59c40*/  SEL R22, R18, R16, P1 ;  /* 0x0000001012167207 */ /* 0x011fe20000800000 */
[C---:B--23--:R-:W-:Y:S01]  /*59c50*/  VIADD R6, R10.reuse, 0x1 ;  /* 0x000000010a067836 */ /* 0x04cfe20000000000 */
[----:B------:R-:W-:Y:S01]  /*59c60*/  @P1 IADD3 R6, PT, PT, R10, RZ, RZ ;  /* 0x000000ff0a061210 */ /* 0x000fe20007ffe0ff */
[----:B------:R-:W-:Y:S01]  /*59c70*/  @!P1 IMAD.MOV R7, RZ, RZ, R9 ;  /* 0x000000ffff079224 */ /* 0x000fe200078e0209 */
[----:B-1----:R-:W-:Y:S01]  /*59c80*/  SEL R23, R19, R17, P1 ;  /* 0x0000001113177207 */ /* 0x002fe20000800000 */
[----:B------:R-:W-:Y:S01]  /*59c90*/  BSSY.RECONVERGENT B0, `(.L_x_1002) ;  /* 0x00002d2000007945 */ /* 0x000fe20003800200 */
[----:B------:R-:W-:Y:S02]  /*59ca0*/  @!P1 LEA R8, R6, UR5, 0x3 ;  /* 0x0000000506089c11 */ /* 0x000fe4000f8e18ff */
[C---:B------:R-:W-:Y:S02]  /*59cb0*/  @P1 LEA R9, R7.reuse, UR5, 0x3 ;  /* 0x0000000507091c11 */ /* 0x040fe4000f8e18ff */
[----:B------:R-:W-:Y:S01]  /*59cc0*/  PLOP3.LUT P0, PT, PT, PT, PT, 0x8, 0x80 ;  /* 0x000000000080781c */ /* 0x000fe20003f0e170 */
        /* <DEDUP_REMOVED lines=8> */
[----:B------:R-:W-:Y:S02]  /*59d50*/  HFMA2 R11, -RZ, RZ, -15.890625, -0.0047760009765625 ;  /* 0xcbf29ce4ff0b7431 */ /* 0x000fe400000001ff */
[----:B------:R-:W-:Y:S01]  /*59d60*/  IMAD.MOV.U32 R10, RZ, RZ, -0x7bdddcdb ;  /* 0x84222325ff0a7424 */ /* 0x000fe200078e00ff */
        /* <DEDUP_REMOVED lines=11> */
[----:B------:R-:W-:Y:S02]  /*59e20*/  MOV R11, 0xcbf29ce4 ;  /* 0xcbf29ce4000b7802 */ /* 0x000fe40000000f00 */
[----:B------:R-:W-:-:S07]  /*59e30*/  CS2R R14, SRZ ;  /* 0x00000000000e7805 */ /* 0x000fce000001ff00 */
.L_x_1006:
[----:B--2---:R-:W-:-:S04]  /*59e40*/  LEA R28, P1, R15, R18, 0x3 ;  /* 0x000000120f1c7211 */ /* 0x004fc800078218ff */
        /* <DEDUP_REMOVED lines=100> */
[----:B------:R-:W0:Y:S01]  /*5a490*/  LDC R12, c[0x0][0x3c4] ;  /* 0x0000f100ff0c7b82 */ /* 0x000e220000000800 */
[----:B------:R-:W-:-:S07]  /*5a4a0*/  IMAD.U32 R9, RZ, RZ, UR6 ;  /* 0x00000006ff097e24 */ /* 0x000fce000f8e00ff */
.L_x_1005:
[----:B------:R-:W-:-:S04]  /*5a4b0*/  UISETP.NE.U32.AND UP0, UPT, UR12, URZ, UPT ;  /* 0x000000ff0c00728c */ /* 0x000fc8000bf05070 */
[----:B------:R-:W-:-:S09]  /*5a4c0*/  UISETP.NE.AND.EX UP0, UPT, URZ, URZ, UPT, UP0 ;  /* 0x000000ffff00728c */ /* 0x000fd2000bf05300 */
[----:B------:R-:W-:Y:S05]  /*5a4d0*/  BRA.U !UP0, `(.L_x_1004) ;  /* 0x0000000108c47547 */ /* 0x000fea000b800000 */
[----:B--2---:R-:W-:-:S04]  /*5a4e0*/  LEA R8, P1, R9, R18, 0x3 ;  /* 0x0000001209087211 */ /* 0x004fc800078218ff */
[----:B0-----:R-:W-:-:S06]  /*5a4f0*/  LEA.HI.X R9, R9, R19, R12, 0x3, P1 ;  /* 0x0000001309097211 */ /* 0x001fcc00008f1c0c */
        /* <DEDUP_REMOVED lines=47> */
.L_x_1004:
[----:B------:R-:W-:Y:S01]  /*5a7f0*/  MOV R31, 0x84222325 ;  /* 0x84222325001f7802 */ /* 0x000fe20000000f00 */
[----:B------:R-:W-:Y:S01]  /*5a800*/  IMAD.MOV.U32 R24, RZ, RZ, -0x340d631c ;  /* 0xcbf29ce4ff187424 */ /* 0x000fe200078e00ff */
[----:B------:R-:W-:Y:S06]  /*5a810*/  @!P0 BRA `(.L_x_1007) ;  /* 0x0000000800a08947 */ /* 0x000fec0003800000 */
[----:B------:R-:W-:Y:S01]  /*5a820*/  UISETP.NE.U32.AND UP0, UPT, UR9, URZ, UPT ;  /* 0x000000ff0900728c */ /* 0x000fe2000bf05070 */
[----:B------:R-:W-:Y:S02]  /*5a830*/  HFMA2 R24, -RZ, RZ, -15.890625, -0.0047760009765625 ;  /* 0xcbf29ce4ff187431 */ /* 0x000fe400000001ff */
[----:B------:R-:W-:Y:S01]  /*5a840*/  IMAD.MOV.U32 R31, RZ, RZ, -0x7bdddcdb ;  /* 0x84222325ff1f7424 */ /* 0x000fe200078e00ff */
[----:B------:R-:W-:Y:S01]  /*5a850*/  UISETP.NE.AND.EX UP0, UPT, UR4, URZ, UPT, UP0 ;  /* 0x000000ff0400728c */ /* 0x000fe2000bf05300 */
[----:B------:R-:W-:Y:S02]  /*5a860*/  IMAD.MOV.U32 R9, RZ, RZ, RZ ;  /* 0x000000ffff097224 */ /* 0x000fe400078e00ff */
[----:B------:R-:W-:-:S06]  /*5a870*/  IMAD.MOV.U32 R13, RZ, RZ, RZ ;  /* 0x000000ffff0d7224 */ /* 0x000fcc00078e00ff */
[----:B------:R-:W-:Y:S05]  /*5a880*/  BRA.U !UP0, `(.L_x_1008) ;  /* 0x0000000508b07547 */ /* 0x000fea000b800000 */
[----:B------:R-:W3:Y:S01]  /*5a890*/  LDC R13, c[0x0][0x3c4] ;  /* 0x0000f100ff0d7b82 */ /* 0x000ee20000000800 */
[----:B------:R-:W-:Y:S01]  /*5a8a0*/  MOV R31, 0x84222325 ;  /* 0x84222325001f7802 */ /* 0x000fe20000000f00 */
[----:B------:R-:W-:Y:S01]  /*5a8b0*/  IMAD.MOV.U32 R24, RZ, RZ, -0x340d631c ;  /* 0xcbf29ce4ff187424 */ /* 0x000fe200078e00ff */
[----:B0-----:R-:W-:Y:S01]  /*5a8c0*/  MOV R12, RZ ;  /* 0x000000ff000c7202 */ /* 0x001fe20000000f00 */
[----:B------:R-:W-:-:S07]  /*5a8d0*/  IMAD.MOV.U32 R15, RZ, RZ, RZ ;  /* 0x000000ffff0f7224 */ /* 0x000fce00078e00ff */
.L_x_1009:
[----:B-1----:R-:W-:-:S04]  /*5a8e0*/  LEA R32, P1, R15, R16, 0x3 ;  /* 0x000000100f207211 */ /* 0x002fc800078218ff */
        /* <DEDUP_REMOVED lines=8> */
[----:B----4-:R-:W-:Y:S02]  /*5a970*/  LOP3.LUT R14, R31, 0xff, R28, 0x78, !PT ;  /* 0x000000ff1f0e7812 */ /* 0x010fe400078e781c */
        /* <DEDUP_REMOVED lines=42> */
[----:B-----5:R-:W-:-:S04]  /*5ac20*/  LOP3.LUT R14, R28, 0xff, R8, 0x78, !PT ;  /* 0x000000ff1c0e7812 */ /* 0x020fc800078e7808 */
        /* <DEDUP_REMOVED lines=50> */
.L_x_1008:
[----:B------:R-:W-:-:S04]  /*5af50*/  UISETP.NE.U32.AND UP0, UPT, UR12, URZ, UPT ;  /* 0x000000ff0c00728c */ /* 0x000fc8000bf05070 */
[----:B------:R-:W-:-:S09]  /*5af60*/  UISETP.NE.AND.EX UP0, UPT, URZ, URZ, UPT, UP0 ;  /* 0x000000ffff00728c */ /* 0x000fd2000bf05300 */
[----:B------:R-:W-:Y:S05]  /*5af70*/  BRA.U !UP0, `(.L_x_1007) ;  /* 0x0000000108c87547 */ /* 0x000fea000b800000 */
[----:B-1----:R-:W-:-:S04]  /*5af80*/  LEA R8, P1, R9, R16, 0x3 ;  /* 0x0000001009087211 */ /* 0x002fc800078218ff */
[----:B---3--:R-:W-:-:S06]  /*5af90*/  LEA.HI.X R9, R9, R17, R13, 0x3, P1 ;  /* 0x0000001109097211 */ /* 0x008fcc00008f1c0d */
[----:B------:R-:W3:Y:S01]  /*5afa0*/  LD.E.64 R8, desc[UR10][R8.64] ;  /* 0x0000000a08087980 */ /* 0x000ee2000c101b00 */
[----:B------:R-:W-:Y:S01]  /*5afb0*/  IMAD R15, R24, 0x1b3, RZ ;  /* 0x000001b3180f7824 */ /* 0x000fe200078e02ff */
[----:B---3--:R-:W-:-:S04]  /*5afc0*/  LOP3.LUT R14, R31, 0xff, R8, 0x78, !PT ;  /* 0x000000ff1f0e7812 */ /* 0x008fc800078e7808 */
        /* <DEDUP_REMOVED lines=45> */
.L_x_1007:
[----:B------:R-:W-:-:S04]  /*5b2a0*/  ISETP.NE.U32.AND P1, PT, R10, R31, PT ;  /* 0x0000001f0a00720c */ /* 0x000fc80003f25070 */
[----:B------:R-:W-:-:S13]  /*5b2b0*/  ISETP.NE.AND.EX P1, PT, R11, R24, PT, P1 ;  /* 0x000000180b00720c */ /* 0x000fda0003f25310 */
[----:B------:R-:W-:Y:S05]  /*5b2c0*/  @!P1 BRA `(.L_x_1010) ;  /* 0x0000001400589947 */ /* 0x000fea0003800000 */
        /* <DEDUP_REMOVED lines=11> */
[----:B------:R-:W-:Y:S02]  /*5b380*/  MOV R11, 0xcbf29ce4 ;  /* 0xcbf29ce4000b7802 */ /* 0x000fe40000000f00 */
[----:B------:R-:W-:-:S07]  /*5b390*/  CS2R R14, SRZ ;  /* 0x00000000000e7805 */ /* 0x000fce000001ff00 */
.L_x_1013:
[----:B--2---:R-:W-:-:S04]  /*5b3a0*/  LEA R28, P1, R15, R18, 0x3 ;  /* 0x000000120f1c7211 */ /* 0x004fc800078218ff */
[----:B------:R-:W-:-:S05]  /*5b3b0*/  LEA.HI.X R29, R15, R19, R14, 0x3, P1 ;  /* 0x000000130f1d7211 */ /* 0x000fca00008f1c0e */
[----:B---3--:R-:W2:Y:S04]  /*5b3c0*/  LD.E.64 R12, desc[UR10][R28.64] ;  /* 0x0000000a1c0c7980 */ /* 0x008ea8000c101b00 */
        /* <DEDUP_REMOVED lines=100> */
.L_x_1012:
[----:B------:R-:W-:-:S04]  /*5ba10*/  UISETP.NE.U32.AND UP0, UPT, UR12, URZ, UPT ;  /* 0x000000ff0c00728c */ /* 0x000fc8000bf05070 */
[----:B------:R-:W-:-:S09]  /*5ba20*/  UISETP.NE.AND.EX UP0, UPT, URZ, URZ, UPT, UP0 ;  /* 0x000000ffff00728c */ /* 0x000fd2000bf05300 */
[----:B------:R-:W-:Y:S05]  /*5ba30*/  BRA.U !UP0, `(.L_x_1011) ;  /* 0x0000000108c47547 */ /* 0x000fea000b800000 */
[----:B--2---:R-:W-:-:S04]  /*5ba40*/  LEA R8, P1, R9, R18, 0x3 ;  /* 0x0000001209087211 */ /* 0x004fc800078218ff */
[----:B0-----:R-:W-:-:S06]  /*5ba50*/  LEA.HI.X R9, R9, R19, R12, 0x3, P1 ;  /* 0x0000001309097211 */ /* 0x001fcc00008f1c0c */
[----:B------:R-:W2:Y:S01]  /*5ba60*/  LD.E.64 R8, desc[UR10][R8.64] ;  /* 0x0000000a08087980 */ /* 0x000ea2000c101b00 */
[----:B---3--:R-:W-:Y:S01]  /*5ba70*/  IMAD R13, R11, 0x1b3, RZ ;  /* 0x000001b30b0d7824 */ /* 0x008fe200078e02ff */
        /* <DEDUP_REMOVED lines=45> */
.L_x_1011:
        /* <DEDUP_REMOVED lines=8> */
[----:B0-----:R-:W-:-:S06]  /*5bdd0*/  IMAD.MOV.U32 R12, RZ, RZ, RZ ;  /* 0x000000ffff0c7224 */ /* 0x001fcc00078e00ff */
[----:B------:R-:W-:Y:S05]  /*5bde0*/  BRA.U !UP0, `(.L_x_1015) ;  /* 0x0000000508ac7547 */ /* 0x000fea000b800000 */
[----:B------:R-:W-:Y:S01]  /*5bdf0*/  MOV R29, 0x84222325 ;  /* 0x84222325001d7802 */ /* 0x000fe20000000f00 */
[----:B------:R-:W-:Y:S01]  /*5be00*/  IMAD.MOV.U32 R28, RZ, RZ, -0x340d631c ;  /* 0xcbf29ce4ff1c7424 */ /* 0x000fe200078e00ff */
[----:B------:R-:W-:-:S07]  /*5be10*/  CS2R R14, SRZ ;  /* 0x00000000000e7805 */ /* 0x000fce000001ff00 */
.L_x_1016:
[----:B-1----:R-:W-:-:S04]  /*5be20*/  LEA R30, P0, R15, R16, 0x3 ;  /* 0x000000100f1e7211 */ /* 0x002fc800078018ff */
[----:B------:R-:W-:-:S05]  /*5be30*/  LEA.HI.X R31, R15, R17, R14, 0x3, P0 ;  /* 0x000000110f1f7211 */ /* 0x000fca00000f1c0e */
[----:B---3--:R-:W3:Y:S04]  /*5be40*/  LD.E.64 R12, desc[UR10][R30.64] ;  /* 0x0000000a1e0c7980 */ /* 0x008ee8000c101b00 */
[----:B------:R0:W4:Y:S01]  /*5be50*/  LD.E.64 R8, desc[UR10][R30.64+0x8] ;  /* 0x0000080a1e087980 */ /* 0x000122000c101b00 */
[----:B------:R-:W-:Y:S01]  /*5be60*/  IMAD R33, R28, 0x1b3, RZ ;  /* 0x000001b31c217824 */ /* 0x000fe200078e02ff */
[----:B------:R-:W-:-:S05]  /*5be70*/  IADD3 R15, P0, PT, R15, 0x2, RZ ;  /* 0x000000020f0f7810 */ /* 0x000fca0007f1e0ff */
[----:B------:R-:W-:Y:S01]  /*5be80*/  IMAD.X R14, RZ, RZ, R14, P0 ;  /* 0x000000ffff0e7224 */ /* 0x000fe200000e060e */
[----:B------:R-:W-:-:S04]  /*5be90*/  ISETP.NE.U32.AND P0, PT, R15, UR6, PT ;  /* 0x000000060f007c0c */ /* 0x000fc8000bf05070 */
[----:B------:R-:W-:Y:S02]  /*5bea0*/  ISETP.NE.AND.EX P0, PT, R14, R25, PT, P0 ;  /* 0x000000190e00720c */ /* 0x000fe40003f05300 */
[----:B---3--:R-:W-:Y:S02]  /*5beb0*/  LOP3.LUT R24, R29, 0xff, R12, 0x78, !PT ;  /* 0x000000ff1d187812 */ /* 0x008fe400078e780c */
        /* <DEDUP_REMOVED lines=94> */
.L_x_1015:
[----:B------:R-:W-:-:S04]  /*5c4a0*/  UISETP.NE.U32.AND UP0, UPT, UR12, URZ, UPT ;  /* 0x000000ff0c00728c */ /* 0x000fc8000bf05070 */
[----:B------:R-:W-:-:S09]  /*5c4b0*/  UISETP.NE.AND.EX UP0, UPT, URZ, URZ, UPT, UP0 ;  /* 0x000000ffff00728c */ /* 0x000fd2000bf05300 */
[----:B------:R-:W-:Y:S05]  /*5c4c0*/  BRA.U !UP0, `(.L_x_1014) ;  /* 0x0000000108c87547 */ /* 0x000fea000b800000 */
[----:B-1----:R-:W-:-:S04]  /*5c4d0*/  LEA R8, P0, R9, R16, 0x3 ;  /* 0x0000001009087211 */ /* 0x002fc800078018ff */
[----:B0-----:R-:W-:-:S06]  /*5c4e0*/  LEA.HI.X R9, R9, R17, R12, 0x3, P0 ;  /* 0x0000001109097211 */ /* 0x001fcc00000f1c0c */
[----:B------:R-:W4:Y:S01]  /*5c4f0*/  LD.E.64 R8, desc[UR10][R8.64] ;  /* 0x0000000a08087980 */ /* 0x000f22000c101b00 */
[----:B------:R-:W-:Y:S01]  /*5c500*/  IMAD R15, R28, 0x1b3, RZ ;  /* 0x000001b31c0f7824 */ /* 0x000fe200078e02ff */
[----:B----4-:R-:W-:-:S05]  /*5c510*/  LOP3.LUT R14, R29, 0xff, R8, 0x78, !PT ;  /* 0x000000ff1d0e7812 */ /* 0x010fca00078e7808 */
[----:B---3--:R-:W-:-:S04]  /*5c520*/  IMAD.WIDE.U32 R12, R14, 0x1b3, RZ ;  /* 0x000001b30e0c7825 */ /* 0x008fc800078e00ff */
        /* <DEDUP_REMOVED lines=43> */
[----:B------:R-:W-:-:S07]  /*5c7e0*/  IMAD.IADD R28, R9, 0x1, R13 ;  /* 0x00000001091c7824 */ /* 0x000fce00078e020d */
.L_x_1014:
[----:B------:R-:W-:-:S04]  /*5c7f0*/  ISETP.GE.U32.AND P0, PT, R10, R29, PT ;  /* 0x0000001d0a00720c */ /* 0x000fc80003f06070 */
[----:B------:R-:W-:-:S04]  /*5c800*/  ISETP.GE.U32.AND.EX P0, PT, R11, R28, PT, P0 ;  /* 0x0000001c0b00720c */ /* 0x000fc80003f06100 */
[----:B------:R-:W-:Y:S01]  /*5c810*/  PLOP3.LUT P0, PT, P0, PT, PT, 0x8, 0x80 ;  /* 0x000000000080781c */ /* 0x000fe2000070e170 */
[----:B------:R-:W-:-:S12]  /*5c820*/  BRA `(.L_x_1003) ;  /* 0x0000000000607947 */ /* 0x000fd80003800000 */
.L_x_1010:
[----:B------:R-:W4:Y:S01]  /*5c830*/  LDC R24, c[0x0][0x3c8] ;  /* 0x0000f200ff187b82 */ /* 0x000f220000000800 */
[----:B------:R-:W-:Y:S02]  /*5c840*/  PLOP3.LUT P0, PT, PT, PT, PT, 0x8, 0x80 ;  /* 0x000000000080781c */ /* 0x000fe40003f0e170 */
[----:B----4-:R-:W-:-:S13]  /*5c850*/  ISETP.NE.AND P1, PT, R24, RZ, PT ;  /* 0x000000ff1800720c */ /* 0x010fda0003f25270 */
[----:B------:R-:W-:Y:S05]  /*5c860*/  @!P1 BRA `(.L_x_1003) ;  /* 0x0000000000509947 */ /* 0x000fea0003800000 */
[----:B---3--:R-:W-:Y:S02]  /*5c870*/  HFMA2 R13, -RZ, RZ, 0, 0 ;  /* 0x00000000ff0d7431 */ /* 0x008fe400000001ff */
[----:B------:R-:W-:-:S07]  /*5c880*/  IMAD.MOV.U32 R14, RZ, RZ, RZ ;  /* 0x000000ffff0e7224 */ /* 0x000fce00078e00ff */
.L_x_1017:
[C---:B------:R-:W-:Y:S02]  /*5c890*/  SHF.L.U32 R11, R13.reuse, 0x3, RZ ;  /* 0x000000030d0b7819 */ /* 0x040fe400000006ff */
[----:B0-----:R-:W-:Y:S02]  /*5c8a0*/  SHF.L.U64.HI R12, R13, 0x3, R14 ;  /* 0x000000030d0c7819 */ /* 0x001fe4000001020e */
        /* <DEDUP_REMOVED lines=16> */
.L_x_1003:
[----:B------:R-:W-:Y:S05]  /*5c9b0*/  BSYNC.RECONVERGENT B0 ;  /* 0x0000000000007941 */ /* 0x000fea0003800200 */
.L_x_1002:
[----:B---3--:R-:W-:Y:S01]  /*5c9c0*/  VIADD R13, R7, 0x1 ;  /* 0x00000001070d7836 */ /* 0x008fe20000000000 */
[C---:B0-----:R-:W-:Y:S01]  /*5c9d0*/  IADD3 R12, PT, PT, R6.reuse, 0x1, RZ ;  /* 0x00000001060c7810 */ /* 0x041fe20007ffe0ff */
[----:B------:R-:W-:Y:S01]  /*5c9e0*/  @!P0 IMAD.MOV R13, RZ, RZ, R7 ;  /* 0x000000ffff0d8224 */ /* 0x000fe200078e0207 */
[----:B------:R-:W-:Y:S01]  /*5c9f0*/  @P0 IADD3 R12, PT, PT, R6, RZ, RZ ;  /* 0x000000ff060c0210 */ /* 0x000fe20007ffe0ff */
[----:B------:R-:W-:Y:S01]  /*5ca00*/  BSSY.RECONVERGENT B0, `(.L_x_1018) ;  /* 0x00002d7000007945 */ /* 0x000fe20003800200 */
[----:B-12---:R-:W-:Y:S02]  /*5ca10*/  SEL R24, R18, R16, P0 ;  /* 0x0000001012187207 */ /* 0x006fe40000000000 */
[C---:B------:R-:W-:Y:S02]  /*5ca20*/  ISETP.GE.AND P1, PT, R13.reuse, R26, PT ;  /* 0x0000001a0d00720c */ /* 0x040fe40003f26270 */
[----:B------:R-:W-:Y:S02]  /*5ca30*/  @!P0 LEA R6, R12, UR5, 0x3 ;  /* 0x000000050c068c11 */ /* 0x000fe4000f8e18ff */
[----:B------:R-:W-:-:S02]  /*5ca40*/  @P0 LEA R7, R13, UR5, 0x3 ;  /* 0x000000050d070c11 */ /* 0x000fc4000f8e18ff */
[----:B------:R-:W-:Y:S02]  /*5ca50*/  SEL R25, R19, R17, P0 ;  /* 0x0000001113197207 */ /* 0x000fe40000000000 */
[----:B------:R0:W1:Y:S04]  /*5ca60*/  @!P0 LDS.64 R16, [R6] ;  /* 0x0000000006108984 */ /* 0x0000680000000a00 */
[----:B------:R0:W2:Y:S01]  /*5ca70*/  @P0 LDS.64 R18, [R7] ;  /* 0x0000000007120984 */ /* 0x0000a20000000a00 */
[----:B------:R-:W-:Y:S01]  /*5ca80*/  PLOP3.LUT P0, PT, PT, PT, PT, 0x8, 0x80 ;  /* 0x000000000080781c */ /* 0x000fe20003f0e170 */
[----:B------:R-:W-:-:S12]  /*5ca90*/  @P1 BRA `(.L_x_1019) ;  /* 0x0000002c00341947 */ /* 0x000fd80003800000 */
[----:B------:R-:W-:Y:S02]  /*5caa0*/  ISETP.GE.AND P1, PT, R12, R27, PT ;  /* 0x0000001b0c00720c */ /* 0x000fe40003f26270 */
[----:B------:R-:W-:-:S11]  /*5cab0*/  PLOP3.LUT P0, PT, PT, PT, PT, 0x80, 0x8 ;  /* 0x000000000008781c */ /* 0x000fd60003f0f070 */
[----:B------:R-:W-:Y:S05]  /*5cac0*/  @P1 BRA `(.L_x_1019) ;  /* 0x0000002c00281947 */ /* 0x000fea0003800000 */
[----:B------:R-:W3:Y:S01]  /*5cad0*/  LDC.64 R14, c[0x0][0x3c0] ;  /* 0x0000f000ff0e7b82 */ /* 0x000ee20000000a00 */
[----:B------:R-:W-:Y:S01]  /*5cae0*/  HFMA2 R28, -RZ, RZ, -6.306171417236328125e-05, 0.01395416259765625 ;  /* 0x84222325ff1c7431 */ /* 0x000fe200000001ff */
[----:B---3--:R-:W-:Y:S01]  /*5caf0*/  ISETP.NE.U32.AND P0, PT, R14, RZ, PT ;  /* 0x000000ff0e00720c */ /* 0x008fe20003f05070 */
[----:B------:R-:W-:-:S03]  /*5cb00*/  IMAD.MOV.U32 R14, RZ, RZ, -0x340d631c ;  /* 0xcbf29ce4ff0e7424 */ /* 0x000fc600078e00ff */
[----:B------:R-:W-:-:S13]  /*5cb10*/  ISETP.NE.AND.EX P0, PT, R15, RZ, PT, P0 ;  /* 0x000000ff0f00720c */ /* 0x000fda0003f05300 */
[----:B------:R-:W-:Y:S05]  /*5cb20*/  @!P0 BRA `(.L_x_1020) ;  /* 0x00000008009c8947 */ /* 0x000fea0003800000 */
[----:B------:R-:W-:Y:S01]  /*5cb30*/  UISETP.NE.U32.AND UP0, UPT, UR9, URZ, UPT ;  /* 0x000000ff0900728c */ /* 0x000fe2000bf05070 */
[----:B------:R-:W-:Y:S01]  /*5cb40*/  MOV R28, 0x84222325 ;  /* 0x84222325001c7802 */ /* 0x000fe20000000f00 */
[----:B------:R-:W-:Y:S01]  /*5cb50*/  IMAD.MOV.U32 R14, RZ, RZ, -0x340d631c ;  /* 0xcbf29ce4ff0e7424 */ /* 0x000fe200078e00ff */
[----:B0-----:R-:W-:Y:S01]  /*5cb60*/  MOV R7, RZ ;  /* 0x000000ff00077202 */ /* 0x001fe20000000f00 */
[----:B------:R-:W-:Y:S01]  /*5cb70*/  UISETP.NE.AND.EX UP0, UPT, UR4, URZ, UPT, UP0 ;  /* 0x000000ff0400728c */ /* 0x000fe2000bf05300 */
[----:B------:R-:W-:-:S08]  /*5cb80*/  IMAD.MOV.U32 R11, RZ, RZ, RZ ;  /* 0x000000ffff0b7224 */ /* 0x000fd000078e00ff */
[----:B------:R-:W-:Y:S05]  /*5cb90*/  BRA.U !UP0, `(.L_x_1021) ;  /* 0x0000000508b07547 */ /* 0x000fea000b800000 */
[----:B------:R-:W0:Y:S01]  /*5cba0*/  LDC R11, c[0x0][0x3c4] ;  /* 0x0000f100ff0b7b82 */ /* 0x000e220000000800 */
[----:B------:R-:W-:Y:S02]  /*5cbb0*/  HFMA2 R28, -RZ, RZ, -6.306171417236328125e-05, 0.01395416259765625 ;  /* 0x84222325ff1c7431 */ /* 0x000fe400000001ff */
[----:B------:R-:W-:Y:S01]  /*5cbc0*/  IMAD.MOV.U32 R14, RZ, RZ, -0x340d631c ;  /* 0xcbf29ce4ff0e7424 */ /* 0x000fe200078e00ff */
[----:B------:R-:W-:Y:S01]  /*5cbd0*/  MOV R29, RZ ;  /* 0x000000ff001d7202 */ /* 0x000fe20000000f00 */
[----:B------:R-:W-:-:S07]  /*5cbe0*/  IMAD.MOV.U32 R10, RZ, RZ, RZ ;  /* 0x000000ffff0a7224 */ /* 0x000fce00078e00ff */
.L_x_1022:
[----:B--2---:R-:W-:-:S04]  /*5cbf0*/  LEA R32, P1, R29, R18, 0x3 ;  /* 0x000000121d207211 */ /* 0x004fc800078218ff */
[----:B------:R-:W-:-:S05]  /*5cc00*/  LEA.HI.X R33, R29, R19, R10, 0x3, P1 ;  /* 0x000000131d217211 */ /* 0x000fca00008f1c0a */
[----:B------:R-:W2:Y:S04]  /*5cc10*/  LD.E.64 R8, desc[UR10][R32.64] ;  /* 0x0000000a20087980 */ /* 0x000ea8000c101b00 */
[----:B------:R3:W4:Y:S01]  /*5cc20*/  LD.E.64 R6, desc[UR10][R32.64+0x8] ;  /* 0x0000080a20067980 */ /* 0x000722000c101b00 */
[----:B------:R-:W-:Y:S01]  /*5cc30*/  IMAD R35, R14, 0x1b3, RZ ;  /* 0x000001b30e237824 */ /* 0x000fe200078e02ff */
[----:B------:R-:W-:-:S04]  /*5cc40*/  IADD3 R29, P1, PT, R29, 0x2, RZ ;  /* 0x000000021d1d7810 */ /* 0x000fc80007f3e0ff */
[----:B------:R-:W-:Y:S02]  /*5cc50*/  IADD3.X R10, PT, PT, RZ, R10, RZ, P1, !PT ;  /* 0x0000000aff0a7210 */ /* 0x000fe40000ffe4ff */
[----:B------:R-:W-:-:S04]  /*5cc60*/  ISETP.NE.U32.AND P1, PT, R29, UR6, PT ;  /* 0x000000061d007c0c */ /* 0x000fc8000bf25070 */
[----:B------:R-:W-:Y:S02]  /*5cc70*/  ISETP.NE.AND.EX P1, PT, R10, R15, PT, P1 ;  /* 0x0000000f0a00720c */ /* 0x000fe40003f25310 */
[----:B--2---:R-:W-:Y:S02]  /*5cc80*/  LOP3.LUT R28, R28, 0xff, R8, 0x78, !PT ;  /* 0x000000ff1c1c7812 */ /* 0x004fe400078e7808 */
[--C-:B---3--:R-:W-:Y:S02]  /*5cc90*/  SHF.R.U64 R33, R8, 0x10, R9.reuse ;  /* 0x0000001008217819 */ /* 0x108fe40000001209 */
        /* <DEDUP_REMOVED lines=89> */
[----:B------:R-:W-:Y:S01]  /*5d230*/  IMAD.IADD R14, R7, 0x1, R9 ;  /* 0x00000001070e7824 */ /* 0x000fe200078e0209 */
[----:B------:R-:W-:Y:S06]  /*5d240*/  @P1 BRA `(.L_x_1022) ;  /* 0xfffffff800681947 */ /* 0x000fec000383ffff */
[----:B------:R-:W-:-:S07]  /*5d250*/  MOV R7, UR6 ;  /* 0x0000000600077c02 */ /* 0x000fce0008000f00 */
.L_x_1021:
        /* <DEDUP_REMOVED lines=51> */
[----:B------:R-:W-:-:S07]  /*5d590*/  IADD3 R14, PT, PT, R29, R7, RZ ;  /* 0x000000071d0e7210 */ /* 0x000fce0007ffe0ff */
.L_x_1020:
[----:B0-----:R-:W-:Y:S01]  /*5d5a0*/  IMAD.MOV.U32 R11, RZ, RZ, -0x7bdddcdb ;  /* 0x84222325ff0b7424 */ /* 0x001fe200078e00ff */
[----:B------:R-:W-:Y:S01]  /*5d5b0*/  MOV R35, 0xcbf29ce4 ;  /* 0xcbf29ce400237802 */ /* 0x000fe20000000f00 */
[----:B------:R-:W-:Y:S06]  /*5d5c0*/  @!P0 BRA `(.L_x_1023) ;  /* 0x00000008009c8947 */ /* 0x000fec0003800000 */
[----:B------:R-:W-:Y:S01]  /*5d5d0*/  UISETP.NE.U32.AND UP0, UPT, UR9, URZ, UPT ;  /* 0x000000ff0900728c */ /* 0x000fe2000bf05070 */
[----:B------:R-:W-:Y:S02]  /*5d5e0*/  HFMA2 R35, -RZ, RZ, -15.890625, -0.0047760009765625 ;  /* 0xcbf29ce4ff237431 */ /* 0x000fe400000001ff */
[----:B------:R-:W-:Y:S01]  /*5d5f0*/  IMAD.MOV.U32 R11, RZ, RZ, -0x7bdddcdb ;  /* 0x84222325ff0b7424 */ /* 0x000fe200078e00ff */
[----:B------:R-:W-:Y:S01]  /*5d600*/  MOV R29, RZ ;  /* 0x000000ff001d7202 */ /* 0x000fe20000000f00 */
[----:B------:R-:W-:Y:S01]  /*5d610*/  UISETP.NE.AND.EX UP0, UPT, UR4, URZ, UPT, UP0 ;  /* 0x000000ff0400728c */ /* 0x000fe2000bf05300 */
[----:B------:R-:W-:-:S08]  /*5d620*/  IMAD.MOV.U32 R7, RZ, RZ, RZ ;  /* 0x000000ffff077224 */ /* 0x000fd000078e00ff */
[----:B------:R-:W-:Y:S05]  /*5d630*/  BRA.U !UP0, `(.L_x_1024) ;  /* 0x0000000508ac7547 */ /* 0x000fea000b800000 */
[----:B------:R-:W0:Y:S01]  /*5d640*/  LDC R29, c[0x0][0x3c4] ;  /* 0x0000f100ff1d7b82 */ /* 0x000e220000000800 */
[----:B------:R-:W-:Y:S01]  /*5d650*/  IMAD.MOV.U32 R11, RZ, RZ, -0x7bdddcdb ;  /* 0x84222325ff0b7424 */ /* 0x000fe200078e00ff */
[----:B------:R-:W-:Y:S02]  /*5d660*/  MOV R35, 0xcbf29ce4 ;  /* 0xcbf29ce400237802 */ /* 0x000fe40000000f00 */
[----:B------:R-:W-:-:S07]  /*5d670*/  CS2R R30, SRZ ;  /* 0x00000000001e7805 */ /* 0x000fce000001ff00 */
.L_x_1025:
[----:B-1----:R-:W-:-:S04]  /*5d680*/  LEA R32, P1, R31, R16, 0x3 ;  /* 0x000000101f207211 */ /* 0x002fc800078218ff */
[----:B------:R-:W-:-:S05]  /*5d690*/  LEA.HI.X R33, R31, R17, R30, 0x3, P1 ;  /* 0x000000111f217211 */ /* 0x000fca00008f1c1e */
[----:B------:R-:W3:Y:S04]  /*5d6a0*/  LD.E.64 R8, desc[UR10][R32.64] ;  /* 0x0000000a20087980 */ /* 0x000ee8000c101b00 */
[----:B------:R1:W4:Y:S01]  /*5d6b0*/  LD.E.64 R6, desc[UR10][R32.64+0x8] ;  /* 0x0000080a20067980 */ /* 0x000322000c101b00 */
[----:B------:R-:W-:Y:S01]  /*5d6c0*/  IMAD R35, R35, 0x1b3, RZ ;  /* 0x000001b323237824 */ /* 0x000fe200078e02ff */
[----:B------:R-:W-:-:S05]  /*5d6d0*/  IADD3 R31, P1, PT, R31, 0x2, RZ ;  /* 0x000000021f1f7810 */ /* 0x000fca0007f3e0ff */
[----:B------:R-:W-:Y:S01]  /*5d6e0*/  IMAD.X R30, RZ, RZ, R30, P1 ;  /* 0x000000ffff1e7224 */ /* 0x000fe200008e061e */
[----:B------:R-:W-:-:S04]  /*5d6f0*/  ISETP.NE.U32.AND P1, PT, R31, UR6, PT ;  /* 0x000000061f007c0c */ /* 0x000fc8000bf25070 */
[----:B------:R-:W-:Y:S02]  /*5d700*/  ISETP.NE.AND.EX P1, PT, R30, R15, PT, P1 ;  /* 0x0000000f1e00720c */ /* 0x000fe40003f25310 */
        /* <DEDUP_REMOVED lines=93> */
[----:B------:R-:W-:-:S07]  /*5dce0*/  IMAD.U32 R7, RZ, RZ, UR6 ;  /* 0x00000006ff077e24 */ /* 0x000fce000f8e00ff */
.L_x_1024:
[----:B------:R-:W-:-:S04]  /*5dcf0*/  UISETP.NE.U32.AND UP0, UPT, UR12, URZ, UPT ;  /* 0x000000ff0c00728c */ /* 0x000fc8000bf05070 */
[----:B------:R-:W-:-:S09]  /*5dd00*/  UISETP.NE.AND.EX UP0, UPT, URZ, URZ, UPT, UP0 ;  /* 0x000000ffff00728c */ /* 0x000fd2000bf05300 */
[----:B------:R-:W-:Y:S05]  /*5dd10*/  BRA.U !UP0, `(.L_x_1023) ;  /* 0x0000000108c87547 */ /* 0x000fea000b800000 */
[----:B-1----:R-:W-:-:S04]  /*5dd20*/  LEA R6, P1, R7, R16, 0x3 ;  /* 0x0000001007067211 */ /* 0x002fc800078218ff */
[----:B0-----:R-:W-:-:S06]  /*5dd30*/  LEA.HI.X R7, R7, R17, R29, 0x3, P1 ;  /* 0x0000001107077211 */ /* 0x001fcc00008f1c1d */
[----:B------:R-:W3:Y:S01]  /*5dd40*/  LD.E.64 R6, desc[UR10][R6.64] ;  /* 0x0000000a06067980 */ /* 0x000ee2000c101b00 */
[----:B------:R-:W-:Y:S01]  /*5dd50*/  IMAD R35, R35, 0x1b3, RZ ;  /* 0x000001b323237824 */ /* 0x000fe200078e02ff */
[----:B---3--:R-:W-:Y:S02]  /*5dd60*/  LOP3.LUT R10, R11, 0xff, R6, 0x78, !PT ;  /* 0x000000ff0b0a7812 */ /* 0x008fe400078e7806 */
[----:B------:R-:W-:Y:S02]  /*5dd70*/  SHF.R.U64 R11, R6, 0x8, R7 ;  /* 0x00000008060b7819 */ /* 0x000fe40000001207 */
[C---:B------:R-:W-:Y:S01]  /*5dd80*/  LEA R35, R10.reuse, R35, 0x8 ;  /* 0x000000230a237211 */ /* 0x040fe200078e40ff */
[----:B------:R-:W-:-:S04]  /*5dd90*/  IMAD.WIDE.U32 R8, R10, 0x1b3, RZ ;  /* 0x000001b30a087825 */ /* 0x000fc800078e00ff */
        /* <DEDUP_REMOVED lines=40> */
[----:B------:R-:W-:-:S03]  /*5e020*/  IMAD.MOV.U32 R11, RZ, RZ, R6 ;  /* 0x000000ffff0b7224 */ /* 0x000fc600078e0006 */
[----:B------:R-:W-:-:S07]  /*5e030*/  IADD3 R35, PT, PT, R7, R9, RZ ;  /* 0x0000000907237210 */ /* 0x000fce0007ffe0ff */
.L_x_1023:
        /* <DEDUP_REMOVED lines=8> */
[----:B------:R-:W-:Y:S01]  /*5e0c0*/  MOV R14, 0xcbf29ce4 ;  /* 0xcbf29ce4000e7802 */ /* 0x000fe20000000f00 */
[----:B------:R-:W-:Y:S01]  /*5e0d0*/  IMAD.MOV.U32 R7, RZ, RZ, RZ ;  /* 0x000000ffff077224 */ /* 0x000fe200078e00ff */
[----:B------:R-:W-:Y:S01]  /*5e0e0*/  UISETP.NE.AND.EX UP0, UPT, UR4, URZ, UPT, UP0 ;  /* 0x000000ff0400728c */ /* 0x000fe2000bf05300 */
[----:B------:R-:W-:-:S08]  /*5e0f0*/  MOV R11, RZ ;  /* 0x000000ff000b7202 */ /* 0x000fd00000000f00 */
[----:B------:R-:W-:Y:S05]  /*5e100*/  BRA.U !UP0, `(.L_x_1028) ;  /* 0x0000000508b07547 */ /* 0x000fea000b800000 */
[----:B------:R-:W3:Y:S01]  /*5e110*/  LDC R11, c[0x0][0x3c4] ;  /* 0x0000f100ff0b7b82 */ /* 0x000ee20000000800 */
[----:B------:R-:W-:Y:S02]  /*5e120*/  HFMA2 R14, -RZ, RZ, -15.890625, -0.0047760009765625 ;  /* 0xcbf29ce4ff0e7431 */ /* 0x000fe400000001ff */
[----:B------:R-:W-:Y:S01]  /*5e130*/  IMAD.MOV.U32 R28, RZ, RZ, -0x7bdddcdb ;  /* 0x84222325ff1c7424 */ /* 0x000fe200078e00ff */
[----:B------:R-:W-:Y:S01]  /*5e140*/  MOV R10, RZ ;  /* 0x000000ff000a7202 */ /* 0x000fe20000000f00 */
[----:B0-----:R-:W-:-:S07]  /*5e150*/  IMAD.MOV.U32 R29, RZ, RZ, RZ ;  /* 0x000000ffff1d7224 */ /* 0x001fce00078e00ff */
.L_x_1029:
[----:B--2---:R-:W-:-:S04]  /*5e160*/  LEA R32, P1, R29, R18, 0x3 ;  /* 0x000000121d207211 */ /* 0x004fc800078218ff */
[----:B------:R-:W-:-:S05]  /*5e170*/  LEA.HI.X R33, R29, R19, R10, 0x3, P1 ;  /* 0x000000131d217211 */ /* 0x000fca00008f1c0a */
[----:B------:R-:W2:Y:S04]  /*5e180*/  LD.E.64 R8, desc[UR10][R32.64] ;  /* 0x0000000a20087980 */ /* 0x000ea8000c101b00 */
[----:B------:R0:W4:Y:S01]  /*5e190*/  LD.E.64 R6, desc[UR10][R32.64+0x8] ;  /* 0x0000080a20067980 */ /* 0x000122000c101b00 */
        /* <DEDUP_REMOVED lines=99> */
.L_x_1028:
[----:B------:R-:W-:-:S04]  /*5e7d0*/  UISETP.NE.U32.AND UP0, UPT, UR12, URZ, UPT ;  /* 0x000000ff0c00728c */ /* 0x000fc8000bf05070 */
[----:B------:R-:W-:-:S09]  /*5e7e0*/  UISETP.NE.AND.EX UP0, UPT, URZ, URZ, UPT, UP0 ;  /* 0x000000ffff00728c */ /* 0x000fd2000bf05300 */
[----:B------:R-:W-:Y:S05]  /*5e7f0*/  BRA.U !UP0, `(.L_x_1027) ;  /* 0x0000000108c47547 */ /* 0x000fea000b800000 */
[----:B--2---:R-:W-:-:S04]  /*5e800*/  LEA R6, P1, R7, R18, 0x3 ;  /* 0x0000001207067211 */ /* 0x004fc800078218ff */
[----:B---3--:R-:W-:-:S06]  /*5e810*/  LEA.HI.X R7, R7, R19, R11, 0x3, P1 ;  /* 0x0000001307077211 */ /* 0x008fcc00008f1c0b */
[----:B------:R-:W2:Y:S01]  /*5e820*/  LD.E.64 R6, desc[UR10][R6.64] ;  /* 0x0000000a06067980 */ /* 0x000ea2000c101b00 */
[----:B------:R-:W-:Y:S01]  /*5e830*/  IMAD R11, R14, 0x1b3, RZ ;  /* 0x000001b30e0b7824 */ /* 0x000fe200078e02ff */
[----:B--2---:R-:W-:-:S04]  /*5e840*/  LOP3.LUT R28, R28, 0xff, R6, 0x78, !PT ;  /* 0x000000ff1c1c7812 */ /* 0x004fc800078e7806 */
[C---:B0-----:R-:W-:Y:S01]  /*5e850*/  LEA R29, R28.reuse, R11, 0x8 ;  /* 0x0000000b1c1d7211 */ /* 0x041fe200078e40ff */
        /* <DEDUP_REMOVED lines=42> */
[----:B------:R-:W-:-:S07]  /*5eb00*/  IMAD.IADD R14, R29, 0x1, R7 ;  /* 0x000000011d0e7824 */ /* 0x000fce00078e0207 */
.L_x_1027:
[----:B---3--:R-:W-:Y:S01]  /*5eb10*/  MOV R11, 0x84222325 ;  /* 0x84222325000b7802 */ /* 0x008fe20000000f00 */
[----:B------:R-:W-:Y:S01]  /*5eb20*/  IMAD.MOV.U32 R35, RZ, RZ, -0x340d631c ;  /* 0xcbf29ce4ff237424 */ /* 0x000fe200078e00ff */
[----:B------:R-:W-:Y:S06]  /*5eb30*/  @!P0 BRA `(.L_x_1030) ;  /* 0x00000008009c8947 */ /* 0x000fec0003800000 */
[----:B------:R-:W-:Y:S01]  /*5eb40*/  UISETP.NE.U32.AND UP0, UPT, UR9, URZ, UPT ;  /* 0x000000ff0900728c */ /* 0x000fe2000bf05070 */
[----:B------:R-:W-:Y:S02]  /*5eb50*/  HFMA2 R11, -RZ, RZ, -6.306171417236328125e-05, 0.01395416259765625 ;  /* 0x84222325ff0b7431 */ /* 0x000fe400000001ff */
[----:B------:R-:W-:Y:S01]  /*5eb60*/  IMAD.MOV.U32 R35, RZ, RZ, -0x340d631c ;  /* 0xcbf29ce4ff237424 */ /* 0x000fe200078e00ff */
[----:B------:R-:W-:Y:S01]  /*5eb70*/  MOV R7, RZ ;  /* 0x000000ff00077202 */ /* 0x000fe20000000f00 */
[----:B------:R-:W-:Y:S01]  /*5eb80*/  UISETP.NE.AND.EX UP0, UPT, UR4, URZ, UPT, UP0 ;  /* 0x000000ff0400728c */ /* 0x000fe2000bf05300 */
[----:B0-----:R-:W-:-:S08]  /*5eb90*/  IMAD.MOV.U32 R29, RZ, RZ, RZ ;  /* 0x000000ffff1d7224 */ /* 0x001fd000078e00ff */
[----:B------:R-:W-:Y:S05]  /*5eba0*/  BRA.U !UP0, `(.L_x_1031) ;  /* 0x0000000508ac7547 */ /* 0x000fea000b800000 */
[----:B------:R-:W0:Y:S01]  /*5ebb0*/  LDC R29, c[0x0][0x3c4] ;  /* 0x0000f100ff1d7b82 */ /* 0x000e220000000800 */
[----:B------:R-:W-:Y:S01]  /*5ebc0*/  MOV R11, 0x84222325 ;  /* 0x84222325000b7802 */ /* 0x000fe20000000f00 */
[----:B------:R-:W-:Y:S01]  /*5ebd0*/  IMAD.MOV.U32 R35, RZ, RZ, -0x340d631c ;  /* 0xcbf29ce4ff237424 */ /* 0x000fe200078e00ff */
[----:B------:R-:W-:-:S07]  /*5ebe0*/  CS2R R30, SRZ ;  /* 0x00000000001e7805 */ /* 0x000fce000001ff00 */
.L_x_1032:
[----:B-1----:R-:W-:-:S04]  /*5ebf0*/  LEA R32, P0, R31, R16, 0x3 ;  /* 0x000000101f207211 */ /* 0x002fc800078018ff */
[----:B------:R-:W-:-:S05]  /*5ec00*/  LEA.HI.X R33, R31, R17, R30, 0x3, P0 ;  /* 0x000000111f217211 */ /* 0x000fca00000f1c1e */
[----:B------:R-:W3:Y:S04]  /*5ec10*/  LD.E.64 R8, desc[UR10][R32.64] ;  /* 0x0000000a20087980 */ /* 0x000ee8000c101b00 */
[----:B------:R1:W4:Y:S01]  /*5ec20*/  LD.E.64 R6, desc[UR10][R32.64+0x8] ;  /* 0x0000080a20067980 */ /* 0x000322000c101b00 */
[----:B------:R-:W-:Y:S01]  /*5ec30*/  IMAD R35, R35, 0x1b3, RZ ;  /* 0x000001b323237824 */ /* 0x000fe200078e02ff */
[----:B------:R-:W-:-:S04]  /*5ec40*/  IADD3 R31, P0, PT, R31, 0x2, RZ ;  /* 0x000000021f1f7810 */ /* 0x000fc80007f1e0ff */
[----:B------:R-:W-:Y:S02]  /*5ec50*/  IADD3.X R30, PT, PT, RZ, R30, RZ, P0, !PT ;  /* 0x0000001eff1e7210 */ /* 0x000fe400007fe4ff */
[----:B------:R-:W-:-:S04]  /*5ec60*/  ISETP.NE.U32.AND P0, PT, R31, UR6, PT ;  /* 0x000000061f007c0c */ /* 0x000fc8000bf05070 */
[----:B------:R-:W-:Y:S02]  /*5ec70*/  ISETP.NE.AND.EX P0, PT, R30, R15, PT, P0 ;  /* 0x0000000f1e00720c */ /* 0x000fe40003f05300 */
[----:B---3--:R-:W-:Y:S02]  /*5ec80*/  LOP3.LUT R34, R11, 0xff, R8, 0x78, !PT ;  /* 0x000000ff0b227812 */ /* 0x008fe400078e7808 */
[--C-:B-1----:R-:W-:Y:S02]  /*5ec90*/  SHF.R.U64 R33, R8, 0x10, R9.reuse ;  /* 0x0000001008217819 */ /* 0x102fe40000001209 */
        /* <DEDUP_REMOVED lines=92> */
.L_x_1031:
        /* <DEDUP_REMOVED lines=53> */
.L_x_1030:
[----:B------:R-:W-:-:S04]  /*5f5b0*/  ISETP.GE.U32.AND P0, PT, R28, R11, PT ;  /* 0x0000000b1c00720c */ /* 0x000fc80003f06070 */
[----:B------:R-:W-:-:S04]  /*5f5c0*/  ISETP.GE.U32.AND.EX P0, PT, R14, R35, PT, P0 ;  /* 0x000000230e00720c */ /* 0x000fc80003f06100 */
[----:B------:R-:W-:Y:S01]  /*5f5d0*/  PLOP3.LUT P0, PT, P0, PT, PT, 0x8, 0x80 ;  /* 0x000000000080781c */ /* 0x000fe2000070e170 */
[----:B------:R-:W-:-:S12]  /*5f5e0*/  BRA `(.L_x_1019) ;  /* 0x0000000000607947 */ /* 0x000fd80003800000 */
.L_x_1026:
[----:B------:R-:W3:Y:S01]  /*5f5f0*/  LDC R28, c[0x0][0x3c8] ;  /* 0x0000f200ff1c7b82 */ /* 0x000ee20000000800 */
[----:B------:R-:W-:Y:S02]  /*5f600*/  PLOP3.LUT P0, PT, PT, PT, PT, 0x8, 0x80 ;  /* 0x000000000080781c */ /* 0x000fe40003f0e170 */
[----:B---3--:R-:W-:-:S13]  /*5f610*/  ISETP.NE.AND P1, PT, R28, RZ, PT ;  /* 0x000000ff1c00720c */ /* 0x008fda0003f25270 */
[----:B------:R-:W-:Y:S05]  /*5f620*/  @!P1 BRA `(.L_x_1019) ;  /* 0x0000000000509947 */ /* 0x000fea0003800000 */
[----:B------:R-:W-:Y:S02]  /*5f630*/  HFMA2 R11, -RZ, RZ, 0, 0 ;  /* 0x00000000ff0b7431 */ /* 0x000fe400000001ff */
[----:B------:R-:W-:-:S07]  /*5f640*/  IMAD.MOV.U32 R14, RZ, RZ, RZ ;  /* 0x000000ffff0e7224 */ /* 0x000fce00078e00ff */
.L_x_1033:
[C---:B------:R-:W-:Y:S02]  /*5f650*/  SHF.L.U32 R9, R11.reuse, 0x3, RZ ;  /* 0x000000030b097819 */ /* 0x040fe400000006ff */
[----:B------:R-:W-:Y:S02]  /*5f660*/  SHF.L.U64.HI R10, R11, 0x3, R14 ;  /* 0x000000030b0a7819 */ /* 0x000fe4000001020e */
        /* <DEDUP_REMOVED lines=16> */
.L_x_1019:
[----:B------:R-:W-:Y:S05]  /*5f770*/  BSYNC.RECONVERGENT B0 ;  /* 0x0000000000007941 */ /* 0x000fea0003800200 */
.L_x_1018:
[----:B------:R-:W-:Y:S01]  /*5f780*/  VIADD R11, R13, 0x1 ;  /* 0x000000010d0b7836 */ /* 0x000fe20000000000 */
[C---:B------:R-:W-:Y:S01]  /*5f790*/  IADD3 R10, PT, PT, R12.reuse, 0x1, RZ ;  /* 0x000000010c0a7810 */ /* 0x040fe20007ffe0ff */
[----:B------:R-:W-:Y:S01]  /*5f7a0*/  @!P0 IMAD.MOV R11, RZ, RZ, R13 ;  /* 0x000000ffff0b8224 */ /* 0x000fe200078e020d */
[----:B------:R-:W-:Y:S01]  /*5f7b0*/  @P0 IADD3 R10, PT, PT, R12, RZ, RZ ;  /* 0x000000ff0c0a0210 */ /* 0x000fe20007ffe0ff */
[----:B------:R-:W-:Y:S01]  /*5f7c0*/  BSSY.RECONVERGENT B0, `(.L_x_1034) ;  /* 0x00002d9000007945 */ /* 0x000fe20003800200 */
[----:B012---:R-:W-:Y:S02]  /*5f7d0*/  SEL R6, R18, R16, P0 ;  /* 0x0000001012067207 */ /* 0x007fe40000000000 */
        /* <DEDUP_REMOVED lines=12> */
[----:B------:R-:W-:Y:S01]  /*5f8a0*/  IMAD.MOV.U32 R32, RZ, RZ, -0x340d631c ;  /* 0xcbf29ce4ff207424 */ /* 0x000fe200078e00ff */
[----:B---3--:R-:W-:Y:S01]  /*5f8b0*/  ISETP.NE.U32.AND P0, PT, R12, RZ, PT ;  /* 0x000000ff0c00720c */ /* 0x008fe20003f05070 */
[----:B------:R-:W-:-:S03]  /*5f8c0*/  HFMA2 R12, -RZ, RZ, -6.306171417236328125e-05, 0.01395416259765625 ;  /* 0x84222325ff0c7431 */ /* 0x000fc600000001ff */
        /* <DEDUP_REMOVED lines=14> */
.L_x_1038:
        /* <DEDUP_REMOVED lines=103> */
.L_x_1037:
        /* <DEDUP_REMOVED lines=53> */
.L_x_1036:
[----:B0-----:R-:W-:Y:S01]  /*60370*/  MOV R31, 0x84222325 ;  /* 0x84222325001f7802 */ /* 0x001fe20000000f00 */
        /* <DEDUP_REMOVED lines=10> */
[----:B------:R-:W-:Y:S01]  /*60420*/  MOV R31, 0x84222325 ;  /* 0x84222325001f7802 */ /* 0x000fe20000000f00 */
[----:B------:R-:W-:Y:S01]  /*60430*/  IMAD.MOV.U32 R37, RZ, RZ, -0x340d631c ;  /* 0xcbf29ce4ff257424 */ /* 0x000fe200078e00ff */
[----:B------:R-:W-:-:S07]  /*60440*/  CS2R R8, SRZ ;  /* 0x0000000000087805 */ /* 0x000fce000001ff00 */
.L_x_1041:
        /* <DEDUP_REMOVED lines=103> */
.L_x_1040:
        /* <DEDUP_REMOVED lines=53> */
.L_x_1039:
[----:B------:R-:W-:-:S04]  /*60e10*/  ISETP.NE.U32.AND P1, PT, R12, R31, PT ;  /* 0x0000001f0c00720c */ /* 0x000fc80003f25070 */
[----:B------:R-:W-:-:S13]  /*60e20*/  ISETP.NE.AND.EX P1, PT, R32, R37, PT, P1 ;  /* 0x000000252000720c */ /* 0x000fda0003f25310 */
[----:B------:R-:W-:Y:S05]  /*60e30*/  @!P1 BRA `(.L_x_1042) ;  /* 0x0000001400649947 */ /* 0x000fea0003800000 */
[----:B------:R-:W-:Y:S02]  /*60e40*/  HFMA2 R12, -RZ, RZ, -6.306171417236328125e-05, 0.01395416259765625 ;  /* 0x84222325ff0c7431 */ /* 0x000fe400000001ff */
[----:B------:R-:W-:Y:S01]  /*60e50*/  IMAD.MOV.U32 R32, RZ, RZ, -0x340d631c ;  /* 0xcbf29ce4ff207424 */ /* 0x000fe200078e00ff */
[----:B------:R-:W-:Y:S06]  /*60e60*/  @!P0 BRA `(.L_x_1043) ;  /* 0x0000000800a08947 */ /* 0x000fec0003800000 */
[----:B------:R-:W-:Y:S01]  /*60e70*/  UISETP.NE.U32.AND UP0, UPT, UR9, URZ, UPT ;  /* 0x000000ff0900728c */ /* 0x000fe2000bf05070 */
[----:B------:R-:W-:Y:S01]  /*60e80*/  MOV R12, 0x84222325 ;  /* 0x84222325000c7802 */ /* 0x000fe20000000f00 */
[----:B------:R-:W-:Y:S01]  /*60e90*/  IMAD.MOV.U32 R32, RZ, RZ, -0x340d631c ;  /* 0xcbf29ce4ff207424 */ /* 0x000fe200078e00ff */
[----:B------:R-:W-:Y:S01]  /*60ea0*/  MOV R9, RZ ;  /* 0x000000ff00097202 */ /* 0x000fe20000000f00 */
[----:B------:R-:W-:Y:S01]  /*60eb0*/  UISETP.NE.AND.EX UP0, UPT, UR4, URZ, UPT, UP0 ;  /* 0x000000ff0400728c */ /* 0x000fe2000bf05300 */
[----:B------:R-:W-:-:S08]  /*60ec0*/  IMAD.MOV.U32 R31, RZ, RZ, RZ ;  /* 0x000000ffff1f7224 */ /* 0x000fd000078e00ff */
[----:B------:R-:W-:Y:S05]  /*60ed0*/  BRA.U !UP0, `(.L_x_1044) ;  /* 0x0000000508b07547 */ /* 0x000fea000b800000 */
[----:B------:R-:W3:Y:S01]  /*60ee0*/  LDC R31, c[0x0][0x3c4] ;  /* 0x0000f100ff1f7b82 */ /* 0x000ee20000000800 */
[----:B------:R-:W-:Y:S02]  /*60ef0*/  HFMA2 R12, -RZ, RZ, -6.306171417236328125e-05, 0.01395416259765625 ;  /* 0x84222325ff0c7431 */ /* 0x000fe400000001ff */
[----:B------:R-:W-:Y:S01]  /*60f00*/  IMAD.MOV.U32 R32, RZ, RZ, -0x340d631c ;  /* 0xcbf29ce4ff207424 */ /* 0x000fe200078e00ff */
[----:B0-----:R-:W-:Y:S01]  /*60f10*/  MOV R33, RZ ;  /* 0x000000ff00217202 */ /* 0x001fe20000000f00 */
[----:B------:R-:W-:-:S07]  /*60f20*/  IMAD.MOV.U32 R30, RZ, RZ, RZ ;  /* 0x000000ffff1e7224 */ /* 0x000fce00078e00ff */
.L_x_1045:
        /* <DEDUP_REMOVED lines=103> */
.L_x_1044:
[----:B------:R-:W-:-:S04]  /*615a0*/  UISETP.NE.U32.AND UP0, UPT, UR12, URZ, UPT ;  /* 0x000000ff0c00728c */ /* 0x000fc8000bf05070 */
[----:B------:R-:W-:-:S09]  /*615b0*/  UISETP.NE.AND.EX UP0, UPT, URZ, URZ, UPT, UP0 ;  /* 0x000000ffff00728c */ /* 0x000fd2000bf05300 */
[----:B------:R-:W-:Y:S05]  /*615c0*/  BRA.U !UP0, `(.L_x_1043) ;  /* 0x0000000108c87547 */ /* 0x000fea000b800000 */
[----:B--2---:R-:W-:-:S04]  /*615d0*/  LEA R8, P1, R9, R18, 0x3 ;  /* 0x0000001209087211 */ /* 0x004fc800078218ff */
[----:B---3--:R-:W-:-:S06]  /*615e0*/  LEA.HI.X R9, R9, R19, R31, 0x3, P1 ;  /* 0x0000001309097211 */ /* 0x008fcc00008f1c1f */
        /* <DEDUP_REMOVED lines=48> */
.L_x_1043:
        /* <DEDUP_REMOVED lines=14> */
.L_x_1048:
        /* <DEDUP_REMOVED lines=103> */
.L_x_1047:
        /* <DEDUP_REMOVED lines=53> */
.L_x_1046:
[----:B------:R-:W-:-:S04]  /*62390*/  ISETP.GE.U32.AND P0, PT, R12, R31, PT ;  /* 0x0000001f0c00720c */ /* 0x000fc80003f06070 */
[----:B------:R-:W-:-:S04]  /*623a0*/  ISETP.GE.U32.AND.EX P0, PT, R32, R37, PT, P0 ;  /* 0x000000252000720c */ /* 0x000fc80003f06100 */
[----:B------:R-:W-:Y:S01]  /*623b0*/  PLOP3.LUT P0, PT, P0, PT, PT, 0x8, 0x80 ;  /* 0x000000000080781c */ /* 0x000fe2000070e170 */
[----:B------:R-:W-:-:S12]  /*623c0*/  BRA `(.L_x_1035) ;  /* 0x0000000000607947 */ /* 0x000fd80003800000 */
.L_x_1042:
[----:B------:R-:W3:Y:S01]  /*623d0*/  LDC R30, c[0x0][0x3c8] ;  /* 0x0000f200ff1e7b82 */ /* 0x000ee20000000800 */
[----:B------:R-:W-:Y:S02]  /*623e0*/  PLOP3.LUT P0, PT, PT, PT, PT, 0x8, 0x80 ;  /* 0x000000000080781c */ /* 0x000fe40003f0e170 */
[----:B---3--:R-:W-:-:S13]  /*623f0*/  ISETP.NE.AND P1, PT, R30, RZ, PT ;  /* 0x000000ff1e00720c */ /* 0x008fda0003f25270 */
[----:B------:R-:W-:Y:S05]  /*62400*/  @!P1 BRA `(.L_x_1035) ;  /* 0x0000000000509947 */ /* 0x000fea0003800000 */
[----:B------:R-:W-:Y:S02]  /*62410*/  HFMA2 R15, -RZ, RZ, 0, 0 ;  /* 0x00000000ff0f7431 */ /* 0x000fe400000001ff */
[----:B------:R-:W-:-:S07]  /*62420*/  IMAD.MOV.U32 R28, RZ, RZ, RZ ;  /* 0x000000ffff1c7224 */ /* 0x000fce00078e00ff */
.L_x_1049:
        /* <DEDUP_REMOVED lines=18> */
.L_x_1035:
[----:B------:R-:W-:Y:S05]  /*62550*/  BSYNC.RECONVERGENT B0 ;  /* 0x0000000000007941 */ /* 0x000fea0003800200 */
.L_x_1034:
[----:B0-----:R-:W-:Y:S01]  /*62560*/  VIADD R9, R11, 0x1 ;  /* 0x000000010b097836 */ /* 0x001fe20000000000 */
[C---:B------:R-:W-:Y:S01]  /*62570*/  IADD3 R8, PT, PT, R10.reuse, 0x1, RZ ;  /* 0x000000010a087810 */ /* 0x040fe20007ffe0ff */
        /* <DEDUP_REMOVED lines=22> */
[----:B------:R-:W-:Y:S01]  /*626e0*/  MOV R10, 0x84222325 ;  /* 0x84222325000a7802 */ /* 0x000fe20000000f00 */
[----:B------:R-:W-:Y:S01]  /*626f0*/  IMAD.MOV.U32 R11, RZ, RZ, -0x340d631c ;  /* 0xcbf29ce4ff0b7424 */ /* 0x000fe200078e00ff */
[----:B------:R-:W-:Y:S01]  /*62700*/  MOV R12, RZ ;  /* 0x000000ff000c7202 */ /* 0x000fe20000000f00 */
        /* <DEDUP_REMOVED lines=8> */
.L_x_1054:
        /* <DEDUP_REMOVED lines=99> */
[----:B------:R-:W-:Y:S01]  /*62dc0*/  IADD3 R11, PT, PT, R11, R29, RZ ;  /* 0x0000001d0b0b7210 */ /* 0x000fe20007ffe0ff */
[----:B------:R-:W-:Y:S06]  /*62dd0*/  @P1 BRA `(.L_x_1054) ;  /* 0xfffffff8006c1947 */ /* 0x000fec000383ffff */
[----:B------:R-:W-:-:S07]  /*62de0*/  IMAD.U32 R12, RZ, RZ, UR6 ;  /* 0x00000006ff0c7e24 */ /* 0x000fce000f8e00ff */
.L_x_1053:
[----:B------:R-:W-:-:S04]  /*62df0*/  UISETP.NE.U32.AND UP0, UPT, UR12, URZ, UPT ;  /* 0x000000ff0c00728c */ /* 0x000fc8000bf05070 */
[----:B------:R-:W-:-:S09]  /*62e00*/  UISETP.NE.AND.EX UP0, UPT, URZ, URZ, UPT, UP0 ;  /* 0x000000ffff00728c */ /* 0x000fd2000bf05300 */
[----:B------:R-:W-:Y:S05]  /*62e10*/  BRA.U !UP0, `(.L_x_1052) ;  /* 0x0000000108c47547 */ /* 0x000fea000b800000 */
[----:B--2---:R-:W-:-:S04]  /*62e20*/  LEA R28, P1, R12, R18, 0x3 ;  /* 0x000000120c1c7211 */ /* 0x004fc800078218ff */
        /* <DEDUP_REMOVED lines=47> */
[----:B------:R-:W-:-:S07]  /*63120*/  IMAD.IADD R11, R11, 0x1, R29 ;  /* 0x000000010b0b7824 */ /* 0x000fce00078e021d */
.L_x_1052:
[----:B------:R-:W-:Y:S01]  /*63130*/  MOV R33, 0x84222325 ;  /* 0x8422232500217802 */ /* 0x000fe20000000f00 */
        /* <DEDUP_REMOVED lines=12> */
[----:B------:R-:W-:Y:S01]  /*63200*/  MOV R35, RZ ;  /* 0x000000ff00237202 */ /* 0x000fe20000000f00 */
[----:B------:R-:W-:-:S07]  /*63210*/  IMAD.MOV.U32 R12, RZ, RZ, RZ ;  /* 0x000000ffff0c7224 */ /* 0x000fce00078e00ff */
.L_x_1057:
        /* <DEDUP_REMOVED lines=103> */
.L_x_1056:
[----:B------:R-:W-:-:S04]  /*63890*/  UISETP.NE.U32.AND UP0, UPT, UR12, URZ, UPT ;  /* 0x000000ff0c00728c */ /* 0x000fc8000bf05070 */
[----:B------:R-:W-:-:S09]  /*638a0*/  UISETP.NE.AND.EX UP0, UPT, URZ, URZ, UPT, UP0 ;  /* 0x000000ffff00728c */ /* 0x000fd2000bf05300 */
[----:B------:R-:W-:Y:S05]  /*638b0*/  BRA.U !UP0, `(.L_x_1055) ;  /* 0x0000000108c87547 */ /* 0x000fea000b800000 */
[----:B-1----:R-:W-:-:S04]  /*638c0*/  LEA R28, P1, R12, R16, 0x3 ;  /* 0x000000100c1c7211 */ /* 0x002fc800078218ff */
        /* <DEDUP_REMOVED lines=49> */
.L_x_1055:
        /* <DEDUP_REMOVED lines=11> */
[----:B0-----:R-:W-:-:S08]  /*63c90*/  IMAD.MOV.U32 R34, RZ, RZ, RZ ;  /* 0x000000ffff227224 */ /* 0x001fd000078e00ff */
[----:B------:R-:W-:Y:S05]  /*63ca0*/  BRA.U !UP0, `(.L_x_1060) ;  /* 0x0000000508ac7547 */ /* 0x000fea000b800000 */
[----:B------:R-:W0:Y:S01]  /*63cb0*/  LDC R34, c[0x0][0x3c4] ;  /* 0x0000f100ff227b82 */ /* 0x000e220000000800 */
[----:B------:R-:W-:Y:S02]  /*63cc0*/  HFMA2 R10, -RZ, RZ, -6.306171417236328125e-05, 0.01395416259765625 ;  /* 0x84222325ff0a7431 */ /* 0x000fe400000001ff */
[----:B------:R-:W-:Y:S01]  /*63cd0*/  IMAD.MOV.U32 R11, RZ, RZ, -0x340d631c ;  /* 0xcbf29ce4ff0b7424 */ /* 0x000fe200078e00ff */
[----:B------:R-:W-:Y:S01]  /*63ce0*/  MOV R35, RZ ;  /* 0x000000ff00237202 */ /* 0x000fe20000000f00 */
[----:B------:R-:W-:-:S07]  /*63cf0*/  IMAD.MOV.U32 R12, RZ, RZ, RZ ;  /* 0x000000ffff0c7224 */ /* 0x000fce00078e00ff */
.L_x_1061:
        /* <DEDUP_REMOVED lines=102> */
.L_x_1060:
        /* <DEDUP_REMOVED lines=52> */
.L_x_1059:
        /* <DEDUP_REMOVED lines=15> */
.L_x_1064:
        /* <DEDUP_REMOVED lines=103> */
.L_x_1063:
        /* <DEDUP_REMOVED lines=53> */
.L_x_1062:
[----:B------:R-:W-:-:S04]  /*65150*/  ISETP.GE.U32.AND P0, PT, R10, R33, PT ;  /* 0x000000210a00720c */ /* 0x000fc80003f06070 */
[----:B------:R-:W-:-:S04]  /*65160*/  ISETP.GE.U32.AND.EX P0, PT, R11, R32, PT, P0 ;  /* 0x000000200b00720c */ /* 0x000fc80003f06100 */
[----:B------:R-:W-:Y:S01]  /*65170*/  PLOP3.LUT P0, PT, P0, PT, PT, 0x8, 0x80 ;  /* 0x000000000080781c */ /* 0x000fe2000070e170 */
[----:B------:R-:W-:-:S12]  /*65180*/  BRA `(.L_x_1051) ;  /* 0x0000000000607947 */ /* 0x000fd80003800000 */
.L_x_1058:
[----:B------:R-:W3:Y:S01]  /*65190*/  LDC R32, c[0x0][0x3c8] ;  /* 0x0000f200ff207b82 */ /* 0x000ee20000000800 */
[----:B------:R-:W-:Y:S02]  /*651a0*/  PLOP3.LUT P0, PT, PT, PT, PT, 0x8, 0x80 ;  /* 0x000000000080781c */ /* 0x000fe40003f0e170 */
[----:B---3--:R-:W-:-:S13]  /*651b0*/  ISETP.NE.AND P1, PT, R32, RZ, PT ;  /* 0x000000ff2000720c */ /* 0x008fda0003f25270 */
[----:B------:R-:W-:Y:S05]  /*651c0*/  @!P1 BRA `(.L_x_1051) ;  /* 0x0000000000509947 */ /* 0x000fea0003800000 */
[----:B------:R-:W-:Y:S02]  /*651d0*/  HFMA2 R29, -RZ, RZ, 0, 0 ;  /* 0x00000000ff1d7431 */ /* 0x000fe400000001ff */
[----:B------:R-:W-:-:S07]  /*651e0*/  IMAD.MOV.U32 R30, RZ, RZ, RZ ;  /* 0x000000ffff1e7224 */ /* 0x000fce00078e00ff */
.L_x_1065:
        /* <DEDUP_REMOVED lines=18> */
.L_x_1051:
[----:B------:R-:W-:Y:S05]  /*65310*/  BSYNC.RECONVERGENT B0 ;  /* 0x0000000000007941 */ /* 0x000fea0003800200 */
.L_x_1050:
        /* <DEDUP_REMOVED lines=17> */
[----:B0-----:R-:W0:Y:S01]  /*65430*/  LDC.64 R12, c[0x0][0x3c0] ;  /* 0x0000f000ff0c7b82 */ /* 0x001e220000000a00 */
[----:B------:R-:W-:Y:S01]  /*65440*/  IMAD.MOV.U32 R34, RZ, RZ, -0x340d631c ;  /* 0xcbf29ce4ff227424 */ /* 0x000fe200078e00ff */
[----:B0-----:R-:W-:Y:S01]  /*65450*/  ISETP.NE.U32.AND P0, PT, R12, RZ, PT ;  /* 0x000000ff0c00720c */ /* 0x001fe20003f05070 */
[----:B------:R-:W-:-:S03]  /*65460*/  HFMA2 R12, -RZ, RZ, -6.306171417236328125e-05, 0.01395416259765625 ;  /* 0x84222325ff0c7431 */ /* 0x000fc600000001ff */
        /* <DEDUP_REMOVED lines=12> */
[----:B------:R-:W-:-:S07]  /*65530*/  CS2R R36, SRZ ;  /* 0x0000000000247805 */ /* 0x000fce000001ff00 */
.L_x_1070:
        /* <DEDUP_REMOVED lines=52> */
[----:B----4-:R-:W-:-:S04]  /*65880*/  LOP3.LUT R12, R28, 0xff, R32, 0x78, !PT ;  /* 0x000000ff1c0c7812 */ /* 0x010fc800078e7820 */
[----:B------:R-:W-:-:S05]  /*65890*/  LEA R31, R30, R31, 0x8 ;  /* 0x0000001f1e1f7211 */ /* 0x000fca00078e40ff */
        /* <DEDUP_REMOVED lines=49> */
.L_x_1069:
        /* <DEDUP_REMOVED lines=53> */
.L_x_1068:
        /* <DEDUP_REMOVED lines=14> */
.L_x_1073:
        /* <DEDUP_REMOVED lines=103> */
.L_x_1072:
        /* <DEDUP_REMOVED lines=53> */
.L_x_1071:
        /* <DEDUP_REMOVED lines=16> */
[----:B------:R-:W-:-:S07]  /*66aa0*/  CS2R R36, SRZ ;  /* 0x0000000000247805 */ /* 0x000fce000001ff00 */
.L_x_1077:
        /* <DEDUP_REMOVED lines=103> */
.L_x_1076:
        /* <DEDUP_REMOVED lines=53> */
.L_x_1075:
        /* <DEDUP_REMOVED lines=14> */
.L_x_1080:
        /* <DEDUP_REMOVED lines=103> */
.L_x_1079:
        /* <DEDUP_REMOVED lines=53> */
.L_x_1078:
[----:B------:R-:W-:-:S04]  /*67f10*/  ISETP.GE.U32.AND P0, PT, R12, R33, PT ;  /* 0x000000210c00720c */ /* 0x000fc80003f06070 */
[----:B------:R-:W-:-:S04]  /*67f20*/  ISETP.GE.U32.AND.EX P0, PT, R34, R41, PT, P0 ;  /* 0x000000292200720c */ /* 0x000fc80003f06100 */
[----:B------:R-:W-:Y:S01]  /*67f30*/  PLOP3.LUT P0, PT, P0, PT, PT, 0x8, 0x80 ;  /* 0x000000000080781c */ /* 0x000fe2000070e170 */
[----:B------:R-:W-:-:S12]  /*67f40*/  BRA `(.L_x_1067) ;  /* 0x0000000000607947 */ /* 0x000fd80003800000 */
.L_x_1074:
[----:B------:R-:W3:Y:S01]  /*67f50*/  LDC R34, c[0x0][0x3c8] ;  /* 0x0000f200ff227b82 */ /* 0x000ee20000000800 */
[----:B------:R-:W-:Y:S02]  /*67f60*/  PLOP3.LUT P0, PT, PT, PT, PT, 0x8, 0x80 ;  /* 0x000000000080781c */ /* 0x000fe40003f0e170 */
[----:B---3--:R-:W-:-:S13]  /*67f70*/  ISETP.NE.AND P1, PT, R34, RZ, PT ;  /* 0x000000ff2200720c */ /* 0x008fda0003f25270 */
[----:B------:R-:W-:Y:S05]  /*67f80*/  @!P1 BRA `(.L_x_1067) ;  /* 0x0000000000509947 */ /* 0x000fea0003800000 */
[----:B------:R-:W-:Y:S02]  /*67f90*/  HFMA2 R31, -RZ, RZ, 0, 0 ;  /* 0x00000000ff1f7431 */ /* 0x000fe400000001ff */
[----:B------:R-:W-:-:S07]  /*67fa0*/  IMAD.MOV.U32 R32, RZ, RZ, RZ ;  /* 0x000000ffff207224 */ /* 0x000fce00078e00ff */
.L_x_1081:
        /* <DEDUP_REMOVED lines=18> */
.L_x_1067:
[----:B------:R-:W-:Y:S05]  /*680d0*/  BSYNC.RECONVERGENT B0 ;  /* 0x0000000000007941 */ /* 0x000fea0003800200 */
.L_x_1066:
        /* <DEDUP_REMOVED lines=35> */
.L_x_1086:
        /* <DEDUP_REMOVED lines=102> */
.L_x_1085:
        /* <DEDUP_REMOVED lines=52> */
.L_x_1084:
        /* <DEDUP_REMOVED lines=10> */
[----:B------:R-:W3:Y:S01]  /*68d50*/  LDC R27, c[0x0][0x3c4] ;  /* 0x0000f100ff1b7b82 */ /* 0x000ee20000000800 */
[----:B------:R-:W-:Y:S01]  /*68d60*/  MOV R35, 0x84222325 ;  /* 0x8422232500237802 */ /* 0x000fe20000000f00 */
[----:B------:R-:W-:Y:S01]  /*68d70*/  IMAD.MOV.U32 R34, RZ, RZ, -0x340d631c ;  /* 0xcbf29ce4ff227424 */ /* 0x000fe200078e00ff */
[----:B------:R-:W-:Y:S01]  /*68d80*/  MOV R37, RZ ;  /* 0x000000ff00257202 */ /* 0x000fe20000000f00 */
[----:B------:R-:W-:-:S07]  /*68d90*/  IMAD.MOV.U32 R26, RZ, RZ, RZ ;  /* 0x000000ffff1a7224 */ /* 0x000fce00078e00ff */
.L_x_1089:
[----:B-1----:R-:W-:-:S04]  /*68da0*/  LEA R38, P1, R37, R16, 0x3 ;  /* 0x0000001025267211 */ /* 0x002fc800078218ff */
[----:B------:R-:W-:-:S05]  /*68db0*/  LEA.HI.X R39, R37, R17, R26, 0x3, P1 ;  /* 0x0000001125277211 */ /* 0x000fca00008f1c1a */
[----:B------:R-:W4:Y:S04]  /*68dc0*/  LD.E.64 R32, desc[UR10][R38.64] ;  /* 0x0000000a26207980 */ /* 0x000f28000c101b00 */
[----:B0-----:R0:W5:Y:S01]  /*68dd0*/  LD.E.64 R30, desc[UR10][R38.64+0x8] ;  /* 0x0000080a261e7980 */ /* 0x001162000c101b00 */
[----:B------:R-:W-:Y:S01]  /*68de0*/  IMAD R41, R34, 0x1b3, RZ ;  /* 0x000001b322297824 */ /* 0x000fe200078e02ff */
[----:B------:R-:W-:-:S04]  /*68df0*/  IADD3 R37, P1, PT, R37, 0x2, RZ ;  /* 0x0000000225257810 */ /* 0x000fc80007f3e0ff */
[----:B------:R-:W-:Y:S02]  /*68e00*/  IADD3.X R26, PT, PT, RZ, R26, RZ, P1, !PT ;  /* 0x0000001aff1a7210 */ /* 0x000fe40000ffe4ff */
[----:B------:R-:W-:-:S04]  /*68e10*/  ISETP.NE.U32.AND P1, PT, R37, UR6, PT ;  /* 0x0000000625007c0c */ /* 0x000fc8000bf25070 */
[----:B------:R-:W-:Y:S02]  /*68e20*/  ISETP.NE.AND.EX P1, PT, R26, R29, PT, P1 ;  /* 0x0000001d1a00720c */ /* 0x000fe40003f25310 */
[----:B----4-:R-:W-:Y:S02]  /*68e30*/  LOP3.LUT R28, R35, 0xff, R32, 0x78, !PT ;  /* 0x000000ff231c7812 */ /* 0x010fe400078e7820 */
        /* <DEDUP_REMOVED lines=42> */
[----:B-----5:R-:W-:-:S04]  /*690e0*/  LOP3.LUT R28, R32, 0xff, R30, 0x78, !PT ;  /* 0x000000ff201c7812 */ /* 0x020fc800078e781e */
        /* <DEDUP_REMOVED lines=49> */
[----:B---3--:R-:W-:Y:S01]  /*69400*/  MOV R28, R27 ;  /* 0x0000001b001c7202 */ /* 0x008fe20000000f00 */
[----:B------:R-:W-:-:S07]  /*69410*/  IMAD.U32 R27, RZ, RZ, UR6 ;  /* 0x00000006ff1b7e24 */ /* 0x000fce000f8e00ff */
.L_x_1088:
[----:B------:R-:W-:-:S04]  /*69420*/  UISETP.NE.U32.AND UP0, UPT, UR12, URZ, UPT ;  /* 0x000000ff0c00728c */ /* 0x000fc8000bf05070 */
[----:B------:R-:W-:-:S09]  /*69430*/  UISETP.NE.AND.EX UP0, UPT, URZ, URZ, UPT, UP0 ;  /* 0x000000ffff00728c */ /* 0x000fd2000bf05300 */
[----:B------:R-:W-:Y:S05]  /*69440*/  BRA.U !UP0, `(.L_x_1087) ;  /* 0x0000000108c87547 */ /* 0x000fea000b800000 */
[----:B-1----:R-:W-:-:S04]  /*69450*/  LEA R26, P1, R27, R16, 0x3 ;  /* 0x000000101b1a7211 */ /* 0x002fc800078218ff */
[----:B------:R-:W-:-:S06]  /*69460*/  LEA.HI.X R27, R27, R17, R28, 0x3, P1 ;  /* 0x000000111b1b7211 */ /* 0x000fcc00008f1c1c */
[----:B------:R-:W3:Y:S01]  /*69470*/  LD.E.64 R26, desc[UR10][R26.64] ;  /* 0x0000000a1a1a7980 */ /* 0x000ee2000c101b00 */
[----:B------:R-:W-:Y:S01]  /*69480*/  IMAD R34, R34, 0x1b3, RZ ;  /* 0x000001b322227824 */ /* 0x000fe200078e02ff */
[----:B---3--:R-:W-:Y:S02]  /*69490*/  LOP3.LUT R35, R35, 0xff, R26, 0x78, !PT ;  /* 0x000000ff23237812 */ /* 0x008fe400078e781a */
[----:B------:R-:W-:-:S03]  /*694a0*/  SHF.R.U64 R33, R26, 0x8, R27 ;  /* 0x000000081a217819 */ /* 0x000fc6000000121b */
[C---:B0-----:R-:W-:Y:S01]  /*694b0*/  IMAD.WIDE.U32 R30, R35.reuse, 0x1b3, RZ ;  /* 0x000001b3231e7825 */ /* 0x041fe200078e00ff */
        /* <DEDUP_REMOVED lines=43> */
.L_x_1087:
        /* <DEDUP_REMOVED lines=11> */
[----:B0-----:R-:W-:-:S08]  /*69820*/  MOV R30, RZ ;  /* 0x000000ff001e7202 */ /* 0x001fd00000000f00 */
[----:B------:R-:W-:Y:S05]  /*69830*/  BRA.U !UP0, `(.L_x_1092) ;  /* 0x0000000508ac7547 */ /* 0x000fea000b800000 */
[----:B------:R-:W0:Y:S01]  /*69840*/  LDC R30, c[0x0][0x3c4] ;  /* 0x0000f100ff1e7b82 */ /* 0x000e220000000800 */
[----:B------:R-:W-:Y:S02]  /*69850*/  HFMA2 R11, -RZ, RZ, -15.890625, -0.0047760009765625 ;  /* 0xcbf29ce4ff0b7431 */ /* 0x000fe400000001ff */
[----:B------:R-:W-:Y:S01]  /*69860*/  IMAD.MOV.U32 R10, RZ, RZ, -0x7bdddcdb ;  /* 0x84222325ff0a7424 */ /* 0x000fe200078e00ff */
[----:B------:R-:W-:Y:S01]  /*69870*/  MOV R28, RZ ;  /* 0x000000ff001c7202 */ /* 0x000fe20000000f00 */
[----:B------:R-:W-:-:S07]  /*69880*/  IMAD.MOV.U32 R31, RZ, RZ, RZ ;  /* 0x000000ffff1f7224 */ /* 0x000fce00078e00ff */
.L_x_1093:
        /* <DEDUP_REMOVED lines=10> */
[----:B---3--:R-:W-:-:S03]  /*69930*/  SHF.R.U64 R35, R32, 0x10, R33 ;  /* 0x0000001020237819 */ /* 0x008fc60000001221 */
        /* <DEDUP_REMOVED lines=87> */
[----:B------:R-:W-:-:S05]  /*69eb0*/  LEA R27, R26, R27, 0x8 ;  /* 0x0000001b1a1b7211 */ /* 0x000fca00078e40ff */
[----:B------:R-:W-:Y:S01]  /*69ec0*/  IMAD.IADD R11, R11, 0x1, R27 ;  /* 0x000000010b0b7824 */ /* 0x000fe200078e021b */
[----:B------:R-:W-:Y:S06]  /*69ed0*/  @P1 BRA `(.L_x_1093) ;  /* 0xfffffff8006c1947 */ /* 0x000fec000383ffff */
[----:B------:R-:W-:-:S07]  /*69ee0*/  MOV R27, UR6 ;  /* 0x00000006001b7c02 */ /* 0x000fce0008000f00 */
.L_x_1092:
        /* <DEDUP_REMOVED lines=51> */
[----:B------:R-:W-:-:S07]  /*6a220*/  IADD3 R11, PT, PT, R11, R27, RZ ;  /* 0x0000001b0b0b7210 */ /* 0x000fce0007ffe0ff */
.L_x_1091:
[----:B------:R-:W-:Y:S01]  /*6a230*/  IMAD.MOV.U32 R35, RZ, RZ, -0x7bdddcdb ;  /* 0x84222325ff237424 */ /* 0x000fe200078e00ff */
        /* <DEDUP_REMOVED lines=9> */
[----:B------:R-:W3:Y:S01]  /*6a2d0*/  LDC R27, c[0x0][0x3c4] ;  /* 0x0000f100ff1b7b82 */ /* 0x000ee20000000800 */
[----:B------:R-:W-:Y:S01]  /*6a2e0*/  IMAD.MOV.U32 R35, RZ, RZ, -0x7bdddcdb ;  /* 0x84222325ff237424 */ /* 0x000fe200078e00ff */
[----:B------:R-:W-:Y:S01]  /*6a2f0*/  MOV R34, 0xcbf29ce4 ;  /* 0xcbf29ce400227802 */ /* 0x000fe20000000f00 */
[----:B------:R-:W-:Y:S01]  /*6a300*/  IMAD.MOV.U32 R37, RZ, RZ, RZ ;  /* 0x000000ffff257224 */ /* 0x000fe200078e00ff */
[----:B------:R-:W-:-:S07]  /*6a310*/  MOV R26, RZ ;  /* 0x000000ff001a7202 */ /* 0x000fce0000000f00 */
.L_x_1096:
[----:B-1----:R-:W-:-:S04]  /*6a320*/  LEA R38, P0, R37, R16, 0x3 ;  /* 0x0000001025267211 */ /* 0x002fc800078018ff */
[----:B------:R-:W-:-:S05]  /*6a330*/  LEA.HI.X R39, R37, R17, R26, 0x3, P0 ;  /* 0x0000001125277211 */ /* 0x000fca00000f1c1a */
[----:B------:R-:W4:Y:S04]  /*6a340*/  LD.E.64 R32, desc[UR10][R38.64] ;  /* 0x0000000a26207980 */ /* 0x000f28000c101b00 */
[----:B0-----:R0:W5:Y:S01]  /*6a350*/  LD.E.64 R30, desc[UR10][R38.64+0x8] ;  /* 0x0000080a261e7980 */ /* 0x001162000c101b00 */
        /* <DEDUP_REMOVED lines=48> */
[----:B-----5:R-:W-:-:S03]  /*6a660*/  LOP3.LUT R28, R32, 0xff, R30, 0x78, !PT ;  /* 0x000000ff201c7812 */ /* 0x020fc600078e781e */
[----:B------:R-:W-:-:S05]  /*6a670*/  IMAD R35, R34, 0x100, R35 ;  /* 0x0000010022237824 */ /* 0x000fca00078e0223 */
        /* <DEDUP_REMOVED lines=48> */
[----:B---3--:R-:W-:Y:S01]  /*6a980*/  IMAD.MOV.U32 R28, RZ, RZ, R27 ;  /* 0x000000ffff1c7224 */ /* 0x008fe200078e001b */
[----:B------:R-:W-:-:S07]  /*6a990*/  MOV R27, UR6 ;  /* 0x00000006001b7c02 */ /* 0x000fce0008000f00 */
.L_x_1095:
        /* <DEDUP_REMOVED lines=11> */
[----:B0-----:R-:W-:-:S04]  /*6aa50*/  LOP3.LUT R30, R28, 0xff, R31, 0x78, !PT ;  /* 0x000000ff1c1e7812 */ /* 0x001fc800078e781f */
        /* <DEDUP_REMOVED lines=41> */
.L_x_1094:
[----:B------:R-:W-:-:S04]  /*6acf0*/  ISETP.GE.U32.AND P0, PT, R10, R35, PT ;  /* 0x000000230a00720c */ /* 0x000fc80003f06070 */
[----:B------:R-:W-:-:S04]  /*6ad00*/  ISETP.GE.U32.AND.EX P0, PT, R11, R34, PT, P0 ;  /* 0x000000220b00720c */ /* 0x000fc80003f06100 */
[----:B------:R-:W-:Y:S01]  /*6ad10*/  PLOP3.LUT P0, PT, P0, PT, PT, 0x8, 0x80 ;  /* 0x000000000080781c */ /* 0x000fe2000070e170 */
[----:B------:R-:W-:-:S12]  /*6ad20*/  BRA `(.L_x_1083) ;  /* 0x0000000000607947 */ /* 0x000fd80003800000 */
.L_x_1090:
[----:B------:R-:W3:Y:S01]  /*6ad30*/  LDC R32, c[0x0][0x3c8] ;  /* 0x0000f200ff207b82 */ /* 0x000ee20000000800 */
[----:B------:R-:W-:Y:S02]  /*6ad40*/  PLOP3.LUT P0, PT, PT, PT, PT, 0x8, 0x80 ;  /* 0x000000000080781c */ /* 0x000fe40003f0e170 */
[----:B---3--:R-:W-:-:S13]  /*6ad50*/  ISETP.NE.AND P1, PT, R32, RZ, PT ;  /* 0x000000ff2000720c */ /* 0x008fda0003f25270 */
[----:B------:R-:W-:Y:S05]  /*6ad60*/  @!P1 BRA `(.L_x_1083) ;  /* 0x0000000000509947 */ /* 0x000fea0003800000 */
[----:B------:R-:W-:Y:S02]  /*6ad70*/  HFMA2 R29, -RZ, RZ, 0, 0 ;  /* 0x00000000ff1d7431 */ /* 0x000fe400000001ff */
[----:B0-----:R-:W-:-:S07]  /*6ad80*/  IMAD.MOV.U32 R30, RZ, RZ, RZ ;  /* 0x000000ffff1e7224 */ /* 0x001fce00078e00ff */
.L_x_1097:
[C---:B------:R-:W-:Y:S02]  /*6ad90*/  SHF.L.U32 R27, R29.reuse, 0x3, RZ ;  /* 0x000000031d1b7819 */ /* 0x040fe400000006ff */
[----:B------:R-:W-:Y:S02]  /*6ada0*/  SHF.L.U64.HI R28, R29, 0x3, R30 ;  /* 0x000000031d1c7819 */ /* 0x000fe4000001021e */
[-C--:B--2---:R-:W-:Y:S02]  /*6adb0*/  IADD3 R10, P0, PT, R18, R27.reuse, RZ ;  /* 0x0000001b120a7210 */ /* 0x084fe40007f1e0ff */
[----:B-1----:R-:W-:-:S03]  /*6adc0*/  IADD3 R26, P1, PT, R16, R27, RZ ;  /* 0x0000001b101a7210 */ /* 0x002fc60007f3e0ff */
        /* <DEDUP_REMOVED lines=14> */
.L_x_1083:
[----:B------:R-:W-:Y:S05]  /*6aeb0*/  BSYNC.RECONVERGENT B0 ;  /* 0x0000000000007941 */ /* 0x000fea0003800200 */
.L_x_1082:
[C---:B------:R-:W-:Y:S02]  /*6aec0*/  ISETP.GE.U32.AND P1, PT, R4.reuse, 0x81, PT ;  /* 0x000000810400780c */ /* 0x040fe40003f26070 */
[----:B------:R-:W-:Y:S02]  /*6aed0*/  SHF.L.U32 R4, R4, 0x1, RZ ;  /* 0x0000000104047819 */ /* 0x000fe400000006ff */
[----:B012---:R-:W-:Y:S02]  /*6aee0*/  SEL R10, R18, R16, P0 ;  /* 0x00000010120a7207 */ /* 0x007fe40000000000 */
[----:B------:R-:W-:-:S07]  /*6aef0*/  SEL R11, R19, R17, P0 ;  /* 0x00000011130b7207 */ /* 0x000fce0000000000 */
[----:B------:R-:W-:Y:S05]  /*6af00*/  @!P1 BRA `(.L_x_1098) ;  /* 0xfffffe60003c9947 */ /* 0x000fea000383ffff */
[----:B------:R-:W0:Y:S01]  /*6af10*/  S2R R0, SR_TID.X ;  /* 0x0000000000007919 */ /* 0x000e220000002100 */
[----:B------:R-:W1:Y:S01]  /*6af20*/  LDCU.U8 UR4, c[0x0][0x380] ;  /* 0x00007000ff0477ac */ /* 0x000e620008000000 */
[----:B------:R-:W2:Y:S01]  /*6af30*/  S2UR UR6, SR_CgaCtaId ;  /* 0x00000000000679c3 */ /* 0x000ea20000008800 */
[----:B------:R-:W3:Y:S01]  /*6af40*/  S2R R31, SR_LANEID ;  /* 0x00000000001f7919 */ /* 0x000ee20000000000 */
[----:B------:R-:W-:Y:S01]  /*6af50*/  UMOV UR5, 0x400 ;  /* 0x0000040000057882 */ /* 0x000fe20000000000 */
[----:B-1----:R-:W-:-:S04]  /*6af60*/  UPRMT UR4, UR4, 0x8880, URZ ;  /* 0x0000888004047896 */ /* 0x002fc800080000ff */
[----:B------:R-:W-:Y:S02]  /*6af70*/  UISETP.NE.AND UP0, UPT, UR4, URZ, UPT ;  /* 0x000000ff0400728c */ /* 0x000fe4000bf05270 */
[----:B--2---:R-:W-:Y:S01]  /*6af80*/  ULEA UR5, UR6, UR5, 0x18 ;  /* 0x0000000506057291 */ /* 0x004fe2000f8ec0ff */
[----:B0-----:R-:W-:-:S05]  /*6af90*/  IMAD.SHL.U32 R0, R0, 0x8, RZ ;  /* 0x0000000800007824 */ /* 0x001fca00078e00ff */
[----:B------:R-:W-:-:S04]  /*6afa0*/  LOP3.LUT R0, R0, 0x1f00, RZ, 0xc0, !PT ;  /* 0x00001f0000007812 */ /* 0x000fc800078ec0ff */
[----:B---3--:R-:W-:-:S04]  /*6afb0*/  IADD3 R26, PT, PT, R0, R31, RZ ;  /* 0x0000001f001a7210 */ /* 0x008fc80007ffe0ff */
[C---:B------:R-:W-:Y:S01]  /*6afc0*/  IADD3 R33, PT, PT, R26.reuse, 0xc0, RZ ;  /* 0x000000c01a217810 */ /* 0x040fe20007ffe0ff */
[----:B------:R-:W-:Y:S01]  /*6afd0*/  IMAD R31, R31, 0x7, R26 ;  /* 0x000000071f1f7824 */ /* 0x000fe200078e021a */
[C---:B------:R-:W-:Y:S01]  /*6afe0*/  IADD3 R19, PT, PT, R26.reuse, 0x20, RZ ;  /* 0x000000201a137810 */ /* 0x040fe20007ffe0ff */
[C---:B------:R-:W-:Y:S01]  /*6aff0*/  VIADD R5, R26.reuse, 0x80 ;  /* 0x000000801a057836 */ /* 0x040fe20000000000 */
[C---:B------:R-:W-:Y:S01]  /*6b000*/  IADD3 R27, PT, PT, R26.reuse, 0x60, RZ ;  /* 0x000000601a1b7810 */ /* 0x040fe20007ffe0ff */
[C---:B------:R-:W-:Y:S01]  /*6b010*/  VIADD R17, R26.reuse, 0x40 ;  /* 0x000000401a117836 */ /* 0x040fe20000000000 */
[C---:B------:R-:W-:Y:S01]  /*6b020*/  IADD3 R28, PT, PT, R31.reuse, 0x1, RZ ;  /* 0x000000011f1c7810 */ /* 0x040fe20007ffe0ff */
[C---:B------:R-:W-:Y:S01]  /*6b030*/  VIADD R35, R26.reuse, 0xe0 ;  /* 0x000000e01a237836 */ /* 0x040fe20000000000 */
[C---:B------:R-:W-:Y:S01]  /*6b040*/  IADD3 R32, PT, PT, R31.reuse, 0x3, RZ ;  /* 0x000000031f207810 */ /* 0x040fe20007ffe0ff */
[----:B------:R-:W-:Y:S01]  /*6b050*/  VIADD R29, R26, 0xa0 ;  /* 0x000000a01a1d7836 */ /* 0x000fe20000000000 */
[C---:B------:R-:W-:Y:S01]  /*6b060*/  IADD3 R36, PT, PT, R31.reuse, 0x5, RZ ;  /* 0x000000051f247810 */ /* 0x040fe20007ffe0ff */
[C---:B------:R-:W-:Y:S01]  /*6b070*/  VIADD R30, R31.reuse, 0x2 ;  /* 0x000000021f1e7836 */ /* 0x040fe20000000000 */
[C---:B------:R-:W-:Y:S01]  /*6b080*/  IADD3 R40, PT, PT, R31.reuse, 0x7, RZ ;  /* 0x000000071f287810 */ /* 0x040fe20007ffe0ff */
[----:B------:R-:W-:Y:S01]  /*6b090*/  VIADD R34, R31, 0x4 ;  /* 0x000000041f227836 */ /* 0x000fe20000000000 */
[-C--:B------:R-:W-:Y:S01]  /*6b0a0*/  LEA.HI.SX32 R16, R5, R26.reuse, 0x1b ;  /* 0x0000001a05107211 */ /* 0x080fe200078fdaff */
[----:B------:R-:W-:Y:S01]  /*6b0b0*/  VIADD R38, R31, 0x6 ;  /* 0x000000061f267836 */ /* 0x000fe20000000000 */
[----:B------:R-:W-:-:S02]  /*6b0c0*/  LEA.HI.SX32 R18, R17, R26, 0x1b ;  /* 0x0000001a11127211 */ /* 0x000fc400078fdaff */
[-C--:B------:R-:W-:Y:S02]  /*6b0d0*/  LEA.HI.SX32 R4, R33, R26.reuse, 0x1b ;  /* 0x0000001a21047211 */ /* 0x080fe400078fdaff */
[-C--:B------:R-:W-:Y:S02]  /*6b0e0*/  LEA.HI.SX32 R0, R35, R26.reuse, 0x1b ;  /* 0x0000001a23007211 */ /* 0x080fe400078fdaff */
[-C--:B------:R-:W-:Y:S02]  /*6b0f0*/  LEA.HI.SX32 R19, R19, R26.reuse, 0x1b ;  /* 0x0000001a13137211 */ /* 0x080fe400078fdaff */
[-C--:B------:R-:W-:Y:S02]  /*6b100*/  LEA.HI.SX32 R17, R27, R26.reuse, 0x1b ;  /* 0x0000001a1b117211 */ /* 0x080fe400078fdaff */
[----:B------:R-:W-:Y:S02]  /*6b110*/  LEA.HI.SX32 R5, R29, R26, 0x1b ;  /* 0x0000001a1d057211 */ /* 0x000fe400078fdaff */
[----:B------:R-:W-:-:S02]  /*6b120*/  LEA.HI.SX32 R35, R28, R31, 0x1b ;  /* 0x0000001f1c237211 */ /* 0x000fc400078fdaff */
[-C--:B------:R-:W-:Y:S02]  /*6b130*/  LEA.HI.SX32 R33, R30, R31.reuse, 0x1b ;  /* 0x0000001f1e217211 */ /* 0x080fe400078fdaff */
[----:B------:R-:W-:Y:S02]  /*6b140*/  LEA.HI.SX32 R26, R26, R26, 0x1b ;  /* 0x0000001a1a1a7211 */ /* 0x000fe400078fdaff */
[-C--:B------:R-:W-:Y:S02]  /*6b150*/  LEA.HI.SX32 R32, R32, R31.reuse, 0x1b ;  /* 0x0000001f20207211 */ /* 0x080fe400078fdaff */
[-C--:B------:R-:W-:Y:S02]  /*6b160*/  LEA.HI.SX32 R29, R34, R31.reuse, 0x1b ;  /* 0x0000001f221d7211 */ /* 0x080fe400078fdaff */
[-C--:B------:R-:W-:Y:S02]  /*6b170*/  LEA.HI.SX32 R27, R36, R31.reuse, 0x1b ;  /* 0x0000001f241b7211 */ /* 0x080fe400078fdaff */
[----:B------:R-:W-:-:S02]  /*6b180*/  LEA.HI.SX32 R30, R38, R31, 0x1b ;  /* 0x0000001f261e7211 */ /* 0x000fc400078fdaff */
[-C--:B------:R-:W-:Y:S02]  /*6b190*/  LEA.HI.SX32 R28, R40, R31.reuse, 0x1b ;  /* 0x0000001f281c7211 */ /* 0x080fe400078fdaff */
[----:B------:R-:W-:Y:S02]  /*6b1a0*/  LEA.HI.SX32 R37, R31, R31, 0x1b ;  /* 0x0000001f1f257211 */ /* 0x000fe400078fdaff */
[----:B------:R-:W-:Y:S02]  /*6b1b0*/  LEA R26, R26, UR5, 0x3 ;  /* 0x000000051a1a7c11 */ /* 0x000fe4000f8e18ff */
[----:B------:R-:W-:Y:S02]  /*6b1c0*/  LEA R16, R16, UR5, 0x3 ;  /* 0x0000000510107c11 */ /* 0x000fe4000f8e18ff */
[----:B------:R-:W-:Y:S02]  /*6b1d0*/  LEA R19, R19, UR5, 0x3 ;  /* 0x0000000513137c11 */ /* 0x000fe4000f8e18ff */
[----:B------:R-:W-:-:S02]  /*6b1e0*/  LEA R18, R18, UR5, 0x3 ;  /* 0x0000000512127c11 */ /* 0x000fc4000f8e18ff */
[----:B------:R-:W-:Y:S02]  /*6b1f0*/  LEA R17, R17, UR5, 0x3 ;  /* 0x0000000511117c11 */ /* 0x000fe4000f8e18ff */
[----:B------:R-:W-:Y:S02]  /*6b200*/  LEA R5, R5, UR5, 0x3 ;  /* 0x0000000505057c11 */ /* 0x000fe4000f8e18ff */
        /* <DEDUP_REMOVED lines=9> */
[----:B------:R-:W-:Y:S01]  /*6b2a0*/  LEA R28, R28, UR5, 0x3 ;  /* 0x000000051c1c7c11 */ /* 0x000fe2000f8e18ff */
[----:B------:R-:W-:Y:S06]  /*6b2b0*/  BAR.SYNC.DEFER_BLOCKING 0x0 ;  /* 0x0000000000007b1d */ /* 0x000fec0000010000 */
[----:B------:R-:W-:Y:S05]  /*6b2c0*/  BRA.U !UP0, `(.L_x_1099) ;  /* 0x0000000108747547 */ /* 0x000fea000b800000 */
[----:B------:R-:W-:Y:S01]  /*6b2d0*/  STS.64 [R37], R20 ;  /* 0x0000001425007388 */ /* 0x000fe20000000a00 */
[----:B------:R-:W0:Y:S03]  /*6b2e0*/  LDCU.64 UR4, c[0x0][0x398] ;  /* 0x00007300ff0477ac */ /* 0x000e260008000a00 */
[----:B------:R-:W-:Y:S04]  /*6b2f0*/  STS.64 [R35+0x8], R22 ;  /* 0x0000081623007388 */ /* 0x000fe80000000a00 */
[----:B------:R-:W-:Y:S04]  /*6b300*/  STS.64 [R33+0x10], R24 ;  /* 0x0000101821007388 */ /* 0x000fe80000000a00 */
[----:B------:R-:W-:Y:S04]  /*6b310*/  STS.64 [R31+0x18], R6 ;  /* 0x000018061f007388 */ /* 0x000fe80000000a00 */
[----:B------:R-:W-:Y:S01]  /*6b320*/  STS.64 [R29+0x20], R14 ;  /* 0x0000200e1d007388 */ /* 0x000fe20000000a00 */
[----:B0-----:R-:W-:-:S03]  /*6b330*/  IADD3 R2, P0, PT, R2, UR4, RZ ;  /* 0x0000000402027c10 */ /* 0x001fc6000ff1e0ff */
[----:B------:R-:W-:Y:S01]  /*6b340*/  STS.64 [R27+0x28], R8 ;  /* 0x000028081b007388 */ /* 0x000fe20000000a00 */
[----:B------:R-:W-:-:S03]  /*6b350*/  IADD3.X R3, PT, PT, R3, UR5, RZ, P0, !PT ;  /* 0x0000000503037c10 */ /* 0x000fc600087fe4ff */
[----:B------:R-:W-:Y:S04]  /*6b360*/  STS.64 [R30+0x30], R12 ;  /* 0x0000300c1e007388 */ /* 0x000fe80000000a00 */
[----:B------:R-:W-:Y:S01]  /*6b370*/  STS.64 [R28+0x38], R10 ;  /* 0x0000380a1c007388 */ /* 0x000fe20000000a00 */
[----:B------:R-:W-:-:S03]  /*6b380*/  NOP ;  /* 0x0000000000007918 */ /* 0x000fc60000000000 */
[----:B------:R-:W0:Y:S04]  /*6b390*/  LDS.64 R8, [R26] ;  /* 0x000000001a087984 */ /* 0x000e280000000a00 */
[----:B------:R-:W1:Y:S04]  /*6b3a0*/  LDS.64 R10, [R19+0x100] ;  /* 0x00010000130a7984 */ /* 0x000e680000000a00 */
        /* <DEDUP_REMOVED lines=15> */
.L_x_1099:
        /* <DEDUP_REMOVED lines=29> */
.L_x_389:
[----:B------:R-:W0:Y:S01]  /*6b670*/  LDC.64 R6, c[0x0][0x388] ;  /* 0x0000e200ff067b82 */ /* 0x000e220000000a00 */
[----:B------:R-:W-:Y:S01]  /*6b680*/  ACQBULK ;  /* 0x000000000000782e */ /* 0x000fe20000000000 */
[----:B------:R-:W1:Y:S06]  /*6b690*/  S2R R19, SR_TID.X ;  /* 0x0000000000137919 */ /* 0x000e6c0000002100 */
[----:B------:R-:W2:Y:S01]  /*6b6a0*/  LDC R5, c[0x0][0x3a8] ;  /* 0x0000ea00ff057b82 */ /* 0x000ea20000000800 */
[----:B0-----:R-:W-:-:S05]  /*6b6b0*/  IMAD.WIDE.U32 R6, R3, 0x4000, R6 ;  /* 0x0000400003067825 */ /* 0x001fca00078e0006 */
[----:B------:R-:W3:Y:S01]  /*6b6c0*/  LDG.E.64 R2, desc[UR10][R6.64] ;  /* 0x0000000a06027981 */ /* 0x000ee2000c1e1b00 */
[----:B------:R-:W-:Y:S01]  /*6b6d0*/  IADD3 R10, PT, PT, -R4, RZ, RZ ;  /* 0x000000ff040a7210 */ /* 0x000fe20007ffe1ff */
[----:B-1----:R-:W-:-:S03]  /*6b6e0*/  IMAD.SHL.U32 R11, R19, 0x8, RZ ;  /* 0x00000008130b7824 */ /* 0x002fc600078e00ff */
[----:B--2---:R-:W-:Y:S02]  /*6b6f0*/  VIADDMNMX R10, R10, R5, 0x800, PT ;  /* 0x000008000a0a7446 */ /* 0x004fe40003800105 */
[----:B------:R-:W-:-:S04]  /*6b700*/  LOP3.LUT R0, R11, 0x1f00, RZ, 0xc0, !PT ;  /* 0x00001f000b007812 */ /* 0x000fc800078ec0ff */
[----:B------:R-:W-:-:S04]  /*6b710*/  LOP3.LUT R25, R0, 0x1f, R19, 0xf8, !PT ;  /* 0x0000001f00197812 */ /* 0x000fc800078ef813 */
[C---:B------:R-:W-:Y:S01]  /*6b720*/  IADD3 R9, PT, PT, R25.reuse, 0x40, RZ ;  /* 0x0000004019097810 */ /* 0x040fe20007ffe0ff */
[C---:B------:R-:W-:Y:S01]  /*6b730*/  VIADD R5, R25.reuse, 0x20 ;  /* 0x0000002019057836 */ /* 0x040fe20000000000 */
[-C--:B------:R-:W-:Y:S02]  /*6b740*/  ISETP.GE.AND P0, PT, R25, R10.reuse, PT ;  /* 0x0000000a1900720c */ /* 0x080fe40003f06270 */
[-C--:B------:R-:W-:Y:S02]  /*6b750*/  ISETP.GE.AND P2, PT, R9, R10.reuse, PT ;  /* 0x0000000a0900720c */ /* 0x080fe40003f46270 */
[----:B------:R-:W-:Y:S01]  /*6b760*/  ISETP.GE.AND P1, PT, R5, R10, PT ;  /* 0x0000000a0500720c */ /* 0x000fe20003f26270 */
[C---:B------:R-:W-:Y:S01]  /*6b770*/  VIADD R5, R25.reuse, 0x60 ;  /* 0x0000006019057836 */ /* 0x040fe20000000000 */
[C---:B------:R-:W-:Y:S02]  /*6b780*/  LEA R22, P5, R25.reuse, R6, 0x3 ;  /* 0x0000000619167211 */ /* 0x040fe400078a18ff */
[----:B------:R-:W-:-:S02]  /*6b790*/  IADD3 R13, PT, PT, R25, 0x80, RZ ;  /* 0x00000080190d7810 */ /* 0x000fc40007ffe0ff */
[-C--:B------:R-:W-:Y:S01]  /*6b7a0*/  ISETP.GE.AND P3, PT, R5, R10.reuse, PT ;  /* 0x0000000a0500720c */ /* 0x080fe20003f66270 */
[----:B------:R-:W-:Y:S01]  /*6b7b0*/  IMAD.X R23, RZ, RZ, R7, P5 ;  /* 0x000000ffff177224 */ /* 0x000fe200028e0607 */
[C---:B------:R-:W-:Y:S01]  /*6b7c0*/  IADD3 R17, PT, PT, R25.reuse, 0xa0, RZ ;  /* 0x000000a019117810 */ /* 0x040fe20007ffe0ff */
[----:B------:R-:W-:Y:S01]  /*6b7d0*/  VIADD R21, R25, 0xc0 ;  /* 0x000000c019157836 */ /* 0x000fe20000000000 */
[----:B------:R-:W-:Y:S02]  /*6b7e0*/  ISETP.GE.AND P4, PT, R13, R10, PT ;  /* 0x0000000a0d00720c */ /* 0x000fe40003f86270 */
[----:B------:R-:W-:Y:S01]  /*6b7f0*/  IADD3 R25, PT, PT, R25, 0xe0, RZ ;  /* 0x000000e019197810 */ /* 0x000fe20007ffe0ff */
[----:B---3--:R-:W-:Y:S01]  /*6b800*/  IMAD.MOV.U32 R4, RZ, RZ, R2 ;  /* 0x000000ffff047224 */ /* 0x008fe200078e0002 */
[----:B------:R-:W-:Y:S02]  /*6b810*/  MOV R5, R3 ;  /* 0x0000000300057202 */ /* 0x000fe40000000f00 */
[----:B------:R-:W2:Y:S02]  /*6b820*/  @!P0 LDG.E.64 R2, desc[UR10][R22.64] ;  /* 0x0000000a16028981 */ /* 0x000ea4000c1e1b00 */
[-C--:B------:R-:W-:Y:S01]  /*6b830*/  MOV R8, R4.reuse ;  /* 0x0000000400087202 */ /* 0x080fe20000000f00 */
[--C-:B------:R-:W-:Y:S01]  /*6b840*/  IMAD.MOV.U32 R9, RZ, RZ, R5.reuse ;  /* 0x000000ffff097224 */ /* 0x100fe200078e0005 */
[----:B------:R-:W-:Y:S01]  /*6b850*/  MOV R14, R4 ;  /* 0x00000004000e7202 */ /* 0x000fe20000000f00 */
[--C-:B------:R-:W-:Y:S01]  /*6b860*/  IMAD.MOV.U32 R15, RZ, RZ, R5.reuse ;  /* 0x000000ffff0f7224 */ /* 0x100fe200078e0005 */
[----:B------:R-:W-:Y:S01]  /*6b870*/  ISETP.GE.AND P0, PT, R17, R10, PT ;  /* 0x0000000a1100720c */ /* 0x000fe20003f06270 */
[--C-:B------:R-:W-:Y:S01]  /*6b880*/  IMAD.MOV.U32 R13, RZ, RZ, R5.reuse ;  /* 0x000000ffff0d7224 */ /* 0x100fe200078e0005 */
[----:B------:R-:W-:Y:S01]  /*6b890*/  MOV R12, R4 ;  /* 0x00000004000c7202 */ /* 0x000fe20000000f00 */
[----:B------:R-:W3:Y:S01]  /*6b8a0*/  @!P1 LDG.E.64 R8, desc[UR10][R22.64+0x100] ;  /* 0x0001000a16089981 */ /* 0x000ee2000c1e1b00 */
[----:B------:R-:W-:Y:S01]  /*6b8b0*/  ISETP.GE.AND P1, PT, R21, R10, PT ;  /* 0x0000000a1500720c */ /* 0x000fe20003f26270 */
[----:B------:R-:W-:Y:S01]  /*6b8c0*/  IMAD.MOV.U32 R7, RZ, RZ, R5 ;  /* 0x000000ffff077224 */ /* 0x000fe200078e0005 */
[----:B------:R-:W-:Y:S01]  /*6b8d0*/  MOV R6, R4 ;  /* 0x0000000400067202 */ /* 0x000fe20000000f00 */
[----:B------:R-:W4:Y:S01]  /*6b8e0*/  @!P2 LDG.E.64 R14, desc[UR10][R22.64+0x200] ;  /* 0x0002000a160ea981 */ /* 0x000f22000c1e1b00 */
[----:B------:R-:W-:Y:S01]  /*6b8f0*/  ISETP.GE.AND P2, PT, R25, R10, PT ;  /* 0x0000000a1900720c */ /* 0x000fe20003f46270 */
[--C-:B------:R-:W-:Y:S01]  /*6b900*/  IMAD.MOV.U32 R20, RZ, RZ, R4.reuse ;  /* 0x000000ffff147224 */ /* 0x100fe200078e0004 */
[-C--:B------:R-:W-:Y:S01]  /*6b910*/  MOV R21, R5.reuse ;  /* 0x0000000500157202 */ /* 0x080fe20000000f00 */
[----:B------:R-:W-:Y:S01]  /*6b920*/  IMAD.MOV.U32 R16, RZ, RZ, R4 ;  /* 0x000000ffff107224 */ /* 0x000fe200078e0004 */
[----:B------:R-:W-:Y:S01]  /*6b930*/  MOV R17, R5 ;  /* 0x0000000500117202 */ /* 0x000fe20000000f00 */
[----:B------:R-:W5:Y:S04]  /*6b940*/  @!P3 LDG.E.64 R12, desc[UR10][R22.64+0x300] ;  /* 0x0003000a160cb981 */ /* 0x000f68000c1e1b00 */
[----:B------:R-:W5:Y:S04]  /*6b950*/  @!P4 LDG.E.64 R6, desc[UR10][R22.64+0x400] ;  /* 0x0004000a1606c981 */ /* 0x000f68000c1e1b00 */
[----:B------:R-:W5:Y:S04]  /*6b960*/  @!P0 LDG.E.64 R20, desc[UR10][R22.64+0x500] ;  /* 0x0005000a16148981 */ /* 0x000f68000c1e1b00 */
[----:B------:R-:W5:Y:S04]  /*6b970*/  @!P1 LDG.E.64 R16, desc[UR10][R22.64+0x600] ;  /* 0x0006000a16109981 */ /* 0x000f68000c1e1b00 */
[----:B------:R0:W5:Y:S01]  /*6b980*/  @!P2 LDG.E.64 R4, desc[UR10][R22.64+0x700] ;  /* 0x0007000a1604a981 */ /* 0x000162000c1e1b00 */
[----:B------:R-:W1:Y:S01]  /*6b990*/  S2R R25, SR_LANEID ;  /* 0x0000000000197919 */ /* 0x000e620000000000 */
[----:B------:R-:W0:Y:S01]  /*6b9a0*/  S2UR UR5, SR_CgaCtaId ;  /* 0x00000000000579c3 */ /* 0x000e220000008800 */
[----:B------:R-:W-:-:S02]  /*6b9b0*/  UMOV UR4, 0x400 ;  /* 0x0000040000047882 */ /* 0x000fc40000000000 */
[----:B0-----:R-:W-:Y:S01]  /*6b9c0*/  ULEA UR4, UR5, UR4, 0x18 ;  /* 0x0000000405047291 */ /* 0x001fe2000f8ec0ff */
[----:B-1----:R-:W-:-:S04]  /*6b9d0*/  IMAD.IADD R18, R0, 0x1, R25 ;  /* 0x0000000100127824 */ /* 0x002fc800078e0219 */
[C---:B------:R-:W-:Y:S01]  /*6b9e0*/  VIADD R23, R18.reuse, 0x80 ;  /* 0x0000008012177836 */ /* 0x040fe20000000000 */
[CC--:B------:R-:W-:Y:S01]  /*6b9f0*/  LEA.HI.SX32 R24, R18.reuse, R18.reuse, 0x1b ;  /* 0x0000001212187211 */ /* 0x0c0fe200078fdaff */
[----:B------:R-:W-:Y:S01]  /*6ba00*/  IMAD R0, R25, 0x7, R18 ;  /* 0x0000000719007824 */ /* 0x000fe200078e0212 */
[C---:B------:R-:W-:Y:S01]  /*6ba10*/  IADD3 R25, PT, PT, R18.reuse, 0x20, RZ ;  /* 0x0000002012197810 */ /* 0x040fe20007ffe0ff */
[C---:B------:R-:W-:Y:S01]  /*6ba20*/  VIADD R27, R18.reuse, 0x40 ;  /* 0x00000040121b7836 */ /* 0x040fe20000000000 */
[----:B------:R-:W-:Y:S01]  /*6ba30*/  LEA.HI.SX32 R22, R23, R18, 0x1b ;  /* 0x0000001217167211 */ /* 0x000fe200078fdaff */
[C---:B------:R-:W-:Y:S01]  /*6ba40*/  VIADD R33, R18.reuse, 0xc0 ;  /* 0x000000c012217836 */ /* 0x040fe20000000000 */
[----:B------:R-:W-:Y:S02]  /*6ba50*/  IADD3 R29, PT, PT, R18, 0x60, RZ ;  /* 0x00000060121d7810 */ /* 0x000fe40007ffe0ff */
[----:B------:R-:W-:Y:S02]  /*6ba60*/  LEA R23, R24, UR4, 0x3 ;  /* 0x0000000418177c11 */ /* 0x000fe4000f8e18ff */
[----:B------:R-:W-:-:S02]  /*6ba70*/  IADD3 R31, PT, PT, R18, 0xa0, RZ ;  /* 0x000000a0121f7810 */ /* 0x000fc40007ffe0ff */
[----:B------:R-:W-:Y:S02]  /*6ba80*/  IADD3 R35, PT, PT, R18, 0xe0, RZ ;  /* 0x000000e012237810 */ /* 0x000fe40007ffe0ff */
[-C--:B------:R-:W-:Y:S02]  /*6ba90*/  LEA.HI.SX32 R25, R25, R18.reuse, 0x1b ;  /* 0x0000001219197211 */ /* 0x080fe400078fdaff */
[-C--:B------:R-:W-:Y:S02]  /*6baa0*/  LEA.HI.SX32 R27, R27, R18.reuse, 0x1b ;  /* 0x000000121b1b7211 */ /* 0x080fe400078fdaff */
[-C--:B------:R-:W-:Y:S01]  /*6bab0*/  LEA.HI.SX32 R29, R29, R18.reuse, 0x1b ;  /* 0x000000121d1d7211 */ /* 0x080fe200078fdaff */
[C---:B------:R-:W-:Y:S01]  /*6bac0*/  VIADD R37, R0.reuse, 0x1 ;  /* 0x0000000100257836 */ /* 0x040fe20000000000 */
[-C--:B------:R-:W-:Y:S01]  /*6bad0*/  LEA.HI.SX32 R26, R31, R18.reuse, 0x1b ;  /* 0x000000121f1a7211 */ /* 0x080fe200078fdaff */
[C---:B------:R-:W-:Y:S01]  /*6bae0*/  VIADD R41, R0.reuse, 0x3 ;  /* 0x0000000300297836 */ /* 0x040fe20000000000 */
[-C--:B------:R-:W-:Y:S01]  /*6baf0*/  LEA.HI.SX32 R33, R33, R18.reuse, 0x1b ;  /* 0x0000001221217211 */ /* 0x080fe200078fdaff */
[----:B------:R-:W-:Y:S01]  /*6bb00*/  VIADD R45, R0, 0x5 ;  /* 0x00000005002d7836 */ /* 0x000fe20000000000 */
[----:B------:R-:W-:-:S02]  /*6bb10*/  LEA.HI.SX32 R35, R35, R18, 0x1b ;  /* 0x0000001223237211 */ /* 0x000fc400078fdaff */
[----:B------:R-:W-:Y:S02]  /*6bb20*/  LEA R25, R25, UR4, 0x3 ;  /* 0x0000000419197c11 */ /* 0x000fe4000f8e18ff */
[----:B------:R-:W-:Y:S02]  /*6bb30*/  LEA R27, R27, UR4, 0x3 ;  /* 0x000000041b1b7c11 */ /* 0x000fe4000f8e18ff */
[C---:B------:R-:W-:Y:S02]  /*6bb40*/  IADD3 R39, PT, PT, R0.reuse, 0x2, RZ ;  /* 0x0000000200277810 */ /* 0x040fe40007ffe0ff */
        /* <DEDUP_REMOVED lines=12> */
[----:B------:R-:W-:Y:S01]  /*6bc10*/  LEA R45, R45, UR4, 0x3 ;  /* 0x000000042d2d7c11 */ /* 0x000fe2000f8e18ff */
[----:B--2---:R0:W-:Y:S02]  /*6bc20*/  STS.64 [R23], R2 ;  /* 0x0000000217007388 */ /* 0x0041e40000000a00 */
[----:B0-----:R-:W-:Y:S02]  /*6bc30*/  VIADD R23, R0, 0x7 ;  /* 0x0000000700177836 */ /* 0x001fe40000000000 */
[----:B---3--:R0:W-:Y:S01]  /*6bc40*/  STS.64 [R25+0x100], R8 ;  /* 0x0001000819007388 */ /* 0x0081e20000000a00 */
[----:B------:R-:W-:-:S02]  /*6bc50*/  LEA R3, R26, UR4, 0x3 ;  /* 0x000000041a037c11 */ /* 0x000fc4000f8e18ff */
[-C--:B------:R-:W-:Y:S01]  /*6bc60*/  LEA.HI.SX32 R23, R23, R0.reuse, 0x1b ;  /* 0x0000000017177211 */ /* 0x080fe200078fdaff */
[----:B----4-:R-:W-:Y:S01]  /*6bc70*/  STS.64 [R27+0x200], R14 ;  /* 0x0002000e1b007388 */ /* 0x010fe20000000a00 */
[----:B------:R-:W-:-:S03]  /*6bc80*/  LEA.HI.SX32 R0, R0, R0, 0x1b ;  /* 0x0000000000007211 */ /* 0x000fc600078fdaff */
[----:B-----5:R1:W-:Y:S01]  /*6bc90*/  STS.64 [R29+0x300], R12 ;  /* 0x0003000c1d007388 */ /* 0x0203e20000000a00 */
[----:B------:R-:W-:Y:S02]  /*6bca0*/  LEA R26, R39, UR4, 0x3 ;  /* 0x00000004271a7c11 */ /* 0x000fe4000f8e18ff */
[----:B0-----:R-:W-:Y:S01]  /*6bcb0*/  LEA R8, R41, UR4, 0x3 ;  /* 0x0000000429087c11 */ /* 0x001fe2000f8e18ff */
[----:B------:R0:W-:Y:S01]  /*6bcc0*/  STS.64 [R31+0x400], R6 ;  /* 0x000400061f007388 */ /* 0x0001e20000000a00 */
[----:B------:R-:W-:Y:S02]  /*6bcd0*/  LEA R2, R18, UR4, 0x3 ;  /* 0x0000000412027c11 */ /* 0x000fe4000f8e18ff */
[----:B------:R-:W-:Y:S01]  /*6bce0*/  LEA R23, R23, UR4, 0x3 ;  /* 0x0000000417177c11 */ /* 0x000fe2000f8e18ff */
[----:B------:R-:W-:Y:S01]  /*6bcf0*/  STS.64 [R3+0x500], R20 ;  /* 0x0005001403007388 */ /* 0x000fe20000000a00 */
[----:B------:R-:W-:Y:S02]  /*6bd00*/  LEA R0, R0, UR4, 0x3 ;  /* 0x0000000400007c11 */ /* 0x000fe4000f8e18ff */
[----:B-1----:R-:W-:Y:S01]  /*6bd10*/  LEA R12, R37, UR4, 0x3 ;  /* 0x00000004250c7c11 */ /* 0x002fe2000f8e18ff */
[----:B------:R-:W-:Y:S01]  /*6bd20*/  STS.64 [R33+0x600], R16 ;  /* 0x0006001021007388 */ /* 0x000fe20000000a00 */
[----:B0-----:R-:W-:-:S03]  /*6bd30*/  LEA R6, R43, UR4, 0x3 ;  /* 0x000000042b067c11 */ /* 0x001fc6000f8e18ff */
[----:B------:R-:W-:Y:S01]  /*6bd40*/  STS.64 [R35+0x700], R4 ;  /* 0x0007000423007388 */ /* 0x000fe20000000a00 */
[----:B------:R-:W-:-:S03]  /*6bd50*/  NOP ;  /* 0x0000000000007918 */ /* 0x000fc60000000000 */
[----:B------:R-:W-:Y:S04]  /*6bd60*/  LDS.64 R12, [R12+0x8] ;  /* 0x000008000c0c7984 */ /* 0x000fe80000000a00 */
[----:B------:R-:W-:Y:S04]  /*6bd70*/  LDS.64 R26, [R26+0x10] ;  /* 0x000010001a1a7984 */ /* 0x000fe80000000a00 */
[----:B------:R-:W-:Y:S04]  /*6bd80*/  LDS.64 R8, [R8+0x18] ;  /* 0x0000180008087984 */ /* 0x000fe80000000a00 */
[----:B------:R-:W-:Y:S04]  /*6bd90*/  LDS.64 R6, [R6+0x20] ;  /* 0x0000200006067984 */ /* 0x000fe80000000a00 */
[----:B------:R-:W-:Y:S04]  /*6bda0*/  LDS.64 R4, [R45+0x28] ;  /* 0x000028002d047984 */ /* 0x000fe80000000a00 */
[----:B------:R-:W-:Y:S04]  /*6bdb0*/  LDS.64 R2, [R2+0x30] ;  /* 0x0000300002027984 */ /* 0x000fe80000000a00 */
[----:B------:R-:W-:Y:S04]  /*6bdc0*/  LDS.64 R22, [R23+0x38] ;  /* 0x0000380017167984 */ /* 0x000fe80000000a00 */
[----:B------:R-:W0:Y:S01]  /*6bdd0*/  LDS.64 R24, [R0] ;  /* 0x0000000000187984 */ /* 0x000e220000000a00 */
[----:B------:R-:W-:Y:S06]  /*6bde0*/  BAR.SYNC.DEFER_BLOCKING 0x0 ;  /* 0x0000000000007b1d */ /* 0x000fec0000010000 */
[----:B------:R-:W1:Y:S01]  /*6bdf0*/  LDCU.64 UR4, c[0x0][0x3c0] ;  /* 0x00007800ff0477ac */ /* 0x000e620008000a00 */
[----:B------:R-:W-:Y:S01]  /*6be00*/  IADD3 R11, PT, PT, R11, 0x1, RZ ;  /* 0x000000010b0b7810 */ /* 0x000fe20007ffe0ff */
[----:B------:R-:W-:Y:S01]  /*6be10*/  PREEXIT ;  /* 0x000000000000782d */ /* 0x000fe20000000000 */
[----:B------:R-:W-:Y:S01]  /*6be20*/  BSSY.RECONVERGENT B0, `(.L_x_1100) ;  /* 0x00002f1000007945 */ /* 0x000fe20003800200 */
[----:B------:R-:W2:Y:S01]  /*6be30*/  LDCU UR6, c[0x0][0x3c8] ;  /* 0x00007900ff0677ac */ /* 0x000ea20008000800 */
[----:B------:R-:W-:Y:S01]  /*6be40*/  ISETP.GE.U32.AND P0, PT, R11, R10, PT ;  /* 0x0000000a0b00720c */ /* 0x000fe20003f06070 */
[----:B0-----:R-:W-:Y:S01]  /*6be50*/  IMAD.MOV.U32 R14, RZ, RZ, R24 ;  /* 0x000000ffff0e7224 */ /* 0x001fe200078e0018 */
[----:B------:R-:W-:Y:S01]  /*6be60*/  MOV R32, R24 ;  /* 0x0000001800207202 */ /* 0x000fe20000000f00 */
[----:B------:R-:W-:-:S02]  /*6be70*/  IMAD.MOV.U32 R15, RZ, RZ, R25 ;  /* 0x000000ffff0f7224 */ /* 0x000fc400078e0019 */
[----:B------:R-:W-:Y:S01]  /*6be80*/  IMAD.MOV.U32 R33, RZ, RZ, R25 ;  /* 0x000000ffff217224 */ /* 0x000fe200078e0019 */
[----:B-1----:R-:W-:Y:S01]  /*6be90*/  UIADD3 UR8, UP0, UPT, UR4, -0x1, URZ ;  /* 0xffffffff04087890 */ /* 0x002fe2000ff1e0ff */
[----:B--2---:R-:W-:-:S03]  /*6bea0*/  MOV R21, UR6 ;  /* 0x0000000600157c02 */ /* 0x004fc60008000f00 */
[----:B------:R-:W-:Y:S01]  /*6beb0*/  UIADD3.X UR9, UPT, UPT, UR5, -0x1, URZ, UP0, !UPT ;  /* 0xffffffff05097890 */ /* 0x000fe200087fe4ff */
[----:B------:R-:W-:Y:S02]  /*6bec0*/  SHF.R.S32.HI R20, RZ, 0x1f, R21 ;  /* 0x0000001fff147819 */ /* 0x000fe40000011415 */
[----:B------:R-:W-:Y:S09]  /*6bed0*/  @P0 BRA `(.L_x_1101) ;  /* 0x0000002c00940947 */ /* 0x000ff20003800000 */
[----:B------:R-:W-:Y:S01]  /*6bee0*/  ISETP.NE.U32.AND P0, PT, RZ, UR4, PT ;  /* 0x00000004ff007c0c */ /* 0x000fe2000bf05070 */
[----:B------:R-:W-:Y:S02]  /*6bef0*/  HFMA2 R14, -RZ, RZ, -6.306171417236328125e-05, 0.01395416259765625 ;  /* 0x84222325ff0e7431 */ /* 0x000fe400000001ff */
[----:B------:R-:W-:Y:S01]  /*6bf00*/  IMAD.MOV.U32 R11, RZ, RZ, -0x340d631c ;  /* 0xcbf29ce4ff0b7424 */ /* 0x000fe200078e00ff */
[----:B------:R-:W-:-:S13]  /*6bf10*/  ISETP.NE.AND.EX P0, PT, RZ, UR5, PT, P0 ;  /* 0x00000005ff007c0c */ /* 0x000fda000bf05300 */
[----:B------:R-:W-:Y:S05]  /*6bf20*/  @!P0 BRA `(.L_x_1102) ;  /* 0x0000000800a48947 */ /* 0x000fea0003800000 */
[----:B------:R-:W-:Y:S01]  /*6bf30*/  UISETP.NE.U32.AND UP0, UPT, UR8, URZ, UPT ;  /* 0x000000ff0800728c */ /* 0x000fe2000bf05070 */
[----:B------:R-:W-:Y:S01]  /*6bf40*/  MOV R14, 0x84222325 ;  /* 0x84222325000e7802 */ /* 0x000fe20000000f00 */
[----:B------:R-:W-:Y:S01]  /*6bf50*/  ULOP3.LUT UR6, UR4, 0x1, URZ, 0xc0, !UPT ;  /* 0x0000000104067892 */ /* 0x000fe2000f8ec0ff */
[----:B------:R-:W-:Y:S01]  /*6bf60*/  IMAD.MOV.U32 R11, RZ, RZ, -0x340d631c ;  /* 0xcbf29ce4ff0b7424 */ /* 0x000fe200078e00ff */
[----:B------:R-:W-:Y:S01]  /*6bf70*/  UISETP.NE.AND.EX UP0, UPT, UR9, URZ, UPT, UP0 ;  /* 0x000000ff0900728c */ /* 0x000fe2000bf05300 */
[----:B------:R-:W-:Y:S01]  /*6bf80*/  MOV R15, RZ ;  /* 0x000000ff000f7202 */ /* 0x000fe20000000f00 */
[----:B------:R-:W-:Y:S01]  /*6bf90*/  UISETP.NE.U32.AND UP1, UPT, UR6, 0x1, UPT ;  /* 0x000000010600788c */ /* 0x000fe2000bf25070 */
[----:B------:R-:W-:-:S03]  /*6bfa0*/  IMAD.MOV.U32 R30, RZ, RZ, RZ ;  /* 0x000000ffff1e7224 */ /* 0x000fc600078e00ff */
[----:B------:R-:W-:-:S03]  /*6bfb0*/  UISETP.NE.U32.AND.EX UP1, UPT, URZ, URZ, UPT, UP1 ;  /* 0x000000ffff00728c */ /* 0x000fc6000bf25110 */
[----:B------:R-:W-:Y:S08]  /*6bfc0*/  BRA.U !UP0, `(.L_x_1103) ;  /* 0x0000000508b47547 */ /* 0x000ff0000b800000 */
[----:B------:R-:W0:Y:S01]  /*6bfd0*/  LDC R30, c[0x0][0x3c4] ;  /* 0x0000f100ff1e7b82 */ /* 0x000e220000000800 */
[----:B------:R-:W-:Y:S01]  /*6bfe0*/  ULOP3.LUT UR6, UR4, 0xfffffffe, URZ, 0xc0, !UPT ;  /* 0xfffffffe04067892 */ /* 0x000fe2000f8ec0ff */
[----:B------:R-:W-:Y:S02]  /*6bff0*/  HFMA2 R14, -RZ, RZ, -6.306171417236328125e-05, 0.01395416259765625 ;  /* 0x84222325ff0e7431 */ /* 0x000fe400000001ff */
[----:B------:R-:W-:Y:S01]  /*6c000*/  IMAD.MOV.U32 R11, RZ, RZ, -0x340d631c ;  /* 0xcbf29ce4ff0b7424 */ /* 0x000fe200078e00ff */
[----:B------:R-:W-:Y:S01]  /*6c010*/  MOV R31, RZ ;  /* 0x000000ff001f7202 */ /* 0x000fe20000000f00 */
[----:B------:R-:W-:Y:S01]  /*6c020*/  IMAD.MOV.U32 R18, RZ, RZ, RZ ;  /* 0x000000ffff127224 */ /* 0x000fe200078e00ff */
[----:B------:R-:W-:-:S07]  /*6c030*/  MOV R15, UR6 ;  /* 0x00000006000f7c02 */ /* 0x000fce0008000f00 */
.L_x_1104:
        /* <DEDUP_REMOVED lines=102> */
.L_x_1103:
[----:B------:R-:W-:Y:S05]  /*6c6a0*/  BRA.U UP1, `(.L_x_1102) ;  /* 0x0000000101c47547 */ /* 0x000fea000b800000 */
        /* <DEDUP_REMOVED lines=49> */
.L_x_1102:
[----:B------:R-:W-:Y:S01]  /*6c9c0*/  IMAD.MOV.U32 R33, RZ, RZ, -0x7bdddcdb ;  /* 0x84222325ff217424 */ /* 0x000fe200078e00ff */
[----:B------:R-:W-:Y:S01]  /*6c9d0*/  MOV R32, 0xcbf29ce4 ;  /* 0xcbf29ce400207802 */ /* 0x000fe20000000f00 */
[----:B------:R-:W-:Y:S06]  /*6c9e0*/  @!P0 BRA `(.L_x_1105) ;  /* 0x0000000800a88947 */ /* 0x000fec0003800000 */
[----:B------:R-:W-:Y:S01]  /*6c9f0*/  UISETP.NE.U32.AND UP1, UPT, UR8, URZ, UPT ;  /* 0x000000ff0800728c */ /* 0x000fe2000bf25070 */
[----:B------:R-:W-:Y:S01]  /*6ca00*/  HFMA2 R32, -RZ, RZ, -15.890625, -0.0047760009765625 ;  /* 0xcbf29ce4ff207431 */ /* 0x000fe200000001ff */
[----:B------:R-:W-:Y:S01]  /*6ca10*/  ULOP3.LUT UR6, UR4, 0x1, URZ, 0xc0, !UPT ;  /* 0x0000000104067892 */ /* 0x000fe2000f8ec0ff */
[----:B------:R-:W-:Y:S01]  /*6ca20*/  IMAD.MOV.U32 R33, RZ, RZ, -0x7bdddcdb ;  /* 0x84222325ff217424 */ /* 0x000fe200078e00ff */
[----:B------:R-:W-:Y:S01]  /*6ca30*/  UISETP.NE.AND.EX UP1, UPT, UR9, URZ, UPT, UP1 ;  /* 0x000000ff0900728c */ /* 0x000fe2000bf25310 */
[----:B------:R-:W-:Y:S01]  /*6ca40*/  IMAD.MOV.U32 R29, RZ, RZ, RZ ;  /* 0x000000ffff1d7224 */ /* 0x000fe200078e00ff */
[----:B------:R-:W-:Y:S01]  /*6ca50*/  UISETP.NE.U32.AND UP0, UPT, UR6, 0x1, UPT ;  /* 0x000000010600788c */ /* 0x000fe2000bf05070 */
[----:B------:R-:W-:-:S03]  /*6ca60*/  MOV R18, RZ ;  /* 0x000000ff00127202 */ /* 0x000fc60000000f00 */
[----:B------:R-:W-:-:S03]  /*6ca70*/  UISETP.NE.U32.AND.EX UP0, UPT, URZ, URZ, UPT, UP0 ;  /* 0x000000ffff00728c */ /* 0x000fc6000bf05100 */
[----:B------:R-:W-:Y:S08]  /*6ca80*/  BRA.U !UP1, `(.L_x_1106) ;  /* 0x0000000509b47547 */ /* 0x000ff0000b800000 */
[----:B------:R-:W0:Y:S01]  /*6ca90*/  LDC R18, c[0x0][0x3c4] ;  /* 0x0000f100ff127b82 */ /* 0x000e220000000800 */
[----:B------:R-:W-:Y:S01]  /*6caa0*/  ULOP3.LUT UR6, UR4, 0xfffffffe, URZ, 0xc0, !UPT ;  /* 0xfffffffe04067892 */ /* 0x000fe2000f8ec0ff */
[----:B------:R-:W-:Y:S01]  /*6cab0*/  IMAD.MOV.U32 R33, RZ, RZ, -0x7bdddcdb ;  /* 0x84222325ff217424 */ /* 0x000fe200078e00ff */
[----:B------:R-:W-:Y:S01]  /*6cac0*/  MOV R32, 0xcbf29ce4 ;  /* 0xcbf29ce400207802 */ /* 0x000fe20000000f00 */
[----:B------:R-:W-:Y:S01]  /*6cad0*/  IMAD.MOV.U32 R28, RZ, RZ, RZ ;  /* 0x000000ffff1c7224 */ /* 0x000fe200078e00ff */
[----:B------:R-:W-:Y:S02]  /*6cae0*/  MOV R15, RZ ;  /* 0x000000ff000f7202 */ /* 0x000fe40000000f00 */
[----:B------:R-:W-:-:S07]  /*6caf0*/  IMAD.U32 R29, RZ, RZ, UR6 ;  /* 0x00000006ff1d7e24 */ /* 0x000fce000f8e00ff */
.L_x_1107:
        /* <DEDUP_REMOVED lines=102> */
.L_x_1106:
[----:B------:R-:W-:Y:S05]  /*6d160*/  BRA.U UP0, `(.L_x_1105) ;  /* 0x0000000100c87547 */ /* 0x000fea000b800000 */
        /* <DEDUP_REMOVED lines=50> */
.L_x_1105:
        /* <DEDUP_REMOVED lines=8> */
[----:B------:R-:W-:Y:S01]  /*6d510*/  ULOP3.LUT UR6, UR4, 0x1, URZ, 0xc0, !UPT ;  /* 0x0000000104067892 */ /* 0x000fe2000f8ec0ff */
[----:B------:R-:W-:Y:S01]  /*6d520*/  MOV R11, 0xcbf29ce4 ;  /* 0xcbf29ce4000b7802 */ /* 0x000fe20000000f00 */
        /* <DEDUP_REMOVED lines=8> */
[----:B------:R-:W-:Y:S02]  /*6d5b0*/  HFMA2 R11, -RZ, RZ, -15.890625, -0.0047760009765625 ;  /* 0xcbf29ce4ff0b7431 */ /* 0x000fe400000001ff */
[----:B------:R-:W-:Y:S01]  /*6d5c0*/  IMAD.MOV.U32 R14, RZ, RZ, -0x7bdddcdb ;  /* 0x84222325ff0e7424 */ /* 0x000fe200078e00ff */
[----:B------:R-:W-:Y:S01]  /*6d5d0*/  MOV R18, RZ ;  /* 0x000000ff00127202 */ /* 0x000fe20000000f00 */
[----:B------:R-:W-:Y:S02]  /*6d5e0*/  IMAD.MOV.U32 R31, RZ, RZ, RZ ;  /* 0x000000ffff1f7224 */ /* 0x000fe400078e00ff */
[----:B------:R-:W-:-:S07]  /*6d5f0*/  IMAD.U32 R15, RZ, RZ, UR6 ;  /* 0x00000006ff0f7e24 */ /* 0x000fce000f8e00ff */
.L_x_1111:
        /* <DEDUP_REMOVED lines=23> */
[----:B-1----:R-:W-:Y:S02]  /*6d770*/  LEA R35, R11, R14, 0x8 ;  /* 0x0000000e0b237211 */ /* 0x002fe400078e40ff */
        /* <DEDUP_REMOVED lines=78> */
.L_x_1110:
        /* <DEDUP_REMOVED lines=50> */
.L_x_1109:
[----:B------:R-:W-:Y:S01]  /*6df80*/  MOV R33, 0x84222325 ;  /* 0x8422232500217802 */ /* 0x000fe20000000f00 */
[----:B------:R-:W-:Y:S01]  /*6df90*/  IMAD.MOV.U32 R32, RZ, RZ, -0x340d631c ;  /* 0xcbf29ce4ff207424 */ /* 0x000fe200078e00ff */
[----:B------:R-:W-:Y:S06]  /*6dfa0*/  @!P0 BRA `(.L_x_1112) ;  /* 0x0000000800a88947 */ /* 0x000fec0003800000 */
[----:B------:R-:W-:Y:S01]  /*6dfb0*/  UISETP.NE.U32.AND UP1, UPT, UR8, URZ, UPT ;  /* 0x000000ff0800728c */ /* 0x000fe2000bf25070 */
[----:B------:R-:W-:Y:S01]  /*6dfc0*/  HFMA2 R33, -RZ, RZ, -6.306171417236328125e-05, 0.01395416259765625 ;  /* 0x84222325ff217431 */ /* 0x000fe200000001ff */
        /* <DEDUP_REMOVED lines=10> */
[----:B------:R-:W-:Y:S01]  /*6e070*/  MOV R33, 0x84222325 ;  /* 0x8422232500217802 */ /* 0x000fe20000000f00 */
[----:B------:R-:W-:Y:S01]  /*6e080*/  IMAD.MOV.U32 R32, RZ, RZ, -0x340d631c ;  /* 0xcbf29ce4ff207424 */ /* 0x000fe200078e00ff */
[----:B------:R-:W-:Y:S01]  /*6e090*/  MOV R28, RZ ;  /* 0x000000ff001c7202 */ /* 0x000fe20000000f00 */
[----:B------:R-:W-:Y:S02]  /*6e0a0*/  IMAD.MOV.U32 R15, RZ, RZ, RZ ;  /* 0x000000ffff0f7224 */ /* 0x000fe400078e00ff */
[----:B------:R-:W-:-:S07]  /*6e0b0*/  MOV R29, UR6 ;  /* 0x00000006001d7c02 */ /* 0x000fce0008000f00 */
.L_x_1114:
        /* <DEDUP_REMOVED lines=102> */
.L_x_1113:
        /* <DEDUP_REMOVED lines=51> */
.L_x_1112:
[----:B------:R-:W-:Y:S01]  /*6ea50*/  ISETP.GE.U32.AND P0, PT, R14, R33, PT ;  /* 0x000000210e00720c */ /* 0x000fe20003f06070 */
[----:B------:R-:W-:Y:S01]  /*6ea60*/  IMAD.MOV.U32 R15, RZ, RZ, R13 ;  /* 0x000000ffff0f7224 */ /* 0x000fe200078e000d */
[----:B------:R-:W-:Y:S01]  /*6ea70*/  MOV R14, R12 ;  /* 0x0000000c000e7202 */ /* 0x000fe20000000f00 */
[----:B------:R-:W-:Y:S01]  /*6ea80*/  IMAD.MOV.U32 R33, RZ, RZ, R25 ;  /* 0x000000ffff217224 */ /* 0x000fe200078e0019 */
[----:B------:R-:W-:Y:S02]  /*6ea90*/  ISETP.GE.U32.AND.EX P0, PT, R11, R32, PT, P0 ;  /* 0x000000200b00720c */ /* 0x000fe40003f06100 */
[----:B------:R-:W-:-:S11]  /*6eaa0*/  MOV R32, R24 ;  /* 0x0000001800207202 */ /* 0x000fd60000000f00 */
[----:B------:R-:W-:Y:S05]  /*6eab0*/  @P0 BRA `(.L_x_1101) ;  /* 0x00000000009c0947 */ /* 0x000fea0003800000 */
[----:B------:R-:W-:Y:S05]  /*6eac0*/  BRA `(.L_x_1115) ;  /* 0x0000000000907947 */ /* 0x000fea0003800000 */
.L_x_1108:
[----:B------:R-:W-:Y:S01]  /*6ead0*/  ISETP.NE.AND P0, PT, R21, RZ, PT ;  /* 0x000000ff1500720c */ /* 0x000fe20003f05270 */
[----:B------:R-:W-:Y:S01]  /*6eae0*/  IMAD.MOV.U32 R15, RZ, RZ, R13 ;  /* 0x000000ffff0f7224 */ /* 0x000fe200078e000d */
[----:B------:R-:W-:Y:S01]  /*6eaf0*/  MOV R14, R12 ;  /* 0x0000000c000e7202 */ /* 0x000fe20000000f00 */
[----:B------:R-:W-:Y:S01]  /*6eb00*/  IMAD.MOV.U32 R33, RZ, RZ, R25 ;  /* 0x000000ffff217224 */ /* 0x000fe200078e0019 */
[----:B------:R-:W-:-:S09]  /*6eb10*/  MOV R32, R24 ;  /* 0x0000001800207202 */ /* 0x000fd20000000f00 */
        /* <DEDUP_REMOVED lines=9> */
.L_x_1116:
[----:B------:R-:W-:Y:S01]  /*6ebb0*/  IADD3 R16, P0, PT, R18, 0x1, RZ ;  /* 0x0000000112107810 */ /* 0x000fe20007f1e0ff */
[----:B------:R-:W-:Y:S01]  /*6ebc0*/  IMAD.MOV.U32 R14, RZ, RZ, R12 ;  /* 0x000000ffff0e7224 */ /* 0x000fe200078e000c */
[----:B------:R-:W-:Y:S01]  /*6ebd0*/  MOV R15, R13 ;  /* 0x0000000d000f7202 */ /* 0x000fe20000000f00 */
[----:B------:R-:W-:Y:S01]  /*6ebe0*/  IMAD.MOV.U32 R32, RZ, RZ, R24 ;  /* 0x000000ffff207224 */ /* 0x000fe200078e0018 */
[----:B------:R-:W-:Y:S02]  /*6ebf0*/  IADD3.X R11, PT, PT, RZ, R31, RZ, P0, !PT ;  /* 0x0000001fff0b7210 */ /* 0x000fe400007fe4ff */
[----:B0-----:R-:W-:Y:S02]  /*6ec00*/  ISETP.NE.U32.AND P0, PT, R16, R21, PT ;  /* 0x000000151000720c */ /* 0x001fe40003f05070 */
        /* <DEDUP_REMOVED lines=16> */
.L_x_1115:
[----:B------:R-:W-:Y:S01]  /*6ed10*/  MOV R32, R14 ;  /* 0x0000000e00207202 */ /* 0x000fe20000000f00 */
[----:B------:R-:W-:-:S07]  /*6ed20*/  IMAD.MOV.U32 R33, RZ, RZ, R15 ;  /* 0x000000ffff217224 */ /* 0x000fce00078e000f */
.L_x_1101:
[----:B------:R-:W-:Y:S05]  /*6ed30*/  BSYNC.RECONVERGENT B0 ;  /* 0x0000000000007941 */ /* 0x000fea0003800200 */
.L_x_1100:
[----:B------:R-:W-:Y:S01]  /*6ed40*/  SHF.L.U32 R31, R19, 0x3, RZ ;  /* 0x00000003131f7819 */ /* 0x000fe200000006ff */
[----:B------:R-:W-:Y:S01]  /*6ed50*/  BSSY.RECONVERGENT B0, `(.L_x_1117) ;  /* 0x00002e4000007945 */ /* 0x000fe20003800200 */
[----:B------:R-:W-:Y:S01]  /*6ed60*/  MOV R18, R32 ;  /* 0x0000002000127202 */ /* 0x000fe20000000f00 */
[----:B------:R-:W-:Y:S02]  /*6ed70*/  IMAD.MOV.U32 R17, RZ, RZ, R33 ;  /* 0x000000ffff117224 */ /* 0x000fe400078e0021 */
[----:B------:R-:W-:-:S05]  /*6ed80*/  VIADD R11, R31, 0x2 ;  /* 0x000000021f0b7836 */ /* 0x000fca0000000000 */
[----:B------:R-:W-:-:S13]  /*6ed90*/  ISETP.GE.U32.AND P0, PT, R11, R10, PT ;  /* 0x0000000a0b00720c */ /* 0x000fda0003f06070 */
[----:B------:R-:W-:Y:S05]  /*6eda0*/  @P0 BRA `(.L_x_1118) ;  /* 0x0000002c00780947 */ /* 0x000fea0003800000 */
[----:B------:R-:W0:Y:S01]  /*6edb0*/  LDC.64 R16, c[0x0][0x3c0] ;  /* 0x0000f000ff107b82 */ /* 0x000e220000000a00 */
[----:B------:R-:W-:Y:S02]  /*6edc0*/  HFMA2 R12, -RZ, RZ, -6.306171417236328125e-05, 0.01395416259765625 ;  /* 0x84222325ff0c7431 */ /* 0x000fe400000001ff */
[----:B------:R-:W-:Y:S01]  /*6edd0*/  IMAD.MOV.U32 R11, RZ, RZ, -0x340d631c ;  /* 0xcbf29ce4ff0b7424 */ /* 0x000fe200078e00ff */
[----:B0-----:R-:W-:-:S04]  /*6ede0*/  ISETP.NE.U32.AND P0, PT, R16, RZ, PT ;  /* 0x000000ff1000720c */ /* 0x001fc80003f05070 */
        /* <DEDUP_REMOVED lines=8> */
[----:B------:R-:W-:Y:S01]  /*6ee70*/  IMAD.MOV.U32 R11, RZ, RZ, -0x340d631c ;  /* 0xcbf29ce4ff0b7424 */ /* 0x000fe200078e00ff */
[----:B------:R-:W-:Y:S02]  /*6ee80*/  MOV R17, RZ ;  /* 0x000000ff00117202 */ /* 0x000fe40000000f00 */
[----:B------:R-:W-:-:S04]  /*6ee90*/  ISETP.NE.U32.AND.EX P2, PT, RZ, RZ, PT, P1 ;  /* 0x000000ffff00720c */ /* 0x000fc80003f45110 */
[----:B------:R-:W-:Y:S09]  /*6eea0*/  BRA.U !UP0, `(.L_x_1120) ;  /* 0x0000000508ac7547 */ /* 0x000ff2000b800000 */
[----:B------:R-:W0:Y:S01]  /*6eeb0*/  LDC R30, c[0x0][0x3c4] ;  /* 0x0000f100ff1e7b82 */ /* 0x000e220000000800 */
[----:B------:R-:W-:Y:S01]  /*6eec0*/  HFMA2 R12, -RZ, RZ, -6.306171417236328125e-05, 0.01395416259765625 ;  /* 0x84222325ff0c7431 */ /* 0x000fe200000001ff */
[----:B------:R-:W-:Y:S01]  /*6eed0*/  LOP3.LUT R17, R16, 0xfffffffe, RZ, 0xc0, !PT ;  /* 0xfffffffe10117812 */ /* 0x000fe200078ec0ff */
[----:B------:R-:W-:Y:S01]  /*6eee0*/  IMAD.MOV.U32 R11, RZ, RZ, -0x340d631c ;  /* 0xcbf29ce4ff0b7424 */ /* 0x000fe200078e00ff */
[----:B------:R-:W-:Y:S01]  /*6eef0*/  MOV R38, RZ ;  /* 0x000000ff00267202 */ /* 0x000fe20000000f00 */
[----:B------:R-:W-:-:S07]  /*6ef00*/  IMAD.MOV.U32 R18, RZ, RZ, RZ ;  /* 0x000000ffff127224 */ /* 0x000fce00078e00ff */
.L_x_1121:
        /* <DEDUP_REMOVED lines=21> */
[----:B-1----:R-:W-:Y:S02]  /*6f060*/  IMAD R34, R13, 0x1b3, RZ ;  /* 0x000001b30d227824 */ /* 0x002fe400078e02ff */
        /* <DEDUP_REMOVED lines=77> */
[----:B------:R-:W-:Y:S01]  /*6f540*/  IADD3 R11, PT, PT, R13, R11, RZ ;  /* 0x0000000b0d0b7210 */ /* 0x000fe20007ffe0ff */
[----:B------:R-:W-:Y:S06]  /*6f550*/  @P1 BRA `(.L_x_1121) ;  /* 0xfffffff8006c1947 */ /* 0x000fec000383ffff */
.L_x_1120:
[----:B------:R-:W-:Y:S05]  /*6f560*/  @P2 BRA `(.L_x_1119) ;  /* 0x0000000000c42947 */ /* 0x000fea0003800000 */
        /* <DEDUP_REMOVED lines=49> */
.L_x_1119:
[----:B------:R-:W-:Y:S01]  /*6f880*/  IMAD.MOV.U32 R37, RZ, RZ, -0x7bdddcdb ;  /* 0x84222325ff257424 */ /* 0x000fe200078e00ff */
[----:B------:R-:W-:Y:S01]  /*6f890*/  MOV R36, 0xcbf29ce4 ;  /* 0xcbf29ce400247802 */ /* 0x000fe20000000f00 */
[----:B------:R-:W-:Y:S06]  /*6f8a0*/  @!P0 BRA `(.L_x_1122) ;  /* 0x0000000800a48947 */ /* 0x000fec0003800000 */
[----:B------:R-:W-:Y:S01]  /*6f8b0*/  UISETP.NE.U32.AND UP0, UPT, UR8, URZ, UPT ;  /* 0x000000ff0800728c */ /* 0x000fe2000bf05070 */
[----:B------:R-:W-:Y:S01]  /*6f8c0*/  LOP3.LUT R13, R16, 0x1, RZ, 0xc0, !PT ;  /* 0x00000001100d7812 */ /* 0x000fe200078ec0ff */
[----:B------:R-:W-:Y:S02]  /*6f8d0*/  HFMA2 R36, -RZ, RZ, -15.890625, -0.0047760009765625 ;  /* 0xcbf29ce4ff247431 */ /* 0x000fe400000001ff */
        /* <DEDUP_REMOVED lines=10> */
[----:B------:R-:W-:Y:S01]  /*6f980*/  MOV R36, 0xcbf29ce4 ;  /* 0xcbf29ce400247802 */ /* 0x000fe20000000f00 */
[----:B------:R-:W-:Y:S01]  /*6f990*/  IMAD.MOV.U32 R30, RZ, RZ, RZ ;  /* 0x000000ffff1e7224 */ /* 0x000fe200078e00ff */
[----:B------:R-:W-:-:S07]  /*6f9a0*/  MOV R13, RZ ;  /* 0x000000ff000d7202 */ /* 0x000fce0000000f00 */
.L_x_1124:
        /* <DEDUP_REMOVED lines=102> */
.L_x_1123:
        /* <DEDUP_REMOVED lines=51> */
.L_x_1122:
        /* <DEDUP_REMOVED lines=22> */
.L_x_1128:
        /* <DEDUP_REMOVED lines=101> */
.L_x_1127:
        /* <DEDUP_REMOVED lines=50> */
.L_x_1126:
        /* <DEDUP_REMOVED lines=19> */
.L_x_1131:
        /* <DEDUP_REMOVED lines=102> */
.L_x_1130:
        /* <DEDUP_REMOVED lines=51> */
.L_x_1129:
[----:B------:R-:W-:Y:S02]  /*718d0*/  ISETP.GE.U32.AND P0, PT, R12, R35, PT ;  /* 0x000000230c00720c */ /* 0x000fe40003f06070 */
[----:B------:R-:W-:Y:S02]  /*718e0*/  MOV R18, R26 ;  /* 0x0000001a00127202 */ /* 0x000fe40000000f00 */
[----:B------:R-:W-:Y:S01]  /*718f0*/  ISETP.GE.U32.AND.EX P0, PT, R11, R34, PT, P0 ;  /* 0x000000220b00720c */ /* 0x000fe20003f06100 */
[----:B------:R-:W-:-:S12]  /*71900*/  IMAD.MOV.U32 R11, RZ, RZ, R27 ;  /* 0x000000ffff0b7224 */ /* 0x000fd800078e001b */
[----:B------:R-:W-:Y:S05]  /*71910*/  @!P0 BRA `(.L_x_1132) ;  /* 0x0000000000908947 */ /* 0x000fea0003800000 */
[----:B------:R-:W-:Y:S01]  /*71920*/  MOV R17, R11 ;  /* 0x0000000b00117202 */ /* 0x000fe20000000f00 */
[----:B------:R-:W-:Y:S06]  /*71930*/  BRA `(.L_x_1118) ;  /* 0x0000000000947947 */ /* 0x000fec0003800000 */
.L_x_1125:
[----:B------:R-:W-:Y:S01]  /*71940*/  ISETP.NE.AND P0, PT, R21, RZ, PT ;  /* 0x000000ff1500720c */ /* 0x000fe20003f05270 */
[----:B------:R-:W-:Y:S01]  /*71950*/  IMAD.MOV.U32 R18, RZ, RZ, R26 ;  /* 0x000000ffff127224 */ /* 0x000fe200078e001a */
[----:B------:R-:W-:-:S05]  /*71960*/  MOV R11, R27 ;  /* 0x0000001b000b7202 */ /* 0x000fca0000000f00 */
        /* <DEDUP_REMOVED lines=10> */
.L_x_1133:
[----:B------:R-:W-:Y:S01]  /*71a10*/  IADD3 R12, P0, PT, R29, 0x1, RZ ;  /* 0x000000011d0c7810 */ /* 0x000fe20007f1e0ff */
[----:B------:R-:W-:Y:S01]  /*71a20*/  IMAD.MOV.U32 R18, RZ, RZ, R26 ;  /* 0x000000ffff127224 */ /* 0x000fe200078e001a */
[----:B------:R-:W-:Y:S02]  /*71a30*/  MOV R11, R27 ;  /* 0x0000001b000b7202 */ /* 0x000fe40000000f00 */
[----:B------:R-:W-:Y:S02]  /*71a40*/  IADD3.X R13, PT, PT, RZ, R30, RZ, P0, !PT ;  /* 0x0000001eff0d7210 */ /* 0x000fe400007fe4ff */
[----:B0-----:R-:W-:Y:S01]  /*71a50*/  ISETP.NE.U32.AND P0, PT, R12, R21, PT ;  /* 0x000000150c00720c */ /* 0x001fe20003f05070 */
[----:B------:R-:W-:-:S03]  /*71a60*/  IMAD.MOV.U32 R17, RZ, RZ, R11 ;  /* 0x000000ffff117224 */ /* 0x000fc600078e000b */
[----:B------:R-:W-:-:S13]  /*71a70*/  ISETP.NE.AND.EX P0, PT, R13, R20, PT, P0 ;  /* 0x000000140d00720c */ /* 0x000fda0003f05300 */
[----:B------:R-:W-:Y:S05]  /*71a80*/  @!P0 BRA `(.L_x_1118) ;  /* 0x0000000000408947 */ /* 0x000fea0003800000 */
[----:B------:R-:W-:Y:S01]  /*71a90*/  MOV R29, R12 ;  /* 0x0000000c001d7202 */ /* 0x000fe20000000f00 */
[----:B------:R-:W-:-:S03]  /*71aa0*/  IMAD.MOV.U32 R30, RZ, RZ, R13 ;  /* 0x000000ffff1e7224 */ /* 0x000fc600078e000d */
[C---:B------:R-:W-:Y:S02]  /*71ab0*/  SHF.L.U32 R17, R29.reuse, 0x3, RZ ;  /* 0x000000031d117819 */ /* 0x040fe400000006ff */
[----:B------:R-:W-:Y:S02]  /*71ac0*/  SHF.L.U64.HI R28, R29, 0x3, R30 ;  /* 0x000000031d1c7819 */ /* 0x000fe4000001021e */
        /* <DEDUP_REMOVED lines=9> */
.L_x_1132:
[----:B------:R-:W-:Y:S01]  /*71b60*/  IMAD.MOV.U32 R32, RZ, RZ, R18 ;  /* 0x000000ffff207224 */ /* 0x000fe200078e0012 */
[----:B------:R-:W-:Y:S01]  /*71b70*/  MOV R17, R11 ;  /* 0x0000000b00117202 */ /* 0x000fe20000000f00 */
[----:B------:R-:W-:-:S07]  /*71b80*/  IMAD.MOV.U32 R33, RZ, RZ, R11 ;  /* 0x000000ffff217224 */ /* 0x000fce00078e000b */
.L_x_1118:
[----:B------:R-:W-:Y:S05]  /*71b90*/  BSYNC.RECONVERGENT B0 ;  /* 0x0000000000007941 */ /* 0x000fea0003800200 */
.L_x_1117:
[----:B------:R-:W-:Y:S01]  /*71ba0*/  IADD3 R11, PT, PT, R31, 0x3, RZ ;  /* 0x000000031f0b7810 */ /* 0x000fe20007ffe0ff */
[----:B------:R-:W-:Y:S01]  /*71bb0*/  BSSY.RECONVERGENT B0, `(.L_x_1134) ;  /* 0x00002e3000007945 */ /* 0x000fe20003800200 */
[----:B------:R-:W-:Y:S02]  /*71bc0*/  IMAD.MOV.U32 R16, RZ, RZ, R32 ;  /* 0x000000ffff107224 */ /* 0x000fe400078e0020 */
[----:B------:R-:W-:Y:S02]  /*71bd0*/  ISETP.GE.U32.AND P0, PT, R11, R10, PT ;  /* 0x0000000a0b00720c */ /* 0x000fe40003f06070 */
[----:B------:R-:W-:-:S11]  /*71be0*/  MOV R11, R33 ;  /* 0x00000021000b7202 */ /* 0x000fd60000000f00 */
        /* <DEDUP_REMOVED lines=13> */
[----:B------:R-:W-:Y:S01]  /*71cc0*/  IMAD.MOV.U32 R13, RZ, RZ, RZ ;  /* 0x000000ffff0d7224 */ /* 0x000fe200078e00ff */
[----:B------:R-:W-:Y:S02]  /*71cd0*/  MOV R11, 0xcbf29ce4 ;  /* 0xcbf29ce4000b7802 */ /* 0x000fe40000000f00 */
[----:B------:R-:W-:-:S04]  /*71ce0*/  ISETP.NE.U32.AND.EX P2, PT, RZ, RZ, PT, P1 ;  /* 0x000000ffff00720c */ /* 0x000fc80003f45110 */
[----:B------:R-:W-:Y:S09]  /*71cf0*/  BRA.U !UP0, `(.L_x_1137) ;  /* 0x0000000508b07547 */ /* 0x000ff2000b800000 */
[----:B------:R-:W0:Y:S01]  /*71d00*/  LDC R36, c[0x0][0x3c4] ;  /* 0x0000f100ff247b82 */ /* 0x000e220000000800 */
[----:B------:R-:W-:Y:S01]  /*71d10*/  HFMA2 R11, -RZ, RZ, -15.890625, -0.0047760009765625 ;  /* 0xcbf29ce4ff0b7431 */ /* 0x000fe200000001ff */
[----:B------:R-:W-:Y:S01]  /*71d20*/  LOP3.LUT R13, R12, 0xfffffffe, RZ, 0xc0, !PT ;  /* 0xfffffffe0c0d7812 */ /* 0x000fe200078ec0ff */
[----:B------:R-:W-:Y:S01]  /*71d30*/  IMAD.MOV.U32 R16, RZ, RZ, -0x7bdddcdb ;  /* 0x84222325ff107424 */ /* 0x000fe200078e00ff */
[----:B------:R-:W-:Y:S01]  /*71d40*/  MOV R30, RZ ;  /* 0x000000ff001e7202 */ /* 0x000fe20000000f00 */
[----:B------:R-:W-:-:S07]  /*71d50*/  IMAD.MOV.U32 R37, RZ, RZ, RZ ;  /* 0x000000ffff257224 */ /* 0x000fce00078e00ff */
.L_x_1138:
        /* <DEDUP_REMOVED lines=22> */
[----:B-1----:R-:W-:-:S04]  /*71ec0*/  IMAD.WIDE.U32 R34, R38, 0x1b3, RZ ;  /* 0x000001b326227825 */ /* 0x002fc800078e00ff */
        /* <DEDUP_REMOVED lines=79> */
.L_x_1137:
        /* <DEDUP_REMOVED lines=51> */
.L_x_1136:
[----:B------:R-:W-:Y:S01]  /*726f0*/  MOV R35, 0x84222325 ;  /* 0x8422232500237802 */ /* 0x000fe20000000f00 */
        /* <DEDUP_REMOVED lines=18> */
.L_x_1141:
        /* <DEDUP_REMOVED lines=102> */
.L_x_1140:
[----:B------:R-:W-:Y:S05]  /*72e80*/  @P2 BRA `(.L_x_1139) ;  /* 0x0000000000c82947 */ /* 0x000fea0003800000 */
        /* <DEDUP_REMOVED lines=50> */
.L_x_1139:
        /* <DEDUP_REMOVED lines=22> */
.L_x_1145:
        /* <DEDUP_REMOVED lines=102> */
.L_x_1144:
        /* <DEDUP_REMOVED lines=51> */
.L_x_1143:
        /* <DEDUP_REMOVED lines=19> */
.L_x_1148:
        /* <DEDUP_REMOVED lines=102> */
.L_x_1147:
[----:B------:R-:W-:Y:S05]  /*74430*/  @P1 BRA `(.L_x_1146) ;  /* 0x0000000000c81947 */ /* 0x000fea0003800000 */
        /* <DEDUP_REMOVED lines=50> */
.L_x_1146:
[----:B------:R-:W-:Y:S01]  /*74760*/  ISETP.GE.U32.AND P0, PT, R16, R29, PT ;  /* 0x0000001d1000720c */ /* 0x000fe20003f06070 */
[----:B------:R-:W-:-:S03]  /*74770*/  IMAD.MOV.U32 R16, RZ, RZ, R8 ;  /* 0x000000ffff107224 */ /* 0x000fc600078e0008 */
[----:B------:R-:W-:Y:S02]  /*74780*/  ISETP.GE.U32.AND.EX P0, PT, R11, R28, PT, P0 ;  /* 0x0000001c0b00720c */ /* 0x000fe40003f06100 */
[----:B------:R-:W-:-:S11]  /*74790*/  MOV R11, R9 ;  /* 0x00000009000b7202 */ /* 0x000fd60000000f00 */
[----:B------:R-:W-:Y:S05]  /*747a0*/  @!P0 BRA `(.L_x_1149) ;  /* 0x0000000000848947 */ /* 0x000fea0003800000 */
[----:B------:R-:W-:Y:S05]  /*747b0*/  BRA `(.L_x_1135) ;  /* 0x0000000000887947 */ /* 0x000fea0003800000 */
.L_x_1142:
        /* <DEDUP_REMOVED lines=12> */
.L_x_1150:
[----:B------:R-:W-:Y:S01]  /*74880*/  IADD3 R12, P0, PT, R29, 0x1, RZ ;  /* 0x000000011d0c7810 */ /* 0x000fe20007f1e0ff */
[----:B------:R-:W-:Y:S01]  /*74890*/  IMAD.MOV.U32 R11, RZ, RZ, R9 ;  /* 0x000000ffff0b7224 */ /* 0x000fe200078e0009 */
[----:B------:R-:W-:-:S03]  /*748a0*/  MOV R16, R8 ;  /* 0x0000000800107202 */ /* 0x000fc60000000f00 */
[----:B------:R-:W-:Y:S01]  /*748b0*/  IMAD.X R13, RZ, RZ, R30, P0 ;  /* 0x000000ffff0d7224 */ /* 0x000fe200000e061e */
[----:B0-----:R-:W-:-:S04]  /*748c0*/  ISETP.NE.U32.AND P0, PT, R12, R21, PT ;  /* 0x000000150c00720c */ /* 0x001fc80003f05070 */
        /* <DEDUP_REMOVED lines=15> */
.L_x_1149:
[----:B------:R-:W-:Y:S01]  /*749c0*/  IMAD.MOV.U32 R32, RZ, RZ, R16 ;  /* 0x000000ffff207224 */ /* 0x000fe200078e0010 */
[----:B------:R-:W-:-:S07]  /*749d0*/  MOV R33, R11 ;  /* 0x0000000b00217202 */ /* 0x000fce0000000f00 */
.L_x_1135:
[----:B------:R-:W-:Y:S05]  /*749e0*/  BSYNC.RECONVERGENT B0 ;  /* 0x0000000000007941 */ /* 0x000fea0003800200 */
.L_x_1134:
[----:B------:R-:W-:Y:S01]  /*749f0*/  VIADD R9, R31, 0x4 ;  /* 0x000000041f097836 */ /* 0x000fe20000000000 */
[----:B------:R-:W-:Y:S01]  /*74a00*/  BSSY.RECONVERGENT B0, `(.L_x_1151) ;  /* 0x00002e9000007945 */ /* 0x000fe20003800200 */
[----:B------:R-:W-:-:S03]  /*74a10*/  MOV R8, R32 ;  /* 0x0000002000087202 */ /* 0x000fc60000000f00 */
[----:B------:R-:W-:Y:S01]  /*74a20*/  ISETP.GE.U32.AND P0, PT, R9, R10, PT ;  /* 0x0000000a0900720c */ /* 0x000fe20003f06070 */
[----:B------:R-:W-:-:S12]  /*74a30*/  IMAD.MOV.U32 R9, RZ, RZ, R33 ;  /* 0x000000ffff097224 */ /* 0x000fd800078e0021 */
        /* <DEDUP_REMOVED lines=23> */
.L_x_1155:
        /* <DEDUP_REMOVED lines=19> */
[----:B-1----:R-:W-:Y:S01]  /*74ce0*/  IMAD.IADD R28, R39, 0x1, R41 ;  /* 0x00000001271c7824 */ /* 0x002fe200078e0229 */
        /* <DEDUP_REMOVED lines=82> */
.L_x_1154:
        /* <DEDUP_REMOVED lines=51> */
.L_x_1153:
        /* <DEDUP_REMOVED lines=19> */
.L_x_1158:
        /* <DEDUP_REMOVED lines=102> */
.L_x_1157:
        /* <DEDUP_REMOVED lines=51> */
.L_x_1156:
        /* <DEDUP_REMOVED lines=12> */
[----:B------:R-:W-:Y:S01]  /*760c0*/  IMAD.MOV.U32 R36, RZ, RZ, RZ ;  /* 0x000000ffff247224 */ /* 0x000fe200078e00ff */
        /* <DEDUP_REMOVED lines=9> */
.L_x_1162:
        /* <DEDUP_REMOVED lines=99> */
[----:B------:R-:W-:Y:S01]  /*76790*/  IADD3 R29, PT, PT, R29, R13, RZ ;  /* 0x0000000d1d1d7210 */ /* 0x000fe20007ffe0ff */
[----:B------:R-:W-:Y:S06]  /*767a0*/  @P1 BRA `(.L_x_1162) ;  /* 0xfffffff8006c1947 */ /* 0x000fec000383ffff */
.L_x_1161:
        /* <DEDUP_REMOVED lines=50> */
.L_x_1160:
        /* <DEDUP_REMOVED lines=19> */
.L_x_1165:
        /* <DEDUP_REMOVED lines=102> */
.L_x_1164:
        /* <DEDUP_REMOVED lines=51> */
.L_x_1163:
[----:B------:R-:W-:Y:S02]  /*77590*/  ISETP.GE.U32.AND P0, PT, R28, R27, PT ;  /* 0x0000001b1c00720c */ /* 0x000fe40003f06070 */
[----:B------:R-:W-:Y:S02]  /*775a0*/  MOV R27, R6 ;  /* 0x00000006001b7202 */ /* 0x000fe40000000f00 */
[----:B------:R-:W-:Y:S01]  /*775b0*/  ISETP.GE.U32.AND.EX P0, PT, R29, R26, PT, P0 ;  /* 0x0000001a1d00720c */ /* 0x000fe20003f06100 */
[----:B------:R-:W-:-:S12]  /*775c0*/  IMAD.MOV.U32 R26, RZ, RZ, R7 ;  /* 0x000000ffff1a7224 */ /* 0x000fd800078e0007 */
[----:B------:R-:W-:Y:S05]  /*775d0*/  @!P0 BRA `(.L_x_1166) ;  /* 0x00000000009c8947 */ /* 0x000fea0003800000 */
[----:B------:R-:W-:Y:S01]  /*775e0*/  MOV R8, R27 ;  /* 0x0000001b00087202 */ /* 0x000fe20000000f00 */
[----:B------:R-:W-:Y:S01]  /*775f0*/  IMAD.MOV.U32 R9, RZ, RZ, R26 ;  /* 0x000000ffff097224 */ /* 0x000fe200078e001a */
[----:B------:R-:W-:Y:S06]  /*77600*/  BRA `(.L_x_1152) ;  /* 0x0000000000a07947 */ /* 0x000fec0003800000 */
.L_x_1159:
[----:B------:R-:W-:Y:S01]  /*77610*/  ISETP.NE.AND P0, PT, R21, RZ, PT ;  /* 0x000000ff1500720c */ /* 0x000fe20003f05270 */
[----:B------:R-:W-:Y:S01]  /*77620*/  IMAD.MOV.U32 R26, RZ, RZ, R7 ;  /* 0x000000ffff1a7224 */ /* 0x000fe200078e0007 */
[----:B------:R-:W-:-:S03]  /*77630*/  MOV R27, R6 ;  /* 0x00000006001b7202 */ /* 0x000fc60000000f00 */
[----:B------:R-:W-:Y:S01]  /*77640*/  IMAD.MOV.U32 R9, RZ, RZ, R26 ;  /* 0x000000ffff097224 */ /* 0x000fe200078e001a */
[----:B------:R-:W-:-:S07]  /*77650*/  MOV R8, R27 ;  /* 0x0000001b00087202 */ /* 0x000fce0000000f00 */
        /* <DEDUP_REMOVED lines=9> */
.L_x_1167:
[----:B------:R-:W-:Y:S01]  /*776f0*/  IADD3 R12, P0, PT, R29, 0x1, RZ ;  /* 0x000000011d0c7810 */ /* 0x000fe20007f1e0ff */
[----:B------:R-:W-:Y:S01]  /*77700*/  IMAD.MOV.U32 R27, RZ, RZ, R6 ;  /* 0x000000ffff1b7224 */ /* 0x000fe200078e0006 */
[----:B------:R-:W-:Y:S02]  /*77710*/  MOV R26, R7 ;  /* 0x00000007001a7202 */ /* 0x000fe40000000f00 */
[----:B------:R-:W-:Y:S01]  /*77720*/  IADD3.X R13, PT, PT, RZ, R30, RZ, P0, !PT ;  /* 0x0000001eff0d7210 */ /* 0x000fe200007fe4ff */
[----:B------:R-:W-:Y:S01]  /*77730*/  IMAD.MOV.U32 R8, RZ, RZ, R27 ;  /* 0x000000ffff087224 */ /* 0x000fe200078e001b */
        /* <DEDUP_REMOVED lines=17> */
.L_x_1166:
[----:B------:R-:W-:Y:S01]  /*77850*/  MOV R8, R27 ;  /* 0x0000001b00087202 */ /* 0x000fe20000000f00 */
[----:B------:R-:W-:Y:S01]  /*77860*/  IMAD.MOV.U32 R32, RZ, RZ, R27 ;  /* 0x000000ffff207224 */ /* 0x000fe200078e001b */
[----:B------:R-:W-:Y:S01]  /*77870*/  MOV R9, R26 ;  /* 0x0000001a00097202 */ /* 0x000fe20000000f00 */
[----:B------:R-:W-:-:S07]  /*77880*/  IMAD.MOV.U32 R33, RZ, RZ, R26 ;  /* 0x000000ffff217224 */ /* 0x000fce00078e001a */
.L_x_1152:
[----:B------:R-:W-:Y:S05]  /*77890*/  BSYNC.RECONVERGENT B0 ;  /* 0x0000000000007941 */ /* 0x000fea0003800200 */
.L_x_1151:
[----:B------:R-:W-:Y:S01]  /*778a0*/  IADD3 R7, PT, PT, R31, 0x5, RZ ;  /* 0x000000051f077810 */ /* 0x000fe20007ffe0ff */
[----:B------:R-:W-:Y:S01]  /*778b0*/  BSSY.RECONVERGENT B0, `(.L_x_1168) ;  /* 0x00002e9000007945 */ /* 0x000fe20003800200 */
[----:B------:R-:W-:Y:S02]  /*778c0*/  IMAD.MOV.U32 R6, RZ, RZ, R32 ;  /* 0x000000ffff067224 */ /* 0x000fe400078e0020 */
[----:B------:R-:W-:Y:S02]  /*778d0*/  ISETP.GE.U32.AND P0, PT, R7, R10, PT ;  /* 0x0000000a0700720c */ /* 0x000fe40003f06070 */
[----:B------:R-:W-:-:S11]  /*778e0*/  MOV R7, R33 ;  /* 0x0000002100077202 */ /* 0x000fd60000000f00 */
[----:B------:R-:W-:Y:S05]  /*778f0*/  @P0 BRA `(.L_x_1169) ;  /* 0x0000002c00900947 */ /* 0x000fea0003800000 */
[----:B------:R-:W0:Y:S01]  /*77900*/  LDC.64 R6, c[0x0][0x3c0] ;  /* 0x0000f000ff067b82 */ /* 0x000e220000000a00 */
[----:B------:R-:W-:Y:S01]  /*77910*/  IMAD.MOV.U32 R30, RZ, RZ, -0x7bdddcdb ;  /* 0x84222325ff1e7424 */ /* 0x000fe200078e00ff */
[----:B0-----:R-:W-:-:S04]  /*77920*/  ISETP.NE.U32.AND P0, PT, R6, RZ, PT ;  /* 0x000000ff0600720c */ /* 0x001fc80003f05070 */
[----:B------:R-:W-:Y:S01]  /*77930*/  ISETP.NE.AND.EX P0, PT, R7, RZ, PT, P0 ;  /* 0x000000ff0700720c */ /* 0x000fe20003f05300 */
[----:B------:R-:W-:-:S12]  /*77940*/  HFMA2 R7, -RZ, RZ, -15.890625, -0.0047760009765625 ;  /* 0xcbf29ce4ff077431 */ /* 0x000fd800000001ff */
        /* <DEDUP_REMOVED lines=17> */
.L_x_1172:
        /* <DEDUP_REMOVED lines=19> */
[----:B-1----:R-:W-:Y:S02]  /*77b90*/  IADD3 R28, PT, PT, R39, R41, RZ ;  /* 0x00000029271c7210 */ /* 0x002fe40007ffe0ff */
        /* <DEDUP_REMOVED lines=82> */
.L_x_1171:
        /* <DEDUP_REMOVED lines=51> */
.L_x_1170:
        /* <DEDUP_REMOVED lines=19> */
.L_x_1175:
        /* <DEDUP_REMOVED lines=102> */
.L_x_1174:
        /* <DEDUP_REMOVED lines=51> */
.L_x_1173:
        /* <DEDUP_REMOVED lines=22> */
.L_x_1179:
        /* <DEDUP_REMOVED lines=98> */
[----:B------:R-:W-:-:S05]  /*79630*/  LEA R13, R26, R13, 0x8 ;  /* 0x0000000d1a0d7211 */ /* 0x000fca00078e40ff */
[----:B------:R-:W-:Y:S01]  /*79640*/  IMAD.IADD R29, R29, 0x1, R13 ;  /* 0x000000011d1d7824 */ /* 0x000fe200078e020d */
[----:B------:R-:W-:Y:S06]  /*79650*/  @P1 BRA `(.L_x_1179) ;  /* 0xfffffff8006c1947 */ /* 0x000fec000383ffff */
.L_x_1178:
[----:B------:R-:W-:Y:S05]  /*79660*/  @P2 BRA `(.L_x_1177) ;  /* 0x0000000000c42947 */ /* 0x000fea0003800000 */
        /* <DEDUP_REMOVED lines=49> */
.L_x_1177:
        /* <DEDUP_REMOVED lines=19> */
.L_x_1182:
        /* <DEDUP_REMOVED lines=102> */
.L_x_1181:
        /* <DEDUP_REMOVED lines=51> */
.L_x_1180:
        /* <DEDUP_REMOVED lines=8> */
.L_x_1176:
        /* <DEDUP_REMOVED lines=14> */
.L_x_1184:
        /* <DEDUP_REMOVED lines=22> */
.L_x_1183:
[----:B------:R-:W-:Y:S01]  /*7a700*/  IMAD.MOV.U32 R6, RZ, RZ, R27 ;  /* 0x000000ffff067224 */ /* 0x000fe200078e001b */
[----:B------:R-:W-:Y:S01]  /*7a710*/  MOV R32, R27 ;  /* 0x0000001b00207202 */ /* 0x000fe20000000f00 */
[----:B------:R-:W-:Y:S01]  /*7a720*/  IMAD.MOV.U32 R7, RZ, RZ, R26 ;  /* 0x000000ffff077224 */ /* 0x000fe200078e001a */
[----:B------:R-:W-:-:S07]  /*7a730*/  MOV R33, R26 ;  /* 0x0000001a00217202 */ /* 0x000fce0000000f00 */
.L_x_1169:
[----:B------:R-:W-:Y:S05]  /*7a740*/  BSYNC.RECONVERGENT B0 ;  /* 0x0000000000007941 */ /* 0x000fea0003800200 */
.L_x_1168:
        /* <DEDUP_REMOVED lines=28> */
.L_x_1189:
        /* <DEDUP_REMOVED lines=102> */
.L_x_1188:
        /* <DEDUP_REMOVED lines=51> */
.L_x_1187:
        /* <DEDUP_REMOVED lines=19> */
.L_x_1192:
        /* <DEDUP_REMOVED lines=102> */
.L_x_1191:
        /* <DEDUP_REMOVED lines=51> */
.L_x_1190:
        /* <DEDUP_REMOVED lines=22> */
.L_x_1196:
        /* <DEDUP_REMOVED lines=101> */
.L_x_1195:
        /* <DEDUP_REMOVED lines=50> */
.L_x_1194:
        /* <DEDUP_REMOVED lines=19> */
.L_x_1199:
        /* <DEDUP_REMOVED lines=102> */
.L_x_1198:
        /* <DEDUP_REMOVED lines=51> */
.L_x_1197:
[----:B------:R-:W-:Y:S01]  /*7d2f0*/  ISETP.GE.U32.AND P0, PT, R28, R41, PT ;  /* 0x000000291c00720c */ /* 0x000fe20003f06070 */
[----:B------:R-:W-:Y:S01]  /*7d300*/  IMAD.MOV.U32 R26, RZ, RZ, R3 ;  /* 0x000000ffff1a7224 */ /* 0x000fe200078e0003 */
[----:B------:R-:W-:Y:S02]  /*7d310*/  MOV R27, R2 ;  /* 0x00000002001b7202 */ /* 0x000fe40000000f00 */
[----:B------:R-:W-:-:S13]  /*7d320*/  ISETP.GE.U32.AND.EX P0, PT, R29, R36, PT, P0 ;  /* 0x000000241d00720c */ /* 0x000fda0003f06100 */
[----:B------:R-:W-:Y:S05]  /*7d330*/  @!P0 BRA `(.L_x_1200) ;  /* 0x00000000009c8947 */ /* 0x000fea0003800000 */
[----:B------:R-:W-:Y:S01]  /*7d340*/  MOV R4, R27 ;  /* 0x0000001b00047202 */ /* 0x000fe20000000f00 */
[----:B------:R-:W-:Y:S01]  /*7d350*/  IMAD.MOV.U32 R5, RZ, RZ, R26 ;  /* 0x000000ffff057224 */ /* 0x000fe200078e001a */
[----:B------:R-:W-:Y:S06]  /*7d360*/  BRA `(.L_x_1186) ;  /* 0x0000000000a07947 */ /* 0x000fec0003800000 */
.L_x_1193:
        /* <DEDUP_REMOVED lines=14> */
.L_x_1201:
        /* <DEDUP_REMOVED lines=22> */
.L_x_1200:
[----:B------:R-:W-:Y:S01]  /*7d5b0*/  MOV R4, R27 ;  /* 0x0000001b00047202 */ /* 0x000fe20000000f00 */
[----:B------:R-:W-:Y:S01]  /*7d5c0*/  IMAD.MOV.U32 R32, RZ, RZ, R27 ;  /* 0x000000ffff207224 */ /* 0x000fe200078e001b */
[----:B------:R-:W-:Y:S01]  /*7d5d0*/  MOV R5, R26 ;  /* 0x0000001a00057202 */ /* 0x000fe20000000f00 */
[----:B------:R-:W-:-:S07]  /*7d5e0*/  IMAD.MOV.U32 R33, RZ, RZ, R26 ;  /* 0x000000ffff217224 */ /* 0x000fce00078e001a */
.L_x_1186:
[----:B------:R-:W-:Y:S05]  /*7d5f0*/  BSYNC.RECONVERGENT B0 ;  /* 0x0000000000007941 */ /* 0x000fea0003800200 */
.L_x_1185:
[----:B------:R-:W0:Y:S01]  /*7d600*/  LDC.64 R12, c[0x0][0x3c0] ;  /* 0x0000f000ff0c7b82 */ /* 0x000e220000000a00 */
[----:B------:R-:W-:Y:S01]  /*7d610*/  IADD3 R3, PT, PT, R31, 0x7, RZ ;  /* 0x000000071f037810 */ /* 0x000fe20007ffe0ff */
[----:B------:R-:W-:Y:S03]  /*7d620*/  BSSY.RECONVERGENT B0, `(.L_x_1202) ;  /* 0x000002f000007945 */ /* 0x000fe60003800200 */
[----:B------:R-:W-:-:S04]  /*7d630*/  ISETP.GE.U32.AND P1, PT, R3, R10, PT ;  /* 0x0000000a0300720c */ /* 0x000fc80003f26070 */
[----:B------:R-:W-:Y:S02]  /*7d640*/  SEL R2, R32, R22, P1 ;  /* 0x0000001620027207 */ /* 0x000fe40000800000 */
[----:B------:R-:W-:Y:S02]  /*7d650*/  SEL R3, R33, R23, P1 ;  /* 0x0000001721037207 */ /* 0x000fe40000800000 */
[----:B0-----:R-:W-:-:S04]  /*7d660*/  ISETP.EQ.U32.AND P0, PT, R12, RZ, PT ;  /* 0x000000ff0c00720c */ /* 0x001fc80003f02070 */
[----:B------:R-:W-:-:S13]  /*7d670*/  ISETP.EQ.OR.EX P0, PT, R13, RZ, P1, P0 ;  /* 0x000000ff0d00720c */ /* 0x000fda0000f02700 */
[----:B------:R-:W-:Y:S05]  /*7d680*/  @P0 BRA `(.L_x_1203) ;  /* 0x0000000000a00947 */ /* 0x000fea0003800000 */
[----:B------:R-:W-:Y:S01]  /*7d690*/  ISETP.GE.U32.AND P0, PT, R12, 0x2, PT ;  /* 0x000000020c00780c */ /* 0x000fe20003f06070 */
[----:B------:R-:W-:Y:S01]  /*7d6a0*/  IMAD.MOV.U32 R2, RZ, RZ, R22 ;  /* 0x000000ffff027224 */ /* 0x000fe200078e0016 */
[----:B------:R-:W-:Y:S02]  /*7d6b0*/  MOV R3, R23 ;  /* 0x0000001700037202 */ /* 0x000fe40000000f00 */
[----:B------:R-:W-:-:S13]  /*7d6c0*/  ISETP.GE.U32.AND.EX P0, PT, R13, RZ, PT, P0 ;  /* 0x000000ff0d00720c */ /* 0x000fda0003f06100 */
[----:B------:R-:W-:Y:S05]  /*7d6d0*/  @!P0 BRA `(.L_x_1203) ;  /* 0x00000000008c8947 */ /* 0x000fea0003800000 */
[----:B------:R-:W-:Y:S02]  /*7d6e0*/  LOP3.LUT R28, R12, 0xfffffffe, RZ, 0xc0, !PT ;  /* 0xfffffffe0c1c7812 */ /* 0x000fe400078ec0ff */
[----:B------:R-:W-:Y:S02]  /*7d6f0*/  CS2R R26, SRZ ;  /* 0x00000000001a7805 */ /* 0x000fe4000001ff00 */
[----:B------:R-:W-:-:S04]  /*7d700*/  ISETP.GT.U32.AND P0, PT, R28, RZ, PT ;  /* 0x000000ff1c00720c */ /* 0x000fc80003f04070 */
[----:B------:R-:W-:-:S13]  /*7d710*/  ISETP.GT.AND.EX P0, PT, R13, RZ, PT, P0 ;  /* 0x000000ff0d00720c */ /* 0x000fda0003f04300 */
[----:B------:R-:W-:Y:S05]  /*7d720*/  @!P0 BRA `(.L_x_1204) ;  /* 0x0000000000708947 */ /* 0x000fea0003800000 */
[----:B------:R-:W-:-:S04]  /*7d730*/  IADD3 R29, P0, PT, -R27, R28, RZ ;  /* 0x0000001c1b1d7210 */ /* 0x000fc80007f1e1ff */
[----:B------:R-:W-:Y:S01]  /*7d740*/  ISETP.GT.U32.AND P1, PT, R29, 0x6, PT ;  /* 0x000000061d00780c */ /* 0x000fe20003f24070 */
[----:B------:R-:W-:Y:S01]  /*7d750*/  IMAD.X R29, R13, 0x1, ~R26, P0 ;  /* 0x000000010d1d7824 */ /* 0x000fe200000e0e1a */
[----:B------:R-:W-:-:S04]  /*7d760*/  PLOP3.LUT P0, PT, PT, PT, PT, 0x80, 0x8 ;  /* 0x000000000008781c */ /* 0x000fc80003f0f070 */
[----:B------:R-:W-:-:S13]  /*7d770*/  ISETP.GT.AND.EX P1, PT, R29, RZ, PT, P1 ;  /* 0x000000ff1d00720c */ /* 0x000fda0003f24310 */
[----:B------:R-:W-:Y:S05]  /*7d780*/  @!P1 BRA `(.L_x_1205) ;  /* 0x0000000000289947 */ /* 0x000fea0003800000 */
[----:B------:R-:W-:Y:S02]  /*7d790*/  IADD3 R2, P1, PT, R28, -0x6, RZ ;  /* 0xfffffffa1c027810 */ /* 0x000fe40007f3e0ff */
[----:B------:R-:W-:Y:S02]  /*7d7a0*/  PLOP3.LUT P0, PT, PT, PT, PT, 0x8, 0x80 ;  /* 0x000000000080781c */ /* 0x000fe40003f0e170 */
[----:B------:R-:W-:-:S11]  /*7d7b0*/  IADD3.X R3, PT, PT, R13, -0x1, RZ, P1, !PT ;  /* 0xffffffff0d037810 */ /* 0x000fd60000ffe4ff */
.L_x_1206:
[----:B------:R-:W-:-:S04]  /*7d7c0*/  IADD3 R27, P1, PT, R27, 0x8, RZ ;  /* 0x000000081b1b7810 */ /* 0x000fc80007f3e0ff */
[----:B------:R-:W-:Y:S02]  /*7d7d0*/  IADD3.X R26, PT, PT, RZ, R26, RZ, P1, !PT ;  /* 0x0000001aff1a7210 */ /* 0x000fe40000ffe4ff */
[----:B------:R-:W-:-:S04]  /*7d7e0*/  ISETP.GE.U32.AND P1, PT, R27, R2, PT ;  /* 0x000000021b00720c */ /* 0x000fc80003f26070 */
[----:B------:R-:W-:-:S13]  /*7d7f0*/  ISETP.GE.AND.EX P1, PT, R26, R3, PT, P1 ;  /* 0x000000031a00720c */ /* 0x000fda0003f26310 */
[----:B------:R-:W-:Y:S05]  /*7d800*/  @!P1 BRA `(.L_x_1206) ;  /* 0xfffffffc00ec9947 */ /* 0x000fea000383ffff */
[----:B------:R-:W-:Y:S01]  /*7d810*/  IMAD.MOV.U32 R2, RZ, RZ, R22 ;  /* 0x000000ffff027224 */ /* 0x000fe200078e0016 */
[----:B------:R-:W-:-:S07]  /*7d820*/  MOV R3, R23 ;  /* 0x0000001700037202 */ /* 0x000fce0000000f00 */
.L_x_1205:
[----:B------:R-:W-:-:S04]  /*7d830*/  IADD3 R29, P2, PT, -R27, R28, RZ ;  /* 0x0000001c1b1d7210 */ /* 0x000fc80007f5e1ff */
[----:B------:R-:W-:Y:S01]  /*7d840*/  ISETP.GT.U32.AND P1, PT, R29, 0x2, PT ;  /* 0x000000021d00780c */ /* 0x000fe20003f24070 */
[----:B------:R-:W-:-:S05]  /*7d850*/  IMAD.X R29, R13, 0x1, ~R26, P2 ;  /* 0x000000010d1d7824 */ /* 0x000fca00010e0e1a */
[----:B------:R-:W-:-:S13]  /*7d860*/  ISETP.GT.AND.EX P1, PT, R29, RZ, PT, P1 ;  /* 0x000000ff1d00720c */ /* 0x000fda0003f24310 */
[----:B------:R-:W-:Y:S01]  /*7d870*/  @P1 IADD3 R27, P3, PT, R27, 0x4, RZ ;  /* 0x000000041b1b1810 */ /* 0x000fe20007f7e0ff */
[----:B------:R-:W-:Y:S01]  /*7d880*/  @P1 IMAD.MOV.U32 R2, RZ, RZ, R22 ;  /* 0x000000ffff021224 */ /* 0x000fe200078e0016 */
[----:B------:R-:W-:Y:S02]  /*7d890*/  @P1 PLOP3.LUT P0, PT, PT, PT, PT, 0x8, 0x80 ;  /* 0x000000000080181c */ /* 0x000fe40003f0e170 */
[----:B------:R-:W-:Y:S02]  /*7d8a0*/  ISETP.NE.U32.AND P2, PT, R27, R28, PT ;  /* 0x0000001c1b00720c */ /* 0x000fe40003f45070 */
[----:B------:R-:W-:Y:S02]  /*7d8b0*/  @P1 IADD3.X R26, PT, PT, RZ, R26, RZ, P3, !PT ;  /* 0x0000001aff1a1210 */ /* 0x000fe40001ffe4ff */
[----:B------:R-:W-:Y:S02]  /*7d8c0*/  @P1 MOV R3, R23 ;  /* 0x0000001700031202 */ /* 0x000fe40000000f00 */
[----:B------:R-:W-:-:S13]  /*7d8d0*/  ISETP.NE.OR.EX P0, PT, R26, R13, P0, P2 ;  /* 0x0000000d1a00720c */ /* 0x000fda0000705720 */
[----:B------:R-:W-:Y:S05]  /*7d8e0*/  @!P0 BRA `(.L_x_1203) ;  /* 0x0000000000088947 */ /* 0x000fea0003800000 */
.L_x_1204:
[----:B------:R-:W-:Y:S01]  /*7d8f0*/  IMAD.MOV.U32 R2, RZ, RZ, R22 ;  /* 0x000000ffff027224 */ /* 0x000fe200078e0016 */
[----:B------:R-:W-:-:S07]  /*7d900*/  MOV R3, R23 ;  /* 0x0000001700037202 */ /* 0x000fce0000000f00 */
.L_x_1203:
[----:B------:R-:W-:Y:S05]  /*7d910*/  BSYNC.RECONVERGENT B0 ;  /* 0x0000000000007941 */ /* 0x000fea0003800200 */
.L_x_1202:
[----:B------:R-:W-:Y:S01]  /*7d920*/  ISETP.GE.U32.AND P0, PT, R31, R10, PT ;  /* 0x0000000a1f00720c */ /* 0x000fe20003f06070 */
[----:B------:R-:W0:Y:S01]  /*7d930*/  LDCU UR4, c[0x0][0x3c8] ;  /* 0x00007900ff0477ac */ /* 0x000e220008000800 */
[----:B------:R-:W-:Y:S11]  /*7d940*/  BSSY.RECONVERGENT B0, `(.L_x_1207) ;  /* 0x0005137000007945 */ /* 0x000ff60003800200 */
[----:B------:R-:W-:Y:S05]  /*7d950*/  @P0 BRA `(.L_x_1208) ;  /* 0x0000051000d40947 */ /* 0x000fea0003800000 */
[----:B------:R-:W-:-:S04]  /*7d960*/  ISETP.NE.U32.AND P0, PT, R12, RZ, PT ;  /* 0x000000ff0c00720c */ /* 0x000fc80003f05070 */
[----:B------:R-:W-:-:S13]  /*7d970*/  ISETP.NE.AND.EX P0, PT, R13, RZ, PT, P0 ;  /* 0x000000ff0d00720c */ /* 0x000fda0003f05300 */
[----:B------:R-:W-:Y:S05]  /*7d980*/  @P0 BRA `(.L_x_1209) ;  /* 0x0000003000680947 */ /* 0x000fea0003800000 */
[----:B------:R-:W-:-:S13]  /*7d990*/  ISETP.NE.AND P0, PT, R21, RZ, PT ;  /* 0x000000ff1500720c */ /* 0x000fda0003f05270 */
[----:B------:R-:W-:Y:S05]  /*7d9a0*/  @!P0 BRA `(.L_x_1208) ;  /* 0x0000051000c08947 */ /* 0x000fea0003800000 */
[----:B------:R-:W-:Y:S01]  /*7d9b0*/  HFMA2 R30, -RZ, RZ, 0, 0 ;  /* 0x00000000ff1e7431 */ /* 0x000fe200000001ff */
[----:B------:R-:W-:Y:S01]  /*7d9c0*/  BSSY.RECONVERGENT B1, `(.L_x_1210) ;  /* 0x000001a000017945 */ /* 0x000fe20003800200 */
[----:B------:R-:W-:-:S07]  /*7d9d0*/  IMAD.MOV.U32 R21, RZ, RZ, RZ ;  /* 0x000000ffff157224 */ /* 0x000fce00078e00ff */
.L_x_1212:
        /* <DEDUP_REMOVED lines=22> */
[----:B------:R-:W-:Y:S01]  /*7db40*/  IMAD.MOV.U32 R22, RZ, RZ, R14 ;  /* 0x000000ffff167224 */ /* 0x000fe200078e000e */
[----:B------:R-:W-:-:S07]  /*7db50*/  MOV R23, R15 ;  /* 0x0000000f00177202 */ /* 0x000fce0000000f00 */
.L_x_1211:
[----:B0-----:R-:W-:Y:S05]  /*7db60*/  BSYNC.RECONVERGENT B1 ;  /* 0x0000000000017941 */ /* 0x001fea0003800200 */
.L_x_1210:
[----:B------:R-:W-:Y:S01]  /*7db70*/  BSSY.RECONVERGENT B1, `(.L_x_1213) ;  /* 0x000001b000017945 */ /* 0x000fe20003800200 */
[----:B------:R-:W-:-:S07]  /*7db80*/  CS2R R30, SRZ ;  /* 0x00000000001e7805 */ /* 0x000fce000001ff00 */
.L_x_1215:
        /* <DEDUP_REMOVED lines=10> */
[----:B------:R-:W-:Y:S02]  /*7dc30*/  MOV R26, R16 ;  /* 0x00000010001a7202 */ /* 0x000fe40000000f00 */
[----:B--2---:R-:W-:Y:S01]  /*7dc40*/  ISETP.GE.U32.AND P0, PT, R24, R14, PT ;  /* 0x0000000e1800720c */ /* 0x004fe20003f06070 */
[----:B------:R-:W-:-:S03]  /*7dc50*/  IMAD.MOV.U32 R24, RZ, RZ, R17 ;  /* 0x000000ffff187224 */ /* 0x000fc600078e0011 */
[----:B------:R-:W-:-:S13]  /*7dc60*/  ISETP.GE.U32.AND.EX P0, PT, R25, R15, PT, P0 ;  /* 0x0000000f1900720c */ /* 0x000fda0003f06100 */
[----:B------:R-:W-:Y:S05]  /*7dc70*/  @!P0 BRA `(.L_x_1214) ;  /* 0x0000000000288947 */ /* 0x000fea0003800000 */
[----:B------:R-:W0:Y:S01]  /*7dc80*/  LDCU UR5, c[0x0][0x3c8] ;  /* 0x00007900ff0577ac */ /* 0x000e220008000800 */
        /* <DEDUP_REMOVED lines=9> */
.L_x_1214:
[----:B------:R-:W-:Y:S05]  /*7dd20*/  BSYNC.RECONVERGENT B1 ;  /* 0x0000000000017941 */ /* 0x000fea0003800200 */
.L_x_1213:
[----:B------:R-:W-:Y:S01]  /*7dd30*/  HFMA2 R25, -RZ, RZ, 0, 0 ;  /* 0x00000000ff197431 */ /* 0x000fe200000001ff */
[----:B------:R-:W-:Y:S01]  /*7dd40*/  BSSY.RECONVERGENT B1, `(.L_x_1216) ;  /* 0x000001b000017945 */ /* 0x000fe20003800200 */
[----:B------:R-:W-:-:S07]  /*7dd50*/  IMAD.MOV.U32 R16, RZ, RZ, RZ ;  /* 0x000000ffff107224 */ /* 0x000fce00078e00ff */
.L_x_1218:
        /* <DEDUP_REMOVED lines=10> */
[----:B--2---:R-:W-:Y:S02]  /*7de00*/  ISETP.GE.U32.AND P0, PT, R14, R28, PT ;  /* 0x0000001c0e00720c */ /* 0x004fe40003f06070 */
[----:B------:R-:W-:Y:S02]  /*7de10*/  MOV R14, R8 ;  /* 0x00000008000e7202 */ /* 0x000fe40000000f00 */
[----:B------:R-:W-:Y:S01]  /*7de20*/  ISETP.GE.U32.AND.EX P0, PT, R15, R29, PT, P0 ;  /* 0x0000001d0f00720c */ /* 0x000fe20003f06100 */
[----:B------:R-:W-:-:S12]  /*7de30*/  IMAD.MOV.U32 R15, RZ, RZ, R9 ;  /* 0x000000ffff0f7224 */ /* 0x000fd800078e0009 */
        /* <DEDUP_REMOVED lines=11> */
.L_x_1217:
[----:B------:R-:W-:Y:S05]  /*7def0*/  BSYNC.RECONVERGENT B1 ;  /* 0x0000000000017941 */ /* 0x000fea0003800200 */
.L_x_1216:
[----:B------:R-:W-:Y:S01]  /*7df00*/  HFMA2 R31, -RZ, RZ, 0, 0 ;  /* 0x00000000ff1f7431 */ /* 0x000fe200000001ff */
[----:B------:R-:W-:Y:S01]  /*7df10*/  BSSY.RECONVERGENT B1, `(.L_x_1219) ;  /* 0x000001b000017945 */ /* 0x000fe20003800200 */
[----:B------:R-:W-:-:S07]  /*7df20*/  IMAD.MOV.U32 R18, RZ, RZ, RZ ;  /* 0x000000ffff127224 */ /* 0x000fce00078e00ff */
.L_x_1221:
        /* <DEDUP_REMOVED lines=25> */
.L_x_1220:
[----:B------:R-:W-:Y:S05]  /*7e0c0*/  BSYNC.RECONVERGENT B1 ;  /* 0x0000000000017941 */ /* 0x000fea0003800200 */
.L_x_1219:
[----:B------:R-:W-:Y:S01]  /*7e0d0*/  HFMA2 R31, -RZ, RZ, 0, 0 ;  /* 0x00000000ff1f7431 */ /* 0x000fe200000001ff */
[----:B------:R-:W-:Y:S01]  /*7e0e0*/  BSSY.RECONVERGENT B1, `(.L_x_1222) ;  /* 0x000001b000017945 */ /* 0x000fe20003800200 */
[----:B------:R-:W-:-:S07]  /*7e0f0*/  IMAD.MOV.U32 R18, RZ, RZ, RZ ;  /* 0x000000ffff127224 */ /* 0x000fce00078e00ff */
.L_x_1224:
        /* <DEDUP_REMOVED lines=25> */
.L_x_1223:
[----:B------:R-:W-:Y:S05]  /*7e290*/  BSYNC.RECONVERGENT B1 ;  /* 0x0000000000017941 */ /* 0x000fea0003800200 */
.L_x_1222:
[----:B------:R-:W-:Y:S01]  /*7e2a0*/  HFMA2 R31, -RZ, RZ, 0, 0 ;  /* 0x00000000ff1f7431 */ /* 0x000fe200000001ff */
[----:B------:R-:W-:Y:S01]  /*7e2b0*/  BSSY.RECONVERGENT B1, `(.L_x_1225) ;  /* 0x000001b000017945 */ /* 0x000fe20003800200 */
[----:B------:R-:W-:-:S07]  /*7e2c0*/  IMAD.MOV.U32 R18, RZ, RZ, RZ ;  /* 0x000000ffff127224 */ /* 0x000fce00078e00ff */
.L_x_1227:
        /* <DEDUP_REMOVED lines=8> */
[----:B------:R-:W-:Y:S01]  /*7e350*/  MOV R22, R11 ;  /* 0x0000000b00167202 */ /* 0x000fe20000000f00 */
[----:B------:R-:W-:Y:S01]  /*7e360*/  IMAD.MOV.U32 R23, RZ, RZ, R17 ;  /* 0x000000ffff177224 */ /* 0x000fe200078e0011 */
[----:B--2---:R-:W-:Y:S02]  /*7e370*/  ISETP.GE.U32.AND P0, PT, R2, R26, PT ;  /* 0x0000001a0200720c */ /* 0x004fe40003f06070 */
[----:B------:R-:W-:-:S02]  /*7e380*/  MOV R2, R21 ;  /* 0x0000001500027202 */ /* 0x000fc40000000f00 */
        /* <DEDUP_REMOVED lines=13> */
.L_x_1226:
[----:B------:R-:W-:Y:S05]  /*7e460*/  BSYNC.RECONVERGENT B1 ;  /* 0x0000000000017941 */ /* 0x000fea0003800200 */
.L_x_1225:
[----:B------:R-:W-:Y:S01]  /*7e470*/  HFMA2 R30, -RZ, RZ, 0, 0 ;  /* 0x00000000ff1e7431 */ /* 0x000fe200000001ff */
[----:B------:R-:W-:Y:S01]  /*7e480*/  BSSY.RECONVERGENT B1, `(.L_x_1228) ;  /* 0x000001a000017945 */ /* 0x000fe20003800200 */
[----:B------:R-:W-:-:S07]  /*7e490*/  IMAD.MOV.U32 R17, RZ, RZ, RZ ;  /* 0x000000ffff117224 */ /* 0x000fce00078e00ff */
.L_x_1230:
        /* <DEDUP_REMOVED lines=10> */
[----:B------:R-:W-:Y:S02]  /*7e540*/  MOV R24, R16 ;  /* 0x0000001000187202 */ /* 0x000fe40000000f00 */
[----:B--2---:R-:W-:-:S04]  /*7e550*/  ISETP.GE.U32.AND P0, PT, R28, R26, PT ;  /* 0x0000001a1c00720c */ /* 0x004fc80003f06070 */
[----:B------:R-:W-:-:S13]  /*7e560*/  ISETP.GE.U32.AND.EX P0, PT, R29, R27, PT, P0 ;  /* 0x0000001b1d00720c */ /* 0x000fda0003f06100 */
[----:B------:R-:W-:Y:S05]  /*7e570*/  @!P0 BRA `(.L_x_1229) ;  /* 0x0000000000288947 */ /* 0x000fea0003800000 */
[----:B------:R-:W0:Y:S01]  /*7e580*/  LDCU UR5, c[0x0][0x3c8] ;  /* 0x00007900ff0577ac */ /* 0x000e220008000800 */
        /* <DEDUP_REMOVED lines=9> */
.L_x_1229:
[----:B------:R-:W-:Y:S05]  /*7e620*/  BSYNC.RECONVERGENT B1 ;  /* 0x0000000000017941 */ /* 0x000fea0003800200 */
.L_x_1228:
[----:B------:R-:W-:Y:S01]  /*7e630*/  HFMA2 R17, -RZ, RZ, 0, 0 ;  /* 0x00000000ff117431 */ /* 0x000fe200000001ff */
[----:B------:R-:W-:Y:S01]  /*7e640*/  BSSY.RECONVERGENT B1, `(.L_x_1231) ;  /* 0x0000019000017945 */ /* 0x000fe20003800200 */
[----:B------:R-:W-:-:S07]  /*7e650*/  IMAD.MOV.U32 R18, RZ, RZ, RZ ;  /* 0x000000ffff127224 */ /* 0x000fce00078e00ff */
.L_x_1233:
[C---:B------:R-:W-:Y:S02]  /*7e660*/  SHF.L.U32 R26, R17.reuse, 0x3, RZ ;  /* 0x00000003111a7819 */ /* 0x040fe400000006ff */
[----:B------:R-:W-:Y:S02]  /*7e670*/  SHF.L.U64.HI R14, R17, 0x3, R18 ;  /* 0x00000003110e7819 */ /* 0x000fe40000010212 */
[-C--:B------:R-:W-:Y:S02]  /*7e680*/  IADD3 R28, P0, PT, R4, R26.reuse, RZ ;  /* 0x0000001a041c7210 */ /* 0x080fe40007f1e0ff */
[----:B------:R-:W-:-:S03]  /*7e690*/  IADD3 R26, P1, PT, R13, R26, RZ ;  /* 0x0000001a0d1a7210 */ /* 0x000fc60007f3e0ff */
[----:B------:R-:W-:Y:S01]  /*7e6a0*/  IMAD.X R29, R5, 0x1, R14, P0 ;  /* 0x00000001051d7824 */ /* 0x000fe200000e060e */
[----:B------:R-:W-:-:S04]  /*7e6b0*/  IADD3.X R27, PT, PT, R12, R14, RZ, P1, !PT ;  /* 0x0000000e0c1b7210 */ /* 0x000fc80000ffe4ff */
[----:B------:R-:W2:Y:S04]  /*7e6c0*/  LD.E.64 R14, desc[UR10][R28.64] ;  /* 0x0000000a1c0e7980 */ /* 0x000ea8000c101b00 */
[----:B------:R-:W2:Y:S01]  /*7e6d0*/  LD.E.64 R26, desc[UR10][R26.64] ;  /* 0x0000000a1a1a7980 */ /* 0x000ea2000c101b00 */
[----:B------:R-:W-:Y:S02]  /*7e6e0*/  MOV R16, R12 ;  /* 0x0000000c00107202 */ /* 0x000fe40000000f00 */
[----:B--2---:R-:W-:-:S04]  /*7e6f0*/  ISETP.GE.U32.AND P0, PT, R14, R26, PT ;  /* 0x0000001a0e00720c */ /* 0x004fc80003f06070 */
[----:B------:R-:W-:Y:S01]  /*7e700*/  ISETP.GE.U32.AND.EX P0, PT, R15, R27, PT, P0 ;  /* 0x0000001b0f00720c */ /* 0x000fe20003f06100 */
[----:B------:R-:W-:-:S12]  /*7e710*/  IMAD.MOV.U32 R15, RZ, RZ, R13 ;  /* 0x000000ffff0f7224 */ /* 0x000fd800078e000d */
[----:B------:R-:W-:Y:S05]  /*7e720*/  @!P0 BRA `(.L_x_1232) ;  /* 0x0000000000288947 */ /* 0x000fea0003800000 */
[----:B------:R-:W0:Y:S01]  /*7e730*/  LDCU UR5, c[0x0][0x3c8] ;  /* 0x00007900ff0577ac */ /* 0x000e220008000800 */
        /* <DEDUP_REMOVED lines=9> */
.L_x_1232:
[----:B------:R-:W-:Y:S05]  /*7e7d0*/  BSYNC.RECONVERGENT B1 ;  /* 0x0000000000017941 */ /* 0x000fea0003800200 */
.L_x_1231:
[----:B------:R-:W-:Y:S01]  /*7e7e0*/  HFMA2 R17, -RZ, RZ, 0, 0 ;  /* 0x00000000ff117431 */ /* 0x000fe200000001ff */
[----:B------:R-:W-:Y:S01]  /*7e7f0*/  BSSY.RECONVERGENT B1, `(.L_x_1234) ;  /* 0x0000019000017945 */ /* 0x000fe20003800200 */
[----:B------:R-:W-:-:S07]  /*7e800*/  IMAD.MOV.U32 R18, RZ, RZ, RZ ;  /* 0x000000ffff127224 */ /* 0x000fce00078e00ff */
.L_x_1236:
        /* <DEDUP_REMOVED lines=23> */
.L_x_1235:
[----:B------:R-:W-:Y:S05]  /*7e980*/  BSYNC.RECONVERGENT B1 ;  /* 0x0000000000017941 */ /* 0x000fea0003800200 */
.L_x_1234:
[----:B------:R-:W-:Y:S01]  /*7e990*/  HFMA2 R12, -RZ, RZ, 0, 0 ;  /* 0x00000000ff0c7431 */ /* 0x000fe200000001ff */
[----:B------:R-:W-:Y:S01]  /*7e9a0*/  BSSY.RECONVERGENT B1, `(.L_x_1237) ;  /* 0x0000019000017945 */ /* 0x000fe20003800200 */
[----:B------:R-:W-:-:S07]  /*7e9b0*/  IMAD.MOV.U32 R17, RZ, RZ, RZ ;  /* 0x000000ffff117224 */ /* 0x000fce00078e00ff */
.L_x_1239:
[C---:B------:R-:W-:Y:S02]  /*7e9c0*/  SHF.L.U32 R27, R12.reuse, 0x3, RZ ;  /* 0x000000030c1b7819 */ /* 0x040fe400000006ff */
[----:B------:R-:W-:Y:S02]  /*7e9d0*/  SHF.L.U64.HI R8, R12, 0x3, R17 ;  /* 0x000000030c087819 */ /* 0x000fe40000010211 */
        /* <DEDUP_REMOVED lines=8> */
[----:B------:R-:W-:Y:S02]  /*7ea60*/  ISETP.GE.U32.AND.EX P0, PT, R9, R27, PT, P0 ;  /* 0x0000001b0900720c */ /* 0x000fe40003f06100 */
[----:B------:R-:W-:-:S11]  /*7ea70*/  MOV R9, R3 ;  /* 0x0000000300097202 */ /* 0x000fd60000000f00 */
        /* <DEDUP_REMOVED lines=11> */
.L_x_1238:
[----:B------:R-:W-:Y:S05]  /*7eb30*/  BSYNC.RECONVERGENT B1 ;  /* 0x0000000000017941 */ /* 0x000fea0003800200 */
.L_x_1237:
[----:B------:R-:W-:Y:S01]  /*7eb40*/  HFMA2 R12, -RZ, RZ, 0, 0 ;  /* 0x00000000ff0c7431 */ /* 0x000fe200000001ff */
[----:B------:R-:W-:Y:S01]  /*7eb50*/  BSSY.RECONVERGENT B1, `(.L_x_1240) ;  /* 0x000001b000017945 */ /* 0x000fe20003800200 */
[----:B------:R-:W-:-:S07]  /*7eb60*/  IMAD.MOV.U32 R31, RZ, RZ, RZ ;  /* 0x000000ffff1f7224 */ /* 0x000fce00078e00ff */
.L_x_1242:
        /* <DEDUP_REMOVED lines=8> */
[----:B------:R-:W-:Y:S01]  /*7ebf0*/  IMAD.MOV.U32 R17, RZ, RZ, R6 ;  /* 0x000000ffff117224 */ /* 0x000fe200078e0006 */
[----:B------:R-:W-:Y:S02]  /*7ec00*/  MOV R18, R7 ;  /* 0x0000000700127202 */ /* 0x000fe40000000f00 */
        /* <DEDUP_REMOVED lines=15> */
.L_x_1241:
[----:B------:R-:W-:Y:S05]  /*7ed00*/  BSYNC.RECONVERGENT B1 ;  /* 0x0000000000017941 */ /* 0x000fea0003800200 */
.L_x_1240:
[----:B------:R-:W-:Y:S01]  /*7ed10*/  HFMA2 R21, -RZ, RZ, 0, 0 ;  /* 0x00000000ff157431 */ /* 0x000fe200000001ff */
[----:B------:R-:W-:Y:S01]  /*7ed20*/  BSSY.RECONVERGENT B1, `(.L_x_1243) ;  /* 0x000001b000017945 */ /* 0x000fe20003800200 */
[----:B------:R-:W-:-:S07]  /*7ed30*/  IMAD.MOV.U32 R30, RZ, RZ, RZ ;  /* 0x000000ffff1e7224 */ /* 0x000fce00078e00ff */
.L_x_1245:
        /* <DEDUP_REMOVED lines=10> */
[----:B--2---:R-:W-:Y:S02]  /*7ede0*/  ISETP.GE.U32.AND P0, PT, R6, R26, PT ;  /* 0x0000001a0600720c */ /* 0x004fe40003f06070 */
[----:B------:R-:W-:-:S02]  /*7edf0*/  MOV R6, R23 ;  /* 0x0000001700067202 */ /* 0x000fc40000000f00 */
        /* <DEDUP_REMOVED lines=13> */
.L_x_1244:
[----:B------:R-:W-:Y:S05]  /*7eed0*/  BSYNC.RECONVERGENT B1 ;  /* 0x0000000000017941 */ /* 0x000fea0003800200 */
.L_x_1243:
[----:B------:R-:W-:Y:S01]  /*7eee0*/  HFMA2 R21, -RZ, RZ, 0, 0 ;  /* 0x00000000ff157431 */ /* 0x000fe200000001ff */
[----:B------:R-:W-:Y:S01]  /*7eef0*/  BSSY.RECONVERGENT B1, `(.L_x_1246) ;  /* 0x0000019000017945 */ /* 0x000fe20003800200 */
[----:B------:R-:W-:-:S07]  /*7ef00*/  IMAD.MOV.U32 R28, RZ, RZ, RZ ;  /* 0x000000ffff1c7224 */ /* 0x000fce00078e00ff */
.L_x_1248:
[C---:B------:R-:W-:Y:S02]  /*7ef10*/  SHF.L.U32 R22, R21.reuse, 0x3, RZ ;  /* 0x0000000315167819 */ /* 0x040fe400000006ff */
[----:B------:R-:W-:Y:S02]  /*7ef20*/  SHF.L.U64.HI R15, R21, 0x3, R28 ;  /* 0x00000003150f7819 */ /* 0x000fe4000001021c */
        /* <DEDUP_REMOVED lines=21> */
.L_x_1247:
[----:B------:R-:W-:Y:S05]  /*7f080*/  BSYNC.RECONVERGENT B1 ;  /* 0x0000000000017941 */ /* 0x000fea0003800200 */
.L_x_1246:
[----:B------:R-:W-:Y:S01]  /*7f090*/  HFMA2 R14, -RZ, RZ, 0, 0 ;  /* 0x00000000ff0e7431 */ /* 0x000fe200000001ff */
[----:B------:R-:W-:Y:S01]  /*7f0a0*/  BSSY.RECONVERGENT B1, `(.L_x_1249) ;  /* 0x0000019000017945 */ /* 0x000fe20003800200 */
[----:B------:R-:W-:-:S07]  /*7f0b0*/  IMAD.MOV.U32 R31, RZ, RZ, RZ ;  /* 0x000000ffff1f7224 */ /* 0x000fce00078e00ff */
.L_x_1251:
        /* <DEDUP_REMOVED lines=9> */
[----:B--2---:R-:W-:Y:S02]  /*7f150*/  ISETP.GE.U32.AND P0, PT, R22, R26, PT ;  /* 0x0000001a1600720c */ /* 0x004fe40003f06070 */
[----:B------:R-:W-:Y:S02]  /*7f160*/  MOV R22, R9 ;  /* 0x0000000900167202 */ /* 0x000fe40000000f00 */
        /* <DEDUP_REMOVED lines=12> */
.L_x_1250:
[----:B------:R-:W-:Y:S05]  /*7f230*/  BSYNC.RECONVERGENT B1 ;  /* 0x0000000000017941 */ /* 0x000fea0003800200 */
.L_x_1249:
[----:B------:R-:W-:Y:S01]  /*7f240*/  HFMA2 R13, -RZ, RZ, 0, 0 ;  /* 0x00000000ff0d7431 */ /* 0x000fe200000001ff */
[----:B------:R-:W-:Y:S01]  /*7f250*/  BSSY.RECONVERGENT B1, `(.L_x_1252) ;  /* 0x0000019000017945 */ /* 0x000fe20003800200 */
[----:B------:R-:W-:-:S07]  /*7f260*/  IMAD.MOV.U32 R14, RZ, RZ, RZ ;  /* 0x000000ffff0e7224 */ /* 0x000fce00078e00ff */
.L_x_1254:
        /* <DEDUP_REMOVED lines=23> */
.L_x_1253:
[----:B------:R-:W-:Y:S05]  /*7f3e0*/  BSYNC.RECONVERGENT B1 ;  /* 0x0000000000017941 */ /* 0x000fea0003800200 */
.L_x_1252:
[----:B------:R-:W-:Y:S01]  /*7f3f0*/  HFMA2 R23, -RZ, RZ, 0, 0 ;  /* 0x00000000ff177431 */ /* 0x000fe200000001ff */
[----:B------:R-:W-:Y:S01]  /*7f400*/  BSSY.RECONVERGENT B1, `(.L_x_1255) ;  /* 0x0000019000017945 */ /* 0x000fe20003800200 */
[----:B------:R-:W-:-:S07]  /*7f410*/  IMAD.MOV.U32 R28, RZ, RZ, RZ ;  /* 0x000000ffff1c7224 */ /* 0x000fce00078e00ff */
.L_x_1257:
        /* <DEDUP_REMOVED lines=23> */
.L_x_1256:
[----:B------:R-:W-:Y:S05]  /*7f590*/  BSYNC.RECONVERGENT B1 ;  /* 0x0000000000017941 */ /* 0x000fea0003800200 */
.L_x_1255:
[----:B------:R-:W-:Y:S01]  /*7f5a0*/  HFMA2 R23, -RZ, RZ, 0, 0 ;  /* 0x00000000ff177431 */ /* 0x000fe200000001ff */
[----:B------:R-:W-:Y:S01]  /*7f5b0*/  BSSY.RECONVERGENT B1, `(.L_x_1258) ;  /* 0x0000019000017945 */ /* 0x000fe20003800200 */
[----:B------:R-:W-:-:S07]  /*7f5c0*/  IMAD.MOV.U32 R28, RZ, RZ, RZ ;  /* 0x000000ffff1c7224 */ /* 0x000fce00078e00ff */
.L_x_1260:
        /* <DEDUP_REMOVED lines=23> */
.L_x_1259:
[----:B------:R-:W-:Y:S05]  /*7f740*/  BSYNC.RECONVERGENT B1 ;  /* 0x0000000000017941 */ /* 0x000fea0003800200 */
.L_x_1258:
[----:B------:R-:W-:Y:S01]  /*7f750*/  HFMA2 R23, -RZ, RZ, 0, 0 ;  /* 0x00000000ff177431 */ /* 0x000fe200000001ff */
[----:B------:R-:W-:Y:S01]  /*7f760*/  BSSY.RECONVERGENT B1, `(.L_x_1261) ;  /* 0x000001b000017945 */ /* 0x000fe20003800200 */
[----:B------:R-:W-:-:S07]  /*7f770*/  IMAD.MOV.U32 R30, RZ, RZ, RZ ;  /* 0x000000ffff1e7224 */ /* 0x000fce00078e00ff */
.L_x_1263:
        /* <DEDUP_REMOVED lines=25> */
.L_x_1262:
[----:B------:R-:W-:Y:S05]  /*7f910*/  BSYNC.RECONVERGENT B1 ;  /* 0x0000000000017941 */ /* 0x000fea0003800200 */
.L_x_1261:
[----:B------:R-:W-:Y:S01]  /*7f920*/  HFMA2 R21, -RZ, RZ, 0, 0 ;  /* 0x00000000ff157431 */ /* 0x000fe200000001ff */
[----:B------:R-:W-:Y:S01]  /*7f930*/  BSSY.RECONVERGENT B1, `(.L_x_1264) ;  /* 0x0000019000017945 */ /* 0x000fe20003800200 */
[----:B------:R-:W-:-:S07]  /*7f940*/  IMAD.MOV.U32 R28, RZ, RZ, RZ ;  /* 0x000000ffff1c7224 */ /* 0x000fce00078e00ff */
.L_x_1266:
        /* <DEDUP_REMOVED lines=23> */
.L_x_1265:
[----:B------:R-:W-:Y:S05]  /*7fac0*/  BSYNC.RECONVERGENT B1 ;  /* 0x0000000000017941 */ /* 0x000fea0003800200 */
.L_x_1264:
[----:B------:R-:W-:Y:S01]  /*7fad0*/  HFMA2 R21, -RZ, RZ, 0, 0 ;  /* 0x00000000ff157431 */ /* 0x000fe200000001ff */
[----:B------:R-:W-:Y:S01]  /*7fae0*/  BSSY.RECONVERGENT B1, `(.L_x_1267) ;  /* 0x000001b000017945 */ /* 0x000fe20003800200 */
[----:B------:R-:W-:-:S07]  /*7faf0*/  IMAD.MOV.U32 R22, RZ, RZ, RZ ;  /* 0x000000ffff167224 */ /* 0x000fce00078e00ff */
.L_x_1269:
        /* <DEDUP_REMOVED lines=25> */
.L_x_1268:
[----:B------:R-:W-:Y:S05]  /*7fc90*/  BSYNC.RECONVERGENT B1 ;  /* 0x0000000000017941 */ /* 0x000fea0003800200 */
.L_x_1267:
[----:B------:R-:W-:Y:S01]  /*7fca0*/  HFMA2 R21, -RZ, RZ, 0, 0 ;  /* 0x00000000ff157431 */ /* 0x000fe200000001ff */
[----:B------:R-:W-:Y:S01]  /*7fcb0*/  BSSY.RECONVERGENT B1, `(.L_x_1270) ;  /* 0x000001b000017945 */ /* 0x000fe20003800200 */
[----:B------:R-:W-:-:S07]  /*7fcc0*/  IMAD.MOV.U32 R26, RZ, RZ, RZ ;  /* 0x000000ffff1a7224 */ /* 0x000fce00078e00ff */
.L_x_1272:
        /* <DEDUP_REMOVED lines=25> */
.L_x_1271:
[----:B------:R-:W-:Y:S05]  /*7fe60*/  BSYNC.RECONVERGENT B1 ;  /* 0x0000000000017941 */ /* 0x000fea0003800200 */
.L_x_1270:
[----:B------:R-:W-:Y:S01]  /*7fe70*/  HFMA2 R15, -RZ, RZ, 0, 0 ;  /* 0x00000000ff0f7431 */ /* 0x000fe200000001ff */
[----:B------:R-:W-:Y:S01]  /*7fe80*/  BSSY.RECONVERGENT B1, `(.L_x_1273) ;  /* 0x0000019000017945 */ /* 0x000fe20003800200 */
[----:B------:R-:W-:-:S07]  /*7fe90*/  IMAD.MOV.U32 R16, RZ, RZ, RZ ;  /* 0x000000ffff107224 */ /* 0x000fce00078e00ff */
.L_x_1275:
        /* <DEDUP_REMOVED lines=23> */
.L_x_1274:
[----:B------:R-:W-:Y:S05]  /*80010*/  BSYNC.RECONVERGENT B1 ;  /* 0x0000000000017941 */ /* 0x000fea0003800200 */
.L_x_1273:
[----:B------:R-:W-:Y:S01]  /*80020*/  HFMA2 R11, -RZ, RZ, 0, 0 ;  /* 0x00000000ff0b7431 */ /* 0x000fe200000001ff */
[----:B------:R-:W-:Y:S01]  /*80030*/  BSSY.RECONVERGENT B1, `(.L_x_1276) ;  /* 0x000001a000017945 */ /* 0x000fe20003800200 */
[----:B------:R-:W-:-:S07]  /*80040*/  IMAD.MOV.U32 R16, RZ, RZ, RZ ;  /* 0x000000ffff107224 */ /* 0x000fce00078e00ff */
.L_x_1278:
        /* <DEDUP_REMOVED lines=24> */
.L_x_1277:
[----:B------:R-:W-:Y:S05]  /*801d0*/  BSYNC.RECONVERGENT B1 ;  /* 0x0000000000017941 */ /* 0x000fea0003800200 */
.L_x_1276:
[----:B------:R-:W-:Y:S01]  /*801e0*/  HFMA2 R30, -RZ, RZ, 0, 0 ;  /* 0x00000000ff1e7431 */ /* 0x000fe200000001ff */
[----:B------:R-:W-:Y:S01]  /*801f0*/  BSSY.RECONVERGENT B1, `(.L_x_1279) ;  /* 0x000001b000017945 */ /* 0x000fe20003800200 */
[----:B------:R-:W-:-:S07]  /*80200*/  IMAD.MOV.U32 R23, RZ, RZ, RZ ;  /* 0x000000ffff177224 */ /* 0x000fce00078e00ff */
.L_x_1281:
        /* <DEDUP_REMOVED lines=25> */
.L_x_1280:
[----:B------:R-:W-:Y:S05]  /*803a0*/  BSYNC.RECONVERGENT B1 ;  /* 0x0000000000017941 */ /* 0x000fea0003800200 */
.L_x_1279:
[----:B------:R-:W-:Y:S01]  /*803b0*/  HFMA2 R31, -RZ, RZ, 0, 0 ;  /* 0x00000000ff1f7431 */ /* 0x000fe200000001ff */
[----:B------:R-:W-:Y:S01]  /*803c0*/  BSSY.RECONVERGENT B1, `(.L_x_1282) ;  /* 0x000001b000017945 */ /* 0x000fe20003800200 */
[----:B------:R-:W-:-:S07]  /*803d0*/  IMAD.MOV.U32 R18, RZ, RZ, RZ ;  /* 0x000000ffff127224 */ /* 0x000fce00078e00ff */
.L_x_1284:
        /* <DEDUP_REMOVED lines=25> */
.L_x_1283:
[----:B------:R-:W-:Y:S05]  /*80570*/  BSYNC.RECONVERGENT B1 ;  /* 0x0000000000017941 */ /* 0x000fea0003800200 */
.L_x_1282:
[----:B------:R-:W-:Y:S01]  /*80580*/  BSSY.RECONVERGENT B1, `(.L_x_1285) ;  /* 0x000001a000017945 */ /* 0x000fe20003800200 */
[----:B------:R-:W-:-:S07]  /*80590*/  CS2R R28, SRZ ;  /* 0x00000000001c7805 */ /* 0x000fce000001ff00 */
.L_x_1287:
        /* <DEDUP_REMOVED lines=24> */
.L_x_1286:
[----:B------:R-:W-:Y:S05]  /*80720*/  BSYNC.RECONVERGENT B1 ;  /* 0x0000000000017941 */ /* 0x000fea0003800200 */
.L_x_1285:
[----:B------:R-:W-:Y:S01]  /*80730*/  HFMA2 R21, -RZ, RZ, 0, 0 ;  /* 0x00000000ff157431 */ /* 0x000fe200000001ff */
[----:B------:R-:W-:Y:S01]  /*80740*/  BSSY.RECONVERGENT B1, `(.L_x_1288) ;  /* 0x0000019000017945 */ /* 0x000fe20003800200 */
[----:B------:R-:W-:-:S07]  /*80750*/  IMAD.MOV.U32 R28, RZ, RZ, RZ ;  /* 0x000000ffff1c7224 */ /* 0x000fce00078e00ff */
.L_x_1290:
        /* <DEDUP_REMOVED lines=23> */
.L_x_1289:
[----:B------:R-:W-:Y:S05]  /*808d0*/  BSYNC.RECONVERGENT B1 ;  /* 0x0000000000017941 */ /* 0x000fea0003800200 */
.L_x_1288:
[----:B------:R-:W2:Y:S04]  /*808e0*/  LD.E.64 R4, desc[UR10][R22.64] ;  /* 0x0000000a16047980 */ /* 0x000ea8000c101b00 */
[----:B------:R-:W2:Y:S02]  /*808f0*/  LD.E.64 R6, desc[UR10][R12.64] ;  /* 0x0000000a0c067980 */ /* 0x000ea4000c101b00 */
[----:B--2---:R-:W-:Y:S02]  /*80900*/  ISETP.GE.U32.AND P0, PT, R4, R6, PT ;  /* 0x000000060400720c */ /* 0x004fe40003f06070 */
[----:B------:R-:W-:Y:S02]  /*80910*/  MOV R4, R12 ;  /* 0x0000000c00047202 */ /* 0x000fe40000000f00 */
[----:B------:R-:W-:Y:S01]  /*80920*/  ISETP.GE.U32.AND.EX P0, PT, R5, R7, PT, P0 ;  /* 0x000000070500720c */ /* 0x000fe20003f06100 */
[----:B------:R-:W-:Y:S01]  /*80930*/  IMAD.MOV.U32 R5, RZ, RZ, R13 ;  /* 0x000000ffff057224 */ /* 0x000fe200078e000d */
[----:B------:R-:W-:Y:S01]  /*80940*/  MOV R6, R22 ;  /* 0x0000001600067202 */ /* 0x000fe20000000f00 */
[----:B------:R-:W-:-:S10]  /*80950*/  IMAD.MOV.U32 R7, RZ, RZ, R23 ;  /* 0x000000ffff077224 */ /* 0x000fd400078e0017 */
[----:B------:R-:W-:Y:S05]  /*80960*/  @!P0 BRA `(.L_x_1208) ;  /* 0x000004e000d08947 */ /* 0x000fea0003800000 */
[----:B------:R-:W-:Y:S02]  /*80970*/  HFMA2 R21, -RZ, RZ, 0, 0 ;  /* 0x00000000ff157431 */ /* 0x000fe400000001ff */
[----:B------:R-:W-:-:S07]  /*80980*/  IMAD.MOV.U32 R27, RZ, RZ, RZ ;  /* 0x000000ffff1b7224 */ /* 0x000fce00078e00ff */
.L_x_1291:
[----:B------:R-:W0:Y:S01]  /*80990*/  LDCU UR5, c[0x0][0x3c8] ;  /* 0x00007900ff0577ac */ /* 0x000e220008000800 */
[----:B------:R-:W-:Y:S01]  /*809a0*/  IADD3 R21, P0, PT, R21, 0x1, RZ ;  /* 0x0000000115157810 */ /* 0x000fe20007f1e0ff */
[----:B------:R-:W-:Y:S01]  /*809b0*/  IMAD.MOV.U32 R4, RZ, RZ, R22 ;  /* 0x000000ffff047224 */ /* 0x000fe200078e0016 */
[----:B------:R-:W-:Y:S01]  /*809c0*/  MOV R5, R23 ;  /* 0x0000001700057202 */ /* 0x000fe20000000f00 */
[----:B------:R-:W-:Y:S01]  /*809d0*/  IMAD.MOV.U32 R6, RZ, RZ, R12 ;  /* 0x000000ffff067224 */ /* 0x000fe200078e000c */
[----:B------:R-:W-:Y:S02]  /*809e0*/  IADD3.X R27, PT, PT, RZ, R27, RZ, P0, !PT ;  /* 0x0000001bff1b7210 */ /* 0x000fe400007fe4ff */
[----:B------:R-:W-:Y:S02]  /*809f0*/  MOV R7, R13 ;  /* 0x0000000d00077202 */ /* 0x000fe40000000f00 */
[----:B0-----:R-:W-:-:S04]  /*80a00*/  ISETP.NE.U32.AND P0, PT, R21, UR5, PT ;  /* 0x0000000515007c0c */ /* 0x001fc8000bf05070 */
[----:B------:R-:W-:-:S13]  /*80a10*/  ISETP.NE.AND.EX P0, PT, R27, R20, PT, P0 ;  /* 0x000000141b00720c */ /* 0x000fda0003f05300 */
[----:B------:R-:W-:Y:S05]  /*80a20*/  @!P0 BRA `(.L_x_1208) ;  /* 0x000004e000a08947 */ /* 0x000fea0003800000 */
[C---:B------:R-:W-:Y:S01]  /*80a30*/  IMAD.SHL.U32 R7, R21.reuse, 0x8, RZ ;  /* 0x0000000815077824 */ /* 0x040fe200078e00ff */
[----:B------:R-:W-:-:S04]  /*80a40*/  SHF.L.U64.HI R26, R21, 0x3, R27 ;  /* 0x00000003151a7819 */ /* 0x000fc8000001021b */
[-C--:B------:R-:W-:Y:S02]  /*80a50*/  IADD3 R6, P1, PT, R12, R7.reuse, RZ ;  /* 0x000000070c067210 */ /* 0x080fe40007f3e0ff */
        /* <DEDUP_REMOVED lines=8> */
[----:B------:R-:W-:Y:S01]  /*80ae0*/  MOV R4, R12 ;  /* 0x0000000c00047202 */ /* 0x000fe20000000f00 */
[----:B------:R-:W-:Y:S01]  /*80af0*/  IMAD.MOV.U32 R5, RZ, RZ, R13 ;  /* 0x000000ffff057224 */ /* 0x000fe200078e000d */
[----:B------:R-:W-:Y:S01]  /*80b00*/  MOV R6, R22 ;  /* 0x0000001600067202 */ /* 0x000fe20000000f00 */
[----:B------:R-:W-:Y:S01]  /*80b10*/  IMAD.MOV.U32 R7, RZ, RZ, R23 ;  /* 0x000000ffff077224 */ /* 0x000fe200078e0017 */
[----:B------:R-:W-:Y:S06]  /*80b20*/  BRA `(.L_x_1208) ;  /* 0x000004e000607947 */ /* 0x000fec0003800000 */
.L_x_1209:
[----:B------:R-:W-:Y:S01]  /*80b30*/  ISETP.NE.U32.AND P0, PT, RZ, UR8, PT ;  /* 0x00000008ff007c0c */ /* 0x000fe2000bf05070 */
[----:B------:R-:W-:Y:S01]  /*80b40*/  HFMA2 R32, -RZ, RZ, -6.306171417236328125e-05, 0.01395416259765625 ;  /* 0x84222325ff207431 */ /* 0x000fe200000001ff */
[----:B------:R-:W-:Y:S01]  /*80b50*/  LOP3.LUT R30, R12, 0x1, RZ, 0xc0, !PT ;  /* 0x000000010c1e7812 */ /* 0x000fe200078ec0ff */
[----:B------:R-:W-:Y:S01]  /*80b60*/  IMAD.MOV.U32 R31, RZ, RZ, -0x340d631c ;  /* 0xcbf29ce4ff1f7424 */ /* 0x000fe200078e00ff */
[----:B------:R-:W-:Y:S01]  /*80b70*/  ISETP.NE.AND.EX P0, PT, RZ, UR9, PT, P0 ;  /* 0x00000009ff007c0c */ /* 0x000fe2000bf05300 */
[----:B------:R-:W-:Y:S01]  /*80b80*/  IMAD.MOV.U32 R26, RZ, RZ, RZ ;  /* 0x000000ffff1a7224 */ /* 0x000fe200078e00ff */
[----:B------:R-:W-:-:S11]  /*80b90*/  MOV R23, RZ ;  /* 0x000000ff00177202 */ /* 0x000fd60000000f00 */
[----:B------:R-:W-:Y:S05]  /*80ba0*/  @!P0 BRA `(.L_x_1292) ;  /* 0x0000000400b48947 */ /* 0x000fea0003800000 */
[----:B------:R-:W-:Y:S01]  /*80bb0*/  MOV R32, 0x84222325 ;  /* 0x8422232500207802 */ /* 0x000fe20000000f00 */
[----:B------:R-:W-:Y:S01]  /*80bc0*/  IMAD.MOV.U32 R31, RZ, RZ, -0x340d631c ;  /* 0xcbf29ce4ff1f7424 */ /* 0x000fe200078e00ff */
[----:B------:R-:W-:Y:S01]  /*80bd0*/  MOV R33, RZ ;  /* 0x000000ff00217202 */ /* 0x000fe20000000f00 */
[----:B------:R-:W-:-:S07]  /*80be0*/  IMAD.MOV.U32 R34, RZ, RZ, RZ ;  /* 0x000000ffff227224 */ /* 0x000fce00078e00ff */
.L_x_1293:
[----:B------:R-:W-:-:S04]  /*80bf0*/  LEA R28, P1, R33, R14, 0x3 ;  /* 0x0000000e211c7211 */ /* 0x000fc800078218ff */
[----:B------:R-:W-:-:S05]  /*80c00*/  LEA.HI.X R29, R33, R15, R34, 0x3, P1 ;  /* 0x0000000f211d7211 */ /* 0x000fca00008f1c22 */
[----:B------:R-:W2:Y:S04]  /*80c10*/  LD.E.64 R26, desc[UR10][R28.64] ;  /* 0x0000000a1c1a7980 */ /* 0x000ea8000c101b00 */
[----:B------:R1:W3:Y:S01]  /*80c20*/  LD.E.64 R22, desc[UR10][R28.64+0x8] ;  /* 0x0000080a1c167980 */ /* 0x0002e2000c101b00 */
[----:B------:R-:W-:Y:S01]  /*80c30*/  IMAD R31, R31, 0x1b3, RZ ;  /* 0x000001b31f1f7824 */ /* 0x000fe200078e02ff */
[----:B------:R-:W-:-:S04]  /*80c40*/  IADD3 R33, P1, PT, R33, 0x2, RZ ;  /* 0x0000000221217810 */ /* 0x000fc80007f3e0ff */
[----:B------:R-:W-:Y:S02]  /*80c50*/  IADD3.X R34, PT, PT, RZ, R34, RZ, P1, !PT ;  /* 0x00000022ff227210 */ /* 0x000fe40000ffe4ff */
        /* <DEDUP_REMOVED lines=61> */
[----:B------:R-:W-:Y:S02]  /*81030*/  SHF.R.U64 R29, R22, 0x18, R23 ;  /* 0x00000018161d7819 */ /* 0x000fe40000001217 */
[----:B------:R-:W-:Y:S01]  /*81040*/  LOP3.LUT R28, R12, 0xfffffffe, RZ, 0xc0, !PT ;  /* 0xfffffffe0c1c7812 */ /* 0x000fe200078ec0ff */
[----:B------:R-:W-:Y:S01]  /*81050*/  IMAD.IADD R27, R27, 0x1, R31 ;  /* 0x000000011b1b7824 */ /* 0x000fe200078e021f */
[----:B------:R-:W-:Y:S02]  /*81060*/  LOP3.LUT R22, R26, 0xff, R29, 0x78, !PT ;  /* 0x000000ff1a167812 */ /* 0x000fe400078e781d */
[----:B------:R-:W-:Y:S01]  /*81070*/  ISETP.NE.U32.AND P1, PT, R33, R28, PT ;  /* 0x0000001c2100720c */ /* 0x000fe20003f25070 */
[----:B------:R-:W-:Y:S02]  /*81080*/  IMAD R29, R27, 0x1b3, RZ ;  /* 0x000001b31b1d7824 */ /* 0x000fe400078e02ff */
[----:B------:R-:W-:Y:S01]  /*81090*/  IMAD.WIDE.U32 R26, R22, 0x1b3, RZ ;  /* 0x000001b3161a7825 */ /* 0x000fe200078e00ff */
[----:B------:R-:W-:-:S02]  /*810a0*/  ISETP.NE.AND.EX P1, PT, R34, R13, PT, P1 ;  /* 0x0000000d2200720c */ /* 0x000fc40003f25310 */
        /* <DEDUP_REMOVED lines=27> */
[----:B------:R-:W1:Y:S01]  /*81260*/  LDC R26, c[0x0][0x3c4] ;  /* 0x0000f100ff1a7b82 */ /* 0x000e620000000800 */
[----:B------:R-:W-:-:S07]  /*81270*/  MOV R23, R28 ;  /* 0x0000001c00177202 */ /* 0x000fce0000000f00 */
.L_x_1292:
[----:B------:R-:W-:Y:S01]  /*81280*/  ISETP.NE.U32.AND P1, PT, R30, RZ, PT ;  /* 0x000000ff1e00720c */ /* 0x000fe20003f25070 */
[----:B------:R-:W-:Y:S01]  /*81290*/  IMAD.MOV.U32 R35, RZ, RZ, -0x7bdddcdb ;  /* 0x84222325ff237424 */ /* 0x000fe200078e00ff */
[----:B------:R-:W-:Y:S02]  /*812a0*/  MOV R38, 0xcbf29ce4 ;  /* 0xcbf29ce400267802 */ /* 0x000fe40000000f00 */
[----:B------:R-:W-:-:S13]  /*812b0*/  ISETP.NE.AND.EX P1, PT, RZ, RZ, PT, P1 ;  /* 0x000000ffff00720c */ /* 0x000fda0003f25310 */
[----:B------:R-:W-:Y:S05]  /*812c0*/  @!P1 BRA `(.L_x_1294) ;  /* 0x0000000000c49947 */ /* 0x000fea0003800000 */
[----:B------:R-:W-:-:S04]  /*812d0*/  LEA R22, P2, R23, R14, 0x3 ;  /* 0x0000000e17167211 */ /* 0x000fc800078418ff */
[----:B-1----:R-:W-:-:S06]  /*812e0*/  LEA.HI.X R23, R23, R15, R26, 0x3, P2 ;  /* 0x0000000f17177211 */ /* 0x002fcc00010f1c1a */
        /* <DEDUP_REMOVED lines=47> */
.L_x_1294:
[----:B------:R-:W-:Y:S01]  /*815e0*/  CS2R R22, SRZ ;  /* 0x0000000000167805 */ /* 0x000fe2000001ff00 */
[----:B------:R-:W-:Y:S06]  /*815f0*/  @!P0 BRA `(.L_x_1295) ;  /* 0x0000000400b48947 */ /* 0x000fec0003800000 */
[----:B------:R-:W-:Y:S02]  /*81600*/  HFMA2 R38, -RZ, RZ, -15.890625, -0.0047760009765625 ;  /* 0xcbf29ce4ff267431 */ /* 0x000fe400000001ff */
[----:B------:R-:W-:Y:S01]  /*81610*/  IMAD.MOV.U32 R35, RZ, RZ, -0x7bdddcdb ;  /* 0x84222325ff237424 */ /* 0x000fe200078e00ff */
[----:B------:R-:W-:Y:S01]  /*81620*/  MOV R34, RZ ;  /* 0x000000ff00227202 */ /* 0x000fe20000000f00 */
[----:B------:R-:W-:-:S07]  /*81630*/  IMAD.MOV.U32 R33, RZ, RZ, RZ ;  /* 0x000000ffff217224 */ /* 0x000fce00078e00ff */
.L_x_1296:
[----:B------:R-:W-:-:S04]  /*81640*/  LEA R36, P2, R33, R24, 0x3 ;  /* 0x0000001821247211 */ /* 0x000fc800078418ff */
[----:B------:R-:W-:-:S05]  /*81650*/  LEA.HI.X R37, R33, R25, R34, 0x3, P2 ;  /* 0x0000001921257211 */ /* 0x000fca00010f1c22 */
[----:B------:R-:W2:Y:S04]  /*81660*/  LD.E.64 R28, desc[UR10][R36.64] ;  /* 0x0000000a241c7980 */ /* 0x000ea8000c101b00 */
[----:B-1----:R1:W3:Y:S01]  /*81670*/  LD.E.64 R26, desc[UR10][R36.64+0x8] ;  /* 0x0000080a241a7980 */ /* 0x0022e2000c101b00 */
[----:B------:R-:W-:Y:S01]  /*81680*/  IMAD R38, R38, 0x1b3, RZ ;  /* 0x000001b326267824 */ /* 0x000fe200078e02ff */
[----:B------:R-:W-:-:S05]  /*81690*/  IADD3 R33, P2, PT, R33, 0x2, RZ ;  /* 0x0000000221217810 */ /* 0x000fca0007f5e0ff */
[----:B------:R-:W-:Y:S01]  /*816a0*/  IMAD.X R34, RZ, RZ, R34, P2 ;  /* 0x000000ffff227224 */ /* 0x000fe200010e0622 */
        /* <DEDUP_REMOVED lines=12> */
[----:B-1----:R-:W-:Y:S02]  /*81770*/  IMAD R36, R23, 0x1b3, RZ ;  /* 0x000001b317247824 */ /* 0x002fe400078e02ff */
        /* <DEDUP_REMOVED lines=48> */
[----:B------:R-:W-:Y:S02]  /*81a80*/  SHF.R.U64 R29, R26, 0x18, R27 ;  /* 0x000000181a1d7819 */ /* 0x000fe4000000121b */
[----:B------:R-:W-:Y:S02]  /*81a90*/  LOP3.LUT R28, R12, 0xfffffffe, RZ, 0xc0, !PT ;  /* 0xfffffffe0c1c7812 */ /* 0x000fe400078ec0ff */
[----:B------:R-:W-:Y:S02]  /*81aa0*/  IADD3 R23, PT, PT, R23, R35, RZ ;  /* 0x0000002317177210 */ /* 0x000fe40007ffe0ff */
[----:B------:R-:W-:Y:S02]  /*81ab0*/  LOP3.LUT R26, R22, 0xff, R29, 0x78, !PT ;  /* 0x000000ff161a7812 */ /* 0x000fe400078e781d */
[----:B------:R-:W-:Y:S01]  /*81ac0*/  ISETP.NE.U32.AND P2, PT, R33, R28, PT ;  /* 0x0000001c2100720c */ /* 0x000fe20003f45070 */
[----:B------:R-:W-:-:S02]  /*81ad0*/  IMAD R29, R23, 0x1b3, RZ ;  /* 0x000001b3171d7824 */ /* 0x000fc400078e02ff */
[----:B------:R-:W-:Y:S01]  /*81ae0*/  IMAD.WIDE.U32 R22, R26, 0x1b3, RZ ;  /* 0x000001b31a167825 */ /* 0x000fe200078e00ff */
[----:B------:R-:W-:-:S03]  /*81af0*/  ISETP.NE.AND.EX P2, PT, R34, R13, PT, P2 ;  /* 0x0000000d2200720c */ /* 0x000fc60003f45320 */
        /* <DEDUP_REMOVED lines=27> */
[----:B------:R-:W2:Y:S01]  /*81cb0*/  LDC R23, c[0x0][0x3c4] ;  /* 0x0000f100ff177b82 */ /* 0x000ea20000000800 */
[----:B------:R-:W-:-:S07]  /*81cc0*/  IMAD.MOV.U32 R22, RZ, RZ, R28 ;  /* 0x000000ffff167224 */ /* 0x000fce00078e001c */
.L_x_1295:
[----:B------:R-:W-:Y:S05]  /*81cd0*/  @!P1 BRA `(.L_x_1297) ;  /* 0x0000000000c89947 */ /* 0x000fea0003800000 */
[----:B-1----:R-:W-:-:S04]  /*81ce0*/  LEA R26, P2, R22, R24, 0x3 ;  /* 0x00000018161a7211 */ /* 0x002fc800078418ff */
[----:B--2---:R-:W-:-:S06]  /*81cf0*/  LEA.HI.X R27, R22, R25, R23, 0x3, P2 ;  /* 0x00000019161b7211 */ /* 0x004fcc00010f1c17 */
        /* <DEDUP_REMOVED lines=48> */
.L_x_1297:
        /* <DEDUP_REMOVED lines=8> */
[----:B------:R-:W3:Y:S04]  /*82080*/  LD.E.64 R12, desc[UR10][R14.64] ;  /* 0x0000000a0e0c7980 */ /* 0x000ee8000c101b00 */
[----:B--2---:R-:W3:Y:S02]  /*82090*/  LD.E.64 R22, desc[UR10][R24.64] ;  /* 0x0000000a18167980 */ /* 0x004ee4000c101b00 */
[----:B---3--:R-:W-:-:S04]  /*820a0*/  ISETP.GE.U32.AND P0, PT, R12, R22, PT ;  /* 0x000000160c00720c */ /* 0x008fc80003f06070 */
[----:B------:R-:W-:-:S13]  /*820b0*/  ISETP.GE.U32.AND.EX P0, PT, R13, R23, PT, P0 ;  /* 0x000000170d00720c */ /* 0x000fda0003f06100 */
[----:B------:R-:W-:Y:S05]  /*820c0*/  @!P0 BRA `(.L_x_1301) ;  /* 0x0000001400988947 */ /* 0x000fea0003800000 */
[----:B------:R-:W2:Y:S01]  /*820d0*/  LDC R21, c[0x0][0x3c8] ;  /* 0x0000f200ff157b82 */ /* 0x000ea20000000800 */
[----:B------:R-:W-:Y:S01]  /*820e0*/  HFMA2 R28, -RZ, RZ, 0, 0 ;  /* 0x00000000ff1c7431 */ /* 0x000fe200000001ff */
[----:B------:R-:W-:Y:S01]  /*820f0*/  BSSY.RELIABLE B2, `(.L_x_1302) ;  /* 0x0000017000027945 */ /* 0x000fe20003800100 */
[----:B------:R-:W-:-:S07]  /*82100*/  IMAD.MOV.U32 R27, RZ, RZ, RZ ;  /* 0x000000ffff1b7224 */ /* 0x000fce00078e00ff */
.L_x_1303:
[----:B------:R-:W-:Y:S01]  /*82110*/  IADD3 R12, P0, PT, R27, 0x1, RZ ;  /* 0x000000011b0c7810 */ /* 0x000fe20007f1e0ff */
[----:B------:R-:W-:Y:S01]  /*82120*/  IMAD.MOV.U32 R35, RZ, RZ, R15 ;  /* 0x000000ffff237224 */ /* 0x000fe200078e000f */
[----:B------:R-:W-:-:S03]  /*82130*/  MOV R34, R14 ;  /* 0x0000000e00227202 */ /* 0x000fc60000000f00 */
[----:B------:R-:W-:Y:S01]  /*82140*/  IMAD.X R13, RZ, RZ, R28, P0 ;  /* 0x000000ffff0d7224 */ /* 0x000fe200000e061c */
[----:B--2---:R-:W-:-:S04]  /*82150*/  ISETP.NE.U32.AND P0, PT, R12, R21, PT ;  /* 0x000000150c00720c */ /* 0x004fc80003f05070 */
[----:B------:R-:W-:-:S13]  /*82160*/  ISETP.NE.AND.EX P0, PT, R13, R20, PT, P0 ;  /* 0x000000140d00720c */ /* 0x000fda0003f05300 */
[----:B------:R-:W-:Y:S05]  /*82170*/  @!P0 BREAK.RELIABLE B2 ;  /* 0x0000000000028942 */ /* 0x000fea0003800100 */
[----:B------:R-:W-:Y:S05]  /*82180*/  @!P0 BRA `(.L_x_1300) ;  /* 0x0000001400788947 */ /* 0x000fea0003800000 */
[----:B------:R-:W-:Y:S01]  /*82190*/  MOV R27, R12 ;  /* 0x0000000c001b7202 */ /* 0x000fe20000000f00 */
[----:B------:R-:W-:-:S03]  /*821a0*/  IMAD.MOV.U32 R28, RZ, RZ, R13 ;  /* 0x000000ffff1c7224 */ /* 0x000fc600078e000d */
[C---:B------:R-:W-:Y:S02]  /*821b0*/  SHF.L.U32 R13, R27.reuse, 0x3, RZ ;  /* 0x000000031b0d7819 */ /* 0x040fe400000006ff */
[----:B-1----:R-:W-:Y:S02]  /*821c0*/  SHF.L.U64.HI R26, R27, 0x3, R28 ;  /* 0x000000031b1a7819 */ /* 0x002fe4000001021c */
        /* <DEDUP_REMOVED lines=9> */
[----:B0-----:R-:W-:Y:S05]  /*82260*/  BSYNC.RELIABLE B2 ;  /* 0x0000000000027941 */ /* 0x001fea0003800100 */
.L_x_1302:
[----:B------:R-:W-:Y:S05]  /*82270*/  BRA `(.L_x_1301) ;  /* 0x00000014002c7947 */ /* 0x000fea0003800000 */
.L_x_1299:
[----:B------:R-:W-:Y:S02]  /*82280*/  HFMA2 R40, -RZ, RZ, -15.890625, -0.0047760009765625 ;  /* 0xcbf29ce4ff287431 */ /* 0x000fe400000001ff */
[----:B------:R-:W-:Y:S02]  /*82290*/  IMAD.MOV.U32 R37, RZ, RZ, -0x7bdddcdb ;  /* 0x84222325ff257424 */ /* 0x000fe400078e00ff */
[----:B------:R-:W-:Y:S02]  /*822a0*/  HFMA2 R36, -RZ, RZ, 0, 0 ;  /* 0x00000000ff247431 */ /* 0x000fe400000001ff */
[----:B------:R-:W-:Y:S01]  /*822b0*/  IMAD.MOV.U32 R31, RZ, RZ, RZ ;  /* 0x000000ffff1f7224 */ /* 0x000fe200078e00ff */
[----:B------:R-:W-:Y:S01]  /*822c0*/  MOV R34, 0x84222325 ;  /* 0x8422232500227802 */ /* 0x000fe20000000f00 */
[----:B------:R-:W-:Y:S01]  /*822d0*/  IMAD.MOV.U32 R33, RZ, RZ, -0x340d631c ;  /* 0xcbf29ce4ff217424 */ /* 0x000fe200078e00ff */
[----:B------:R-:W-:Y:S06]  /*822e0*/  @!P0 BRA `(.L_x_1304) ;  /* 0x0000000400b08947 */ /* 0x000fec0003800000 */
[----:B------:R-:W3:Y:S01]  /*822f0*/  LDC R36, c[0x0][0x3c4] ;  /* 0x0000f100ff247b82 */ /* 0x000ee20000000800 */
[----:B------:R-:W-:Y:S01]  /*82300*/  LOP3.LUT R31, R12, 0xfffffffe, RZ, 0xc0, !PT ;  /* 0xfffffffe0c1f7812 */ /* 0x000fe200078ec0ff */
[----:B------:R-:W-:Y:S01]  /*82310*/  IMAD.MOV.U32 R37, RZ, RZ, -0x7bdddcdb ;  /* 0x84222325ff257424 */ /* 0x000fe200078e00ff */
[----:B------:R-:W-:Y:S01]  /*82320*/  MOV R40, 0xcbf29ce4 ;  /* 0xcbf29ce400287802 */ /* 0x000fe20000000f00 */
[----:B------:R-:W-:Y:S01]  /*82330*/  IMAD.MOV.U32 R35, RZ, RZ, RZ ;  /* 0x000000ffff237224 */ /* 0x000fe200078e00ff */
[----:B------:R-:W-:-:S07]  /*82340*/  MOV R32, RZ ;  /* 0x000000ff00207202 */ /* 0x000fce0000000f00 */
.L_x_1305:
[----:B------:R-:W-:-:S04]  /*82350*/  LEA R38, P2, R35, R14, 0x3 ;  /* 0x0000000e23267211 */ /* 0x000fc800078418ff */
[----:B------:R-:W-:-:S05]  /*82360*/  LEA.HI.X R39, R35, R15, R32, 0x3, P2 ;  /* 0x0000000f23277211 */ /* 0x000fca00010f1c20 */
[----:B------:R-:W4:Y:S04]  /*82370*/  LD.E.64 R28, desc[UR10][R38.64] ;  /* 0x0000000a261c7980 */ /* 0x000f28000c101b00 */
[----:B--2---:R2:W5:Y:S01]  /*82380*/  LD.E.64 R22, desc[UR10][R38.64+0x8] ;  /* 0x0000080a26167980 */ /* 0x004562000c101b00 */
[----:B------:R-:W-:Y:S01]  /*82390*/  IMAD R40, R40, 0x1b3, RZ ;  /* 0x000001b328287824 */ /* 0x000fe200078e02ff */
[----:B------:R-:W-:-:S05]  /*823a0*/  IADD3 R35, P2, PT, R35, 0x2, RZ ;  /* 0x0000000223237810 */ /* 0x000fca0007f5e0ff */
[----:B------:R-:W-:Y:S01]  /*823b0*/  IMAD.X R32, RZ, RZ, R32, P2 ;  /* 0x000000ffff207224 */ /* 0x000fe200010e0620 */
[----:B------:R-:W-:-:S04]  /*823c0*/  ISETP.NE.U32.AND P2, PT, R35, R31, PT ;  /* 0x0000001f2300720c */ /* 0x000fc80003f45070 */
[----:B---3--:R-:W-:Y:S02]  /*823d0*/  ISETP.NE.AND.EX P2, PT, R32, R36, PT, P2 ;  /* 0x000000242000720c */ /* 0x008fe40003f45320 */
        /* <DEDUP_REMOVED lines=12> */
[----:B--2---:R-:W-:Y:S02]  /*824a0*/  IMAD R38, R27, 0x1b3, RZ ;  /* 0x000001b31b267824 */ /* 0x004fe400078e02ff */
        /* <DEDUP_REMOVED lines=80> */
.L_x_1304:
[----:B------:R-:W-:Y:S05]  /*829b0*/  @!P1 BRA `(.L_x_1306) ;  /* 0x0000000000c89947 */ /* 0x000fea0003800000 */
[----:B------:R-:W-:-:S04]  /*829c0*/  LEA R22, P2, R31, R14, 0x3 ;  /* 0x0000000e1f167211 */ /* 0x000fc800078418ff */
[----:B--2---:R-:W-:-:S06]  /*829d0*/  LEA.HI.X R23, R31, R15, R36, 0x3, P2 ;  /* 0x0000000f1f177211 */ /* 0x004fcc00010f1c24 */
[----:B------:R-:W2:Y:S01]  /*829e0*/  LD.E.64 R22, desc[UR10][R22.64] ;  /* 0x0000000a16167980 */ /* 0x000ea2000c101b00 */
[----:B------:R-:W-:Y:S01]  /*829f0*/  IMAD R40, R40, 0x1b3, RZ ;  /* 0x000001b328287824 */ /* 0x000fe200078e02ff */
[----:B--2---:R-:W-:Y:S02]  /*82a00*/  LOP3.LUT R37, R37, 0xff, R22, 0x78, !PT ;  /* 0x000000ff25257812 */ /* 0x004fe400078e7816 */
[----:B------:R-:W-:-:S03]  /*82a10*/  SHF.R.U64 R29, R22, 0x8, R23 ;  /* 0x00000008161d7819 */ /* 0x000fc60000001217 */
[----:B-1----:R-:W-:-:S04]  /*82a20*/  IMAD.WIDE.U32 R26, R37, 0x1b3, RZ ;  /* 0x000001b3251a7825 */ /* 0x002fc800078e00ff */
        /* <DEDUP_REMOVED lines=43> */
.L_x_1306:
[----:B--2---:R-:W-:Y:S01]  /*82ce0*/  CS2R R22, SRZ ;  /* 0x0000000000167805 */ /* 0x004fe2000001ff00 */
[----:B------:R-:W-:Y:S06]  /*82cf0*/  @!P0 BRA `(.L_x_1307) ;  /* 0x0000000400b08947 */ /* 0x000fec0003800000 */
[----:B------:R-:W-:Y:S02]  /*82d00*/  HFMA2 R34, -RZ, RZ, -6.306171417236328125e-05, 0.01395416259765625 ;  /* 0x84222325ff227431 */ /* 0x000fe400000001ff */
[----:B------:R-:W-:Y:S01]  /*82d10*/  IMAD.MOV.U32 R33, RZ, RZ, -0x340d631c ;  /* 0xcbf29ce4ff217424 */ /* 0x000fe200078e00ff */
[----:B------:R-:W-:Y:S01]  /*82d20*/  MOV R31, RZ ;  /* 0x000000ff001f7202 */ /* 0x000fe20000000f00 */
[----:B------:R-:W-:-:S07]  /*82d30*/  IMAD.MOV.U32 R32, RZ, RZ, RZ ;  /* 0x000000ffff207224 */ /* 0x000fce00078e00ff */
.L_x_1308:
[----:B------:R-:W-:-:S04]  /*82d40*/  LEA R28, P0, R31, R24, 0x3 ;  /* 0x000000181f1c7211 */ /* 0x000fc800078018ff */
[----:B------:R-:W-:-:S05]  /*82d50*/  LEA.HI.X R29, R31, R25, R32, 0x3, P0 ;  /* 0x000000191f1d7211 */ /* 0x000fca00000f1c20 */
[----:B-1----:R-:W2:Y:S04]  /*82d60*/  LD.E.64 R26, desc[UR10][R28.64] ;  /* 0x0000000a1c1a7980 */ /* 0x002ea8000c101b00 */
        /* <DEDUP_REMOVED lines=99> */
[----:B------:R-:W2:Y:S01]  /*833a0*/  LDC R23, c[0x0][0x3c4] ;  /* 0x0000f100ff177b82 */ /* 0x000ea20000000800 */
[----:B------:R-:W-:-:S07]  /*833b0*/  IMAD.MOV.U32 R22, RZ, RZ, R28 ;  /* 0x000000ffff167224 */ /* 0x000fce00078e001c */
.L_x_1307:
[----:B------:R-:W-:Y:S05]  /*833c0*/  @!P1 BRA `(.L_x_1309) ;  /* 0x0000000000c49947 */ /* 0x000fea0003800000 */
[----:B------:R-:W-:-:S04]  /*833d0*/  LEA R12, P0, R22, R24, 0x3 ;  /* 0x00000018160c7211 */ /* 0x000fc800078018ff */
[----:B--2---:R-:W-:-:S06]  /*833e0*/  LEA.HI.X R13, R22, R25, R23, 0x3, P0 ;  /* 0x00000019160d7211 */ /* 0x004fcc00000f1c17 */
[----:B------:R-:W2:Y:S01]  /*833f0*/  LD.E.64 R12, desc[UR10][R12.64] ;  /* 0x0000000a0c0c7980 */ /* 0x000ea2000c101b00 */
[----:B------:R-:W-:Y:S01]  /*83400*/  IMAD R33, R33, 0x1b3, RZ ;  /* 0x000001b321217824 */ /* 0x000fe200078e02ff */
[----:B--2---:R-:W-:Y:S02]  /*83410*/  LOP3.LUT R34, R34, 0xff, R12, 0x78, !PT ;  /* 0x000000ff22227812 */ /* 0x004fe400078e780c */
[----:B------:R-:W-:Y:S02]  /*83420*/  SHF.R.U64 R27, R12, 0x8, R13 ;  /* 0x000000080c1b7819 */ /* 0x000fe4000000120d */
[C---:B------:R-:W-:Y:S01]  /*83430*/  LEA R33, R34.reuse, R33, 0x8 ;  /* 0x0000002122217211 */ /* 0x040fe200078e40ff */
[----:B------:R-:W-:-:S04]  /*83440*/  IMAD.WIDE.U32 R22, R34, 0x1b3, RZ ;  /* 0x000001b322167825 */ /* 0x000fc800078e00ff */
[----:B------:R-:W-:Y:S01]  /*83450*/  IMAD.IADD R23, R23, 0x1, R33 ;  /* 0x0000000117177824 */ /* 0x000fe200078e0221 */
[----:B-1----:R-:W-:-:S03]  /*83460*/  LOP3.LUT R26, R22, 0xff, R27, 0x78, !PT ;  /* 0x000000ff161a7812 */ /* 0x002fc600078e781b */
        /* <DEDUP_REMOVED lines=39> */
.L_x_1309:
[----:B------:R-:W-:Y:S01]  /*836e0*/  ISETP.GE.U32.AND P0, PT, R37, R34, PT ;  /* 0x000000222500720c */ /* 0x000fe20003f06070 */
[----:B------:R-:W-:Y:S01]  /*836f0*/  IMAD.MOV.U32 R35, RZ, RZ, R15 ;  /* 0x000000ffff237224 */ /* 0x000fe200078e000f */
[----:B------:R-:W-:Y:S02]  /*83700*/  MOV R34, R14 ;  /* 0x0000000e00227202 */ /* 0x000fe40000000f00 */
[----:B------:R-:W-:-:S13]  /*83710*/  ISETP.GE.U32.AND.EX P0, PT, R40, R33, PT, P0 ;  /* 0x000000212800720c */ /* 0x000fda0003f06100 */
[----:B------:R-:W-:Y:S05]  /*83720*/  @P0 BRA `(.L_x_1300) ;  /* 0x0000000000100947 */ /* 0x000fea0003800000 */
.L_x_1301:
[----:B------:R-:W-:Y:S01]  /*83730*/  MOV R34, R24 ;  /* 0x0000001800227202 */ /* 0x000fe20000000f00 */
[----:B------:R-:W-:Y:S01]  /*83740*/  IMAD.MOV.U32 R35, RZ, RZ, R25 ;  /* 0x000000ffff237224 */ /* 0x000fe200078e0019 */
[----:B------:R-:W-:Y:S01]  /*83750*/  MOV R24, R14 ;  /* 0x0000000e00187202 */ /* 0x000fe20000000f00 */
[----:B------:R-:W-:-:S07]  /*83760*/  IMAD.MOV.U32 R25, RZ, RZ, R15 ;  /* 0x000000ffff197224 */ /* 0x000fce00078e000f */
.L_x_1300:
[----:B0-----:R-:W-:Y:S05]  /*83770*/  BSYNC.RECONVERGENT B1 ;  /* 0x0000000000017941 */ /* 0x001fea0003800200 */
.L_x_1298:
[----:B------:R-:W-:Y:S01]  /*83780*/  ISETP.NE.U32.AND P0, PT, RZ, UR8, PT ;  /* 0x00000008ff007c0c */ /* 0x000fe2000bf05070 */
[----:B-1----:R-:W-:Y:S02]  /*83790*/  HFMA2 R26, -RZ, RZ, -6.306171417236328125e-05, 0.01395416259765625 ;  /* 0x84222325ff1a7431 */ /* 0x002fe400000001ff */
[----:B------:R-:W-:Y:S01]  /*837a0*/  IMAD.MOV.U32 R27, RZ, RZ, -0x340d631c ;  /* 0xcbf29ce4ff1b7424 */ /* 0x000fe200078e00ff */
[----:B------:R-:W-:Y:S01]  /*837b0*/  MOV R13, RZ ;  /* 0x000000ff000d7202 */ /* 0x000fe20000000f00 */
[----:B------:R-:W-:Y:S01]  /*837c0*/  IMAD.MOV.U32 R14, RZ, RZ, RZ ;  /* 0x000000ffff0e7224 */ /* 0x000fe200078e00ff */
[----:B------:R-:W-:-:S13]  /*837d0*/  ISETP.NE.AND.EX P0, PT, RZ, UR9, PT, P0 ;  /* 0x00000009ff007c0c */ /* 0x000fda000bf05300 */
[----:B------:R-:W-:Y:S05]  /*837e0*/  @!P0 BRA `(.L_x_1310) ;  /* 0x0000000400b08947 */ /* 0x000fea0003800000 */
[----:B------:R-:W-:Y:S01]  /*837f0*/  MOV R26, 0x84222325 ;  /* 0x84222325001a7802 */ /* 0x000fe20000000f00 */
[----:B------:R-:W-:Y:S01]  /*83800*/  IMAD.MOV.U32 R27, RZ, RZ, -0x340d631c ;  /* 0xcbf29ce4ff1b7424 */ /* 0x000fe200078e00ff */
[----:B------:R-:W-:-:S07]  /*83810*/  CS2R R28, SRZ ;  /* 0x00000000001c7805 */ /* 0x000fce000001ff00 */
.L_x_1311:
[----:B------:R-:W-:-:S04]  /*83820*/  LEA R22, P1, R29, R16, 0x3 ;  /* 0x000000101d167211 */ /* 0x000fc800078218ff */
[----:B--2---:R-:W-:-:S05]  /*83830*/  LEA.HI.X R23, R29, R11, R28, 0x3, P1 ;  /* 0x0000000b1d177211 */ /* 0x004fca00008f1c1c */
[----:B------:R-:W2:Y:S04]  /*83840*/  LD.E.64 R12, desc[UR10][R22.64] ;  /* 0x0000000a160c7980 */ /* 0x000ea8000c101b00 */
[----:B------:R0:W3:Y:S01]  /*83850*/  LD.E.64 R14, desc[UR10][R22.64+0x8] ;  /* 0x0000080a160e7980 */ /* 0x0000e2000c101b00 */
[----:B------:R-:W-:Y:S01]  /*83860*/  IMAD R32, R27, 0x1b3, RZ ;  /* 0x000001b31b207824 */ /* 0x000fe200078e02ff */
[----:B------:R-:W-:-:S04]  /*83870*/  IADD3 R29, P1, PT, R29, 0x2, RZ ;  /* 0x000000021d1d7810 */ /* 0x000fc80007f3e0ff */
[----:B------:R-:W-:Y:S02]  /*83880*/  IADD3.X R28, PT, PT, RZ, R28, RZ, P1, !PT ;  /* 0x0000001cff1c7210 */ /* 0x000fe40000ffe4ff */
[----:B--2---:R-:W-:Y:S02]  /*83890*/  LOP3.LUT R31, R26, 0xff, R12, 0x78, !PT ;  /* 0x000000ff1a1f7812 */ /* 0x004fe400078e780c */
[C-C-:B0-----:R-:W-:Y:S02]  /*838a0*/  SHF.R.U64 R23, R12.reuse, 0x10, R13.reuse ;  /* 0x000000100c177819 */ /* 0x141fe4000000120d */
        /* <DEDUP_REMOVED lines=61> */
[----:B------:R-:W-:Y:S02]  /*83c80*/  LOP3.LUT R14, R12, 0xff, R23, 0x78, !PT ;  /* 0x000000ff0c0e7812 */ /* 0x000fe400078e7817 */
[----:B------:R-:W-:Y:S01]  /*83c90*/  SHF.R.U32.HI R27, RZ, 0x8, R15 ;  /* 0x00000008ff1b7819 */ /* 0x000fe2000001160f */
[----:B------:R-:W-:Y:S02]  /*83ca0*/  IMAD R23, R13, 0x1b3, RZ ;  /* 0x000001b30d177824 */ /* 0x000fe400078e02ff */
[----:B------:R-:W-:-:S03]  /*83cb0*/  IMAD.WIDE.U32 R12, R14, 0x1b3, RZ ;  /* 0x000001b30e0c7825 */ /* 0x000fc600078e00ff */
[----:B------:R-:W-:Y:S02]  /*83cc0*/  LEA R23, R14, R23, 0x8 ;  /* 0x000000170e177211 */ /* 0x000fe400078e40ff */
[----:B------:R-:W-:-:S03]  /*83cd0*/  LOP3.LUT R12, R12, 0xff, R15, 0x78, !PT ;  /* 0x000000ff0c0c7812 */ /* 0x000fc600078e780f */
[----:B------:R-:W-:Y:S02]  /*83ce0*/  IMAD.IADD R13, R13, 0x1, R23 ;  /* 0x000000010d0d7824 */ /* 0x000fe400078e0217 */
[----:B------:R-:W-:-:S04]  /*83cf0*/  IMAD.WIDE.U32 R22, R12, 0x1b3, RZ ;  /* 0x000001b30c167825 */ /* 0x000fc800078e00ff */
[----:B------:R-:W-:Y:S01]  /*83d00*/  IMAD R13, R13, 0x1b3, RZ ;  /* 0x000001b30d0d7824 */ /* 0x000fe200078e02ff */
[----:B------:R-:W-:-:S04]  /*83d10*/  LOP3.LUT R14, R22, 0xff, R27, 0x78, !PT ;  /* 0x000000ff160e7812 */ /* 0x000fc800078e781b */
[----:B------:R-:W-:-:S05]  /*83d20*/  LEA R13, R12, R13, 0x8 ;  /* 0x0000000d0c0d7211 */ /* 0x000fca00078e40ff */
[----:B------:R-:W-:Y:S02]  /*83d30*/  IMAD.IADD R23, R23, 0x1, R13 ;  /* 0x0000000117177824 */ /* 0x000fe400078e020d */
[----:B------:R-:W0:Y:S02]  /*83d40*/  LDC.64 R12, c[0x0][0x3c0] ;  /* 0x0000f000ff0c7b82 */ /* 0x000e240000000a00 */
        /* <DEDUP_REMOVED lines=10> */
[----:B------:R-:W-:Y:S02]  /*83df0*/  LOP3.LUT R22, R15, R22, RZ, 0x3c, !PT ;  /* 0x000000160f167212 */ /* 0x000fe400078e3cff */
[----:B0-----:R-:W-:Y:S01]  /*83e00*/  LOP3.LUT R32, R12, 0xfffffffe, RZ, 0xc0, !PT ;  /* 0xfffffffe0c207812 */ /* 0x001fe200078ec0ff */
[----:B------:R-:W-:Y:S02]  /*83e10*/  IMAD.IADD R12, R23, 0x1, R27 ;  /* 0x00000001170c7824 */ /* 0x000fe400078e021b */
[----:B------:R-:W-:Y:S01]  /*83e20*/  IMAD.WIDE.U32 R26, R22, 0x1b3, RZ ;  /* 0x000001b3161a7825 */ /* 0x000fe200078e00ff */
[----:B------:R-:W-:-:S03]  /*83e30*/  ISETP.NE.U32.AND P1, PT, R29, R32, PT ;  /* 0x000000201d00720c */ /* 0x000fc60003f25070 */
[----:B------:R-:W-:Y:S01]  /*83e40*/  IMAD R15, R12, 0x1b3, RZ ;  /* 0x000001b30c0f7824 */ /* 0x000fe200078e02ff */
[----:B------:R-:W-:-:S03]  /*83e50*/  ISETP.NE.AND.EX P1, PT, R28, R13, PT, P1 ;  /* 0x0000000d1c00720c */ /* 0x000fc60003f25310 */
[----:B------:R-:W-:-:S05]  /*83e60*/  IMAD R15, R22, 0x100, R15 ;  /* 0x00000100160f7824 */ /* 0x000fca00078e020f */
[----:B------:R-:W-:-:S05]  /*83e70*/  IADD3 R27, PT, PT, R27, R15, RZ ;  /* 0x0000000f1b1b7210 */ /* 0x000fca0007ffe0ff */
[----:B------:R-:W-:Y:S05]  /*83e80*/  @P1 BRA `(.L_x_1311) ;  /* 0xfffffff800641947 */ /* 0x000fea000383ffff */
[----:B------:R-:W0:Y:S01]  /*83e90*/  LDC R14, c[0x0][0x3c4] ;  /* 0x0000f100ff0e7b82 */ /* 0x000e220000000800 */
[----:B------:R-:W-:-:S07]  /*83ea0*/  IMAD.MOV.U32 R13, RZ, RZ, R32 ;  /* 0x000000ffff0d7224 */ /* 0x000fce00078e0020 */
.L_x_1310:
[----:B------:R-:W-:Y:S01]  /*83eb0*/  ISETP.NE.U32.AND P1, PT, R30, RZ, PT ;  /* 0x000000ff1e00720c */ /* 0x000fe20003f25070 */
[----:B------:R-:W-:Y:S01]  /*83ec0*/  IMAD.MOV.U32 R36, RZ, RZ, -0x340d631c ;  /* 0xcbf29ce4ff247424 */ /* 0x000fe200078e00ff */
[----:B------:R-:W-:Y:S02]  /*83ed0*/  MOV R31, 0x84222325 ;  /* 0x84222325001f7802 */ /* 0x000fe40000000f00 */
[----:B------:R-:W-:-:S13]  /*83ee0*/  ISETP.NE.AND.EX P1, PT, RZ, RZ, PT, P1 ;  /* 0x000000ffff00720c */ /* 0x000fda0003f25310 */
[----:B------:R-:W-:Y:S05]  /*83ef0*/  @!P1 BRA `(.L_x_1312) ;  /* 0x0000000000c49947 */ /* 0x000fea0003800000 */
[----:B------:R-:W-:-:S04]  /*83f00*/  LEA R12, P2, R13, R16, 0x3 ;  /* 0x000000100d0c7211 */ /* 0x000fc800078418ff */
[----:B0-----:R-:W-:-:S06]  /*83f10*/  LEA.HI.X R13, R13, R11, R14, 0x3, P2 ;  /* 0x0000000b0d0d7211 */ /* 0x001fcc00010f1c0e */
[----:B------:R-:W3:Y:S01]  /*83f20*/  LD.E.64 R12, desc[UR10][R12.64] ;  /* 0x0000000a0c0c7980 */ /* 0x000ee2000c101b00 */
[----:B------:R-:W-:Y:S01]  /*83f30*/  IMAD R27, R27, 0x1b3, RZ ;  /* 0x000001b31b1b7824 */ /* 0x000fe200078e02ff */
[----:B---3--:R-:W-:Y:S02]  /*83f40*/  LOP3.LUT R26, R26, 0xff, R12, 0x78, !PT ;  /* 0x000000ff1a1a7812 */ /* 0x008fe400078e780c */
[----:B--2---:R-:W-:Y:S02]  /*83f50*/  SHF.R.U64 R23, R12, 0x8, R13 ;  /* 0x000000080c177819 */ /* 0x004fe4000000120d */
        /* <DEDUP_REMOVED lines=43> */
.L_x_1312:
[----:B------:R-:W-:Y:S01]  /*84210*/  CS2R R12, SRZ ;  /* 0x00000000000c7805 */ /* 0x000fe2000001ff00 */
[----:B------:R-:W-:Y:S06]  /*84220*/  @!P0 BRA `(.L_x_1313) ;  /* 0x0000000400b48947 */ /* 0x000fec0003800000 */
[----:B------:R-:W-:Y:S02]  /*84230*/  HFMA2 R31, -RZ, RZ, -6.306171417236328125e-05, 0.01395416259765625 ;  /* 0x84222325ff1f7431 */ /* 0x000fe400000001ff */
[----:B------:R-:W-:Y:S01]  /*84240*/  IMAD.MOV.U32 R36, RZ, RZ, -0x340d631c ;  /* 0xcbf29ce4ff247424 */ /* 0x000fe200078e00ff */
[----:B------:R-:W-:-:S07]  /*84250*/  CS2R R28, SRZ ;  /* 0x00000000001c7805 */ /* 0x000fce000001ff00 */
.L_x_1314:
[----:B------:R-:W-:-:S04]  /*84260*/  LEA R32, P2, R29, R18, 0x3 ;  /* 0x000000121d207211 */ /* 0x000fc800078418ff */
[----:B------:R-:W-:-:S05]  /*84270*/  LEA.HI.X R33, R29, R17, R28, 0x3, P2 ;  /* 0x000000111d217211 */ /* 0x000fca00010f1c1c */
[----:B0-----:R-:W3:Y:S04]  /*84280*/  LD.E.64 R14, desc[UR10][R32.64] ;  /* 0x0000000a200e7980 */ /* 0x001ee8000c101b00 */
[----:B--2---:R0:W2:Y:S01]  /*84290*/  LD.E.64 R22, desc[UR10][R32.64+0x8] ;  /* 0x0000080a20167980 */ /* 0x0040a2000c101b00 */
[----:B------:R-:W-:Y:S01]  /*842a0*/  IMAD R36, R36, 0x1b3, RZ ;  /* 0x000001b324247824 */ /* 0x000fe200078e02ff */
[----:B------:R-:W-:-:S04]  /*842b0*/  IADD3 R29, P2, PT, R29, 0x2, RZ ;  /* 0x000000021d1d7810 */ /* 0x000fc80007f5e0ff */
[----:B------:R-:W-:Y:S02]  /*842c0*/  IADD3.X R28, PT, PT, RZ, R28, RZ, P2, !PT ;  /* 0x0000001cff1c7210 */ /* 0x000fe400017fe4ff */
        /* <DEDUP_REMOVED lines=44> */
[----:B--2---:R-:W-:-:S03]  /*84590*/  LOP3.LUT R14, R12, 0xff, R22, 0x78, !PT ;  /* 0x000000ff0c0e7812 */ /* 0x004fc600078e7816 */
        /* <DEDUP_REMOVED lines=43> */
[----:B------:R-:W-:-:S03]  /*84850*/  IMAD.IADD R12, R15, 0x1, R31 ;  /* 0x000000010f0c7824 */ /* 0x000fc600078e021f */
[----:B------:R-:W-:Y:S01]  /*84860*/  ISETP.NE.U32.AND P2, PT, R29, R22, PT ;  /* 0x000000161d00720c */ /* 0x000fe20003f45070 */
[----:B------:R-:W-:-:S03]  /*84870*/  IMAD R15, R12, 0x1b3, RZ ;  /* 0x000001b30c0f7824 */ /* 0x000fc600078e02ff */
[----:B------:R-:W-:Y:S01]  /*84880*/  ISETP.NE.AND.EX P2, PT, R28, R13, PT, P2 ;  /* 0x0000000d1c00720c */ /* 0x000fe20003f45320 */
[----:B------:R-:W-:-:S04]  /*84890*/  IMAD.WIDE.U32 R12, R14, 0x1b3, RZ ;  /* 0x000001b30e0c7825 */ /* 0x000fc800078e00ff */
[----:B------:R-:W-:Y:S01]  /*848a0*/  IMAD R15, R14, 0x100, R15 ;  /* 0x000001000e0f7824 */ /* 0x000fe200078e020f */
[----:B------:R-:W-:-:S03]  /*848b0*/  MOV R31, R12 ;  /* 0x0000000c001f7202 */ /* 0x000fc60000000f00 */
[----:B------:R-:W-:-:S04]  /*848c0*/  IMAD.IADD R36, R13, 0x1, R15 ;  /* 0x000000010d247824 */ /* 0x000fc800078e020f */
[----:B------:R-:W-:Y:S05]  /*848d0*/  @P2 BRA `(.L_x_1314) ;  /* 0xfffffff800602947 */ /* 0x000fea000383ffff */
[----:B------:R-:W1:Y:S01]  /*848e0*/  LDC R13, c[0x0][0x3c4] ;  /* 0x0000f100ff0d7b82 */ /* 0x000e620000000800 */
[----:B------:R-:W-:-:S07]  /*848f0*/  MOV R12, R22 ;  /* 0x00000016000c7202 */ /* 0x000fce0000000f00 */
.L_x_1313:
[----:B------:R-:W-:Y:S05]  /*84900*/  @!P1 BRA `(.L_x_1315) ;  /* 0x0000000000c89947 */ /* 0x000fea0003800000 */
[----:B0-----:R-:W-:-:S04]  /*84910*/  LEA R14, P2, R12, R18, 0x3 ;  /* 0x000000120c0e7211 */ /* 0x001fc800078418ff */
[----:B-1----:R-:W-:-:S06]  /*84920*/  LEA.HI.X R15, R12, R17, R13, 0x3, P2 ;  /* 0x000000110c0f7211 */ /* 0x002fcc00010f1c0d */
[----:B------:R-:W3:Y:S01]  /*84930*/  LD.E.64 R14, desc[UR10][R14.64] ;  /* 0x0000000a0e0e7980 */ /* 0x000ee2000c101b00 */
[----:B------:R-:W-:Y:S01]  /*84940*/  IMAD R36, R36, 0x1b3, RZ ;  /* 0x000001b324247824 */ /* 0x000fe200078e02ff */
[----:B---3--:R-:W-:Y:S02]  /*84950*/  LOP3.LUT R31, R31, 0xff, R14, 0x78, !PT ;  /* 0x000000ff1f1f7812 */ /* 0x008fe400078e780e */
[----:B--2---:R-:W-:-:S03]  /*84960*/  SHF.R.U64 R23, R14, 0x8, R15 ;  /* 0x000000080e177819 */ /* 0x004fc6000000120f */
        /* <DEDUP_REMOVED lines=44> */
.L_x_1315:
[----:B------:R-:W-:Y:S01]  /*84c30*/  ISETP.NE.U32.AND P2, PT, R26, R31, PT ;  /* 0x0000001f1a00720c */ /* 0x000fe20003f45070 */
[----:B------:R-:W-:Y:S03]  /*84c40*/  BSSY.RECONVERGENT B1, `(.L_x_1316) ;  /* 0x0000179000017945 */ /* 0x000fe60003800200 */
[----:B------:R-:W-:-:S13]  /*84c50*/  ISETP.NE.AND.EX P2, PT, R27, R36, PT, P2 ;  /* 0x000000241b00720c */ /* 0x000fda0003f45320 */
[----:B------:R-:W-:Y:S05]  /*84c60*/  @!P2 BRA `(.L_x_1317) ;  /* 0x000000140038a947 */ /* 0x000fea0003800000 */
[----:B------:R-:W-:Y:S02]  /*84c70*/  HFMA2 R33, -RZ, RZ, -6.306171417236328125e-05, 0.01395416259765625 ;  /* 0x84222325ff217431 */ /* 0x000fe400000001ff */
[----:B------:R-:W-:Y:S02]  /*84c80*/  IMAD.MOV.U32 R38, RZ, RZ, -0x340d631c ;  /* 0xcbf29ce4ff267424 */ /* 0x000fe400078e00ff */
[----:B------:R-:W-:Y:S01]  /*84c90*/  HFMA2 R29, -RZ, RZ, -15.890625, -0.0047760009765625 ;  /* 0xcbf29ce4ff1d7431 */ /* 0x000fe200000001ff */
[----:B------:R-:W-:Y:S01]  /*84ca0*/  MOV R27, RZ ;  /* 0x000000ff001b7202 */ /* 0x000fe20000000f00 */
[----:B------:R-:W-:Y:S02]  /*84cb0*/  IMAD.MOV.U32 R28, RZ, RZ, -0x7bdddcdb ;  /* 0x84222325ff1c7424 */ /* 0x000fe400078e00ff */
[----:B------:R-:W-:Y:S01]  /*84cc0*/  IMAD.MOV.U32 R32, RZ, RZ, RZ ;  /* 0x000000ffff207224 */ /* 0x000fe200078e00ff */
[----:B------:R-:W-:Y:S06]  /*84cd0*/  @!P0 BRA `(.L_x_1318) ;  /* 0x0000000400b48947 */ /* 0x000fec0003800000 */
[----:B------:R-:W3:Y:S01]  /*84ce0*/  LDC R27, c[0x0][0x3c0] ;  /* 0x0000f000ff1b7b82 */ /* 0x000ee20000000800 */
[----:B------:R-:W-:Y:S01]  /*84cf0*/  MOV R33, 0x84222325 ;  /* 0x8422232500217802 */ /* 0x000fe20000000f00 */
[----:B------:R-:W-:Y:S01]  /*84d00*/  IMAD.MOV.U32 R38, RZ, RZ, -0x340d631c ;  /* 0xcbf29ce4ff267424 */ /* 0x000fe200078e00ff */
[----:B------:R-:W-:Y:S01]  /*84d10*/  MOV R31, RZ ;  /* 0x000000ff001f7202 */ /* 0x000fe20000000f00 */
[----:B------:R-:W-:-:S04]  /*84d20*/  IMAD.MOV.U32 R26, RZ, RZ, RZ ;  /* 0x000000ffff1a7224 */ /* 0x000fc800078e00ff */
[----:B------:R-:W4:Y:S01]  /*84d30*/  LDC R32, c[0x0][0x3c4] ;  /* 0x0000f100ff207b82 */ /* 0x000f220000000800 */
[----:B---3--:R-:W-:-:S07]  /*84d40*/  LOP3.LUT R27, R27, 0xfffffffe, RZ, 0xc0, !PT ;  /* 0xfffffffe1b1b7812 */ /* 0x008fce00078ec0ff */
.L_x_1319:
[----:B------:R-:W-:-:S04]  /*84d50*/  LEA R36, P2, R31, R16, 0x3 ;  /* 0x000000101f247211 */ /* 0x000fc800078418ff */
[----:B------:R-:W-:-:S05]  /*84d60*/  LEA.HI.X R37, R31, R11, R26, 0x3, P2 ;  /* 0x0000000b1f257211 */ /* 0x000fca00010f1c1a */
[----:B--2---:R-:W2:Y:S04]  /*84d70*/  LD.E.64 R22, desc[UR10][R36.64] ;  /* 0x0000000a24167980 */ /* 0x004ea8000c101b00 */
[----:B0-----:R0:W3:Y:S01]  /*84d80*/  LD.E.64 R14, desc[UR10][R36.64+0x8] ;  /* 0x0000080a240e7980 */ /* 0x0010e2000c101b00 */
[----:B------:R-:W-:Y:S01]  /*84d90*/  IMAD R38, R38, 0x1b3, RZ ;  /* 0x000001b326267824 */ /* 0x000fe200078e02ff */
[----:B------:R-:W-:-:S04]  /*84da0*/  IADD3 R31, P2, PT, R31, 0x2, RZ ;  /* 0x000000021f1f7810 */ /* 0x000fc80007f5e0ff */
[----:B------:R-:W-:Y:S02]  /*84db0*/  IADD3.X R26, PT, PT, RZ, R26, RZ, P2, !PT ;  /* 0x0000001aff1a7210 */ /* 0x000fe400017fe4ff */
[----:B------:R-:W-:-:S04]  /*84dc0*/  ISETP.NE.U32.AND P2, PT, R31, R27, PT ;  /* 0x0000001b1f00720c */ /* 0x000fc80003f45070 */
[----:B----4-:R-:W-:Y:S02]  /*84dd0*/  ISETP.NE.AND.EX P2, PT, R26, R32, PT, P2 ;  /* 0x000000201a00720c */ /* 0x010fe40003f45320 */
[----:B--2---:R-:W-:-:S04]  /*84de0*/  LOP3.LUT R33, R33, 0xff, R22, 0x78, !PT ;  /* 0x000000ff21217812 */ /* 0x004fc800078e7816 */
[C---:B------:R-:W-:Y:S01]  /*84df0*/  LEA R39, R33.reuse, R38, 0x8 ;  /* 0x0000002621277211 */ /* 0x040fe200078e40ff */
[----:B-1----:R-:W-:Y:S01]  /*84e00*/  IMAD.WIDE.U32 R12, R33, 0x1b3, RZ ;  /* 0x000001b3210c7825 */ /* 0x002fe200078e00ff */
        /* <DEDUP_REMOVED lines=90> */
.L_x_1318:
[----:B------:R-:W-:Y:S05]  /*853b0*/  @!P1 BRA `(.L_x_1320) ;  /* 0x0000000000c89947 */ /* 0x000fea0003800000 */
[----:B------:R-:W-:-:S04]  /*853c0*/  LEA R12, P2, R27, R16, 0x3 ;  /* 0x000000101b0c7211 */ /* 0x000fc800078418ff */
[----:B-1----:R-:W-:-:S06]  /*853d0*/  LEA.HI.X R13, R27, R11, R32, 0x3, P2 ;  /* 0x0000000b1b0d7211 */ /* 0x002fcc00010f1c20 */
[----:B------:R-:W3:Y:S01]  /*853e0*/  LD.E.64 R12, desc[UR10][R12.64] ;  /* 0x0000000a0c0c7980 */ /* 0x000ee2000c101b00 */
[----:B------:R-:W-:Y:S01]  /*853f0*/  IMAD R38, R38, 0x1b3, RZ ;  /* 0x000001b326267824 */ /* 0x000fe200078e02ff */
[----:B---3--:R-:W-:Y:S02]  /*85400*/  LOP3.LUT R33, R33, 0xff, R12, 0x78, !PT ;  /* 0x000000ff21217812 */ /* 0x008fe400078e780c */
[----:B--2---:R-:W-:-:S03]  /*85410*/  SHF.R.U64 R23, R12, 0x8, R13 ;  /* 0x000000080c177819 */ /* 0x004fc6000000120d */
        /* <DEDUP_REMOVED lines=44> */
.L_x_1320:
[----:B0-----:R-:W-:Y:S02]  /*856e0*/  HFMA2 R14, -RZ, RZ, 0, 0 ;  /* 0x00000000ff0e7431 */ /* 0x001fe400000001ff */
[----:B-1----:R-:W-:Y:S01]  /*856f0*/  IMAD.MOV.U32 R13, RZ, RZ, RZ ;  /* 0x000000ffff0d7224 */ /* 0x002fe200078e00ff */
[----:B------:R-:W-:Y:S06]  /*85700*/  @!P0 BRA `(.L_x_1321) ;  /* 0x0000000400b08947 */ /* 0x000fec0003800000 */
[----:B------:R-:W-:Y:S01]  /*85710*/  IMAD.MOV.U32 R28, RZ, RZ, -0x7bdddcdb ;  /* 0x84222325ff1c7424 */ /* 0x000fe200078e00ff */
[----:B------:R-:W-:Y:S02]  /*85720*/  MOV R29, 0xcbf29ce4 ;  /* 0xcbf29ce4001d7802 */ /* 0x000fe40000000f00 */
[----:B------:R-:W-:-:S07]  /*85730*/  CS2R R26, SRZ ;  /* 0x00000000001a7805 */ /* 0x000fce000001ff00 */
.L_x_1322:
[----:B------:R-:W-:-:S04]  /*85740*/  LEA R22, P0, R27, R18, 0x3 ;  /* 0x000000121b167211 */ /* 0x000fc800078018ff */
[----:B--2---:R-:W-:-:S05]  /*85750*/  LEA.HI.X R23, R27, R17, R26, 0x3, P0 ;  /* 0x000000111b177211 */ /* 0x004fca00000f1c1a */
[----:B------:R-:W2:Y:S04]  /*85760*/  LD.E.64 R12, desc[UR10][R22.64] ;  /* 0x0000000a160c7980 */ /* 0x000ea8000c101b00 */
[----:B------:R0:W3:Y:S01]  /*85770*/  LD.E.64 R14, desc[UR10][R22.64+0x8] ;  /* 0x0000080a160e7980 */ /* 0x0000e2000c101b00 */
[----:B------:R-:W-:Y:S01]  /*85780*/  IMAD R32, R29, 0x1b3, RZ ;  /* 0x000001b31d207824 */ /* 0x000fe200078e02ff */
[----:B------:R-:W-:-:S05]  /*85790*/  IADD3 R27, P0, PT, R27, 0x2, RZ ;  /* 0x000000021b1b7810 */ /* 0x000fca0007f1e0ff */
[----:B------:R-:W-:Y:S01]  /*857a0*/  IMAD.X R26, RZ, RZ, R26, P0 ;  /* 0x000000ffff1a7224 */ /* 0x000fe200000e061a */
        /* <DEDUP_REMOVED lines=63> */
[----:B------:R-:W-:Y:S02]  /*85ba0*/  LOP3.LUT R14, R12, 0xff, R23, 0x78, !PT ;  /* 0x000000ff0c0e7812 */ /* 0x000fe400078e7817 */
[----:B------:R-:W-:Y:S01]  /*85bb0*/  SHF.R.U32.HI R29, RZ, 0x8, R15 ;  /* 0x00000008ff1d7819 */ /* 0x000fe2000001160f */
[----:B------:R-:W-:Y:S02]  /*85bc0*/  IMAD R23, R13, 0x1b3, RZ ;  /* 0x000001b30d177824 */ /* 0x000fe400078e02ff */
[----:B------:R-:W-:-:S04]  /*85bd0*/  IMAD.WIDE.U32 R12, R14, 0x1b3, RZ ;  /* 0x000001b30e0c7825 */ /* 0x000fc800078e00ff */
[----:B------:R-:W-:Y:S01]  /*85be0*/  IMAD R23, R14, 0x100, R23 ;  /* 0x000001000e177824 */ /* 0x000fe200078e0217 */
[----:B------:R-:W-:-:S04]  /*85bf0*/  LOP3.LUT R12, R12, 0xff, R15, 0x78, !PT ;  /* 0x000000ff0c0c7812 */ /* 0x000fc800078e780f */
[----:B------:R-:W-:Y:S01]  /*85c00*/  IADD3 R13, PT, PT, R13, R23, RZ ;  /* 0x000000170d0d7210 */ /* 0x000fe20007ffe0ff */
[----:B------:R-:W-:-:S04]  /*85c10*/  IMAD.WIDE.U32 R22, R12, 0x1b3, RZ ;  /* 0x000001b30c167825 */ /* 0x000fc800078e00ff */
[----:B------:R-:W-:Y:S01]  /*85c20*/  IMAD R13, R13, 0x1b3, RZ ;  /* 0x000001b30d0d7824 */ /* 0x000fe200078e02ff */
[----:B------:R-:W-:-:S03]  /*85c30*/  LOP3.LUT R14, R22, 0xff, R29, 0x78, !PT ;  /* 0x000000ff160e7812 */ /* 0x000fc600078e781d */
[----:B------:R-:W-:-:S05]  /*85c40*/  IMAD R13, R12, 0x100, R13 ;  /* 0x000001000c0d7824 */ /* 0x000fca00078e020d */
[----:B------:R-:W-:Y:S02]  /*85c50*/  IADD3 R23, PT, PT, R23, R13, RZ ;  /* 0x0000000d17177210 */ /* 0x000fe40007ffe0ff */
[----:B------:R-:W0:Y:S03]  /*85c60*/  LDC.64 R12, c[0x0][0x3c0] ;  /* 0x0000f000ff0c7b82 */ /* 0x000e260000000a00 */
        /* <DEDUP_REMOVED lines=8> */
[----:B------:R-:W-:Y:S01]  /*85cf0*/  IMAD.WIDE.U32 R22, R14, 0x1b3, RZ ;  /* 0x000001b30e167825 */ /* 0x000fe200078e00ff */
[----:B0-----:R-:W-:-:S03]  /*85d00*/  LOP3.LUT R32, R12, 0xfffffffe, RZ, 0xc0, !PT ;  /* 0xfffffffe0c207812 */ /* 0x001fc600078ec0ff */
[----:B------:R-:W-:Y:S01]  /*85d10*/  IMAD R29, R14, 0x100, R29 ;  /* 0x000001000e1d7824 */ /* 0x000fe200078e021d */
[----:B------:R-:W-:Y:S02]  /*85d20*/  LOP3.LUT R22, R15, R22, RZ, 0x3c, !PT ;  /* 0x000000160f167212 */ /* 0x000fe400078e3cff */
[----:B------:R-:W-:Y:S02]  /*85d30*/  ISETP.NE.U32.AND P0, PT, R27, R32, PT ;  /* 0x000000201b00720c */ /* 0x000fe40003f05070 */
[----:B------:R-:W-:Y:S01]  /*85d40*/  IADD3 R12, PT, PT, R23, R29, RZ ;  /* 0x0000001d170c7210 */ /* 0x000fe20007ffe0ff */
[----:B------:R-:W-:Y:S01]  /*85d50*/  IMAD.WIDE.U32 R28, R22, 0x1b3, RZ ;  /* 0x000001b3161c7825 */ /* 0x000fe200078e00ff */
[----:B------:R-:W-:-:S03]  /*85d60*/  ISETP.NE.AND.EX P0, PT, R26, R13, PT, P0 ;  /* 0x0000000d1a00720c */ /* 0x000fc60003f05300 */
[----:B------:R-:W-:-:S05]  /*85d70*/  IMAD R15, R12, 0x1b3, RZ ;  /* 0x000001b30c0f7824 */ /* 0x000fca00078e02ff */
[----:B------:R-:W-:-:S05]  /*85d80*/  LEA R15, R22, R15, 0x8 ;  /* 0x0000000f160f7211 */ /* 0x000fca00078e40ff */
[----:B------:R-:W-:Y:S01]  /*85d90*/  IMAD.IADD R29, R29, 0x1, R15 ;  /* 0x000000011d1d7824 */ /* 0x000fe200078e020f */
[----:B------:R-:W-:Y:S06]  /*85da0*/  @P0 BRA `(.L_x_1322) ;  /* 0xfffffff800640947 */ /* 0x000fec000383ffff */
[----:B------:R-:W0:Y:S01]  /*85db0*/  LDC R14, c[0x0][0x3c4] ;  /* 0x0000f100ff0e7b82 */ /* 0x000e220000000800 */
[----:B------:R-:W-:-:S07]  /*85dc0*/  MOV R13, R32 ;  /* 0x00000020000d7202 */ /* 0x000fce0000000f00 */
.L_x_1321:
[----:B------:R-:W-:Y:S05]  /*85dd0*/  @!P1 BRA `(.L_x_1323) ;  /* 0x0000000000c49947 */ /* 0x000fea0003800000 */
[----:B------:R-:W-:-:S04]  /*85de0*/  LEA R12, P0, R13, R18, 0x3 ;  /* 0x000000120d0c7211 */ /* 0x000fc800078018ff */
[----:B0-----:R-:W-:-:S06]  /*85df0*/  LEA.HI.X R13, R13, R17, R14, 0x3, P0 ;  /* 0x000000110d0d7211 */ /* 0x001fcc00000f1c0e */
        /* <DEDUP_REMOVED lines=47> */
.L_x_1323:
[----:B------:R-:W-:-:S04]  /*860f0*/  ISETP.GE.U32.AND P0, PT, R33, R28, PT ;  /* 0x0000001c2100720c */ /* 0x000fc80003f06070 */
[----:B------:R-:W-:-:S13]  /*86100*/  ISETP.GE.U32.AND.EX P0, PT, R38, R29, PT, P0 ;  /* 0x0000001d2600720c */ /* 0x000fda0003f06100 */
[----:B------:R-:W-:Y:S05]  /*86110*/  @!P0 BRA `(.L_x_1324) ;  /* 0x00000000009c8947 */ /* 0x000fea0003800000 */
[----:B------:R-:W-:Y:S01]  /*86120*/  IMAD.MOV.U32 R32, RZ, RZ, R16 ;  /* 0x000000ffff207224 */ /* 0x000fe200078e0010 */
[----:B------:R-:W-:Y:S01]  /*86130*/  MOV R33, R11 ;  /* 0x0000000b00217202 */ /* 0x000fe20000000f00 */
[----:B------:R-:W-:Y:S06]  /*86140*/  BRA `(.L_x_1325) ;  /* 0x0000000000a07947 */ /* 0x000fec0003800000 */
.L_x_1317:
[----:B------:R-:W-:Y:S01]  /*86150*/  ISETP.NE.AND P0, PT, R21, RZ, PT ;  /* 0x000000ff1500720c */ /* 0x000fe20003f05270 */
[----:B------:R-:W-:Y:S01]  /*86160*/  IMAD.MOV.U32 R32, RZ, RZ, R16 ;  /* 0x000000ffff207224 */ /* 0x000fe200078e0010 */
[----:B------:R-:W-:-:S11]  /*86170*/  MOV R33, R11 ;  /* 0x0000000b00217202 */ /* 0x000fd60000000f00 */
[----:B------:R-:W-:Y:S05]  /*86180*/  @!P0 BRA `(.L_x_1325) ;  /* 0x0000000000908947 */ /* 0x000fea0003800000 */
[----:B0-----:R-:W-:Y:S01]  /*86190*/  IMAD.MOV.U32 R14, RZ, RZ, R16 ;  /* 0x000000ffff0e7224 */ /* 0x001fe200078e0010 */
[----:B------:R-:W-:Y:S01]  /*861a0*/  MOV R15, R11 ;  /* 0x0000000b000f7202 */ /* 0x000fe20000000f00 */
[----:B------:R-:W-:Y:S01]  /*861b0*/  IMAD.MOV.U32 R12, RZ, RZ, R18 ;  /* 0x000000ffff0c7224 */ /* 0x000fe200078e0012 */
[----:B-1----:R-:W-:-:S04]  /*861c0*/  MOV R13, R17 ;  /* 0x00000011000d7202 */ /* 0x002fc80000000f00 */
[----:B------:R-:W3:Y:S04]  /*861d0*/  LD.E.64 R14, desc[UR10][R14.64] ;  /* 0x0000000a0e0e7980 */ /* 0x000ee8000c101b00 */
[----:B------:R-:W3:Y:S02]  /*861e0*/  LD.E.64 R12, desc[UR10][R12.64] ;  /* 0x0000000a0c0c7980 */ /* 0x000ee4000c101b00 */
[----:B---3--:R-:W-:-:S04]  /*861f0*/  ISETP.GE.U32.AND P0, PT, R14, R12, PT ;  /* 0x0000000c0e00720c */ /* 0x008fc80003f06070 */
[----:B------:R-:W-:-:S13]  /*86200*/  ISETP.GE.U32.AND.EX P0, PT, R15, R13, PT, P0 ;  /* 0x0000000d0f00720c */ /* 0x000fda0003f06100 */
[----:B------:R-:W-:Y:S05]  /*86210*/  @!P0 BRA `(.L_x_1324) ;  /* 0x00000000005c8947 */ /* 0x000fea0003800000 */
[----:B------:R-:W0:Y:S01]  /*86220*/  LDC R21, c[0x0][0x3c8] ;  /* 0x0000f200ff157b82 */ /* 0x000e220000000800 */
[----:B------:R-:W-:Y:S02]  /*86230*/  HFMA2 R26, -RZ, RZ, 0, 0 ;  /* 0x00000000ff1a7431 */ /* 0x000fe400000001ff */
[----:B--2---:R-:W-:-:S07]  /*86240*/  IMAD.MOV.U32 R23, RZ, RZ, RZ ;  /* 0x000000ffff177224 */ /* 0x004fce00078e00ff */
.L_x_1326:
        /* <DEDUP_REMOVED lines=20> */
.L_x_1324:
[----:B------:R-:W-:Y:S01]  /*86390*/  IMAD.MOV.U32 R32, RZ, RZ, R18 ;  /* 0x000000ffff207224 */ /* 0x000fe200078e0012 */
[----:B------:R-:W-:Y:S01]  /*863a0*/  MOV R33, R17 ;  /* 0x0000001100217202 */ /* 0x000fe20000000f00 */
[----:B------:R-:W-:Y:S01]  /*863b0*/  IMAD.MOV.U32 R18, RZ, RZ, R16 ;  /* 0x000000ffff127224 */ /* 0x000fe200078e0010 */
[----:B------:R-:W-:-:S07]  /*863c0*/  MOV R17, R11 ;  /* 0x0000000b00117202 */ /* 0x000fce0000000f00 */
.L_x_1325:
[----:B------:R-:W-:Y:S05]  /*863d0*/  BSYNC.RECONVERGENT B1 ;  /* 0x0000000000017941 */ /* 0x000fea0003800200 */
.L_x_1316:
[----:B------:R-:W-:Y:S01]  /*863e0*/  ISETP.NE.U32.AND P0, PT, RZ, UR8, PT ;  /* 0x00000008ff007c0c */ /* 0x000fe2000bf05070 */
[----:B------:R-:W-:Y:S02]  /*863f0*/  HFMA2 R11, -RZ, RZ, -15.890625, -0.0047760009765625 ;  /* 0xcbf29ce4ff0b7431 */ /* 0x000fe400000001ff */
[----:B------:R-:W-:Y:S01]  /*86400*/  IMAD.MOV.U32 R16, RZ, RZ, -0x7bdddcdb ;  /* 0x84222325ff107424 */ /* 0x000fe200078e00ff */
[----:B0-----:R-:W-:Y:S01]  /*86410*/  MOV R14, RZ ;  /* 0x000000ff000e7202 */ /* 0x001fe20000000f00 */
[----:B-1----:R-:W-:Y:S01]  /*86420*/  IMAD.MOV.U32 R13, RZ, RZ, RZ ;  /* 0x000000ffff0d7224 */ /* 0x002fe200078e00ff */
[----:B------:R-:W-:-:S13]  /*86430*/  ISETP.NE.AND.EX P0, PT, RZ, UR9, PT, P0 ;  /* 0x00000009ff007c0c */ /* 0x000fda000bf05300 */
[----:B------:R-:W-:Y:S05]  /*86440*/  @!P0 BRA `(.L_x_1327) ;  /* 0x0000000400b48947 */ /* 0x000fea0003800000 */
[----:B------:R-:W-:Y:S01]  /*86450*/  IMAD.MOV.U32 R16, RZ, RZ, -0x7bdddcdb ;  /* 0x84222325ff107424 */ /* 0x000fe200078e00ff */
[----:B------:R-:W-:Y:S02]  /*86460*/  MOV R11, 0xcbf29ce4 ;  /* 0xcbf29ce4000b7802 */ /* 0x000fe40000000f00 */
[----:B------:R-:W-:-:S07]  /*86470*/  CS2R R26, SRZ ;  /* 0x00000000001a7805 */ /* 0x000fce000001ff00 */
.L_x_1328:
[----:B------:R-:W-:-:S04]  /*86480*/  LEA R22, P1, R27, R6, 0x3 ;  /* 0x000000061b167211 */ /* 0x000fc800078218ff */
[----:B--2---:R-:W-:-:S05]  /*86490*/  LEA.HI.X R23, R27, R7, R26, 0x3, P1 ;  /* 0x000000071b177211 */ /* 0x004fca00008f1c1a */
[----:B------:R-:W2:Y:S04]  /*864a0*/  LD.E.64 R12, desc[UR10][R22.64] ;  /* 0x0000000a160c7980 */ /* 0x000ea8000c101b00 */
[----:B------:R0:W3:Y:S01]  /*864b0*/  LD.E.64 R14, desc[UR10][R22.64+0x8] ;  /* 0x0000080a160e7980 */ /* 0x0000e2000c101b00 */
        /* <DEDUP_REMOVED lines=77> */
[----:B------:R-:W0:Y:S01]  /*86990*/  LDC.64 R12, c[0x0][0x3c0] ;  /* 0x0000f000ff0c7b82 */ /* 0x000e220000000a00 */
[----:B------:R-:W-:Y:S02]  /*869a0*/  LOP3.LUT R11, R22, 0xff, R11, 0x78, !PT ;  /* 0x000000ff160b7812 */ /* 0x000fe400078e780b */
[----:B------:R-:W-:-:S03]  /*869b0*/  IMAD R14, R14, 0x1b3, RZ ;  /* 0x000001b30e0e7824 */ /* 0x000fc600078e02ff */
        /* <DEDUP_REMOVED lines=12> */
[----:B------:R-:W-:Y:S02]  /*86a80*/  IADD3 R11, PT, PT, R23, R11, RZ ;  /* 0x0000000b170b7210 */ /* 0x000fe40007ffe0ff */
[----:B------:R-:W-:Y:S01]  /*86a90*/  ISETP.NE.AND.EX P1, PT, R26, R13, PT, P1 ;  /* 0x0000000d1a00720c */ /* 0x000fe20003f25310 */
[----:B------:R-:W-:-:S04]  /*86aa0*/  IMAD.WIDE.U32 R12, R22, 0x1b3, RZ ;  /* 0x000001b3160c7825 */ /* 0x000fc800078e00ff */
[----:B------:R-:W-:Y:S02]  /*86ab0*/  IMAD R11, R11, 0x1b3, RZ ;  /* 0x000001b30b0b7824 */ /* 0x000fe400078e02ff */
[----:B------:R-:W-:-:S03]  /*86ac0*/  IMAD.MOV.U32 R16, RZ, RZ, R12 ;  /* 0x000000ffff107224 */ /* 0x000fc600078e000c */
[----:B------:R-:W-:-:S04]  /*86ad0*/  LEA R11, R22, R11, 0x8 ;  /* 0x0000000b160b7211 */ /* 0x000fc800078e40ff */
[----:B------:R-:W-:Y:S01]  /*86ae0*/  IADD3 R11, PT, PT, R13, R11, RZ ;  /* 0x0000000b0d0b7210 */ /* 0x000fe20007ffe0ff */
[----:B------:R-:W-:Y:S06]  /*86af0*/  @P1 BRA `(.L_x_1328) ;  /* 0xfffffff800601947 */ /* 0x000fec000383ffff */
[----:B------:R-:W0:Y:S01]  /*86b00*/  LDC R14, c[0x0][0x3c4] ;  /* 0x0000f100ff0e7b82 */ /* 0x000e220000000800 */
[----:B------:R-:W-:-:S07]  /*86b10*/  IMAD.MOV.U32 R13, RZ, RZ, R28 ;  /* 0x000000ffff0d7224 */ /* 0x000fce00078e001c */
.L_x_1327:
        /* <DEDUP_REMOVED lines=9> */
[----:B---3--:R-:W-:-:S04]  /*86bb0*/  LOP3.LUT R16, R16, 0xff, R12, 0x78, !PT ;  /* 0x000000ff10107812 */ /* 0x008fc800078e780c */
[C---:B--2---:R-:W-:Y:S01]  /*86bc0*/  LEA R23, R16.reuse, R11, 0x8 ;  /* 0x0000000b10177211 */ /* 0x044fe200078e40ff */
        /* <DEDUP_REMOVED lines=44> */
.L_x_1329:
[----:B------:R-:W-:Y:S01]  /*86e90*/  CS2R R12, SRZ ;  /* 0x00000000000c7805 */ /* 0x000fe2000001ff00 */
[----:B------:R-:W-:Y:S06]  /*86ea0*/  @!P0 BRA `(.L_x_1330) ;  /* 0x0000000400b48947 */ /* 0x000fec0003800000 */
[----:B------:R-:W-:Y:S02]  /*86eb0*/  HFMA2 R36, -RZ, RZ, -15.890625, -0.0047760009765625 ;  /* 0xcbf29ce4ff247431 */ /* 0x000fe400000001ff */
[----:B------:R-:W-:Y:S01]  /*86ec0*/  IMAD.MOV.U32 R31, RZ, RZ, -0x7bdddcdb ;  /* 0x84222325ff1f7424 */ /* 0x000fe200078e00ff */
[----:B------:R-:W-:-:S07]  /*86ed0*/  CS2R R26, SRZ ;  /* 0x00000000001a7805 */ /* 0x000fce000001ff00 */
.L_x_1331:
[----:B------:R-:W-:-:S04]  /*86ee0*/  LEA R28, P2, R27, R8, 0x3 ;  /* 0x000000081b1c7211 */ /* 0x000fc800078418ff */
[----:B------:R-:W-:-:S05]  /*86ef0*/  LEA.HI.X R29, R27, R9, R26, 0x3, P2 ;  /* 0x000000091b1d7211 */ /* 0x000fca00010f1c1a */
[----:B0-----:R-:W3:Y:S04]  /*86f00*/  LD.E.64 R14, desc[UR10][R28.64] ;  /* 0x0000000a1c0e7980 */ /* 0x001ee8000c101b00 */
[----:B--2---:R0:W2:Y:S01]  /*86f10*/  LD.E.64 R22, desc[UR10][R28.64+0x8] ;  /* 0x0000080a1c167980 */ /* 0x0040a2000c101b00 */
[----:B------:R-:W-:Y:S01]  /*86f20*/  IMAD R36, R36, 0x1b3, RZ ;  /* 0x000001b324247824 */ /* 0x000fe200078e02ff */
[----:B------:R-:W-:-:S05]  /*86f30*/  IADD3 R27, P2, PT, R27, 0x2, RZ ;  /* 0x000000021b1b7810 */ /* 0x000fca0007f5e0ff */
[----:B------:R-:W-:Y:S01]  /*86f40*/  IMAD.X R26, RZ, RZ, R26, P2 ;  /* 0x000000ffff1a7224 */ /* 0x000fe200010e061a */
        /* <DEDUP_REMOVED lines=44> */
[----:B--2---:R-:W-:-:S04]  /*87210*/  LOP3.LUT R14, R12, 0xff, R22, 0x78, !PT ;  /* 0x000000ff0c0e7812 */ /* 0x004fc800078e7816 */
        /* <DEDUP_REMOVED lines=41> */
[----:B0-----:R-:W-:Y:S02]  /*874b0*/  LOP3.LUT R22, R12, 0xfffffffe, RZ, 0xc0, !PT ;  /* 0xfffffffe0c167812 */ /* 0x001fe400078ec0ff */
[----:B------:R-:W-:Y:S02]  /*874c0*/  LOP3.LUT R14, R23, R14, RZ, 0x3c, !PT ;  /* 0x0000000e170e7212 */ /* 0x000fe400078e3cff */
[----:B------:R-:W-:Y:S02]  /*874d0*/  ISETP.NE.U32.AND P2, PT, R27, R22, PT ;  /* 0x000000161b00720c */ /* 0x000fe40003f45070 */
[----:B------:R-:W-:Y:S02]  /*874e0*/  IADD3 R12, PT, PT, R15, R29, RZ ;  /* 0x0000001d0f0c7210 */ /* 0x000fe40007ffe0ff */
[----:B------:R-:W-:-:S03]  /*874f0*/  ISETP.NE.AND.EX P2, PT, R26, R13, PT, P2 ;  /* 0x0000000d1a00720c */ /* 0x000fc60003f45320 */
[----:B------:R-:W-:Y:S02]  /*87500*/  IMAD R15, R12, 0x1b3, RZ ;  /* 0x000001b30c0f7824 */ /* 0x000fe400078e02ff */
[----:B------:R-:W-:-:S03]  /*87510*/  IMAD.WIDE.U32 R12, R14, 0x1b3, RZ ;  /* 0x000001b30e0c7825 */ /* 0x000fc600078e00ff */
[----:B------:R-:W-:Y:S01]  /*87520*/  LEA R15, R14, R15, 0x8 ;  /* 0x0000000f0e0f7211 */ /* 0x000fe200078e40ff */
[----:B------:R-:W-:-:S03]  /*87530*/  IMAD.MOV.U32 R31, RZ, RZ, R12 ;  /* 0x000000ffff1f7224 */ /* 0x000fc600078e000c */
[----:B------:R-:W-:Y:S01]  /*87540*/  IADD3 R36, PT, PT, R13, R15, RZ ;  /* 0x0000000f0d247210 */ /* 0x000fe20007ffe0ff */
[----:B------:R-:W-:Y:S06]  /*87550*/  @P2 BRA `(.L_x_1331) ;  /* 0xfffffff800602947 */ /* 0x000fec000383ffff */
[----:B------:R-:W1:Y:S01]  /*87560*/  LDC R13, c[0x0][0x3c4] ;  /* 0x0000f100ff0d7b82 */ /* 0x000e620000000800 */
[----:B------:R-:W-:-:S07]  /*87570*/  IMAD.MOV.U32 R12, RZ, RZ, R22 ;  /* 0x000000ffff0c7224 */ /* 0x000fce00078e0016 */
.L_x_1330:
[----:B------:R-:W-:Y:S05]  /*87580*/  @!P1 BRA `(.L_x_1332) ;  /* 0x0000000000c89947 */ /* 0x000fea0003800000 */
[----:B0-----:R-:W-:-:S04]  /*87590*/  LEA R14, P2, R12, R8, 0x3 ;  /* 0x000000080c0e7211 */ /* 0x001fc800078418ff */
[----:B-1----:R-:W-:-:S06]  /*875a0*/  LEA.HI.X R15, R12, R9, R13, 0x3, P2 ;  /* 0x000000090c0f7211 */ /* 0x002fcc00010f1c0d */
[----:B------:R-:W3:Y:S01]  /*875b0*/  LD.E.64 R14, desc[UR10][R14.64] ;  /* 0x0000000a0e0e7980 */ /* 0x000ee2000c101b00 */
[----:B------:R-:W-:Y:S01]  /*875c0*/  IMAD R36, R36, 0x1b3, RZ ;  /* 0x000001b324247824 */ /* 0x000fe200078e02ff */
[----:B---3--:R-:W-:Y:S02]  /*875d0*/  LOP3.LUT R31, R31, 0xff, R14, 0x78, !PT ;  /* 0x000000ff1f1f7812 */ /* 0x008fe400078e780e */
[----:B--2---:R-:W-:-:S03]  /*875e0*/  SHF.R.U64 R23, R14, 0x8, R15 ;  /* 0x000000080e177819 */ /* 0x004fc6000000120f */
        /* <DEDUP_REMOVED lines=44> */
.L_x_1332:
[----:B------:R-:W-:Y:S01]  /*878b0*/  ISETP.NE.U32.AND P2, PT, R16, R31, PT ;  /* 0x0000001f1000720c */ /* 0x000fe20003f45070 */
[----:B------:R-:W-:Y:S03]  /*878c0*/  BSSY.RECONVERGENT B1, `(.L_x_1333) ;  /* 0x0000175000017945 */ /* 0x000fe60003800200 */
[----:B------:R-:W-:-:S13]  /*878d0*/  ISETP.NE.AND.EX P2, PT, R11, R36, PT, P2 ;  /* 0x000000240b00720c */ /* 0x000fda0003f45320 */
[----:B------:R-:W-:Y:S05]  /*878e0*/  @!P2 BRA `(.L_x_1334) ;  /* 0x00000014003ca947 */ /* 0x000fea0003800000 */
        /* <DEDUP_REMOVED lines=8> */
[----:B------:R-:W-:Y:S01]  /*87970*/  IMAD.MOV.U32 R31, RZ, RZ, -0x7bdddcdb ;  /* 0x84222325ff1f7424 */ /* 0x000fe200078e00ff */
[----:B------:R-:W-:Y:S01]  /*87980*/  MOV R38, 0xcbf29ce4 ;  /* 0xcbf29ce400267802 */ /* 0x000fe20000000f00 */
[----:B------:R-:W-:Y:S01]  /*87990*/  IMAD.MOV.U32 R29, RZ, RZ, RZ ;  /* 0x000000ffff1d7224 */ /* 0x000fe200078e00ff */
[----:B------:R-:W-:-:S04]  /*879a0*/  MOV R16, RZ ;  /* 0x000000ff00107202 */ /* 0x000fc80000000f00 */
[----:B------:R-:W4:Y:S01]  /*879b0*/  LDC R28, c[0x0][0x3c4] ;  /* 0x0000f100ff1c7b82 */ /* 0x000f220000000800 */
[----:B---3--:R-:W-:-:S07]  /*879c0*/  LOP3.LUT R11, R11, 0xfffffffe, RZ, 0xc0, !PT ;  /* 0xfffffffe0b0b7812 */ /* 0x008fce00078ec0ff */
.L_x_1336:
[----:B------:R-:W-:-:S04]  /*879d0*/  LEA R36, P2, R29, R6, 0x3 ;  /* 0x000000061d247211 */ /* 0x000fc800078418ff */
[----:B------:R-:W-:-:S05]  /*879e0*/  LEA.HI.X R37, R29, R7, R16, 0x3, P2 ;  /* 0x000000071d257211 */ /* 0x000fca00010f1c10 */
[----:B--2---:R-:W2:Y:S04]  /*879f0*/  LD.E.64 R22, desc[UR10][R36.64] ;  /* 0x0000000a24167980 */ /* 0x004ea8000c101b00 */
[----:B0-----:R0:W3:Y:S01]  /*87a00*/  LD.E.64 R14, desc[UR10][R36.64+0x8] ;  /* 0x0000080a240e7980 */ /* 0x0010e2000c101b00 */
[----:B------:R-:W-:Y:S01]  /*87a10*/  IMAD R38, R38, 0x1b3, RZ ;  /* 0x000001b326267824 */ /* 0x000fe200078e02ff */
[----:B------:R-:W-:-:S05]  /*87a20*/  IADD3 R29, P2, PT, R29, 0x2, RZ ;  /* 0x000000021d1d7810 */ /* 0x000fca0007f5e0ff */
[----:B------:R-:W-:Y:S01]  /*87a30*/  IMAD.X R16, RZ, RZ, R16, P2 ;  /* 0x000000ffff107224 */ /* 0x000fe200010e0610 */
[----:B------:R-:W-:-:S04]  /*87a40*/  ISETP.NE.U32.AND P2, PT, R29, R11, PT ;  /* 0x0000000b1d00720c */ /* 0x000fc80003f45070 */
[----:B----4-:R-:W-:Y:S02]  /*87a50*/  ISETP.NE.AND.EX P2, PT, R16, R28, PT, P2 ;  /* 0x0000001c1000720c */ /* 0x010fe40003f45320 */
[----:B--2---:R-:W-:-:S05]  /*87a60*/  LOP3.LUT R31, R31, 0xff, R22, 0x78, !PT ;  /* 0x000000ff1f1f7812 */ /* 0x004fca00078e7816 */
        /* <DEDUP_REMOVED lines=92> */
.L_x_1335:
[----:B------:R-:W-:Y:S05]  /*88030*/  @!P1 BRA `(.L_x_1337) ;  /* 0x0000000000c89947 */ /* 0x000fea0003800000 */
[----:B------:R-:W-:-:S04]  /*88040*/  LEA R12, P2, R11, R6, 0x3 ;  /* 0x000000060b0c7211 */ /* 0x000fc800078418ff */
[----:B-1----:R-:W-:-:S06]  /*88050*/  LEA.HI.X R13, R11, R7, R28, 0x3, P2 ;  /* 0x000000070b0d7211 */ /* 0x002fcc00010f1c1c */
[----:B------:R-:W3:Y:S01]  /*88060*/  LD.E.64 R12, desc[UR10][R12.64] ;  /* 0x0000000a0c0c7980 */ /* 0x000ee2000c101b00 */
[----:B------:R-:W-:Y:S01]  /*88070*/  IMAD R38, R38, 0x1b3, RZ ;  /* 0x000001b326267824 */ /* 0x000fe200078e02ff */
[----:B---3--:R-:W-:Y:S02]  /*88080*/  LOP3.LUT R31, R31, 0xff, R12, 0x78, !PT ;  /* 0x000000ff1f1f7812 */ /* 0x008fe400078e780c */
[----:B------:R-:W-:-:S03]  /*88090*/  SHF.R.U64 R11, R12, 0x8, R13 ;  /* 0x000000080c0b7819 */ /* 0x000fc6000000120d */
[----:B0-----:R-:W-:-:S04]  /*880a0*/  IMAD.WIDE.U32 R14, R31, 0x1b3, RZ ;  /* 0x000001b31f0e7825 */ /* 0x001fc800078e00ff */
[----:B------:R-:W-:Y:S01]  /*880b0*/  IMAD R31, R31, 0x100, R38 ;  /* 0x000001001f1f7824 */ /* 0x000fe200078e0226 */
[----:B------:R-:W-:-:S04]  /*880c0*/  LOP3.LUT R11, R14, 0xff, R11, 0x78, !PT ;  /* 0x000000ff0e0b7812 */ /* 0x000fc800078e780b */
[----:B------:R-:W-:-:S05]  /*880d0*/  IADD3 R15, PT, PT, R15, R31, RZ ;  /* 0x0000001f0f0f7210 */ /* 0x000fca0007ffe0ff */
[----:B------:R-:W-:Y:S02]  /*880e0*/  IMAD R16, R15, 0x1b3, RZ ;  /* 0x000001b30f107824 */ /* 0x000fe400078e02ff */
[----:B------:R-:W-:-:S04]  /*880f0*/  IMAD.WIDE.U32 R14, R11, 0x1b3, RZ ;  /* 0x000001b30b0e7825 */ /* 0x000fc800078e00ff */
[----:B--2---:R-:W-:Y:S01]  /*88100*/  IMAD R23, R11, 0x100, R16 ;  /* 0x000001000b177824 */ /* 0x004fe200078e0210 */
        /* <DEDUP_REMOVED lines=37> */
.L_x_1337:
[----:B------:R-:W-:Y:S02]  /*88360*/  HFMA2 R11, -RZ, RZ, 0, 0 ;  /* 0x00000000ff0b7431 */ /* 0x000fe400000001ff */
[----:B0-----:R-:W-:Y:S01]  /*88370*/  IMAD.MOV.U32 R14, RZ, RZ, RZ ;  /* 0x000000ffff0e7224 */ /* 0x001fe200078e00ff */
[----:B------:R-:W-:Y:S06]  /*88380*/  @!P0 BRA `(.L_x_1338) ;  /* 0x0000000400b48947 */ /* 0x000fec0003800000 */
[----:B------:R-:W-:Y:S01]  /*88390*/  MOV R26, 0x84222325 ;  /* 0x84222325001a7802 */ /* 0x000fe20000000f00 */
[----:B------:R-:W-:Y:S01]  /*883a0*/  IMAD.MOV.U32 R27, RZ, RZ, -0x340d631c ;  /* 0xcbf29ce4ff1b7424 */ /* 0x000fe200078e00ff */
[----:B------:R-:W-:Y:S01]  /*883b0*/  MOV R11, RZ ;  /* 0x000000ff000b7202 */ /* 0x000fe20000000f00 */
[----:B------:R-:W-:-:S07]  /*883c0*/  IMAD.MOV.U32 R16, RZ, RZ, RZ ;  /* 0x000000ffff107224 */ /* 0x000fce00078e00ff */
.L_x_1339:
[----:B------:R-:W-:-:S04]  /*883d0*/  LEA R22, P0, R11, R8, 0x3 ;  /* 0x000000080b167211 */ /* 0x000fc800078018ff */
[----:B--2---:R-:W-:-:S05]  /*883e0*/  LEA.HI.X R23, R11, R9, R16, 0x3, P0 ;  /* 0x000000090b177211 */ /* 0x004fca00000f1c10 */
[----:B-1----:R-:W2:Y:S04]  /*883f0*/  LD.E.64 R12, desc[UR10][R22.64] ;  /* 0x0000000a160c7980 */ /* 0x002ea8000c101b00 */
[----:B------:R0:W3:Y:S01]  /*88400*/  LD.E.64 R14, desc[UR10][R22.64+0x8] ;  /* 0x0000080a160e7980 */ /* 0x0000e2000c101b00 */
[----:B------:R-:W-:Y:S01]  /*88410*/  IMAD R29, R27, 0x1b3, RZ ;  /* 0x000001b31b1d7824 */ /* 0x000fe200078e02ff */
[----:B------:R-:W-:-:S04]  /*88420*/  IADD3 R11, P0, PT, R11, 0x2, RZ ;  /* 0x000000020b0b7810 */ /* 0x000fc80007f1e0ff */
[----:B------:R-:W-:Y:S02]  /*88430*/  IADD3.X R16, PT, PT, RZ, R16, RZ, P0, !PT ;  /* 0x00000010ff107210 */ /* 0x000fe400007fe4ff */
        /* <DEDUP_REMOVED lines=98> */
.L_x_1338:
[----:B------:R-:W-:Y:S05]  /*88a60*/  @!P1 BRA `(.L_x_1340) ;  /* 0x0000000000c49947 */ /* 0x000fea0003800000 */
[----:B------:R-:W-:-:S04]  /*88a70*/  LEA R12, P0, R11, R8, 0x3 ;  /* 0x000000080b0c7211 */ /* 0x000fc800078018ff */
[----:B01----:R-:W-:-:S06]  /*88a80*/  LEA.HI.X R13, R11, R9, R14, 0x3, P0 ;  /* 0x000000090b0d7211 */ /* 0x003fcc00000f1c0e */
        /* <DEDUP_REMOVED lines=10> */
[----:B--2---:R-:W-:Y:S02]  /*88b30*/  LEA R23, R11, R16, 0x8 ;  /* 0x000000100b177211 */ /* 0x004fe400078e40ff */
        /* <DEDUP_REMOVED lines=36> */
.L_x_1340:
[----:B------:R-:W-:-:S04]  /*88d80*/  ISETP.GE.U32.AND P0, PT, R31, R26, PT ;  /* 0x0000001a1f00720c */ /* 0x000fc80003f06070 */
[----:B------:R-:W-:-:S13]  /*88d90*/  ISETP.GE.U32.AND.EX P0, PT, R38, R27, PT, P0 ;  /* 0x0000001b2600720c */ /* 0x000fda0003f06100 */
[----:B------:R-:W-:Y:S05]  /*88da0*/  @!P0 BRA `(.L_x_1341) ;  /* 0x0000000000888947 */ /* 0x000fea0003800000 */
[----:B------:R-:W-:Y:S01]  /*88db0*/  MOV R28, R6 ;  /* 0x00000006001c7202 */ /* 0x000fe20000000f00 */
[----:B------:R-:W-:Y:S01]  /*88dc0*/  IMAD.MOV.U32 R29, RZ, RZ, R7 ;  /* 0x000000ffff1d7224 */ /* 0x000fe200078e0007 */
[----:B------:R-:W-:Y:S06]  /*88dd0*/  BRA `(.L_x_1342) ;  /* 0x00000000008c7947 */ /* 0x000fec0003800000 */
.L_x_1334:
[----:B------:R-:W-:Y:S01]  /*88de0*/  ISETP.NE.AND P0, PT, R21, RZ, PT ;  /* 0x000000ff1500720c */ /* 0x000fe20003f05270 */
[----:B------:R-:W-:Y:S01]  /*88df0*/  IMAD.MOV.U32 R29, RZ, RZ, R7 ;  /* 0x000000ffff1d7224 */ /* 0x000fe200078e0007 */
[----:B------:R-:W-:-:S11]  /*88e00*/  MOV R28, R6 ;  /* 0x00000006001c7202 */ /* 0x000fd60000000f00 */
[----:B------:R-:W-:Y:S05]  /*88e10*/  @!P0 BRA `(.L_x_1342) ;  /* 0x00000000007c8947 */ /* 0x000fea0003800000 */
[----:B-1----:R-:W3:Y:S04]  /*88e20*/  LD.E.64 R12, desc[UR10][R6.64] ;  /* 0x0000000a060c7980 */ /* 0x002ee8000c101b00 */
[----:B0-----:R-:W3:Y:S02]  /*88e30*/  LD.E.64 R14, desc[UR10][R8.64] ;  /* 0x0000000a080e7980 */ /* 0x001ee4000c101b00 */
[----:B---3--:R-:W-:-:S04]  /*88e40*/  ISETP.GE.U32.AND P0, PT, R12, R14, PT ;  /* 0x0000000e0c00720c */ /* 0x008fc80003f06070 */
[----:B------:R-:W-:-:S13]  /*88e50*/  ISETP.GE.U32.AND.EX P0, PT, R13, R15, PT, P0 ;  /* 0x0000000f0d00720c */ /* 0x000fda0003f06100 */
[----:B------:R-:W-:Y:S05]  /*88e60*/  @!P0 BRA `(.L_x_1341) ;  /* 0x0000000000588947 */ /* 0x000fea0003800000 */
[----:B------:R-:W0:Y:S01]  /*88e70*/  LDC R21, c[0x0][0x3c8] ;  /* 0x0000f200ff157b82 */ /* 0x000e220000000800 */
[----:B------:R-:W-:Y:S02]  /*88e80*/  HFMA2 R22, -RZ, RZ, 0, 0 ;  /* 0x00000000ff167431 */ /* 0x000fe400000001ff */
[----:B------:R-:W-:-:S07]  /*88e90*/  IMAD.MOV.U32 R11, RZ, RZ, RZ ;  /* 0x000000ffff0b7224 */ /* 0x000fce00078e00ff */
.L_x_1343:
[----:B------:R-:W-:Y:S01]  /*88ea0*/  IADD3 R12, P0, PT, R22, 0x1, RZ ;  /* 0x00000001160c7810 */ /* 0x000fe20007f1e0ff */
[----:B------:R-:W-:Y:S01]  /*88eb0*/  IMAD.MOV.U32 R28, RZ, RZ, R6 ;  /* 0x000000ffff1c7224 */ /* 0x000fe200078e0006 */
[----:B------:R-:W-:Y:S02]  /*88ec0*/  MOV R29, R7 ;  /* 0x00000007001d7202 */ /* 0x000fe40000000f00 */
[----:B------:R-:W-:Y:S02]  /*88ed0*/  IADD3.X R11, PT, PT, RZ, R11, RZ, P0, !PT ;  /* 0x0000000bff0b7210 */ /* 0x000fe400007fe4ff */
[----:B0-----:R-:W-:-:S04]  /*88ee0*/  ISETP.NE.U32.AND P0, PT, R12, R21, PT ;  /* 0x000000150c00720c */ /* 0x001fc80003f05070 */
[----:B------:R-:W-:-:S13]  /*88ef0*/  ISETP.NE.AND.EX P0, PT, R11, R20, PT, P0 ;  /* 0x000000140b00720c */ /* 0x000fda0003f05300 */
[----:B------:R-:W-:Y:S05]  /*88f00*/  @!P0 BRA `(.L_x_1342) ;  /* 0x0000000000408947 */ /* 0x000fea0003800000 */
[----:B------:R-:W-:-:S05]  /*88f10*/  IMAD.MOV.U32 R22, RZ, RZ, R12 ;  /* 0x000000ffff167224 */ /* 0x000fca00078e000c */
[C---:B------:R-:W-:Y:S02]  /*88f20*/  SHF.L.U32 R13, R22.reuse, 0x3, RZ ;  /* 0x00000003160d7819 */ /* 0x040fe400000006ff */
[----:B------:R-:W-:Y:S02]  /*88f30*/  SHF.L.U64.HI R16, R22, 0x3, R11 ;  /* 0x0000000316107819 */ /* 0x000fe4000001020b */
[C---:B------:R-:W-:Y:S02]  /*88f40*/  IADD3 R14, P0, PT, R13.reuse, R6, RZ ;  /* 0x000000060d0e7210 */ /* 0x040fe40007f1e0ff */
[----:B------:R-:W-:-:S03]  /*88f50*/  IADD3 R12, P1, PT, R13, R8, RZ ;  /* 0x000000080d0c7210 */ /* 0x000fc60007f3e0ff */
[C---:B------:R-:W-:Y:S01]  /*88f60*/  IMAD.X R15, R16.reuse, 0x1, R7, P0 ;  /* 0x00000001100f7824 */ /* 0x040fe200000e0607 */
[----:B------:R-:W-:-:S05]  /*88f70*/  IADD3.X R13, PT, PT, R16, R9, RZ, P1, !PT ;  /* 0x00000009100d7210 */ /* 0x000fca0000ffe4ff */
[----:B------:R-:W3:Y:S04]  /*88f80*/  LD.E.64 R14, desc[UR10][R14.64] ;  /* 0x0000000a0e0e7980 */ /* 0x000ee8000c101b00 */
[----:B------:R-:W3:Y:S02]  /*88f90*/  LD.E.64 R12, desc[UR10][R12.64] ;  /* 0x0000000a0c0c7980 */ /* 0x000ee4000c101b00 */
[----:B---3--:R-:W-:-:S04]  /*88fa0*/  ISETP.GE.U32.AND P0, PT, R14, R12, PT ;  /* 0x0000000c0e00720c */ /* 0x008fc80003f06070 */
[----:B------:R-:W-:-:S13]  /*88fb0*/  ISETP.GE.U32.AND.EX P0, PT, R15, R13, PT, P0 ;  /* 0x0000000d0f00720c */ /* 0x000fda0003f06100 */
[----:B------:R-:W-:Y:S05]  /*88fc0*/  @P0 BRA `(.L_x_1343) ;  /* 0xfffffffc00b40947 */ /* 0x000fea000383ffff */
.L_x_1341:
[----:B------:R-:W-:Y:S01]  /*88fd0*/  IMAD.MOV.U32 R28, RZ, RZ, R8 ;  /* 0x000000ffff1c7224 */ /* 0x000fe200078e0008 */
[----:B------:R-:W-:Y:S01]  /*88fe0*/  MOV R29, R9 ;  /* 0x00000009001d7202 */ /* 0x000fe20000000f00 */
[----:B------:R-:W-:Y:S01]  /*88ff0*/  IMAD.MOV.U32 R8, RZ, RZ, R6 ;  /* 0x000000ffff087224 */ /* 0x000fe200078e0006 */
[----:B------:R-:W-:-:S07]  /*89000*/  MOV R9, R7 ;  /* 0x0000000700097202 */ /* 0x000fce0000000f00 */
.L_x_1342:
[----:B------:R-:W-:Y:S05]  /*89010*/  BSYNC.RECONVERGENT B1 ;  /* 0x0000000000017941 */ /* 0x000fea0003800200 */
.L_x_1333:
[----:B------:R-:W-:Y:S01]  /*89020*/  ISETP.NE.U32.AND P0, PT, RZ, UR8, PT ;  /* 0x00000008ff007c0c */ /* 0x000fe2000bf05070 */
[----:B------:R-:W-:Y:S02]  /*89030*/  HFMA2 R11, -RZ, RZ, -15.890625, -0.0047760009765625 ;  /* 0xcbf29ce4ff0b7431 */ /* 0x000fe400000001ff */
[----:B------:R-:W-:Y:S01]  /*89040*/  IMAD.MOV.U32 R16, RZ, RZ, -0x7bdddcdb ;  /* 0x84222325ff107424 */ /* 0x000fe200078e00ff */
[----:B------:R-:W-:Y:S01]  /*89050*/  MOV R12, RZ ;  /* 0x000000ff000c7202 */ /* 0x000fe20000000f00 */
[----:B------:R-:W-:Y:S01]  /*89060*/  IMAD.MOV.U32 R7, RZ, RZ, RZ ;  /* 0x000000ffff077224 */ /* 0x000fe200078e00ff */
[----:B------:R-:W-:-:S13]  /*89070*/  ISETP.NE.AND.EX P0, PT, RZ, UR9, PT, P0 ;  /* 0x00000009ff007c0c */ /* 0x000fda000bf05300 */
[----:B------:R-:W-:Y:S05]  /*89080*/  @!P0 BRA `(.L_x_1344) ;  /* 0x0000000400b48947 */ /* 0x000fea0003800000 */
[----:B------:R-:W-:Y:S01]  /*89090*/  IMAD.MOV.U32 R16, RZ, RZ, -0x7bdddcdb ;  /* 0x84222325ff107424 */ /* 0x000fe200078e00ff */
[----:B------:R-:W-:Y:S02]  /*890a0*/  MOV R11, 0xcbf29ce4 ;  /* 0xcbf29ce4000b7802 */ /* 0x000fe40000000f00 */
[----:B--2---:R-:W-:-:S07]  /*890b0*/  CS2R R22, SRZ ;  /* 0x0000000000167805 */ /* 0x004fce000001ff00 */
.L_x_1345:
[----:B0-----:R-:W-:-:S04]  /*890c0*/  LEA R14, P1, R23, R2, 0x3 ;  /* 0x00000002170e7211 */ /* 0x001fc800078218ff */
        /* <DEDUP_REMOVED lines=16> */
[----:B0-----:R-:W-:Y:S02]  /*891d0*/  IADD3 R14, PT, PT, R27, R31, RZ ;  /* 0x0000001f1b0e7210 */ /* 0x001fe40007ffe0ff */
        /* <DEDUP_REMOVED lines=58> */
[----:B------:R-:W-:Y:S01]  /*89580*/  IMAD.WIDE.U32 R14, R6, 0x1b3, RZ ;  /* 0x000001b3060e7825 */ /* 0x000fe200078e00ff */
[----:B------:R-:W-:-:S03]  /*89590*/  SHF.R.U32.HI R11, RZ, 0x8, R13 ;  /* 0x00000008ff0b7819 */ /* 0x000fc6000001160d */
[----:B------:R-:W-:Y:S01]  /*895a0*/  IMAD R7, R7, 0x1b3, RZ ;  /* 0x000001b307077824 */ /* 0x000fe200078e02ff */
[----:B------:R-:W-:-:S03]  /*895b0*/  LOP3.LUT R11, R14, 0xff, R11, 0x78, !PT ;  /* 0x000000ff0e0b7812 */ /* 0x000fc600078e780b */
[----:B------:R-:W-:-:S05]  /*895c0*/  IMAD R7, R6, 0x100, R7 ;  /* 0x0000010006077824 */ /* 0x000fca00078e0207 */
[----:B------:R-:W-:Y:S01]  /*895d0*/  IADD3 R12, PT, PT, R15, R7, RZ ;  /* 0x000000070f0c7210 */ /* 0x000fe20007ffe0ff */
[----:B------:R-:W-:Y:S01]  /*895e0*/  IMAD.WIDE.U32 R14, R11, 0x1b3, RZ ;  /* 0x000001b30b0e7825 */ /* 0x000fe200078e00ff */
[----:B------:R-:W0:Y:S03]  /*895f0*/  LDC.64 R6, c[0x0][0x3c0] ;  /* 0x0000f000ff067b82 */ /* 0x000e260000000a00 */
[----:B------:R-:W-:-:S04]  /*89600*/  IMAD R12, R12, 0x1b3, RZ ;  /* 0x000001b30c0c7824 */ /* 0x000fc800078e02ff */
        /* <DEDUP_REMOVED lines=19> */
[----:B------:R-:W3:Y:S01]  /*89740*/  LDC R12, c[0x0][0x3c4] ;  /* 0x0000f100ff0c7b82 */ /* 0x000ee20000000800 */
[----:B------:R-:W-:-:S07]  /*89750*/  IMAD.MOV.U32 R7, RZ, RZ, R26 ;  /* 0x000000ffff077224 */ /* 0x000fce00078e001a */
.L_x_1344:
[----:B------:R-:W-:Y:S01]  /*89760*/  ISETP.NE.U32.AND P1, PT, R30, RZ, PT ;  /* 0x000000ff1e00720c */ /* 0x000fe20003f25070 */
[----:B------:R-:W-:Y:S01]  /*89770*/  IMAD.MOV.U32 R36, RZ, RZ, -0x340d631c ;  /* 0xcbf29ce4ff247424 */ /* 0x000fe200078e00ff */
[----:B------:R-:W-:Y:S02]  /*89780*/  MOV R31, 0x84222325 ;  /* 0x84222325001f7802 */ /* 0x000fe40000000f00 */
[----:B------:R-:W-:-:S13]  /*89790*/  ISETP.NE.AND.EX P1, PT, RZ, RZ, PT, P1 ;  /* 0x000000ffff00720c */ /* 0x000fda0003f25310 */
[----:B------:R-:W-:Y:S05]  /*897a0*/  @!P1 BRA `(.L_x_1346) ;  /* 0x0000000000c89947 */ /* 0x000fea0003800000 */
[----:B------:R-:W-:-:S04]  /*897b0*/  LEA R6, P2, R7, R2, 0x3 ;  /* 0x0000000207067211 */ /* 0x000fc800078418ff */
[----:B---3--:R-:W-:-:S06]  /*897c0*/  LEA.HI.X R7, R7, R3, R12, 0x3, P2 ;  /* 0x0000000307077211 */ /* 0x008fcc00010f1c0c */
[----:B------:R-:W3:Y:S01]  /*897d0*/  LD.E.64 R6, desc[UR10][R6.64] ;  /* 0x0000000a06067980 */ /* 0x000ee2000c101b00 */
[----:B------:R-:W-:Y:S01]  /*897e0*/  IMAD R11, R11, 0x1b3, RZ ;  /* 0x000001b30b0b7824 */ /* 0x000fe200078e02ff */
[----:B---3--:R-:W-:-:S04]  /*897f0*/  LOP3.LUT R16, R16, 0xff, R6, 0x78, !PT ;  /* 0x000000ff10107812 */ /* 0x008fc800078e7806 */
[C---:B------:R-:W-:Y:S01]  /*89800*/  LEA R15, R16.reuse, R11, 0x8 ;  /* 0x0000000b100f7211 */ /* 0x040fe200078e40ff */
[----:B-1----:R-:W-:Y:S01]  /*89810*/  IMAD.WIDE.U32 R12, R16, 0x1b3, RZ ;  /* 0x000001b3100c7825 */ /* 0x002fe200078e00ff */
        /* <DEDUP_REMOVED lines=43> */
.L_x_1346:
[----:B------:R-:W-:Y:S01]  /*89ad0*/  CS2R R6, SRZ ;  /* 0x0000000000067805 */ /* 0x000fe2000001ff00 */
[----:B------:R-:W-:Y:S06]  /*89ae0*/  @!P0 BRA `(.L_x_1347) ;  /* 0x0000000400b48947 */ /* 0x000fec0003800000 */
[----:B------:R-:W-:Y:S02]  /*89af0*/  HFMA2 R36, -RZ, RZ, -15.890625, -0.0047760009765625 ;  /* 0xcbf29ce4ff247431 */ /* 0x000fe400000001ff */
[----:B------:R-:W-:Y:S01]  /*89b00*/  IMAD.MOV.U32 R31, RZ, RZ, -0x7bdddcdb ;  /* 0x84222325ff1f7424 */ /* 0x000fe200078e00ff */
[----:B--2---:R-:W-:-:S07]  /*89b10*/  CS2R R22, SRZ ;  /* 0x0000000000167805 */ /* 0x004fce000001ff00 */
.L_x_1348:
[----:B------:R-:W-:-:S04]  /*89b20*/  LEA R26, P2, R23, R4, 0x3 ;  /* 0x00000004171a7211 */ /* 0x000fc800078418ff */
[----:B------:R-:W-:-:S05]  /*89b30*/  LEA.HI.X R27, R23, R5, R22, 0x3, P2 ;  /* 0x00000005171b7211 */ /* 0x000fca00010f1c16 */
[----:B-1-3--:R-:W2:Y:S04]  /*89b40*/  LD.E.64 R12, desc[UR10][R26.64] ;  /* 0x0000000a1a0c7980 */ /* 0x00aea8000c101b00 */
[----:B0-----:R0:W3:Y:S01]  /*89b50*/  LD.E.64 R14, desc[UR10][R26.64+0x8] ;  /* 0x0000080a1a0e7980 */ /* 0x0010e2000c101b00 */
        /* <DEDUP_REMOVED lines=100> */
[----:B------:R-:W4:Y:S01]  /*8a1a0*/  LDC R7, c[0x0][0x3c4] ;  /* 0x0000f100ff077b82 */ /* 0x000f220000000800 */
[----:B------:R-:W-:-:S07]  /*8a1b0*/  IMAD.MOV.U32 R6, RZ, RZ, R14 ;  /* 0x000000ffff067224 */ /* 0x000fce00078e000e */
.L_x_1347:
[----:B------:R-:W-:Y:S05]  /*8a1c0*/  @!P1 BRA `(.L_x_1349) ;  /* 0x0000000000c89947 */ /* 0x000fea0003800000 */
[----:B---3--:R-:W-:-:S04]  /*8a1d0*/  LEA R12, P2, R6, R4, 0x3 ;  /* 0x00000004060c7211 */ /* 0x008fc800078418ff */
[----:B-1--4-:R-:W-:-:S06]  /*8a1e0*/  LEA.HI.X R13, R6, R5, R7, 0x3, P2 ;  /* 0x00000005060d7211 */ /* 0x012fcc00010f1c07 */
[----:B------:R-:W3:Y:S01]  /*8a1f0*/  LD.E.64 R12, desc[UR10][R12.64] ;  /* 0x0000000a0c0c7980 */ /* 0x000ee2000c101b00 */
[----:B------:R-:W-:Y:S01]  /*8a200*/  IMAD R36, R36, 0x1b3, RZ ;  /* 0x000001b324247824 */ /* 0x000fe200078e02ff */
[----:B---3--:R-:W-:Y:S02]  /*8a210*/  LOP3.LUT R31, R31, 0xff, R12, 0x78, !PT ;  /* 0x000000ff1f1f7812 */ /* 0x008fe400078e780c */
[----:B------:R-:W-:-:S03]  /*8a220*/  SHF.R.U64 R15, R12, 0x8, R13 ;  /* 0x000000080c0f7819 */ /* 0x000fc6000000120d */
[C---:B------:R-:W-:Y:S01]  /*8a230*/  IMAD.WIDE.U32 R6, R31.reuse, 0x1b3, RZ ;  /* 0x000001b31f067825 */ /* 0x040fe200078e00ff */
[----:B------:R-:W-:Y:S02]  /*8a240*/  LEA R31, R31, R36, 0x8 ;  /* 0x000000241f1f7211 */ /* 0x000fe400078e40ff */
[----:B0-----:R-:W-:-:S03]  /*8a250*/  LOP3.LUT R14, R6, 0xff, R15, 0x78, !PT ;  /* 0x000000ff060e7812 */ /* 0x001fc600078e780f */
[----:B------:R-:W-:-:S04]  /*8a260*/  IMAD.IADD R7, R7, 0x1, R31 ;  /* 0x0000000107077824 */ /* 0x000fc800078e021f */
        /* <DEDUP_REMOVED lines=40> */
.L_x_1349:
        /* <DEDUP_REMOVED lines=9> */
[----:B--2---:R-:W-:Y:S01]  /*8a580*/  IMAD.MOV.U32 R23, RZ, RZ, -0x340d631c ;  /* 0xcbf29ce4ff177424 */ /* 0x004fe200078e00ff */
[----:B------:R-:W-:Y:S06]  /*8a590*/  @!P0 BRA `(.L_x_1352) ;  /* 0x0000000400b48947 */ /* 0x000fec0003800000 */
[----:B------:R-:W2:Y:S01]  /*8a5a0*/  LDC R11, c[0x0][0x3c0] ;  /* 0x0000f000ff0b7b82 */ /* 0x000ea20000000800 */
[----:B------:R-:W-:Y:S01]  /*8a5b0*/  IMAD.MOV.U32 R31, RZ, RZ, -0x7bdddcdb ;  /* 0x84222325ff1f7424 */ /* 0x000fe200078e00ff */
[----:B------:R-:W-:Y:S01]  /*8a5c0*/  MOV R38, 0xcbf29ce4 ;  /* 0xcbf29ce400267802 */ /* 0x000fe20000000f00 */
[----:B------:R-:W-:Y:S01]  /*8a5d0*/  IMAD.MOV.U32 R27, RZ, RZ, RZ ;  /* 0x000000ffff1b7224 */ /* 0x000fe200078e00ff */
[----:B------:R-:W-:-:S04]  /*8a5e0*/  MOV R16, RZ ;  /* 0x000000ff00107202 */ /* 0x000fc80000000f00 */
[----:B------:R-:W0:Y:S01]  /*8a5f0*/  LDC R26, c[0x0][0x3c4] ;  /* 0x0000f100ff1a7b82 */ /* 0x000e220000000800 */
[----:B--2---:R-:W-:-:S07]  /*8a600*/  LOP3.LUT R11, R11, 0xfffffffe, RZ, 0xc0, !PT ;  /* 0xfffffffe0b0b7812 */ /* 0x004fce00078ec0ff */
.L_x_1353:
[----:B------:R-:W-:-:S04]  /*8a610*/  LEA R36, P2, R27, R2, 0x3 ;  /* 0x000000021b247211 */ /* 0x000fc800078418ff */
[----:B------:R-:W-:-:S05]  /*8a620*/  LEA.HI.X R37, R27, R3, R16, 0x3, P2 ;  /* 0x000000031b257211 */ /* 0x000fca00010f1c10 */
[----:B0-----:R-:W2:Y:S04]  /*8a630*/  LD.E.64 R14, desc[UR10][R36.64] ;  /* 0x0000000a240e7980 */ /* 0x001ea8000c101b00 */
[----:B-1-3--:R0:W3:Y:S01]  /*8a640*/  LD.E.64 R12, desc[UR10][R36.64+0x8] ;  /* 0x0000080a240c7980 */ /* 0x00a0e2000c101b00 */
[----:B------:R-:W-:Y:S01]  /*8a650*/  IMAD R38, R38, 0x1b3, RZ ;  /* 0x000001b326267824 */ /* 0x000fe200078e02ff */
[----:B------:R-:W-:-:S05]  /*8a660*/  IADD3 R27, P2, PT, R27, 0x2, RZ ;  /* 0x000000021b1b7810 */ /* 0x000fca0007f5e0ff */
[----:B------:R-:W-:Y:S01]  /*8a670*/  IMAD.X R16, RZ, RZ, R16, P2 ;  /* 0x000000ffff107224 */ /* 0x000fe200010e0610 */
[----:B------:R-:W-:-:S04]  /*8a680*/  ISETP.NE.U32.AND P2, PT, R27, R11, PT ;  /* 0x0000000b1b00720c */ /* 0x000fc80003f45070 */
[----:B------:R-:W-:Y:S02]  /*8a690*/  ISETP.NE.AND.EX P2, PT, R16, R26, PT, P2 ;  /* 0x0000001a1000720c */ /* 0x000fe40003f45320 */
[----:B--2---:R-:W-:-:S05]  /*8a6a0*/  LOP3.LUT R31, R31, 0xff, R14, 0x78, !PT ;  /* 0x000000ff1f1f7812 */ /* 0x004fca00078e780e */
[----:B----4-:R-:W-:-:S04]  /*8a6b0*/  IMAD.WIDE.U32 R6, R31, 0x1b3, RZ ;  /* 0x000001b31f067825 */ /* 0x010fc800078e00ff */
        /* <DEDUP_REMOVED lines=91> */
.L_x_1352:
[----:B------:R-:W-:Y:S05]  /*8ac70*/  @!P1 BRA `(.L_x_1354) ;  /* 0x0000000000c89947 */ /* 0x000fea0003800000 */
[----:B------:R-:W-:-:S04]  /*8ac80*/  LEA R6, P2, R11, R2, 0x3 ;  /* 0x000000020b067211 */ /* 0x000fc800078418ff */
[----:B----4-:R-:W-:-:S06]  /*8ac90*/  LEA.HI.X R7, R11, R3, R26, 0x3, P2 ;  /* 0x000000030b077211 */ /* 0x010fcc00010f1c1a */
[----:B------:R-:W2:Y:S01]  /*8aca0*/  LD.E.64 R6, desc[UR10][R6.64] ;  /* 0x0000000a06067980 */ /* 0x000ea2000c101b00 */
[----:B------:R-:W-:Y:S01]  /*8acb0*/  IMAD R38, R38, 0x1b3, RZ ;  /* 0x000001b326267824 */ /* 0x000fe200078e02ff */
[----:B--2---:R-:W-:Y:S02]  /*8acc0*/  LOP3.LUT R31, R31, 0xff, R6, 0x78, !PT ;  /* 0x000000ff1f1f7812 */ /* 0x004fe400078e7806 */
[----:B------:R-:W-:-:S03]  /*8acd0*/  SHF.R.U64 R11, R6, 0x8, R7 ;  /* 0x00000008060b7819 */ /* 0x000fc60000001207 */
[----:B-1-3--:R-:W-:-:S04]  /*8ace0*/  IMAD.WIDE.U32 R12, R31, 0x1b3, RZ ;  /* 0x000001b31f0c7825 */ /* 0x00afc800078e00ff */
[----:B------:R-:W-:Y:S01]  /*8acf0*/  IMAD R31, R31, 0x100, R38 ;  /* 0x000001001f1f7824 */ /* 0x000fe200078e0226 */
[----:B------:R-:W-:-:S04]  /*8ad00*/  LOP3.LUT R11, R12, 0xff, R11, 0x78, !PT ;  /* 0x000000ff0c0b7812 */ /* 0x000fc800078e780b */
[----:B------:R-:W-:-:S05]  /*8ad10*/  IADD3 R13, PT, PT, R13, R31, RZ ;  /* 0x0000001f0d0d7210 */ /* 0x000fca0007ffe0ff */
        /* <DEDUP_REMOVED lines=40> */
.L_x_1354:
[----:B----4-:R-:W-:Y:S02]  /*8afa0*/  HFMA2 R7, -RZ, RZ, 0, 0 ;  /* 0x00000000ff077431 */ /* 0x010fe400000001ff */
[----:B---3--:R-:W-:Y:S01]  /*8afb0*/  IMAD.MOV.U32 R12, RZ, RZ, RZ ;  /* 0x000000ffff0c7224 */ /* 0x008fe200078e00ff */
[----:B------:R-:W-:Y:S06]  /*8afc0*/  @!P0 BRA `(.L_x_1355) ;  /* 0x0000000400b48947 */ /* 0x000fec0003800000 */
[----:B------:R-:W-:Y:S01]  /*8afd0*/  MOV R22, 0x84222325 ;  /* 0x8422232500167802 */ /* 0x000fe20000000f00 */
[----:B------:R-:W-:Y:S01]  /*8afe0*/  IMAD.MOV.U32 R23, RZ, RZ, -0x340d631c ;  /* 0xcbf29ce4ff177424 */ /* 0x000fe200078e00ff */
[----:B------:R-:W-:Y:S01]  /*8aff0*/  MOV R11, RZ ;  /* 0x000000ff000b7202 */ /* 0x000fe20000000f00 */
[----:B------:R-:W-:-:S07]  /*8b000*/  IMAD.MOV.U32 R16, RZ, RZ, RZ ;  /* 0x000000ffff107224 */ /* 0x000fce00078e00ff */
.L_x_1356:
[----:B0-----:R-:W-:-:S04]  /*8b010*/  LEA R14, P0, R11, R4, 0x3 ;  /* 0x000000040b0e7211 */ /* 0x001fc800078018ff */
[----:B------:R-:W-:-:S05]  /*8b020*/  LEA.HI.X R15, R11, R5, R16, 0x3, P0 ;  /* 0x000000050b0f7211 */ /* 0x000fca00000f1c10 */
[----:B------:R-:W2:Y:S04]  /*8b030*/  LD.E.64 R6, desc[UR10][R14.64] ;  /* 0x0000000a0e067980 */ /* 0x000ea8000c101b00 */
[----:B-1----:R0:W3:Y:S01]  /*8b040*/  LD.E.64 R12, desc[UR10][R14.64+0x8] ;  /* 0x0000080a0e0c7980 */ /* 0x0020e2000c101b00 */
        /* <DEDUP_REMOVED lines=99> */
[----:B------:R-:W2:Y:S01]  /*8b680*/  LDC R12, c[0x0][0x3c4] ;  /* 0x0000f100ff0c7b82 */ /* 0x000ea20000000800 */
[----:B------:R-:W-:-:S07]  /*8b690*/  IMAD.MOV.U32 R7, RZ, RZ, R26 ;  /* 0x000000ffff077224 */ /* 0x000fce00078e001a */
.L_x_1355:
        /* <DEDUP_REMOVED lines=8> */
[----:B-1----:R-:W-:-:S04]  /*8b720*/  IMAD.WIDE.U32 R12, R22, 0x1b3, RZ ;  /* 0x000001b3160c7825 */ /* 0x002fc800078e00ff */
        /* <DEDUP_REMOVED lines=41> */
.L_x_1357:
[----:B------:R-:W-:-:S04]  /*8b9c0*/  ISETP.GE.U32.AND P0, PT, R31, R22, PT ;  /* 0x000000161f00720c */ /* 0x000fc80003f06070 */
[----:B------:R-:W-:-:S13]  /*8b9d0*/  ISETP.GE.U32.AND.EX P0, PT, R38, R23, PT, P0 ;  /* 0x000000172600720c */ /* 0x000fda0003f06100 */
[----:B------:R-:W-:Y:S05]  /*8b9e0*/  @!P0 BRA `(.L_x_1358) ;  /* 0x00000000008c8947 */ /* 0x000fea0003800000 */
[----:B------:R-:W-:Y:S01]  /*8b9f0*/  MOV R26, R2 ;  /* 0x00000002001a7202 */ /* 0x000fe20000000f00 */
[----:B------:R-:W-:Y:S01]  /*8ba00*/  IMAD.MOV.U32 R27, RZ, RZ, R3 ;  /* 0x000000ffff1b7224 */ /* 0x000fe200078e0003 */
[----:B------:R-:W-:Y:S06]  /*8ba10*/  BRA `(.L_x_1359) ;  /* 0x0000000000907947 */ /* 0x000fec0003800000 */
.L_x_1351:
[----:B------:R-:W-:Y:S01]  /*8ba20*/  ISETP.NE.AND P0, PT, R21, RZ, PT ;  /* 0x000000ff1500720c */ /* 0x000fe20003f05270 */
[----:B------:R-:W-:Y:S01]  /*8ba30*/  IMAD.MOV.U32 R27, RZ, RZ, R3 ;  /* 0x000000ffff1b7224 */ /* 0x000fe200078e0003 */
[----:B------:R-:W-:-:S11]  /*8ba40*/  MOV R26, R2 ;  /* 0x00000002001a7202 */ /* 0x000fd60000000f00 */
[----:B------:R-:W-:Y:S05]  /*8ba50*/  @!P0 BRA `(.L_x_1359) ;  /* 0x0000000000808947 */ /* 0x000fea0003800000 */
[----:B----4-:R-:W4:Y:S04]  /*8ba60*/  LD.E.64 R6, desc[UR10][R2.64] ;  /* 0x0000000a02067980 */ /* 0x010f28000c101b00 */
[----:B-1-3--:R-:W4:Y:S02]  /*8ba70*/  LD.E.64 R12, desc[UR10][R4.64] ;  /* 0x0000000a040c7980 */ /* 0x00af24000c101b00 */
[----:B----4-:R-:W-:-:S04]  /*8ba80*/  ISETP.GE.U32.AND P0, PT, R6, R12, PT ;  /* 0x0000000c0600720c */ /* 0x010fc80003f06070 */
[----:B------:R-:W-:-:S13]  /*8ba90*/  ISETP.GE.U32.AND.EX P0, PT, R7, R13, PT, P0 ;  /* 0x0000000d0700720c */ /* 0x000fda0003f06100 */
[----:B------:R-:W-:Y:S05]  /*8baa0*/  @!P0 BRA `(.L_x_1358) ;  /* 0x00000000005c8947 */ /* 0x000fea0003800000 */
[----:B------:R-:W1:Y:S01]  /*8bab0*/  LDC R21, c[0x0][0x3c8] ;  /* 0x0000f200ff157b82 */ /* 0x000e620000000800 */
[----:B------:R-:W-:Y:S02]  /*8bac0*/  HFMA2 R11, -RZ, RZ, 0, 0 ;  /* 0x00000000ff0b7431 */ /* 0x000fe400000001ff */
[----:B------:R-:W-:-:S07]  /*8bad0*/  IMAD.MOV.U32 R16, RZ, RZ, RZ ;  /* 0x000000ffff107224 */ /* 0x000fce00078e00ff */
.L_x_1360:
[----:B------:R-:W-:Y:S01]  /*8bae0*/  IADD3 R6, P0, PT, R11, 0x1, RZ ;  /* 0x000000010b067810 */ /* 0x000fe20007f1e0ff */
[----:B------:R-:W-:Y:S01]  /*8baf0*/  IMAD.MOV.U32 R26, RZ, RZ, R2 ;  /* 0x000000ffff1a7224 */ /* 0x000fe200078e0002 */
[----:B------:R-:W-:Y:S02]  /*8bb00*/  MOV R27, R3 ;  /* 0x00000003001b7202 */ /* 0x000fe40000000f00 */
[----:B------:R-:W-:Y:S02]  /*8bb10*/  IADD3.X R7, PT, PT, RZ, R16, RZ, P0, !PT ;  /* 0x00000010ff077210 */ /* 0x000fe400007fe4ff */
[----:B-1----:R-:W-:-:S04]  /*8bb20*/  ISETP.NE.U32.AND P0, PT, R6, R21, PT ;  /* 0x000000150600720c */ /* 0x002fc80003f05070 */
[----:B------:R-:W-:-:S13]  /*8bb30*/  ISETP.NE.AND.EX P0, PT, R7, R20, PT, P0 ;  /* 0x000000140700720c */ /* 0x000fda0003f05300 */
[----:B------:R-:W-:Y:S05]  /*8bb40*/  @!P0 BRA `(.L_x_1359) ;  /* 0x0000000000448947 */ /* 0x000fea0003800000 */
[----:B------:R-:W-:Y:S01]  /*8bb50*/  IMAD.MOV.U32 R11, RZ, RZ, R6 ;  /* 0x000000ffff0b7224 */ /* 0x000fe200078e0006 */
[----:B------:R-:W-:-:S03]  /*8bb60*/  MOV R16, R7 ;  /* 0x0000000700107202 */ /* 0x000fc60000000f00 */
[C---:B------:R-:W-:Y:S01]  /*8bb70*/  IMAD.SHL.U32 R7, R11.reuse, 0x8, RZ ;  /* 0x000000080b077824 */ /* 0x040fe200078e00ff */
[----:B0-----:R-:W-:-:S04]  /*8bb80*/  SHF.L.U64.HI R14, R11, 0x3, R16 ;  /* 0x000000030b0e7819 */ /* 0x001fc80000010210 */
        /* <DEDUP_REMOVED lines=9> */
.L_x_1358:
[----:B------:R-:W-:Y:S01]  /*8bc20*/  MOV R26, R4 ;  /* 0x00000004001a7202 */ /* 0x000fe20000000f00 */
[----:B------:R-:W-:Y:S01]  /*8bc30*/  IMAD.MOV.U32 R27, RZ, RZ, R5 ;  /* 0x000000ffff1b7224 */ /* 0x000fe200078e0005 */
[----:B------:R-:W-:Y:S01]  /*8bc40*/  MOV R4, R2 ;  /* 0x0000000200047202 */ /* 0x000fe20000000f00 */
[----:B------:R-:W-:-:S07]  /*8bc50*/  IMAD.MOV.U32 R5, RZ, RZ, R3 ;  /* 0x000000ffff057224 */ /* 0x000fce00078e0003 */
.L_x_1359:
[----:B------:R-:W-:Y:S05]  /*8bc60*/  BSYNC.RECONVERGENT B1 ;  /* 0x0000000000017941 */ /* 0x000fea0003800200 */
.L_x_1350:
[----:B------:R-:W-:Y:S01]  /*8bc70*/  ISETP.NE.U32.AND P0, PT, RZ, UR8, PT ;  /* 0x00000008ff007c0c */ /* 0x000fe2000bf05070 */
[----:B0-----:R-:W-:Y:S02]  /*8bc80*/  HFMA2 R14, -RZ, RZ, -6.306171417236328125e-05, 0.01395416259765625 ;  /* 0x84222325ff0e7431 */ /* 0x001fe400000001ff */
[----:B------:R-:W-:Y:S01]  /*8bc90*/  IMAD.MOV.U32 R11, RZ, RZ, -0x340d631c ;  /* 0xcbf29ce4ff0b7424 */ /* 0x000fe200078e00ff */
[----:B------:R-:W-:Y:S01]  /*8bca0*/  MOV R3, RZ ;  /* 0x000000ff00037202 */ /* 0x000fe20000000f00 */
[----:B------:R-:W-:Y:S01]  /*8bcb0*/  IMAD.MOV.U32 R6, RZ, RZ, RZ ;  /* 0x000000ffff067224 */ /* 0x000fe200078e00ff */
[----:B------:R-:W-:-:S13]  /*8bcc0*/  ISETP.NE.AND.EX P0, PT, RZ, UR9, PT, P0 ;  /* 0x00000009ff007c0c */ /* 0x000fda000bf05300 */
[----:B------:R-:W-:Y:S05]  /*8bcd0*/  @!P0 BRA `(.L_x_1361) ;  /* 0x0000000400b88947 */ /* 0x000fea0003800000 */
[----:B------:R-:W-:Y:S01]  /*8bce0*/  MOV R14, 0x84222325 ;  /* 0x84222325000e7802 */ /* 0x000fe20000000f00 */
[----:B------:R-:W-:Y:S01]  /*8bcf0*/  IMAD.MOV.U32 R11, RZ, RZ, -0x340d631c ;  /* 0xcbf29ce4ff0b7424 */ /* 0x000fe200078e00ff */
[----:B------:R-:W-:Y:S01]  /*8bd00*/  MOV R15, RZ ;  /* 0x000000ff000f7202 */ /* 0x000fe20000000f00 */
[----:B------:R-:W-:-:S07]  /*8bd10*/  IMAD.MOV.U32 R16, RZ, RZ, RZ ;  /* 0x000000ffff107224 */ /* 0x000fce00078e00ff */
.L_x_1362:
[----:B--23--:R-:W-:-:S04]  /*8bd20*/  LEA R12, P1, R15, R18, 0x3 ;  /* 0x000000120f0c7211 */ /* 0x00cfc800078218ff */
[----:B-1----:R-:W-:-:S05]  /*8bd30*/  LEA.HI.X R13, R15, R17, R16, 0x3, P1 ;  /* 0x000000110f0d7211 */ /* 0x002fca00008f1c10 */
[----:B------:R-:W2:Y:S04]  /*8bd40*/  LD.E.64 R2, desc[UR10][R12.64] ;  /* 0x0000000a0c027980 */ /* 0x000ea8000c101b00 */
[----:B----4-:R0:W3:Y:S01]  /*8bd50*/  LD.E.64 R6, desc[UR10][R12.64+0x8] ;  /* 0x0000080a0c067980 */ /* 0x0100e2000c101b00 */
[----:B------:R-:W-:Y:S01]  /*8bd60*/  IMAD R11, R11, 0x1b3, RZ ;  /* 0x000001b30b0b7824 */ /* 0x000fe200078e02ff */
[----:B------:R-:W-:-:S04]  /*8bd70*/  IADD3 R15, P1, PT, R15, 0x2, RZ ;  /* 0x000000020f0f7810 */ /* 0x000fc80007f3e0ff */
[----:B------:R-:W-:Y:S02]  /*8bd80*/  IADD3.X R16, PT, PT, RZ, R16, RZ, P1, !PT ;  /* 0x00000010ff107210 */ /* 0x000fe40000ffe4ff */
        /* <DEDUP_REMOVED lines=10> */
[----:B0-----:R-:W-:Y:S01]  /*8be30*/  IMAD.IADD R12, R23, 0x1, R31 ;  /* 0x00000001170c7824 */ /* 0x001fe200078e021f */
        /* <DEDUP_REMOVED lines=57> */
[----:B------:R-:W-:Y:S01]  /*8c1d0*/  IMAD.IADD R3, R3, 0x1, R11 ;  /* 0x0000000103037824 */ /* 0x000fe200078e020b */
[----:B------:R-:W-:Y:S01]  /*8c1e0*/  SHF.R.U32.HI R11, RZ, 0x8, R7 ;  /* 0x00000008ff0b7819 */ /* 0x000fe20000011607 */
        /* <DEDUP_REMOVED lines=27> */
[----:B------:R-:W0:Y:S01]  /*8c3a0*/  LDC R6, c[0x0][0x3c4] ;  /* 0x0000f100ff067b82 */ /* 0x000e220000000800 */
[----:B------:R-:W-:-:S07]  /*8c3b0*/  MOV R3, R22 ;  /* 0x0000001600037202 */ /* 0x000fce0000000f00 */
.L_x_1361:
[----:B------:R-:W-:Y:S01]  /*8c3c0*/  ISETP.NE.U32.AND P1, PT, R30, RZ, PT ;  /* 0x000000ff1e00720c */ /* 0x000fe20003f25070 */
[----:B------:R-:W-:Y:S01]  /*8c3d0*/  IMAD.MOV.U32 R31, RZ, RZ, -0x7bdddcdb ;  /* 0x84222325ff1f7424 */ /* 0x000fe200078e00ff */
[----:B------:R-:W-:Y:S02]  /*8c3e0*/  MOV R36, 0xcbf29ce4 ;  /* 0xcbf29ce400247802 */ /* 0x000fe40000000f00 */
[----:B------:R-:W-:-:S13]  /*8c3f0*/  ISETP.NE.AND.EX P1, PT, RZ, RZ, PT, P1 ;  /* 0x000000ffff00720c */ /* 0x000fda0003f25310 */
[----:B------:R-:W-:Y:S05]  /*8c400*/  @!P1 BRA `(.L_x_1363) ;  /* 0x0000000000c49947 */ /* 0x000fea0003800000 */
[----:B------:R-:W-:-:S04]  /*8c410*/  LEA R2, P2, R3, R18, 0x3 ;  /* 0x0000001203027211 */ /* 0x000fc800078418ff */
[----:B0-----:R-:W-:-:S06]  /*8c420*/  LEA.HI.X R3, R3, R17, R6, 0x3, P2 ;  /* 0x0000001103037211 */ /* 0x001fcc00010f1c06 */
[----:B------:R-:W5:Y:S01]  /*8c430*/  LD.E.64 R2, desc[UR10][R2.64] ;  /* 0x0000000a02027980 */ /* 0x000f62000c101b00 */
[----:B------:R-:W-:Y:S01]  /*8c440*/  IMAD R11, R11, 0x1b3, RZ ;  /* 0x000001b30b0b7824 */ /* 0x000fe200078e02ff */
[----:B-----5:R-:W-:-:S05]  /*8c450*/  LOP3.LUT R14, R14, 0xff, R2, 0x78, !PT ;  /* 0x000000ff0e0e7812 */ /* 0x020fca00078e7802 */
[----:B----4-:R-:W-:-:S04]  /*8c460*/  IMAD.WIDE.U32 R6, R14, 0x1b3, RZ ;  /* 0x000001b30e067825 */ /* 0x010fc800078e00ff */
[----:B-1----:R-:W-:Y:S01]  /*8c470*/  IMAD R13, R14, 0x100, R11 ;  /* 0x000001000e0d7824 */ /* 0x002fe200078e020b */
[----:B------:R-:W-:-:S04]  /*8c480*/  SHF.R.U64 R11, R2, 0x8, R3 ;  /* 0x00000008020b7819 */ /* 0x000fc80000001203 */
[----:B------:R-:W-:Y:S02]  /*8c490*/  IADD3 R7, PT, PT, R7, R13, RZ ;  /* 0x0000000d07077210 */ /* 0x000fe40007ffe0ff */
[----:B------:R-:W-:-:S03]  /*8c4a0*/  LOP3.LUT R11, R6, 0xff, R11, 0x78, !PT ;  /* 0x000000ff060b7812 */ /* 0x000fc600078e780b */
[----:B--23--:R-:W-:Y:S02]  /*8c4b0*/  IMAD R12, R7, 0x1b3, RZ ;  /* 0x000001b3070c7824 */ /* 0x00cfe400078e02ff */
        /* <DEDUP_REMOVED lines=38> */
.L_x_1363:
[----:B------:R-:W-:Y:S01]  /*8c720*/  CS2R R2, SRZ ;  /* 0x0000000000027805 */ /* 0x000fe2000001ff00 */
[----:B------:R-:W-:Y:S06]  /*8c730*/  @!P0 BRA `(.L_x_1364) ;  /* 0x0000000400b88947 */ /* 0x000fec0003800000 */
[----:B------:R-:W-:Y:S02]  /*8c740*/  HFMA2 R36, -RZ, RZ, -15.890625, -0.0047760009765625 ;  /* 0xcbf29ce4ff247431 */ /* 0x000fe400000001ff */
[----:B------:R-:W-:Y:S01]  /*8c750*/  IMAD.MOV.U32 R31, RZ, RZ, -0x7bdddcdb ;  /* 0x84222325ff1f7424 */ /* 0x000fe200078e00ff */
[----:B------:R-:W-:Y:S01]  /*8c760*/  MOV R16, RZ ;  /* 0x000000ff00107202 */ /* 0x000fe20000000f00 */
[----:B------:R-:W-:-:S07]  /*8c770*/  IMAD.MOV.U32 R15, RZ, RZ, RZ ;  /* 0x000000ffff0f7224 */ /* 0x000fce00078e00ff */
.L_x_1365:
[----:B------:R-:W-:-:S04]  /*8c780*/  LEA R22, P2, R15, R34, 0x3 ;  /* 0x000000220f167211 */ /* 0x000fc800078418ff */
[----:B--2---:R-:W-:-:S05]  /*8c790*/  LEA.HI.X R23, R15, R35, R16, 0x3, P2 ;  /* 0x000000230f177211 */ /* 0x004fca00010f1c10 */
[----:B0---4-:R-:W2:Y:S04]  /*8c7a0*/  LD.E.64 R6, desc[UR10][R22.64] ;  /* 0x0000000a16067980 */ /* 0x011ea8000c101b00 */
[----:B-1-3--:R0:W3:Y:S01]  /*8c7b0*/  LD.E.64 R12, desc[UR10][R22.64+0x8] ;  /* 0x0000080a160c7980 */ /* 0x00a0e2000c101b00 */
        /* <DEDUP_REMOVED lines=100> */
[----:B------:R-:W0:Y:S01]  /*8ce00*/  LDC R3, c[0x0][0x3c4] ;  /* 0x0000f100ff037b82 */ /* 0x000e220000000800 */
[----:B------:R-:W-:-:S07]  /*8ce10*/  IMAD.MOV.U32 R2, RZ, RZ, R12 ;  /* 0x000000ffff027224 */ /* 0x000fce00078e000c */
.L_x_1364:
[----:B------:R-:W-:Y:S05]  /*8ce20*/  @!P1 BRA `(.L_x_1366) ;  /* 0x0000000000c89947 */ /* 0x000fea0003800000 */
[----:B0-----:R-:W-:-:S04]  /*8ce30*/  LEA R6, P2, R2, R34, 0x3 ;  /* 0x0000002202067211 */ /* 0x001fc800078418ff */
[----:B----4-:R-:W-:-:S06]  /*8ce40*/  LEA.HI.X R7, R2, R35, R3, 0x3, P2 ;  /* 0x0000002302077211 */ /* 0x010fcc00010f1c03 */
[----:B------:R-:W4:Y:S01]  /*8ce50*/  LD.E.64 R6, desc[UR10][R6.64] ;  /* 0x0000000a06067980 */ /* 0x000f22000c101b00 */
[----:B------:R-:W-:Y:S01]  /*8ce60*/  IMAD R36, R36, 0x1b3, RZ ;  /* 0x000001b324247824 */ /* 0x000fe200078e02ff */
[----:B----4-:R-:W-:Y:S02]  /*8ce70*/  LOP3.LUT R31, R31, 0xff, R6, 0x78, !PT ;  /* 0x000000ff1f1f7812 */ /* 0x010fe400078e7806 */
[----:B-1----:R-:W-:-:S03]  /*8ce80*/  SHF.R.U64 R13, R6, 0x8, R7 ;  /* 0x00000008060d7819 */ /* 0x002fc60000001207 */
[C---:B------:R-:W-:Y:S01]  /*8ce90*/  IMAD.WIDE.U32 R2, R31.reuse, 0x1b3, RZ ;  /* 0x000001b31f027825 */ /* 0x040fe200078e00ff */
[----:B------:R-:W-:Y:S02]  /*8cea0*/  LEA R31, R31, R36, 0x8 ;  /* 0x000000241f1f7211 */ /* 0x000fe400078e40ff */
[----:B--23--:R-:W-:-:S03]  /*8ceb0*/  LOP3.LUT R12, R2, 0xff, R13, 0x78, !PT ;  /* 0x000000ff020c7812 */ /* 0x00cfc600078e780d */
        /* <DEDUP_REMOVED lines=41> */
.L_x_1366:
        /* <DEDUP_REMOVED lines=11> */
[----:B------:R-:W5:Y:S01]  /*8d200*/  LDC R11, c[0x0][0x3c0] ;  /* 0x0000f000ff0b7b82 */ /* 0x000f620000000800 */
[----:B------:R-:W-:Y:S01]  /*8d210*/  IMAD.MOV.U32 R31, RZ, RZ, -0x7bdddcdb ;  /* 0x84222325ff1f7424 */ /* 0x000fe200078e00ff */
[----:B------:R-:W-:Y:S01]  /*8d220*/  MOV R38, 0xcbf29ce4 ;  /* 0xcbf29ce400267802 */ /* 0x000fe20000000f00 */
[----:B--2---:R-:W-:Y:S01]  /*8d230*/  IMAD.MOV.U32 R23, RZ, RZ, RZ ;  /* 0x000000ffff177224 */ /* 0x004fe200078e00ff */
[----:B------:R-:W-:-:S04]  /*8d240*/  MOV R14, RZ ;  /* 0x000000ff000e7202 */ /* 0x000fc80000000f00 */
[----:B------:R-:W2:Y:S01]  /*8d250*/  LDC R22, c[0x0][0x3c4] ;  /* 0x0000f100ff167b82 */ /* 0x000ea20000000800 */
[----:B-----5:R-:W-:-:S07]  /*8d260*/  LOP3.LUT R11, R11, 0xfffffffe, RZ, 0xc0, !PT ;  /* 0xfffffffe0b0b7812 */ /* 0x020fce00078ec0ff */
.L_x_1370:
[----:B------:R-:W-:-:S04]  /*8d270*/  LEA R36, P2, R23, R18, 0x3 ;  /* 0x0000001217247211 */ /* 0x000fc800078418ff */
[----:B------:R-:W-:-:S05]  /*8d280*/  LEA.HI.X R37, R23, R17, R14, 0x3, P2 ;  /* 0x0000001117257211 */ /* 0x000fca00010f1c0e */
[----:B-1-3--:R-:W3:Y:S04]  /*8d290*/  LD.E.64 R12, desc[UR10][R36.64] ;  /* 0x0000000a240c7980 */ /* 0x00aee8000c101b00 */
[----:B0---4-:R0:W4:Y:S01]  /*8d2a0*/  LD.E.64 R6, desc[UR10][R36.64+0x8] ;  /* 0x0000080a24067980 */ /* 0x011122000c101b00 */
[----:B------:R-:W-:Y:S01]  /*8d2b0*/  IMAD R38, R38, 0x1b3, RZ ;  /* 0x000001b326267824 */ /* 0x000fe200078e02ff */
[----:B------:R-:W-:-:S05]  /*8d2c0*/  IADD3 R23, P2, PT, R23, 0x2, RZ ;  /* 0x0000000217177810 */ /* 0x000fca0007f5e0ff */
[----:B------:R-:W-:Y:S01]  /*8d2d0*/  IMAD.X R14, RZ, RZ, R14, P2 ;  /* 0x000000ffff0e7224 */ /* 0x000fe200010e060e */
[----:B------:R-:W-:-:S04]  /*8d2e0*/  ISETP.NE.U32.AND P2, PT, R23, R11, PT ;  /* 0x0000000b1700720c */ /* 0x000fc80003f45070 */
[----:B--2---:R-:W-:Y:S02]  /*8d2f0*/  ISETP.NE.AND.EX P2, PT, R14, R22, PT, P2 ;  /* 0x000000160e00720c */ /* 0x004fe40003f45320 */
        /* <DEDUP_REMOVED lines=93> */
.L_x_1369:
[----:B------:R-:W-:Y:S05]  /*8d8d0*/  @!P1 BRA `(.L_x_1371) ;  /* 0x0000000000c89947 */ /* 0x000fea0003800000 */
[----:B------:R-:W-:-:S04]  /*8d8e0*/  LEA R2, P2, R11, R18, 0x3 ;  /* 0x000000120b027211 */ /* 0x000fc800078418ff */
[----:B0-----:R-:W-:-:S06]  /*8d8f0*/  LEA.HI.X R3, R11, R17, R22, 0x3, P2 ;  /* 0x000000110b037211 */ /* 0x001fcc00010f1c16 */
[----:B------:R-:W5:Y:S01]  /*8d900*/  LD.E.64 R2, desc[UR10][R2.64] ;  /* 0x0000000a02027980 */ /* 0x000f62000c101b00 */
[----:B------:R-:W-:Y:S01]  /*8d910*/  IMAD R38, R38, 0x1b3, RZ ;  /* 0x000001b326267824 */ /* 0x000fe200078e02ff */
[----:B-----5:R-:W-:Y:S02]  /*8d920*/  LOP3.LUT R31, R31, 0xff, R2, 0x78, !PT ;  /* 0x000000ff1f1f7812 */ /* 0x020fe400078e7802 */
[----:B------:R-:W-:-:S03]  /*8d930*/  SHF.R.U64 R11, R2, 0x8, R3 ;  /* 0x00000008020b7819 */ /* 0x000fc60000001203 */
[----:B----4-:R-:W-:-:S04]  /*8d940*/  IMAD.WIDE.U32 R6, R31, 0x1b3, RZ ;  /* 0x000001b31f067825 */ /* 0x010fc800078e00ff */
[----:B------:R-:W-:Y:S01]  /*8d950*/  IMAD R31, R31, 0x100, R38 ;  /* 0x000001001f1f7824 */ /* 0x000fe200078e0226 */
[----:B------:R-:W-:-:S04]  /*8d960*/  LOP3.LUT R11, R6, 0xff, R11, 0x78, !PT ;  /* 0x000000ff060b7812 */ /* 0x000fc800078e780b */
[----:B------:R-:W-:-:S05]  /*8d970*/  IADD3 R7, PT, PT, R7, R31, RZ ;  /* 0x0000001f07077210 */ /* 0x000fca0007ffe0ff */
[----:B--23--:R-:W-:Y:S02]  /*8d980*/  IMAD R12, R7, 0x1b3, RZ ;  /* 0x000001b3070c7824 */ /* 0x00cfe400078e02ff */
        /* <DEDUP_REMOVED lines=39> */
.L_x_1371:
[----:B0-----:R-:W-:Y:S02]  /*8dc00*/  HFMA2 R3, -RZ, RZ, 0, 0 ;  /* 0x00000000ff037431 */ /* 0x001fe400000001ff */
[----:B------:R-:W-:Y:S01]  /*8dc10*/  IMAD.MOV.U32 R6, RZ, RZ, RZ ;  /* 0x000000ffff067224 */ /* 0x000fe200078e00ff */
[----:B------:R-:W-:Y:S06]  /*8dc20*/  @!P0 BRA `(.L_x_1372) ;  /* 0x0000000400b88947 */ /* 0x000fec0003800000 */
[----:B------:R-:W-:Y:S01]  /*8dc30*/  MOV R16, 0x84222325 ;  /* 0x8422232500107802 */ /* 0x000fe20000000f00 */
[----:B------:R-:W-:Y:S01]  /*8dc40*/  IMAD.MOV.U32 R15, RZ, RZ, -0x340d631c ;  /* 0xcbf29ce4ff0f7424 */ /* 0x000fe200078e00ff */
[----:B------:R-:W-:Y:S01]  /*8dc50*/  MOV R11, RZ ;  /* 0x000000ff000b7202 */ /* 0x000fe20000000f00 */
[----:B------:R-:W-:-:S07]  /*8dc60*/  IMAD.MOV.U32 R14, RZ, RZ, RZ ;  /* 0x000000ffff0e7224 */ /* 0x000fce00078e00ff */
.L_x_1373:
[----:B--23--:R-:W-:-:S04]  /*8dc70*/  LEA R12, P0, R11, R34, 0x3 ;  /* 0x000000220b0c7211 */ /* 0x00cfc800078018ff */
[----:B-1----:R-:W-:-:S05]  /*8dc80*/  LEA.HI.X R13, R11, R35, R14, 0x3, P0 ;  /* 0x000000230b0d7211 */ /* 0x002fca00000f1c0e */
[----:B------:R-:W2:Y:S04]  /*8dc90*/  LD.E.64 R2, desc[UR10][R12.64] ;  /* 0x0000000a0c027980 */ /* 0x000ea8000c101b00 */
[----:B----4-:R0:W3:Y:S01]  /*8dca0*/  LD.E.64 R6, desc[UR10][R12.64+0x8] ;  /* 0x0000080a0c067980 */ /* 0x0100e2000c101b00 */
        /* <DEDUP_REMOVED lines=102> */
.L_x_1372:
        /* <DEDUP_REMOVED lines=51> */
.L_x_1374:
[----:B------:R-:W-:Y:S02]  /*8e640*/  ISETP.GE.U32.AND P0, PT, R31, R16, PT ;  /* 0x000000101f00720c */ /* 0x000fe40003f06070 */
[----:B------:R-:W-:Y:S02]  /*8e650*/  MOV R11, R17 ;  /* 0x00000011000b7202 */ /* 0x000fe40000000f00 */
[----:B------:R-:W-:-:S13]  /*8e660*/  ISETP.GE.U32.AND.EX P0, PT, R38, R15, PT, P0 ;  /* 0x0000000f2600720c */ /* 0x000fda0003f06100 */
[----:B------:R-:W-:Y:S05]  /*8e670*/  @!P0 BRA `(.L_x_1375) ;  /* 0x0000000000988947 */ /* 0x000fea0003800000 */
[----:B--23--:R-:W-:Y:S01]  /*8e680*/  IMAD.MOV.U32 R12, RZ, RZ, R18 ;  /* 0x000000ffff0c7224 */ /* 0x00cfe200078e0012 */
[----:B-1----:R-:W-:Y:S01]  /*8e690*/  MOV R13, R11 ;  /* 0x0000000b000d7202 */ /* 0x002fe20000000f00 */
[----:B------:R-:W-:Y:S06]  /*8e6a0*/  BRA `(.L_x_1376) ;  /* 0x00000000009c7947 */ /* 0x000fec0003800000 */
.L_x_1368:
[----:B------:R-:W-:Y:S01]  /*8e6b0*/  ISETP.NE.AND P0, PT, R21, RZ, PT ;  /* 0x000000ff1500720c */ /* 0x000fe20003f05270 */
[----:B------:R-:W-:Y:S01]  /*8e6c0*/  IMAD.MOV.U32 R11, RZ, RZ, R17 ;  /* 0x000000ffff0b7224 */ /* 0x000fe200078e0011 */
[----:B--23--:R-:W-:-:S03]  /*8e6d0*/  MOV R12, R18 ;  /* 0x00000012000c7202 */ /* 0x00cfc60000000f00 */
[----:B-1----:R-:W-:-:S08]  /*8e6e0*/  IMAD.MOV.U32 R13, RZ, RZ, R11 ;  /* 0x000000ffff0d7224 */ /* 0x002fd000078e000b */
[----:B------:R-:W-:Y:S05]  /*8e6f0*/  @!P0 BRA `(.L_x_1376) ;  /* 0x0000000000888947 */ /* 0x000fea0003800000 */
[----:B------:R-:W-:Y:S01]  /*8e700*/  MOV R16, R18 ;  /* 0x0000001200107202 */ /* 0x000fe20000000f00 */
[----:B0---4-:R-:W2:Y:S04]  /*8e710*/  LD.E.64 R6, desc[UR10][R34.64] ;  /* 0x0000000a22067980 */ /* 0x011ea8000c101b00 */
[----:B------:R-:W2:Y:S02]  /*8e720*/  LD.E.64 R2, desc[UR10][R16.64] ;  /* 0x0000000a10027980 */ /* 0x000ea4000c101b00 */
[----:B--2---:R-:W-:-:S04]  /*8e730*/  ISETP.GE.U32.AND P0, PT, R2, R6, PT ;  /* 0x000000060200720c */ /* 0x004fc80003f06070 */
[----:B------:R-:W-:-:S13]  /*8e740*/  ISETP.GE.U32.AND.EX P0, PT, R3, R7, PT, P0 ;  /* 0x000000070300720c */ /* 0x000fda0003f06100 */
[----:B------:R-:W-:Y:S05]  /*8e750*/  @!P0 BRA `(.L_x_1375) ;  /* 0x0000000000608947 */ /* 0x000fea0003800000 */
[----:B------:R-:W0:Y:S01]  /*8e760*/  LDC R21, c[0x0][0x3c8] ;  /* 0x0000f200ff157b82 */ /* 0x000e220000000800 */
[----:B------:R-:W-:Y:S02]  /*8e770*/  HFMA2 R14, -RZ, RZ, 0, 0 ;  /* 0x00000000ff0e7431 */ /* 0x000fe400000001ff */
[----:B------:R-:W-:-:S07]  /*8e780*/  IMAD.MOV.U32 R13, RZ, RZ, RZ ;  /* 0x000000ffff0d7224 */ /* 0x000fce00078e00ff */
.L_x_1377:
[----:B------:R-:W-:Y:S01]  /*8e790*/  IADD3 R2, P0, PT, R13, 0x1, RZ ;  /* 0x000000010d027810 */ /* 0x000fe20007f1e0ff */
[----:B------:R-:W-:Y:S01]  /*8e7a0*/  IMAD.MOV.U32 R12, RZ, RZ, R18 ;  /* 0x000000ffff0c7224 */ /* 0x000fe200078e0012 */
[----:B------:R-:W-:-:S03]  /*8e7b0*/  MOV R11, R17 ;  /* 0x00000011000b7202 */ /* 0x000fc60000000f00 */
[----:B------:R-:W-:Y:S01]  /*8e7c0*/  IMAD.X R3, RZ, RZ, R14, P0 ;  /* 0x000000ffff037224 */ /* 0x000fe200000e060e */
        /* <DEDUP_REMOVED lines=17> */
.L_x_1375:
[----:B--23--:R-:W-:Y:S01]  /*8e8e0*/  MOV R12, R34 ;  /* 0x00000022000c7202 */ /* 0x00cfe20000000f00 */
[----:B-1----:R-:W-:Y:S01]  /*8e8f0*/  IMAD.MOV.U32 R13, RZ, RZ, R35 ;  /* 0x000000ffff0d7224 */ /* 0x002fe200078e0023 */
[----:B------:R-:W-:Y:S01]  /*8e900*/  MOV R34, R18 ;  /* 0x0000001200227202 */ /* 0x000fe20000000f00 */
[----:B------:R-:W-:-:S07]  /*8e910*/  IMAD.MOV.U32 R35, RZ, RZ, R11 ;  /* 0x000000ffff237224 */ /* 0x000fce00078e000b */
.L_x_1376:
[----:B------:R-:W-:Y:S05]  /*8e920*/  BSYNC.RECONVERGENT B1 ;  /* 0x0000000000017941 */ /* 0x000fea0003800200 */
.L_x_1367:
[----:B------:R-:W-:Y:S01]  /*8e930*/  ISETP.NE.U32.AND P0, PT, RZ, UR8, PT ;  /* 0x00000008ff007c0c */ /* 0x000fe2000bf05070 */
[----:B------:R-:W-:Y:S02]  /*8e940*/  HFMA2 R16, -RZ, RZ, -6.306171417236328125e-05, 0.01395416259765625 ;  /* 0x84222325ff107431 */ /* 0x000fe400000001ff */
[----:B------:R-:W-:Y:S01]  /*8e950*/  IMAD.MOV.U32 R11, RZ, RZ, -0x340d631c ;  /* 0xcbf29ce4ff0b7424 */ /* 0x000fe200078e00ff */
[----:B0-----:R-:W-:Y:S01]  /*8e960*/  MOV R3, RZ ;  /* 0x000000ff00037202 */ /* 0x001fe20000000f00 */
[----:B------:R-:W-:Y:S01]  /*8e970*/  IMAD.MOV.U32 R6, RZ, RZ, RZ ;  /* 0x000000ffff067224 */ /* 0x000fe200078e00ff */
[----:B------:R-:W-:-:S13]  /*8e980*/  ISETP.NE.AND.EX P0, PT, RZ, UR9, PT, P0 ;  /* 0x00000009ff007c0c */ /* 0x000fda000bf05300 */
[----:B------:R-:W-:Y:S05]  /*8e990*/  @!P0 BRA `(.L_x_1378) ;  /* 0x0000000400b88947 */ /* 0x000fea0003800000 */
[----:B------:R-:W-:Y:S01]  /*8e9a0*/  MOV R16, 0x84222325 ;  /* 0x8422232500107802 */ /* 0x000fe20000000f00 */
[----:B------:R-:W-:Y:S01]  /*8e9b0*/  IMAD.MOV.U32 R11, RZ, RZ, -0x340d631c ;  /* 0xcbf29ce4ff0b7424 */ /* 0x000fe200078e00ff */
[----:B------:R-:W-:Y:S01]  /*8e9c0*/  MOV R17, RZ ;  /* 0x000000ff00117202 */ /* 0x000fe20000000f00 */
[----:B------:R-:W-:-:S07]  /*8e9d0*/  IMAD.MOV.U32 R18, RZ, RZ, RZ ;  /* 0x000000ffff127224 */ /* 0x000fce00078e00ff */
.L_x_1379:
[----:B------:R-:W-:-:S04]  /*8e9e0*/  LEA R14, P1, R17, R8, 0x3 ;  /* 0x00000008110e7211 */ /* 0x000fc800078218ff */
[----:B------:R-:W-:-:S05]  /*8e9f0*/  LEA.HI.X R15, R17, R9, R18, 0x3, P1 ;  /* 0x00000009110f7211 */ /* 0x000fca00008f1c12 */
        /* <DEDUP_REMOVED lines=104> */
.L_x_1378:
[----:B------:R-:W-:Y:S01]  /*8f080*/  ISETP.NE.U32.AND P1, PT, R30, RZ, PT ;  /* 0x000000ff1e00720c */ /* 0x000fe20003f25070 */
[----:B------:R-:W-:Y:S01]  /*8f090*/  IMAD.MOV.U32 R31, RZ, RZ, -0x7bdddcdb ;  /* 0x84222325ff1f7424 */ /* 0x000fe200078e00ff */
[----:B------:R-:W-:Y:S02]  /*8f0a0*/  MOV R36, 0xcbf29ce4 ;  /* 0xcbf29ce400247802 */ /* 0x000fe40000000f00 */
[----:B------:R-:W-:-:S13]  /*8f0b0*/  ISETP.NE.AND.EX P1, PT, RZ, RZ, PT, P1 ;  /* 0x000000ffff00720c */ /* 0x000fda0003f25310 */
[----:B------:R-:W-:Y:S05]  /*8f0c0*/  @!P1 BRA `(.L_x_1380) ;  /* 0x0000000000c49947 */ /* 0x000fea0003800000 */
[----:B------:R-:W-:-:S04]  /*8f0d0*/  LEA R2, P2, R3, R8, 0x3 ;  /* 0x0000000803027211 */ /* 0x000fc800078418ff */
[----:B0-----:R-:W-:-:S06]  /*8f0e0*/  LEA.HI.X R3, R3, R9, R6, 0x3, P2 ;  /* 0x0000000903037211 */ /* 0x001fcc00010f1c06 */
[----:B------:R-:W2:Y:S01]  /*8f0f0*/  LD.E.64 R2, desc[UR10][R2.64] ;  /* 0x0000000a02027980 */ /* 0x000ea2000c101b00 */
[----:B------:R-:W-:Y:S01]  /*8f100*/  IMAD R11, R11, 0x1b3, RZ ;  /* 0x000001b30b0b7824 */ /* 0x000fe200078e02ff */
        /* <DEDUP_REMOVED lines=45> */
.L_x_1380:
[----:B------:R-:W-:Y:S01]  /*8f3e0*/  CS2R R2, SRZ ;  /* 0x0000000000027805 */ /* 0x000fe2000001ff00 */
[----:B------:R-:W-:Y:S06]  /*8f3f0*/  @!P0 BRA `(.L_x_1381) ;  /* 0x0000000400b88947 */ /* 0x000fec0003800000 */
[----:B------:R-:W-:Y:S02]  /*8f400*/  HFMA2 R36, -RZ, RZ, -15.890625, -0.0047760009765625 ;  /* 0xcbf29ce4ff247431 */ /* 0x000fe400000001ff */
[----:B------:R-:W-:Y:S01]  /*8f410*/  IMAD.MOV.U32 R31, RZ, RZ, -0x7bdddcdb ;  /* 0x84222325ff1f7424 */ /* 0x000fe200078e00ff */
[----:B------:R-:W-:Y:S01]  /*8f420*/  MOV R18, RZ ;  /* 0x000000ff00127202 */ /* 0x000fe20000000f00 */
[----:B------:R-:W-:-:S07]  /*8f430*/  IMAD.MOV.U32 R17, RZ, RZ, RZ ;  /* 0x000000ffff117224 */ /* 0x000fce00078e00ff */
.L_x_1382:
[----:B------:R-:W-:-:S04]  /*8f440*/  LEA R22, P2, R17, R32, 0x3 ;  /* 0x0000002011167211 */ /* 0x000fc800078418ff */
[----:B------:R-:W-:-:S05]  /*8f450*/  LEA.HI.X R23, R17, R33, R18, 0x3, P2 ;  /* 0x0000002111177211 */ /* 0x000fca00010f1c12 */
[----:B0---4-:R-:W2:Y:S04]  /*8f460*/  LD.E.64 R6, desc[UR10][R22.64] ;  /* 0x0000000a16067980 */ /* 0x011ea8000c101b00 */
        /* <DEDUP_REMOVED lines=103> */
.L_x_1381:
[----:B------:R-:W-:Y:S05]  /*8fae0*/  @!P1 BRA `(.L_x_1383) ;  /* 0x0000000000c89947 */ /* 0x000fea0003800000 */
[----:B0-----:R-:W-:-:S04]  /*8faf0*/  LEA R6, P2, R2, R32, 0x3 ;  /* 0x0000002002067211 */ /* 0x001fc800078418ff */
[----:B-1--4-:R-:W-:-:S06]  /*8fb00*/  LEA.HI.X R7, R2, R33, R3, 0x3, P2 ;  /* 0x0000002102077211 */ /* 0x012fcc00010f1c03 */
        /* <DEDUP_REMOVED lines=48> */
.L_x_1383:
        /* <DEDUP_REMOVED lines=11> */
[----:B------:R-:W2:Y:S01]  /*8fec0*/  LDC R11, c[0x0][0x3c0] ;  /* 0x0000f000ff0b7b82 */ /* 0x000ea20000000800 */
[----:B------:R-:W-:Y:S01]  /*8fed0*/  IMAD.MOV.U32 R31, RZ, RZ, -0x7bdddcdb ;  /* 0x84222325ff1f7424 */ /* 0x000fe200078e00ff */
[----:B------:R-:W-:Y:S01]  /*8fee0*/  MOV R38, 0xcbf29ce4 ;  /* 0xcbf29ce400267802 */ /* 0x000fe20000000f00 */
[----:B------:R-:W-:Y:S01]  /*8fef0*/  IMAD.MOV.U32 R23, RZ, RZ, RZ ;  /* 0x000000ffff177224 */ /* 0x000fe200078e00ff */
[----:B------:R-:W-:-:S04]  /*8ff00*/  MOV R16, RZ ;  /* 0x000000ff00107202 */ /* 0x000fc80000000f00 */
[----:B------:R-:W3:Y:S01]  /*8ff10*/  LDC R22, c[0x0][0x3c4] ;  /* 0x0000f100ff167b82 */ /* 0x000ee20000000800 */
[----:B--2---:R-:W-:-:S07]  /*8ff20*/  LOP3.LUT R11, R11, 0xfffffffe, RZ, 0xc0, !PT ;  /* 0xfffffffe0b0b7812 */ /* 0x004fce00078ec0ff */
.L_x_1387:
[----:B------:R-:W-:-:S04]  /*8ff30*/  LEA R36, P2, R23, R8, 0x3 ;  /* 0x0000000817247211 */ /* 0x000fc800078418ff */
[----:B------:R-:W-:-:S05]  /*8ff40*/  LEA.HI.X R37, R23, R9, R16, 0x3, P2 ;  /* 0x0000000917257211 */ /* 0x000fca00010f1c10 */
[----:B------:R-:W2:Y:S04]  /*8ff50*/  LD.E.64 R14, desc[UR10][R36.64] ;  /* 0x0000000a240e7980 */ /* 0x000ea8000c101b00 */
[----:B0---4-:R0:W4:Y:S01]  /*8ff60*/  LD.E.64 R6, desc[UR10][R36.64+0x8] ;  /* 0x0000080a24067980 */ /* 0x011122000c101b00 */
[----:B------:R-:W-:Y:S01]  /*8ff70*/  IMAD R38, R38, 0x1b3, RZ ;  /* 0x000001b326267824 */ /* 0x000fe200078e02ff */
[----:B------:R-:W-:-:S05]  /*8ff80*/  IADD3 R23, P2, PT, R23, 0x2, RZ ;  /* 0x0000000217177810 */ /* 0x000fca0007f5e0ff */
[----:B------:R-:W-:Y:S01]  /*8ff90*/  IMAD.X R16, RZ, RZ, R16, P2 ;  /* 0x000000ffff107224 */ /* 0x000fe200010e0610 */
[----:B------:R-:W-:-:S04]  /*8ffa0*/  ISETP.NE.U32.AND P2, PT, R23, R11, PT ;  /* 0x0000000b1700720c */ /* 0x000fc80003f45070 */
[----:B---3--:R-:W-:Y:S02]  /*8ffb0*/  ISETP.NE.AND.EX P2, PT, R16, R22, PT, P2 ;  /* 0x000000161000720c */ /* 0x008fe40003f45320 */
        /* <DEDUP_REMOVED lines=93> */
.L_x_1386:
[----:B------:R-:W-:Y:S05]  /*90590*/  @!P1 BRA `(.L_x_1388) ;  /* 0x0000000000c89947 */ /* 0x000fea0003800000 */
[----:B------:R-:W-:-:S04]  /*905a0*/  LEA R2, P2, R11, R8, 0x3 ;  /* 0x000000080b027211 */ /* 0x000fc800078418ff */
[----:B-1----:R-:W-:-:S06]  /*905b0*/  LEA.HI.X R3, R11, R9, R22, 0x3, P2 ;  /* 0x000000090b037211 */ /* 0x002fcc00010f1c16 */
[----:B------:R-:W2:Y:S01]  /*905c0*/  LD.E.64 R2, desc[UR10][R2.64] ;  /* 0x0000000a02027980 */ /* 0x000ea2000c101b00 */
[----:B------:R-:W-:Y:S01]  /*905d0*/  IMAD R38, R38, 0x1b3, RZ ;  /* 0x000001b326267824 */ /* 0x000fe200078e02ff */
[----:B--2---:R-:W-:Y:S02]  /*905e0*/  LOP3.LUT R31, R31, 0xff, R2, 0x78, !PT ;  /* 0x000000ff1f1f7812 */ /* 0x004fe400078e7802 */
[----:B------:R-:W-:-:S03]  /*905f0*/  SHF.R.U64 R11, R2, 0x8, R3 ;  /* 0x00000008020b7819 */ /* 0x000fc60000001203 */
[----:B0---4-:R-:W-:-:S04]  /*90600*/  IMAD.WIDE.U32 R6, R31, 0x1b3, RZ ;  /* 0x000001b31f067825 */ /* 0x011fc800078e00ff */
        /* <DEDUP_REMOVED lines=43> */
.L_x_1388:
[----:B-1----:R-:W-:Y:S02]  /*908c0*/  HFMA2 R3, -RZ, RZ, 0, 0 ;  /* 0x00000000ff037431 */ /* 0x002fe400000001ff */
[----:B0-----:R-:W-:Y:S01]  /*908d0*/  IMAD.MOV.U32 R6, RZ, RZ, RZ ;  /* 0x000000ffff067224 */ /* 0x001fe200078e00ff */
[----:B------:R-:W-:Y:S06]  /*908e0*/  @!P0 BRA `(.L_x_1389) ;  /* 0x0000000400b88947 */ /* 0x000fec0003800000 */
[----:B------:R-:W-:Y:S01]  /*908f0*/  MOV R18, 0x84222325 ;  /* 0x8422232500127802 */ /* 0x000fe20000000f00 */
[----:B------:R-:W-:Y:S01]  /*90900*/  IMAD.MOV.U32 R17, RZ, RZ, -0x340d631c ;  /* 0xcbf29ce4ff117424 */ /* 0x000fe200078e00ff */
[----:B------:R-:W-:Y:S01]  /*90910*/  MOV R11, RZ ;  /* 0x000000ff000b7202 */ /* 0x000fe20000000f00 */
[----:B------:R-:W-:-:S07]  /*90920*/  IMAD.MOV.U32 R16, RZ, RZ, RZ ;  /* 0x000000ffff107224 */ /* 0x000fce00078e00ff */
.L_x_1390:
[----:B------:R-:W-:-:S04]  /*90930*/  LEA R14, P0, R11, R32, 0x3 ;  /* 0x000000200b0e7211 */ /* 0x000fc800078018ff */
[----:B------:R-:W-:-:S05]  /*90940*/  LEA.HI.X R15, R11, R33, R16, 0x3, P0 ;  /* 0x000000210b0f7211 */ /* 0x000fca00000f1c10 */
        /* <DEDUP_REMOVED lines=104> */
.L_x_1389:
[----:B------:R-:W-:Y:S05]  /*90fd0*/  @!P1 BRA `(.L_x_1391) ;  /* 0x0000000000c89947 */ /* 0x000fea0003800000 */
[----:B------:R-:W-:-:S04]  /*90fe0*/  LEA R2, P0, R3, R32, 0x3 ;  /* 0x0000002003027211 */ /* 0x000fc800078018ff */
[----:B0-----:R-:W-:-:S06]  /*90ff0*/  LEA.HI.X R3, R3, R33, R6, 0x3, P0 ;  /* 0x0000002103037211 */ /* 0x001fcc00000f1c06 */
[----:B------:R-:W2:Y:S01]  /*91000*/  LD.E.64 R2, desc[UR10][R2.64] ;  /* 0x0000000a02027980 */ /* 0x000ea2000c101b00 */
[----:B------:R-:W-:Y:S01]  /*91010*/  IMAD R17, R17, 0x1b3, RZ ;  /* 0x000001b311117824 */ /* 0x000fe200078e02ff */
[----:B--2---:R-:W-:Y:S02]  /*91020*/  LOP3.LUT R18, R18, 0xff, R2, 0x78, !PT ;  /* 0x000000ff12127812 */ /* 0x004fe400078e7802 */
[----:B------:R-:W-:-:S03]  /*91030*/  SHF.R.U64 R11, R2, 0x8, R3 ;  /* 0x00000008020b7819 */ /* 0x000fc60000001203 */
[----:B----4-:R-:W-:-:S04]  /*91040*/  IMAD.WIDE.U32 R6, R18, 0x1b3, RZ ;  /* 0x000001b312067825 */ /* 0x010fc800078e00ff */
        /* <DEDUP_REMOVED lines=43> */
.L_x_1391:
        /* <DEDUP_REMOVED lines=8> */
.L_x_1385:
[----:B------:R-:W-:Y:S01]  /*91380*/  ISETP.NE.AND P0, PT, R21, RZ, PT ;  /* 0x000000ff1500720c */ /* 0x000fe20003f05270 */
[----:B------:R-:W-:Y:S01]  /*91390*/  IMAD.MOV.U32 R11, RZ, RZ, R9 ;  /* 0x000000ffff0b7224 */ /* 0x000fe200078e0009 */
[----:B------:R-:W-:-:S03]  /*913a0*/  MOV R16, R8 ;  /* 0x0000000800107202 */ /* 0x000fc60000000f00 */
[----:B------:R-:W-:Y:S01]  /*913b0*/  IMAD.MOV.U32 R15, RZ, RZ, R11 ;  /* 0x000000ffff0f7224 */ /* 0x000fe200078e000b */
[----:B------:R-:W-:-:S07]  /*913c0*/  MOV R14, R16 ;  /* 0x00000010000e7202 */ /* 0x000fce0000000f00 */
[----:B------:R-:W-:Y:S05]  /*913d0*/  @!P0 BRA `(.L_x_1393) ;  /* 0x0000000000888947 */ /* 0x000fea0003800000 */
[----:B-1----:R-:W2:Y:S04]  /*913e0*/  LD.E.64 R2, desc[UR10][R8.64] ;  /* 0x0000000a08027980 */ /* 0x002ea8000c101b00 */
[----:B0---4-:R-:W2:Y:S02]  /*913f0*/  LD.E.64 R6, desc[UR10][R32.64] ;  /* 0x0000000a20067980 */ /* 0x011ea4000c101b00 */
[----:B--2---:R-:W-:-:S04]  /*91400*/  ISETP.GE.U32.AND P0, PT, R2, R6, PT ;  /* 0x000000060200720c */ /* 0x004fc80003f06070 */
[----:B------:R-:W-:-:S13]  /*91410*/  ISETP.GE.U32.AND.EX P0, PT, R3, R7, PT, P0 ;  /* 0x000000070300720c */ /* 0x000fda0003f06100 */
[----:B------:R-:W-:Y:S05]  /*91420*/  @!P0 BRA `(.L_x_1392) ;  /* 0x0000000000648947 */ /* 0x000fea0003800000 */
[----:B------:R-:W0:Y:S01]  /*91430*/  LDC R21, c[0x0][0x3c8] ;  /* 0x0000f200ff157b82 */ /* 0x000e220000000800 */
[----:B------:R-:W-:Y:S02]  /*91440*/  HFMA2 R15, -RZ, RZ, 0, 0 ;  /* 0x00000000ff0f7431 */ /* 0x000fe400000001ff */
[----:B------:R-:W-:-:S07]  /*91450*/  IMAD.MOV.U32 R18, RZ, RZ, RZ ;  /* 0x000000ffff127224 */ /* 0x000fce00078e00ff */
.L_x_1394:
        /* <DEDUP_REMOVED lines=22> */
.L_x_1392:
[----:B------:R-:W-:Y:S01]  /*915c0*/  MOV R14, R32 ;  /* 0x00000020000e7202 */ /* 0x000fe20000000f00 */
[----:B------:R-:W-:Y:S01]  /*915d0*/  IMAD.MOV.U32 R15, RZ, RZ, R33 ;  /* 0x000000ffff0f7224 */ /* 0x000fe200078e0021 */
[----:B------:R-:W-:Y:S01]  /*915e0*/  MOV R32, R16 ;  /* 0x0000001000207202 */ /* 0x000fe20000000f00 */
[----:B------:R-:W-:-:S07]  /*915f0*/  IMAD.MOV.U32 R33, RZ, RZ, R11 ;  /* 0x000000ffff217224 */ /* 0x000fce00078e000b */
.L_x_1393:
[----:B------:R-:W-:Y:S05]  /*91600*/  BSYNC.RECONVERGENT B1 ;  /* 0x0000000000017941 */ /* 0x000fea0003800200 */
.L_x_1384:
[----:B------:R-:W-:Y:S01]  /*91610*/  ISETP.NE.U32.AND P0, PT, RZ, UR8, PT ;  /* 0x00000008ff007c0c */ /* 0x000fe2000bf05070 */
[----:B------:R-:W-:Y:S02]  /*91620*/  HFMA2 R16, -RZ, RZ, -6.306171417236328125e-05, 0.01395416259765625 ;  /* 0x84222325ff107431 */ /* 0x000fe400000001ff */
[----:B------:R-:W-:Y:S01]  /*91630*/  IMAD.MOV.U32 R11, RZ, RZ, -0x340d631c ;  /* 0xcbf29ce4ff0b7424 */ /* 0x000fe200078e00ff */
[----:B-1----:R-:W-:Y:S01]  /*91640*/  MOV R3, RZ ;  /* 0x000000ff00037202 */ /* 0x002fe20000000f00 */
[----:B0-----:R-:W-:Y:S01]  /*91650*/  IMAD.MOV.U32 R6, RZ, RZ, RZ ;  /* 0x000000ffff067224 */ /* 0x001fe200078e00ff */
[----:B------:R-:W-:-:S13]  /*91660*/  ISETP.NE.AND.EX P0, PT, RZ, UR9, PT, P0 ;  /* 0x00000009ff007c0c */ /* 0x000fda000bf05300 */
[----:B------:R-:W-:Y:S05]  /*91670*/  @!P0 BRA `(.L_x_1395) ;  /* 0x0000000400b88947 */ /* 0x000fea0003800000 */
[----:B------:R-:W-:Y:S01]  /*91680*/  MOV R16, 0x84222325 ;  /* 0x8422232500107802 */ /* 0x000fe20000000f00 */
[----:B------:R-:W-:Y:S01]  /*91690*/  IMAD.MOV.U32 R11, RZ, RZ, -0x340d631c ;  /* 0xcbf29ce4ff0b7424 */ /* 0x000fe200078e00ff */
[----:B------:R-:W-:Y:S01]  /*916a0*/  MOV R17, RZ ;  /* 0x000000ff00117202 */ /* 0x000fe20000000f00 */
[----:B------:R-:W-:-:S07]  /*916b0*/  IMAD.MOV.U32 R18, RZ, RZ, RZ ;  /* 0x000000ffff127224 */ /* 0x000fce00078e00ff */
.L_x_1396:
        /* <DEDUP_REMOVED lines=106> */
.L_x_1395:
        /* <DEDUP_REMOVED lines=54> */
.L_x_1397:
[----:B------:R-:W-:Y:S01]  /*920c0*/  CS2R R2, SRZ ;  /* 0x0000000000027805 */ /* 0x000fe2000001ff00 */
[----:B------:R-:W-:Y:S06]  /*920d0*/  @!P0 BRA `(.L_x_1398) ;  /* 0x0000000400b88947 */ /* 0x000fec0003800000 */
[----:B------:R-:W-:Y:S02]  /*920e0*/  HFMA2 R36, -RZ, RZ, -15.890625, -0.0047760009765625 ;  /* 0xcbf29ce4ff247431 */ /* 0x000fe400000001ff */
[----:B------:R-:W-:Y:S01]  /*920f0*/  IMAD.MOV.U32 R31, RZ, RZ, -0x7bdddcdb ;  /* 0x84222325ff1f7424 */ /* 0x000fe200078e00ff */
[----:B------:R-:W-:Y:S01]  /*92100*/  MOV R18, RZ ;  /* 0x000000ff00127202 */ /* 0x000fe20000000f00 */
[----:B------:R-:W-:-:S07]  /*92110*/  IMAD.MOV.U32 R17, RZ, RZ, RZ ;  /* 0x000000ffff117224 */ /* 0x000fce00078e00ff */
.L_x_1399:
        /* <DEDUP_REMOVED lines=106> */
.L_x_1398:
        /* <DEDUP_REMOVED lines=51> */
.L_x_1400:
        /* <DEDUP_REMOVED lines=18> */
.L_x_1404:
        /* <DEDUP_REMOVED lines=102> */
.L_x_1403:
        /* <DEDUP_REMOVED lines=51> */
.L_x_1405:
[----:B-1----:R-:W-:Y:S02]  /*935a0*/  HFMA2 R3, -RZ, RZ, 0, 0 ;  /* 0x00000000ff037431 */ /* 0x002fe400000001ff */
[----:B0-----:R-:W-:Y:S01]  /*935b0*/  IMAD.MOV.U32 R6, RZ, RZ, RZ ;  /* 0x000000ffff067224 */ /* 0x001fe200078e00ff */
[----:B------:R-:W-:Y:S06]  /*935c0*/  @!P0 BRA `(.L_x_1406) ;  /* 0x0000000400b88947 */ /* 0x000fec0003800000 */
[----:B------:R-:W-:Y:S01]  /*935d0*/  MOV R18, 0x84222325 ;  /* 0x8422232500127802 */ /* 0x000fe20000000f00 */
[----:B------:R-:W-:Y:S01]  /*935e0*/  IMAD.MOV.U32 R17, RZ, RZ, -0x340d631c ;  /* 0xcbf29ce4ff117424 */ /* 0x000fe200078e00ff */
[----:B------:R-:W-:Y:S01]  /*935f0*/  MOV R11, RZ ;  /* 0x000000ff000b7202 */ /* 0x000fe20000000f00 */
[----:B------:R-:W-:-:S07]  /*93600*/  IMAD.MOV.U32 R16, RZ, RZ, RZ ;  /* 0x000000ffff107224 */ /* 0x000fce00078e00ff */
.L_x_1407:
        /* <DEDUP_REMOVED lines=106> */
.L_x_1406:
        /* <DEDUP_REMOVED lines=51> */
.L_x_1408:
        /* <DEDUP_REMOVED lines=8> */
.L_x_1402:
        /* <DEDUP_REMOVED lines=14> */
.L_x_1411:
        /* <DEDUP_REMOVED lines=22> */
.L_x_1409:
[----:B------:R-:W-:Y:S01]  /*942a0*/  MOV R16, R28 ;  /* 0x0000001c00107202 */ /* 0x000fe20000000f00 */
[----:B------:R-:W-:Y:S01]  /*942b0*/  IMAD.MOV.U32 R11, RZ, RZ, R29 ;  /* 0x000000ffff0b7224 */ /* 0x000fe200078e001d */
[----:B------:R-:W-:Y:S01]  /*942c0*/  MOV R28, R9 ;  /* 0x00000009001c7202 */ /* 0x000fe20000000f00 */
[----:B------:R-:W-:-:S07]  /*942d0*/  IMAD.MOV.U32 R29, RZ, RZ, R8 ;  /* 0x000000ffff1d7224 */ /* 0x000fce00078e0008 */
.L_x_1410:
[----:B------:R-:W-:Y:S05]  /*942e0*/  BSYNC.RECONVERGENT B1 ;  /* 0x0000000000017941 */ /* 0x000fea0003800200 */
.L_x_1401:
[----:B------:R-:W-:Y:S01]  /*942f0*/  ISETP.NE.U32.AND P0, PT, RZ, UR8, PT ;  /* 0x00000008ff007c0c */ /* 0x000fe2000bf05070 */
[----:B------:R-:W-:Y:S02]  /*94300*/  HFMA2 R8, -RZ, RZ, -6.306171417236328125e-05, 0.01395416259765625 ;  /* 0x84222325ff087431 */ /* 0x000fe400000001ff */
[----:B------:R-:W-:Y:S01]  /*94310*/  IMAD.MOV.U32 R9, RZ, RZ, -0x340d631c ;  /* 0xcbf29ce4ff097424 */ /* 0x000fe200078e00ff */
[----:B-1----:R-:W-:Y:S01]  /*94320*/  MOV R3, RZ ;  /* 0x000000ff00037202 */ /* 0x002fe20000000f00 */
[----:B------:R-:W-:Y:S01]  /*94330*/  IMAD.MOV.U32 R4, RZ, RZ, RZ ;  /* 0x000000ffff047224 */ /* 0x000fe200078e00ff */
[----:B------:R-:W-:-:S13]  /*94340*/  ISETP.NE.AND.EX P0, PT, RZ, UR9, PT, P0 ;  /* 0x00000009ff007c0c */ /* 0x000fda000bf05300 */
[----:B------:R-:W-:Y:S05]  /*94350*/  @!P0 BRA `(.L_x_1412) ;  /* 0x0000000400b48947 */ /* 0x000fea0003800000 */
[----:B------:R-:W-:Y:S01]  /*94360*/  MOV R8, 0x84222325 ;  /* 0x8422232500087802 */ /* 0x000fe20000000f00 */
[----:B------:R-:W-:Y:S01]  /*94370*/  IMAD.MOV.U32 R9, RZ, RZ, -0x340d631c ;  /* 0xcbf29ce4ff097424 */ /* 0x000fe200078e00ff */
[----:B------:R-:W-:Y:S01]  /*94380*/  MOV R17, RZ ;  /* 0x000000ff00117202 */ /* 0x000fe20000000f00 */
[----:B------:R-:W-:-:S07]  /*94390*/  IMAD.MOV.U32 R18, RZ, RZ, RZ ;  /* 0x000000ffff127224 */ /* 0x000fce00078e00ff */
.L_x_1413:
[----:B0-----:R-:W-:-:S04]  /*943a0*/  LEA R6, P1, R17, R34, 0x3 ;  /* 0x0000002211067211 */ /* 0x001fc800078218ff */
[----:B----4-:R-:W-:-:S05]  /*943b0*/  LEA.HI.X R7, R17, R35, R18, 0x3, P1 ;  /* 0x0000002311077211 */ /* 0x010fca00008f1c12 */
[----:B------:R-:W2:Y:S04]  /*943c0*/  LD.E.64 R2, desc[UR10][R6.64] ;  /* 0x0000000a06027980 */ /* 0x000ea8000c101b00 */
        /* <DEDUP_REMOVED lines=100> */
[----:B------:R-:W1:Y:S01]  /*94a10*/  LDC R4, c[0x0][0x3c4] ;  /* 0x0000f100ff047b82 */ /* 0x000e620000000800 */
[----:B------:R-:W-:-:S07]  /*94a20*/  IMAD.MOV.U32 R3, RZ, RZ, R22 ;  /* 0x000000ffff037224 */ /* 0x000fce00078e0016 */
.L_x_1412:
        /* <DEDUP_REMOVED lines=10> */
[----:B----4-:R-:W-:Y:S02]  /*94ad0*/  SHF.R.U64 R7, R2, 0x8, R3 ;  /* 0x0000000802077819 */ /* 0x010fe40000001203 */
[C---:B------:R-:W-:Y:S01]  /*94ae0*/  LEA R9, R8.reuse, R9, 0x8 ;  /* 0x0000000908097211 */ /* 0x040fe200078e40ff */
[----:B------:R-:W-:-:S04]  /*94af0*/  IMAD.WIDE.U32 R4, R8, 0x1b3, RZ ;  /* 0x000001b308047825 */ /* 0x000fc800078e00ff */
[----:B------:R-:W-:Y:S01]  /*94b00*/  IMAD.IADD R5, R5, 0x1, R9 ;  /* 0x0000000105057824 */ /* 0x000fe200078e0209 */
[----:B0-----:R-:W-:-:S03]  /*94b10*/  LOP3.LUT R6, R4, 0xff, R7, 0x78, !PT ;  /* 0x000000ff04067812 */ /* 0x001fc600078e7807 */
        /* <DEDUP_REMOVED lines=39> */
.L_x_1414:
[----:B------:R-:W-:Y:S01]  /*94d90*/  CS2R R2, SRZ ;  /* 0x0000000000027805 */ /* 0x000fe2000001ff00 */
[----:B------:R-:W-:Y:S06]  /*94da0*/  @!P0 BRA `(.L_x_1415) ;  /* 0x0000000400b88947 */ /* 0x000fec0003800000 */
[----:B------:R-:W-:Y:S02]  /*94db0*/  HFMA2 R31, -RZ, RZ, -6.306171417236328125e-05, 0.01395416259765625 ;  /* 0x84222325ff1f7431 */ /* 0x000fe400000001ff */
[----:B------:R-:W-:Y:S01]  /*94dc0*/  IMAD.MOV.U32 R36, RZ, RZ, -0x340d631c ;  /* 0xcbf29ce4ff247424 */ /* 0x000fe200078e00ff */
[----:B------:R-:W-:Y:S01]  /*94dd0*/  MOV R17, RZ ;  /* 0x000000ff00117202 */ /* 0x000fe20000000f00 */
[----:B------:R-:W-:-:S07]  /*94de0*/  IMAD.MOV.U32 R18, RZ, RZ, RZ ;  /* 0x000000ffff127224 */ /* 0x000fce00078e00ff */
.L_x_1416:
[----:B------:R-:W-:-:S04]  /*94df0*/  LEA R22, P2, R17, R24, 0x3 ;  /* 0x0000001811167211 */ /* 0x000fc800078418ff */
[----:B------:R-:W-:-:S05]  /*94e00*/  LEA.HI.X R23, R17, R25, R18, 0x3, P2 ;  /* 0x0000001911177211 */ /* 0x000fca00010f1c12 */
[----:B-1----:R-:W2:Y:S04]  /*94e10*/  LD.E.64 R4, desc[UR10][R22.64] ;  /* 0x0000000a16047980 */ /* 0x002ea8000c101b00 */
[----:B0---4-:R0:W3:Y:S01]  /*94e20*/  LD.E.64 R6, desc[UR10][R22.64+0x8] ;  /* 0x0000080a16067980 */ /* 0x0110e2000c101b00 */
        /* <DEDUP_REMOVED lines=100> */
[----:B------:R-:W2:Y:S01]  /*95470*/  LDC R3, c[0x0][0x3c4] ;  /* 0x0000f100ff037b82 */ /* 0x000ea20000000800 */
[----:B------:R-:W-:-:S07]  /*95480*/  MOV R2, R6 ;  /* 0x0000000600027202 */ /* 0x000fce0000000f00 */
.L_x_1415:
[----:B------:R-:W-:Y:S05]  /*95490*/  @!P1 BRA `(.L_x_1417) ;  /* 0x0000000000c89947 */ /* 0x000fea0003800000 */
[----:B-1----:R-:W-:-:S04]  /*954a0*/  LEA R4, P2, R2, R24, 0x3 ;  /* 0x0000001802047211 */ /* 0x002fc800078418ff */
[----:B--2---:R-:W-:-:S06]  /*954b0*/  LEA.HI.X R5, R2, R25, R3, 0x3, P2 ;  /* 0x0000001902057211 */ /* 0x004fcc00010f1c03 */
[----:B------:R-:W2:Y:S01]  /*954c0*/  LD.E.64 R4, desc[UR10][R4.64] ;  /* 0x0000000a04047980 */ /* 0x000ea2000c101b00 */
[----:B------:R-:W-:Y:S01]  /*954d0*/  IMAD R36, R36, 0x1b3, RZ ;  /* 0x000001b324247824 */ /* 0x000fe200078e02ff */
[----:B--2---:R-:W-:Y:S02]  /*954e0*/  LOP3.LUT R31, R31, 0xff, R4, 0x78, !PT ;  /* 0x000000ff1f1f7812 */ /* 0x004fe400078e7804 */
[----:B----4-:R-:W-:-:S03]  /*954f0*/  SHF.R.U64 R7, R4, 0x8, R5 ;  /* 0x0000000804077819 */ /* 0x010fc60000001205 */
        /* <DEDUP_REMOVED lines=44> */
.L_x_1417:
        /* <DEDUP_REMOVED lines=16> */
[----:B------:R-:W0:Y:S01]  /*958c0*/  LDC R22, c[0x0][0x3c4] ;  /* 0x0000f100ff167b82 */ /* 0x000e220000000800 */
[----:B---3--:R-:W-:-:S07]  /*958d0*/  LOP3.LUT R9, R9, 0xfffffffe, RZ, 0xc0, !PT ;  /* 0xfffffffe09097812 */ /* 0x008fce00078ec0ff */
.L_x_1421:
[----:B------:R-:W-:-:S04]  /*958e0*/  LEA R36, P2, R23, R34, 0x3 ;  /* 0x0000002217247211 */ /* 0x000fc800078418ff */
[----:B------:R-:W-:-:S05]  /*958f0*/  LEA.HI.X R37, R23, R35, R8, 0x3, P2 ;  /* 0x0000002317257211 */ /* 0x000fca00010f1c08 */
[----:B--2---:R-:W2:Y:S04]  /*95900*/  LD.E.64 R2, desc[UR10][R36.64] ;  /* 0x0000000a24027980 */ /* 0x004ea8000c101b00 */
[----:B-1----:R1:W3:Y:S01]  /*95910*/  LD.E.64 R4, desc[UR10][R36.64+0x8] ;  /* 0x0000080a24047980 */ /* 0x0022e2000c101b00 */
[----:B------:R-:W-:Y:S01]  /*95920*/  IMAD R38, R38, 0x1b3, RZ ;  /* 0x000001b326267824 */ /* 0x000fe200078e02ff */
[----:B------:R-:W-:-:S04]  /*95930*/  IADD3 R23, P2, PT, R23, 0x2, RZ ;  /* 0x0000000217177810 */ /* 0x000fc80007f5e0ff */
[----:B------:R-:W-:Y:S02]  /*95940*/  IADD3.X R8, PT, PT, RZ, R8, RZ, P2, !PT ;  /* 0x00000008ff087210 */ /* 0x000fe400017fe4ff */
[----:B------:R-:W-:-:S04]  /*95950*/  ISETP.NE.U32.AND P2, PT, R23, R9, PT ;  /* 0x000000091700720c */ /* 0x000fc80003f45070 */
[----:B0-----:R-:W-:Y:S02]  /*95960*/  ISETP.NE.AND.EX P2, PT, R8, R22, PT, P2 ;  /* 0x000000160800720c */ /* 0x001fe40003f45320 */
[----:B--2---:R-:W-:-:S04]  /*95970*/  LOP3.LUT R31, R31, 0xff, R2, 0x78, !PT ;  /* 0x000000ff1f1f7812 */ /* 0x004fc800078e7802 */
[C---:B------:R-:W-:Y:S01]  /*95980*/  LEA R39, R31.reuse, R38, 0x8 ;  /* 0x000000261f277211 */ /* 0x040fe200078e40ff */
[----:B----4-:R-:W-:Y:S01]  /*95990*/  IMAD.WIDE.U32 R6, R31, 0x1b3, RZ ;  /* 0x000001b31f067825 */ /* 0x010fe200078e00ff */
        /* <DEDUP_REMOVED lines=90> */
.L_x_1420:
[----:B------:R-:W-:Y:S05]  /*95f40*/  @!P1 BRA `(.L_x_1422) ;  /* 0x0000000000c89947 */ /* 0x000fea0003800000 */
[----:B------:R-:W-:-:S04]  /*95f50*/  LEA R2, P2, R9, R34, 0x3 ;  /* 0x0000002209027211 */ /* 0x000fc800078418ff */
[----:B--2---:R-:W-:-:S06]  /*95f60*/  LEA.HI.X R3, R9, R35, R22, 0x3, P2 ;  /* 0x0000002309037211 */ /* 0x004fcc00010f1c16 */
[----:B------:R-:W2:Y:S01]  /*95f70*/  LD.E.64 R2, desc[UR10][R2.64] ;  /* 0x0000000a02027980 */ /* 0x000ea2000c101b00 */
[----:B------:R-:W-:Y:S01]  /*95f80*/  IMAD R38, R38, 0x1b3, RZ ;  /* 0x000001b326267824 */ /* 0x000fe200078e02ff */
[----:B--2---:R-:W-:Y:S02]  /*95f90*/  LOP3.LUT R31, R31, 0xff, R2, 0x78, !PT ;  /* 0x000000ff1f1f7812 */ /* 0x004fe400078e7802 */
[----:B----4-:R-:W-:-:S03]  /*95fa0*/  SHF.R.U64 R7, R2, 0x8, R3 ;  /* 0x0000000802077819 */ /* 0x010fc60000001203 */
[C---:B-1----:R-:W-:Y:S01]  /*95fb0*/  IMAD.WIDE.U32 R4, R31.reuse, 0x1b3, RZ ;  /* 0x000001b31f047825 */ /* 0x042fe200078e00ff */
[----:B------:R-:W-:Y:S02]  /*95fc0*/  LEA R31, R31, R38, 0x8 ;  /* 0x000000261f1f7211 */ /* 0x000fe400078e40ff */
[----:B0-----:R-:W-:-:S03]  /*95fd0*/  LOP3.LUT R6, R4, 0xff, R7, 0x78, !PT ;  /* 0x000000ff04067812 */ /* 0x001fc600078e7807 */
        /* <DEDUP_REMOVED lines=41> */
.L_x_1422:
[----:B-1----:R-:W-:Y:S02]  /*96270*/  HFMA2 R4, -RZ, RZ, 0, 0 ;  /* 0x00000000ff047431 */ /* 0x002fe400000001ff */
[----:B--2---:R-:W-:Y:S01]  /*96280*/  IMAD.MOV.U32 R3, RZ, RZ, RZ ;  /* 0x000000ffff037224 */ /* 0x004fe200078e00ff */
[----:B------:R-:W-:Y:S06]  /*96290*/  @!P0 BRA `(.L_x_1423) ;  /* 0x0000000400b48947 */ /* 0x000fec0003800000 */
[----:B------:R-:W-:Y:S01]  /*962a0*/  IMAD.MOV.U32 R18, RZ, RZ, -0x7bdddcdb ;  /* 0x84222325ff127424 */ /* 0x000fe200078e00ff */
[----:B------:R-:W-:Y:S02]  /*962b0*/  MOV R17, 0xcbf29ce4 ;  /* 0xcbf29ce400117802 */ /* 0x000fe40000000f00 */
[----:B------:R-:W-:-:S07]  /*962c0*/  CS2R R8, SRZ ;  /* 0x0000000000087805 */ /* 0x000fce000001ff00 */
.L_x_1424:
[----:B0-----:R-:W-:-:S04]  /*962d0*/  LEA R6, P0, R9, R24, 0x3 ;  /* 0x0000001809067211 */ /* 0x001fc800078018ff */
[----:B----4-:R-:W-:-:S05]  /*962e0*/  LEA.HI.X R7, R9, R25, R8, 0x3, P0 ;  /* 0x0000001909077211 */ /* 0x010fca00000f1c08 */
        /* <DEDUP_REMOVED lines=104> */
.L_x_1423:
        /* <DEDUP_REMOVED lines=51> */
.L_x_1425:
[----:B------:R-:W-:Y:S01]  /*96ca0*/  ISETP.GE.U32.AND P0, PT, R31, R18, PT ;  /* 0x000000121f00720c */ /* 0x000fe20003f06070 */
[----:B----4-:R-:W-:Y:S01]  /*96cb0*/  IMAD.MOV.U32 R7, RZ, RZ, R34 ;  /* 0x000000ffff077224 */ /* 0x010fe200078e0022 */
[----:B0-----:R-:W-:Y:S02]  /*96cc0*/  MOV R6, R35 ;  /* 0x0000002300067202 */ /* 0x001fe40000000f00 */
[----:B------:R-:W-:-:S13]  /*96cd0*/  ISETP.GE.U32.AND.EX P0, PT, R38, R17, PT, P0 ;  /* 0x000000112600720c */ /* 0x000fda0003f06100 */
[----:B------:R-:W-:Y:S05]  /*96ce0*/  @!P0 BRA `(.L_x_1426) ;  /* 0x00000000009c8947 */ /* 0x000fea0003800000 */
[----:B------:R-:W-:Y:S01]  /*96cf0*/  IMAD.MOV.U32 R22, RZ, RZ, R7 ;  /* 0x000000ffff167224 */ /* 0x000fe200078e0007 */
[----:B------:R-:W-:Y:S01]  /*96d00*/  MOV R23, R6 ;  /* 0x0000000600177202 */ /* 0x000fe20000000f00 */
[----:B------:R-:W-:Y:S06]  /*96d10*/  BRA `(.L_x_1427) ;  /* 0x0000000000a07947 */ /* 0x000fec0003800000 */
.L_x_1419:
[----:B------:R-:W-:Y:S01]  /*96d20*/  ISETP.NE.AND P0, PT, R21, RZ, PT ;  /* 0x000000ff1500720c */ /* 0x000fe20003f05270 */
[----:B----4-:R-:W-:Y:S01]  /*96d30*/  IMAD.MOV.U32 R7, RZ, RZ, R34 ;  /* 0x000000ffff077224 */ /* 0x010fe200078e0022 */
[----:B0-----:R-:W-:-:S03]  /*96d40*/  MOV R6, R35 ;  /* 0x0000002300067202 */ /* 0x001fc60000000f00 */
[----:B------:R-:W-:Y:S01]  /*96d50*/  IMAD.MOV.U32 R22, RZ, RZ, R7 ;  /* 0x000000ffff167224 */ /* 0x000fe200078e0007 */
[----:B------:R-:W-:-:S07]  /*96d60*/  MOV R23, R6 ;  /* 0x0000000600177202 */ /* 0x000fce0000000f00 */
[----:B------:R-:W-:Y:S05]  /*96d70*/  @!P0 BRA `(.L_x_1427) ;  /* 0x0000000000888947 */ /* 0x000fea0003800000 */
[----:B--2---:R-:W2:Y:S04]  /*96d80*/  LD.E.64 R2, desc[UR10][R34.64] ;  /* 0x0000000a22027980 */ /* 0x004ea8000c101b00 */
[----:B-1----:R-:W2:Y:S02]  /*96d90*/  LD.E.64 R4, desc[UR10][R24.64] ;  /* 0x0000000a18047980 */ /* 0x002ea4000c101b00 */
[----:B--2---:R-:W-:-:S04]  /*96da0*/  ISETP.GE.U32.AND P0, PT, R2, R4, PT ;  /* 0x000000040200720c */ /* 0x004fc80003f06070 */
[----:B------:R-:W-:-:S13]  /*96db0*/  ISETP.GE.U32.AND.EX P0, PT, R3, R5, PT, P0 ;  /* 0x000000050300720c */ /* 0x000fda0003f06100 */
[----:B------:R-:W-:Y:S05]  /*96dc0*/  @!P0 BRA `(.L_x_1426) ;  /* 0x0000000000648947 */ /* 0x000fea0003800000 */
[----:B------:R-:W0:Y:S01]  /*96dd0*/  LDC R21, c[0x0][0x3c8] ;  /* 0x0000f200ff157b82 */ /* 0x000e220000000800 */
[----:B------:R-:W-:Y:S02]  /*96de0*/  HFMA2 R18, -RZ, RZ, 0, 0 ;  /* 0x00000000ff127431 */ /* 0x000fe400000001ff */
[----:B------:R-:W-:-:S07]  /*96df0*/  IMAD.MOV.U32 R9, RZ, RZ, RZ ;  /* 0x000000ffff097224 */ /* 0x000fce00078e00ff */
.L_x_1428:
        /* <DEDUP_REMOVED lines=22> */
.L_x_1426:
[----:B------:R-:W-:Y:S01]  /*96f60*/  IMAD.MOV.U32 R22, RZ, RZ, R24 ;  /* 0x000000ffff167224 */ /* 0x000fe200078e0018 */
[----:B------:R-:W-:Y:S01]  /*96f70*/  MOV R23, R25 ;  /* 0x0000001900177202 */ /* 0x000fe20000000f00 */
[----:B------:R-:W-:Y:S01]  /*96f80*/  IMAD.MOV.U32 R24, RZ, RZ, R7 ;  /* 0x000000ffff187224 */ /* 0x000fe200078e0007 */
[----:B------:R-:W-:-:S07]  /*96f90*/  MOV R25, R6 ;  /* 0x0000000600197202 */ /* 0x000fce0000000f00 */
.L_x_1427:
[----:B------:R-:W-:Y:S05]  /*96fa0*/  BSYNC.RECONVERGENT B1 ;  /* 0x0000000000017941 */ /* 0x000fea0003800200 */
.L_x_1418:
[----:B------:R-:W-:Y:S01]  /*96fb0*/  ISETP.NE.U32.AND P0, PT, RZ, UR8, PT ;  /* 0x00000008ff007c0c */ /* 0x000fe2000bf05070 */
[----:B------:R-:W-:Y:S02]  /*96fc0*/  HFMA2 R9, -RZ, RZ, -15.890625, -0.0047760009765625 ;  /* 0xcbf29ce4ff097431 */ /* 0x000fe400000001ff */
[----:B------:R-:W-:Y:S01]  /*96fd0*/  IMAD.MOV.U32 R8, RZ, RZ, -0x7bdddcdb ;  /* 0x84222325ff087424 */ /* 0x000fe200078e00ff */
[----:B-1----:R-:W-:Y:S01]  /*96fe0*/  MOV R4, RZ ;  /* 0x000000ff00047202 */ /* 0x002fe20000000f00 */
[----:B--2---:R-:W-:Y:S01]  /*96ff0*/  IMAD.MOV.U32 R3, RZ, RZ, RZ ;  /* 0x000000ffff037224 */ /* 0x004fe200078e00ff */
[----:B------:R-:W-:-:S13]  /*97000*/  ISETP.NE.AND.EX P0, PT, RZ, UR9, PT, P0 ;  /* 0x00000009ff007c0c */ /* 0x000fda000bf05300 */
[----:B------:R-:W-:Y:S05]  /*97010*/  @!P0 BRA `(.L_x_1429) ;  /* 0x0000000400b48947 */ /* 0x000fea0003800000 */
[----:B------:R-:W-:Y:S01]  /*97020*/  IMAD.MOV.U32 R8, RZ, RZ, -0x7bdddcdb ;  /* 0x84222325ff087424 */ /* 0x000fe200078e00ff */
[----:B------:R-:W-:Y:S01]  /*97030*/  MOV R9, 0xcbf29ce4 ;  /* 0xcbf29ce400097802 */ /* 0x000fe20000000f00 */
[----:B------:R-:W-:Y:S01]  /*97040*/  IMAD.MOV.U32 R17, RZ, RZ, RZ ;  /* 0x000000ffff117224 */ /* 0x000fe200078e00ff */
[----:B------:R-:W-:-:S07]  /*97050*/  MOV R18, RZ ;  /* 0x000000ff00127202 */ /* 0x000fce0000000f00 */
.L_x_1430:
[----:B------:R-:W-:-:S04]  /*97060*/  LEA R6, P1, R17, R32, 0x3 ;  /* 0x0000002011067211 */ /* 0x000fc800078218ff */
[----:B------:R-:W-:-:S05]  /*97070*/  LEA.HI.X R7, R17, R33, R18, 0x3, P1 ;  /* 0x0000002111077211 */ /* 0x000fca00008f1c12 */
        /* <DEDUP_REMOVED lines=103> */
.L_x_1429:
        /* <DEDUP_REMOVED lines=54> */
.L_x_1431:
[----:B------:R-:W-:Y:S01]  /*97a50*/  CS2R R2, SRZ ;  /* 0x0000000000027805 */ /* 0x000fe2000001ff00 */
[----:B------:R-:W-:Y:S06]  /*97a60*/  @!P0 BRA `(.L_x_1432) ;  /* 0x0000000400b88947 */ /* 0x000fec0003800000 */
[----:B------:R-:W-:Y:S02]  /*97a70*/  HFMA2 R36, -RZ, RZ, -15.890625, -0.0047760009765625 ;  /* 0xcbf29ce4ff247431 */ /* 0x000fe400000001ff */
[----:B------:R-:W-:Y:S01]  /*97a80*/  IMAD.MOV.U32 R31, RZ, RZ, -0x7bdddcdb ;  /* 0x84222325ff1f7424 */ /* 0x000fe200078e00ff */
[----:B------:R-:W-:Y:S01]  /*97a90*/  MOV R18, RZ ;  /* 0x000000ff00127202 */ /* 0x000fe20000000f00 */
[----:B------:R-:W-:-:S07]  /*97aa0*/  IMAD.MOV.U32 R17, RZ, RZ, RZ ;  /* 0x000000ffff117224 */ /* 0x000fce00078e00ff */
.L_x_1433:
[----:B------:R-:W-:-:S04]  /*97ab0*/  LEA R34, P2, R17, R12, 0x3 ;  /* 0x0000000c11227211 */ /* 0x000fc800078418ff */
[----:B------:R-:W-:-:S05]  /*97ac0*/  LEA.HI.X R35, R17, R13, R18, 0x3, P2 ;  /* 0x0000000d11237211 */ /* 0x000fca00010f1c12 */
[----:B0-----:R-:W2:Y:S04]  /*97ad0*/  LD.E.64 R4, desc[UR10][R34.64] ;  /* 0x0000000a22047980 */ /* 0x001ea8000c101b00 */
        /* <DEDUP_REMOVED lines=103> */
.L_x_1432:
[----:B------:R-:W-:Y:S05]  /*98150*/  @!P1 BRA `(.L_x_1434) ;  /* 0x0000000000c89947 */ /* 0x000fea0003800000 */
[----:B0-----:R-:W-:-:S04]  /*98160*/  LEA R4, P2, R2, R12, 0x3 ;  /* 0x0000000c02047211 */ /* 0x001fc800078418ff */
        /* <DEDUP_REMOVED lines=49> */
.L_x_1434:
        /* <DEDUP_REMOVED lines=18> */
.L_x_1438:
[----:B------:R-:W-:-:S04]  /*985a0*/  LEA R36, P2, R31, R32, 0x3 ;  /* 0x000000201f247211 */ /* 0x000fc800078418ff */
[----:B------:R-:W-:-:S05]  /*985b0*/  LEA.HI.X R37, R31, R33, R8, 0x3, P2 ;  /* 0x000000211f257211 */ /* 0x000fca00010f1c08 */
[----:B0-----:R-:W2:Y:S04]  /*985c0*/  LD.E.64 R4, desc[UR10][R36.64] ;  /* 0x0000000a24047980 */ /* 0x001ea8000c101b00 */
[----:B-1----:R0:W4:Y:S01]  /*985d0*/  LD.E.64 R2, desc[UR10][R36.64+0x8] ;  /* 0x0000080a24027980 */ /* 0x002122000c101b00 */
[----:B------:R-:W-:Y:S01]  /*985e0*/  IMAD R38, R38, 0x1b3, RZ ;  /* 0x000001b326267824 */ /* 0x000fe200078e02ff */
[----:B------:R-:W-:-:S05]  /*985f0*/  IADD3 R31, P2, PT, R31, 0x2, RZ ;  /* 0x000000021f1f7810 */ /* 0x000fca0007f5e0ff */
[----:B------:R-:W-:Y:S01]  /*98600*/  IMAD.X R8, RZ, RZ, R8, P2 ;  /* 0x000000ffff087224 */ /* 0x000fe200010e0608 */
[----:B------:R-:W-:-:S04]  /*98610*/  ISETP.NE.U32.AND P2, PT, R31, R9, PT ;  /* 0x000000091f00720c */ /* 0x000fc80003f45070 */
[----:B---3--:R-:W-:Y:S02]  /*98620*/  ISETP.NE.AND.EX P2, PT, R8, R34, PT, P2 ;  /* 0x000000220800720c */ /* 0x008fe40003f45320 */
        /* <DEDUP_REMOVED lines=93> */
.L_x_1437:
[----:B------:R-:W-:Y:S05]  /*98c00*/  @!P1 BRA `(.L_x_1439) ;  /* 0x0000000000c89947 */ /* 0x000fea0003800000 */
[----:B------:R-:W-:-:S04]  /*98c10*/  LEA R2, P2, R9, R32, 0x3 ;  /* 0x0000002009027211 */ /* 0x000fc800078418ff */
[----:B-1----:R-:W-:-:S06]  /*98c20*/  LEA.HI.X R3, R9, R33, R34, 0x3, P2 ;  /* 0x0000002109037211 */ /* 0x002fcc00010f1c22 */
[----:B------:R-:W2:Y:S01]  /*98c30*/  LD.E.64 R2, desc[UR10][R2.64] ;  /* 0x0000000a02027980 */ /* 0x000ea2000c101b00 */
[----:B------:R-:W-:Y:S01]  /*98c40*/  IMAD R38, R38, 0x1b3, RZ ;  /* 0x000001b326267824 */ /* 0x000fe200078e02ff */
[----:B--2---:R-:W-:Y:S02]  /*98c50*/  LOP3.LUT R35, R35, 0xff, R2, 0x78, !PT ;  /* 0x000000ff23237812 */ /* 0x004fe400078e7802 */
[----:B------:R-:W-:-:S03]  /*98c60*/  SHF.R.U64 R7, R2, 0x8, R3 ;  /* 0x0000000802077819 */ /* 0x000fc60000001203 */
[----:B0-----:R-:W-:-:S04]  /*98c70*/  IMAD.WIDE.U32 R4, R35, 0x1b3, RZ ;  /* 0x000001b323047825 */ /* 0x001fc800078e00ff */
        /* <DEDUP_REMOVED lines=43> */
.L_x_1439:
[----:B-1----:R-:W-:Y:S02]  /*98f30*/  HFMA2 R3, -RZ, RZ, 0, 0 ;  /* 0x00000000ff037431 */ /* 0x002fe400000001ff */
[----:B0-----:R-:W-:Y:S01]  /*98f40*/  IMAD.MOV.U32 R4, RZ, RZ, RZ ;  /* 0x000000ffff047224 */ /* 0x001fe200078e00ff */
[----:B------:R-:W-:Y:S06]  /*98f50*/  @!P0 BRA `(.L_x_1440) ;  /* 0x0000000400b48947 */ /* 0x000fec0003800000 */
[----:B------:R-:W-:Y:S01]  /*98f60*/  MOV R18, 0x84222325 ;  /* 0x8422232500127802 */ /* 0x000fe20000000f00 */
[----:B------:R-:W-:Y:S01]  /*98f70*/  IMAD.MOV.U32 R17, RZ, RZ, -0x340d631c ;  /* 0xcbf29ce4ff117424 */ /* 0x000fe200078e00ff */
[----:B------:R-:W-:-:S07]  /*98f80*/  CS2R R8, SRZ ;  /* 0x0000000000087805 */ /* 0x000fce000001ff00 */
.L_x_1441:
        /* <DEDUP_REMOVED lines=106> */
.L_x_1440:
        /* <DEDUP_REMOVED lines=51> */
.L_x_1442:
        /* <DEDUP_REMOVED lines=8> */
.L_x_1436:
[----:B------:R-:W-:Y:S01]  /*999e0*/  ISETP.NE.AND P0, PT, R21, RZ, PT ;  /* 0x000000ff1500720c */ /* 0x000fe20003f05270 */
[----:B------:R-:W-:Y:S01]  /*999f0*/  IMAD.MOV.U32 R6, RZ, RZ, R33 ;  /* 0x000000ffff067224 */ /* 0x000fe200078e0021 */
[----:B------:R-:W-:-:S03]  /*99a00*/  MOV R7, R32 ;  /* 0x0000002000077202 */ /* 0x000fc60000000f00 */
[----:B------:R-:W-:Y:S01]  /*99a10*/  IMAD.MOV.U32 R9, RZ, RZ, R6 ;  /* 0x000000ffff097224 */ /* 0x000fe200078e0006 */
[----:B------:R-:W-:-:S07]  /*99a20*/  MOV R8, R7 ;  /* 0x0000000700087202 */ /* 0x000fce0000000f00 */
[----:B------:R-:W-:Y:S05]  /*99a30*/  @!P0 BRA `(.L_x_1444) ;  /* 0x0000000000888947 */ /* 0x000fea0003800000 */
[----:B-1----:R-:W2:Y:S04]  /*99a40*/  LD.E.64 R2, desc[UR10][R32.64] ;  /* 0x0000000a20027980 */ /* 0x002ea8000c101b00 */
[----:B0-----:R-:W2:Y:S02]  /*99a50*/  LD.E.64 R4, desc[UR10][R12.64] ;  /* 0x0000000a0c047980 */ /* 0x001ea4000c101b00 */
[----:B--2---:R-:W-:-:S04]  /*99a60*/  ISETP.GE.U32.AND P0, PT, R2, R4, PT ;  /* 0x000000040200720c */ /* 0x004fc80003f06070 */
[----:B------:R-:W-:-:S13]  /*99a70*/  ISETP.GE.U32.AND.EX P0, PT, R3, R5, PT, P0 ;  /* 0x000000050300720c */ /* 0x000fda0003f06100 */
[----:B------:R-:W-:Y:S05]  /*99a80*/  @!P0 BRA `(.L_x_1443) ;  /* 0x0000000000648947 */ /* 0x000fea0003800000 */
[----:B------:R-:W0:Y:S01]  /*99a90*/  LDC R21, c[0x0][0x3c8] ;  /* 0x0000f200ff157b82 */ /* 0x000e220000000800 */
[----:B------:R-:W-:Y:S02]  /*99aa0*/  HFMA2 R9, -RZ, RZ, 0, 0 ;  /* 0x00000000ff097431 */ /* 0x000fe400000001ff */
[----:B------:R-:W-:-:S07]  /*99ab0*/  IMAD.MOV.U32 R18, RZ, RZ, RZ ;  /* 0x000000ffff127224 */ /* 0x000fce00078e00ff */
.L_x_1445:
        /* <DEDUP_REMOVED lines=22> */
.L_x_1443:
[----:B------:R-:W-:Y:S01]  /*99c20*/  MOV R8, R12 ;  /* 0x0000000c00087202 */ /* 0x000fe20000000f00 */
[----:B------:R-:W-:Y:S01]  /*99c30*/  IMAD.MOV.U32 R9, RZ, RZ, R13 ;  /* 0x000000ffff097224 */ /* 0x000fe200078e000d */
[----:B------:R-:W-:Y:S01]  /*99c40*/  MOV R12, R7 ;  /* 0x00000007000c7202 */ /* 0x000fe20000000f00 */
[----:B------:R-:W-:-:S07]  /*99c50*/  IMAD.MOV.U32 R13, RZ, RZ, R6 ;  /* 0x000000ffff0d7224 */ /* 0x000fce00078e0006 */
.L_x_1444:
[----:B------:R-:W-:Y:S05]  /*99c60*/  BSYNC.RECONVERGENT B1 ;  /* 0x0000000000017941 */ /* 0x000fea0003800200 */
.L_x_1435:
        /* <DEDUP_REMOVED lines=11> */
.L_x_1447:
        /* <DEDUP_REMOVED lines=106> */
.L_x_1446:
        /* <DEDUP_REMOVED lines=55> */
.L_x_1448:
[----:B------:R-:W-:Y:S01]  /*9a730*/  CS2R R2, SRZ ;  /* 0x0000000000027805 */ /* 0x000fe2000001ff00 */
[----:B------:R-:W-:Y:S06]  /*9a740*/  @!P0 BRA `(.L_x_1449) ;  /* 0x0000000400b88947 */ /* 0x000fec0003800000 */
[----:B------:R-:W-:Y:S02]  /*9a750*/  HFMA2 R33, -RZ, RZ, -6.306171417236328125e-05, 0.01395416259765625 ;  /* 0x84222325ff217431 */ /* 0x000fe400000001ff */
[----:B------:R-:W-:Y:S01]  /*9a760*/  IMAD.MOV.U32 R36, RZ, RZ, -0x340d631c ;  /* 0xcbf29ce4ff247424 */ /* 0x000fe200078e00ff */
[----:B------:R-:W-:Y:S01]  /*9a770*/  MOV R31, RZ ;  /* 0x000000ff001f7202 */ /* 0x000fe20000000f00 */
[----:B------:R-:W-:-:S07]  /*9a780*/  IMAD.MOV.U32 R32, RZ, RZ, RZ ;  /* 0x000000ffff207224 */ /* 0x000fce00078e00ff */
.L_x_1450:
[----:B------:R-:W-:-:S04]  /*9a790*/  LEA R34, P2, R31, R14, 0x3 ;  /* 0x0000000e1f227211 */ /* 0x000fc800078418ff */
[----:B------:R-:W-:-:S05]  /*9a7a0*/  LEA.HI.X R35, R31, R15, R32, 0x3, P2 ;  /* 0x0000000f1f237211 */ /* 0x000fca00010f1c20 */
[----:B0-----:R-:W2:Y:S04]  /*9a7b0*/  LD.E.64 R4, desc[UR10][R34.64] ;  /* 0x0000000a22047980 */ /* 0x001ea8000c101b00 */
[----:B------:R0:W3:Y:S01]  /*9a7c0*/  LD.E.64 R6, desc[UR10][R34.64+0x8] ;  /* 0x0000080a22067980 */ /* 0x0000e2000c101b00 */
        /* <DEDUP_REMOVED lines=102> */
.L_x_1449:
[----:B------:R-:W-:Y:S05]  /*9ae30*/  @!P1 BRA `(.L_x_1451) ;  /* 0x0000000000c89947 */ /* 0x000fea0003800000 */
[----:B0-----:R-:W-:-:S04]  /*9ae40*/  LEA R4, P2, R2, R14, 0x3 ;  /* 0x0000000e02047211 */ /* 0x001fc800078418ff */
        /* <DEDUP_REMOVED lines=49> */
.L_x_1451:
        /* <DEDUP_REMOVED lines=11> */
[----:B------:R-:W2:Y:S01]  /*9b210*/  LDC R17, c[0x0][0x3c0] ;  /* 0x0000f000ff117b82 */ /* 0x000ea20000000800 */
[----:B------:R-:W-:Y:S01]  /*9b220*/  MOV R35, 0x84222325 ;  /* 0x8422232500237802 */ /* 0x000fe20000000f00 */
[----:B------:R-:W-:Y:S01]  /*9b230*/  IMAD.MOV.U32 R38, RZ, RZ, -0x340d631c ;  /* 0xcbf29ce4ff267424 */ /* 0x000fe200078e00ff */
[----:B------:R-:W-:Y:S01]  /*9b240*/  MOV R33, RZ ;  /* 0x000000ff00217202 */ /* 0x000fe20000000f00 */
[----:B------:R-:W-:-:S04]  /*9b250*/  IMAD.MOV.U32 R18, RZ, RZ, RZ ;  /* 0x000000ffff127224 */ /* 0x000fc800078e00ff */
[----:B------:R-:W3:Y:S01]  /*9b260*/  LDC R34, c[0x0][0x3c4] ;  /* 0x0000f100ff227b82 */ /* 0x000ee20000000800 */
[----:B--2---:R-:W-:-:S07]  /*9b270*/  LOP3.LUT R17, R17, 0xfffffffe, RZ, 0xc0, !PT ;  /* 0xfffffffe11117812 */ /* 0x004fce00078ec0ff */
.L_x_1455:
[----:B------:R-:W-:-:S04]  /*9b280*/  LEA R36, P2, R33, R28, 0x3 ;  /* 0x0000001c21247211 */ /* 0x000fc800078418ff */
[----:B------:R-:W-:-:S05]  /*9b290*/  LEA.HI.X R37, R33, R29, R18, 0x3, P2 ;  /* 0x0000001d21257211 */ /* 0x000fca00010f1c12 */
[----:B0-----:R-:W2:Y:S04]  /*9b2a0*/  LD.E.64 R4, desc[UR10][R36.64] ;  /* 0x0000000a24047980 */ /* 0x001ea8000c101b00 */
[----:B-1----:R0:W4:Y:S01]  /*9b2b0*/  LD.E.64 R2, desc[UR10][R36.64+0x8] ;  /* 0x0000080a24027980 */ /* 0x002122000c101b00 */
[----:B------:R-:W-:Y:S01]  /*9b2c0*/  IMAD R38, R38, 0x1b3, RZ ;  /* 0x000001b326267824 */ /* 0x000fe200078e02ff */
[----:B------:R-:W-:-:S04]  /*9b2d0*/  IADD3 R33, P2, PT, R33, 0x2, RZ ;  /* 0x0000000221217810 */ /* 0x000fc80007f5e0ff */
[----:B------:R-:W-:Y:S02]  /*9b2e0*/  IADD3.X R18, PT, PT, RZ, R18, RZ, P2, !PT ;  /* 0x00000012ff127210 */ /* 0x000fe400017fe4ff */
[----:B------:R-:W-:-:S04]  /*9b2f0*/  ISETP.NE.U32.AND P2, PT, R33, R17, PT ;  /* 0x000000112100720c */ /* 0x000fc80003f45070 */
[----:B---3--:R-:W-:Y:S02]  /*9b300*/  ISETP.NE.AND.EX P2, PT, R18, R34, PT, P2 ;  /* 0x000000221200720c */ /* 0x008fe40003f45320 */
        /* <DEDUP_REMOVED lines=93> */
.L_x_1454:
[----:B------:R-:W-:Y:S05]  /*9b8e0*/  @!P1 BRA `(.L_x_1456) ;  /* 0x0000000000c89947 */ /* 0x000fea0003800000 */
[----:B------:R-:W-:-:S04]  /*9b8f0*/  LEA R2, P2, R17, R28, 0x3 ;  /* 0x0000001c11027211 */ /* 0x000fc800078418ff */
[----:B-1----:R-:W-:-:S06]  /*9b900*/  LEA.HI.X R3, R17, R29, R34, 0x3, P2 ;  /* 0x0000001d11037211 */ /* 0x002fcc00010f1c22 */
[----:B------:R-:W2:Y:S01]  /*9b910*/  LD.E.64 R2, desc[UR10][R2.64] ;  /* 0x0000000a02027980 */ /* 0x000ea2000c101b00 */
[----:B------:R-:W-:Y:S01]  /*9b920*/  IMAD R38, R38, 0x1b3, RZ ;  /* 0x000001b326267824 */ /* 0x000fe200078e02ff */
[----:B--2---:R-:W-:Y:S02]  /*9b930*/  LOP3.LUT R35, R35, 0xff, R2, 0x78, !PT ;  /* 0x000000ff23237812 */ /* 0x004fe400078e7802 */
        /* <DEDUP_REMOVED lines=45> */
.L_x_1456:
[----:B0-----:R-:W-:Y:S02]  /*9bc10*/  HFMA2 R4, -RZ, RZ, 0, 0 ;  /* 0x00000000ff047431 */ /* 0x001fe400000001ff */
[----:B-1----:R-:W-:Y:S01]  /*9bc20*/  IMAD.MOV.U32 R3, RZ, RZ, RZ ;  /* 0x000000ffff037224 */ /* 0x002fe200078e00ff */
[----:B------:R-:W-:Y:S06]  /*9bc30*/  @!P0 BRA `(.L_x_1457) ;  /* 0x0000000400b48947 */ /* 0x000fec0003800000 */
[----:B------:R-:W-:Y:S01]  /*9bc40*/  IMAD.MOV.U32 R32, RZ, RZ, -0x7bdddcdb ;  /* 0x84222325ff207424 */ /* 0x000fe200078e00ff */
[----:B------:R-:W-:Y:S01]  /*9bc50*/  MOV R31, 0xcbf29ce4 ;  /* 0xcbf29ce4001f7802 */ /* 0x000fe20000000f00 */
[----:B------:R-:W-:Y:S01]  /*9bc60*/  IMAD.MOV.U32 R17, RZ, RZ, RZ ;  /* 0x000000ffff117224 */ /* 0x000fe200078e00ff */
[----:B------:R-:W-:-:S07]  /*9bc70*/  MOV R18, RZ ;  /* 0x000000ff00127202 */ /* 0x000fce0000000f00 */
.L_x_1458:
        /* <DEDUP_REMOVED lines=105> */
.L_x_1457:
        /* <DEDUP_REMOVED lines=50> */
.L_x_1459:
        /* <DEDUP_REMOVED lines=8> */
.L_x_1453:
        /* <DEDUP_REMOVED lines=14> */
.L_x_1462:
        /* <DEDUP_REMOVED lines=22> */
.L_x_1460:
[----:B------:R-:W-:Y:S01]  /*9c8f0*/  IMAD.MOV.U32 R18, RZ, RZ, R14 ;  /* 0x000000ffff127224 */ /* 0x000fe200078e000e */
[----:B------:R-:W-:Y:S01]  /*9c900*/  MOV R17, R15 ;  /* 0x0000000f00117202 */ /* 0x000fe20000000f00 */
[----:B------:R-:W-:Y:S01]  /*9c910*/  IMAD.MOV.U32 R14, RZ, RZ, R7 ;  /* 0x000000ffff0e7224 */ /* 0x000fe200078e0007 */
[----:B------:R-:W-:-:S07]  /*9c920*/  MOV R15, R6 ;  /* 0x00000006000f7202 */ /* 0x000fce0000000f00 */
.L_x_1461:
[----:B------:R-:W-:Y:S05]  /*9c930*/  BSYNC.RECONVERGENT B1 ;  /* 0x0000000000017941 */ /* 0x000fea0003800200 */
.L_x_1452:
        /* <DEDUP_REMOVED lines=8> */
[----:B------:R-:W-:Y:S01]  /*9c9c0*/  MOV R29, 0xcbf29ce4 ;  /* 0xcbf29ce4001d7802 */ /* 0x000fe20000000f00 */
[----:B------:R-:W-:Y:S01]  /*9c9d0*/  IMAD.MOV.U32 R31, RZ, RZ, RZ ;  /* 0x000000ffff1f7224 */ /* 0x000fe200078e00ff */
[----:B------:R-:W-:-:S07]  /*9c9e0*/  MOV R32, RZ ;  /* 0x000000ff00207202 */ /* 0x000fce0000000f00 */
.L_x_1464:
        /* <DEDUP_REMOVED lines=105> */
.L_x_1463:
        /* <DEDUP_REMOVED lines=54> */
.L_x_1465:
[----:B------:R-:W-:Y:S01]  /*9d3e0*/  CS2R R2, SRZ ;  /* 0x0000000000027805 */ /* 0x000fe2000001ff00 */
[----:B------:R-:W-:Y:S06]  /*9d3f0*/  @!P0 BRA `(.L_x_1466) ;  /* 0x0000000400b88947 */ /* 0x000fec0003800000 */
[----:B------:R-:W-:Y:S02]  /*9d400*/  HFMA2 R36, -RZ, RZ, -15.890625, -0.0047760009765625 ;  /* 0xcbf29ce4ff247431 */ /* 0x000fe400000001ff */
[----:B------:R-:W-:Y:S01]  /*9d410*/  IMAD.MOV.U32 R33, RZ, RZ, -0x7bdddcdb ;  /* 0x84222325ff217424 */ /* 0x000fe200078e00ff */
[----:B------:R-:W-:Y:S01]  /*9d420*/  MOV R32, RZ ;  /* 0x000000ff00207202 */ /* 0x000fe20000000f00 */
[----:B------:R-:W-:-:S07]  /*9d430*/  IMAD.MOV.U32 R31, RZ, RZ, RZ ;  /* 0x000000ffff1f7224 */ /* 0x000fce00078e00ff */
.L_x_1467:
        /* <DEDUP_REMOVED lines=106> */
.L_x_1466:
        /* <DEDUP_REMOVED lines=51> */
.L_x_1468:
        /* <DEDUP_REMOVED lines=18> */
.L_x_1472:
        /* <DEDUP_REMOVED lines=102> */
.L_x_1471:
        /* <DEDUP_REMOVED lines=51> */
.L_x_1473:
[----:B-1----:R-:W-:Y:S02]  /*9e8c0*/  HFMA2 R3, -RZ, RZ, 0, 0 ;  /* 0x00000000ff037431 */ /* 0x002fe400000001ff */
[----:B0-----:R-:W-:Y:S01]  /*9e8d0*/  IMAD.MOV.U32 R4, RZ, RZ, RZ ;  /* 0x000000ffff047224 */ /* 0x001fe200078e00ff */
[----:B------:R-:W-:Y:S06]  /*9e8e0*/  @!P0 BRA `(.L_x_1474) ;  /* 0x0000000400b08947 */ /* 0x000fec0003800000 */
[----:B------:R-:W-:Y:S01]  /*9e8f0*/  MOV R32, 0x84222325 ;  /* 0x8422232500207802 */ /* 0x000fe20000000f00 */
[----:B------:R-:W-:Y:S01]  /*9e900*/  IMAD.MOV.U32 R31, RZ, RZ, -0x340d631c ;  /* 0xcbf29ce4ff1f7424 */ /* 0x000fe200078e00ff */
[----:B------:R-:W-:-:S07]  /*9e910*/  CS2R R28, SRZ ;  /* 0x00000000001c7805 */ /* 0x000fce000001ff00 */
.L_x_1475:
        /* <DEDUP_REMOVED lines=105> */
.L_x_1474:
[----:B------:R-:W-:Y:S05]  /*9efb0*/  @!P1 BRA `(.L_x_1476) ;  /* 0x0000000000c49947 */ /* 0x000fea0003800000 */
[----:B------:R-:W-:-:S04]  /*9efc0*/  LEA R2, P0, R3, R16, 0x3 ;  /* 0x0000001003027211 */ /* 0x000fc800078018ff */
        /* <DEDUP_REMOVED lines=48> */
.L_x_1476:
        /* <DEDUP_REMOVED lines=8> */
.L_x_1470:
[----:B------:R-:W-:Y:S01]  /*9f350*/  ISETP.NE.AND P0, PT, R21, RZ, PT ;  /* 0x000000ff1500720c */ /* 0x000fe20003f05270 */
[----:B------:R-:W-:Y:S01]  /*9f360*/  IMAD.MOV.U32 R6, RZ, RZ, R27 ;  /* 0x000000ffff067224 */ /* 0x000fe200078e001b */
[----:B------:R-:W-:-:S03]  /*9f370*/  MOV R7, R26 ;  /* 0x0000001a00077202 */ /* 0x000fc60000000f00 */
[----:B------:R-:W-:Y:S01]  /*9f380*/  IMAD.MOV.U32 R29, RZ, RZ, R6 ;  /* 0x000000ffff1d7224 */ /* 0x000fe200078e0006 */
[----:B------:R-:W-:-:S07]  /*9f390*/  MOV R28, R7 ;  /* 0x00000007001c7202 */ /* 0x000fce0000000f00 */
[----:B------:R-:W-:Y:S05]  /*9f3a0*/  @!P0 BRA `(.L_x_1478) ;  /* 0x0000000000908947 */ /* 0x000fea0003800000 */
[----:B------:R-:W-:Y:S01]  /*9f3b0*/  MOV R2, R16 ;  /* 0x0000001000027202 */ /* 0x000fe20000000f00 */
[----:B-1----:R-:W-:Y:S01]  /*9f3c0*/  IMAD.MOV.U32 R3, RZ, RZ, R11 ;  /* 0x000000ffff037224 */ /* 0x002fe200078e000b */
[----:B0-----:R-:W2:Y:S05]  /*9f3d0*/  LD.E.64 R4, desc[UR10][R26.64] ;  /* 0x0000000a1a047980 */ /* 0x001eaa000c101b00 */
[----:B------:R-:W2:Y:S02]  /*9f3e0*/  LD.E.64 R2, desc[UR10][R2.64] ;  /* 0x0000000a02027980 */ /* 0x000ea4000c101b00 */
[----:B--2---:R-:W-:-:S04]  /*9f3f0*/  ISETP.GE.U32.AND P0, PT, R4, R2, PT ;  /* 0x000000020400720c */ /* 0x004fc80003f06070 */
[----:B------:R-:W-:-:S13]  /*9f400*/  ISETP.GE.U32.AND.EX P0, PT, R5, R3, PT, P0 ;  /* 0x000000030500720c */ /* 0x000fda0003f06100 */
[----:B------:R-:W-:Y:S05]  /*9f410*/  @!P0 BRA `(.L_x_1477) ;  /* 0x0000000000648947 */ /* 0x000fea0003800000 */
[----:B------:R-:W0:Y:S01]  /*9f420*/  LDC R21, c[0x0][0x3c8] ;  /* 0x0000f200ff157b82 */ /* 0x000e220000000800 */
[----:B------:R-:W-:Y:S02]  /*9f430*/  HFMA2 R29, -RZ, RZ, 0, 0 ;  /* 0x00000000ff1d7431 */ /* 0x000fe400000001ff */
[----:B------:R-:W-:-:S07]  /*9f440*/  IMAD.MOV.U32 R32, RZ, RZ, RZ ;  /* 0x000000ffff207224 */ /* 0x000fce00078e00ff */
.L_x_1479:
        /* <DEDUP_REMOVED lines=22> */
.L_x_1477:
[----:B------:R-:W-:Y:S01]  /*9f5b0*/  MOV R28, R16 ;  /* 0x00000010001c7202 */ /* 0x000fe20000000f00 */
[----:B------:R-:W-:Y:S01]  /*9f5c0*/  IMAD.MOV.U32 R29, RZ, RZ, R11 ;  /* 0x000000ffff1d7224 */ /* 0x000fe200078e000b */
[----:B------:R-:W-:Y:S01]  /*9f5d0*/  MOV R16, R7 ;  /* 0x0000000700107202 */ /* 0x000fe20000000f00 */
[----:B------:R-:W-:-:S07]  /*9f5e0*/  IMAD.MOV.U32 R11, RZ, RZ, R6 ;  /* 0x000000ffff0b7224 */ /* 0x000fce00078e0006 */
.L_x_1478:
[----:B------:R-:W-:Y:S05]  /*9f5f0*/  BSYNC.RECONVERGENT B1 ;  /* 0x0000000000017941 */ /* 0x000fea0003800200 */
.L_x_1469:
        /* <DEDUP_REMOVED lines=11> */
.L_x_1481:
        /* <DEDUP_REMOVED lines=105> */
.L_x_1480:
        /* <DEDUP_REMOVED lines=54> */
.L_x_1482:
[----:B------:R-:W-:Y:S01]  /*a00a0*/  CS2R R2, SRZ ;  /* 0x0000000000027805 */ /* 0x000fe2000001ff00 */
[----:B------:R-:W-:Y:S06]  /*a00b0*/  @!P0 BRA `(.L_x_1483) ;  /* 0x0000000400b88947 */ /* 0x000fec0003800000 */
[----:B------:R-:W-:Y:S02]  /*a00c0*/  HFMA2 R33, -RZ, RZ, -6.306171417236328125e-05, 0.01395416259765625 ;  /* 0x84222325ff217431 */ /* 0x000fe400000001ff */
[----:B------:R-:W-:Y:S01]  /*a00d0*/  IMAD.MOV.U32 R36, RZ, RZ, -0x340d631c ;  /* 0xcbf29ce4ff247424 */ /* 0x000fe200078e00ff */
[----:B------:R-:W-:Y:S01]  /*a00e0*/  MOV R31, RZ ;  /* 0x000000ff001f7202 */ /* 0x000fe20000000f00 */
[----:B------:R-:W-:-:S07]  /*a00f0*/  IMAD.MOV.U32 R32, RZ, RZ, RZ ;  /* 0x000000ffff207224 */ /* 0x000fce00078e00ff */
.L_x_1484:
        /* <DEDUP_REMOVED lines=106> */
.L_x_1483:
        /* <DEDUP_REMOVED lines=51> */
.L_x_1485:
        /* <DEDUP_REMOVED lines=18> */
.L_x_1489:
        /* <DEDUP_REMOVED lines=102> */
.L_x_1488:
        /* <DEDUP_REMOVED lines=51> */
.L_x_1490:
[----:B0-----:R-:W-:Y:S02]  /*a1580*/  HFMA2 R4, -RZ, RZ, 0, 0 ;  /* 0x00000000ff047431 */ /* 0x001fe400000001ff */
[----:B-1----:R-:W-:Y:S01]  /*a1590*/  IMAD.MOV.U32 R3, RZ, RZ, RZ ;  /* 0x000000ffff037224 */ /* 0x002fe200078e00ff */
[----:B------:R-:W-:Y:S06]  /*a15a0*/  @!P0 BRA `(.L_x_1491) ;  /* 0x0000000400b08947 */ /* 0x000fec0003800000 */
[----:B------:R-:W-:Y:S01]  /*a15b0*/  IMAD.MOV.U32 R32, RZ, RZ, -0x7bdddcdb ;  /* 0x84222325ff207424 */ /* 0x000fe200078e00ff */
[----:B------:R-:W-:Y:S02]  /*a15c0*/  MOV R31, 0xcbf29ce4 ;  /* 0xcbf29ce4001f7802 */ /* 0x000fe40000000f00 */
[----:B------:R-:W-:-:S07]  /*a15d0*/  CS2R R26, SRZ ;  /* 0x00000000001a7805 */ /* 0x000fce000001ff00 */
.L_x_1492:
        /* <DEDUP_REMOVED lines=105> */
.L_x_1491:
        /* <DEDUP_REMOVED lines=50> */
.L_x_1493:
        /* <DEDUP_REMOVED lines=8> */
.L_x_1487:
        /* <DEDUP_REMOVED lines=14> */
.L_x_1496:
        /* <DEDUP_REMOVED lines=22> */
.L_x_1494:
[----:B------:R-:W-:Y:S01]  /*a2250*/  IMAD.MOV.U32 R26, RZ, RZ, R22 ;  /* 0x000000ffff1a7224 */ /* 0x000fe200078e0016 */
[----:B------:R-:W-:Y:S01]  /*a2260*/  MOV R27, R23 ;  /* 0x00000017001b7202 */ /* 0x000fe20000000f00 */
[----:B------:R-:W-:Y:S01]  /*a2270*/  IMAD.MOV.U32 R22, RZ, RZ, R7 ;  /* 0x000000ffff167224 */ /* 0x000fe200078e0007 */
[----:B------:R-:W-:-:S07]  /*a2280*/  MOV R23, R6 ;  /* 0x0000000600177202 */ /* 0x000fce0000000f00 */
.L_x_1495:
[----:B------:R-:W-:Y:S05]  /*a2290*/  BSYNC.RECONVERGENT B1 ;  /* 0x0000000000017941 */ /* 0x000fea0003800200 */
.L_x_1486:
        /* <DEDUP_REMOVED lines=11> */
.L_x_1498:
        /* <DEDUP_REMOVED lines=105> */
.L_x_1497:
        /* <DEDUP_REMOVED lines=54> */
.L_x_1499:
[----:B------:R-:W-:Y:S01]  /*a2d40*/  CS2R R2, SRZ ;  /* 0x0000000000027805 */ /* 0x000fe2000001ff00 */
[----:B------:R-:W-:Y:S06]  /*a2d50*/  @!P0 BRA `(.L_x_1500) ;  /* 0x0000000400b88947 */ /* 0x000fec0003800000 */
[----:B------:R-:W-:Y:S02]  /*a2d60*/  HFMA2 R36, -RZ, RZ, -15.890625, -0.0047760009765625 ;  /* 0xcbf29ce4ff247431 */ /* 0x000fe400000001ff */
[----:B------:R-:W-:Y:S01]  /*a2d70*/  IMAD.MOV.U32 R33, RZ, RZ, -0x7bdddcdb ;  /* 0x84222325ff217424 */ /* 0x000fe200078e00ff */
[----:B------:R-:W-:Y:S01]  /*a2d80*/  MOV R32, RZ ;  /* 0x000000ff00207202 */ /* 0x000fe20000000f00 */
[----:B------:R-:W-:-:S07]  /*a2d90*/  IMAD.MOV.U32 R31, RZ, RZ, RZ ;  /* 0x000000ffff1f7224 */ /* 0x000fce00078e00ff */
.L_x_1501:
        /* <DEDUP_REMOVED lines=106> */
.L_x_1500:
        /* <DEDUP_REMOVED lines=51> */
.L_x_1502:
        /* <DEDUP_REMOVED lines=18> */
.L_x_1506:
        /* <DEDUP_REMOVED lines=102> */
.L_x_1505:
        /* <DEDUP_REMOVED lines=51> */
.L_x_1507:
[----:B-1----:R-:W-:Y:S02]  /*a4220*/  HFMA2 R3, -RZ, RZ, 0, 0 ;  /* 0x00000000ff037431 */ /* 0x002fe400000001ff */
[----:B0-----:R-:W-:Y:S01]  /*a4230*/  IMAD.MOV.U32 R4, RZ, RZ, RZ ;  /* 0x000000ffff047224 */ /* 0x001fe200078e00ff */
[----:B------:R-:W-:Y:S06]  /*a4240*/  @!P0 BRA `(.L_x_1508) ;  /* 0x0000000400b08947 */ /* 0x000fec0003800000 */
[----:B------:R-:W-:Y:S01]  /*a4250*/  MOV R32, 0x84222325 ;  /* 0x8422232500207802 */ /* 0x000fe20000000f00 */
[----:B------:R-:W-:Y:S01]  /*a4260*/  IMAD.MOV.U32 R31, RZ, RZ, -0x340d631c ;  /* 0xcbf29ce4ff1f7424 */ /* 0x000fe200078e00ff */
[----:B------:R-:W-:-:S07]  /*a4270*/  CS2R R12, SRZ ;  /* 0x00000000000c7805 */ /* 0x000fce000001ff00 */
.L_x_1509:
        /* <DEDUP_REMOVED lines=105> */
.L_x_1508:
        /* <DEDUP_REMOVED lines=50> */
.L_x_1510:
        /* <DEDUP_REMOVED lines=8> */
.L_x_1504:
        /* <DEDUP_REMOVED lines=14> */
.L_x_1513:
        /* <DEDUP_REMOVED lines=22> */
.L_x_1511:
[----:B------:R-:W-:Y:S01]  /*a4ef0*/  MOV R12, R8 ;  /* 0x00000008000c7202 */ /* 0x000fe20000000f00 */
[----:B------:R-:W-:Y:S01]  /*a4f00*/  IMAD.MOV.U32 R13, RZ, RZ, R9 ;  /* 0x000000ffff0d7224 */ /* 0x000fe200078e0009 */
[----:B------:R-:W-:Y:S01]  /*a4f10*/  MOV R8, R7 ;  /* 0x0000000700087202 */ /* 0x000fe20000000f00 */
[----:B------:R-:W-:-:S07]  /*a4f20*/  IMAD.MOV.U32 R9, RZ, RZ, R6 ;  /* 0x000000ffff097224 */ /* 0x000fce00078e0006 */
.L_x_1512:
[----:B------:R-:W-:Y:S05]  /*a4f30*/  BSYNC.RECONVERGENT B1 ;  /* 0x0000000000017941 */ /* 0x000fea0003800200 */
.L_x_1503:
        /* <DEDUP_REMOVED lines=11> */
.L_x_1515:
        /* <DEDUP_REMOVED lines=105> */
.L_x_1514:
        /* <DEDUP_REMOVED lines=54> */
.L_x_1516:
[----:B------:R-:W-:Y:S01]  /*a59e0*/  CS2R R2, SRZ ;  /* 0x0000000000027805 */ /* 0x000fe2000001ff00 */
[----:B------:R-:W-:Y:S06]  /*a59f0*/  @!P0 BRA `(.L_x_1517) ;  /* 0x0000000400b88947 */ /* 0x000fec0003800000 */
[----:B------:R-:W-:Y:S02]  /*a5a00*/  HFMA2 R33, -RZ, RZ, -6.306171417236328125e-05, 0.01395416259765625 ;  /* 0x84222325ff217431 */ /* 0x000fe400000001ff */
[----:B------:R-:W-:Y:S01]  /*a5a10*/  IMAD.MOV.U32 R36, RZ, RZ, -0x340d631c ;  /* 0xcbf29ce4ff247424 */ /* 0x000fe200078e00ff */
[----:B------:R-:W-:Y:S01]  /*a5a20*/  MOV R31, RZ ;  /* 0x000000ff001f7202 */ /* 0x000fe20000000f00 */
[----:B------:R-:W-:-:S07]  /*a5a30*/  IMAD.MOV.U32 R32, RZ, RZ, RZ ;  /* 0x000000ffff207224 */ /* 0x000fce00078e00ff */
.L_x_1518:
        /* <DEDUP_REMOVED lines=106> */
.L_x_1517:
        /* <DEDUP_REMOVED lines=51> */
.L_x_1519:
        /* <DEDUP_REMOVED lines=18> */
.L_x_1523:
        /* <DEDUP_REMOVED lines=102> */
.L_x_1522:
        /* <DEDUP_REMOVED lines=51> */
.L_x_1524:
[----:B0-----:R-:W-:Y:S02]  /*a6ec0*/  HFMA2 R4, -RZ, RZ, 0, 0 ;  /* 0x00000000ff047431 */ /* 0x001fe400000001ff */
[----:B-1----:R-:W-:Y:S01]  /*a6ed0*/  IMAD.MOV.U32 R3, RZ, RZ, RZ ;  /* 0x000000ffff037224 */ /* 0x002fe200078e00ff */
[----:B------:R-:W-:Y:S06]  /*a6ee0*/  @!P0 BRA `(.L_x_1525) ;  /* 0x0000000400b08947 */ /* 0x000fec0003800000 */
[----:B------:R-:W-:Y:S01]  /*a6ef0*/  IMAD.MOV.U32 R32, RZ, RZ, -0x7bdddcdb ;  /* 0x84222325ff207424 */ /* 0x000fe200078e00ff */
[----:B------:R-:W-:Y:S02]  /*a6f00*/  MOV R31, 0xcbf29ce4 ;  /* 0xcbf29ce4001f7802 */ /* 0x000fe40000000f00 */
[----:B------:R-:W-:-:S07]  /*a6f10*/  CS2R R14, SRZ ;  /* 0x00000000000e7805 */ /* 0x000fce000001ff00 */
.L_x_1526:
        /* <DEDUP_REMOVED lines=105> */
.L_x_1525:
        /* <DEDUP_REMOVED lines=50> */
.L_x_1527:
[----:B------:R-:W-:-:S04]  /*a78d0*/  ISETP.GE.U32.AND P0, PT, R35, R32, PT ;  /* 0x000000202300720c */ /* 0x000fc80003f06070 */
[----:B------:R-:W-:-:S13]  /*a78e0*/  ISETP.GE.U32.AND.EX P0, PT, R38, R31, PT, P0 ;  /* 0x0000001f2600720c */ /* 0x000fda0003f06100 */
[----:B------:R-:W-:Y:S05]  /*a78f0*/  @!P0 BRA `(.L_x_1528) ;  /* 0x00000000009c8947 */ /* 0x000fea0003800000 */
[----:B------:R-:W-:Y:S01]  /*a7900*/  IMAD.MOV.U32 R14, RZ, RZ, R16 ;  /* 0x000000ffff0e7224 */ /* 0x000fe200078e0010 */
[----:B------:R-:W-:Y:S01]  /*a7910*/  MOV R15, R11 ;  /* 0x0000000b000f7202 */ /* 0x000fe20000000f00 */
[----:B------:R-:W-:Y:S06]  /*a7920*/  BRA `(.L_x_1529) ;  /* 0x0000000000a07947 */ /* 0x000fec0003800000 */
.L_x_1521:
        /* <DEDUP_REMOVED lines=16> */
.L_x_1530:
[----:B------:R-:W-:Y:S01]  /*a7a30*/  IADD3 R2, P0, PT, R7, 0x1, RZ ;  /* 0x0000000107027810 */ /* 0x000fe20007f1e0ff */
[----:B------:R-:W-:-:S04]  /*a7a40*/  IMAD.MOV.U32 R15, RZ, RZ, R11 ;  /* 0x000000ffff0f7224 */ /* 0x000fc800078e000b */
[----:B------:R-:W-:Y:S01]  /*a7a50*/  IMAD.X R3, RZ, RZ, R14, P0 ;  /* 0x000000ffff037224 */ /* 0x000fe200000e060e */
[----:B0-----:R-:W-:Y:S02]  /*a7a60*/  ISETP.NE.U32.AND P0, PT, R2, R21, PT ;  /* 0x000000150200720c */ /* 0x001fe40003f05070 */
        /* <DEDUP_REMOVED lines=16> */
.L_x_1528:
[----:B------:R-:W-:Y:S01]  /*a7b70*/  IMAD.MOV.U32 R14, RZ, RZ, R18 ;  /* 0x000000ffff0e7224 */ /* 0x000fe200078e0012 */
[----:B------:R-:W-:Y:S01]  /*a7b80*/  MOV R15, R17 ;  /* 0x00000011000f7202 */ /* 0x000fe20000000f00 */
[----:B------:R-:W-:Y:S01]  /*a7b90*/  IMAD.MOV.U32 R18, RZ, RZ, R16 ;  /* 0x000000ffff127224 */ /* 0x000fe200078e0010 */
[----:B------:R-:W-:-:S07]  /*a7ba0*/  MOV R17, R11 ;  /* 0x0000000b00117202 */ /* 0x000fce0000000f00 */
.L_x_1529:
[----:B------:R-:W-:Y:S05]  /*a7bb0*/  BSYNC.RECONVERGENT B1 ;  /* 0x0000000000017941 */ /* 0x000fea0003800200 */
.L_x_1520:
        /* <DEDUP_REMOVED lines=11> */
.L_x_1532:
        /* <DEDUP_REMOVED lines=106> */
.L_x_1531:
        /* <DEDUP_REMOVED lines=55> */
.L_x_1533:
[----:B------:R-:W-:Y:S01]  /*a8680*/  CS2R R2, SRZ ;  /* 0x0000000000027805 */ /* 0x000fe2000001ff00 */
[----:B------:R-:W-:Y:S06]  /*a8690*/  @!P0 BRA `(.L_x_1534) ;  /* 0x0000000400b88947 */ /* 0x000fec0003800000 */
[----:B------:R-:W-:Y:S02]  /*a86a0*/  HFMA2 R36, -RZ, RZ, -15.890625, -0.0047760009765625 ;  /* 0xcbf29ce4ff247431 */ /* 0x000fe400000001ff */
[----:B------:R-:W-:Y:S01]  /*a86b0*/  IMAD.MOV.U32 R33, RZ, RZ, -0x7bdddcdb ;  /* 0x84222325ff217424 */ /* 0x000fe200078e00ff */
[----:B------:R-:W-:Y:S01]  /*a86c0*/  MOV R32, RZ ;  /* 0x000000ff00207202 */ /* 0x000fe20000000f00 */
[----:B------:R-:W-:-:S07]  /*a86d0*/  IMAD.MOV.U32 R31, RZ, RZ, RZ ;  /* 0x000000ffff1f7224 */ /* 0x000fce00078e00ff */
.L_x_1535:
        /* <DEDUP_REMOVED lines=106> */
.L_x_1534:
        /* <DEDUP_REMOVED lines=51> */
.L_x_1536:
        /* <DEDUP_REMOVED lines=18> */
.L_x_1540:
        /* <DEDUP_REMOVED lines=102> */
.L_x_1539:
        /* <DEDUP_REMOVED lines=51> */
.L_x_1541:
[----:B-1----:R-:W-:Y:S02]  /*a9b60*/  HFMA2 R3, -RZ, RZ, 0, 0 ;  /* 0x00000000ff037431 */ /* 0x002fe400000001ff */
[----:B0-----:R-:W-:Y:S01]  /*a9b70*/  IMAD.MOV.U32 R4, RZ, RZ, RZ ;  /* 0x000000ffff047224 */ /* 0x001fe200078e00ff */
[----:B------:R-:W-:Y:S06]  /*a9b80*/  @!P0 BRA `(.L_x_1542) ;  /* 0x0000000400b48947 */ /* 0x000fec0003800000 */
[----:B------:R-:W-:Y:S01]  /*a9b90*/  MOV R32, 0x84222325 ;  /* 0x8422232500207802 */ /* 0x000fe20000000f00 */
[----:B------:R-:W-:Y:S01]  /*a9ba0*/  IMAD.MOV.U32 R31, RZ, RZ, -0x340d631c ;  /* 0xcbf29ce4ff1f7424 */ /* 0x000fe200078e00ff */
[----:B------:R-:W-:Y:S01]  /*a9bb0*/  MOV R11, RZ ;  /* 0x000000ff000b7202 */ /* 0x000fe20000000f00 */
[----:B------:R-:W-:-:S07]  /*a9bc0*/  IMAD.MOV.U32 R16, RZ, RZ, RZ ;  /* 0x000000ffff107224 */ /* 0x000fce00078e00ff */
.L_x_1543:
        /* <DEDUP_REMOVED lines=105> */
.L_x_1542:
        /* <DEDUP_REMOVED lines=50> */
.L_x_1544:
        /* <DEDUP_REMOVED lines=8> */
.L_x_1538:
        /* <DEDUP_REMOVED lines=14> */
.L_x_1547:
        /* <DEDUP_REMOVED lines=22> */
.L_x_1545:
[----:B------:R-:W-:Y:S01]  /*aa840*/  MOV R16, R24 ;  /* 0x0000001800107202 */ /* 0x000fe20000000f00 */
[----:B------:R-:W-:Y:S01]  /*aa850*/  IMAD.MOV.U32 R11, RZ, RZ, R25 ;  /* 0x000000ffff0b7224 */ /* 0x000fe200078e0019 */
[----:B------:R-:W-:Y:S01]  /*aa860*/  MOV R24, R7 ;  /* 0x0000000700187202 */ /* 0x000fe20000000f00 */
[----:B------:R-:W-:-:S07]  /*aa870*/  IMAD.MOV.U32 R25, RZ, RZ, R6 ;  /* 0x000000ffff197224 */ /* 0x000fce00078e0006 */
.L_x_1546:
[----:B------:R-:W-:Y:S05]  /*aa880*/  BSYNC.RECONVERGENT B1 ;  /* 0x0000000000017941 */ /* 0x000fea0003800200 */
.L_x_1537:
        /* <DEDUP_REMOVED lines=11> */
.L_x_1549:
        /* <DEDUP_REMOVED lines=105> */
.L_x_1548:
        /* <DEDUP_REMOVED lines=54> */
.L_x_1550:
[----:B------:R-:W-:Y:S01]  /*ab330*/  CS2R R2, SRZ ;  /* 0x0000000000027805 */ /* 0x000fe2000001ff00 */
[----:B------:R-:W-:Y:S06]  /*ab340*/  @!P0 BRA `(.L_x_1551) ;  /* 0x0000000400b88947 */ /* 0x000fec0003800000 */
[----:B------:R-:W-:Y:S02]  /*ab350*/  HFMA2 R33, -RZ, RZ, -6.306171417236328125e-05, 0.01395416259765625 ;  /* 0x84222325ff217431 */ /* 0x000fe400000001ff */
[----:B------:R-:W-:Y:S01]  /*ab360*/  IMAD.MOV.U32 R36, RZ, RZ, -0x340d631c ;  /* 0xcbf29ce4ff247424 */ /* 0x000fe200078e00ff */
[----:B------:R-:W-:Y:S01]  /*ab370*/  MOV R31, RZ ;  /* 0x000000ff001f7202 */ /* 0x000fe20000000f00 */
[----:B------:R-:W-:-:S07]  /*ab380*/  IMAD.MOV.U32 R32, RZ, RZ, RZ ;  /* 0x000000ffff207224 */ /* 0x000fce00078e00ff */
.L_x_1552:
        /* <DEDUP_REMOVED lines=106> */
.L_x_1551:
        /* <DEDUP_REMOVED lines=51> */
.L_x_1553:
        /* <DEDUP_REMOVED lines=18> */
.L_x_1557:
        /* <DEDUP_REMOVED lines=102> */
.L_x_1556:
        /* <DEDUP_REMOVED lines=51> */
.L_x_1558:
[----:B0-----:R-:W-:Y:S02]  /*ac810*/  HFMA2 R4, -RZ, RZ, 0, 0 ;  /* 0x00000000ff047431 */ /* 0x001fe400000001ff */
[----:B-1----:R-:W-:Y:S01]  /*ac820*/  IMAD.MOV.U32 R3, RZ, RZ, RZ ;  /* 0x000000ffff037224 */ /* 0x002fe200078e00ff */
[----:B------:R-:W-:Y:S06]  /*ac830*/  @!P0 BRA `(.L_x_1559) ;  /* 0x0000000400b08947 */ /* 0x000fec0003800000 */
[----:B------:R-:W-:Y:S01]  /*ac840*/  IMAD.MOV.U32 R32, RZ, RZ, -0x7bdddcdb ;  /* 0x84222325ff207424 */ /* 0x000fe200078e00ff */
[----:B------:R-:W-:Y:S02]  /*ac850*/  MOV R31, 0xcbf29ce4 ;  /* 0xcbf29ce4001f7802 */ /* 0x000fe40000000f00 */
[----:B------:R-:W-:-:S07]  /*ac860*/  CS2R R22, SRZ ;  /* 0x0000000000167805 */ /* 0x000fce000001ff00 */
.L_x_1560:
        /* <DEDUP_REMOVED lines=105> */
.L_x_1559:
        /* <DEDUP_REMOVED lines=50> */
.L_x_1561:
        /* <DEDUP_REMOVED lines=8> */
.L_x_1555:
        /* <DEDUP_REMOVED lines=14> */
.L_x_1564:
        /* <DEDUP_REMOVED lines=22> */
.L_x_1562:
[----:B------:R-:W-:Y:S01]  /*ad4e0*/  IMAD.MOV.U32 R22, RZ, RZ, R26 ;  /* 0x000000ffff167224 */ /* 0x000fe200078e001a */
[----:B------:R-:W-:Y:S01]  /*ad4f0*/  MOV R23, R27 ;  /* 0x0000001b00177202 */ /* 0x000fe20000000f00 */
[----:B------:R-:W-:Y:S01]  /*ad500*/  IMAD.MOV.U32 R26, RZ, RZ, R7 ;  /* 0x000000ffff1a7224 */ /* 0x000fe200078e0007 */
[----:B------:R-:W-:-:S07]  /*ad510*/  MOV R27, R6 ;  /* 0x00000006001b7202 */ /* 0x000fce0000000f00 */
.L_x_1563:
[----:B------:R-:W-:Y:S05]  /*ad520*/  BSYNC.RECONVERGENT B1 ;  /* 0x0000000000017941 */ /* 0x000fea0003800200 */
.L_x_1554:
        /* <DEDUP_REMOVED lines=11> */
.L_x_1566:
        /* <DEDUP_REMOVED lines=105> */
.L_x_1565:
        /* <DEDUP_REMOVED lines=54> */
.L_x_1567:
[----:B------:R-:W-:Y:S01]  /*adfd0*/  CS2R R2, SRZ ;  /* 0x0000000000027805 */ /* 0x000fe2000001ff00 */
[----:B------:R-:W-:Y:S06]  /*adfe0*/  @!P0 BRA `(.L_x_1568) ;  /* 0x0000000400b88947 */ /* 0x000fec0003800000 */
[----:B------:R-:W-:Y:S02]  /*adff0*/  HFMA2 R36, -RZ, RZ, -15.890625, -0.0047760009765625 ;  /* 0xcbf29ce4ff247431 */ /* 0x000fe400000001ff */
[----:B------:R-:W-:Y:S01]  /*ae000*/  IMAD.MOV.U32 R33, RZ, RZ, -0x7bdddcdb ;  /* 0x84222325ff217424 */ /* 0x000fe200078e00ff */
[----:B------:R-:W-:Y:S01]  /*ae010*/  MOV R32, RZ ;  /* 0x000000ff00207202 */ /* 0x000fe20000000f00 */
[----:B------:R-:W-:-:S07]  /*ae020*/  IMAD.MOV.U32 R31, RZ, RZ, RZ ;  /* 0x000000ffff1f7224 */ /* 0x000fce00078e00ff */
.L_x_1569:
        /* <DEDUP_REMOVED lines=106> */
.L_x_1568:
        /* <DEDUP_REMOVED lines=51> */
.L_x_1570:
        /* <DEDUP_REMOVED lines=18> */
.L_x_1574:
        /* <DEDUP_REMOVED lines=102> */
.L_x_1573:
        /* <DEDUP_REMOVED lines=51> */
.L_x_1575:
[----:B-1----:R-:W-:Y:S02]  /*af4b0*/  HFMA2 R3, -RZ, RZ, 0, 0 ;  /* 0x00000000ff037431 */ /* 0x002fe400000001ff */
[----:B0-----:R-:W-:Y:S01]  /*af4c0*/  IMAD.MOV.U32 R4, RZ, RZ, RZ ;  /* 0x000000ffff047224 */ /* 0x001fe200078e00ff */
[----:B------:R-:W-:Y:S06]  /*af4d0*/  @!P0 BRA `(.L_x_1576) ;  /* 0x0000000400b08947 */ /* 0x000fec0003800000 */
[----:B------:R-:W-:Y:S01]  /*af4e0*/  MOV R32, 0x84222325 ;  /* 0x8422232500207802 */ /* 0x000fe20000000f00 */
[----:B------:R-:W-:Y:S01]  /*af4f0*/  IMAD.MOV.U32 R31, RZ, RZ, -0x340d631c ;  /* 0xcbf29ce4ff1f7424 */ /* 0x000fe200078e00ff */
[----:B------:R-:W-:-:S07]  /*af500*/  CS2R R8, SRZ ;  /* 0x0000000000087805 */ /* 0x000fce000001ff00 */
.L_x_1577:
        /* <DEDUP_REMOVED lines=105> */
.L_x_1576:
        /* <DEDUP_REMOVED lines=50> */
.L_x_1578:
[----:B------:R-:W-:-:S04]  /*afec0*/  ISETP.GE.U32.AND P0, PT, R35, R32, PT ;  /* 0x000000202300720c */ /* 0x000fc80003f06070 */
[----:B------:R-:W-:-:S13]  /*afed0*/  ISETP.GE.U32.AND.EX P0, PT, R38, R31, PT, P0 ;  /* 0x0000001f2600720c */ /* 0x000fda0003f06100 */
[----:B------:R-:W-:Y:S05]  /*afee0*/  @!P0 BRA `(.L_x_1579) ;  /* 0x0000000000948947 */ /* 0x000fea0003800000 */
[----:B------:R-:W-:Y:S01]  /*afef0*/  MOV R8, R18 ;  /* 0x0000001200087202 */ /* 0x000fe20000000f00 */
[----:B------:R-:W-:Y:S01]  /*aff00*/  IMAD.MOV.U32 R9, RZ, RZ, R17 ;  /* 0x000000ffff097224 */ /* 0x000fe200078e0011 */
[----:B------:R-:W-:Y:S06]  /*aff10*/  BRA `(.L_x_1580) ;  /* 0x0000000000987947 */ /* 0x000fec0003800000 */
.L_x_1572:
[----:B------:R-:W-:Y:S01]  /*aff20*/  ISETP.NE.AND P0, PT, R21, RZ, PT ;  /* 0x000000ff1500720c */ /* 0x000fe20003f05270 */
[----:B------:R-:W-:Y:S01]  /*aff30*/  IMAD.MOV.U32 R9, RZ, RZ, R17 ;  /* 0x000000ffff097224 */ /* 0x000fe200078e0011 */
[----:B------:R-:W-:-:S11]  /*aff40*/  MOV R8, R18 ;  /* 0x0000001200087202 */ /* 0x000fd60000000f00 */
        /* <DEDUP_REMOVED lines=11> */
.L_x_1581:
[----:B------:R-:W-:Y:S02]  /*b0000*/  IADD3 R2, P0, PT, R7, 0x1, RZ ;  /* 0x0000000107027810 */ /* 0x000fe40007f1e0ff */
[----:B------:R-:W-:Y:S02]  /*b0010*/  MOV R9, R17 ;  /* 0x0000001100097202 */ /* 0x000fe40000000f00 */
[----:B------:R-:W-:Y:S01]  /*b0020*/  IADD3.X R3, PT, PT, RZ, R8, RZ, P0, !PT ;  /* 0x00000008ff037210 */ /* 0x000fe200007fe4ff */
[----:B------:R-:W-:Y:S01]  /*b0030*/  IMAD.MOV.U32 R8, RZ, RZ, R18 ;  /* 0x000000ffff087224 */ /* 0x000fe200078e0012 */
        /* <DEDUP_REMOVED lines=16> */
.L_x_1579:
[----:B------:R-:W-:Y:S01]  /*b0140*/  MOV R8, R12 ;  /* 0x0000000c00087202 */ /* 0x000fe20000000f00 */
[----:B------:R-:W-:Y:S01]  /*b0150*/  IMAD.MOV.U32 R9, RZ, RZ, R13 ;  /* 0x000000ffff097224 */ /* 0x000fe200078e000d */
[----:B------:R-:W-:Y:S01]  /*b0160*/  MOV R12, R18 ;  /* 0x00000012000c7202 */ /* 0x000fe20000000f00 */
[----:B------:R-:W-:-:S07]  /*b0170*/  IMAD.MOV.U32 R13, RZ, RZ, R17 ;  /* 0x000000ffff0d7224 */ /* 0x000fce00078e0011 */
.L_x_1580:
[----:B------:R-:W-:Y:S05]  /*b0180*/  BSYNC.RECONVERGENT B1 ;  /* 0x0000000000017941 */ /* 0x000fea0003800200 */
.L_x_1571:
        /* <DEDUP_REMOVED lines=11> */
.L_x_1583:
        /* <DEDUP_REMOVED lines=106> */
.L_x_1582:
        /* <DEDUP_REMOVED lines=55> */
.L_x_1584:
[----:B------:R-:W-:Y:S01]  /*b0c50*/  CS2R R2, SRZ ;  /* 0x0000000000027805 */ /* 0x000fe2000001ff00 */
[----:B------:R-:W-:Y:S06]  /*b0c60*/  @!P0 BRA `(.L_x_1585) ;  /* 0x0000000400b88947 */ /* 0x000fec0003800000 */
[----:B------:R-:W-:Y:S02]  /*b0c70*/  HFMA2 R33, -RZ, RZ, -6.306171417236328125e-05, 0.01395416259765625 ;  /* 0x84222325ff217431 */ /* 0x000fe400000001ff */
[----:B------:R-:W-:Y:S01]  /*b0c80*/  IMAD.MOV.U32 R36, RZ, RZ, -0x340d631c ;  /* 0xcbf29ce4ff247424 */ /* 0x000fe200078e00ff */
[----:B------:R-:W-:Y:S01]  /*b0c90*/  MOV R31, RZ ;  /* 0x000000ff001f7202 */ /* 0x000fe20000000f00 */
[----:B------:R-:W-:-:S07]  /*b0ca0*/  IMAD.MOV.U32 R32, RZ, RZ, RZ ;  /* 0x000000ffff207224 */ /* 0x000fce00078e00ff */
.L_x_1586:
        /* <DEDUP_REMOVED lines=106> */
.L_x_1585:
        /* <DEDUP_REMOVED lines=51> */
.L_x_1587:
        /* <DEDUP_REMOVED lines=18> */
.L_x_1591:
        /* <DEDUP_REMOVED lines=102> */
.L_x_1590:
        /* <DEDUP_REMOVED lines=51> */
.L_x_1592:
[----:B0-----:R-:W-:Y:S02]  /*b2130*/  HFMA2 R4, -RZ, RZ, 0, 0 ;  /* 0x00000000ff047431 */ /* 0x001fe400000001ff */
[----:B-1----:R-:W-:Y:S01]  /*b2140*/  IMAD.MOV.U32 R3, RZ, RZ, RZ ;  /* 0x000000ffff037224 */ /* 0x002fe200078e00ff */
[----:B------:R-:W-:Y:S06]  /*b2150*/  @!P0 BRA `(.L_x_1593) ;  /* 0x0000000400b48947 */ /* 0x000fec0003800000 */
[----:B------:R-:W-:Y:S01]  /*b2160*/  IMAD.MOV.U32 R32, RZ, RZ, -0x7bdddcdb ;  /* 0x84222325ff207424 */ /* 0x000fe200078e00ff */
[----:B------:R-:W-:Y:S01]  /*b2170*/  MOV R31, 0xcbf29ce4 ;  /* 0xcbf29ce4001f7802 */ /* 0x000fe20000000f00 */
[----:B------:R-:W-:Y:S01]  /*b2180*/  IMAD.MOV.U32 R17, RZ, RZ, RZ ;  /* 0x000000ffff117224 */ /* 0x000fe200078e00ff */
[----:B------:R-:W-:-:S07]  /*b2190*/  MOV R18, RZ ;  /* 0x000000ff00127202 */ /* 0x000fce0000000f00 */
.L_x_1594:
        /* <DEDUP_REMOVED lines=105> */
.L_x_1593:
        /* <DEDUP_REMOVED lines=50> */
.L_x_1595:
        /* <DEDUP_REMOVED lines=8> */
.L_x_1589:
        /* <DEDUP_REMOVED lines=14> */
.L_x_1598:
        /* <DEDUP_REMOVED lines=22> */
.L_x_1596:
[----:B------:R-:W-:Y:S01]  /*b2e10*/  IMAD.MOV.U32 R18, RZ, RZ, R14 ;  /* 0x000000ffff127224 */ /* 0x000fe200078e000e */
[----:B------:R-:W-:Y:S01]  /*b2e20*/  MOV R17, R15 ;  /* 0x0000000f00117202 */ /* 0x000fe20000000f00 */
[----:B------:R-:W-:Y:S01]  /*b2e30*/  IMAD.MOV.U32 R14, RZ, RZ, R7 ;  /* 0x000000ffff0e7224 */ /* 0x000fe200078e0007 */
[----:B------:R-:W-:-:S07]  /*b2e40*/  MOV R15, R6 ;  /* 0x00000006000f7202 */ /* 0x000fce0000000f00 */
.L_x_1597:
[----:B------:R-:W-:Y:S05]  /*b2e50*/  BSYNC.RECONVERGENT B1 ;  /* 0x0000000000017941 */ /* 0x000fea0003800200 */
.L_x_1588:
        /* <DEDUP_REMOVED lines=11> */
.L_x_1600:
        /* <DEDUP_REMOVED lines=105> */
.L_x_1599:
        /* <DEDUP_REMOVED lines=54> */
.L_x_1601:
[----:B------:R-:W-:Y:S01]  /*b3900*/  CS2R R2, SRZ ;  /* 0x0000000000027805 */ /* 0x000fe2000001ff00 */
[----:B------:R-:W-:Y:S06]  /*b3910*/  @!P0 BRA `(.L_x_1602) ;  /* 0x0000000400b88947 */ /* 0x000fec0003800000 */
[----:B------:R-:W-:Y:S02]  /*b3920*/  HFMA2 R36, -RZ, RZ, -15.890625, -0.0047760009765625 ;  /* 0xcbf29ce4ff247431 */ /* 0x000fe400000001ff */
[----:B------:R-:W-:Y:S01]  /*b3930*/  IMAD.MOV.U32 R33, RZ, RZ, -0x7bdddcdb ;  /* 0x84222325ff217424 */ /* 0x000fe200078e00ff */
[----:B------:R-:W-:Y:S01]  /*b3940*/  MOV R32, RZ ;  /* 0x000000ff00207202 */ /* 0x000fe20000000f00 */
[----:B------:R-:W-:-:S07]  /*b3950*/  IMAD.MOV.U32 R31, RZ, RZ, RZ ;  /* 0x000000ffff1f7224 */ /* 0x000fce00078e00ff */
.L_x_1603:
        /* <DEDUP_REMOVED lines=106> */
.L_x_1602:
        /* <DEDUP_REMOVED lines=51> */
.L_x_1604:
        /* <DEDUP_REMOVED lines=18> */
.L_x_1608:
        /* <DEDUP_REMOVED lines=102> */
.L_x_1607:
        /* <DEDUP_REMOVED lines=51> */
.L_x_1609:
[----:B-1----:R-:W-:Y:S02]  /*b4de0*/  HFMA2 R3, -RZ, RZ, 0, 0 ;  /* 0x00000000ff037431 */ /* 0x002fe400000001ff */
[----:B0-----:R-:W-:Y:S01]  /*b4df0*/  IMAD.MOV.U32 R4, RZ, RZ, RZ ;  /* 0x000000ffff047224 */ /* 0x001fe200078e00ff */
[----:B------:R-:W-:Y:S06]  /*b4e00*/  @!P0 BRA `(.L_x_1610) ;  /* 0x0000000400b08947 */ /* 0x000fec0003800000 */
[----:B------:R-:W-:Y:S01]  /*b4e10*/  MOV R32, 0x84222325 ;  /* 0x8422232500207802 */ /* 0x000fe20000000f00 */
[----:B------:R-:W-:Y:S01]  /*b4e20*/  IMAD.MOV.U32 R31, RZ, RZ, -0x340d631c ;  /* 0xcbf29ce4ff1f7424 */ /* 0x000fe200078e00ff */
[----:B------:R-:W-:-:S07]  /*b4e30*/  CS2R R28, SRZ ;  /* 0x00000000001c7805 */ /* 0x000fce000001ff00 */
.L_x_1611:
        /* <DEDUP_REMOVED lines=105> */
.L_x_1610:
        /* <DEDUP_REMOVED lines=50> */
.L_x_1612:
        /* <DEDUP_REMOVED lines=8> */
.L_x_1606:
        /* <DEDUP_REMOVED lines=16> */
.L_x_1615:
        /* <DEDUP_REMOVED lines=22> */
.L_x_1613:
[----:B------:R-:W-:Y:S01]  /*b5ad0*/  MOV R28, R16 ;  /* 0x00000010001c7202 */ /* 0x000fe20000000f00 */
[----:B------:R-:W-:Y:S01]  /*b5ae0*/  IMAD.MOV.U32 R29, RZ, RZ, R11 ;  /* 0x000000ffff1d7224 */ /* 0x000fe200078e000b */
[----:B------:R-:W-:Y:S01]  /*b5af0*/  MOV R16, R7 ;  /* 0x0000000700107202 */ /* 0x000fe20000000f00 */
[----:B------:R-:W-:-:S07]  /*b5b00*/  IMAD.MOV.U32 R11, RZ, RZ, R6 ;  /* 0x000000ffff0b7224 */ /* 0x000fce00078e0006 */
.L_x_1614:
[----:B------:R-:W-:Y:S05]  /*b5b10*/  BSYNC.RECONVERGENT B1 ;  /* 0x0000000000017941 */ /* 0x000fea0003800200 */
.L_x_1605:
        /* <DEDUP_REMOVED lines=11> */
.L_x_1617:
        /* <DEDUP_REMOVED lines=105> */
.L_x_1616:
        /* <DEDUP_REMOVED lines=54> */
.L_x_1618:
[----:B------:R-:W-:Y:S01]  /*b65c0*/  CS2R R2, SRZ ;  /* 0x0000000000027805 */ /* 0x000fe2000001ff00 */
[----:B------:R-:W-:Y:S06]  /*b65d0*/  @!P0 BRA `(.L_x_1619) ;  /* 0x0000000400b88947 */ /* 0x000fec0003800000 */
[----:B------:R-:W-:Y:S02]  /*b65e0*/  HFMA2 R33, -RZ, RZ, -6.306171417236328125e-05, 0.01395416259765625 ;  /* 0x84222325ff217431 */ /* 0x000fe400000001ff */
[----:B------:R-:W-:Y:S01]  /*b65f0*/  IMAD.MOV.U32 R36, RZ, RZ, -0x340d631c ;  /* 0xcbf29ce4ff247424 */ /* 0x000fe200078e00ff */
[----:B------:R-:W-:Y:S01]  /*b6600*/  MOV R31, RZ ;  /* 0x000000ff001f7202 */ /* 0x000fe20000000f00 */
[----:B------:R-:W-:-:S07]  /*b6610*/  IMAD.MOV.U32 R32, RZ, RZ, RZ ;  /* 0x000000ffff207224 */ /* 0x000fce00078e00ff */
.L_x_1620:
        /* <DEDUP_REMOVED lines=106> */
.L_x_1619:
        /* <DEDUP_REMOVED lines=51> */
.L_x_1621:
        /* <DEDUP_REMOVED lines=18> */
.L_x_1625:
        /* <DEDUP_REMOVED lines=102> */
.L_x_1624:
        /* <DEDUP_REMOVED lines=51> */
.L_x_1626:
[----:B0-----:R-:W-:Y:S02]  /*b7aa0*/  HFMA2 R4, -RZ, RZ, 0, 0 ;  /* 0x00000000ff047431 */ /* 0x001fe400000001ff */
[----:B-1----:R-:W-:Y:S01]  /*b7ab0*/  IMAD.MOV.U32 R3, RZ, RZ, RZ ;  /* 0x000000ffff037224 */ /* 0x002fe200078e00ff */
[----:B------:R-:W-:Y:S06]  /*b7ac0*/  @!P0 BRA `(.L_x_1627) ;  /* 0x0000000400b08947 */ /* 0x000fec0003800000 */
[----:B------:R-:W-:Y:S01]  /*b7ad0*/  IMAD.MOV.U32 R32, RZ, RZ, -0x7bdddcdb ;  /* 0x84222325ff207424 */ /* 0x000fe200078e00ff */
[----:B------:R-:W-:Y:S02]  /*b7ae0*/  MOV R31, 0xcbf29ce4 ;  /* 0xcbf29ce4001f7802 */ /* 0x000fe40000000f00 */
[----:B------:R-:W-:-:S07]  /*b7af0*/  CS2R R26, SRZ ;  /* 0x00000000001a7805 */ /* 0x000fce000001ff00 */
.L_x_1628:
        /* <DEDUP_REMOVED lines=105> */
.L_x_1627:
        /* <DEDUP_REMOVED lines=50> */
.L_x_1629:
        /* <DEDUP_REMOVED lines=8> */
.L_x_1623:
        /* <DEDUP_REMOVED lines=14> */
.L_x_1632:
        /* <DEDUP_REMOVED lines=22> */
.L_x_1630:
[----:B------:R-:W-:Y:S01]  /*b8770*/  IMAD.MOV.U32 R26, RZ, RZ, R22 ;  /* 0x000000ffff1a7224 */ /* 0x000fe200078e0016 */
[----:B------:R-:W-:Y:S01]  /*b8780*/  MOV R27, R23 ;  /* 0x00000017001b7202 */ /* 0x000fe20000000f00 */
[----:B------:R-:W-:Y:S01]  /*b8790*/  IMAD.MOV.U32 R22, RZ, RZ, R7 ;  /* 0x000000ffff167224 */ /* 0x000fe200078e0007 */
[----:B------:R-:W-:-:S07]  /*b87a0*/  MOV R23, R6 ;  /* 0x0000000600177202 */ /* 0x000fce0000000f00 */
.L_x_1631:
[----:B------:R-:W-:Y:S05]  /*b87b0*/  BSYNC.RECONVERGENT B1 ;  /* 0x0000000000017941 */ /* 0x000fea0003800200 */
.L_x_1622:
        /* <DEDUP_REMOVED lines=11> */
.L_x_1634:
        /* <DEDUP_REMOVED lines=105> */
.L_x_1633:
        /* <DEDUP_REMOVED lines=54> */
.L_x_1635:
[----:B------:R-:W-:Y:S01]  /*b9260*/  CS2R R2, SRZ ;  /* 0x0000000000027805 */ /* 0x000fe2000001ff00 */
[----:B------:R-:W-:Y:S06]  /*b9270*/  @!P0 BRA `(.L_x_1636) ;  /* 0x0000000400b88947 */ /* 0x000fec0003800000 */
[----:B------:R-:W-:Y:S02]  /*b9280*/  HFMA2 R36, -RZ, RZ, -15.890625, -0.0047760009765625 ;  /* 0xcbf29ce4ff247431 */ /* 0x000fe400000001ff */
[----:B------:R-:W-:Y:S01]  /*b9290*/  IMAD.MOV.U32 R33, RZ, RZ, -0x7bdddcdb ;  /* 0x84222325ff217424 */ /* 0x000fe200078e00ff */
[----:B------:R-:W-:Y:S01]  /*b92a0*/  MOV R32, RZ ;  /* 0x000000ff00207202 */ /* 0x000fe20000000f00 */
[----:B------:R-:W-:-:S07]  /*b92b0*/  IMAD.MOV.U32 R31, RZ, RZ, RZ ;  /* 0x000000ffff1f7224 */ /* 0x000fce00078e00ff */
.L_x_1637:
        /* <DEDUP_REMOVED lines=106> */
.L_x_1636:
        /* <DEDUP_REMOVED lines=51> */
.L_x_1638:
        /* <DEDUP_REMOVED lines=18> */
.L_x_1642:
        /* <DEDUP_REMOVED lines=102> */
.L_x_1641:
        /* <DEDUP_REMOVED lines=51> */
.L_x_1643:
[----:B-1----:R-:W-:Y:S02]  /*ba740*/  HFMA2 R3, -RZ, RZ, 0, 0 ;  /* 0x00000000ff037431 */ /* 0x002fe400000001ff */
[----:B0-----:R-:W-:Y:S01]  /*ba750*/  IMAD.MOV.U32 R4, RZ, RZ, RZ ;  /* 0x000000ffff047224 */ /* 0x001fe200078e00ff */
[----:B------:R-:W-:Y:S06]  /*ba760*/  @!P0 BRA `(.L_x_1644) ;  /* 0x0000000400b08947 */ /* 0x000fec0003800000 */
[----:B------:R-:W-:Y:S01]  /*ba770*/  MOV R32, 0x84222325 ;  /* 0x8422232500207802 */ /* 0x000fe20000000f00 */
[----:B------:R-:W-:Y:S01]  /*ba780*/  IMAD.MOV.U32 R31, RZ, RZ, -0x340d631c ;  /* 0xcbf29ce4ff1f7424 */ /* 0x000fe200078e00ff */
[----:B------:R-:W-:-:S07]  /*ba790*/  CS2R R12, SRZ ;  /* 0x00000000000c7805 */ /* 0x000fce000001ff00 */
.L_x_1645:
        /* <DEDUP_REMOVED lines=105> */
.L_x_1644:
        /* <DEDUP_REMOVED lines=50> */
.L_x_1646:
        /* <DEDUP_REMOVED lines=8> */
.L_x_1640:
        /* <DEDUP_REMOVED lines=14> */
.L_x_1649:
        /* <DEDUP_REMOVED lines=22> */
.L_x_1647:
[----:B------:R-:W-:Y:S01]  /*bb410*/  MOV R12, R8 ;  /* 0x00000008000c7202 */ /* 0x000fe20000000f00 */
[----:B------:R-:W-:Y:S01]  /*bb420*/  IMAD.MOV.U32 R13, RZ, RZ, R9 ;  /* 0x000000ffff0d7224 */ /* 0x000fe200078e0009 */
[----:B------:R-:W-:Y:S01]  /*bb430*/  MOV R8, R7 ;  /* 0x0000000700087202 */ /* 0x000fe20000000f00 */
[----:B------:R-:W-:-:S07]  /*bb440*/  IMAD.MOV.U32 R9, RZ, RZ, R6 ;  /* 0x000000ffff097224 */ /* 0x000fce00078e0006 */
.L_x_1648:
[----:B------:R-:W-:Y:S05]  /*bb450*/  BSYNC.RECONVERGENT B1 ;  /* 0x0000000000017941 */ /* 0x000fea0003800200 */
.L_x_1639:
        /* <DEDUP_REMOVED lines=11> */
.L_x_1651:
        /* <DEDUP_REMOVED lines=105> */
.L_x_1650:
        /* <DEDUP_REMOVED lines=54> */
.L_x_1652:
[----:B------:R-:W-:Y:S01]  /*bbf00*/  CS2R R2, SRZ ;  /* 0x0000000000027805 */ /* 0x000fe2000001ff00 */
[----:B------:R-:W-:Y:S06]  /*bbf10*/  @!P0 BRA `(.L_x_1653) ;  /* 0x0000000400b88947 */ /* 0x000fec0003800000 */
[----:B------:R-:W-:Y:S02]  /*bbf20*/  HFMA2 R33, -RZ, RZ, -6.306171417236328125e-05, 0.01395416259765625 ;  /* 0x84222325ff217431 */ /* 0x000fe400000001ff */
[----:B------:R-:W-:Y:S01]  /*bbf30*/  IMAD.MOV.U32 R36, RZ, RZ, -0x340d631c ;  /* 0xcbf29ce4ff247424 */ /* 0x000fe200078e00ff */
[----:B------:R-:W-:Y:S01]  /*bbf40*/  MOV R31, RZ ;  /* 0x000000ff001f7202 */ /* 0x000fe20000000f00 */
[----:B------:R-:W-:-:S07]  /*bbf50*/  IMAD.MOV.U32 R32, RZ, RZ, RZ ;  /* 0x000000ffff207224 */ /* 0x000fce00078e00ff */
.L_x_1654:
        /* <DEDUP_REMOVED lines=106> */
.L_x_1653:
        /* <DEDUP_REMOVED lines=51> */
.L_x_1655:
        /* <DEDUP_REMOVED lines=18> */
.L_x_1659:
        /* <DEDUP_REMOVED lines=102> */
.L_x_1658:
        /* <DEDUP_REMOVED lines=51> */
.L_x_1660:
[----:B0-----:R-:W-:Y:S02]  /*bd3e0*/  HFMA2 R4, -RZ, RZ, 0, 0 ;  /* 0x00000000ff047431 */ /* 0x001fe400000001ff */
[----:B-1----:R-:W-:Y:S01]  /*bd3f0*/  IMAD.MOV.U32 R3, RZ, RZ, RZ ;  /* 0x000000ffff037224 */ /* 0x002fe200078e00ff */
[----:B------:R-:W-:Y:S06]  /*bd400*/  @!P0 BRA `(.L_x_1661) ;  /* 0x0000000400b08947 */ /* 0x000fec0003800000 */
[----:B------:R-:W-:Y:S01]  /*bd410*/  IMAD.MOV.U32 R32, RZ, RZ, -0x7bdddcdb ;  /* 0x84222325ff207424 */ /* 0x000fe200078e00ff */
[----:B------:R-:W-:Y:S02]  /*bd420*/  MOV R31, 0xcbf29ce4 ;  /* 0xcbf29ce4001f7802 */ /* 0x000fe40000000f00 */
[----:B------:R-:W-:-:S07]  /*bd430*/  CS2R R14, SRZ ;  /* 0x00000000000e7805 */ /* 0x000fce000001ff00 */
.L_x_1662:
        /* <DEDUP_REMOVED lines=105> */
.L_x_1661:
        /* <DEDUP_REMOVED lines=50> */
.L_x_1663:
[----:B------:R-:W-:-:S04]  /*bddf0*/  ISETP.GE.U32.AND P0, PT, R35, R32, PT ;  /* 0x000000202300720c */ /* 0x000fc80003f06070 */
[----:B------:R-:W-:-:S13]  /*bde00*/  ISETP.GE.U32.AND.EX P0, PT, R38, R31, PT, P0 ;  /* 0x0000001f2600720c */ /* 0x000fda0003f06100 */
[----:B------:R-:W-:Y:S05]  /*bde10*/  @!P0 BRA `(.L_x_1664) ;  /* 0x0000000000948947 */ /* 0x000fea0003800000 */
[----:B------:R-:W-:Y:S01]  /*bde20*/  IMAD.MOV.U32 R14, RZ, RZ, R16 ;  /* 0x000000ffff0e7224 */ /* 0x000fe200078e0010 */
[----:B------:R-:W-:Y:S01]  /*bde30*/  MOV R15, R11 ;  /* 0x0000000b000f7202 */ /* 0x000fe20000000f00 */
[----:B------:R-:W-:Y:S06]  /*bde40*/  BRA `(.L_x_1665) ;  /* 0x0000000000987947 */ /* 0x000fec0003800000 */
.L_x_1657:
[----:B------:R-:W-:Y:S01]  /*bde50*/  ISETP.NE.AND P0, PT, R21, RZ, PT ;  /* 0x000000ff1500720c */ /* 0x000fe20003f05270 */
[----:B------:R-:W-:Y:S01]  /*bde60*/  IMAD.MOV.U32 R14, RZ, RZ, R16 ;  /* 0x000000ffff0e7224 */ /* 0x000fe200078e0010 */
[----:B------:R-:W-:-:S11]  /*bde70*/  MOV R15, R11 ;  /* 0x0000000b000f7202 */ /* 0x000fd60000000f00 */
[----:B------:R-:W-:Y:S05]  /*bde80*/  @!P0 BRA `(.L_x_1665) ;  /* 0x0000000000888947 */ /* 0x000fea0003800000 */
[----:B------:R-:W-:Y:S01]  /*bde90*/  IMAD.MOV.U32 R2, RZ, RZ, R16 ;  /* 0x000000ffff027224 */ /* 0x000fe200078e0010 */
[----:B-1----:R-:W-:Y:S01]  /*bdea0*/  MOV R3, R11 ;  /* 0x0000000b00037202 */ /* 0x002fe20000000f00 */
        /* <DEDUP_REMOVED lines=8> */
.L_x_1666:
        /* <DEDUP_REMOVED lines=20> */
.L_x_1664:
[----:B------:R-:W-:Y:S01]  /*be070*/  IMAD.MOV.U32 R14, RZ, RZ, R24 ;  /* 0x000000ffff0e7224 */ /* 0x000fe200078e0018 */
[----:B------:R-:W-:Y:S01]  /*be080*/  MOV R15, R25 ;  /* 0x00000019000f7202 */ /* 0x000fe20000000f00 */
[----:B------:R-:W-:Y:S01]  /*be090*/  IMAD.MOV.U32 R24, RZ, RZ, R16 ;  /* 0x000000ffff187224 */ /* 0x000fe200078e0010 */
[----:B------:R-:W-:-:S07]  /*be0a0*/  MOV R25, R11 ;  /* 0x0000000b00197202 */ /* 0x000fce0000000f00 */
.L_x_1665:
[----:B------:R-:W-:Y:S05]  /*be0b0*/  BSYNC.RECONVERGENT B1 ;  /* 0x0000000000017941 */ /* 0x000fea0003800200 */
.L_x_1656:
        /* <DEDUP_REMOVED lines=11> */
.L_x_1668:
        /* <DEDUP_REMOVED lines=106> */
.L_x_1667:
        /* <DEDUP_REMOVED lines=55> */
.L_x_1669:
[----:B------:R-:W-:Y:S01]  /*beb80*/  CS2R R2, SRZ ;  /* 0x0000000000027805 */ /* 0x000fe2000001ff00 */
[----:B------:R-:W-:Y:S06]  /*beb90*/  @!P0 BRA `(.L_x_1670) ;  /* 0x0000000400b88947 */ /* 0x000fec0003800000 */
[----:B------:R-:W-:Y:S02]  /*beba0*/  HFMA2 R36, -RZ, RZ, -15.890625, -0.0047760009765625 ;  /* 0xcbf29ce4ff247431 */ /* 0x000fe400000001ff */
[----:B------:R-:W-:Y:S01]  /*bebb0*/  IMAD.MOV.U32 R33, RZ, RZ, -0x7bdddcdb ;  /* 0x84222325ff217424 */ /* 0x000fe200078e00ff */
[----:B------:R-:W-:Y:S01]  /*bebc0*/  MOV R32, RZ ;  /* 0x000000ff00207202 */ /* 0x000fe20000000f00 */
[----:B------:R-:W-:-:S07]  /*bebd0*/  IMAD.MOV.U32 R31, RZ, RZ, RZ ;  /* 0x000000ffff1f7224 */ /* 0x000fce00078e00ff */
.L_x_1671:
        /* <DEDUP_REMOVED lines=106> */
.L_x_1670:
        /* <DEDUP_REMOVED lines=51> */
.L_x_1672:
        /* <DEDUP_REMOVED lines=18> */
.L_x_1676:
        /* <DEDUP_REMOVED lines=102> */
.L_x_1675:
        /* <DEDUP_REMOVED lines=51> */
.L_x_1677:
[----:B-1----:R-:W-:Y:S02]  /*c0060*/  HFMA2 R3, -RZ, RZ, 0, 0 ;  /* 0x00000000ff037431 */ /* 0x002fe400000001ff */
[----:B0-----:R-:W-:Y:S01]  /*c0070*/  IMAD.MOV.U32 R4, RZ, RZ, RZ ;  /* 0x000000ffff047224 */ /* 0x001fe200078e00ff */
[----:B------:R-:W-:Y:S06]  /*c0080*/  @!P0 BRA `(.L_x_1678) ;  /* 0x0000000400b48947 */ /* 0x000fec0003800000 */
[----:B------:R-:W-:Y:S01]  /*c0090*/  MOV R32, 0x84222325 ;  /* 0x8422232500207802 */ /* 0x000fe20000000f00 */
[----:B------:R-:W-:Y:S01]  /*c00a0*/  IMAD.MOV.U32 R31, RZ, RZ, -0x340d631c ;  /* 0xcbf29ce4ff1f7424 */ /* 0x000fe200078e00ff */
[----:B------:R-:W-:Y:S01]  /*c00b0*/  MOV R11, RZ ;  /* 0x000000ff000b7202 */ /* 0x000fe20000000f00 */
[----:B------:R-:W-:-:S07]  /*c00c0*/  IMAD.MOV.U32 R16, RZ, RZ, RZ ;  /* 0x000000ffff107224 */ /* 0x000fce00078e00ff */
.L_x_1679:
        /* <DEDUP_REMOVED lines=105> */
.L_x_1678:
        /* <DEDUP_REMOVED lines=50> */
.L_x_1680:
        /* <DEDUP_REMOVED lines=8> */
.L_x_1674:
        /* <DEDUP_REMOVED lines=14> */
.L_x_1683:
        /* <DEDUP_REMOVED lines=22> */
.L_x_1681:
[----:B------:R-:W-:Y:S01]  /*c0d40*/  MOV R16, R28 ;  /* 0x0000001c00107202 */ /* 0x000fe20000000f00 */
[----:B------:R-:W-:Y:S01]  /*c0d50*/  IMAD.MOV.U32 R11, RZ, RZ, R29 ;  /* 0x000000ffff0b7224 */ /* 0x000fe200078e001d */
[----:B------:R-:W-:Y:S01]  /*c0d60*/  MOV R28, R7 ;  /* 0x00000007001c7202 */ /* 0x000fe20000000f00 */
[----:B------:R-:W-:-:S07]  /*c0d70*/  IMAD.MOV.U32 R29, RZ, RZ, R6 ;  /* 0x000000ffff1d7224 */ /* 0x000fce00078e0006 */
.L_x_1682:
[----:B------:R-:W-:Y:S05]  /*c0d80*/  BSYNC.RECONVERGENT B1 ;  /* 0x0000000000017941 */ /* 0x000fea0003800200 */
.L_x_1673:
        /* <DEDUP_REMOVED lines=11> */
.L_x_1685:
        /* <DEDUP_REMOVED lines=105> */
.L_x_1684:
        /* <DEDUP_REMOVED lines=54> */
.L_x_1686:
[----:B------:R-:W-:Y:S01]  /*c1830*/  CS2R R2, SRZ ;  /* 0x0000000000027805 */ /* 0x000fe2000001ff00 */
[----:B------:R-:W-:Y:S06]  /*c1840*/  @!P0 BRA `(.L_x_1687) ;  /* 0x0000000400b88947 */ /* 0x000fec0003800000 */
[----:B------:R-:W-:Y:S02]  /*c1850*/  HFMA2 R33, -RZ, RZ, -6.306171417236328125e-05, 0.01395416259765625 ;  /* 0x84222325ff217431 */ /* 0x000fe400000001ff */
[----:B------:R-:W-:Y:S01]  /*c1860*/  IMAD.MOV.U32 R36, RZ, RZ, -0x340d631c ;  /* 0xcbf29ce4ff247424 */ /* 0x000fe200078e00ff */
[----:B------:R-:W-:Y:S01]  /*c1870*/  MOV R31, RZ ;  /* 0x000000ff001f7202 */ /* 0x000fe20000000f00 */
[----:B------:R-:W-:-:S07]  /*c1880*/  IMAD.MOV.U32 R32, RZ, RZ, RZ ;  /* 0x000000ffff207224 */ /* 0x000fce00078e00ff */
.L_x_1688:
        /* <DEDUP_REMOVED lines=106> */
.L_x_1687:
        /* <DEDUP_REMOVED lines=51> */
.L_x_1689:
        /* <DEDUP_REMOVED lines=18> */
.L_x_1693:
        /* <DEDUP_REMOVED lines=102> */
.L_x_1692:
        /* <DEDUP_REMOVED lines=51> */
.L_x_1694:
[----:B0-----:R-:W-:Y:S02]  /*c2d10*/  HFMA2 R4, -RZ, RZ, 0, 0 ;  /* 0x00000000ff047431 */ /* 0x001fe400000001ff */
[----:B-1----:R-:W-:Y:S01]  /*c2d20*/  IMAD.MOV.U32 R3, RZ, RZ, RZ ;  /* 0x000000ffff037224 */ /* 0x002fe200078e00ff */
[----:B------:R-:W-:Y:S06]  /*c2d30*/  @!P0 BRA `(.L_x_1695) ;  /* 0x0000000400b08947 */ /* 0x000fec0003800000 */
[----:B------:R-:W-:Y:S01]  /*c2d40*/  IMAD.MOV.U32 R32, RZ, RZ, -0x7bdddcdb ;  /* 0x84222325ff207424 */ /* 0x000fe200078e00ff */
[----:B------:R-:W-:Y:S02]  /*c2d50*/  MOV R31, 0xcbf29ce4 ;  /* 0xcbf29ce4001f7802 */ /* 0x000fe40000000f00 */
[----:B------:R-:W-:-:S07]  /*c2d60*/  CS2R R22, SRZ ;  /* 0x0000000000167805 */ /* 0x000fce000001ff00 */
.L_x_1696:
        /* <DEDUP_REMOVED lines=105> */
.L_x_1695:
        /* <DEDUP_REMOVED lines=50> */
.L_x_1697:
        /* <DEDUP_REMOVED lines=8> */
.L_x_1691:
        /* <DEDUP_REMOVED lines=14> */
.L_x_1700:
        /* <DEDUP_REMOVED lines=22> */
.L_x_1698:
[----:B------:R-:W-:Y:S01]  /*c39e0*/  IMAD.MOV.U32 R6, RZ, RZ, R26 ;  /* 0x000000ffff067224 */ /* 0x000fe200078e001a */
[----:B------:R-:W-:Y:S01]  /*c39f0*/  MOV R7, R27 ;  /* 0x0000001b00077202 */ /* 0x000fe20000000f00 */
[----:B------:R-:W-:Y:S01]  /*c3a00*/  IMAD.MOV.U32 R26, RZ, RZ, R23 ;  /* 0x000000ffff1a7224 */ /* 0x000fe200078e0017 */
[----:B------:R-:W-:-:S07]  /*c3a10*/  MOV R27, R22 ;  /* 0x00000016001b7202 */ /* 0x000fce0000000f00 */
.L_x_1699:
[----:B------:R-:W-:Y:S05]  /*c3a20*/  BSYNC.RECONVERGENT B1 ;  /* 0x0000000000017941 */ /* 0x000fea0003800200 */
.L_x_1690:
        /* <DEDUP_REMOVED lines=11> */
.L_x_1702:
        /* <DEDUP_REMOVED lines=105> */
.L_x_1701:
        /* <DEDUP_REMOVED lines=54> */
.L_x_1703:
[----:B------:R-:W-:Y:S01]  /*c44d0*/  CS2R R2, SRZ ;  /* 0x0000000000027805 */ /* 0x000fe2000001ff00 */
[----:B------:R-:W-:Y:S06]  /*c44e0*/  @!P0 BRA `(.L_x_1704) ;  /* 0x0000000400b88947 */ /* 0x000fec0003800000 */
[----:B------:R-:W-:Y:S02]  /*c44f0*/  HFMA2 R36, -RZ, RZ, -15.890625, -0.0047760009765625 ;  /* 0xcbf29ce4ff247431 */ /* 0x000fe400000001ff */
[----:B------:R-:W-:Y:S01]  /*c4500*/  IMAD.MOV.U32 R33, RZ, RZ, -0x7bdddcdb ;  /* 0x84222325ff217424 */ /* 0x000fe200078e00ff */
[----:B------:R-:W-:Y:S01]  /*c4510*/  MOV R32, RZ ;  /* 0x000000ff00207202 */ /* 0x000fe20000000f00 */
[----:B------:R-:W-:-:S07]  /*c4520*/  IMAD.MOV.U32 R31, RZ, RZ, RZ ;  /* 0x000000ffff1f7224 */ /* 0x000fce00078e00ff */
.L_x_1705:
        /* <DEDUP_REMOVED lines=106> */
.L_x_1704:
        /* <DEDUP_REMOVED lines=51> */
.L_x_1706:
        /* <DEDUP_REMOVED lines=18> */
.L_x_1710:
        /* <DEDUP_REMOVED lines=102> */
.L_x_1709:
        /* <DEDUP_REMOVED lines=51> */
.L_x_1711:
[----:B-1----:R-:W-:Y:S02]  /*c59b0*/  HFMA2 R3, -RZ, RZ, 0, 0 ;  /* 0x00000000ff037431 */ /* 0x002fe400000001ff */
[----:B0-----:R-:W-:Y:S01]  /*c59c0*/  IMAD.MOV.U32 R4, RZ, RZ, RZ ;  /* 0x000000ffff047224 */ /* 0x001fe200078e00ff */
[----:B------:R-:W-:Y:S06]  /*c59d0*/  @!P0 BRA `(.L_x_1712) ;  /* 0x0000000400b08947 */ /* 0x000fec0003800000 */
[----:B------:R-:W-:Y:S01]  /*c59e0*/  MOV R32, 0x84222325 ;  /* 0x8422232500207802 */ /* 0x000fe20000000f00 */
[----:B------:R-:W-:Y:S01]  /*c59f0*/  IMAD.MOV.U32 R31, RZ, RZ, -0x340d631c ;  /* 0xcbf29ce4ff1f7424 */ /* 0x000fe200078e00ff */
[----:B------:R-:W-:-:S07]  /*c5a00*/  CS2R R22, SRZ ;  /* 0x0000000000167805 */ /* 0x000fce000001ff00 */
.L_x_1713:
        /* <DEDUP_REMOVED lines=105> */
.L_x_1712:
        /* <DEDUP_REMOVED lines=50> */
.L_x_1714:
[----:B------:R-:W-:-:S04]  /*c63c0*/  ISETP.GE.U32.AND P0, PT, R35, R32, PT ;  /* 0x000000202300720c */ /* 0x000fc80003f06070 */
[----:B------:R-:W-:-:S13]  /*c63d0*/  ISETP.GE.U32.AND.EX P0, PT, R38, R31, PT, P0 ;  /* 0x0000001f2600720c */ /* 0x000fda0003f06100 */
[----:B------:R-:W-:Y:S05]  /*c63e0*/  @!P0 BRA `(.L_x_1715) ;  /* 0x0000000000948947 */ /* 0x000fea0003800000 */
[----:B------:R-:W-:Y:S01]  /*c63f0*/  MOV R2, R18 ;  /* 0x0000001200027202 */ /* 0x000fe20000000f00 */
[----:B------:R-:W-:Y:S01]  /*c6400*/  IMAD.MOV.U32 R3, RZ, RZ, R17 ;  /* 0x000000ffff037224 */ /* 0x000fe200078e0011 */
[----:B------:R-:W-:Y:S06]  /*c6410*/  BRA `(.L_x_1716) ;  /* 0x0000000000987947 */ /* 0x000fec0003800000 */
.L_x_1708:
[----:B------:R-:W-:Y:S01]  /*c6420*/  ISETP.NE.AND P0, PT, R21, RZ, PT ;  /* 0x000000ff1500720c */ /* 0x000fe20003f05270 */
[----:B-1----:R-:W-:Y:S01]  /*c6430*/  IMAD.MOV.U32 R3, RZ, RZ, R17 ;  /* 0x000000ffff037224 */ /* 0x002fe200078e0011 */
[----:B------:R-:W-:-:S11]  /*c6440*/  MOV R2, R18 ;  /* 0x0000001200027202 */ /* 0x000fd60000000f00 */
[----:B------:R-:W-:Y:S05]  /*c6450*/  @!P0 BRA `(.L_x_1716) ;  /* 0x0000000000888947 */ /* 0x000fea0003800000 */
[----:B------:R-:W-:Y:S01]  /*c6460*/  MOV R2, R18 ;  /* 0x0000001200027202 */ /* 0x000fe20000000f00 */
[----:B------:R-:W-:Y:S01]  /*c6470*/  IMAD.MOV.U32 R3, RZ, RZ, R17 ;  /* 0x000000ffff037224 */ /* 0x000fe200078e0011 */
        /* <DEDUP_REMOVED lines=8> */
.L_x_1717:
[----:B------:R-:W-:Y:S01]  /*c6500*/  IADD3 R4, P0, PT, R9, 0x1, RZ ;  /* 0x0000000109047810 */ /* 0x000fe20007f1e0ff */
[----:B------:R-:W-:Y:S01]  /*c6510*/  IMAD.MOV.U32 R2, RZ, RZ, R18 ;  /* 0x000000ffff027224 */ /* 0x000fe200078e0012 */
[----:B------:R-:W-:Y:S02]  /*c6520*/  MOV R3, R17 ;  /* 0x0000001100037202 */ /* 0x000fe40000000f00 */
[----:B------:R-:W-:Y:S02]  /*c6530*/  IADD3.X R5, PT, PT, RZ, R22, RZ, P0, !PT ;  /* 0x00000016ff057210 */ /* 0x000fe400007fe4ff */
        /* <DEDUP_REMOVED lines=16> */
.L_x_1715:
[----:B------:R-:W-:Y:S01]  /*c6640*/  MOV R2, R12 ;  /* 0x0000000c00027202 */ /* 0x000fe20000000f00 */
[----:B------:R-:W-:Y:S01]  /*c6650*/  IMAD.MOV.U32 R3, RZ, RZ, R13 ;  /* 0x000000ffff037224 */ /* 0x000fe200078e000d */
[----:B------:R-:W-:Y:S01]  /*c6660*/  MOV R12, R18 ;  /* 0x00000012000c7202 */ /* 0x000fe20000000f00 */
[----:B------:R-:W-:-:S07]  /*c6670*/  IMAD.MOV.U32 R13, RZ, RZ, R17 ;  /* 0x000000ffff0d7224 */ /* 0x000fce00078e0011 */
.L_x_1716:
[----:B------:R-:W-:Y:S05]  /*c6680*/  BSYNC.RECONVERGENT B1 ;  /* 0x0000000000017941 */ /* 0x000fea0003800200 */
.L_x_1707:
[----:B------:R-:W-:Y:S01]  /*c6690*/  ISETP.NE.U32.AND P0, PT, RZ, UR8, PT ;  /* 0x00000008ff007c0c */ /* 0x000fe2000bf05070 */
[----:B------:R-:W-:Y:S02]  /*c66a0*/  HFMA2 R18, -RZ, RZ, -6.306171417236328125e-05, 0.01395416259765625 ;  /* 0x84222325ff127431 */ /* 0x000fe400000001ff */
        /* <DEDUP_REMOVED lines=9> */
.L_x_1719:
        /* <DEDUP_REMOVED lines=82> */
[----:B------:R-:W0:Y:S01]  /*c6c60*/  LDC.64 R4, c[0x0][0x3c0] ;  /* 0x0000f000ff047b82 */ /* 0x000e220000000a00 */
[----:B------:R-:W-:-:S04]  /*c6c70*/  IMAD.WIDE.U32 R22, R8, 0x1b3, RZ ;  /* 0x000001b308167825 */ /* 0x000fc800078e00ff */
[----:B------:R-:W-:-:S05]  /*c6c80*/  IMAD R17, R18, 0x1b3, RZ ;  /* 0x000001b312117824 */ /* 0x000fca00078e02ff */
[----:B------:R-:W-:Y:S02]  /*c6c90*/  LEA R33, R8, R17, 0x8 ;  /* 0x0000001108217211 */ /* 0x000fe400078e40ff */
[--C-:B------:R-:W-:Y:S02]  /*c6ca0*/  SHF.R.U32.HI R17, RZ, 0x10, R9.reuse ;  /* 0x00000010ff117819 */ /* 0x100fe40000011609 */
[----:B------:R-:W-:Y:S01]  /*c6cb0*/  SHF.R.U32.HI R9, RZ, 0x18, R9 ;  /* 0x00000018ff097819 */ /* 0x000fe20000011609 */
[----:B------:R-:W-:Y:S01]  /*c6cc0*/  IMAD.IADD R18, R23, 0x1, R33 ;  /* 0x0000000117127824 */ /* 0x000fe200078e0221 */
[----:B------:R-:W-:-:S03]  /*c6cd0*/  LOP3.LUT R8, R22, 0xff, R17, 0x78, !PT ;  /* 0x000000ff16087812 */ /* 0x000fc600078e7811 */
[----:B------:R-:W-:Y:S02]  /*c6ce0*/  IMAD R17, R18, 0x1b3, RZ ;  /* 0x000001b312117824 */ /* 0x000fe400078e02ff */
[----:B------:R-:W-:Y:S01]  /*c6cf0*/  IMAD.WIDE.U32 R22, R8, 0x1b3, RZ ;  /* 0x000001b308167825 */ /* 0x000fe200078e00ff */
[----:B0-----:R-:W-:Y:S02]  /*c6d00*/  LOP3.LUT R34, R4, 0xfffffffe, RZ, 0xc0, !PT ;  /* 0xfffffffe04227812 */ /* 0x001fe400078ec0ff */
[----:B------:R-:W-:Y:S02]  /*c6d10*/  LEA R17, R8, R17, 0x8 ;  /* 0x0000001108117211 */ /* 0x000fe400078e40ff */
[----:B------:R-:W-:Y:S02]  /*c6d20*/  ISETP.NE.U32.AND P1, PT, R31, R34, PT ;  /* 0x000000221f00720c */ /* 0x000fe40003f25070 */
[----:B------:R-:W-:Y:S01]  /*c6d30*/  LOP3.LUT R22, R9, R22, RZ, 0x3c, !PT ;  /* 0x0000001609167212 */ /* 0x000fe200078e3cff */
[----:B------:R-:W-:Y:S01]  /*c6d40*/  IMAD.IADD R4, R23, 0x1, R17 ;  /* 0x0000000117047824 */ /* 0x000fe200078e0211 */
[----:B------:R-:W-:-:S03]  /*c6d50*/  ISETP.NE.AND.EX P1, PT, R32, R5, PT, P1 ;  /* 0x000000052000720c */ /* 0x000fc60003f25310 */
        /* <DEDUP_REMOVED lines=8> */
.L_x_1718:
[----:B------:R-:W-:Y:S01]  /*c6de0*/  ISETP.NE.U32.AND P1, PT, R30, RZ, PT ;  /* 0x000000ff1e00720c */ /* 0x000fe20003f25070 */
[----:B------:R-:W-:Y:S01]  /*c6df0*/  IMAD.MOV.U32 R33, RZ, RZ, -0x7bdddcdb ;  /* 0x84222325ff217424 */ /* 0x000fe200078e00ff */
[----:B------:R-:W-:Y:S02]  /*c6e00*/  MOV R36, 0xcbf29ce4 ;  /* 0xcbf29ce400247802 */ /* 0x000fe40000000f00 */
[----:B------:R-:W-:-:S13]  /*c6e10*/  ISETP.NE.AND.EX P1, PT, RZ, RZ, PT, P1 ;  /* 0x000000ffff00720c */ /* 0x000fda0003f25310 */
[----:B------:R-:W-:Y:S05]  /*c6e20*/  @!P1 BRA `(.L_x_1720) ;  /* 0x0000000000c89947 */ /* 0x000fea0003800000 */
[----:B0-----:R-:W-:-:S04]  /*c6e30*/  LEA R4, P2, R5, R28, 0x3 ;  /* 0x0000001c05047211 */ /* 0x001fc800078418ff */
        /* <DEDUP_REMOVED lines=49> */
.L_x_1720:
[----:B0-----:R-:W-:Y:S01]  /*c7150*/  CS2R R4, SRZ ;  /* 0x0000000000047805 */ /* 0x001fe2000001ff00 */
[----:B------:R-:W-:Y:S06]  /*c7160*/  @!P0 BRA `(.L_x_1721) ;  /* 0x0000000400b88947 */ /* 0x000fec0003800000 */
[----:B------:R-:W-:Y:S02]  /*c7170*/  HFMA2 R33, -RZ, RZ, -6.306171417236328125e-05, 0.01395416259765625 ;  /* 0x84222325ff217431 */ /* 0x000fe400000001ff */
[----:B------:R-:W-:Y:S01]  /*c7180*/  IMAD.MOV.U32 R36, RZ, RZ, -0x340d631c ;  /* 0xcbf29ce4ff247424 */ /* 0x000fe200078e00ff */
[----:B------:R-:W-:Y:S01]  /*c7190*/  MOV R31, RZ ;  /* 0x000000ff001f7202 */ /* 0x000fe20000000f00 */
[----:B------:R-:W-:-:S07]  /*c71a0*/  IMAD.MOV.U32 R32, RZ, RZ, RZ ;  /* 0x000000ffff207224 */ /* 0x000fce00078e00ff */
.L_x_1722:
[----:B------:R-:W-:-:S04]  /*c71b0*/  LEA R34, P2, R31, R14, 0x3 ;  /* 0x0000000e1f227211 */ /* 0x000fc800078418ff */
[----:B------:R-:W-:-:S05]  /*c71c0*/  LEA.HI.X R35, R31, R15, R32, 0x3, P2 ;  /* 0x0000000f1f237211 */ /* 0x000fca00010f1c20 */
[----:B-1----:R-:W2:Y:S04]  /*c71d0*/  LD.E.64 R8, desc[UR10][R34.64] ;  /* 0x0000000a22087980 */ /* 0x002ea8000c101b00 */
        /* <DEDUP_REMOVED lines=103> */
.L_x_1721:
[----:B------:R-:W-:Y:S05]  /*c7850*/  @!P1 BRA `(.L_x_1723) ;  /* 0x0000000000c89947 */ /* 0x000fea0003800000 */
[----:B-1----:R-:W-:-:S04]  /*c7860*/  LEA R8, P2, R4, R14, 0x3 ;  /* 0x0000000e04087211 */ /* 0x002fc800078418ff */
        /* <DEDUP_REMOVED lines=49> */
.L_x_1723:
        /* <DEDUP_REMOVED lines=18> */
.L_x_1727:
[----:B------:R-:W-:-:S04]  /*c7ca0*/  LEA R36, P2, R33, R28, 0x3 ;  /* 0x0000001c21247211 */ /* 0x000fc800078418ff */
[----:B------:R-:W-:-:S05]  /*c7cb0*/  LEA.HI.X R37, R33, R29, R18, 0x3, P2 ;  /* 0x0000001d21257211 */ /* 0x000fca00010f1c12 */
[----:B-1----:R-:W2:Y:S04]  /*c7cc0*/  LD.E.64 R8, desc[UR10][R36.64] ;  /* 0x0000000a24087980 */ /* 0x002ea8000c101b00 */
[----:B0-----:R0:W4:Y:S01]  /*c7cd0*/  LD.E.64 R4, desc[UR10][R36.64+0x8] ;  /* 0x0000080a24047980 */ /* 0x001122000c101b00 */
        /* <DEDUP_REMOVED lines=98> */
.L_x_1726:
[----:B------:R-:W-:Y:S05]  /*c8300*/  @!P1 BRA `(.L_x_1728) ;  /* 0x0000000000c89947 */ /* 0x000fea0003800000 */
[----:B------:R-:W-:-:S04]  /*c8310*/  LEA R4, P2, R17, R28, 0x3 ;  /* 0x0000001c11047211 */ /* 0x000fc800078418ff */
[----:B0-----:R-:W-:-:S06]  /*c8320*/  LEA.HI.X R5, R17, R29, R34, 0x3, P2 ;  /* 0x0000001d11057211 */ /* 0x001fcc00010f1c22 */
[----:B------:R-:W2:Y:S01]  /*c8330*/  LD.E.64 R4, desc[UR10][R4.64] ;  /* 0x0000000a04047980 */ /* 0x000ea2000c101b00 */
[----:B------:R-:W-:Y:S01]  /*c8340*/  IMAD R38, R38, 0x1b3, RZ ;  /* 0x000001b326267824 */ /* 0x000fe200078e02ff */
[----:B--2---:R-:W-:Y:S02]  /*c8350*/  LOP3.LUT R35, R35, 0xff, R4, 0x78, !PT ;  /* 0x000000ff23237812 */ /* 0x004fe400078e7804 */
[----:B------:R-:W-:-:S03]  /*c8360*/  SHF.R.U64 R17, R4, 0x8, R5 ;  /* 0x0000000804117819 */ /* 0x000fc60000001205 */
[C---:B-1----:R-:W-:Y:S01]  /*c8370*/  IMAD.WIDE.U32 R8, R35.reuse, 0x1b3, RZ ;  /* 0x000001b323087825 */ /* 0x042fe200078e00ff */
        /* <DEDUP_REMOVED lines=43> */
.L_x_1728:
[----:B-1----:R-:W-:Y:S02]  /*c8630*/  HFMA2 R8, -RZ, RZ, 0, 0 ;  /* 0x00000000ff087431 */ /* 0x002fe400000001ff */
[----:B0-----:R-:W-:Y:S01]  /*c8640*/  IMAD.MOV.U32 R5, RZ, RZ, RZ ;  /* 0x000000ffff057224 */ /* 0x001fe200078e00ff */
[----:B------:R-:W-:Y:S06]  /*c8650*/  @!P0 BRA `(.L_x_1729) ;  /* 0x0000000400b48947 */ /* 0x000fec0003800000 */
[----:B------:R-:W-:Y:S01]  /*c8660*/  IMAD.MOV.U32 R32, RZ, RZ, -0x7bdddcdb ;  /* 0x84222325ff207424 */ /* 0x000fe200078e00ff */
[----:B------:R-:W-:Y:S01]  /*c8670*/  MOV R31, 0xcbf29ce4 ;  /* 0xcbf29ce4001f7802 */ /* 0x000fe20000000f00 */
[----:B------:R-:W-:Y:S01]  /*c8680*/  IMAD.MOV.U32 R17, RZ, RZ, RZ ;  /* 0x000000ffff117224 */ /* 0x000fe200078e00ff */
[----:B------:R-:W-:-:S07]  /*c8690*/  MOV R18, RZ ;  /* 0x000000ff00127202 */ /* 0x000fce0000000f00 */
.L_x_1730:
        /* <DEDUP_REMOVED lines=105> */
.L_x_1729:
        /* <DEDUP_REMOVED lines=50> */
.L_x_1731:
        /* <DEDUP_REMOVED lines=8> */
.L_x_1725:
[----:B------:R-:W-:Y:S01]  /*c90d0*/  ISETP.NE.AND P0, PT, R21, RZ, PT ;  /* 0x000000ff1500720c */ /* 0x000fe20003f05270 */
[----:B------:R-:W-:Y:S01]  /*c90e0*/  IMAD.MOV.U32 R23, RZ, RZ, R28 ;  /* 0x000000ffff177224 */ /* 0x000fe200078e001c */
[----:B------:R-:W-:-:S03]  /*c90f0*/  MOV R22, R29 ;  /* 0x0000001d00167202 */ /* 0x000fc60000000f00 */
[----:B------:R-:W-:Y:S01]  /*c9100*/  IMAD.MOV.U32 R18, RZ, RZ, R23 ;  /* 0x000000ffff127224 */ /* 0x000fe200078e0017 */
[----:B------:R-:W-:-:S07]  /*c9110*/  MOV R17, R22 ;  /* 0x0000001600117202 */ /* 0x000fce0000000f00 */
[----:B------:R-:W-:Y:S05]  /*c9120*/  @!P0 BRA `(.L_x_1733) ;  /* 0x0000000000888947 */ /* 0x000fea0003800000 */
[----:B0-----:R-:W2:Y:S04]  /*c9130*/  LD.E.64 R4, desc[UR10][R28.64] ;  /* 0x0000000a1c047980 */ /* 0x001ea8000c101b00 */
[----:B-1----:R-:W2:Y:S02]  /*c9140*/  LD.E.64 R8, desc[UR10][R14.64] ;  /* 0x0000000a0e087980 */ /* 0x002ea4000c101b00 */
[----:B--2---:R-:W-:-:S04]  /*c9150*/  ISETP.GE.U32.AND P0, PT, R4, R8, PT ;  /* 0x000000080400720c */ /* 0x004fc80003f06070 */
[----:B------:R-:W-:-:S13]  /*c9160*/  ISETP.GE.U32.AND.EX P0, PT, R5, R9, PT, P0 ;  /* 0x000000090500720c */ /* 0x000fda0003f06100 */
[----:B------:R-:W-:Y:S05]  /*c9170*/  @!P0 BRA `(.L_x_1732) ;  /* 0x0000000000648947 */ /* 0x000fea0003800000 */
[----:B------:R-:W0:Y:S01]  /*c9180*/  LDC R21, c[0x0][0x3c8] ;  /* 0x0000f200ff157b82 */ /* 0x000e220000000800 */
[----:B------:R-:W-:Y:S02]  /*c9190*/  HFMA2 R32, -RZ, RZ, 0, 0 ;  /* 0x00000000ff207431 */ /* 0x000fe400000001ff */
[----:B------:R-:W-:-:S07]  /*c91a0*/  IMAD.MOV.U32 R17, RZ, RZ, RZ ;  /* 0x000000ffff117224 */ /* 0x000fce00078e00ff */
.L_x_1734:
        /* <DEDUP_REMOVED lines=22> */
.L_x_1732:
[----:B------:R-:W-:Y:S01]  /*c9310*/  IMAD.MOV.U32 R18, RZ, RZ, R14 ;  /* 0x000000ffff127224 */ /* 0x000fe200078e000e */
[----:B------:R-:W-:Y:S01]  /*c9320*/  MOV R17, R15 ;  /* 0x0000000f00117202 */ /* 0x000fe20000000f00 */
[----:B------:R-:W-:Y:S01]  /*c9330*/  IMAD.MOV.U32 R14, RZ, RZ, R23 ;  /* 0x000000ffff0e7224 */ /* 0x000fe200078e0017 */
[----:B------:R-:W-:-:S07]  /*c9340*/  MOV R15, R22 ;  /* 0x00000016000f7202 */ /* 0x000fce0000000f00 */
.L_x_1733:
[----:B------:R-:W-:Y:S05]  /*c9350*/  BSYNC.RECONVERGENT B1 ;  /* 0x0000000000017941 */ /* 0x000fea0003800200 */
.L_x_1724:
[----:B------:R-:W-:Y:S01]  /*c9360*/  ISETP.NE.U32.AND P0, PT, RZ, UR8, PT ;  /* 0x00000008ff007c0c */ /* 0x000fe2000bf05070 */
[----:B------:R-:W-:Y:S02]  /*c9370*/  HFMA2 R29, -RZ, RZ, -15.890625, -0.0047760009765625 ;  /* 0xcbf29ce4ff1d7431 */ /* 0x000fe400000001ff */
[----:B------:R-:W-:Y:S01]  /*c9380*/  IMAD.MOV.U32 R28, RZ, RZ, -0x7bdddcdb ;  /* 0x84222325ff1c7424 */ /* 0x000fe200078e00ff */
[----:B01----:R-:W-:Y:S01]  /*c9390*/  MOV R8, RZ ;  /* 0x000000ff00087202 */ /* 0x003fe20000000f00 */
[----:B------:R-:W-:Y:S01]  /*c93a0*/  IMAD.MOV.U32 R5, RZ, RZ, RZ ;  /* 0x000000ffff057224 */ /* 0x000fe200078e00ff */
[----:B------:R-:W-:-:S13]  /*c93b0*/  ISETP.NE.AND.EX P0, PT, RZ, UR9, PT, P0 ;  /* 0x00000009ff007c0c */ /* 0x000fda000bf05300 */
[----:B------:R-:W-:Y:S05]  /*c93c0*/  @!P0 BRA `(.L_x_1735) ;  /* 0x0000000400b48947 */ /* 0x000fea0003800000 */
[----:B------:R-:W-:Y:S01]  /*c93d0*/  IMAD.MOV.U32 R28, RZ, RZ, -0x7bdddcdb ;  /* 0x84222325ff1c7424 */ /* 0x000fe200078e00ff */
[----:B------:R-:W-:Y:S01]  /*c93e0*/  MOV R29, 0xcbf29ce4 ;  /* 0xcbf29ce4001d7802 */ /* 0x000fe20000000f00 */
[----:B------:R-:W-:Y:S01]  /*c93f0*/  IMAD.MOV.U32 R31, RZ, RZ, RZ ;  /* 0x000000ffff1f7224 */ /* 0x000fe200078e00ff */
[----:B------:R-:W-:-:S07]  /*c9400*/  MOV R32, RZ ;  /* 0x000000ff00207202 */ /* 0x000fce0000000f00 */
.L_x_1736:
        /* <DEDUP_REMOVED lines=105> */
.L_x_1735:
        /* <DEDUP_REMOVED lines=54> */
.L_x_1737:
[----:B------:R-:W-:Y:S01]  /*c9e00*/  CS2R R4, SRZ ;  /* 0x0000000000047805 */ /* 0x000fe2000001ff00 */
[----:B------:R-:W-:Y:S06]  /*c9e10*/  @!P0 BRA `(.L_x_1738) ;  /* 0x0000000400b88947 */ /* 0x000fec0003800000 */
[----:B------:R-:W-:Y:S02]  /*c9e20*/  HFMA2 R36, -RZ, RZ, -15.890625, -0.0047760009765625 ;  /* 0xcbf29ce4ff247431 */ /* 0x000fe400000001ff */
[----:B------:R-:W-:Y:S01]  /*c9e30*/  IMAD.MOV.U32 R33, RZ, RZ, -0x7bdddcdb ;  /* 0x84222325ff217424 */ /* 0x000fe200078e00ff */
[----:B------:R-:W-:Y:S01]  /*c9e40*/  MOV R32, RZ ;  /* 0x000000ff00207202 */ /* 0x000fe20000000f00 */
[----:B------:R-:W-:-:S07]  /*c9e50*/  IMAD.MOV.U32 R31, RZ, RZ, RZ ;  /* 0x000000ffff1f7224 */ /* 0x000fce00078e00ff */
.L_x_1739:
        /* <DEDUP_REMOVED lines=106> */
.L_x_1738:
        /* <DEDUP_REMOVED lines=51> */
.L_x_1740:
        /* <DEDUP_REMOVED lines=18> */
.L_x_1744:
        /* <DEDUP_REMOVED lines=102> */
.L_x_1743:
        /* <DEDUP_REMOVED lines=51> */
.L_x_1745:
[----:B-1----:R-:W-:Y:S02]  /*cb2e0*/  HFMA2 R5, -RZ, RZ, 0, 0 ;  /* 0x00000000ff057431 */ /* 0x002fe400000001ff */
[----:B0-----:R-:W-:Y:S01]  /*cb2f0*/  IMAD.MOV.U32 R8, RZ, RZ, RZ ;  /* 0x000000ffff087224 */ /* 0x001fe200078e00ff */
[----:B------:R-:W-:Y:S06]  /*cb300*/  @!P0 BRA `(.L_x_1746) ;  /* 0x0000000400b08947 */ /* 0x000fec0003800000 */
[----:B------:R-:W-:Y:S01]  /*cb310*/  MOV R32, 0x84222325 ;  /* 0x8422232500207802 */ /* 0x000fe20000000f00 */
[----:B------:R-:W-:Y:S01]  /*cb320*/  IMAD.MOV.U32 R31, RZ, RZ, -0x340d631c ;  /* 0xcbf29ce4ff1f7424 */ /* 0x000fe200078e00ff */
[----:B------:R-:W-:-:S07]  /*cb330*/  CS2R R28, SRZ ;  /* 0x00000000001c7805 */ /* 0x000fce000001ff00 */
.L_x_1747:
        /* <DEDUP_REMOVED lines=105> */
.L_x_1746:
        /* <DEDUP_REMOVED lines=50> */
.L_x_1748:
[----:B------:R-:W-:Y:S01]  /*cbcf0*/  ISETP.GE.U32.AND P0, PT, R35, R32, PT ;  /* 0x000000202300720c */ /* 0x000fe20003f06070 */
[----:B------:R-:W-:Y:S01]  /*cbd00*/  IMAD.MOV.U32 R22, RZ, RZ, R27 ;  /* 0x000000ffff167224 */ /* 0x000fe200078e001b */
[----:B------:R-:W-:Y:S02]  /*cbd10*/  MOV R23, R26 ;  /* 0x0000001a00177202 */ /* 0x000fe40000000f00 */
[----:B------:R-:W-:-:S13]  /*cbd20*/  ISETP.GE.U32.AND.EX P0, PT, R38, R31, PT, P0 ;  /* 0x0000001f2600720c */ /* 0x000fda0003f06100 */
[----:B------:R-:W-:Y:S05]  /*cbd30*/  @!P0 BRA `(.L_x_1749) ;  /* 0x0000000000a48947 */ /* 0x000fea0003800000 */
[----:B0-----:R-:W-:Y:S01]  /*cbd40*/  MOV R8, R23 ;  /* 0x0000001700087202 */ /* 0x001fe20000000f00 */
[----:B------:R-:W-:Y:S01]  /*cbd50*/  IMAD.MOV.U32 R9, RZ, RZ, R22 ;  /* 0x000000ffff097224 */ /* 0x000fe200078e0016 */
[----:B------:R-:W-:Y:S06]  /*cbd60*/  BRA `(.L_x_1750) ;  /* 0x0000000000a87947 */ /* 0x000fec0003800000 */
.L_x_1742:
[----:B------:R-:W-:Y:S01]  /*cbd70*/  ISETP.NE.AND P0, PT, R21, RZ, PT ;  /* 0x000000ff1500720c */ /* 0x000fe20003f05270 */
[----:B------:R-:W-:Y:S01]  /*cbd80*/  IMAD.MOV.U32 R22, RZ, RZ, R27 ;  /* 0x000000ffff167224 */ /* 0x000fe200078e001b */
[----:B------:R-:W-:-:S03]  /*cbd90*/  MOV R23, R26 ;  /* 0x0000001a00177202 */ /* 0x000fc60000000f00 */
[----:B------:R-:W-:Y:S01]  /*cbda0*/  IMAD.MOV.U32 R9, RZ, RZ, R22 ;  /* 0x000000ffff097224 */ /* 0x000fe200078e0016 */
[----:B0-----:R-:W-:-:S07]  /*cbdb0*/  MOV R8, R23 ;  /* 0x0000001700087202 */ /* 0x001fce0000000f00 */
[----:B------:R-:W-:Y:S05]  /*cbdc0*/  @!P0 BRA `(.L_x_1750) ;  /* 0x0000000000908947 */ /* 0x000fea0003800000 */
[----:B------:R-:W-:Y:S01]  /*cbdd0*/  MOV R4, R16 ;  /* 0x0000001000047202 */ /* 0x000fe20000000f00 */
[----:B-1----:R-:W-:Y:S01]  /*cbde0*/  IMAD.MOV.U32 R5, RZ, RZ, R11 ;  /* 0x000000ffff057224 */ /* 0x002fe200078e000b */
        /* <DEDUP_REMOVED lines=8> */
.L_x_1751:
        /* <DEDUP_REMOVED lines=22> */
.L_x_1749:
[----:B0-----:R-:W-:Y:S01]  /*cbfd0*/  MOV R8, R16 ;  /* 0x0000001000087202 */ /* 0x001fe20000000f00 */
[----:B------:R-:W-:Y:S01]  /*cbfe0*/  IMAD.MOV.U32 R9, RZ, RZ, R11 ;  /* 0x000000ffff097224 */ /* 0x000fe200078e000b */
[----:B------:R-:W-:Y:S01]  /*cbff0*/  MOV R16, R23 ;  /* 0x0000001700107202 */ /* 0x000fe20000000f00 */
[----:B------:R-:W-:-:S07]  /*cc000*/  IMAD.MOV.U32 R11, RZ, RZ, R22 ;  /* 0x000000ffff0b7224 */ /* 0x000fce00078e0016 */
.L_x_1750:
[----:B------:R-:W-:Y:S05]  /*cc010*/  BSYNC.RECONVERGENT B1 ;  /* 0x0000000000017941 */ /* 0x000fea0003800200 */
.L_x_1741:
        /* <DEDUP_REMOVED lines=11> */
.L_x_1753:
        /* <DEDUP_REMOVED lines=105> */
.L_x_1752:
        /* <DEDUP_REMOVED lines=54> */
.L_x_1754:
[----:B------:R-:W-:Y:S01]  /*ccac0*/  CS2R R4, SRZ ;  /* 0x0000000000047805 */ /* 0x000fe2000001ff00 */
[----:B------:R-:W-:Y:S06]  /*ccad0*/  @!P0 BRA `(.L_x_1755) ;  /* 0x0000000400b88947 */ /* 0x000fec0003800000 */
[----:B------:R-:W-:Y:S02]  /*ccae0*/  HFMA2 R31, -RZ, RZ, -6.306171417236328125e-05, 0.01395416259765625 ;  /* 0x84222325ff1f7431 */ /* 0x000fe400000001ff */
[----:B------:R-:W-:Y:S01]  /*ccaf0*/  IMAD.MOV.U32 R37, RZ, RZ, -0x340d631c ;  /* 0xcbf29ce4ff257424 */ /* 0x000fe200078e00ff */
[----:B------:R-:W-:Y:S01]  /*ccb00*/  MOV R29, RZ ;  /* 0x000000ff001d7202 */ /* 0x000fe20000000f00 */
[----:B------:R-:W-:-:S07]  /*ccb10*/  IMAD.MOV.U32 R30, RZ, RZ, RZ ;  /* 0x000000ffff1e7224 */ /* 0x000fce00078e00ff */
.L_x_1756:
        /* <DEDUP_REMOVED lines=106> */
.L_x_1755:
        /* <DEDUP_REMOVED lines=51> */
.L_x_1757:
[----:B------:R-:W-:-:S04]  /*cd4f0*/  ISETP.NE.U32.AND P2, PT, R32, R31, PT ;  /* 0x0000001f2000720c */ /* 0x000fc80003f45070 */
[----:B------:R-:W-:-:S13]  /*cd500*/  ISETP.NE.AND.EX P2, PT, R28, R37, PT, P2 ;  /* 0x000000251c00720c */ /* 0x000fda0003f45320 */
[----:B------:R-:W-:Y:S05]  /*cd510*/  @!P2 BRA `(.L_x_1758) ;  /* 0x000000140048a947 */ /* 0x000fea0003800000 */
[----:B------:R-:W-:Y:S02]  /*cd520*/  HFMA2 R33, -RZ, RZ, -6.306171417236328125e-05, 0.01395416259765625 ;  /* 0x84222325ff217431 */ /* 0x000fe400000001ff */
[----:B------:R-:W-:Y:S01]  /*cd530*/  IMAD.MOV.U32 R36, RZ, RZ, -0x340d631c ;  /* 0xcbf29ce4ff247424 */ /* 0x000fe200078e00ff */
[----:B------:R-:W-:Y:S02]  /*cd540*/  CS2R R30, SRZ ;  /* 0x00000000001e7805 */ /* 0x000fe4000001ff00 */
[----:B------:R-:W-:Y:S01]  /*cd550*/  MOV R32, 0x84222325 ;  /* 0x8422232500207802 */ /* 0x000fe20000000f00 */
[----:B------:R-:W-:Y:S01]  /*cd560*/  IMAD.MOV.U32 R29, RZ, RZ, -0x340d631c ;  /* 0xcbf29ce4ff1d7424 */ /* 0x000fe200078e00ff */
        /* <DEDUP_REMOVED lines=8> */
.L_x_1760:
        /* <DEDUP_REMOVED lines=102> */
.L_x_1759:
        /* <DEDUP_REMOVED lines=51> */
.L_x_1761:
[----:B0-----:R-:W-:Y:S02]  /*cdf80*/  HFMA2 R22, -RZ, RZ, 0, 0 ;  /* 0x00000000ff167431 */ /* 0x001fe400000001ff */
[----:B-1----:R-:W-:Y:S01]  /*cdf90*/  IMAD.MOV.U32 R5, RZ, RZ, RZ ;  /* 0x000000ffff057224 */ /* 0x002fe200078e00ff */
[----:B------:R-:W-:Y:S06]  /*cdfa0*/  @!P0 BRA `(.L_x_1762) ;  /* 0x0000000400b88947 */ /* 0x000fec0003800000 */
[----:B------:R-:W-:Y:S01]  /*cdfb0*/  IMAD.MOV.U32 R32, RZ, RZ, -0x7bdddcdb ;  /* 0x84222325ff207424 */ /* 0x000fe200078e00ff */
[----:B------:R-:W-:Y:S01]  /*cdfc0*/  MOV R29, 0xcbf29ce4 ;  /* 0xcbf29ce4001d7802 */ /* 0x000fe20000000f00 */
[----:B------:R-:W-:Y:S01]  /*cdfd0*/  IMAD.MOV.U32 R21, RZ, RZ, RZ ;  /* 0x000000ffff157224 */ /* 0x000fe200078e00ff */
[----:B------:R-:W-:-:S07]  /*cdfe0*/  MOV R28, RZ ;  /* 0x000000ff001c7202 */ /* 0x000fce0000000f00 */
.L_x_1763:
        /* <DEDUP_REMOVED lines=106> */
.L_x_1762:
        /* <DEDUP_REMOVED lines=51> */
.L_x_1764:
[----:B------:R-:W-:Y:S01]  /*ce9c0*/  ISETP.GE.U32.AND P0, PT, R33, R32, PT ;  /* 0x000000202100720c */ /* 0x000fe20003f06070 */
[----:B------:R-:W-:-:S03]  /*ce9d0*/  IMAD.MOV.U32 R27, RZ, RZ, R12 ;  /* 0x000000ffff1b7224 */ /* 0x000fc600078e000c */
[----:B------:R-:W-:Y:S02]  /*ce9e0*/  ISETP.GE.U32.AND.EX P0, PT, R36, R29, PT, P0 ;  /* 0x0000001d2400720c */ /* 0x000fe40003f06100 */
[----:B------:R-:W-:-:S11]  /*ce9f0*/  MOV R29, R13 ;  /* 0x0000000d001d7202 */ /* 0x000fd60000000f00 */
[----:B------:R-:W-:Y:S05]  /*cea00*/  @!P0 BRA `(.L_x_1765) ;  /* 0x0000000000988947 */ /* 0x000fea0003800000 */
[----:B------:R-:W-:Y:S01]  /*cea10*/  IMAD.MOV.U32 R4, RZ, RZ, R27 ;  /* 0x000000ffff047224 */ /* 0x000fe200078e001b */
[----:B------:R-:W-:Y:S01]  /*cea20*/  MOV R5, R29 ;  /* 0x0000001d00057202 */ /* 0x000fe20000000f00 */
[----:B------:R-:W-:Y:S06]  /*cea30*/  BRA `(.L_x_1208) ;  /* 0x00000000009c7947 */ /* 0x000fec0003800000 */
.L_x_1758:
[----:B------:R-:W-:Y:S01]  /*cea40*/  ISETP.NE.AND P0, PT, R21, RZ, PT ;  /* 0x000000ff1500720c */ /* 0x000fe20003f05270 */
[----:B------:R-:W-:Y:S01]  /*cea50*/  IMAD.MOV.U32 R27, RZ, RZ, R12 ;  /* 0x000000ffff1b7224 */ /* 0x000fe200078e000c */
[----:B------:R-:W-:-:S03]  /*cea60*/  MOV R29, R13 ;  /* 0x0000000d001d7202 */ /* 0x000fc60000000f00 */
[----:B------:R-:W-:Y:S01]  /*cea70*/  IMAD.MOV.U32 R4, RZ, RZ, R27 ;  /* 0x000000ffff047224 */ /* 0x000fe200078e001b */
[----:B-1----:R-:W-:-:S07]  /*cea80*/  MOV R5, R29 ;  /* 0x0000001d00057202 */ /* 0x002fce0000000f00 */
[----:B------:R-:W-:Y:S05]  /*cea90*/  @!P0 BRA `(.L_x_1208) ;  /* 0x0000000000848947 */ /* 0x000fea0003800000 */
[----:B------:R-:W2:Y:S04]  /*ceaa0*/  LD.E.64 R4, desc[UR10][R12.64] ;  /* 0x0000000a0c047980 */ /* 0x000ea8000c101b00 */
[----:B0-----:R-:W2:Y:S02]  /*ceab0*/  LD.E.64 R22, desc[UR10][R6.64] ;  /* 0x0000000a06167980 */ /* 0x001ea4000c101b00 */
[----:B--2---:R-:W-:-:S04]  /*ceac0*/  ISETP.GE.U32.AND P0, PT, R4, R22, PT ;  /* 0x000000160400720c */ /* 0x004fc80003f06070 */
[----:B------:R-:W-:-:S13]  /*cead0*/  ISETP.GE.U32.AND.EX P0, PT, R5, R23, PT, P0 ;  /* 0x000000170500720c */ /* 0x000fda0003f06100 */
[----:B------:R-:W-:Y:S05]  /*ceae0*/  @!P0 BRA `(.L_x_1765) ;  /* 0x0000000000608947 */ /* 0x000fea0003800000 */
[----:B------:R-:W-:Y:S02]  /*ceaf0*/  HFMA2 R28, -RZ, RZ, 0, 0 ;  /* 0x00000000ff1c7431 */ /* 0x000fe400000001ff */
[----:B------:R-:W-:-:S07]  /*ceb00*/  IMAD.MOV.U32 R21, RZ, RZ, RZ ;  /* 0x000000ffff157224 */ /* 0x000fce00078e00ff */
.L_x_1766:
[----:B------:R-:W0:Y:S01]  /*ceb10*/  LDCU UR5, c[0x0][0x3c8] ;  /* 0x00007900ff0577ac */ /* 0x000e220008000800 */
[----:B------:R-:W-:Y:S01]  /*ceb20*/  IADD3 R21, P0, PT, R21, 0x1, RZ ;  /* 0x0000000115157810 */ /* 0x000fe20007f1e0ff */
[----:B------:R-:W-:Y:S01]  /*ceb30*/  IMAD.MOV.U32 R29, RZ, RZ, R13 ;  /* 0x000000ffff1d7224 */ /* 0x000fe200078e000d */
[----:B------:R-:W-:-:S03]  /*ceb40*/  MOV R27, R12 ;  /* 0x0000000c001b7202 */ /* 0x000fc60000000f00 */
[----:B------:R-:W-:Y:S01]  /*ceb50*/  IMAD.X R23, RZ, RZ, R28, P0 ;  /* 0x000000ffff177224 */ /* 0x000fe200000e061c */
[----:B------:R-:W-:Y:S01]  /*ceb60*/  MOV R4, R27 ;  /* 0x0000001b00047202 */ /* 0x000fe20000000f00 */
[----:B------:R-:W-:Y:S01]  /*ceb70*/  IMAD.MOV.U32 R5, RZ, RZ, R29 ;  /* 0x000000ffff057224 */ /* 0x000fe200078e001d */
[----:B0-----:R-:W-:-:S04]  /*ceb80*/  ISETP.NE.U32.AND P0, PT, R21, UR5, PT ;  /* 0x0000000515007c0c */ /* 0x001fc8000bf05070 */
[----:B------:R-:W-:-:S13]  /*ceb90*/  ISETP.NE.AND.EX P0, PT, R23, R20, PT, P0 ;  /* 0x000000141700720c */ /* 0x000fda0003f05300 */
[----:B------:R-:W-:Y:S05]  /*ceba0*/  @!P0 BRA `(.L_x_1208) ;  /* 0x0000000000408947 */ /* 0x000fea0003800000 */
[----:B------:R-:W-:Y:S01]  /*cebb0*/  MOV R28, R23 ;  /* 0x00000017001c7202 */ /* 0x000fe20000000f00 */
[----:B------:R-:W-:-:S03]  /*cebc0*/  IMAD.SHL.U32 R23, R21, 0x8, RZ ;  /* 0x0000000815177824 */ /* 0x000fc600078e00ff */
        /* <DEDUP_REMOVED lines=10> */
.L_x_1765:
[----:B------:R-:W-:Y:S01]  /*cec70*/  MOV R4, R6 ;  /* 0x0000000600047202 */ /* 0x000fe20000000f00 */
[----:B------:R-:W-:Y:S01]  /*cec80*/  IMAD.MOV.U32 R5, RZ, RZ, R7 ;  /* 0x000000ffff057224 */ /* 0x000fe200078e0007 */
[----:B------:R-:W-:Y:S01]  /*cec90*/  MOV R6, R27 ;  /* 0x0000001b00067202 */ /* 0x000fe20000000f00 */
[----:B------:R-:W-:-:S07]  /*ceca0*/  IMAD.MOV.U32 R7, RZ, RZ, R29 ;  /* 0x000000ffff077224 */ /* 0x000fce00078e001d */
.L_x_1208:
[----:B0-----:R-:W-:Y:S05]  /*cecb0*/  BSYNC.RECONVERGENT B0 ;  /* 0x0000000000007941 */ /* 0x001fea0003800200 */
.L_x_1207:
[----:B------:R-:W-:Y:S05]  /*cecc0*/  WARPSYNC.ALL ;  /* 0x0000000000007948 */ /* 0x000fea0003800000 */
[----:B------:R-:W0:Y:S01]  /*cecd0*/  S2UR UR6, SR_CgaCtaId ;  /* 0x00000000000679c3 */ /* 0x000e220000008800 */
[----:B------:R-:W1:Y:S01]  /*cece0*/  LDCU UR4, c[0x0][0x3c0] ;  /* 0x00007800ff0477ac */ /* 0x000e620008000800 */
[----:B------:R-:W-:Y:S01]  /*cecf0*/  HFMA2 R21, -RZ, RZ, 0, 1.1920928955078125e-07 ;  /* 0x00000002ff157431 */ /* 0x000fe200000001ff */
[----:B------:R-:W-:Y:S01]  /*ced00*/  UMOV UR5, 0x400 ;  /* 0x0000040000057882 */ /* 0x000fe20000000000 */
[----:B-1----:R-:W-:Y:S02]  /*ced10*/  ULOP3.LUT UR12, UR4, 0x1, URZ, 0xc0, !UPT ;  /* 0x00000001040c7892 */ /* 0x002fe4000f8ec0ff */
[----:B------:R-:W-:-:S02]  /*ced20*/  ULOP3.LUT UR4, UR4, 0xfffffffe, URZ, 0xc0, !UPT ;  /* 0xfffffffe04047892 */ /* 0x000fc4000f8ec0ff */
[----:B0-----:R-:W-:-:S12]  /*ced30*/  ULEA UR7, UR6, UR5, 0x18 ;  /* 0x0000000506077291 */ /* 0x001fd8000f8ec0ff */
.L_x_1915:
[----:B------:R-:W-:Y:S01]  /*ced40*/  IMAD.MOV R12, RZ, RZ, -R21 ;  /* 0x000000ffff0c7224 */ /* 0x000fe200078e0a15 */
[----:B------:R-:W-:Y:S01]  /*ced50*/  BAR.SYNC.DEFER_BLOCKING 0x0 ;  /* 0x0000000000007b1d */ /* 0x000fe20000010000 */
[----:B------:R-:W-:Y:S02]  /*ced60*/  MOV R13, R25 ;  /* 0x00000019000d7202 */ /* 0x000fe40000000f00 */
[C---:B------:R-:W-:Y:S02]  /*ced70*/  LEA R23, R19.reuse, UR7, 0x6 ;  /* 0x0000000713177c11 */ /* 0x040fe4000f8e30ff */
[----:B------:R-:W-:Y:S01]  /*ced80*/  LOP3.LUT R12, R19, R12, RZ, 0xc0, !PT ;  /* 0x0000000c130c7212 */ /* 0x000fe200078ec0ff */
[----:B------:R-:W-:Y:S03]  /*ced90*/  BSSY.RECONVERGENT B0, `(.L_x_1767) ;  /* 0x0000301000007945 */ /* 0x000fe60003800200 */
[----:B0-----:R-:W-:Y:S01]  /*ceda0*/  SHF.L.U32 R27, R12, 0x3, RZ ;  /* 0x000000030c1b7819 */ /* 0x001fe200000006ff */
[----:B------:R-:W-:-:S02]  /*cedb0*/  IMAD.MOV.U32 R12, RZ, RZ, R24 ;  /* 0x000000ffff0c7224 */ /* 0x000fc400078e0018 */
[----:B------:R-:W-:Y:S01]  /*cedc0*/  VIADD R24, R21, 0xffffffff ;  /* 0xffffffff15187836 */ /* 0x000fe20000000000 */
[----:B------:R-:W-:-:S04]  /*cedd0*/  VIMNMX R22, PT, PT, R10, R27, PT ;  /* 0x0000001b0a167248 */ /* 0x000fc80003fe0100 */
[C---:B------:R-:W-:Y:S02]  /*cede0*/  LEA R25, R21.reuse, R22, 0x2 ;  /* 0x0000001615197211 */ /* 0x040fe400078e10ff */
[----:B------:R-:W-:Y:S02]  /*cedf0*/  LOP3.LUT R24, R24, R19, RZ, 0xc0, !PT ;  /* 0x0000001318187212 */ /* 0x000fe400078ec0ff */
[----:B------:R-:W-:Y:S01]  /*cee00*/  VIMNMX R30, PT, PT, R10, R25, PT ;  /* 0x000000190a1e7248 */ /* 0x000fe20003fe0100 */
[----:B------:R0:W-:Y:S04]  /*cee10*/  STS.128 [R23], R12 ;  /* 0x0000000c17007388 */ /* 0x0001e80000000c00 */
[----:B------:R-:W-:-:S05]  /*cee20*/  IMAD R31, R21, 0x4, R30 ;  /* 0x00000004151f7824 */ /* 0x000fca00078e021e */
[----:B------:R-:W-:Y:S01]  /*cee30*/  VIMNMX R31, PT, PT, R10, R31, PT ;  /* 0x0000001f0a1f7248 */ /* 0x000fe20003fe0100 */
[----:B0-----:R-:W-:Y:S01]  /*cee40*/  IMAD.MOV.U32 R12, RZ, RZ, R18 ;  /* 0x000000ffff0c7224 */ /* 0x001fe200078e0012 */
[----:B------:R-:W-:Y:S01]  /*cee50*/  MOV R13, R17 ;  /* 0x00000011000d7202 */ /* 0x000fe20000000f00 */
[----:B------:R-:W-:Y:S01]  /*cee60*/  IMAD.MOV.U32 R14, RZ, RZ, R16 ;  /* 0x000000ffff0e7224 */ /* 0x000fe200078e0010 */
[----:B------:R-:W-:-:S05]  /*cee70*/  MOV R15, R11 ;  /* 0x0000000b000f7202 */ /* 0x000fca0000000f00 */
[----:B------:R0:W-:Y:S02]  /*cee80*/  STS.128 [R23+0x10], R12 ;  /* 0x0000100c17007388 */ /* 0x0001e40000000c00 */
[----:B0-----:R-:W-:Y:S01]  /*cee90*/  MOV R13, R9 ;  /* 0x00000009000d7202 */ /* 0x001fe20000000f00 */
[----:B------:R-:W-:Y:S01]  /*ceea0*/  IMAD.MOV.U32 R15, RZ, RZ, R7 ;  /* 0x000000ffff0f7224 */ /* 0x000fe200078e0007 */
[----:B------:R-:W-:Y:S01]  /*ceeb0*/  SHF.L.U32 R9, R24, 0x3, RZ ;  /* 0x0000000318097819 */ /* 0x000fe200000006ff */
[----:B------:R-:W-:Y:S01]  /*ceec0*/  IMAD.MOV.U32 R12, RZ, RZ, R8 ;  /* 0x000000ffff0c7224 */ /* 0x000fe200078e0008 */
[----:B------:R-:W-:Y:S01]  /*ceed0*/  MOV R14, R6 ;  /* 0x00000006000e7202 */ /* 0x000fe20000000f00 */
[----:B------:R-:W-:Y:S01]  /*ceee0*/  IMAD.MOV.U32 R6, RZ, RZ, R2 ;  /* 0x000000ffff067224 */ /* 0x000fe200078e0002 */
[----:B------:R-:W-:Y:S01]  /*ceef0*/  MOV R7, R3 ;  /* 0x0000000300077202 */ /* 0x000fe20000000f00 */
[----:B------:R-:W-:Y:S01]  /*cef00*/  IMAD.IADD R2, R31, 0x1, -R30 ;  /* 0x000000011f027824 */ /* 0x000fe200078e0a1e */
[----:B------:R-:W-:Y:S01]  /*cef10*/  VIMNMX R3, PT, PT, R10, R9, PT ;  /* 0x000000090a037248 */ /* 0x000fe20003fe0100 */
[----:B------:R0:W-:Y:S03]  /*cef20*/  STS.128 [R23+0x20], R12 ;  /* 0x0000200c17007388 */ /* 0x0001e60000000c00 */
[CC--:B------:R-:W-:Y:S01]  /*cef30*/  ISETP.GE.AND P0, PT, R3.reuse, R2.reuse, PT ;  /* 0x000000020300720c */ /* 0x0c0fe20003f06270 */
[----:B------:R0:W-:Y:S01]  /*cef40*/  STS.128 [R23+0x30], R4 ;  /* 0x0000300417007388 */ /* 0x0001e20000000c00 */
[----:B------:R-:W-:-:S02]  /*cef50*/  IADD3 R2, PT, PT, R3, -R2, RZ ;  /* 0x8000000203027210 */ /* 0x000fc40007ffe0ff */
[----:B------:R-:W-:Y:S02]  /*cef60*/  VIADDMNMX R8, R30, -R22, R3, PT ;  /* 0x800000161e087246 */ /* 0x000fe40003800103 */
[----:B------:R-:W-:Y:S01]  /*cef70*/  SEL R2, R2, RZ, P0 ;  /* 0x000000ff02027207 */ /* 0x000fe20000000000 */
[----:B------:R-:W-:Y:S03]  /*cef80*/  BAR.SYNC.DEFER_BLOCKING 0x0 ;  /* 0x0000000000007b1d */ /* 0x000fe60000010000 */
[----:B------:R-:W-:-:S13]  /*cef90*/  ISETP.GE.AND P0, PT, R2, R8, PT ;  /* 0x000000080200720c */ /* 0x000fda0003f06270 */
[----:B0-----:R-:W-:Y:S05]  /*cefa0*/  @P0 BRA `(.L_x_1768) ;  /* 0x0000002c007c0947 */ /* 0x001fea0003800000 */
[----:B------:R-:W-:Y:S01]  /*cefb0*/  IMAD.MOV.U32 R7, RZ, RZ, R8 ;  /* 0x000000ffff077224 */ /* 0x000fe200078e0008 */
[----:B------:R-:W-:-:S07]  /*cefc0*/  IADD3 R4, PT, PT, R3, R30, RZ ;  /* 0x0000001e03047210 */ /* 0x000fce0007ffe0ff */
.L_x_1785:
[----:B0-----:R-:W0:Y:S01]  /*cefd0*/  S2UR UR6, SR_CgaCtaId ;  /* 0x00000000000679c3 */ /* 0x001e220000008800 */
[----:B------:R-:W-:Y:S01]  /*cefe0*/  IMAD.IADD R5, R7, 0x1, -R2 ;  /* 0x0000000107057824 */ /* 0x000fe200078e0a02 */
[----:B------:R-:W-:-:S04]  /*ceff0*/  UMOV UR5, 0x400 ;  /* 0x0000040000057882 */ /* 0x000fc80000000000 */
[----:B------:R-:W-:-:S04]  /*cf000*/  LEA.HI R5, R5, R5, RZ, 0x1 ;  /* 0x0000000505057211 */ /* 0x000fc800078f08ff */
[----:B------:R-:W-:-:S04]  /*cf010*/  LEA.HI.SX32 R5, R5, R2, 0x1f ;  /* 0x0000000205057211 */ /* 0x000fc800078ffaff */
[-C--:B------:R-:W-:Y:S02]  /*cf020*/  LOP3.LUT R9, RZ, R5.reuse, RZ, 0x33, !PT ;  /* 0x00000005ff097212 */ /* 0x080fe400078e33ff */
[----:B------:R-:W-:-:S03]  /*cf030*/  IADD3 R6, PT, PT, R22, R5, RZ ;  /* 0x0000000516067210 */ /* 0x000fc60007ffe0ff */
[----:B------:R-:W-:Y:S01]  /*cf040*/  IMAD.IADD R9, R4, 0x1, R9 ;  /* 0x0000000104097824 */ /* 0x000fe200078e0209 */
[----:B0-----:R-:W-:-:S06]  /*cf050*/  ULEA UR5, UR6, UR5, 0x18 ;  /* 0x0000000506057291 */ /* 0x001fcc000f8ec0ff */
[----:B------:R-:W-:Y:S02]  /*cf060*/  LEA R16, R9, UR5, 0x3 ;  /* 0x0000000509107c11 */ /* 0x000fe4000f8e18ff */
[----:B------:R-:W0:Y:S01]  /*cf070*/  LDC.64 R8, c[0x0][0x3c0] ;  /* 0x0000f000ff087b82 */ /* 0x000e220000000a00 */
[----:B------:R-:W-:Y:S02]  /*cf080*/  LEA R14, R6, UR5, 0x3 ;  /* 0x00000005060e7c11 */ /* 0x000fe4000f8e18ff */
[----:B------:R-:W-:Y:S01]  /*cf090*/  MOV R6, 0x84222325 ;  /* 0x8422232500067802 */ /* 0x000fe20000000f00 */
[----:B------:R-:W1:Y:S04]  /*cf0a0*/  LDS.64 R16, [R16] ;  /* 0x0000000010107984 */ /* 0x000e680000000a00 */
        /* <DEDUP_REMOVED lines=15> */
[----:B------:R-:W-:Y:S01]  /*cf1a0*/  MOV R23, RZ ;  /* 0x000000ff00177202 */ /* 0x000fe20000000f00 */
[----:B------:R-:W-:-:S07]  /*cf1b0*/  IMAD.MOV.U32 R11, RZ, RZ, RZ ;  /* 0x000000ffff0b7224 */ /* 0x000fce00078e00ff */
.L_x_1771:
        /* <DEDUP_REMOVED lines=102> */
[----:B------:R-:W-:-:S07]  /*cf820*/  MOV R11, UR4 ;  /* 0x00000004000b7c02 */ /* 0x000fce0008000f00 */
.L_x_1770:
        /* <DEDUP_REMOVED lines=53> */
.L_x_1769:
        /* <DEDUP_REMOVED lines=10> */
[----:B------:R-:W1:Y:S01]  /*cfc20*/  LDC R11, c[0x0][0x3c4] ;  /* 0x0000f100ff0b7b82 */ /* 0x000e620000000800 */
[----:B------:R-:W-:Y:S02]  /*cfc30*/  HFMA2 R23, -RZ, RZ, -6.306171417236328125e-05, 0.01395416259765625 ;  /* 0x84222325ff177431 */ /* 0x000fe400000001ff */
[----:B------:R-:W-:Y:S01]  /*cfc40*/  IMAD.MOV.U32 R29, RZ, RZ, -0x340d631c ;  /* 0xcbf29ce4ff1d7424 */ /* 0x000fe200078e00ff */
[----:B------:R-:W-:-:S07]  /*cfc50*/  CS2R R12, SRZ ;  /* 0x00000000000c7805 */ /* 0x000fce000001ff00 */
.L_x_1774:
[----:B------:R-:W-:-:S04]  /*cfc60*/  LEA R32, P1, R13, R14, 0x3 ;  /* 0x0000000e0d207211 */ /* 0x000fc800078218ff */
[----:B------:R-:W-:-:S05]  /*cfc70*/  LEA.HI.X R33, R13, R15, R12, 0x3, P1 ;  /* 0x0000000f0d217211 */ /* 0x000fca00008f1c0c */
[----:B------:R-:W0:Y:S04]  /*cfc80*/  LD.E.64 R26, desc[UR10][R32.64] ;  /* 0x0000000a201a7980 */ /* 0x000e28000c101b00 */
[----:B------:R2:W3:Y:S01]  /*cfc90*/  LD.E.64 R24, desc[UR10][R32.64+0x8] ;  /* 0x0000080a20187980 */ /* 0x0004e2000c101b00 */
[----:B------:R-:W-:-:S04]  /*cfca0*/  IADD3 R13, P1, PT, R13, 0x2, RZ ;  /* 0x000000020d0d7810 */ /* 0x000fc80007f3e0ff */
[----:B------:R-:W-:Y:S02]  /*cfcb0*/  IADD3.X R12, PT, PT, RZ, R12, RZ, P1, !PT ;  /* 0x0000000cff0c7210 */ /* 0x000fe40000ffe4ff */
[----:B------:R-:W-:-:S04]  /*cfcc0*/  ISETP.NE.U32.AND P1, PT, R13, UR4, PT ;  /* 0x000000040d007c0c */ /* 0x000fc8000bf25070 */
[----:B------:R-:W-:Y:S02]  /*cfcd0*/  ISETP.NE.AND.EX P1, PT, R12, R9, PT, P1 ;  /* 0x000000090c00720c */ /* 0x000fe40003f25310 */
[----:B0-----:R-:W-:Y:S01]  /*cfce0*/  LOP3.LUT R18, R23, 0xff, R26, 0x78, !PT ;  /* 0x000000ff17127812 */ /* 0x001fe200078e781a */
[----:B------:R-:W-:-:S04]  /*cfcf0*/  IMAD R23, R29, 0x1b3, RZ ;  /* 0x000001b31d177824 */ /* 0x000fc800078e02ff */
[C---:B------:R-:W-:Y:S01]  /*cfd00*/  IMAD.WIDE.U32 R28, R18.reuse, 0x1b3, RZ ;  /* 0x000001b3121c7825 */ /* 0x040fe200078e00ff */
        /* <DEDUP_REMOVED lines=91> */
[----:B-1----:R-:W-:Y:S01]  /*d02c0*/  MOV R13, R11 ;  /* 0x0000000b000d7202 */ /* 0x002fe20000000f00 */
[----:B------:R-:W-:-:S07]  /*d02d0*/  IMAD.U32 R11, RZ, RZ, UR4 ;  /* 0x00000004ff0b7e24 */ /* 0x000fce000f8e00ff */
.L_x_1773:
[----:B------:R-:W-:-:S04]  /*d02e0*/  UISETP.NE.U32.AND UP0, UPT, UR12, URZ, UPT ;  /* 0x000000ff0c00728c */ /* 0x000fc8000bf05070 */
[----:B------:R-:W-:-:S09]  /*d02f0*/  UISETP.NE.AND.EX UP0, UPT, URZ, URZ, UPT, UP0 ;  /* 0x000000ffff00728c */ /* 0x000fd2000bf05300 */
[----:B------:R-:W-:Y:S05]  /*d0300*/  BRA.U !UP0, `(.L_x_1772) ;  /* 0x0000000108c87547 */ /* 0x000fea000b800000 */
[----:B------:R-:W-:-:S04]  /*d0310*/  LEA R12, P1, R11, R14, 0x3 ;  /* 0x0000000e0b0c7211 */ /* 0x000fc800078218ff */
[----:B------:R-:W-:-:S06]  /*d0320*/  LEA.HI.X R13, R11, R15, R13, 0x3, P1 ;  /* 0x0000000f0b0d7211 */ /* 0x000fcc00008f1c0d */
[----:B------:R-:W2:Y:S01]  /*d0330*/  LD.E.64 R12, desc[UR10][R12.64] ;  /* 0x0000000a0c0c7980 */ /* 0x000ea2000c101b00 */
[----:B0-----:R-:W-:Y:S01]  /*d0340*/  IMAD R18, R29, 0x1b3, RZ ;  /* 0x000001b31d127824 */ /* 0x001fe200078e02ff */
        /* <DEDUP_REMOVED lines=46> */
.L_x_1772:
[----:B------:R-:W-:Y:S01]  /*d0630*/  ISETP.NE.U32.AND P1, PT, R6, R23, PT ;  /* 0x000000170600720c */ /* 0x000fe20003f25070 */
[----:B------:R-:W-:Y:S03]  /*d0640*/  BSSY.RECONVERGENT B1, `(.L_x_1775) ;  /* 0x0000171000017945 */ /* 0x000fe60003800200 */
        /* <DEDUP_REMOVED lines=17> */
.L_x_1779:
        /* <DEDUP_REMOVED lines=102> */
[----:B------:R-:W-:-:S07]  /*d0dc0*/  IMAD.U32 R11, RZ, RZ, UR4 ;  /* 0x00000004ff0b7e24 */ /* 0x000fce000f8e00ff */
.L_x_1778:
[----:B------:R-:W-:-:S04]  /*d0dd0*/  UISETP.NE.U32.AND UP0, UPT, UR12, URZ, UPT ;  /* 0x000000ff0c00728c */ /* 0x000fc8000bf05070 */
[----:B------:R-:W-:-:S09]  /*d0de0*/  UISETP.NE.AND.EX UP0, UPT, URZ, URZ, UPT, UP0 ;  /* 0x000000ffff00728c */ /* 0x000fd2000bf05300 */
[----:B------:R-:W-:Y:S05]  /*d0df0*/  BRA.U !UP0, `(.L_x_1777) ;  /* 0x0000000108c87547 */ /* 0x000fea000b800000 */
        /* <DEDUP_REMOVED lines=50> */
.L_x_1777:
[----:B------:R-:W-:Y:S01]  /*d1120*/  IMAD.MOV.U32 R25, RZ, RZ, -0x7bdddcdb ;  /* 0x84222325ff197424 */ /* 0x000fe200078e00ff */
[----:B------:R-:W-:Y:S01]  /*d1130*/  MOV R29, 0xcbf29ce4 ;  /* 0xcbf29ce4001d7802 */ /* 0x000fe20000000f00 */
[----:B------:R-:W-:Y:S06]  /*d1140*/  @!P0 BRA `(.L_x_1780) ;  /* 0x0000000800a08947 */ /* 0x000fec0003800000 */
[----:B------:R-:W-:Y:S01]  /*d1150*/  UISETP.NE.U32.AND UP0, UPT, UR8, URZ, UPT ;  /* 0x000000ff0800728c */ /* 0x000fe2000bf05070 */
[----:B------:R-:W-:Y:S02]  /*d1160*/  HFMA2 R29, -RZ, RZ, -15.890625, -0.0047760009765625 ;  /* 0xcbf29ce4ff1d7431 */ /* 0x000fe400000001ff */
[----:B------:R-:W-:Y:S01]  /*d1170*/  IMAD.MOV.U32 R25, RZ, RZ, -0x7bdddcdb ;  /* 0x84222325ff197424 */ /* 0x000fe200078e00ff */
[----:B0-----:R-:W-:Y:S01]  /*d1180*/  MOV R18, RZ ;  /* 0x000000ff00127202 */ /* 0x001fe20000000f00 */
[----:B------:R-:W-:Y:S01]  /*d1190*/  UISETP.NE.AND.EX UP0, UPT, UR9, URZ, UPT, UP0 ;  /* 0x000000ff0900728c */ /* 0x000fe2000bf05300 */
[----:B------:R-:W-:-:S08]  /*d11a0*/  IMAD.MOV.U32 R11, RZ, RZ, RZ ;  /* 0x000000ffff0b7224 */ /* 0x000fd000078e00ff */
[----:B------:R-:W-:Y:S05]  /*d11b0*/  BRA.U !UP0, `(.L_x_1781) ;  /* 0x0000000508b07547 */ /* 0x000fea000b800000 */
[----:B------:R-:W0:Y:S01]  /*d11c0*/  LDC R18, c[0x0][0x3c4] ;  /* 0x0000f100ff127b82 */ /* 0x000e220000000800 */
[----:B------:R-:W-:Y:S01]  /*d11d0*/  IMAD.MOV.U32 R25, RZ, RZ, -0x7bdddcdb ;  /* 0x84222325ff197424 */ /* 0x000fe200078e00ff */
[----:B------:R-:W-:Y:S01]  /*d11e0*/  MOV R29, 0xcbf29ce4 ;  /* 0xcbf29ce4001d7802 */ /* 0x000fe20000000f00 */
[----:B------:R-:W-:Y:S01]  /*d11f0*/  IMAD.MOV.U32 R23, RZ, RZ, RZ ;  /* 0x000000ffff177224 */ /* 0x000fe200078e00ff */
[----:B------:R-:W-:-:S07]  /*d1200*/  MOV R11, RZ ;  /* 0x000000ff000b7202 */ /* 0x000fce0000000f00 */
.L_x_1782:
        /* <DEDUP_REMOVED lines=103> */
.L_x_1781:
        /* <DEDUP_REMOVED lines=53> */
.L_x_1780:
[----:B------:R-:W-:-:S04]  /*d1bd0*/  ISETP.GE.U32.AND P0, PT, R8, R25, PT ;  /* 0x000000190800720c */ /* 0x000fc80003f06070 */
[----:B------:R-:W-:Y:S01]  /*d1be0*/  ISETP.GE.U32.AND.EX P0, PT, R6, R29, PT, P0 ;  /* 0x0000001d0600720c */ /* 0x000fe20003f06100 */
[----:B------:R-:W-:-:S12]  /*d1bf0*/  BRA `(.L_x_1783) ;  /* 0x0000000000547947 */ /* 0x000fd80003800000 */
.L_x_1776:
[----:B------:R-:W1:Y:S01]  /*d1c00*/  LDC R25, c[0x0][0x3c8] ;  /* 0x0000f200ff197b82 */ /* 0x000e620000000800 */
[----:B------:R-:W-:Y:S02]  /*d1c10*/  PLOP3.LUT P0, PT, PT, PT, PT, 0x80, 0x8 ;  /* 0x000000000008781c */ /* 0x000fe40003f0f070 */
[----:B-1----:R-:W-:-:S13]  /*d1c20*/  ISETP.NE.AND P1, PT, R25, RZ, PT ;  /* 0x000000ff1900720c */ /* 0x002fda0003f25270 */
[----:B------:R-:W-:Y:S05]  /*d1c30*/  @!P1 BRA `(.L_x_1783) ;  /* 0x0000000000449947 */ /* 0x000fea0003800000 */
[----:B------:R-:W-:Y:S02]  /*d1c40*/  HFMA2 R23, -RZ, RZ, 0, 0 ;  /* 0x00000000ff177431 */ /* 0x000fe400000001ff */
[----:B------:R-:W-:-:S07]  /*d1c50*/  IMAD.MOV.U32 R6, RZ, RZ, RZ ;  /* 0x000000ffff067224 */ /* 0x000fce00078e00ff */
.L_x_1784:
        /* <DEDUP_REMOVED lines=15> */
.L_x_1783:
[----:B------:R-:W-:Y:S05]  /*d1d50*/  BSYNC.RECONVERGENT B1 ;  /* 0x0000000000017941 */ /* 0x000fea0003800200 */
.L_x_1775:
[----:B------:R-:W-:Y:S01]  /*d1d60*/  @P0 VIADD R2, R5, 0x1 ;  /* 0x0000000105020836 */ /* 0x000fe20000000000 */
[----:B------:R-:W-:-:S04]  /*d1d70*/  SEL R7, R7, R5, P0 ;  /* 0x0000000507077207 */ /* 0x000fc80000000000 */
[----:B------:R-:W-:-:S13]  /*d1d80*/  ISETP.GE.AND P0, PT, R2, R7, PT ;  /* 0x000000070200720c */ /* 0x000fda0003f06270 */
[----:B------:R-:W-:Y:S05]  /*d1d90*/  @!P0 BRA `(.L_x_1785) ;  /* 0xffffffd0008c8947 */ /* 0x000fea000383ffff */
.L_x_1768:
[----:B------:R-:W-:Y:S05]  /*d1da0*/  BSYNC.RECONVERGENT B0 ;  /* 0x0000000000007941 */ /* 0x000fea0003800200 */
.L_x_1767:
[----:B------:R-:W1:Y:S01]  /*d1db0*/  S2UR UR6, SR_CgaCtaId ;  /* 0x00000000000679c3 */ /* 0x000e620000008800 */
[----:B------:R-:W-:Y:S01]  /*d1dc0*/  UMOV UR5, 0x400 ;  /* 0x0000040000057882 */ /* 0x000fe20000000000 */
[----:B------:R-:W-:Y:S01]  /*d1dd0*/  IADD3 R5, PT, PT, R22, R2, RZ ;  /* 0x0000000216057210 */ /* 0x000fe20007ffe0ff */
[----:B------:R-:W-:Y:S01]  /*d1de0*/  BSSY.RECONVERGENT B0, `(.L_x_1786) ;  /* 0x00002d9000007945 */ /* 0x000fe20003800200 */
[----:B------:R-:W-:Y:S02]  /*d1df0*/  IADD3 R4, PT, PT, -R2, R30, R3 ;  /* 0x0000001e02047210 */ /* 0x000fe40007ffe103 */
[----:B------:R-:W-:Y:S02]  /*d1e00*/  PLOP3.LUT P0, PT, PT, PT, PT, 0x8, 0x80 ;  /* 0x000000000080781c */ /* 0x000fe40003f0e170 */
[----:B------:R-:W-:Y:S01]  /*d1e10*/  ISETP.GE.AND P1, PT, R4, R31, PT ;  /* 0x0000001f0400720c */ /* 0x000fe20003f26270 */
[----:B-1----:R-:W-:-:S06]  /*d1e20*/  ULEA UR5, UR6, UR5, 0x18 ;  /* 0x0000000506057291 */ /* 0x002fcc000f8ec0ff */
[----:B------:R-:W-:Y:S02]  /*d1e30*/  LEA R6, R5, UR5, 0x3 ;  /* 0x0000000505067c11 */ /* 0x000fe4000f8e18ff */
[----:B------:R-:W-:-:S03]  /*d1e40*/  LEA R7, R4, UR5, 0x3 ;  /* 0x0000000504077c11 */ /* 0x000fc6000f8e18ff */
[----:B------:R1:W2:Y:S04]  /*d1e50*/  LDS.64 R2, [R6] ;  /* 0x0000000006027984 */ /* 0x0002a80000000a00 */
[----:B------:R1:W3:Y:S01]  /*d1e60*/  LDS.64 R12, [R7] ;  /* 0x00000000070c7984 */ /* 0x0002e20000000a00 */
[----:B------:R-:W-:Y:S05]  /*d1e70*/  @P1 BRA `(.L_x_1787) ;  /* 0x0000002c003c1947 */ /* 0x000fea0003800000 */
[----:B------:R-:W-:Y:S02]  /*d1e80*/  ISETP.GE.AND P1, PT, R5, R30, PT ;  /* 0x0000001e0500720c */ /* 0x000fe40003f26270 */
[----:B------:R-:W-:-:S11]  /*d1e90*/  PLOP3.LUT P0, PT, PT, PT, PT, 0x80, 0x8 ;  /* 0x000000000008781c */ /* 0x000fd60003f0f070 */
[----:B------:R-:W-:Y:S05]  /*d1ea0*/  @P1 BRA `(.L_x_1787) ;  /* 0x0000002c00301947 */ /* 0x000fea0003800000 */
[----:B------:R-:W4:Y:S01]  /*d1eb0*/  LDC.64 R22, c[0x0][0x3c0] ;  /* 0x0000f000ff167b82 */ /* 0x000f220000000a00 */
[----:B------:R-:W-:Y:S02]  /*d1ec0*/  HFMA2 R11, -RZ, RZ, -15.890625, -0.0047760009765625 ;  /* 0xcbf29ce4ff0b7431 */ /* 0x000fe400000001ff */
[----:B------:R-:W-:Y:S01]  /*d1ed0*/  IMAD.MOV.U32 R14, RZ, RZ, -0x7bdddcdb ;  /* 0x84222325ff0e7424 */ /* 0x000fe200078e00ff */
[----:B----4-:R-:W-:-:S04]  /*d1ee0*/  ISETP.NE.U32.AND P0, PT, R22, RZ, PT ;  /* 0x000000ff1600720c */ /* 0x010fc80003f05070 */
[----:B------:R-:W-:-:S13]  /*d1ef0*/  ISETP.NE.AND.EX P0, PT, R23, RZ, PT, P0 ;  /* 0x000000ff1700720c */ /* 0x000fda0003f05300 */
[----:B------:R-:W-:Y:S05]  /*d1f00*/  @!P0 BRA `(.L_x_1788) ;  /* 0x00000008009c8947 */ /* 0x000fea0003800000 */
[----:B------:R-:W-:Y:S01]  /*d1f10*/  UISETP.NE.U32.AND UP0, UPT, UR8, URZ, UPT ;  /* 0x000000ff0800728c */ /* 0x000fe2000bf05070 */
[----:B------:R-:W-:Y:S01]  /*d1f20*/  IMAD.MOV.U32 R14, RZ, RZ, -0x7bdddcdb ;  /* 0x84222325ff0e7424 */ /* 0x000fe200078e00ff */
[----:B------:R-:W-:Y:S01]  /*d1f30*/  MOV R11, 0xcbf29ce4 ;  /* 0xcbf29ce4000b7802 */ /* 0x000fe20000000f00 */
[----:B------:R-:W-:Y:S01]  /*d1f40*/  IMAD.MOV.U32 R9, RZ, RZ, RZ ;  /* 0x000000ffff097224 */ /* 0x000fe200078e00ff */
[----:B------:R-:W-:Y:S01]  /*d1f50*/  UISETP.NE.AND.EX UP0, UPT, UR9, URZ, UPT, UP0 ;  /* 0x000000ff0900728c */ /* 0x000fe2000bf05300 */
[----:B------:R-:W-:-:S08]  /*d1f60*/  MOV R16, RZ ;  /* 0x000000ff00107202 */ /* 0x000fd00000000f00 */
[----:B------:R-:W-:Y:S05]  /*d1f70*/  BRA.U !UP0, `(.L_x_1789) ;  /* 0x0000000508b07547 */ /* 0x000fea000b800000 */
[----:B0-----:R-:W-:Y:S02]  /*d1f80*/  HFMA2 R18, -RZ, RZ, 0, 0 ;  /* 0x00000000ff127431 */ /* 0x001fe400000001ff */
[----:B------:R-:W-:Y:S01]  /*d1f90*/  IMAD.MOV.U32 R14, RZ, RZ, -0x7bdddcdb ;  /* 0x84222325ff0e7424 */ /* 0x000fe200078e00ff */
[----:B------:R-:W-:Y:S01]  /*d1fa0*/  MOV R11, 0xcbf29ce4 ;  /* 0xcbf29ce4000b7802 */ /* 0x000fe20000000f00 */
[----:B------:R-:W-:-:S07]  /*d1fb0*/  IMAD.MOV.U32 R15, RZ, RZ, RZ ;  /* 0x000000ffff0f7224 */ /* 0x000fce00078e00ff */
.L_x_1790:
[----:B---3--:R-:W-:-:S04]  /*d1fc0*/  LEA R26, P1, R15, R12, 0x3 ;  /* 0x0000000c0f1a7211 */ /* 0x008fc800078218ff */
        /* <DEDUP_REMOVED lines=101> */
[----:B------:R-:W4:Y:S01]  /*d2620*/  LDC R16, c[0x0][0x3c4] ;  /* 0x0000f100ff107b82 */ /* 0x000f220000000800 */
[----:B------:R-:W-:-:S07]  /*d2630*/  IMAD.U32 R9, RZ, RZ, UR4 ;  /* 0x00000004ff097e24 */ /* 0x000fce000f8e00ff */
.L_x_1789:
[----:B------:R-:W-:-:S04]  /*d2640*/  UISETP.NE.U32.AND UP0, UPT, UR12, URZ, UPT ;  /* 0x000000ff0c00728c */ /* 0x000fc8000bf05070 */
[----:B------:R-:W-:-:S09]  /*d2650*/  UISETP.NE.AND.EX UP0, UPT, URZ, URZ, UPT, UP0 ;  /* 0x000000ffff00728c */ /* 0x000fd2000bf05300 */
[----:B------:R-:W-:Y:S05]  /*d2660*/  BRA.U !UP0, `(.L_x_1788) ;  /* 0x0000000108c47547 */ /* 0x000fea000b800000 */
[----:B---3--:R-:W-:-:S04]  /*d2670*/  LEA R8, P1, R9, R12, 0x3 ;  /* 0x0000000c09087211 */ /* 0x008fc800078218ff */
[----:B----4-:R-:W-:-:S06]  /*d2680*/  LEA.HI.X R9, R9, R13, R16, 0x3, P1 ;  /* 0x0000000d09097211 */ /* 0x010fcc00008f1c10 */
        /* <DEDUP_REMOVED lines=47> */
.L_x_1788:
        /* <DEDUP_REMOVED lines=8> */
[----:B----4-:R-:W-:-:S08]  /*d2a00*/  IMAD.MOV.U32 R16, RZ, RZ, RZ ;  /* 0x000000ffff107224 */ /* 0x010fd000078e00ff */
[----:B------:R-:W-:Y:S05]  /*d2a10*/  BRA.U !UP0, `(.L_x_1792) ;  /* 0x0000000508b07547 */ /* 0x000fea000b800000 */
[----:B------:R-:W-:Y:S01]  /*d2a20*/  MOV R25, 0x84222325 ;  /* 0x8422232500197802 */ /* 0x000fe20000000f00 */
[----:B------:R-:W-:Y:S01]  /*d2a30*/  IMAD.MOV.U32 R24, RZ, RZ, -0x340d631c ;  /* 0xcbf29ce4ff187424 */ /* 0x000fe200078e00ff */
[----:B------:R-:W-:Y:S01]  /*d2a40*/  MOV R15, RZ ;  /* 0x000000ff000f7202 */ /* 0x000fe20000000f00 */
[----:B0-----:R-:W-:-:S07]  /*d2a50*/  IMAD.MOV.U32 R18, RZ, RZ, RZ ;  /* 0x000000ffff127224 */ /* 0x001fce00078e00ff */
.L_x_1793:
        /* <DEDUP_REMOVED lines=102> */
[----:B------:R-:W4:Y:S01]  /*d30c0*/  LDC R16, c[0x0][0x3c4] ;  /* 0x0000f100ff107b82 */ /* 0x000f220000000800 */
[----:B------:R-:W-:-:S07]  /*d30d0*/  MOV R9, UR4 ;  /* 0x0000000400097c02 */ /* 0x000fce0008000f00 */
.L_x_1792:
[----:B------:R-:W-:-:S04]  /*d30e0*/  UISETP.NE.U32.AND UP0, UPT, UR12, URZ, UPT ;  /* 0x000000ff0c00728c */ /* 0x000fc8000bf05070 */
[----:B------:R-:W-:-:S09]  /*d30f0*/  UISETP.NE.AND.EX UP0, UPT, URZ, URZ, UPT, UP0 ;  /* 0x000000ffff00728c */ /* 0x000fd2000bf05300 */
[----:B------:R-:W-:Y:S05]  /*d3100*/  BRA.U !UP0, `(.L_x_1791) ;  /* 0x0000000108c87547 */ /* 0x000fea000b800000 */
[----:B--2---:R-:W-:-:S04]  /*d3110*/  LEA R8, P1, R9, R2, 0x3 ;  /* 0x0000000209087211 */ /* 0x004fc800078218ff */
[----:B----4-:R-:W-:-:S06]  /*d3120*/  LEA.HI.X R9, R9, R3, R16, 0x3, P1 ;  /* 0x0000000309097211 */ /* 0x010fcc00008f1c10 */
        /* <DEDUP_REMOVED lines=48> */
.L_x_1791:
        /* <DEDUP_REMOVED lines=11> */
[----:B----4-:R-:W-:-:S08]  /*d34e0*/  IMAD.MOV.U32 R16, RZ, RZ, RZ ;  /* 0x000000ffff107224 */ /* 0x010fd000078e00ff */
[----:B------:R-:W-:Y:S05]  /*d34f0*/  BRA.U !UP0, `(.L_x_1796) ;  /* 0x0000000508b07547 */ /* 0x000fea000b800000 */
[----:B------:R-:W-:Y:S01]  /*d3500*/  HFMA2 R15, -RZ, RZ, 0, 0 ;  /* 0x00000000ff0f7431 */ /* 0x000fe200000001ff */
[----:B------:R-:W-:Y:S01]  /*d3510*/  MOV R14, 0x84222325 ;  /* 0x84222325000e7802 */ /* 0x000fe20000000f00 */
[----:B------:R-:W-:Y:S02]  /*d3520*/  IMAD.MOV.U32 R11, RZ, RZ, -0x340d631c ;  /* 0xcbf29ce4ff0b7424 */ /* 0x000fe400078e00ff */
[----:B0-----:R-:W-:-:S07]  /*d3530*/  IMAD.MOV.U32 R18, RZ, RZ, RZ ;  /* 0x000000ffff127224 */ /* 0x001fce00078e00ff */
.L_x_1797:
[----:B---3--:R-:W-:-:S04]  /*d3540*/  LEA R26, P1, R15, R12, 0x3 ;  /* 0x0000000c0f1a7211 */ /* 0x008fc800078218ff */
        /* <DEDUP_REMOVED lines=103> */
.L_x_1796:
[----:B------:R-:W-:-:S04]  /*d3bc0*/  UISETP.NE.U32.AND UP0, UPT, UR12, URZ, UPT ;  /* 0x000000ff0c00728c */ /* 0x000fc8000bf05070 */
[----:B------:R-:W-:-:S09]  /*d3bd0*/  UISETP.NE.AND.EX UP0, UPT, URZ, URZ, UPT, UP0 ;  /* 0x000000ffff00728c */ /* 0x000fd2000bf05300 */
[----:B------:R-:W-:Y:S05]  /*d3be0*/  BRA.U !UP0, `(.L_x_1795) ;  /* 0x0000000108c47547 */ /* 0x000fea000b800000 */
[----:B---3--:R-:W-:-:S04]  /*d3bf0*/  LEA R8, P1, R9, R12, 0x3 ;  /* 0x0000000c09087211 */ /* 0x008fc800078218ff */
[----:B----4-:R-:W-:-:S06]  /*d3c00*/  LEA.HI.X R9, R9, R13, R16, 0x3, P1 ;  /* 0x0000000d09097211 */ /* 0x010fcc00008f1c10 */
        /* <DEDUP_REMOVED lines=47> */
.L_x_1795:
[----:B------:R-:W-:Y:S01]  /*d3f00*/  IMAD.MOV.U32 R25, RZ, RZ, -0x7bdddcdb ;  /* 0x84222325ff197424 */ /* 0x000fe200078e00ff */
[----:B------:R-:W-:Y:S01]  /*d3f10*/  MOV R24, 0xcbf29ce4 ;  /* 0xcbf29ce400187802 */ /* 0x000fe20000000f00 */
[----:B------:R-:W-:Y:S06]  /*d3f20*/  @!P0 BRA `(.L_x_1798) ;  /* 0x0000000800a08947 */ /* 0x000fec0003800000 */
[----:B------:R-:W-:Y:S01]  /*d3f30*/  UISETP.NE.U32.AND UP0, UPT, UR8, URZ, UPT ;  /* 0x000000ff0800728c */ /* 0x000fe2000bf05070 */
[----:B------:R-:W-:Y:S02]  /*d3f40*/  HFMA2 R24, -RZ, RZ, -15.890625, -0.0047760009765625 ;  /* 0xcbf29ce4ff187431 */ /* 0x000fe400000001ff */
[----:B------:R-:W-:Y:S01]  /*d3f50*/  IMAD.MOV.U32 R25, RZ, RZ, -0x7bdddcdb ;  /* 0x84222325ff197424 */ /* 0x000fe200078e00ff */
[----:B----4-:R-:W-:Y:S01]  /*d3f60*/  MOV R16, RZ ;  /* 0x000000ff00107202 */ /* 0x010fe20000000f00 */
[----:B------:R-:W-:Y:S01]  /*d3f70*/  UISETP.NE.AND.EX UP0, UPT, UR9, URZ, UPT, UP0 ;  /* 0x000000ff0900728c */ /* 0x000fe2000bf05300 */
[----:B------:R-:W-:-:S08]  /*d3f80*/  IMAD.MOV.U32 R9, RZ, RZ, RZ ;  /* 0x000000ffff097224 */ /* 0x000fd000078e00ff */
[----:B------:R-:W-:Y:S05]  /*d3f90*/  BRA.U !UP0, `(.L_x_1799) ;  /* 0x0000000508b07547 */ /* 0x000fea000b800000 */
[----:B------:R-:W-:Y:S01]  /*d3fa0*/  IMAD.MOV.U32 R25, RZ, RZ, -0x7bdddcdb ;  /* 0x84222325ff197424 */ /* 0x000fe200078e00ff */
[----:B------:R-:W-:Y:S01]  /*d3fb0*/  MOV R24, 0xcbf29ce4 ;  /* 0xcbf29ce400187802 */ /* 0x000fe20000000f00 */
[----:B------:R-:W-:Y:S01]  /*d3fc0*/  IMAD.MOV.U32 R15, RZ, RZ, RZ ;  /* 0x000000ffff0f7224 */ /* 0x000fe200078e00ff */
[----:B0-----:R-:W-:-:S07]  /*d3fd0*/  MOV R18, RZ ;  /* 0x000000ff00127202 */ /* 0x001fce0000000f00 */
.L_x_1800:
        /* <DEDUP_REMOVED lines=104> */
.L_x_1799:
[----:B------:R-:W-:-:S04]  /*d4660*/  UISETP.NE.U32.AND UP0, UPT, UR12, URZ, UPT ;  /* 0x000000ff0c00728c */ /* 0x000fc8000bf05070 */
[----:B------:R-:W-:-:S09]  /*d4670*/  UISETP.NE.AND.EX UP0, UPT, URZ, URZ, UPT, UP0 ;  /* 0x000000ffff00728c */ /* 0x000fd2000bf05300 */
[----:B------:R-:W-:Y:S05]  /*d4680*/  BRA.U !UP0, `(.L_x_1798) ;  /* 0x0000000108c87547 */ /* 0x000fea000b800000 */
[----:B--2---:R-:W-:-:S04]  /*d4690*/  LEA R8, P0, R9, R2, 0x3 ;  /* 0x0000000209087211 */ /* 0x004fc800078018ff */
[----:B----4-:R-:W-:-:S06]  /*d46a0*/  LEA.HI.X R9, R9, R3, R16, 0x3, P0 ;  /* 0x0000000309097211 */ /* 0x010fcc00000f1c10 */
        /* <DEDUP_REMOVED lines=48> */
.L_x_1798:
[----:B------:R-:W-:-:S04]  /*d49b0*/  ISETP.GE.U32.AND P0, PT, R14, R25, PT ;  /* 0x000000190e00720c */ /* 0x000fc80003f06070 */
[----:B------:R-:W-:-:S04]  /*d49c0*/  ISETP.GE.U32.AND.EX P0, PT, R11, R24, PT, P0 ;  /* 0x000000180b00720c */ /* 0x000fc80003f06100 */
[----:B------:R-:W-:Y:S01]  /*d49d0*/  PLOP3.LUT P0, PT, P0, PT, PT, 0x8, 0x80 ;  /* 0x000000000080781c */ /* 0x000fe2000070e170 */
[----:B------:R-:W-:-:S12]  /*d49e0*/  BRA `(.L_x_1787) ;  /* 0x0000000000607947 */ /* 0x000fd80003800000 */
.L_x_1794:
[----:B0-----:R-:W0:Y:S01]  /*d49f0*/  LDC R18, c[0x0][0x3c8] ;  /* 0x0000f200ff127b82 */ /* 0x001e220000000800 */
[----:B------:R-:W-:Y:S02]  /*d4a00*/  PLOP3.LUT P0, PT, PT, PT, PT, 0x8, 0x80 ;  /* 0x000000000080781c */ /* 0x000fe40003f0e170 */
[----:B0-----:R-:W-:-:S13]  /*d4a10*/  ISETP.NE.AND P1, PT, R18, RZ, PT ;  /* 0x000000ff1200720c */ /* 0x001fda0003f25270 */
[----:B------:R-:W-:Y:S05]  /*d4a20*/  @!P1 BRA `(.L_x_1787) ;  /* 0x0000000000509947 */ /* 0x000fea0003800000 */
[----:B------:R-:W-:Y:S01]  /*d4a30*/  HFMA2 R17, -RZ, RZ, 0, 0 ;  /* 0x00000000ff117431 */ /* 0x000fe200000001ff */
[----:B------:R-:W-:Y:S01]  /*d4a40*/  BSSY.RECONVERGENT B1, `(.L_x_1801) ;  /* 0x0000011000017945 */ /* 0x000fe20003800200 */
[----:B------:R-:W-:-:S07]  /*d4a50*/  IMAD.MOV.U32 R11, RZ, RZ, RZ ;  /* 0x000000ffff0b7224 */ /* 0x000fce00078e00ff */
.L_x_1802:
[C---:B------:R-:W-:Y:S01]  /*d4a60*/  IMAD.SHL.U32 R15, R11.reuse, 0x8, RZ ;  /* 0x000000080b0f7824 */ /* 0x040fe200078e00ff */
[----:B----4-:R-:W-:-:S04]  /*d4a70*/  SHF.L.U64.HI R16, R11, 0x3, R17 ;  /* 0x000000030b107819 */ /* 0x010fc80000010211 */
[C---:B--2---:R-:W-:Y:S02]  /*d4a80*/  IADD3 R14, P1, PT, R15.reuse, R2, RZ ;  /* 0x000000020f0e7210 */ /* 0x044fe40007f3e0ff */
[----:B---3--:R-:W-:-:S03]  /*d4a90*/  IADD3 R8, P0, PT, R15, R12, RZ ;  /* 0x0000000c0f087210 */ /* 0x008fc60007f1e0ff */
[C---:B------:R-:W-:Y:S01]  /*d4aa0*/  IMAD.X R15, R16.reuse, 0x1, R3, P1 ;  /* 0x00000001100f7824 */ /* 0x040fe200008e0603 */
[----:B------:R-:W-:-:S05]  /*d4ab0*/  IADD3.X R9, PT, PT, R16, R13, RZ, P0, !PT ;  /* 0x0000000d10097210 */ /* 0x000fca00007fe4ff */
[----:B------:R-:W2:Y:S04]  /*d4ac0*/  LD.E.64 R14, desc[UR10][R14.64] ;  /* 0x0000000a0e0e7980 */ /* 0x000ea8000c101b00 */
[----:B------:R-:W2:Y:S01]  /*d4ad0*/  LD.E.64 R8, desc[UR10][R8.64] ;  /* 0x0000000a08087980 */ /* 0x000ea2000c101b00 */
[----:B------:R-:W-:-:S04]  /*d4ae0*/  IADD3 R11, P0, PT, R11, 0x1, RZ ;  /* 0x000000010b0b7810 */ /* 0x000fc80007f1e0ff */
[----:B------:R-:W-:Y:S02]  /*d4af0*/  IADD3.X R17, PT, PT, RZ, R17, RZ, P0, !PT ;  /* 0x00000011ff117210 */ /* 0x000fe400007fe4ff */
[----:B------:R-:W-:Y:S02]  /*d4b00*/  ISETP.EQ.U32.AND P0, PT, R11, R18, PT ;  /* 0x000000120b00720c */ /* 0x000fe40003f02070 */
[----:B--2---:R-:W-:-:S04]  /*d4b10*/  ISETP.GE.U32.AND P1, PT, R8, R14, PT ;  /* 0x0000000e0800720c */ /* 0x004fc80003f26070 */
[----:B------:R-:W-:-:S04]  /*d4b20*/  ISETP.GE.U32.AND.EX P1, PT, R9, R15, PT, P1 ;  /* 0x0000000f0900720c */ /* 0x000fc80003f26110 */
[----:B------:R-:W-:-:S13]  /*d4b30*/  ISETP.EQ.OR.EX P0, PT, R17, R20, !P1, P0 ;  /* 0x000000141100720c */ /* 0x000fda0004f02700 */
[----:B------:R-:W-:Y:S05]  /*d4b40*/  @!P0 BRA `(.L_x_1802) ;  /* 0xfffffffc00c48947 */ /* 0x000fea000383ffff */
[----:B------:R-:W-:Y:S05]  /*d4b50*/  BSYNC.RECONVERGENT B1 ;  /* 0x0000000000017941 */ /* 0x000fea0003800200 */
.L_x_1801:
[----:B------:R-:W-:-:S13]  /*d4b60*/  PLOP3.LUT P0, PT, P1, PT, PT, 0x8, 0x80 ;  /* 0x000000000080781c */ /* 0x000fda0000f0e170 */
.L_x_1787:
[----:B------:R-:W-:Y:S05]  /*d4b70*/  BSYNC.RECONVERGENT B0 ;  /* 0x0000000000007941 */ /* 0x000fea0003800200 */
.L_x_1786:
[----:B--23--:R-:W-:Y:S01]  /*d4b80*/  SEL R24, R12, R2, P0 ;  /* 0x000000020c187207 */ /* 0x00cfe20000000000 */
[C---:B------:R-:W-:Y:S01]  /*d4b90*/  VIADD R14, R4.reuse, 0x1 ;  /* 0x00000001040e7836 */ /* 0x040fe20000000000 */
[----:B------:R-:W-:Y:S01]  /*d4ba0*/  SEL R25, R13, R3, P0 ;  /* 0x000000030d197207 */ /* 0x000fe20000000000 */
[----:B------:R-:W-:Y:S01]  /*d4bb0*/  BSSY.RECONVERGENT B0, `(.L_x_1803) ;  /* 0x00002d6000007945 */ /* 0x000fe20003800200 */
[----:B------:R2:W3:Y:S01]  /*d4bc0*/  @P0 LDS.64 R12, [R7+0x8] ;  /* 0x00000800070c0984 */ /* 0x0004e20000000a00 */
[----:B------:R-:W-:Y:S01]  /*d4bd0*/  @!P0 IADD3 R14, PT, PT, R4, RZ, RZ ;  /* 0x000000ff040e8210 */ /* 0x000fe20007ffe0ff */
[C---:B------:R-:W-:Y:S01]  /*d4be0*/  VIADD R11, R5.reuse, 0x1 ;  /* 0x00000001050b7836 */ /* 0x040fe20000000000 */
[----:B------:R-:W-:Y:S01]  /*d4bf0*/  PLOP3.LUT P1, PT, PT, PT, PT, 0x8, 0x80 ;  /* 0x000000000080781c */ /* 0x000fe20003f2e170 */
[----:B------:R2:W0:Y:S01]  /*d4c00*/  @!P0 LDS.64 R2, [R6+0x8] ;  /* 0x0000080006028984 */ /* 0x0004220000000a00 */
[----:B------:R-:W-:Y:S02]  /*d4c10*/  ISETP.GE.AND P2, PT, R14, R31, PT ;  /* 0x0000001f0e00720c */ /* 0x000fe40003f46270 */
[----:B------:R-:W-:-:S11]  /*d4c20*/  @P0 IADD3 R11, PT, PT, R5, RZ, RZ ;  /* 0x000000ff050b0210 */ /* 0x000fd60007ffe0ff */
[----:B------:R-:W-:Y:S05]  /*d4c30*/  @P2 BRA `(.L_x_1804) ;  /* 0x0000002c00342947 */ /* 0x000fea0003800000 */
[----:B------:R-:W-:Y:S02]  /*d4c40*/  ISETP.GE.AND P0, PT, R11, R30, PT ;  /* 0x0000001e0b00720c */ /* 0x000fe40003f06270 */
[----:B------:R-:W-:-:S11]  /*d4c50*/  PLOP3.LUT P1, PT, PT, PT, PT, 0x80, 0x8 ;  /* 0x000000000008781c */ /* 0x000fd60003f2f070 */
[----:B------:R-:W-:Y:S05]  /*d4c60*/  @P0 BRA `(.L_x_1804) ;  /* 0x0000002c00280947 */ /* 0x000fea0003800000 */
[----:B----4-:R-:W4:Y:S01]  /*d4c70*/  LDC.64 R16, c[0x0][0x3c0] ;  /* 0x0000f000ff107b82 */ /* 0x010f220000000a00 */
        /* <DEDUP_REMOVED lines=10> */
[----:B-12---:R-:W-:-:S08]  /*d4d20*/  MOV R6, RZ ;  /* 0x000000ff00067202 */ /* 0x006fd00000000f00 */
[----:B------:R-:W-:Y:S05]  /*d4d30*/  BRA.U !UP0, `(.L_x_1806) ;  /* 0x0000000508ac7547 */ /* 0x000fea000b800000 */
[----:B------:R-:W-:Y:S02]  /*d4d40*/  HFMA2 R16, -RZ, RZ, 0, 0 ;  /* 0x00000000ff107431 */ /* 0x000fe400000001ff */
[----:B------:R-:W-:Y:S01]  /*d4d50*/  IMAD.MOV.U32 R8, RZ, RZ, -0x7bdddcdb ;  /* 0x84222325ff087424 */ /* 0x000fe200078e00ff */
[----:B------:R-:W-:Y:S01]  /*d4d60*/  MOV R9, 0xcbf29ce4 ;  /* 0xcbf29ce400097802 */ /* 0x000fe20000000f00 */
[----:B------:R-:W-:-:S07]  /*d4d70*/  IMAD.MOV.U32 R15, RZ, RZ, RZ ;  /* 0x000000ffff0f7224 */ /* 0x000fce00078e00ff */
.L_x_1807:
[----:B---3--:R-:W-:-:S04]  /*d4d80*/  LEA R22, P1, R15, R12, 0x3 ;  /* 0x0000000c0f167211 */ /* 0x008fc800078218ff */
[----:B------:R-:W-:-:S05]  /*d4d90*/  LEA.HI.X R23, R15, R13, R16, 0x3, P1 ;  /* 0x0000000d0f177211 */ /* 0x000fca00008f1c10 */
[----:B------:R-:W0:Y:S04]  /*d4da0*/  LD.E.64 R6, desc[UR10][R22.64] ;  /* 0x0000000a16067980 */ /* 0x000e28000c101b00 */
[----:B------:R1:W2:Y:S01]  /*d4db0*/  LD.E.64 R4, desc[UR10][R22.64+0x8] ;  /* 0x0000080a16047980 */ /* 0x0002a2000c101b00 */
[----:B------:R-:W-:Y:S01]  /*d4dc0*/  IMAD R27, R9, 0x1b3, RZ ;  /* 0x000001b3091b7824 */ /* 0x000fe200078e02ff */
[----:B------:R-:W-:-:S05]  /*d4dd0*/  IADD3 R15, P1, PT, R15, 0x2, RZ ;  /* 0x000000020f0f7810 */ /* 0x000fca0007f3e0ff */
[----:B------:R-:W-:Y:S01]  /*d4de0*/  IMAD.X R16, RZ, RZ, R16, P1 ;  /* 0x000000ffff107224 */ /* 0x000fe200008e0610 */
[----:B------:R-:W-:-:S04]  /*d4df0*/  ISETP.NE.U32.AND P1, PT, R15, UR4, PT ;  /* 0x000000040f007c0c */ /* 0x000fc8000bf25070 */
[----:B------:R-:W-:Y:S02]  /*d4e00*/  ISETP.NE.AND.EX P1, PT, R16, R17, PT, P1 ;  /* 0x000000111000720c */ /* 0x000fe40003f25310 */
[----:B0-----:R-:W-:Y:S02]  /*d4e10*/  LOP3.LUT R18, R8, 0xff, R6, 0x78, !PT ;  /* 0x000000ff08127812 */ /* 0x001fe400078e7806 */
        /* <DEDUP_REMOVED lines=91> */
[----:B------:R-:W1:Y:S01]  /*d53d0*/  LDC R6, c[0x0][0x3c4] ;  /* 0x0000f100ff067b82 */ /* 0x000e620000000800 */
[----:B------:R-:W-:-:S07]  /*d53e0*/  MOV R5, UR4 ;  /* 0x0000000400057c02 */ /* 0x000fce0008000f00 */
.L_x_1806:
[----:B------:R-:W-:-:S04]  /*d53f0*/  UISETP.NE.U32.AND UP0, UPT, UR12, URZ, UPT ;  /* 0x000000ff0c00728c */ /* 0x000fc8000bf05070 */
[----:B------:R-:W-:-:S09]  /*d5400*/  UISETP.NE.AND.EX UP0, UPT, URZ, URZ, UPT, UP0 ;  /* 0x000000ffff00728c */ /* 0x000fd2000bf05300 */
[----:B------:R-:W-:Y:S05]  /*d5410*/  BRA.U !UP0, `(.L_x_1805) ;  /* 0x0000000108c47547 */ /* 0x000fea000b800000 */
[----:B---3--:R-:W-:-:S04]  /*d5420*/  LEA R4, P1, R5, R12, 0x3 ;  /* 0x0000000c05047211 */ /* 0x008fc800078218ff */
        /* <DEDUP_REMOVED lines=48> */
.L_x_1805:
[----:B------:R-:W-:Y:S01]  /*d5730*/  IMAD.MOV.U32 R23, RZ, RZ, -0x7bdddcdb ;  /* 0x84222325ff177424 */ /* 0x000fe200078e00ff */
[----:B------:R-:W-:Y:S01]  /*d5740*/  MOV R22, 0xcbf29ce4 ;  /* 0xcbf29ce400167802 */ /* 0x000fe20000000f00 */
[----:B------:R-:W-:Y:S06]  /*d5750*/  @!P0 BRA `(.L_x_1808) ;  /* 0x0000000800a08947 */ /* 0x000fec0003800000 */
[----:B------:R-:W-:Y:S01]  /*d5760*/  UISETP.NE.U32.AND UP0, UPT, UR8, URZ, UPT ;  /* 0x000000ff0800728c */ /* 0x000fe2000bf05070 */
[----:B------:R-:W-:Y:S02]  /*d5770*/  HFMA2 R22, -RZ, RZ, -15.890625, -0.0047760009765625 ;  /* 0xcbf29ce4ff167431 */ /* 0x000fe400000001ff */
[----:B------:R-:W-:Y:S01]  /*d5780*/  IMAD.MOV.U32 R23, RZ, RZ, -0x7bdddcdb ;  /* 0x84222325ff177424 */ /* 0x000fe200078e00ff */
[----:B-12---:R-:W-:Y:S01]  /*d5790*/  MOV R6, RZ ;  /* 0x000000ff00067202 */ /* 0x006fe20000000f00 */
[----:B------:R-:W-:Y:S01]  /*d57a0*/  UISETP.NE.AND.EX UP0, UPT, UR9, URZ, UPT, UP0 ;  /* 0x000000ff0900728c */ /* 0x000fe2000bf05300 */
[----:B------:R-:W-:-:S08]  /*d57b0*/  IMAD.MOV.U32 R5, RZ, RZ, RZ ;  /* 0x000000ffff057224 */ /* 0x000fd000078e00ff */
[----:B------:R-:W-:Y:S05]  /*d57c0*/  BRA.U !UP0, `(.L_x_1809) ;  /* 0x0000000508b07547 */ /* 0x000fea000b800000 */
[----:B------:R-:W-:Y:S01]  /*d57d0*/  IMAD.MOV.U32 R23, RZ, RZ, -0x7bdddcdb ;  /* 0x84222325ff177424 */ /* 0x000fe200078e00ff */
[----:B------:R-:W-:Y:S01]  /*d57e0*/  MOV R22, 0xcbf29ce4 ;  /* 0xcbf29ce400167802 */ /* 0x000fe20000000f00 */
[----:B------:R-:W-:Y:S01]  /*d57f0*/  IMAD.MOV.U32 R15, RZ, RZ, RZ ;  /* 0x000000ffff0f7224 */ /* 0x000fe200078e00ff */
[----:B------:R-:W-:-:S07]  /*d5800*/  MOV R16, RZ ;  /* 0x000000ff00107202 */ /* 0x000fce0000000f00 */
.L_x_1810:
[----:B0-----:R-:W-:-:S04]  /*d5810*/  LEA R26, P1, R15, R2, 0x3 ;  /* 0x000000020f1a7211 */ /* 0x001fc800078218ff */
        /* <DEDUP_REMOVED lines=101> */
[----:B------:R-:W1:Y:S01]  /*d5e70*/  LDC R6, c[0x0][0x3c4] ;  /* 0x0000f100ff067b82 */ /* 0x000e620000000800 */
[----:B------:R-:W-:-:S07]  /*d5e80*/  IMAD.U32 R5, RZ, RZ, UR4 ;  /* 0x00000004ff057e24 */ /* 0x000fce000f8e00ff */
.L_x_1809:
[----:B------:R-:W-:-:S04]  /*d5e90*/  UISETP.NE.U32.AND UP0, UPT, UR12, URZ, UPT ;  /* 0x000000ff0c00728c */ /* 0x000fc8000bf05070 */
[----:B------:R-:W-:-:S09]  /*d5ea0*/  UISETP.NE.AND.EX UP0, UPT, URZ, URZ, UPT, UP0 ;  /* 0x000000ffff00728c */ /* 0x000fd2000bf05300 */
[----:B------:R-:W-:Y:S05]  /*d5eb0*/  BRA.U !UP0, `(.L_x_1808) ;  /* 0x0000000108c87547 */ /* 0x000fea000b800000 */
[----:B0-----:R-:W-:-:S04]  /*d5ec0*/  LEA R4, P1, R5, R2, 0x3 ;  /* 0x0000000205047211 */ /* 0x001fc800078218ff */
        /* <DEDUP_REMOVED lines=49> */
.L_x_1808:
        /* <DEDUP_REMOVED lines=17> */
.L_x_1814:
        /* <DEDUP_REMOVED lines=103> */
.L_x_1813:
        /* <DEDUP_REMOVED lines=52> */
.L_x_1812:
        /* <DEDUP_REMOVED lines=14> */
.L_x_1817:
        /* <DEDUP_REMOVED lines=104> */
.L_x_1816:
        /* <DEDUP_REMOVED lines=53> */
.L_x_1815:
[----:B------:R-:W-:-:S04]  /*d7750*/  ISETP.GE.U32.AND P1, PT, R8, R23, PT ;  /* 0x000000170800720c */ /* 0x000fc80003f26070 */
[----:B------:R-:W-:-:S04]  /*d7760*/  ISETP.GE.U32.AND.EX P1, PT, R9, R22, PT, P1 ;  /* 0x000000160900720c */ /* 0x000fc80003f26110 */
[----:B------:R-:W-:Y:S01]  /*d7770*/  PLOP3.LUT P1, PT, P1, PT, PT, 0x8, 0x80 ;  /* 0x000000000080781c */ /* 0x000fe20000f2e170 */
[----:B------:R-:W-:-:S12]  /*d7780*/  BRA `(.L_x_1804) ;  /* 0x0000000000607947 */ /* 0x000fd80003800000 */
.L_x_1811:
[----:B------:R-:W4:Y:S01]  /*d7790*/  LDC R16, c[0x0][0x3c8] ;  /* 0x0000f200ff107b82 */ /* 0x000f220000000800 */
[----:B------:R-:W-:Y:S02]  /*d77a0*/  PLOP3.LUT P1, PT, PT, PT, PT, 0x8, 0x80 ;  /* 0x000000000080781c */ /* 0x000fe40003f2e170 */
[----:B----4-:R-:W-:-:S13]  /*d77b0*/  ISETP.NE.AND P0, PT, R16, RZ, PT ;  /* 0x000000ff1000720c */ /* 0x010fda0003f05270 */
[----:B------:R-:W-:Y:S05]  /*d77c0*/  @!P0 BRA `(.L_x_1804) ;  /* 0x0000000000508947 */ /* 0x000fea0003800000 */
[----:B------:R-:W-:Y:S02]  /*d77d0*/  HFMA2 R15, -RZ, RZ, 0, 0 ;  /* 0x00000000ff0f7431 */ /* 0x000fe400000001ff */
[----:B------:R-:W-:-:S07]  /*d77e0*/  IMAD.MOV.U32 R9, RZ, RZ, RZ ;  /* 0x000000ffff097224 */ /* 0x000fce00078e00ff */
.L_x_1818:
[C---:B-12---:R-:W-:Y:S01]  /*d77f0*/  IMAD.SHL.U32 R7, R9.reuse, 0x8, RZ ;  /* 0x0000000809077824 */ /* 0x046fe200078e00ff */
[----:B------:R-:W-:-:S04]  /*d7800*/  SHF.L.U64.HI R8, R9, 0x3, R15 ;  /* 0x0000000309087819 */ /* 0x000fc8000001020f */
[C---:B0-----:R-:W-:Y:S02]  /*d7810*/  IADD3 R6, P1, PT, R7.reuse, R2, RZ ;  /* 0x0000000207067210 */ /* 0x041fe40007f3e0ff */
[----:B---3--:R-:W-:-:S03]  /*d7820*/  IADD3 R4, P0, PT, R7, R12, RZ ;  /* 0x0000000c07047210 */ /* 0x008fc60007f1e0ff */
[C---:B------:R-:W-:Y:S01]  /*d7830*/  IMAD.X R7, R8.reuse, 0x1, R3, P1 ;  /* 0x0000000108077824 */ /* 0x040fe200008e0603 */
        /* <DEDUP_REMOVED lines=13> */
.L_x_1804:
[----:B------:R-:W-:Y:S05]  /*d7910*/  BSYNC.RECONVERGENT B0 ;  /* 0x0000000000007941 */ /* 0x000fea0003800200 */
.L_x_1803:
[----:B------:R-:W-:Y:S01]  /*d7920*/  VIADD R9, R11, 0x1 ;  /* 0x000000010b097836 */ /* 0x000fe20000000000 */
[C---:B------:R-:W-:Y:S01]  /*d7930*/  IADD3 R8, PT, PT, R14.reuse, 0x1, RZ ;  /* 0x000000010e087810 */ /* 0x040fe20007ffe0ff */
[----:B------:R-:W-:Y:S01]  /*d7940*/  @P1 IMAD.MOV R9, RZ, RZ, R11 ;  /* 0x000000ffff091224 */ /* 0x000fe200078e020b */
[----:B------:R-:W-:Y:S01]  /*d7950*/  @!P1 IADD3 R8, PT, PT, R14, RZ, RZ ;  /* 0x000000ff0e089210 */ /* 0x000fe20007ffe0ff */
[----:B------:R-:W-:Y:S01]  /*d7960*/  BSSY.RECONVERGENT B0, `(.L_x_1819) ;  /* 0x00002d8000007945 */ /* 0x000fe20003800200 */
[----:B0--3--:R-:W-:Y:S02]  /*d7970*/  SEL R14, R12, R2, P1 ;  /* 0x000000020c0e7207 */ /* 0x009fe40000800000 */
[----:B------:R-:W-:Y:S02]  /*d7980*/  @!P1 LEA R4, R9, UR5, 0x3 ;  /* 0x0000000509049c11 */ /* 0x000fe4000f8e18ff */
[----:B------:R-:W-:Y:S02]  /*d7990*/  @P1 LEA R5, R8, UR5, 0x3 ;  /* 0x0000000508051c11 */ /* 0x000fe4000f8e18ff */
[----:B------:R-:W-:-:S02]  /*d79a0*/  SEL R15, R13, R3, P1 ;  /* 0x000000030d0f7207 */ /* 0x000fc40000800000 */
[----:B------:R0:W3:Y:S01]  /*d79b0*/  @!P1 LDS.64 R2, [R4] ;  /* 0x0000000004029984 */ /* 0x0000e20000000a00 */
[----:B------:R-:W-:-:S03]  /*d79c0*/  PLOP3.LUT P0, PT, PT, PT, PT, 0x8, 0x80 ;  /* 0x000000000080781c */ /* 0x000fc60003f0e170 */
[----:B------:R0:W0:Y:S01]  /*d79d0*/  @P1 LDS.64 R12, [R5] ;  /* 0x00000000050c1984 */ /* 0x0000220000000a00 */
[----:B------:R-:W-:-:S13]  /*d79e0*/  ISETP.GE.AND P1, PT, R8, R31, PT ;  /* 0x0000001f0800720c */ /* 0x000fda0003f26270 */
[----:B------:R-:W-:Y:S05]  /*d79f0*/  @P1 BRA `(.L_x_1820) ;  /* 0x0000002c00381947 */ /* 0x000fea0003800000 */
[----:B------:R-:W-:Y:S02]  /*d7a00*/  ISETP.GE.AND P1, PT, R9, R30, PT ;  /* 0x0000001e0900720c */ /* 0x000fe40003f26270 */
[----:B------:R-:W-:-:S11]  /*d7a10*/  PLOP3.LUT P0, PT, PT, PT, PT, 0x80, 0x8 ;  /* 0x000000000008781c */ /* 0x000fd60003f0f070 */
[----:B------:R-:W-:Y:S05]  /*d7a20*/  @P1 BRA `(.L_x_1820) ;  /* 0x0000002c002c1947 */ /* 0x000fea0003800000 */
[----:B------:R-:W5:Y:S01]  /*d7a30*/  LDC.64 R22, c[0x0][0x3c0] ;  /* 0x0000f000ff167b82 */ /* 0x000f620000000a00 */
[----:B------:R-:W-:Y:S02]  /*d7a40*/  HFMA2 R11, -RZ, RZ, -15.890625, -0.0047760009765625 ;  /* 0xcbf29ce4ff0b7431 */ /* 0x000fe400000001ff */
[----:B------:R-:W-:Y:S01]  /*d7a50*/  IMAD.MOV.U32 R18, RZ, RZ, -0x7bdddcdb ;  /* 0x84222325ff127424 */ /* 0x000fe200078e00ff */
[----:B-----5:R-:W-:-:S04]  /*d7a60*/  ISETP.NE.U32.AND P0, PT, R22, RZ, PT ;  /* 0x000000ff1600720c */ /* 0x020fc80003f05070 */
[----:B------:R-:W-:-:S13]  /*d7a70*/  ISETP.NE.AND.EX P0, PT, R23, RZ, PT, P0 ;  /* 0x000000ff1700720c */ /* 0x000fda0003f05300 */
[----:B------:R-:W-:Y:S05]  /*d7a80*/  @!P0 BRA `(.L_x_1821) ;  /* 0x00000008009c8947 */ /* 0x000fea0003800000 */
[----:B------:R-:W-:Y:S01]  /*d7a90*/  UISETP.NE.U32.AND UP0, UPT, UR8, URZ, UPT ;  /* 0x000000ff0800728c */ /* 0x000fe2000bf05070 */
[----:B------:R-:W-:Y:S01]  /*d7aa0*/  IMAD.MOV.U32 R18, RZ, RZ, -0x7bdddcdb ;  /* 0x84222325ff127424 */ /* 0x000fe200078e00ff */
[----:B------:R-:W-:Y:S01]  /*d7ab0*/  MOV R11, 0xcbf29ce4 ;  /* 0xcbf29ce4000b7802 */ /* 0x000fe20000000f00 */
[----:B0-----:R-:W-:Y:S01]  /*d7ac0*/  IMAD.MOV.U32 R5, RZ, RZ, RZ ;  /* 0x000000ffff057224 */ /* 0x001fe200078e00ff */
[----:B------:R-:W-:Y:S01]  /*d7ad0*/  UISETP.NE.AND.EX UP0, UPT, UR9, URZ, UPT, UP0 ;  /* 0x000000ff0900728c */ /* 0x000fe2000bf05300 */
[----:B-12---:R-:W-:-:S08]  /*d7ae0*/  MOV R6, RZ ;  /* 0x000000ff00067202 */ /* 0x006fd00000000f00 */
[----:B------:R-:W-:Y:S05]  /*d7af0*/  BRA.U !UP0, `(.L_x_1822) ;  /* 0x0000000508ac7547 */ /* 0x000fea000b800000 */
[----:B------:R-:W-:Y:S01]  /*d7b00*/  IMAD.MOV.U32 R18, RZ, RZ, -0x7bdddcdb ;  /* 0x84222325ff127424 */ /* 0x000fe200078e00ff */
[----:B------:R-:W-:Y:S02]  /*d7b10*/  MOV R11, 0xcbf29ce4 ;  /* 0xcbf29ce4000b7802 */ /* 0x000fe40000000f00 */
[----:B----4-:R-:W-:-:S07]  /*d7b20*/  CS2R R16, SRZ ;  /* 0x0000000000107805 */ /* 0x010fce000001ff00 */
.L_x_1823:
[----:B------:R-:W-:-:S04]  /*d7b30*/  LEA R28, P1, R17, R12, 0x3 ;  /* 0x0000000c111c7211 */ /* 0x000fc800078218ff */
        /* <DEDUP_REMOVED lines=101> */
[----:B------:R-:W0:Y:S01]  /*d8190*/  LDC R6, c[0x0][0x3c4] ;  /* 0x0000f100ff067b82 */ /* 0x000e220000000800 */
[----:B------:R-:W-:-:S07]  /*d81a0*/  IMAD.U32 R5, RZ, RZ, UR4 ;  /* 0x00000004ff057e24 */ /* 0x000fce000f8e00ff */
.L_x_1822:
        /* <DEDUP_REMOVED lines=13> */
[----:B----4-:R-:W-:Y:S02]  /*d8280*/  IMAD R16, R7, 0x1b3, RZ ;  /* 0x000001b307107824 */ /* 0x010fe400078e02ff */
        /* <DEDUP_REMOVED lines=39> */
.L_x_1821:
        /* <DEDUP_REMOVED lines=8> */
[----:B0-----:R-:W-:-:S08]  /*d8580*/  IMAD.MOV.U32 R5, RZ, RZ, RZ ;  /* 0x000000ffff057224 */ /* 0x001fd000078e00ff */
[----:B------:R-:W-:Y:S05]  /*d8590*/  BRA.U !UP0, `(.L_x_1825) ;  /* 0x0000000508b07547 */ /* 0x000fea000b800000 */
[----:B------:R-:W0:Y:S01]  /*d85a0*/  LDC R26, c[0x0][0x3c4] ;  /* 0x0000f100ff1a7b82 */ /* 0x000e220000000800 */
[----:B------:R-:W-:Y:S01]  /*d85b0*/  IMAD.MOV.U32 R17, RZ, RZ, -0x7bdddcdb ;  /* 0x84222325ff117424 */ /* 0x000fe200078e00ff */
[----:B------:R-:W-:Y:S01]  /*d85c0*/  MOV R34, 0xcbf29ce4 ;  /* 0xcbf29ce400227802 */ /* 0x000fe20000000f00 */
[----:B------:R-:W-:Y:S01]  /*d85d0*/  IMAD.MOV.U32 R27, RZ, RZ, RZ ;  /* 0x000000ffff1b7224 */ /* 0x000fe200078e00ff */
[----:B------:R-:W-:-:S07]  /*d85e0*/  MOV R22, RZ ;  /* 0x000000ff00167202 */ /* 0x000fce0000000f00 */
.L_x_1826:
[----:B---3--:R-:W-:-:S04]  /*d85f0*/  LEA R28, P1, R27, R2, 0x3 ;  /* 0x000000021b1c7211 */ /* 0x008fc800078218ff */
[----:B------:R-:W-:-:S05]  /*d8600*/  LEA.HI.X R29, R27, R3, R22, 0x3, P1 ;  /* 0x000000031b1d7211 */ /* 0x000fca00008f1c16 */
[----:B-12---:R-:W2:Y:S04]  /*d8610*/  LD.E.64 R6, desc[UR10][R28.64] ;  /* 0x0000000a1c067980 */ /* 0x006ea8000c101b00 */
        /* <DEDUP_REMOVED lines=100> */
.L_x_1825:
[----:B------:R-:W-:-:S04]  /*d8c60*/  UISETP.NE.U32.AND UP0, UPT, UR12, URZ, UPT ;  /* 0x000000ff0c00728c */ /* 0x000fc8000bf05070 */
[----:B------:R-:W-:-:S09]  /*d8c70*/  UISETP.NE.AND.EX UP0, UPT, URZ, URZ, UPT, UP0 ;  /* 0x000000ffff00728c */ /* 0x000fd2000bf05300 */
[----:B------:R-:W-:Y:S05]  /*d8c80*/  BRA.U !UP0, `(.L_x_1824) ;  /* 0x0000000108c87547 */ /* 0x000fea000b800000 */
[----:B---3--:R-:W-:-:S04]  /*d8c90*/  LEA R4, P1, R5, R2, 0x3 ;  /* 0x0000000205047211 */ /* 0x008fc800078218ff */
[----:B0-----:R-:W-:-:S06]  /*d8ca0*/  LEA.HI.X R5, R5, R3, R26, 0x3, P1 ;  /* 0x0000000305057211 */ /* 0x001fcc00008f1c1a */
[----:B------:R-:W4:Y:S02]  /*d8cb0*/  LD.E.64 R4, desc[UR10][R4.64] ;  /* 0x0000000a04047980 */ /* 0x000f24000c101b00 */
[----:B----4-:R-:W-:Y:S01]  /*d8cc0*/  LOP3.LUT R16, R17, 0xff, R4, 0x78, !PT ;  /* 0x000000ff11107812 */ /* 0x010fe200078e7804 */
[----:B------:R-:W-:-:S04]  /*d8cd0*/  IMAD R17, R34, 0x1b3, RZ ;  /* 0x000001b322117824 */ /* 0x000fc800078e02ff */
[C---:B-12---:R-:W-:Y:S01]  /*d8ce0*/  IMAD.WIDE.U32 R6, R16.reuse, 0x1b3, RZ ;  /* 0x000001b310067825 */ /* 0x046fe200078e00ff */
        /* <DEDUP_REMOVED lines=44> */
.L_x_1824:
[----:B------:R-:W-:-:S04]  /*d8fb0*/  ISETP.NE.U32.AND P1, PT, R18, R17, PT ;  /* 0x000000111200720c */ /* 0x000fc80003f25070 */
[----:B------:R-:W-:-:S13]  /*d8fc0*/  ISETP.NE.AND.EX P1, PT, R11, R34, PT, P1 ;  /* 0x000000220b00720c */ /* 0x000fda0003f25310 */
[----:B------:R-:W-:Y:S05]  /*d8fd0*/  @!P1 BRA `(.L_x_1827) ;  /* 0x0000001400609947 */ /* 0x000fea0003800000 */
[----:B-12---:R-:W-:Y:S02]  /*d8fe0*/  HFMA2 R7, -RZ, RZ, -15.890625, -0.0047760009765625 ;  /* 0xcbf29ce4ff077431 */ /* 0x006fe400000001ff */
[----:B0-----:R-:W-:Y:S01]  /*d8ff0*/  IMAD.MOV.U32 R6, RZ, RZ, -0x7bdddcdb ;  /* 0x84222325ff067424 */ /* 0x001fe200078e00ff */
[----:B------:R-:W-:Y:S06]  /*d9000*/  @!P0 BRA `(.L_x_1828) ;  /* 0x0000000800988947 */ /* 0x000fec0003800000 */
[----:B------:R-:W-:Y:S01]  /*d9010*/  UISETP.NE.U32.AND UP0, UPT, UR8, URZ, UPT ;  /* 0x000000ff0800728c */ /* 0x000fe2000bf05070 */
[----:B------:R-:W-:Y:S01]  /*d9020*/  IMAD.MOV.U32 R6, RZ, RZ, -0x7bdddcdb ;  /* 0x84222325ff067424 */ /* 0x000fe200078e00ff */
[----:B------:R-:W-:Y:S01]  /*d9030*/  MOV R7, 0xcbf29ce4 ;  /* 0xcbf29ce400077802 */ /* 0x000fe20000000f00 */
[----:B------:R-:W-:Y:S01]  /*d9040*/  IMAD.MOV.U32 R5, RZ, RZ, RZ ;  /* 0x000000ffff057224 */ /* 0x000fe200078e00ff */
[----:B------:R-:W-:Y:S01]  /*d9050*/  UISETP.NE.AND.EX UP0, UPT, UR9, URZ, UPT, UP0 ;  /* 0x000000ff0900728c */ /* 0x000fe2000bf05300 */
[----:B----4-:R-:W-:-:S08]  /*d9060*/  MOV R16, RZ ;  /* 0x000000ff00107202 */ /* 0x010fd00000000f00 */
[----:B------:R-:W-:Y:S05]  /*d9070*/  BRA.U !UP0, `(.L_x_1829) ;  /* 0x0000000508ac7547 */ /* 0x000fea000b800000 */
[----:B------:R-:W-:Y:S02]  /*d9080*/  HFMA2 R18, -RZ, RZ, 0, 0 ;  /* 0x00000000ff127431 */ /* 0x000fe400000001ff */
[----:B------:R-:W-:Y:S01]  /*d9090*/  IMAD.MOV.U32 R6, RZ, RZ, -0x7bdddcdb ;  /* 0x84222325ff067424 */ /* 0x000fe200078e00ff */
[----:B------:R-:W-:Y:S01]  /*d90a0*/  MOV R7, 0xcbf29ce4 ;  /* 0xcbf29ce400077802 */ /* 0x000fe20000000f00 */
[----:B------:R-:W-:-:S07]  /*d90b0*/  IMAD.MOV.U32 R11, RZ, RZ, RZ ;  /* 0x000000ffff0b7224 */ /* 0x000fce00078e00ff */
.L_x_1830:
        /* <DEDUP_REMOVED lines=101> */
[----:B------:R-:W0:Y:S01]  /*d9710*/  LDC R16, c[0x0][0x3c4] ;  /* 0x0000f100ff107b82 */ /* 0x000e220000000800 */
[----:B------:R-:W-:-:S07]  /*d9720*/  MOV R5, UR4 ;  /* 0x0000000400057c02 */ /* 0x000fce0008000f00 */
.L_x_1829:
        /* <DEDUP_REMOVED lines=52> */
.L_x_1828:
[----:B------:R-:W-:Y:S01]  /*d9a70*/  IMAD.MOV.U32 R17, RZ, RZ, -0x7bdddcdb ;  /* 0x84222325ff117424 */ /* 0x000fe200078e00ff */
[----:B------:R-:W-:Y:S01]  /*d9a80*/  MOV R18, 0xcbf29ce4 ;  /* 0xcbf29ce400127802 */ /* 0x000fe20000000f00 */
[----:B------:R-:W-:Y:S06]  /*d9a90*/  @!P0 BRA `(.L_x_1831) ;  /* 0x0000000800a08947 */ /* 0x000fec0003800000 */
[----:B------:R-:W-:Y:S01]  /*d9aa0*/  UISETP.NE.U32.AND UP0, UPT, UR8, URZ, UPT ;  /* 0x000000ff0800728c */ /* 0x000fe2000bf05070 */
[----:B------:R-:W-:Y:S02]  /*d9ab0*/  HFMA2 R18, -RZ, RZ, -15.890625, -0.0047760009765625 ;  /* 0xcbf29ce4ff127431 */ /* 0x000fe400000001ff */
[----:B------:R-:W-:Y:S01]  /*d9ac0*/  IMAD.MOV.U32 R17, RZ, RZ, -0x7bdddcdb ;  /* 0x84222325ff117424 */ /* 0x000fe200078e00ff */
[----:B0---4-:R-:W-:Y:S01]  /*d9ad0*/  MOV R16, RZ ;  /* 0x000000ff00107202 */ /* 0x011fe20000000f00 */
[----:B------:R-:W-:Y:S01]  /*d9ae0*/  UISETP.NE.AND.EX UP0, UPT, UR9, URZ, UPT, UP0 ;  /* 0x000000ff0900728c */ /* 0x000fe2000bf05300 */
[----:B------:R-:W-:-:S08]  /*d9af0*/  IMAD.MOV.U32 R5, RZ, RZ, RZ ;  /* 0x000000ffff057224 */ /* 0x000fd000078e00ff */
[----:B------:R-:W-:Y:S05]  /*d9b00*/  BRA.U !UP0, `(.L_x_1832) ;  /* 0x0000000508b07547 */ /* 0x000fea000b800000 */
[----:B------:R-:W-:Y:S01]  /*d9b10*/  IMAD.MOV.U32 R17, RZ, RZ, -0x7bdddcdb ;  /* 0x84222325ff117424 */ /* 0x000fe200078e00ff */
[----:B------:R-:W-:Y:S01]  /*d9b20*/  MOV R18, 0xcbf29ce4 ;  /* 0xcbf29ce400127802 */ /* 0x000fe20000000f00 */
[----:B------:R-:W-:Y:S01]  /*d9b30*/  IMAD.MOV.U32 R11, RZ, RZ, RZ ;  /* 0x000000ffff0b7224 */ /* 0x000fe200078e00ff */
[----:B------:R-:W-:-:S07]  /*d9b40*/  MOV R16, RZ ;  /* 0x000000ff00107202 */ /* 0x000fce0000000f00 */
.L_x_1833:
[----:B---3--:R-:W-:-:S04]  /*d9b50*/  LEA R32, P0, R11, R2, 0x3 ;  /* 0x000000020b207211 */ /* 0x008fc800078018ff */
        /* <DEDUP_REMOVED lines=103> */
.L_x_1832:
[----:B------:R-:W-:-:S04]  /*da1d0*/  UISETP.NE.U32.AND UP0, UPT, UR12, URZ, UPT ;  /* 0x000000ff0c00728c */ /* 0x000fc8000bf05070 */
[----:B------:R-:W-:-:S09]  /*da1e0*/  UISETP.NE.AND.EX UP0, UPT, URZ, URZ, UPT, UP0 ;  /* 0x000000ffff00728c */ /* 0x000fd2000bf05300 */
[----:B------:R-:W-:Y:S05]  /*da1f0*/  BRA.U !UP0, `(.L_x_1831) ;  /* 0x0000000108c87547 */ /* 0x000fea000b800000 */
[----:B---3--:R-:W-:-:S04]  /*da200*/  LEA R4, P0, R5, R2, 0x3 ;  /* 0x0000000205047211 */ /* 0x008fc800078018ff */
        /* <DEDUP_REMOVED lines=49> */
.L_x_1831:
[----:B------:R-:W-:-:S04]  /*da520*/  ISETP.GE.U32.AND P0, PT, R6, R17, PT ;  /* 0x000000110600720c */ /* 0x000fc80003f06070 */
[----:B------:R-:W-:-:S04]  /*da530*/  ISETP.GE.U32.AND.EX P0, PT, R7, R18, PT, P0 ;  /* 0x000000120700720c */ /* 0x000fc80003f06100 */
[----:B------:R-:W-:Y:S01]  /*da540*/  PLOP3.LUT P0, PT, P0, PT, PT, 0x8, 0x80 ;  /* 0x000000000080781c */ /* 0x000fe2000070e170 */
[----:B------:R-:W-:-:S12]  /*da550*/  BRA `(.L_x_1820) ;  /* 0x0000000000607947 */ /* 0x000fd80003800000 */
.L_x_1827:
[----:B------:R-:W5:Y:S01]  /*da560*/  LDC R18, c[0x0][0x3c8] ;  /* 0x0000f200ff127b82 */ /* 0x000f620000000800 */
[----:B------:R-:W-:Y:S02]  /*da570*/  PLOP3.LUT P0, PT, PT, PT, PT, 0x8, 0x80 ;  /* 0x000000000080781c */ /* 0x000fe40003f0e170 */
[----:B-----5:R-:W-:-:S13]  /*da580*/  ISETP.NE.AND P1, PT, R18, RZ, PT ;  /* 0x000000ff1200720c */ /* 0x020fda0003f25270 */
[----:B------:R-:W-:Y:S05]  /*da590*/  @!P1 BRA `(.L_x_1820) ;  /* 0x0000000000509947 */ /* 0x000fea0003800000 */
[----:B------:R-:W-:Y:S02]  /*da5a0*/  HFMA2 R17, -RZ, RZ, 0, 0 ;  /* 0x00000000ff117431 */ /* 0x000fe400000001ff */
[----:B------:R-:W-:-:S07]  /*da5b0*/  IMAD.MOV.U32 R11, RZ, RZ, RZ ;  /* 0x000000ffff0b7224 */ /* 0x000fce00078e00ff */
.L_x_1834:
[C---:B-12---:R-:W-:Y:S01]  /*da5c0*/  IMAD.SHL.U32 R7, R11.reuse, 0x8, RZ ;  /* 0x000000080b077824 */ /* 0x046fe200078e00ff */
[----:B----4-:R-:W-:-:S04]  /*da5d0*/  SHF.L.U64.HI R16, R11, 0x3, R17 ;  /* 0x000000030b107819 */ /* 0x010fc80000010211 */
[C---:B0--3--:R-:W-:Y:S02]  /*da5e0*/  IADD3 R6, P1, PT, R7.reuse, R2, RZ ;  /* 0x0000000207067210 */ /* 0x049fe40007f3e0ff */
[----:B------:R-:W-:-:S03]  /*da5f0*/  IADD3 R4, P0, PT, R7, R12, RZ ;  /* 0x0000000c07047210 */ /* 0x000fc60007f1e0ff */
        /* <DEDUP_REMOVED lines=14> */
.L_x_1820:
[----:B------:R-:W-:Y:S05]  /*da6e0*/  BSYNC.RECONVERGENT B0 ;  /* 0x0000000000007941 */ /* 0x000fea0003800200 */
.L_x_1819:
[C---:B012---:R-:W-:Y:S01]  /*da6f0*/  IADD3 R6, PT, PT, R8.reuse, 0x1, RZ ;  /* 0x0000000108067810 */ /* 0x047fe20007ffe0ff */
[----:B------:R-:W-:Y:S01]  /*da700*/  VIADD R7, R9, 0x1 ;  /* 0x0000000109077836 */ /* 0x000fe20000000000 */
[----:B------:R-:W-:Y:S01]  /*da710*/  @!P0 IADD3 R6, PT, PT, R8, RZ, RZ ;  /* 0x000000ff08068210 */ /* 0x000fe20007ffe0ff */
[----:B------:R-:W-:Y:S01]  /*da720*/  @P0 IMAD.MOV R7, RZ, RZ, R9 ;  /* 0x000000ffff070224 */ /* 0x000fe200078e0209 */
[----:B------:R-:W-:Y:S01]  /*da730*/  BSSY.RECONVERGENT B0, `(.L_x_1835) ;  /* 0x00002d8000007945 */ /* 0x000fe20003800200 */
[----:B---3--:R-:W-:Y:S02]  /*da740*/  SEL R18, R12, R2, P0 ;  /* 0x000000020c127207 */ /* 0x008fe40000000000 */
        /* <DEDUP_REMOVED lines=24> */
[----:B------:R-:W0:Y:S01]  /*da8d0*/  LDC R11, c[0x0][0x3c4] ;  /* 0x0000f100ff0b7b82 */ /* 0x000e220000000800 */
[----:B------:R-:W-:Y:S02]  /*da8e0*/  HFMA2 R5, -RZ, RZ, -15.890625, -0.0047760009765625 ;  /* 0xcbf29ce4ff057431 */ /* 0x000fe400000001ff */
[----:B------:R-:W-:Y:S01]  /*da8f0*/  IMAD.MOV.U32 R4, RZ, RZ, -0x7bdddcdb ;  /* 0x84222325ff047424 */ /* 0x000fe200078e00ff */
[----:B------:R-:W-:Y:S01]  /*da900*/  MOV R8, RZ ;  /* 0x000000ff00087202 */ /* 0x000fe20000000f00 */
[----:B------:R-:W-:-:S07]  /*da910*/  IMAD.MOV.U32 R33, RZ, RZ, RZ ;  /* 0x000000ffff217224 */ /* 0x000fce00078e00ff */
.L_x_1839:
[----:B--2---:R-:W-:-:S04]  /*da920*/  LEA R28, P1, R33, R12, 0x3 ;  /* 0x0000000c211c7211 */ /* 0x004fc800078218ff */
[----:B------:R-:W-:-:S05]  /*da930*/  LEA.HI.X R29, R33, R13, R8, 0x3, P1 ;  /* 0x0000000d211d7211 */ /* 0x000fca00008f1c08 */
[----:B------:R-:W4:Y:S04]  /*da940*/  LD.E.64 R22, desc[UR10][R28.64] ;  /* 0x0000000a1c167980 */ /* 0x000f28000c101b00 */
[----:B------:R2:W3:Y:S01]  /*da950*/  LD.E.64 R26, desc[UR10][R28.64+0x8] ;  /* 0x0000080a1c1a7980 */ /* 0x0004e2000c101b00 */
[----:B------:R-:W-:Y:S01]  /*da960*/  IMAD R35, R5, 0x1b3, RZ ;  /* 0x000001b305237824 */ /* 0x000fe200078e02ff */
[----:B------:R-:W-:-:S05]  /*da970*/  IADD3 R33, P1, PT, R33, 0x2, RZ ;  /* 0x0000000221217810 */ /* 0x000fca0007f3e0ff */
[----:B------:R-:W-:Y:S01]  /*da980*/  IMAD.X R8, RZ, RZ, R8, P1 ;  /* 0x000000ffff087224 */ /* 0x000fe200008e0608 */
[----:B------:R-:W-:-:S04]  /*da990*/  ISETP.NE.U32.AND P1, PT, R33, UR4, PT ;  /* 0x0000000421007c0c */ /* 0x000fc8000bf25070 */
[----:B------:R-:W-:Y:S02]  /*da9a0*/  ISETP.NE.AND.EX P1, PT, R8, R9, PT, P1 ;  /* 0x000000090800720c */ /* 0x000fe40003f25310 */
[----:B----4-:R-:W-:Y:S02]  /*da9b0*/  LOP3.LUT R16, R4, 0xff, R22, 0x78, !PT ;  /* 0x000000ff04107812 */ /* 0x010fe400078e7816 */
        /* <DEDUP_REMOVED lines=92> */
.L_x_1838:
        /* <DEDUP_REMOVED lines=52> */
.L_x_1837:
        /* <DEDUP_REMOVED lines=15> */
.L_x_1842:
[----:B-1----:R-:W-:-:S04]  /*db3b0*/  LEA R34, P1, R33, R2, 0x3 ;  /* 0x0000000221227211 */ /* 0x002fc800078218ff */
        /* <DEDUP_REMOVED lines=102> */
.L_x_1841:
[----:B------:R-:W-:-:S04]  /*dba20*/  UISETP.NE.U32.AND UP0, UPT, UR12, URZ, UPT ;  /* 0x000000ff0c00728c */ /* 0x000fc8000bf05070 */
[----:B------:R-:W-:-:S09]  /*dba30*/  UISETP.NE.AND.EX UP0, UPT, URZ, URZ, UPT, UP0 ;  /* 0x000000ffff00728c */ /* 0x000fd2000bf05300 */
[----:B------:R-:W-:Y:S05]  /*dba40*/  BRA.U !UP0, `(.L_x_1840) ;  /* 0x0000000108c87547 */ /* 0x000fea000b800000 */
[----:B-1----:R-:W-:-:S04]  /*dba50*/  LEA R22, P1, R8, R2, 0x3 ;  /* 0x0000000208167211 */ /* 0x002fc800078218ff */
[----:B0-----:R-:W-:-:S06]  /*dba60*/  LEA.HI.X R23, R8, R3, R11, 0x3, P1 ;  /* 0x0000000308177211 */ /* 0x001fcc00008f1c0b */
[----:B------:R-:W3:Y:S01]  /*dba70*/  LD.E.64 R22, desc[UR10][R22.64] ;  /* 0x0000000a16167980 */ /* 0x000ee2000c101b00 */
[----:B------:R-:W-:Y:S01]  /*dba80*/  IMAD R11, R28, 0x1b3, RZ ;  /* 0x000001b31c0b7824 */ /* 0x000fe200078e02ff */
[----:B---3--:R-:W-:-:S04]  /*dba90*/  LOP3.LUT R8, R29, 0xff, R22, 0x78, !PT ;  /* 0x000000ff1d087812 */ /* 0x008fc800078e7816 */
[C---:B------:R-:W-:Y:S01]  /*dbaa0*/  LEA R29, R8.reuse, R11, 0x8 ;  /* 0x0000000b081d7211 */ /* 0x040fe200078e40ff */
[----:B------:R-:W-:Y:S01]  /*dbab0*/  IMAD.WIDE.U32 R26, R8, 0x1b3, RZ ;  /* 0x000001b3081a7825 */ /* 0x000fe200078e00ff */
[----:B------:R-:W-:-:S03]  /*dbac0*/  SHF.R.U64 R11, R22, 0x8, R23 ;  /* 0x00000008160b7819 */ /* 0x000fc60000001217 */
[----:B----4-:R-:W-:Y:S01]  /*dbad0*/  IMAD.IADD R16, R27, 0x1, R29 ;  /* 0x000000011b107824 */ /* 0x010fe200078e021d */
        /* <DEDUP_REMOVED lines=41> */
.L_x_1840:
        /* <DEDUP_REMOVED lines=18> */
.L_x_1846:
        /* <DEDUP_REMOVED lines=102> */
.L_x_1845:
        /* <DEDUP_REMOVED lines=52> */
.L_x_1844:
        /* <DEDUP_REMOVED lines=15> */
.L_x_1849:
        /* <DEDUP_REMOVED lines=52> */
[----:B----4-:R-:W-:-:S03]  /*dcc60*/  LOP3.LUT R16, R26, 0xff, R22, 0x78, !PT ;  /* 0x000000ff1a107812 */ /* 0x010fc600078e7816 */
        /* <DEDUP_REMOVED lines=49> */
[----:B0-----:R-:W-:Y:S01]  /*dcf80*/  IMAD.MOV.U32 R16, RZ, RZ, R11 ;  /* 0x000000ffff107224 */ /* 0x001fe200078e000b */
[----:B------:R-:W-:-:S07]  /*dcf90*/  MOV R11, UR4 ;  /* 0x00000004000b7c02 */ /* 0x000fce0008000f00 */
.L_x_1848:
[----:B------:R-:W-:-:S04]  /*dcfa0*/  UISETP.NE.U32.AND UP0, UPT, UR12, URZ, UPT ;  /* 0x000000ff0c00728c */ /* 0x000fc8000bf05070 */
[----:B------:R-:W-:-:S09]  /*dcfb0*/  UISETP.NE.AND.EX UP0, UPT, URZ, URZ, UPT, UP0 ;  /* 0x000000ffff00728c */ /* 0x000fd2000bf05300 */
[----:B------:R-:W-:Y:S05]  /*dcfc0*/  BRA.U !UP0, `(.L_x_1847) ;  /* 0x0000000108c87547 */ /* 0x000fea000b800000 */
        /* <DEDUP_REMOVED lines=50> */
.L_x_1847:
[----:B------:R-:W-:-:S04]  /*dd2f0*/  ISETP.GE.U32.AND P0, PT, R4, R29, PT ;  /* 0x0000001d0400720c */ /* 0x000fc80003f06070 */
[----:B------:R-:W-:-:S04]  /*dd300*/  ISETP.GE.U32.AND.EX P0, PT, R5, R28, PT, P0 ;  /* 0x0000001c0500720c */ /* 0x000fc80003f06100 */
[----:B------:R-:W-:Y:S01]  /*dd310*/  PLOP3.LUT P0, PT, P0, PT, PT, 0x8, 0x80 ;  /* 0x000000000080781c */ /* 0x000fe2000070e170 */
[----:B------:R-:W-:-:S12]  /*dd320*/  BRA `(.L_x_1836) ;  /* 0x0000000000607947 */ /* 0x000fd80003800000 */
.L_x_1843:
[----:B------:R-:W3:Y:S01]  /*dd330*/  LDC R26, c[0x0][0x3c8] ;  /* 0x0000f200ff1a7b82 */ /* 0x000ee20000000800 */
[----:B------:R-:W-:Y:S02]  /*dd340*/  PLOP3.LUT P0, PT, PT, PT, PT, 0x8, 0x80 ;  /* 0x000000000080781c */ /* 0x000fe40003f0e170 */
[----:B---3--:R-:W-:-:S13]  /*dd350*/  ISETP.NE.AND P1, PT, R26, RZ, PT ;  /* 0x000000ff1a00720c */ /* 0x008fda0003f25270 */
[----:B------:R-:W-:Y:S05]  /*dd360*/  @!P1 BRA `(.L_x_1836) ;  /* 0x0000000000509947 */ /* 0x000fea0003800000 */
[----:B0-----:R-:W-:Y:S02]  /*dd370*/  HFMA2 R11, -RZ, RZ, 0, 0 ;  /* 0x00000000ff0b7431 */ /* 0x001fe400000001ff */
[----:B------:R-:W-:-:S07]  /*dd380*/  IMAD.MOV.U32 R22, RZ, RZ, RZ ;  /* 0x000000ffff167224 */ /* 0x000fce00078e00ff */
.L_x_1850:
[C---:B------:R-:W-:Y:S02]  /*dd390*/  SHF.L.U32 R9, R11.reuse, 0x3, RZ ;  /* 0x000000030b097819 */ /* 0x040fe400000006ff */
[----:B----4-:R-:W-:Y:S02]  /*dd3a0*/  SHF.L.U64.HI R16, R11, 0x3, R22 ;  /* 0x000000030b107819 */ /* 0x010fe40000010216 */
        /* <DEDUP_REMOVED lines=16> */
.L_x_1836:
[----:B------:R-:W-:Y:S05]  /*dd4b0*/  BSYNC.RECONVERGENT B0 ;  /* 0x0000000000007941 */ /* 0x000fea0003800200 */
.L_x_1835:
[----:B0-----:R-:W-:Y:S01]  /*dd4c0*/  VIADD R4, R6, 0x1 ;  /* 0x0000000106047836 */ /* 0x001fe20000000000 */
[C---:B------:R-:W-:Y:S01]  /*dd4d0*/  IADD3 R5, PT, PT, R7.reuse, 0x1, RZ ;  /* 0x0000000107057810 */ /* 0x040fe20007ffe0ff */
[----:B------:R-:W-:Y:S01]  /*dd4e0*/  @!P0 IMAD.MOV R4, RZ, RZ, R6 ;  /* 0x000000ffff048224 */ /* 0x000fe200078e0206 */
[----:B------:R-:W-:Y:S01]  /*dd4f0*/  @P0 IADD3 R5, PT, PT, R7, RZ, RZ ;  /* 0x000000ff07050210 */ /* 0x000fe20007ffe0ff */
[----:B------:R-:W-:Y:S01]  /*dd500*/  BSSY.RECONVERGENT B0, `(.L_x_1851) ;  /* 0x00002d7000007945 */ /* 0x000fe20003800200 */
[----:B-12-4-:R-:W-:Y:S02]  /*dd510*/  SEL R16, R12, R2, P0 ;  /* 0x000000020c107207 */ /* 0x016fe40000000000 */
        /* <DEDUP_REMOVED lines=12> */
[----:B------:R-:W-:Y:S02]  /*dd5e0*/  HFMA2 R28, -RZ, RZ, -6.306171417236328125e-05, 0.01395416259765625 ;  /* 0x84222325ff1c7431 */ /* 0x000fe400000001ff */
[----:B------:R-:W-:Y:S01]  /*dd5f0*/  IMAD.MOV.U32 R32, RZ, RZ, -0x340d631c ;  /* 0xcbf29ce4ff207424 */ /* 0x000fe200078e00ff */
[----:B0-----:R-:W-:-:S04]  /*dd600*/  ISETP.NE.U32.AND P0, PT, R6, RZ, PT ;  /* 0x000000ff0600720c */ /* 0x001fc80003f05070 */
        /* <DEDUP_REMOVED lines=14> */
.L_x_1855:
        /* <DEDUP_REMOVED lines=101> */
[----:B------:R-:W-:-:S07]  /*ddd40*/  IMAD.U32 R6, RZ, RZ, UR4 ;  /* 0x00000004ff067e24 */ /* 0x000fce000f8e00ff */
.L_x_1854:
        /* <DEDUP_REMOVED lines=52> */
.L_x_1853:
        /* <DEDUP_REMOVED lines=15> */
.L_x_1858:
        /* <DEDUP_REMOVED lines=103> */
.L_x_1857:
        /* <DEDUP_REMOVED lines=53> */
.L_x_1856:
        /* <DEDUP_REMOVED lines=18> */
.L_x_1862:
        /* <DEDUP_REMOVED lines=102> */
.L_x_1861:
        /* <DEDUP_REMOVED lines=52> */
.L_x_1860:
        /* <DEDUP_REMOVED lines=15> */
.L_x_1865:
        /* <DEDUP_REMOVED lines=103> */
.L_x_1864:
        /* <DEDUP_REMOVED lines=53> */
.L_x_1863:
[----:B------:R-:W-:-:S04]  /*e00b0*/  ISETP.GE.U32.AND P0, PT, R28, R27, PT ;  /* 0x0000001b1c00720c */ /* 0x000fc80003f06070 */
[----:B------:R-:W-:-:S04]  /*e00c0*/  ISETP.GE.U32.AND.EX P0, PT, R32, R37, PT, P0 ;  /* 0x000000252000720c */ /* 0x000fc80003f06100 */
[----:B------:R-:W-:Y:S01]  /*e00d0*/  PLOP3.LUT P0, PT, P0, PT, PT, 0x8, 0x80 ;  /* 0x000000000080781c */ /* 0x000fe2000070e170 */
[----:B------:R-:W-:-:S12]  /*e00e0*/  BRA `(.L_x_1852) ;  /* 0x0000000000607947 */ /* 0x000fd80003800000 */
.L_x_1859:
[----:B------:R-:W3:Y:S01]  /*e00f0*/  LDC R28, c[0x0][0x3c8] ;  /* 0x0000f200ff1c7b82 */ /* 0x000ee20000000800 */
[----:B------:R-:W-:Y:S02]  /*e0100*/  PLOP3.LUT P0, PT, PT, PT, PT, 0x8, 0x80 ;  /* 0x000000000080781c */ /* 0x000fe40003f0e170 */
[----:B---3--:R-:W-:-:S13]  /*e0110*/  ISETP.NE.AND P1, PT, R28, RZ, PT ;  /* 0x000000ff1c00720c */ /* 0x008fda0003f25270 */
[----:B------:R-:W-:Y:S05]  /*e0120*/  @!P1 BRA `(.L_x_1852) ;  /* 0x0000000000509947 */ /* 0x000fea0003800000 */
[----:B------:R-:W-:Y:S02]  /*e0130*/  HFMA2 R23, -RZ, RZ, 0, 0 ;  /* 0x00000000ff177431 */ /* 0x000fe400000001ff */
[----:B------:R-:W-:-:S07]  /*e0140*/  IMAD.MOV.U32 R26, RZ, RZ, RZ ;  /* 0x000000ffff1a7224 */ /* 0x000fce00078e00ff */
.L_x_1866:
        /* <DEDUP_REMOVED lines=18> */
.L_x_1852:
[----:B------:R-:W-:Y:S05]  /*e0270*/  BSYNC.RECONVERGENT B0 ;  /* 0x0000000000007941 */ /* 0x000fea0003800200 */
.L_x_1851:
[----:B------:R-:W-:Y:S01]  /*e0280*/  VIADD R28, R4, 0x1 ;  /* 0x00000001041c7836 */ /* 0x000fe20000000000 */
        /* <DEDUP_REMOVED lines=9> */
[----:B------:R1:W2:Y:S04]  /*e0320*/  @!P0 LDS.64 R2, [R4] ;  /* 0x0000000004028984 */ /* 0x0002a80000000a00 */
[----:B------:R1:W3:Y:S01]  /*e0330*/  @P0 LDS.64 R12, [R5] ;  /* 0x00000000050c0984 */ /* 0x0002e20000000a00 */
[----:B------:R-:W-:Y:S01]  /*e0340*/  PLOP3.LUT P0, PT, PT, PT, PT, 0x8, 0x80 ;  /* 0x000000000080781c */ /* 0x000fe20003f0e170 */
[----:B------:R-:W-:-:S12]  /*e0350*/  @P1 BRA `(.L_x_1868) ;  /* 0x0000002c002c1947 */ /* 0x000fd80003800000 */
[----:B------:R-:W-:Y:S02]  /*e0360*/  ISETP.GE.AND P1, PT, R29, R30, PT ;  /* 0x0000001e1d00720c */ /* 0x000fe40003f26270 */
[----:B------:R-:W-:-:S11]  /*e0370*/  PLOP3.LUT P0, PT, PT, PT, PT, 0x80, 0x8 ;  /* 0x000000000008781c */ /* 0x000fd60003f0f070 */
[----:B------:R-:W-:Y:S05]  /*e0380*/  @P1 BRA `(.L_x_1868) ;  /* 0x0000002c00201947 */ /* 0x000fea0003800000 */
[----:B-1----:R-:W1:Y:S01]  /*e0390*/  LDC.64 R4, c[0x0][0x3c0] ;  /* 0x0000f000ff047b82 */ /* 0x002e620000000a00 */
[----:B------:R-:W-:Y:S01]  /*e03a0*/  IMAD.MOV.U32 R32, RZ, RZ, -0x340d631c ;  /* 0xcbf29ce4ff207424 */ /* 0x000fe200078e00ff */
[----:B-1----:R-:W-:Y:S01]  /*e03b0*/  ISETP.NE.U32.AND P0, PT, R4, RZ, PT ;  /* 0x000000ff0400720c */ /* 0x002fe20003f05070 */
        /* <DEDUP_REMOVED lines=13> */
[----:B------:R-:W-:-:S07]  /*e0490*/  CS2R R34, SRZ ;  /* 0x0000000000227805 */ /* 0x000fce000001ff00 */
.L_x_1871:
        /* <DEDUP_REMOVED lines=102> */
[----:B------:R-:W-:-:S07]  /*e0b00*/  MOV R7, UR4 ;  /* 0x0000000400077c02 */ /* 0x000fce0008000f00 */
.L_x_1870:
        /* <DEDUP_REMOVED lines=53> */
.L_x_1869:
        /* <DEDUP_REMOVED lines=14> */
.L_x_1874:
        /* <DEDUP_REMOVED lines=102> */
.L_x_1873:
[----:B------:R-:W-:-:S04]  /*e15a0*/  UISETP.NE.U32.AND UP0, UPT, UR12, URZ, UPT ;  /* 0x000000ff0c00728c */ /* 0x000fc8000bf05070 */
[----:B------:R-:W-:-:S09]  /*e15b0*/  UISETP.NE.AND.EX UP0, UPT, URZ, URZ, UPT, UP0 ;  /* 0x000000ffff00728c */ /* 0x000fd2000bf05300 */
[----:B------:R-:W-:Y:S05]  /*e15c0*/  BRA.U !UP0, `(.L_x_1872) ;  /* 0x0000000108c47547 */ /* 0x000fea000b800000 */
[----:B--2---:R-:W-:-:S04]  /*e15d0*/  LEA R22, P1, R7, R2, 0x3 ;  /* 0x0000000207167211 */ /* 0x004fc800078218ff */
        /* <DEDUP_REMOVED lines=48> */
.L_x_1872:
        /* <DEDUP_REMOVED lines=17> */
.L_x_1878:
        /* <DEDUP_REMOVED lines=103> */
.L_x_1877:
        /* <DEDUP_REMOVED lines=53> */
.L_x_1876:
        /* <DEDUP_REMOVED lines=14> */
.L_x_1881:
        /* <DEDUP_REMOVED lines=103> */
.L_x_1880:
        /* <DEDUP_REMOVED lines=52> */
[----:B------:R-:W-:-:S07]  /*e2e40*/  IMAD.IADD R39, R7, 0x1, R5 ;  /* 0x0000000107277824 */ /* 0x000fce00078e0205 */
.L_x_1879:
[----:B------:R-:W-:-:S04]  /*e2e50*/  ISETP.GE.U32.AND P0, PT, R4, R27, PT ;  /* 0x0000001b0400720c */ /* 0x000fc80003f06070 */
[----:B------:R-:W-:-:S04]  /*e2e60*/  ISETP.GE.U32.AND.EX P0, PT, R32, R39, PT, P0 ;  /* 0x000000272000720c */ /* 0x000fc80003f06100 */
[----:B------:R-:W-:Y:S01]  /*e2e70*/  PLOP3.LUT P0, PT, P0, PT, PT, 0x8, 0x80 ;  /* 0x000000000080781c */ /* 0x000fe2000070e170 */
[----:B------:R-:W-:-:S12]  /*e2e80*/  BRA `(.L_x_1868) ;  /* 0x0000000000607947 */ /* 0x000fd80003800000 */
.L_x_1875:
[----:B------:R-:W1:Y:S01]  /*e2e90*/  LDC R32, c[0x0][0x3c8] ;  /* 0x0000f200ff207b82 */ /* 0x000e620000000800 */
[----:B------:R-:W-:Y:S02]  /*e2ea0*/  PLOP3.LUT P0, PT, PT, PT, PT, 0x8, 0x80 ;  /* 0x000000000080781c */ /* 0x000fe40003f0e170 */
[----:B-1----:R-:W-:-:S13]  /*e2eb0*/  ISETP.NE.AND P1, PT, R32, RZ, PT ;  /* 0x000000ff2000720c */ /* 0x002fda0003f25270 */
[----:B------:R-:W-:Y:S05]  /*e2ec0*/  @!P1 BRA `(.L_x_1868) ;  /* 0x0000000000509947 */ /* 0x000fea0003800000 */
[----:B------:R-:W-:Y:S02]  /*e2ed0*/  HFMA2 R23, -RZ, RZ, 0, 0 ;  /* 0x00000000ff177431 */ /* 0x000fe400000001ff */
[----:B------:R-:W-:-:S07]  /*e2ee0*/  IMAD.MOV.U32 R26, RZ, RZ, RZ ;  /* 0x000000ffff1a7224 */ /* 0x000fce00078e00ff */
.L_x_1882:
[C---:B------:R-:W-:Y:S02]  /*e2ef0*/  SHF.L.U32 R5, R23.reuse, 0x3, RZ ;  /* 0x0000000317057819 */ /* 0x040fe400000006ff */
[----:B------:R-:W-:Y:S02]  /*e2f00*/  SHF.L.U64.HI R22, R23, 0x3, R26 ;  /* 0x0000000317167819 */ /* 0x000fe4000001021a */
[C---:B---3--:R-:W-:Y:S02]  /*e2f10*/  IADD3 R6, P0, PT, R5.reuse, R12, RZ ;  /* 0x0000000c05067210 */ /* 0x048fe40007f1e0ff */
        /* <DEDUP_REMOVED lines=15> */
.L_x_1868:
[----:B------:R-:W-:Y:S05]  /*e3010*/  BSYNC.RECONVERGENT B0 ;  /* 0x0000000000007941 */ /* 0x000fea0003800200 */
.L_x_1867:
[----:B------:R-:W-:Y:S01]  /*e3020*/  VIADD R32, R28, 0x1 ;  /* 0x000000011c207836 */ /* 0x000fe20000000000 */
[C---:B0-----:R-:W-:Y:S01]  /*e3030*/  IADD3 R33, PT, PT, R29.reuse, 0x1, RZ ;  /* 0x000000011d217810 */ /* 0x041fe20007ffe0ff */
[----:B------:R-:W-:Y:S01]  /*e3040*/  @!P0 IMAD.MOV R32, RZ, RZ, R28 ;  /* 0x000000ffff208224 */ /* 0x000fe200078e021c */
[----:B------:R-:W-:Y:S01]  /*e3050*/  @P0 IADD3 R33, PT, PT, R29, RZ, RZ ;  /* 0x000000ff1d210210 */ /* 0x000fe20007ffe0ff */
[----:B------:R-:W-:Y:S01]  /*e3060*/  BSSY.RECONVERGENT B0, `(.L_x_1883) ;  /* 0x00002d5000007945 */ /* 0x000fe20003800200 */
[----:B--23--:R-:W-:Y:S02]  /*e3070*/  SEL R6, R12, R2, P0 ;  /* 0x000000020c067207 */ /* 0x00cfe40000000000 */
[C---:B------:R-:W-:Y:S02]  /*e3080*/  ISETP.GE.AND P1, PT, R32.reuse, R31, PT ;  /* 0x0000001f2000720c */ /* 0x040fe40003f26270 */
[----:B-1----:R-:W-:Y:S02]  /*e3090*/  @!P0 LEA R4, R33, UR5, 0x3 ;  /* 0x0000000521048c11 */ /* 0x002fe4000f8e18ff */
        /* <DEDUP_REMOVED lines=26> */
.L_x_1887:
        /* <DEDUP_REMOVED lines=103> */
.L_x_1886:
        /* <DEDUP_REMOVED lines=53> */
.L_x_1885:
        /* <DEDUP_REMOVED lines=14> */
.L_x_1890:
        /* <DEDUP_REMOVED lines=102> */
.L_x_1889:
        /* <DEDUP_REMOVED lines=52> */
.L_x_1888:
        /* <DEDUP_REMOVED lines=17> */
.L_x_1894:
        /* <DEDUP_REMOVED lines=103> */
.L_x_1893:
        /* <DEDUP_REMOVED lines=53> */
.L_x_1892:
        /* <DEDUP_REMOVED lines=14> */
.L_x_1897:
        /* <DEDUP_REMOVED lines=103> */
.L_x_1896:
        /* <DEDUP_REMOVED lines=53> */
.L_x_1895:
[----:B------:R-:W-:-:S04]  /*e5bf0*/  ISETP.GE.U32.AND P0, PT, R4, R29, PT ;  /* 0x0000001d0400720c */ /* 0x000fc80003f06070 */
[----:B------:R-:W-:-:S04]  /*e5c00*/  ISETP.GE.U32.AND.EX P0, PT, R34, R41, PT, P0 ;  /* 0x000000292200720c */ /* 0x000fc80003f06100 */
[----:B------:R-:W-:Y:S01]  /*e5c10*/  PLOP3.LUT P0, PT, P0, PT, PT, 0x8, 0x80 ;  /* 0x000000000080781c */ /* 0x000fe2000070e170 */
[----:B------:R-:W-:-:S12]  /*e5c20*/  BRA `(.L_x_1884) ;  /* 0x0000000000607947 */ /* 0x000fd80003800000 */
.L_x_1891:
[----:B------:R-:W3:Y:S01]  /*e5c30*/  LDC R34, c[0x0][0x3c8] ;  /* 0x0000f200ff227b82 */ /* 0x000ee20000000800 */
[----:B------:R-:W-:Y:S02]  /*e5c40*/  PLOP3.LUT P0, PT, PT, PT, PT, 0x8, 0x80 ;  /* 0x000000000080781c */ /* 0x000fe40003f0e170 */
[----:B---3--:R-:W-:-:S13]  /*e5c50*/  ISETP.NE.AND P1, PT, R34, RZ, PT ;  /* 0x000000ff2200720c */ /* 0x008fda0003f25270 */
[----:B------:R-:W-:Y:S05]  /*e5c60*/  @!P1 BRA `(.L_x_1884) ;  /* 0x0000000000509947 */ /* 0x000fea0003800000 */
[----:B------:R-:W-:Y:S02]  /*e5c70*/  HFMA2 R27, -RZ, RZ, 0, 0 ;  /* 0x00000000ff1b7431 */ /* 0x000fe400000001ff */
[----:B------:R-:W-:-:S07]  /*e5c80*/  IMAD.MOV.U32 R28, RZ, RZ, RZ ;  /* 0x000000ffff1c7224 */ /* 0x000fce00078e00ff */
.L_x_1898:
        /* <DEDUP_REMOVED lines=18> */
.L_x_1884:
[----:B------:R-:W-:Y:S05]  /*e5db0*/  BSYNC.RECONVERGENT B0 ;  /* 0x0000000000007941 */ /* 0x000fea0003800200 */
.L_x_1883:
        /* <DEDUP_REMOVED lines=34> */
.L_x_1903:
        /* <DEDUP_REMOVED lines=103> */
.L_x_1902:
        /* <DEDUP_REMOVED lines=53> */
.L_x_1901:
        /* <DEDUP_REMOVED lines=14> */
.L_x_1906:
        /* <DEDUP_REMOVED lines=102> */
.L_x_1905:
        /* <DEDUP_REMOVED lines=52> */
.L_x_1904:
        /* <DEDUP_REMOVED lines=17> */
.L_x_1910:
        /* <DEDUP_REMOVED lines=103> */
.L_x_1909:
        /* <DEDUP_REMOVED lines=53> */
.L_x_1908:
        /* <DEDUP_REMOVED lines=14> */
.L_x_1913:
        /* <DEDUP_REMOVED lines=102> */
.L_x_1912:
        /* <DEDUP_REMOVED lines=52> */
.L_x_1911:
[----:B------:R-:W-:-:S04]  /*e8970*/  ISETP.GE.U32.AND P0, PT, R22, R26, PT ;  /* 0x0000001a1600720c */ /* 0x000fc80003f06070 */
[----:B------:R-:W-:-:S04]  /*e8980*/  ISETP.GE.U32.AND.EX P0, PT, R32, R39, PT, P0 ;  /* 0x000000272000720c */ /* 0x000fc80003f06100 */
[----:B------:R-:W-:Y:S01]  /*e8990*/  PLOP3.LUT P0, PT, P0, PT, PT, 0x8, 0x80 ;  /* 0x000000000080781c */ /* 0x000fe2000070e170 */
[----:B------:R-:W-:-:S12]  /*e89a0*/  BRA `(.L_x_1900) ;  /* 0x0000000000607947 */ /* 0x000fd80003800000 */
.L_x_1907:
[----:B------:R-:W3:Y:S01]  /*e89b0*/  LDC R32, c[0x0][0x3c8] ;  /* 0x0000f200ff207b82 */ /* 0x000ee20000000800 */
[----:B------:R-:W-:Y:S02]  /*e89c0*/  PLOP3.LUT P0, PT, PT, PT, PT, 0x8, 0x80 ;  /* 0x000000000080781c */ /* 0x000fe40003f0e170 */
[----:B---3--:R-:W-:-:S13]  /*e89d0*/  ISETP.NE.AND P1, PT, R32, RZ, PT ;  /* 0x000000ff2000720c */ /* 0x008fda0003f25270 */
[----:B------:R-:W-:Y:S05]  /*e89e0*/  @!P1 BRA `(.L_x_1900) ;  /* 0x0000000000509947 */ /* 0x000fea0003800000 */
[----:B------:R-:W-:Y:S02]  /*e89f0*/  HFMA2 R29, -RZ, RZ, 0, 0 ;  /* 0x00000000ff1d7431 */ /* 0x000fe400000001ff */
[----:B------:R-:W-:-:S07]  /*e8a00*/  IMAD.MOV.U32 R30, RZ, RZ, RZ ;  /* 0x000000ffff1e7224 */ /* 0x000fce00078e00ff */
.L_x_1914:
        /* <DEDUP_REMOVED lines=18> */
.L_x_1900:
[----:B------:R-:W-:Y:S05]  /*e8b30*/  BSYNC.RECONVERGENT B0 ;  /* 0x0000000000007941 */ /* 0x000fea0003800200 */
.L_x_1899:
[C---:B------:R-:W-:Y:S02]  /*e8b40*/  ISETP.GE.U32.AND P1, PT, R21.reuse, 0x81, PT ;  /* 0x000000811500780c */ /* 0x040fe40003f26070 */
[----:B------:R-:W-:Y:S02]  /*e8b50*/  SHF.L.U32 R21, R21, 0x1, RZ ;  /* 0x0000000115157819 */ /* 0x000fe400000006ff */
[----:B-12---:R-:W-:Y:S02]  /*e8b60*/  SEL R2, R12, R2, P0 ;  /* 0x000000020c027207 */ /* 0x006fe40000000000 */
[----:B------:R-:W-:-:S07]  /*e8b70*/  SEL R3, R13, R3, P0 ;  /* 0x000000030d037207 */ /* 0x000fce0000000000 */
[----:B------:R-:W-:Y:S05]  /*e8b80*/  @!P1 BRA `(.L_x_1915) ;  /* 0xfffffe60006c9947 */ /* 0x000fea000383ffff */
[----:B------:R-:W1:Y:S01]  /*e8b90*/  S2R R12, SR_TID.X ;  /* 0x00000000000c7919 */ /* 0x000e620000002100 */
[----:B------:R-:W2:Y:S01]  /*e8ba0*/  LDCU.U8 UR4, c[0x0][0x380] ;  /* 0x00007000ff0477ac */ /* 0x000ea20008000000 */
[----:B------:R-:W3:Y:S01]  /*e8bb0*/  S2UR UR6, SR_CgaCtaId ;  /* 0x00000000000679c3 */ /* 0x000ee20000008800 */
[----:B------:R-:W0:Y:S01]  /*e8bc0*/  S2R R13, SR_LANEID ;  /* 0x00000000000d7919 */ /* 0x000e220000000000 */
[----:B------:R-:W4:Y:S01]  /*e8bd0*/  S2R R23, SR_TID.X ;  /* 0x0000000000177919 */ /* 0x000f220000002100 */
[----:B------:R-:W0:Y:S01]  /*e8be0*/  S2R R29, SR_CTAID.X ;  /* 0x00000000001d7919 */ /* 0x000e220000002500 */
[----:B--2---:R-:W-:-:S03]  /*e8bf0*/  UPRMT UR7, UR4, 0x8880, URZ ;  /* 0x0000888004077896 */ /* 0x004fc600080000ff */
[----:B------:R-:W-:Y:S02]  /*e8c00*/  UMOV UR4, 0x400 ;  /* 0x0000040000047882 */ /* 0x000fe40000000000 */
[----:B---3--:R-:W-:-:S03]  /*e8c10*/  ULEA UR6, UR6, UR4, 0x18 ;  /* 0x0000000406067291 */ /* 0x008fc6000f8ec0ff */
[----:B------:R-:W-:Y:S02]  /*e8c20*/  UMOV UR4, UR7 ;  /* 0x0000000700047c82 */ /* 0x000fe40008000000 */
[----:B------:R-:W-:Y:S01]  /*e8c30*/  UISETP.NE.AND UP0, UPT, UR4, URZ, UPT ;  /* 0x000000ff0400728c */ /* 0x000fe2000bf05270 */
[----:B-1----:R-:W-:-:S05]  /*e8c40*/  IMAD.SHL.U32 R12, R12, 0x8, RZ ;  /* 0x000000080c0c7824 */ /* 0x002fca00078e00ff */
[----:B------:R-:W-:-:S04]  /*e8c50*/  LOP3.LUT R12, R12, 0x1f00, RZ, 0xc0, !PT ;  /* 0x00001f000c0c7812 */ /* 0x000fc800078ec0ff */
[----:B0-----:R-:W-:-:S04]  /*e8c60*/  IADD3 R27, PT, PT, R12, R13, RZ ;  /* 0x0000000d0c1b7210 */ /* 0x001fc80007ffe0ff */
[----:B------:R-:W-:Y:S01]  /*e8c70*/  IADD3 R28, PT, PT, R27, 0x20, RZ ;  /* 0x000000201b1c7810 */ /* 0x000fe20007ffe0ff */
[----:B------:R-:W-:Y:S01]  /*e8c80*/  IMAD R13, R13, 0x7, R27 ;  /* 0x000000070d0d7824 */ /* 0x000fe200078e021b */
[C---:B------:R-:W-:Y:S01]  /*e8c90*/  IADD3 R32, PT, PT, R27.reuse, 0x60, RZ ;  /* 0x000000601b207810 */ /* 0x040fe20007ffe0ff */
[----:B------:R-:W-:Y:S01]  /*e8ca0*/  VIADD R30, R27, 0x40 ;  /* 0x000000401b1e7836 */ /* 0x000fe20000000000 */
[----:B------:R-:W-:Y:S01]  /*e8cb0*/  LEA.HI.SX32 R28, R28, R27, 0x1b ;  /* 0x0000001b1c1c7211 */ /* 0x000fe200078fdaff */
[C---:B------:R-:W-:Y:S01]  /*e8cc0*/  VIADD R12, R13.reuse, 0x1 ;  /* 0x000000010d0c7836 */ /* 0x040fe20000000000 */
[C---:B------:R-:W-:Y:S01]  /*e8cd0*/  IADD3 R26, PT, PT, R13.reuse, 0x6, RZ ;  /* 0x000000060d1a7810 */ /* 0x040fe20007ffe0ff */
[C---:B------:R-:W-:Y:S01]  /*e8ce0*/  VIADD R22, R13.reuse, 0x5 ;  /* 0x000000050d167836 */ /* 0x040fe20000000000 */
[C---:B------:R-:W-:Y:S01]  /*e8cf0*/  IADD3 R42, PT, PT, R13.reuse, 0x2, RZ ;  /* 0x000000020d2a7810 */ /* 0x040fe20007ffe0ff */
[C---:B------:R-:W-:Y:S01]  /*e8d00*/  VIADD R20, R13.reuse, 0x3 ;  /* 0x000000030d147836 */ /* 0x040fe20000000000 */
[-C--:B------:R-:W-:Y:S01]  /*e8d10*/  LEA.HI.SX32 R43, R12, R13.reuse, 0x1b ;  /* 0x0000000d0c2b7211 */ /* 0x080fe200078fdaff */
[----:B------:R-:W-:Y:S01]  /*e8d20*/  VIADD R38, R13, 0x7 ;  /* 0x000000070d267836 */ /* 0x000fe20000000000 */
[----:B----4-:R-:W-:Y:S01]  /*e8d30*/  SHF.L.U32 R12, R23, 0x3, RZ ;  /* 0x00000003170c7819 */ /* 0x010fe200000006ff */
[----:B------:R-:W-:Y:S01]  /*e8d40*/  VIADD R34, R27, 0x80 ;  /* 0x000000801b227836 */ /* 0x000fe20000000000 */
[----:B------:R-:W-:-:S02]  /*e8d50*/  LEA.HI.SX32 R39, R22, R13, 0x1b ;  /* 0x0000000d16277211 */ /* 0x000fc400078fdaff */
[----:B------:R-:W-:Y:S02]  /*e8d60*/  LOP3.LUT R12, R12, 0x1f00, RZ, 0xc0, !PT ;  /* 0x00001f000c0c7812 */ /* 0x000fe400078ec0ff */
[-C--:B------:R-:W-:Y:S01]  /*e8d70*/  LEA.HI.SX32 R37, R26, R13.reuse, 0x1b ;  /* 0x0000000d1a257211 */ /* 0x080fe200078fdaff */
[C---:B------:R-:W-:Y:S01]  /*e8d80*/  VIADD R26, R27.reuse, 0xc0 ;  /* 0x000000c01b1a7836 */ /* 0x040fe20000000000 */
[----:B------:R-:W-:Y:S01]  /*e8d90*/  LOP3.LUT R22, R12, 0x1f, R23, 0xf8, !PT ;  /* 0x0000001f0c167812 */ /* 0x000fe200078ef817 */
[----:B------:R-:W-:Y:S01]  /*e8da0*/  VIADD R12, R27, 0xa0 ;  /* 0x000000a01b0c7836 */ /* 0x000fe20000000000 */
[----:B------:R-:W-:Y:S02]  /*e8db0*/  IADD3 R40, PT, PT, R13, 0x4, RZ ;  /* 0x000000040d287810 */ /* 0x000fe40007ffe0ff */
[----:B------:R-:W-:Y:S02]  /*e8dc0*/  LEA.HI.SX32 R41, R20, R13, 0x1b ;  /* 0x0000000d14297211 */ /* 0x000fe400078fdaff */
[----:B------:R-:W-:-:S02]  /*e8dd0*/  IADD3 R20, PT, PT, R27, 0xe0, RZ ;  /* 0x000000e01b147810 */ /* 0x000fc40007ffe0ff */
[-C--:B------:R-:W-:Y:S02]  /*e8de0*/  LEA.HI.SX32 R42, R42, R13.reuse, 0x1b ;  /* 0x0000000d2a2a7211 */ /* 0x080fe400078fdaff */
[-C--:B------:R-:W-:Y:S02]  /*e8df0*/  LEA.HI.SX32 R40, R40, R13.reuse, 0x1b ;  /* 0x0000000d28287211 */ /* 0x080fe400078fdaff */
[----:B------:R-:W-:Y:S02]  /*e8e00*/  LEA.HI.SX32 R38, R38, R13, 0x1b ;  /* 0x0000000d26267211 */ /* 0x000fe400078fdaff */
[-C--:B------:R-:W-:Y:S02]  /*e8e10*/  LEA.HI.SX32 R19, R12, R27.reuse, 0x1b ;  /* 0x0000001b0c137211 */ /* 0x080fe400078fdaff */
[-C--:B------:R-:W-:Y:S02]  /*e8e20*/  LEA.HI.SX32 R12, R20, R27.reuse, 0x1b ;  /* 0x0000001b140c7211 */ /* 0x080fe400078fdaff */
[----:B------:R-:W-:-:S02]  /*e8e30*/  LEA.HI.SX32 R13, R26, R27, 0x1b ;  /* 0x0000001b1a0d7211 */ /* 0x000fc400078fdaff */
[-C--:B------:R-:W-:Y:S02]  /*e8e40*/  LEA.HI.SX32 R26, R30, R27.reuse, 0x1b ;  /* 0x0000001b1e1a7211 */ /* 0x080fe400078fdaff */
[-C--:B------:R-:W-:Y:S02]  /*e8e50*/  LEA.HI.SX32 R21, R32, R27.reuse, 0x1b ;  /* 0x0000001b20157211 */ /* 0x080fe400078fdaff */
[-C--:B------:R-:W-:Y:S02]  /*e8e60*/  LEA.HI.SX32 R20, R34, R27.reuse, 0x1b ;  /* 0x0000001b22147211 */ /* 0x080fe400078fdaff */
[----:B------:R-:W-:Y:S02]  /*e8e70*/  LEA.HI.SX32 R36, R27, R27, 0x1b ;  /* 0x0000001b1b247211 */ /* 0x000fe400078fdaff */
[C---:B------:R-:W-:Y:S02]  /*e8e80*/  LOP3.LUT R34, R22.reuse, 0x40, RZ, 0xfc, !PT ;  /* 0x0000004016227812 */ /* 0x040fe400078efcff */
[----:B------:R-:W-:-:S02]  /*e8e90*/  LOP3.LUT R35, R22, 0x20, RZ, 0xfc, !PT ;  /* 0x0000002016237812 */ /* 0x000fc400078efcff */
[----:B------:R-:W-:Y:S02]  /*e8ea0*/  LOP3.LUT R33, R22, 0x60, RZ, 0xfc, !PT ;  /* 0x0000006016217812 */ /* 0x000fe400078efcff */
        /* <DEDUP_REMOVED lines=15> */
[C---:B------:R-:W-:Y:S02]  /*e8fa0*/  LOP3.LUT R32, R22.reuse, 0x80, RZ, 0xfc, !PT ;  /* 0x0000008016207812 */ /* 0x040fe400078efcff */
[----:B------:R-:W-:-:S02]  /*e8fb0*/  LOP3.LUT R31, R22, 0xa0, RZ, 0xfc, !PT ;  /* 0x000000a0161f7812 */ /* 0x000fc400078efcff */
[C---:B------:R-:W-:Y:S02]  /*e8fc0*/  LOP3.LUT R30, R22.reuse, 0xc0, RZ, 0xfc, !PT ;  /* 0x000000c0161e7812 */ /* 0x040fe400078efcff */
[----:B------:R-:W-:Y:S01]  /*e8fd0*/  LOP3.LUT R27, R22, 0xe0, RZ, 0xfc, !PT ;  /* 0x000000e0161b7812 */ /* 0x000fe200078efcff */
[----:B------:R-:W-:Y:S06]  /*e8fe0*/  BAR.SYNC.DEFER_BLOCKING 0x0 ;  /* 0x0000000000007b1d */ /* 0x000fec0000010000 */
[----:B------:R-:W-:Y:S05]  /*e8ff0*/  BRA.U !UP0, `(.L_x_1916) ;  /* 0x0000000108bc7547 */ /* 0x000fea000b800000 */
[----:B------:R0:W-:Y:S01]  /*e9000*/  STS.64 [R0], R24 ;  /* 0x0000001800007388 */ /* 0x0001e20000000a00 */
[----:B------:R-:W-:Y:S01]  /*e9010*/  ISETP.NE.AND P0, PT, R23, RZ, PT ;  /* 0x000000ff1700720c */ /* 0x000fe20003f05270 */
[----:B------:R-:W1:Y:S01]  /*e9020*/  LDCU.64 UR6, c[0x0][0x398] ;  /* 0x00007300ff0677ac */ /* 0x000e620008000a00 */
[----:B------:R-:W-:Y:S01]  /*e9030*/  IMAD.MOV.U32 R23, RZ, RZ, RZ ;  /* 0x000000ffff177224 */ /* 0x000fe200078e00ff */
[----:B------:R-:W-:Y:S01]  /*e9040*/  STS.64 [R43+0x8], R14 ;  /* 0x0000080e2b007388 */ /* 0x000fe20000000a00 */
[----:B0-----:R-:W-:Y:S01]  /*e9050*/  MOV R24, R18 ;  /* 0x0000001200187202 */ /* 0x001fe20000000f00 */
[----:B------:R-:W-:Y:S01]  /*e9060*/  IMAD.MOV.U32 R25, RZ, RZ, R17 ;  /* 0x000000ffff197224 */ /* 0x000fe200078e0011 */
[----:B------:R-:W-:-:S04]  /*e9070*/  MOV R17, R11 ;  /* 0x0000000b00117202 */ /* 0x000fc80000000f00 */
[----:B------:R-:W-:Y:S04]  /*e9080*/  STS.64 [R42+0x10], R24 ;  /* 0x000010182a007388 */ /* 0x000fe80000000a00 */
[----:B------:R-:W-:Y:S04]  /*e9090*/  STS.64 [R41+0x18], R16 ;  /* 0x0000181029007388 */ /* 0x000fe80000000a00 */
[----:B------:R-:W-:Y:S04]  /*e90a0*/  STS.64 [R40+0x20], R8 ;  /* 0x0000200828007388 */ /* 0x000fe80000000a00 */
[----:B------:R-:W-:Y:S04]  /*e90b0*/  STS.64 [R39+0x28], R6 ;  /* 0x0000280627007388 */ /* 0x000fe80000000a00 */
[----:B------:R0:W-:Y:S04]  /*e90c0*/  STS.64 [R37+0x30], R4 ;  /* 0x0000300425007388 */ /* 0x0001e80000000a00 */
[----:B------:R-:W-:Y:S01]  /*e90d0*/  STS.64 [R38+0x38], R2 ;  /* 0x0000380226007388 */ /* 0x000fe20000000a00 */
[----:B------:R-:W-:-:S03]  /*e90e0*/  NOP ;  /* 0x0000000000007918 */ /* 0x000fc60000000000 */
[----:B------:R-:W-:Y:S01]  /*e90f0*/  LDS.64 R2, [R36] ;  /* 0x0000000024027984 */ /* 0x000fe20000000a00 */
[----:B0-----:R-:W-:-:S03]  /*e9100*/  IMAD.WIDE.U32 R4, R29, 0x800, R22 ;  /* 0x000008001d047825 */ /* 0x001fc600078e0016 */
[----:B------:R1:W-:Y:S04]  /*e9110*/  LDS.64 R14, [R28+0x100] ;  /* 0x000100001c0e7984 */ /* 0x0003e80000000a00 */
[----:B------:R-:W-:Y:S04]  /*e9120*/  LDS.64 R16, [R26+0x200] ;  /* 0x000200001a107984 */ /* 0x000fe80000000a00 */
[----:B------:R-:W-:Y:S04]  /*e9130*/  LDS.64 R24, [R21+0x300] ;  /* 0x0003000015187984 */ /* 0x000fe80000000a00 */
[----:B------:R-:W-:Y:S04]  /*e9140*/  LDS.64 R8, [R20+0x400] ;  /* 0x0004000014087984 */ /* 0x000fe80000000a00 */
[----:B------:R-:W-:Y:S04]  /*e9150*/  LDS.64 R18, [R19+0x500] ;  /* 0x0005000013127984 */ /* 0x000fe80000000a00 */
[----:B------:R-:W-:Y:S04]  /*e9160*/  LDS.64 R6, [R13+0x600] ;  /* 0x000600000d067984 */ /* 0x000fe80000000a00 */
[----:B------:R-:W-:Y:S04]  /*e9170*/  LDS.64 R40, [R12+0x700] ;  /* 0x000700000c287984 */ /* 0x000fe80000000a00 */
[----:B------:R-:W-:Y:S01]  /*e9180*/  @!P0 STS [UR5+0x4200], R10 ;  /* 0x0042000aff008988 */ /* 0x000fe20008000805 */
[----:B------:R-:W-:Y:S01]  /*e9190*/  BAR.SYNC.DEFER_BLOCKING 0x0 ;  /* 0x0000000000007b1d */ /* 0x000fe20000010000 */
[----:B-1----:R-:W-:-:S04]  /*e91a0*/  LEA R28, P0, R4, UR6, 0x3 ;  /* 0x00000006041c7c11 */ /* 0x002fc8000f8018ff */
[----:B------:R-:W-:Y:S01]  /*e91b0*/  LEA.HI.X R29, R4, UR7, R5, 0x3, P0 ;  /* 0x00000007041d7c11 */ /* 0x000fe200080f1c05 */
[----:B------:R-:W0:Y:S02]  /*e91c0*/  LDS R0, [UR5+0x4200] ;  /* 0x00420005ff007984 */ /* 0x000e240008000800 */
[-C--:B0-----:R-:W-:Y:S02]  /*e91d0*/  ISETP.GE.AND P0, PT, R22, R0.reuse, PT ;  /* 0x000000001600720c */ /* 0x081fe40003f06270 */
[-C--:B------:R-:W-:Y:S02]  /*e91e0*/  ISETP.GE.AND P1, PT, R35, R0.reuse, PT ;  /* 0x000000002300720c */ /* 0x080fe40003f26270 */
[-C--:B------:R-:W-:Y:S02]  /*e91f0*/  ISETP.GE.AND P2, PT, R34, R0.reuse, PT ;  /* 0x000000002200720c */ /* 0x080fe40003f46270 */
[-C--:B------:R-:W-:Y:S02]  /*e9200*/  ISETP.GE.AND P3, PT, R33, R0.reuse, PT ;  /* 0x000000002100720c */ /* 0x080fe40003f66270 */
[----:B------:R-:W-:-:S02]  /*e9210*/  ISETP.GE.AND P4, PT, R32, R0, PT ;  /* 0x000000002000720c */ /* 0x000fc40003f86270 */
        /* <DEDUP_REMOVED lines=13> */
.L_x_1916:
[----:B------:R0:W-:Y:S01]  /*e92f0*/  STS.64 [R0], R24 ;  /* 0x0000001800007388 */ /* 0x0001e20000000a00 */
[----:B------:R-:W-:Y:S01]  /*e9300*/  ISETP.NE.AND P0, PT, R23, RZ, PT ;  /* 0x000000ff1700720c */ /* 0x000fe20003f05270 */
[----:B------:R-:W1:Y:S02]  /*e9310*/  LDCU.64 UR6, c[0x0][0x3b0] ;  /* 0x00007600ff0677ac */ /* 0x000e640008000a00 */
        /* <DEDUP_REMOVED lines=12> */
[----:B0-----:R-:W-:Y:S02]  /*e93e0*/  HFMA2 R5, -RZ, RZ, 0, 0 ;  /* 0x00000000ff057431 */ /* 0x001fe400000001ff */
[----:B------:R-:W-:Y:S01]  /*e93f0*/  IMAD.MOV.U32 R4, RZ, RZ, R22 ;  /* 0x000000ffff047224 */ /* 0x000fe200078e0016 */
[----:B------:R0:W-:Y:S04]  /*e9400*/  LDS.64 R14, [R28+0x100] ;  /* 0x000100001c0e7984 */ /* 0x0001e80000000a00 */
[----:B------:R-:W-:Y:S04]  /*e9410*/  LDS.64 R16, [R26+0x200] ;  /* 0x000200001a107984 */ /* 0x000fe80000000a00 */
[----:B------:R-:W-:Y:S01]  /*e9420*/  LDS.64 R24, [R21+0x300] ;  /* 0x0003000015187984 */ /* 0x000fe20000000a00 */
[----:B0-----:R-:W-:-:S03]  /*e9430*/  IMAD.WIDE.U32 R28, R29, 0x800, R4 ;  /* 0x000008001d1c7825 */ /* 0x001fc600078e0004 */
        /* <DEDUP_REMOVED lines=27> */
.L_x_1917:
        /* <DEDUP_REMOVED lines=9> */
.L_x_4725:


//--------------------- .text._ZN3cub18CUB_300001_SM_10006detail10merge_sort26DeviceMergeSortMergeKernelINS2_10policy_hubIPPyE9Policy600ES6_PNS0_8NullTypeES6_SA_j10tuple_lessS5_S9_EEvbT2_T3_T4_PT6_PT7_T5_PSE_SE_NS1_7vsmem_tE --------------------------
	.section	.text._ZN3cub18CUB_300001_SM_10006detail10merge_sort26DeviceMergeSortMergeKernelINS2_10policy_hubIPPyE9Policy600ES6_PNS0_8NullTypeES6_SA_j10tuple_lessS5_S9_EEvbT2_T3_T4_PT6_PT7_T5_PSE_SE_NS1_7vsmem_tE,"ax",@progbits
	.align	128
        .global         _ZN3cub18CUB_300001_SM_10006detail10merge_sort26DeviceMergeSortMergeKernelINS2_10policy_hubIPPyE9Policy600ES6_PNS0_8NullTypeES6_SA_j10tuple_lessS5_S9_EEvbT2_T3_T4_PT6_PT7_T5_PSE_SE_NS1_7vsmem_tE
        .type           _ZN3cub18CUB_300001_SM_10006detail10merge_sort26DeviceMergeSortMergeKernelINS2_10policy_hubIPPyE9Policy600ES6_PNS0_8NullTypeES6_SA_j10tuple_lessS5_S9_EEvbT2_T3_T4_PT6_PT7_T5_PSE_SE_NS1_7vsmem_tE,@function
        .size           _ZN3cub18CUB_300001_SM_10006detail10merge_sort26DeviceMergeSortMergeKernelINS2_10policy_hubIPPyE9Policy600ES6_PNS0_8NullTypeES6_SA_j10tuple_lessS5_S9_EEvbT2_T3_T4_PT6_PT7_T5_PSE_SE_NS1_7vsmem_tE,(.L_x_4726 - _ZN3cub18CUB_300001_SM_10006detail10merge_sort26DeviceMergeSortMergeKernelINS2_10policy_hubIPPyE9Policy600ES6_PNS0_8NullTypeES6_SA_j10tuple_lessS5_S9_EEvbT2_T3_T4_PT6_PT7_T5_PSE_SE_NS1_7vsmem_tE)
        .other          _ZN3cub18CUB_300001_SM_10006detail10merge_sort26DeviceMergeSortMergeKernelINS2_10policy_hubIPPyE9Policy600ES6_PNS0_8NullTypeES6_SA_j10tuple_lessS5_S9_EEvbT2_T3_T4_PT6_PT7_T5_PSE_SE_NS1_7vsmem_tE,@"STO_CUDA_ENTRY STV_DEFAULT"
_ZN3cub18CUB_300001_SM_10006detail10merge_sort26DeviceMergeSortMergeKernelINS2_10policy_hubIPPyE9Policy600ES6_PNS0_8NullTypeES6_SA_j10tuple_lessS5_S9_EEvbT2_T3_T4_PT6_PT7_T5_PSE_SE_NS1_7vsmem_tE:
.text._ZN3cub18CUB_300001_SM_10006detail10merge_sort26DeviceMergeSortMergeKernelINS2_10policy_hubIPPyE9Policy600ES6_PNS0_8NullTypeES6_SA_j10tuple_lessS5_S9_EEvbT2_T3_T4_PT6_PT7_T5_PSE_SE_NS1_7vsmem_tE:
[----:B------:R-:W-:Y:S08]  /*0000*/  LDC R1, c[0x0][0x37c] ;  /* 0x0000df00ff017b82 */ /* 0x000ff00000000800 */
[----:B------:R-:W0:Y:S01]  /*0010*/  S2UR UR6, SR_CTAID.X ;  /* 0x00000000000679c3 */ /* 0x000e220000002500 */
[----:B------:R-:W1:Y:S01]  /*0020*/  LDCU UR4, c[0x0][0x370] ;  /* 0x00006e00ff0477ac */ /* 0x000e620008000800 */
[----:B------:R-:W2:Y:S01]  /*0030*/  S2R R6, SR_TID.X ;  /* 0x0000000000067919 */ /* 0x000ea20000002100 */
[----:B------:R-:W3:Y:S05]  /*0040*/  LDCU.64 UR10, c[0x0][0x358] ;  /* 0x00006b00ff0a77ac */ /* 0x000eea0008000a00 */
[----:B------:R-:W4:Y:S01]  /*0050*/  LDC R7, c[0x0][0x3c8] ;  /* 0x0000f200ff077b82 */ /* 0x000f220000000800 */
[----:B-1----:R-:W-:-:S04]  /*0060*/  UIADD3 UR4, UPT, UPT, UR4, -0x1, URZ ;  /* 0xffffffff04047890 */ /* 0x002fc8000fffe0ff */
[----:B0-----:R-:W-:Y:S02]  /*0070*/  UISETP.GE.U32.AND UP0, UPT, UR6, UR4, UPT ;  /* 0x000000040600728c */ /* 0x001fe4000bf06070 */
[----:B------:R-:W-:Y:S01]  /*0080*/  USHF.L.U32 UR9, UR6, 0xb, URZ ;  /* 0x0000000b06097899 */ /* 0x000fe200080006ff */
[----:B----4-:R-:W-:-:S06]  /*0090*/  IMAD.SHL.U32 R5, R7, 0x400, RZ ;  /* 0x0000040007057824 */ /* 0x010fcc00078e00ff */
[----:B--23--:R-:W-:Y:S05]  /*00a0*/  BRA.U UP0, `(.L_x_1918) ;  /* 0x000001bd00f87547 */ /* 0x00cfea000b800000 */
[----:B------:R-:W0:Y:S01]  /*00b0*/  LDCU.64 UR4, c[0x0][0x3c0] ;  /* 0x00007800ff0477ac */ /* 0x000e220008000a00 */
[----:B------:R-:W-:Y:S01]  /*00c0*/  IMAD.MOV R7, RZ, RZ, -R7 ;  /* 0x000000ffff077224 */ /* 0x000fe200078e0a07 */
[----:B------:R-:W1:Y:S01]  /*00d0*/  LDC R8, c[0x0][0x398] ;  /* 0x0000e600ff087b82 */ /* 0x000e620000000800 */
[----:B0-----:R-:W-:-:S06]  /*00e0*/  UIMAD.WIDE.U32 UR4, UR6, 0x4, UR4 ;  /* 0x00000004060478a5 */ /* 0x001fcc000f8e0004 */
[----:B------:R-:W-:Y:S01]  /*00f0*/  IMAD.U32 R2, RZ, RZ, UR4 ;  /* 0x00000004ff027e24 */ /* 0x000fe2000f8e00ff */
[----:B------:R-:W-:-:S05]  /*0100*/  MOV R3, UR5 ;  /* 0x0000000500037c02 */ /* 0x000fca0008000f00 */
[----:B------:R-:W2:Y:S04]  /*0110*/  LDG.E R0, desc[UR10][R2.64+0x4] ;  /* 0x0000040a02007981 */ /* 0x000ea8000c1e1900 */
[----:B------:R0:W3:Y:S01]  /*0120*/  LDG.E R9, desc[UR10][R2.64] ;  /* 0x0000000a02097981 */ /* 0x0000e2000c1e1900 */
[C---:B------:R-:W-:Y:S01]  /*0130*/  LOP3.LUT R4, R7.reuse, UR6, RZ, 0xc0, !PT ;  /* 0x0000000607047c12 */ /* 0x040fe2000f8ec0ff */
[----:B------:R-:W-:Y:S01]  /*0140*/  ACQBULK ;  /* 0x000000000000782e */ /* 0x000fe20000000000 */
[----:B------:R-:W-:Y:S02]  /*0150*/  LOP3.LUT R7, R7, UR6, RZ, 0xfc, !PT ;  /* 0x0000000607077c12 */ /* 0x000fe4000f8efcff */
[----:B------:R-:W-:Y:S01]  /*0160*/  LOP3.LUT R5, R5, 0xfffff800, RZ, 0xc0, !PT ;  /* 0xfffff80005057812 */ /* 0x000fe200078ec0ff */
[C---:B------:R-:W-:Y:S01]  /*0170*/  IMAD.SHL.U32 R10, R4.reuse, 0x800, RZ ;  /* 0x00000800040a7824 */ /* 0x040fe200078e00ff */
[----:B------:R-:W-:Y:S01]  /*0180*/  IADD3 R4, PT, PT, -R4, UR6, RZ ;  /* 0x0000000604047c10 */ /* 0x000fe2000fffe1ff */
[----:B------:R-:W4:Y:S01]  /*0190*/  LDCU.U8 UR6, c[0x0][0x380] ;  /* 0x00007000ff0677ac */ /* 0x000f220008000000 */
[----:B------:R-:W-:-:S02]  /*01a0*/  ISETP.NE.AND P1, PT, R7, -0x1, PT ;  /* 0xffffffff0700780c */ /* 0x000fc40003f25270 */
[----:B------:R-:W-:Y:S02]  /*01b0*/  R2UR UR7, R10 ;  /* 0x000000000a0772ca */ /* 0x000fe400000e0000 */
[----:B------:R-:W-:-:S04]  /*01c0*/  SHF.L.U32 R4, R4, 0xb, RZ ;  /* 0x0000000b04047819 */ /* 0x000fc800000006ff */
[C---:B------:R-:W-:Y:S01]  /*01d0*/  ISETP.NE.AND P0, PT, R4.reuse, -0x800, PT ;  /* 0xfffff8000400780c */ /* 0x040fe20003f05270 */
[----:B0-----:R-:W-:Y:S01]  /*01e0*/  VIADD R2, R4, 0x7ff ;  /* 0x000007ff04027836 */ /* 0x001fe20000000000 */
[----:B----4-:R-:W-:-:S11]  /*01f0*/  UPRMT UR6, UR6, 0x8880, URZ ;  /* 0x0000888006067896 */ /* 0x010fd600080000ff */
[----:B------:R-:W-:Y:S01]  /*0200*/  @P0 VIADD R2, R4, 0x800 ;  /* 0x0000080004020836 */ /* 0x000fe20000000000 */
[----:B------:R-:W-:Y:S01]  /*0210*/  UISETP.NE.AND UP0, UPT, UR6, URZ, UPT ;  /* 0x000000ff0600728c */ /* 0x000fe2000bf05270 */
[----:B--2---:R-:W-:Y:S01]  /*0220*/  VIADD R0, R0, -UR7 ;  /* 0x8000000700007c36 */ /* 0x004fe20008000000 */
[----:B---3--:R-:W-:-:S04]  /*0230*/  R2UR UR4, R9 ;  /* 0x00000000090472ca */ /* 0x008fc800000e0000 */
[----:B------:R-:W-:Y:S02]  /*0240*/  R2UR UR5, R0 ;  /* 0x00000000000572ca */ /* 0x000fe400000e0000 */
[----:B-1----:R-:W-:-:S04]  /*0250*/  IADD3 R0, PT, PT, R8, -UR7, RZ ;  /* 0x8000000708007c10 */ /* 0x002fc8000fffe0ff */
[CC--:B------:R-:W-:Y:S02]  /*0260*/  @!P1 VIMNMX.U32 R3, PT, PT, R5.reuse, R0.reuse, PT ;  /* 0x0000000005039248 */ /* 0x0c0fe40003fe0000 */
[----:B------:R-:W-:Y:S01]  /*0270*/  VIMNMX.U32 R0, PT, PT, R5, R0, !PT ;  /* 0x0000000005007248 */ /* 0x000fe20007fe0000 */
[----:B------:R-:W-:-:S04]  /*0280*/  UIADD3 UR4, UPT, UPT, UR4, -UR7, URZ ;  /* 0x8000000704047290 */ /* 0x000fc8000fffe0ff */
[----:B------:R-:W-:Y:S01]  /*0290*/  VIADD R2, R2, -UR5 ;  /* 0x8000000502027c36 */ /* 0x000fe20008000000 */
[----:B------:R-:W-:Y:S02]  /*02a0*/  @!P1 R2UR UR5, R3 ;  /* 0x00000000030592ca */ /* 0x000fe400000e0000 */
[C---:B------:R-:W-:Y:S02]  /*02b0*/  IADD3 R3, PT, PT, -R5.reuse, R0, RZ ;  /* 0x0000000005037210 */ /* 0x040fe40007ffe1ff */
[----:B------:R-:W-:Y:S02]  /*02c0*/  SEL R2, R5, R2, !P1 ;  /* 0x0000000205027207 */ /* 0x000fe40004800000 */
[----:B------:R-:W-:Y:S02]  /*02d0*/  VIADDMNMX.U32 R0, R4, -UR4, R3, PT ;  /* 0x8000000404007c46 */ /* 0x000fe4000b800003 */
[----:B------:R-:W-:-:S05]  /*02e0*/  VIMNMX.U32 R3, PT, PT, R3, R2, PT ;  /* 0x0000000203037248 */ /* 0x000fca0003fe0000 */
[----:B------:R-:W-:Y:S01]  /*02f0*/  UIADD3 UR5, UPT, UPT, -UR4, UR5, URZ ;  /* 0x0000000504057290 */ /* 0x000fe2000fffe1ff */
[----:B------:R-:W-:Y:S11]  /*0300*/  BRA.U !UP0, `(.L_x_1919) ;  /* 0x0000000508b87547 */ /* 0x000ff6000b800000 */
[C---:B------:R-:W-:Y:S01]  /*0310*/  VIADD R2, R6.reuse, 0x100 ;  /* 0x0000010006027836 */ /* 0x040fe20000000000 */
[----:B------:R-:W-:Y:S01]  /*0320*/  IADD3 R4, PT, PT, R6, 0x200, RZ ;  /* 0x0000020006047810 */ /* 0x000fe20007ffe0ff */
[----:B------:R-:W-:Y:S01]  /*0330*/  IMAD.U32 R22, RZ, RZ, UR4 ;  /* 0x00000004ff167e24 */ /* 0x000fe2000f8e00ff */
[----:B------:R-:W-:Y:S01]  /*0340*/  IADD3 R5, P4, P5, R0, UR7, R5 ;  /* 0x0000000700057c10 */ /* 0x000fe2000fd9e005 */
[C---:B------:R-:W-:Y:S01]  /*0350*/  VIADD R7, R2.reuse, -UR5 ;  /* 0x8000000502077c36 */ /* 0x040fe20008000000 */
[----:B------:R-:W-:Y:S01]  /*0360*/  ISETP.GE.AND P2, PT, R2, UR5, PT ;  /* 0x0000000502007c0c */ /* 0x000fe2000bf46270 */
[----:B------:R-:W-:Y:S01]  /*0370*/  VIADD R11, R4, -UR5 ;  /* 0x80000005040b7c36 */ /* 0x000fe20008000000 */
[----:B------:R-:W-:Y:S01]  /*0380*/  IADD3 R22, P3, PT, R22, UR7, RZ ;  /* 0x0000000716167c10 */ /* 0x000fe2000ff7e0ff */
[----:B------:R-:W0:Y:S01]  /*0390*/  LDCU.64 UR6, c[0x0][0x388] ;  /* 0x00007100ff0677ac */ /* 0x000e220008000a00 */
[----:B------:R-:W-:Y:S02]  /*03a0*/  SEL R9, R2, R7, !P2 ;  /* 0x0000000702097207 */ /* 0x000fe40005000000 */
[----:B------:R-:W-:Y:S01]  /*03b0*/  IADD3 R2, PT, PT, R6, 0x300, RZ ;  /* 0x0000030006027810 */ /* 0x000fe20007ffe0ff */
[----:B------:R-:W-:Y:S01]  /*03c0*/  IMAD.X R19, RZ, RZ, RZ, P3 ;  /* 0x000000ffff137224 */ /* 0x000fe200018e06ff */
[----:B------:R-:W-:-:S02]  /*03d0*/  ISETP.GE.AND P0, PT, R4, UR5, PT ;  /* 0x0000000504007c0c */ /* 0x000fc4000bf06270 */
[C---:B------:R-:W-:Y:S01]  /*03e0*/  ISETP.GE.AND P6, PT, R2.reuse, UR5, PT ;  /* 0x0000000502007c0c */ /* 0x040fe2000bfc6270 */
[----:B------:R-:W-:Y:S01]  /*03f0*/  VIADD R15, R2, -UR5 ;  /* 0x80000005020f7c36 */ /* 0x000fe20008000000 */
[----:B------:R-:W-:Y:S02]  /*0400*/  SEL R10, R4, R11, !P0 ;  /* 0x0000000b040a7207 */ /* 0x000fe40004000000 */
[----:B------:R-:W-:Y:S02]  /*0410*/  SEL R13, R22, R5, !P0 ;  /* 0x00000005160d7207 */ /* 0x000fe40004000000 */
[----:B------:R-:W-:Y:S02]  /*0420*/  IADD3.X R4, PT, PT, RZ, RZ, RZ, P4, P5 ;  /* 0x000000ffff047210 */ /* 0x000fe400027ea4ff */
[----:B------:R-:W-:Y:S02]  /*0430*/  SHF.R.S32.HI R11, RZ, 0x1f, R11 ;  /* 0x0000001fff0b7819 */ /* 0x000fe4000001140b */
[----:B------:R-:W-:-:S02]  /*0440*/  IADD3 R10, P4, PT, R10, R13, RZ ;  /* 0x0000000d0a0a7210 */ /* 0x000fc40007f9e0ff */
[----:B------:R-:W-:Y:S02]  /*0450*/  SEL R14, R2, R15, !P6 ;  /* 0x0000000f020e7207 */ /* 0x000fe40007000000 */
[CC--:B------:R-:W-:Y:S02]  /*0460*/  SEL R13, R22.reuse, R5.reuse, !P6 ;  /* 0x00000005160d7207 */ /* 0x0c0fe40007000000 */
[----:B------:R-:W-:Y:S02]  /*0470*/  SEL R11, R11, RZ, P0 ;  /* 0x000000ff0b0b7207 */ /* 0x000fe40000000000 */
[----:B------:R-:W-:Y:S02]  /*0480*/  SEL R2, R19, R4, !P0 ;  /* 0x0000000413027207 */ /* 0x000fe40004000000 */
[----:B------:R-:W-:Y:S02]  /*0490*/  SEL R8, R22, R5, !P2 ;  /* 0x0000000516087207 */ /* 0x000fe40005000000 */
[----:B------:R-:W-:-:S02]  /*04a0*/  SHF.R.S32.HI R7, RZ, 0x1f, R7 ;  /* 0x0000001fff077819 */ /* 0x000fc40000011407 */
[----:B------:R-:W-:Y:S01]  /*04b0*/  IADD3 R14, P0, PT, R14, R13, RZ ;  /* 0x0000000d0e0e7210 */ /* 0x000fe20007f1e0ff */
[----:B------:R-:W-:Y:S01]  /*04c0*/  IMAD.X R13, R11, 0x1, R2, P4 ;  /* 0x000000010b0d7824 */ /* 0x000fe200020e0602 */
[----:B------:R-:W-:Y:S01]  /*04d0*/  IADD3 R9, P1, PT, R9, R8, RZ ;  /* 0x0000000809097210 */ /* 0x000fe20007f3e0ff */
[C---:B------:R-:W-:Y:S01]  /*04e0*/  VIADD R11, R6.reuse, 0x500 ;  /* 0x00000500060b7836 */ /* 0x040fe20000000000 */
[----:B------:R-:W-:Y:S01]  /*04f0*/  SEL R7, R7, RZ, P2 ;  /* 0x000000ff07077207 */ /* 0x000fe20001000000 */
[C---:B------:R-:W-:Y:S01]  /*0500*/  VIADD R8, R6.reuse, 0x700 ;  /* 0x0000070006087836 */ /* 0x040fe20000000000 */
[----:B------:R-:W-:Y:S01]  /*0510*/  SEL R12, R19, R4, !P2 ;  /* 0x00000004130c7207 */ /* 0x000fe20005000000 */
[----:B------:R-:W-:Y:S01]  /*0520*/  VIADD R18, R11, -UR5 ;  /* 0x800000050b127c36 */ /* 0x000fe20008000000 */
[----:B------:R-:W-:Y:S02]  /*0530*/  LOP3.LUT R2, R6, 0x400, RZ, 0xfc, !PT ;  /* 0x0000040006027812 */ /* 0x000fe400078efcff */
[----:B------:R-:W-:-:S02]  /*0540*/  IADD3.X R12, PT, PT, R7, R12, RZ, P1, !PT ;  /* 0x0000000c070c7210 */ /* 0x000fc40000ffe4ff */
[C---:B------:R-:W-:Y:S01]  /*0550*/  ISETP.GE.AND P2, PT, R2.reuse, UR5, PT ;  /* 0x0000000502007c0c */ /* 0x040fe2000bf46270 */
[----:B------:R-:W-:Y:S01]  /*0560*/  VIADD R7, R2, -UR5 ;  /* 0x8000000502077c36 */ /* 0x000fe20008000000 */
[----:B------:R-:W-:Y:S02]  /*0570*/  SHF.R.S32.HI R15, RZ, 0x1f, R15 ;  /* 0x0000001fff0f7819 */ /* 0x000fe4000001140f */
[----:B------:R-:W-:Y:S02]  /*0580*/  IADD3 R23, PT, PT, R6, 0x600, RZ ;  /* 0x0000060006177810 */ /* 0x000fe40007ffe0ff */
[----:B------:R-:W-:Y:S02]  /*0590*/  SEL R2, R2, R7, !P2 ;  /* 0x0000000702027207 */ /* 0x000fe40005000000 */
[----:B------:R-:W-:Y:S02]  /*05a0*/  SEL R17, R22, R5, !P2 ;  /* 0x0000000516117207 */ /* 0x000fe40005000000 */
[----:B------:R-:W-:-:S02]  /*05b0*/  SEL R16, R19, R4, !P6 ;  /* 0x0000000413107207 */ /* 0x000fc40007000000 */
[----:B------:R-:W-:Y:S02]  /*05c0*/  SEL R15, R15, RZ, P6 ;  /* 0x000000ff0f0f7207 */ /* 0x000fe40003000000 */
[----:B------:R-:W-:Y:S02]  /*05d0*/  ISETP.GE.AND P1, PT, R6, UR5, PT ;  /* 0x0000000506007c0c */ /* 0x000fe4000bf26270 */
[----:B------:R-:W-:Y:S02]  /*05e0*/  ISETP.GE.AND P3, PT, R11, UR5, PT ;  /* 0x000000050b007c0c */ /* 0x000fe4000bf66270 */
[----:B------:R-:W-:Y:S02]  /*05f0*/  ISETP.GE.AND P4, PT, R23, UR5, PT ;  /* 0x0000000517007c0c */ /* 0x000fe4000bf86270 */
[----:B------:R-:W-:Y:S02]  /*0600*/  IADD3 R2, P6, PT, R2, R17, RZ ;  /* 0x0000001102027210 */ /* 0x000fe40007fde0ff */
[----:B------:R-:W-:-:S02]  /*0610*/  ISETP.GE.AND P5, PT, R8, UR5, PT ;  /* 0x0000000508007c0c */ /* 0x000fc4000bfa6270 */
[----:B------:R-:W-:Y:S01]  /*0620*/  IADD3.X R17, PT, PT, R15, R16, RZ, P0, !PT ;  /* 0x000000100f117210 */ /* 0x000fe200007fe4ff */
[----:B------:R-:W-:Y:S01]  /*0630*/  VIADD R16, R23, -UR5 ;  /* 0x8000000517107c36 */ /* 0x000fe20008000000 */
[----:B------:R-:W-:Y:S02]  /*0640*/  SHF.R.S32.HI R7, RZ, 0x1f, R7 ;  /* 0x0000001fff077819 */ /* 0x000fe40000011407 */
[CC--:B------:R-:W-:Y:S02]  /*0650*/  SEL R26, R22.reuse, R5.reuse, !P3 ;  /* 0x00000005161a7207 */ /* 0x0c0fe40005800000 */
[CC--:B------:R-:W-:Y:S02]  /*0660*/  SEL R24, R22.reuse, R5.reuse, !P4 ;  /* 0x0000000516187207 */ /* 0x0c0fe40006000000 */
[----:B------:R-:W-:Y:S02]  /*0670*/  SEL R20, R22, R5, !P1 ;  /* 0x0000000516147207 */ /* 0x000fe40004800000 */
[----:B------:R-:W-:-:S02]  /*0680*/  IADD3 R21, PT, PT, R6, -UR5, RZ ;  /* 0x8000000506157c10 */ /* 0x000fc4000fffe0ff */
[----:B------:R-:W-:Y:S02]  /*0690*/  SEL R22, R22, R5, !P5 ;  /* 0x0000000516167207 */ /* 0x000fe40006800000 */
[----:B------:R-:W-:Y:S02]  /*06a0*/  SEL R11, R11, R18, !P3 ;  /* 0x000000120b0b7207 */ /* 0x000fe40005800000 */
[----:B------:R-:W-:Y:S02]  /*06b0*/  SEL R5, R7, RZ, P2 ;  /* 0x000000ff07057207 */ /* 0x000fe40001000000 */
[----:B------:R-:W-:Y:S02]  /*06c0*/  SEL R28, R19, R4, !P2 ;  /* 0x00000004131c7207 */ /* 0x000fe40005000000 */
[----:B------:R-:W-:Y:S02]  /*06d0*/  SEL R15, R23, R16, !P4 ;  /* 0x00000010170f7207 */ /* 0x000fe40006000000 */
[----:B------:R-:W-:-:S02]  /*06e0*/  SEL R23, R6, R21, !P1 ;  /* 0x0000001506177207 */ /* 0x000fc40004800000 */
[----:B------:R-:W-:Y:S01]  /*06f0*/  IADD3 R7, P2, PT, R11, R26, RZ ;  /* 0x0000001a0b077210 */ /* 0x000fe20007f5e0ff */
[----:B------:R-:W-:Y:S01]  /*0700*/  IMAD.X R11, R5, 0x1, R28, P6 ;  /* 0x00000001050b7824 */ /* 0x000fe200030e061c */
[----:B------:R-:W-:Y:S01]  /*0710*/  IADD3 R5, P6, PT, R23, R20, RZ ;  /* 0x0000001417057210 */ /* 0x000fe20007fde0ff */
[----:B------:R-:W-:Y:S01]  /*0720*/  VIADD R23, R8, -UR5 ;  /* 0x8000000508177c36 */ /* 0x000fe20008000000 */
[CC--:B------:R-:W-:Y:S02]  /*0730*/  SEL R27, R19.reuse, R4.reuse, !P3 ;  /* 0x00000004131b7207 */ /* 0x0c0fe40005800000 */
[CC--:B------:R-:W-:Y:S02]  /*0740*/  SEL R25, R19.reuse, R4.reuse, !P4 ;  /* 0x0000000413197207 */ /* 0x0c0fe40006000000 */
[CC--:B------:R-:W-:Y:S02]  /*0750*/  SEL R20, R19.reuse, R4.reuse, !P1 ;  /* 0x0000000413147207 */ /* 0x0c0fe40004800000 */
[----:B------:R-:W-:-:S02]  /*0760*/  SEL R4, R19, R4, !P5 ;  /* 0x0000000413047207 */ /* 0x000fc40006800000 */
[----:B------:R-:W-:Y:S02]  /*0770*/  SHF.R.S32.HI R16, RZ, 0x1f, R16 ;  /* 0x0000001fff107819 */ /* 0x000fe40000011410 */
[----:B------:R-:W-:Y:S02]  /*0780*/  SHF.R.S32.HI R21, RZ, 0x1f, R21 ;  /* 0x0000001fff157819 */ /* 0x000fe40000011415 */
[----:B------:R-:W-:Y:S02]  /*0790*/  SHF.R.S32.HI R18, RZ, 0x1f, R18 ;  /* 0x0000001fff127819 */ /* 0x000fe40000011412 */
[----:B------:R-:W-:Y:S02]  /*07a0*/  SEL R19, R8, R23, !P5 ;  /* 0x0000001708137207 */ /* 0x000fe40006800000 */
[----:B------:R-:W-:Y:S02]  /*07b0*/  SHF.R.S32.HI R23, RZ, 0x1f, R23 ;  /* 0x0000001fff177819 */ /* 0x000fe40000011417 */
[----:B------:R-:W-:-:S02]  /*07c0*/  IADD3 R15, P0, PT, R15, R24, RZ ;  /* 0x000000180f0f7210 */ /* 0x000fc40007f1e0ff */
[----:B------:R-:W-:Y:S02]  /*07d0*/  SEL R16, R16, RZ, P4 ;  /* 0x000000ff10107207 */ /* 0x000fe40002000000 */
[----:B------:R-:W-:Y:S02]  /*07e0*/  SEL R18, R18, RZ, P3 ;  /* 0x000000ff12127207 */ /* 0x000fe40001800000 */
[----:B------:R-:W-:Y:S01]  /*07f0*/  SEL R21, R21, RZ, P1 ;  /* 0x000000ff15157207 */ /* 0x000fe20000800000 */
[----:B------:R-:W-:Y:S01]  /*0800*/  IMAD.X R26, R16, 0x1, R25, P0 ;  /* 0x00000001101a7824 */ /* 0x000fe200000e0619 */
[----:B------:R-:W-:Y:S02]  /*0810*/  IADD3 R22, P3, PT, R19, R22, RZ ;  /* 0x0000001613167210 */ /* 0x000fe40007f7e0ff */
[----:B------:R-:W-:Y:S01]  /*0820*/  SEL R23, R23, RZ, P5 ;  /* 0x000000ff17177207 */ /* 0x000fe20002800000 */
[----:B------:R-:W-:Y:S01]  /*0830*/  IMAD.X R16, R21, 0x1, R20, P6 ;  /* 0x0000000115107824 */ /* 0x000fe200030e0614 */
[----:B------:R-:W-:-:S02]  /*0840*/  IADD3.X R24, PT, PT, R18, R27, RZ, P2, !PT ;  /* 0x0000001b12187210 */ /* 0x000fc400017fe4ff */
[----:B------:R-:W-:Y:S02]  /*0850*/  IADD3.X R23, PT, PT, R23, R4, RZ, P3, !PT ;  /* 0x0000000417177210 */ /* 0x000fe40001ffe4ff */
[----:B0-----:R-:W-:Y:S02]  /*0860*/  LEA R4, P0, R5, UR6, 0x3 ;  /* 0x0000000605047c11 */ /* 0x001fe4000f8018ff */
[----:B------:R-:W-:Y:S02]  /*0870*/  LEA R8, P1, R9, UR6, 0x3 ;  /* 0x0000000609087c11 */ /* 0x000fe4000f8218ff */
[----:B------:R-:W-:Y:S02]  /*0880*/  LEA R20, P2, R10, UR6, 0x3 ;  /* 0x000000060a147c11 */ /* 0x000fe4000f8418ff */
[----:B------:R-:W-:Y:S02]  /*0890*/  LEA R18, P3, R14, UR6, 0x3 ;  /* 0x000000060e127c11 */ /* 0x000fe4000f8618ff */
[----:B------:R-:W-:-:S02]  /*08a0*/  LEA.HI.X R5, R5, UR7, R16, 0x3, P0 ;  /* 0x0000000705057c11 */ /* 0x000fc400080f1c10 */
[----:B------:R-:W-:Y:S02]  /*08b0*/  LEA.HI.X R9, R9, UR7, R12, 0x3, P1 ;  /* 0x0000000709097c11 */ /* 0x000fe400088f1c0c */
[----:B------:R-:W-:Y:S02]  /*08c0*/  LEA.HI.X R21, R10, UR7, R13, 0x3, P2 ;  /* 0x000000070a157c11 */ /* 0x000fe400090f1c0d */
[----:B------:R-:W-:Y:S01]  /*08d0*/  LEA.HI.X R19, R14, UR7, R17, 0x3, P3 ;  /* 0x000000070e137c11 */ /* 0x000fe200098f1c11 */
[----:B------:R-:W5:Y:S01]  /*08e0*/  LDG.E.64 R4, desc[UR10][R4.64] ;  /* 0x0000000a04047981 */ /* 0x000f62000c1e1b00 */
[----:B------:R-:W-:Y:S02]  /*08f0*/  LEA R10, P0, R2, UR6, 0x3 ;  /* 0x00000006020a7c11 */ /* 0x000fe4000f8018ff */
[----:B------:R-:W-:Y:S01]  /*0900*/  LEA R12, P1, R7, UR6, 0x3 ;  /* 0x00000006070c7c11 */ /* 0x000fe2000f8218ff */
[----:B------:R-:W5:Y:S01]  /*0910*/  LDG.E.64 R8, desc[UR10][R8.64] ;  /* 0x0000000a08087981 */ /* 0x000f62000c1e1b00 */
[----:B------:R-:W-:-:S02]  /*0920*/  LEA R14, P2, R15, UR6, 0x3 ;  /* 0x000000060f0e7c11 */ /* 0x000fc4000f8418ff */
[----:B------:R-:W-:Y:S01]  /*0930*/  LEA R16, P3, R22, UR6, 0x3 ;  /* 0x0000000616107c11 */ /* 0x000fe2000f8618ff */
[----:B------:R-:W5:Y:S01]  /*0940*/  LDG.E.64 R20, desc[UR10][R20.64] ;  /* 0x0000000a14147981 */ /* 0x000f62000c1e1b00 */
[----:B------:R-:W-:Y:S02]  /*0950*/  LEA.HI.X R11, R2, UR7, R11, 0x3, P0 ;  /* 0x00000007020b7c11 */ /* 0x000fe400080f1c0b */
[----:B------:R-:W-:Y:S01]  /*0960*/  LEA.HI.X R13, R7, UR7, R24, 0x3, P1 ;  /* 0x00000007070d7c11 */ /* 0x000fe200088f1c18 */
[----:B------:R-:W5:Y:S01]  /*0970*/  LDG.E.64 R18, desc[UR10][R18.64] ;  /* 0x0000000a12127981 */ /* 0x000f62000c1e1b00 */
[----:B------:R-:W-:Y:S02]  /*0980*/  LEA.HI.X R15, R15, UR7, R26, 0x3, P2 ;  /* 0x000000070f0f7c11 */ /* 0x000fe400090f1c1a */
[----:B------:R-:W-:Y:S01]  /*0990*/  LEA.HI.X R17, R22, UR7, R23, 0x3, P3 ;  /* 0x0000000716117c11 */ /* 0x000fe200098f1c17 */
[----:B------:R-:W5:Y:S04]  /*09a0*/  LDG.E.64 R10, desc[UR10][R10.64] ;  /* 0x0000000a0a0a7981 */ /* 0x000f68000c1e1b00 */
[----:B------:R-:W5:Y:S04]  /*09b0*/  LDG.E.64 R12, desc[UR10][R12.64] ;  /* 0x0000000a0c0c7981 */ /* 0x000f68000c1e1b00 */
[----:B------:R-:W5:Y:S04]  /*09c0*/  LDG.E.64 R14, desc[UR10][R14.64] ;  /* 0x0000000a0e0e7981 */ /* 0x000f68000c1e1b00 */
[----:B------:R-:W5:Y:S01]  /*09d0*/  LDG.E.64 R16, desc[UR10][R16.64] ;  /* 0x0000000a10107981 */ /* 0x000f62000c1e1b00 */
[----:B------:R-:W-:Y:S05]  /*09e0*/  BRA `(.L_x_1920) ;  /* 0x0000000400b47947 */ /* 0x000fea0003800000 */
.L_x_1919:
[C---:B------:R-:W-:Y:S01]  /*09f0*/  IADD3 R8, PT, PT, R6.reuse, 0x200, RZ ;  /* 0x0000020006087810 */ /* 0x040fe20007ffe0ff */
[----:B------:R-:W-:Y:S01]  /*0a00*/  IMAD.U32 R2, RZ, RZ, UR4 ;  /* 0x00000004ff027e24 */ /* 0x000fe2000f8e00ff */
[C---:B------:R-:W-:Y:S01]  /*0a10*/  IADD3 R12, PT, PT, R6.reuse, 0x300, RZ ;  /* 0x00000300060c7810 */ /* 0x040fe20007ffe0ff */
[----:B------:R-:W-:Y:S01]  /*0a20*/  VIADD R4, R6, 0x100 ;  /* 0x0000010006047836 */ /* 0x000fe20000000000 */
[----:B------:R-:W-:Y:S01]  /*0a30*/  IADD3 R7, P4, P5, R0, UR7, R5 ;  /* 0x0000000700077c10 */ /* 0x000fe2000fd9e005 */
[----:B------:R-:W-:Y:S01]  /*0a40*/  VIADD R11, R8, -UR5 ;  /* 0x80000005080b7c36 */ /* 0x000fe20008000000 */
[----:B------:R-:W-:Y:S01]  /*0a50*/  IADD3 R2, P3, PT, R2, UR7, RZ ;  /* 0x0000000702027c10 */ /* 0x000fe2000ff7e0ff */
[----:B------:R-:W-:Y:S01]  /*0a60*/  VIADD R5, R4, -UR5 ;  /* 0x8000000504057c36 */ /* 0x000fe20008000000 */
[----:B------:R-:W-:Y:S01]  /*0a70*/  ISETP.GE.AND P0, PT, R8, UR5, PT ;  /* 0x0000000508007c0c */ /* 0x000fe2000bf06270 */
[----:B------:R-:W-:Y:S01]  /*0a80*/  VIADD R15, R12, -UR5 ;  /* 0x800000050c0f7c36 */ /* 0x000fe20008000000 */
[----:B------:R-:W-:Y:S01]  /*0a90*/  ISETP.GE.AND P2, PT, R4, UR5, PT ;  /* 0x0000000504007c0c */ /* 0x000fe2000bf46270 */
[----:B------:R-:W-:Y:S01]  /*0aa0*/  VIADD R24, R6, 0x500 ;  /* 0x0000050006187836 */ /* 0x000fe20000000000 */
[----:B------:R-:W-:Y:S01]  /*0ab0*/  SEL R13, R8, R11, !P0 ;  /* 0x0000000b080d7207 */ /* 0x000fe20004000000 */
[----:B------:R-:W0:Y:S01]  /*0ac0*/  LDCU.64 UR6, c[0x0][0x3a0] ;  /* 0x00007400ff0677ac */ /* 0x000e220008000a00 */
[----:B------:R-:W-:-:S02]  /*0ad0*/  SEL R14, R2, R7, !P0 ;  /* 0x00000007020e7207 */ /* 0x000fc40004000000 */
[----:B------:R-:W-:Y:S02]  /*0ae0*/  ISETP.GE.AND P6, PT, R12, UR5, PT ;  /* 0x000000050c007c0c */ /* 0x000fe4000bfc6270 */
[----:B------:R-:W-:Y:S02]  /*0af0*/  SEL R9, R4, R5, !P2 ;  /* 0x0000000504097207 */ /* 0x000fe40005000000 */
[----:B------:R-:W-:Y:S02]  /*0b00*/  IADD3.X R4, PT, PT, RZ, RZ, RZ, P4, P5 ;  /* 0x000000ffff047210 */ /* 0x000fe400027ea4ff */
[----:B------:R-:W-:Y:S01]  /*0b10*/  SHF.R.S32.HI R8, RZ, 0x1f, R5 ;  /* 0x0000001fff087819 */ /* 0x000fe20000011405 */
[----:B------:R-:W-:Y:S01]  /*0b20*/  IMAD.X R5, RZ, RZ, RZ, P3 ;  /* 0x000000ffff057224 */ /* 0x000fe200018e06ff */
[----:B------:R-:W-:Y:S02]  /*0b30*/  IADD3 R14, P4, PT, R13, R14, RZ ;  /* 0x0000000e0d0e7210 */ /* 0x000fe40007f9e0ff */
[----:B------:R-:W-:-:S02]  /*0b40*/  SHF.R.S32.HI R11, RZ, 0x1f, R11 ;  /* 0x0000001fff0b7819 */ /* 0x000fc4000001140b */
[----:B------:R-:W-:Y:S02]  /*0b50*/  SEL R10, R2, R7, !P2 ;  /* 0x00000007020a7207 */ /* 0x000fe40005000000 */
[----:B------:R-:W-:Y:S02]  /*0b60*/  SEL R13, R12, R15, !P6 ;  /* 0x0000000f0c0d7207 */ /* 0x000fe40007000000 */
[----:B------:R-:W-:Y:S02]  /*0b70*/  SEL R12, R2, R7, !P6 ;  /* 0x00000007020c7207 */ /* 0x000fe40007000000 */
[----:B------:R-:W-:Y:S02]  /*0b80*/  SEL R16, R11, RZ, P0 ;  /* 0x000000ff0b107207 */ /* 0x000fe40000000000 */
[----:B------:R-:W-:Y:S02]  /*0b90*/  IADD3 R10, P1, PT, R9, R10, RZ ;  /* 0x0000000a090a7210 */ /* 0x000fe40007f3e0ff */
[----:B------:R-:W-:-:S02]  /*0ba0*/  SEL R11, R5, R4, !P0 ;  /* 0x00000004050b7207 */ /* 0x000fc40004000000 */
[----:B------:R-:W-:Y:S02]  /*0bb0*/  SEL R8, R8, RZ, P2 ;  /* 0x000000ff08087207 */ /* 0x000fe40001000000 */
[----:B------:R-:W-:Y:S01]  /*0bc0*/  SEL R9, R5, R4, !P2 ;  /* 0x0000000405097207 */ /* 0x000fe20005000000 */
[----:B------:R-:W-:Y:S01]  /*0bd0*/  IMAD.X R11, R16, 0x1, R11, P4 ;  /* 0x00000001100b7824 */ /* 0x000fe200020e060b */
[----:B------:R-:W-:Y:S02]  /*0be0*/  IADD3 R12, P0, PT, R13, R12, RZ ;  /* 0x0000000c0d0c7210 */ /* 0x000fe40007f1e0ff */
[----:B------:R-:W-:Y:S02]  /*0bf0*/  LOP3.LUT R13, R6, 0x400, RZ, 0xfc, !PT ;  /* 0x00000400060d7812 */ /* 0x000fe400078efcff */
[----:B------:R-:W-:Y:S01]  /*0c00*/  IADD3.X R9, PT, PT, R8, R9, RZ, P1, !PT ;  /* 0x0000000908097210 */ /* 0x000fe20000ffe4ff */
[C---:B------:R-:W-:Y:S01]  /*0c10*/  VIADD R8, R6.reuse, 0x700 ;  /* 0x0000070006087836 */ /* 0x040fe20000000000 */
[----:B------:R-:W-:Y:S01]  /*0c20*/  IADD3 R23, PT, PT, R6, 0x600, RZ ;  /* 0x0000060006177810 */ /* 0x000fe20007ffe0ff */
[C---:B------:R-:W-:Y:S01]  /*0c30*/  VIADD R20, R13.reuse, -UR5 ;  /* 0x800000050d147c36 */ /* 0x040fe20008000000 */
[----:B------:R-:W-:-:S02]  /*0c40*/  ISETP.GE.AND P2, PT, R13, UR5, PT ;  /* 0x000000050d007c0c */ /* 0x000fc4000bf46270 */
[----:B------:R-:W-:Y:S02]  /*0c50*/  SHF.R.S32.HI R15, RZ, 0x1f, R15 ;  /* 0x0000001fff0f7819 */ /* 0x000fe4000001140f */
[----:B------:R-:W-:Y:S02]  /*0c60*/  ISETP.GE.AND P1, PT, R6, UR5, PT ;  /* 0x0000000506007c0c */ /* 0x000fe4000bf26270 */
[----:B------:R-:W-:Y:S02]  /*0c70*/  ISETP.GE.AND P3, PT, R24, UR5, PT ;  /* 0x0000000518007c0c */ /* 0x000fe4000bf66270 */
[----:B------:R-:W-:Y:S02]  /*0c80*/  ISETP.GE.AND P4, PT, R23, UR5, PT ;  /* 0x0000000517007c0c */ /* 0x000fe4000bf86270 */
[----:B------:R-:W-:Y:S02]  /*0c90*/  ISETP.GE.AND P5, PT, R8, UR5, PT ;  /* 0x0000000508007c0c */ /* 0x000fe4000bfa6270 */
[----:B------:R-:W-:-:S02]  /*0ca0*/  SEL R22, R13, R20, !P2 ;  /* 0x000000140d167207 */ /* 0x000fc40005000000 */
[CC--:B------:R-:W-:Y:S02]  /*0cb0*/  SEL R19, R2.reuse, R7.reuse, !P2 ;  /* 0x0000000702137207 */ /* 0x0c0fe40005000000 */
[----:B------:R-:W-:Y:S02]  /*0cc0*/  SHF.R.S32.HI R20, RZ, 0x1f, R20 ;  /* 0x0000001fff147819 */ /* 0x000fe40000011414 */
[----:B------:R-:W-:Y:S02]  /*0cd0*/  SEL R13, R5, R4, !P6 ;  /* 0x00000004050d7207 */ /* 0x000fe40007000000 */
[----:B------:R-:W-:Y:S02]  /*0ce0*/  SEL R18, R15, RZ, P6 ;  /* 0x000000ff0f127207 */ /* 0x000fe40003000000 */
[CC--:B------:R-:W-:Y:S02]  /*0cf0*/  SEL R26, R2.reuse, R7.reuse, !P3 ;  /* 0x00000007021a7207 */ /* 0x0c0fe40005800000 */
[----:B------:R-:W-:-:S02]  /*0d00*/  SEL R27, R2, R7, !P4 ;  /* 0x00000007021b7207 */ /* 0x000fc40006000000 */
[CC--:B------:R-:W-:Y:S02]  /*0d10*/  SEL R16, R2.reuse, R7.reuse, !P1 ;  /* 0x0000000702107207 */ /* 0x0c0fe40004800000 */
[----:B------:R-:W-:Y:S02]  /*0d20*/  SEL R17, R2, R7, !P5 ;  /* 0x0000000702117207 */ /* 0x000fe40006800000 */
[----:B------:R-:W-:Y:S01]  /*0d30*/  IADD3 R7, P6, PT, R22, R19, RZ ;  /* 0x0000001316077210 */ /* 0x000fe20007fde0ff */
[----:B------:R-:W-:Y:S01]  /*0d40*/  VIADD R19, R24, -UR5 ;  /* 0x8000000518137c36 */ /* 0x000fe20008000000 */
[----:B------:R-:W-:Y:S02]  /*0d50*/  SEL R25, R20, RZ, P2 ;  /* 0x000000ff14197207 */ /* 0x000fe40001000000 */
[----:B------:R-:W-:Y:S02]  /*0d60*/  SEL R22, R5, R4, !P2 ;  /* 0x0000000405167207 */ /* 0x000fe40005000000 */
[----:B------:R-:W-:Y:S01]  /*0d70*/  IADD3.X R13, PT, PT, R18, R13, RZ, P0, !PT ;  /* 0x0000000d120d7210 */ /* 0x000fe200007fe4ff */
[----:B------:R-:W-:Y:S01]  /*0d80*/  VIADD R18, R23, -UR5 ;  /* 0x8000000517127c36 */ /* 0x000fe20008000000 */
[----:B------:R-:W-:Y:S01]  /*0d90*/  IADD3 R21, PT, PT, R6, -UR5, RZ ;  /* 0x8000000506157c10 */ /* 0x000fe2000fffe0ff */
[----:B------:R-:W-:Y:S01]  /*0da0*/  IMAD.X R22, R25, 0x1, R22, P6 ;  /* 0x0000000119167824 */ /* 0x000fe200030e0616 */
[----:B------:R-:W-:Y:S01]  /*0db0*/  SEL R15, R24, R19, !P3 ;  /* 0x00000013180f7207 */ /* 0x000fe20005800000 */
[----:B------:R-:W-:Y:S01]  /*0dc0*/  VIADD R25, R8, -UR5 ;  /* 0x8000000508197c36 */ /* 0x000fe20008000000 */
[----:B------:R-:W-:-:S02]  /*0dd0*/  SEL R24, R23, R18, !P4 ;  /* 0x0000001217187207 */ /* 0x000fc40006000000 */
[----:B------:R-:W-:Y:S02]  /*0de0*/  SEL R23, R6, R21, !P1 ;  /* 0x0000001506177207 */ /* 0x000fe40004800000 */
[----:B------:R-:W-:Y:S02]  /*0df0*/  SHF.R.S32.HI R21, RZ, 0x1f, R21 ;  /* 0x0000001fff157819 */ /* 0x000fe40000011415 */
[----:B------:R-:W-:Y:S02]  /*0e00*/  SHF.R.S32.HI R18, RZ, 0x1f, R18 ;  /* 0x0000001fff127819 */ /* 0x000fe40000011412 */
[----:B------:R-:W-:Y:S02]  /*0e10*/  IADD3 R2, P2, PT, R15, R26, RZ ;  /* 0x0000001a0f027210 */ /* 0x000fe40007f5e0ff */
[----:B------:R-:W-:Y:S02]  /*0e20*/  SHF.R.S32.HI R19, RZ, 0x1f, R19 ;  /* 0x0000001fff137819 */ /* 0x000fe40000011413 */
[----:B------:R-:W-:-:S02]  /*0e30*/  SEL R8, R8, R25, !P5 ;  /* 0x0000001908087207 */ /* 0x000fc40006800000 */
[----:B------:R-:W-:Y:S02]  /*0e40*/  IADD3 R15, P0, PT, R24, R27, RZ ;  /* 0x0000001b180f7210 */ /* 0x000fe40007f1e0ff */
[----:B------:R-:W-:Y:S02]  /*0e50*/  IADD3 R16, P6, PT, R23, R16, RZ ;  /* 0x0000001017107210 */ /* 0x000fe40007fde0ff */
[----:B------:R-:W-:Y:S02]  /*0e60*/  SHF.R.S32.HI R25, RZ, 0x1f, R25 ;  /* 0x0000001fff197819 */ /* 0x000fe40000011419 */
[CC--:B------:R-:W-:Y:S02]  /*0e70*/  SEL R23, R5.reuse, R4.reuse, !P3 ;  /* 0x0000000405177207 */ /* 0x0c0fe40005800000 */
[CC--:B------:R-:W-:Y:S02]  /*0e80*/  SEL R24, R5.reuse, R4.reuse, !P4 ;  /* 0x0000000405187207 */ /* 0x0c0fe40006000000 */
[----:B------:R-:W-:-:S02]  /*0e90*/  SEL R20, R5, R4, !P1 ;  /* 0x0000000405147207 */ /* 0x000fc40004800000 */
[----:B------:R-:W-:Y:S02]  /*0ea0*/  SEL R26, R5, R4, !P5 ;  /* 0x00000004051a7207 */ /* 0x000fe40006800000 */
[----:B------:R-:W-:Y:S02]  /*0eb0*/  SEL R5, R18, RZ, P4 ;  /* 0x000000ff12057207 */ /* 0x000fe40002000000 */
[----:B------:R-:W-:Y:S02]  /*0ec0*/  SEL R21, R21, RZ, P1 ;  /* 0x000000ff15157207 */ /* 0x000fe40000800000 */
[----:B------:R-:W-:Y:S01]  /*0ed0*/  SEL R4, R19, RZ, P3 ;  /* 0x000000ff13047207 */ /* 0x000fe20001800000 */
[----:B------:R-:W-:Y:S01]  /*0ee0*/  IMAD.X R24, R5, 0x1, R24, P0 ;  /* 0x0000000105187824 */ /* 0x000fe200000e0618 */
[----:B------:R-:W-:Y:S01]  /*0ef0*/  IADD3 R17, P3, PT, R8, R17, RZ ;  /* 0x0000001108117210 */ /* 0x000fe20007f7e0ff */
[----:B------:R-:W-:Y:S01]  /*0f00*/  IMAD.X R21, R21, 0x1, R20, P6 ;  /* 0x0000000115157824 */ /* 0x000fe200030e0614 */
[----:B------:R-:W-:-:S02]  /*0f10*/  SEL R25, R25, RZ, P5 ;  /* 0x000000ff19197207 */ /* 0x000fc40002800000 */
[----:B------:R-:W-:Y:S02]  /*0f20*/  IADD3.X R23, PT, PT, R4, R23, RZ, P2, !PT ;  /* 0x0000001704177210 */ /* 0x000fe400017fe4ff */
[----:B------:R-:W-:Y:S02]  /*0f30*/  IADD3.X R26, PT, PT, R25, R26, RZ, P3, !PT ;  /* 0x0000001a191a7210 */ /* 0x000fe40001ffe4ff */
[----:B0-----:R-:W-:Y:S02]  /*0f40*/  LEA R4, P0, R16, UR6, 0x3 ;  /* 0x0000000610047c11 */ /* 0x001fe4000f8018ff */
[----:B------:R-:W-:Y:S02]  /*0f50*/  LEA R8, P1, R10, UR6, 0x3 ;  /* 0x000000060a087c11 */ /* 0x000fe4000f8218ff */
[----:B------:R-:W-:Y:S02]  /*0f60*/  LEA R20, P2, R14, UR6, 0x3 ;  /* 0x000000060e147c11 */ /* 0x000fe4000f8418ff */
[----:B------:R-:W-:-:S02]  /*0f70*/  LEA R18, P3, R12, UR6, 0x3 ;  /* 0x000000060c127c11 */ /* 0x000fc4000f8618ff */
[----:B------:R-:W-:Y:S02]  /*0f80*/  LEA.HI.X R5, R16, UR7, R21, 0x3, P0 ;  /* 0x0000000710057c11 */ /* 0x000fe400080f1c15 */
        /* <DEDUP_REMOVED lines=18> */
[----:B------:R-:W5:Y:S02]  /*10b0*/  LDG.E.64 R16, desc[UR10][R16.64] ;  /* 0x0000000a10107981 */ /* 0x000f64000c1e1b00 */
.L_x_1920:
[----:B------:R-:W0:Y:S01]  /*10c0*/  S2UR UR6, SR_CgaCtaId ;  /* 0x00000000000679c3 */ /* 0x000e220000008800 */
[----:B------:R-:W-:Y:S01]  /*10d0*/  UMOV UR4, 0x400 ;  /* 0x0000040000047882 */ /* 0x000fe20000000000 */
[----:B------:R-:W-:Y:S02]  /*10e0*/  IMAD.SHL.U32 R7, R6, 0x8, RZ ;  /* 0x0000000806077824 */ /* 0x000fe400078e00ff */
[----:B------:R-:W-:Y:S01]  /*10f0*/  IMAD.IADD R3, R3, 0x1, -R0 ;  /* 0x0000000103037824 */ /* 0x000fe200078e0a00 */
[----:B0-----:R-:W-:-:S09]  /*1100*/  ULEA UR4, UR6, UR4, 0x18 ;  /* 0x0000000406047291 */ /* 0x001fd2000f8ec0ff */
        /* <DEDUP_REMOVED lines=9> */
[----:B------:R-:W-:-:S07]  /*11a0*/  IADD3 R0, PT, PT, R3, UR5, RZ ;  /* 0x0000000503007c10 */ /* 0x000fce000fffe0ff */
[----:B------:R-:W-:Y:S01]  /*11b0*/  PREEXIT ;  /* 0x000000000000782d */ /* 0x000fe20000000000 */
[----:B------:R-:W-:Y:S01]  /*11c0*/  BSSY.RECONVERGENT B0, `(.L_x_1921) ;  /* 0x00002f4000007945 */ /* 0x000fe20003800200 */
[----:B------:R-:W-:-:S04]  /*11d0*/  VIMNMX R2, PT, PT, R7, R0, PT ;  /* 0x0000000007027248 */ /* 0x000fc80003fe0100 */
[C---:B------:R-:W-:Y:S01]  /*11e0*/  ISETP.GE.AND P0, PT, R2.reuse, R3, PT ;  /* 0x000000030200720c */ /* 0x040fe20003f06270 */
[C---:B0-----:R-:W-:Y:S01]  /*11f0*/  IMAD.IADD R15, R2.reuse, 0x1, -R3 ;  /* 0x00000001020f7824 */ /* 0x041fe200078e0a03 */
[----:B-1----:R-:W-:-:S04]  /*1200*/  VIMNMX R7, PT, PT, R2, UR5, PT ;  /* 0x0000000502077c48 */ /* 0x002fc8000bfe0100 */
[----:B------:R-:W-:-:S04]  /*1210*/  SEL R15, R15, RZ, P0 ;  /* 0x000000ff0f0f7207 */ /* 0x000fc80000000000 */
[----:B------:R-:W-:-:S13]  /*1220*/  ISETP.GE.AND P0, PT, R15, R7, PT ;  /* 0x000000070f00720c */ /* 0x000fda0003f06270 */
[----:B------:R-:W-:Y:S05]  /*1230*/  @P0 BRA `(.L_x_1922) ;  /* 0x0000002c00b00947 */ /* 0x000fea0003800000 */
[----:B------:R-:W0:Y:S01]  /*1240*/  LDC.64 R4, c[0x0][0x3b0] ;  /* 0x0000ec00ff047b82 */ /* 0x000e220000000a00 */
[----:B------:R-:W-:Y:S01]  /*1250*/  MOV R17, 0xffffffff ;  /* 0xffffffff00117802 */ /* 0x000fe20000000f00 */
[----:B------:R-:W-:Y:S02]  /*1260*/  IMAD.MOV.U32 R16, RZ, RZ, -0x1 ;  /* 0xffffffffff107424 */ /* 0x000fe400078e00ff */
[----:B------:R-:W-:-:S04]  /*1270*/  VIADD R8, R2, UR5 ;  /* 0x0000000502087c36 */ /* 0x000fc80008000000 */
[----:B------:R-:W1:Y:S01]  /*1280*/  LDC R9, c[0x0][0x3b8] ;  /* 0x0000ee00ff097b82 */ /* 0x000e620000000800 */
[C---:B0-----:R-:W-:Y:S01]  /*1290*/  IMAD.WIDE.U32 R16, R4.reuse, 0x1, R16 ;  /* 0x0000000104107825 */ /* 0x041fe200078e0010 */
[C---:B------:R-:W-:Y:S02]  /*12a0*/  LOP3.LUT R3, R4.reuse, 0x1, RZ, 0xc0, !PT ;  /* 0x0000000104037812 */ /* 0x040fe400078ec0ff */
[----:B------:R-:W-:Y:S01]  /*12b0*/  LOP3.LUT R4, R4, 0xfffffffe, RZ, 0xc0, !PT ;  /* 0xfffffffe04047812 */ /* 0x000fe200078ec0ff */
[----:B------:R-:W-:Y:S01]  /*12c0*/  IMAD.IADD R5, R17, 0x1, R5 ;  /* 0x0000000111057824 */ /* 0x000fe200078e0205 */
[----:B-1----:R-:W-:-:S07]  /*12d0*/  SHF.R.S32.HI R9, RZ, 0x1f, R9 ;  /* 0x0000001fff097819 */ /* 0x002fce0000011409 */
.L_x_1939:
[----:B------:R-:W0:Y:S01]  /*12e0*/  S2UR UR6, SR_CgaCtaId ;  /* 0x00000000000679c3 */ /* 0x000e220000008800 */
[----:B------:R-:W-:Y:S01]  /*12f0*/  MOV R10, R15 ;  /* 0x0000000f000a7202 */ /* 0x000fe20000000f00 */
[----:B------:R-:W-:Y:S01]  /*1300*/  UMOV UR4, 0x400 ;  /* 0x0000040000047882 */ /* 0x000fe20000000000 */
[----:B------:R-:W-:-:S03]  /*1310*/  HFMA2 R14, -RZ, RZ, -6.306171417236328125e-05, 0.01395416259765625 ;  /* 0x84222325ff0e7431 */ /* 0x000fc600000001ff */
[----:B------:R-:W-:-:S05]  /*1320*/  IMAD.IADD R11, R7, 0x1, -R10 ;  /* 0x00000001070b7824 */ /* 0x000fca00078e0a0a */
[----:B------:R-:W-:-:S04]  /*1330*/  LEA.HI R11, R11, R11, RZ, 0x1 ;  /* 0x0000000b0b0b7211 */ /* 0x000fc800078f08ff */
[----:B------:R-:W-:-:S04]  /*1340*/  LEA.HI.SX32 R12, R11, R10, 0x1f ;  /* 0x0000000a0b0c7211 */ /* 0x000fc800078ffaff */
[----:B------:R-:W-:Y:S01]  /*1350*/  LOP3.LUT R11, RZ, R12, RZ, 0x33, !PT ;  /* 0x0000000cff0b7212 */ /* 0x000fe200078e33ff */
[----:B0-----:R-:W-:-:S04]  /*1360*/  ULEA UR4, UR6, UR4, 0x18 ;  /* 0x0000000406047291 */ /* 0x001fc8000f8ec0ff */
[----:B------:R-:W-:Y:S01]  /*1370*/  IMAD.IADD R11, R8, 0x1, R11 ;  /* 0x00000001080b7824 */ /* 0x000fe200078e020b */
[----:B------:R-:W0:Y:S01]  /*1380*/  LDCU.64 UR6, c[0x0][0x3b0] ;  /* 0x00007600ff0677ac */ /* 0x000e220008000a00 */
[----:B-1----:R-:W-:-:S03]  /*1390*/  LEA R18, R12, UR4, 0x3 ;  /* 0x000000040c127c11 */ /* 0x002fc6000f8e18ff */
[----:B--2---:R-:W-:Y:S01]  /*13a0*/  LEA R20, R11, UR4, 0x3 ;  /* 0x000000040b147c11 */ /* 0x004fe2000f8e18ff */
[----:B------:R-:W-:Y:S02]  /*13b0*/  IMAD.MOV.U32 R11, RZ, RZ, -0x340d631c ;  /* 0xcbf29ce4ff0b7424 */ /* 0x000fe400078e00ff */
[----:B------:R-:W1:Y:S04]  /*13c0*/  LDS.64 R18, [R18] ;  /* 0x0000000012127984 */ /* 0x000e680000000a00 */
[----:B------:R-:W2:Y:S01]  /*13d0*/  LDS.64 R20, [R20] ;  /* 0x0000000014147984 */ /* 0x000ea20000000a00 */
[----:B0-----:R-:W-:-:S04]  /*13e0*/  ISETP.NE.U32.AND P0, PT, RZ, UR6, PT ;  /* 0x00000006ff007c0c */ /* 0x001fc8000bf05070 */
[----:B------:R-:W-:-:S13]  /*13f0*/  ISETP.NE.AND.EX P0, PT, RZ, UR7, PT, P0 ;  /* 0x00000007ff007c0c */ /* 0x000fda000bf05300 */
[----:B------:R-:W-:Y:S05]  /*1400*/  @!P0 BRA `(.L_x_1923) ;  /* 0x0000000800a88947 */ /* 0x000fea0003800000 */
        /* <DEDUP_REMOVED lines=8> */
[----:B------:R-:W3:Y:S01]  /*1490*/  LDCU UR4, c[0x0][0x3b4] ;  /* 0x00007680ff0477ac */ /* 0x000ee20008000800 */
[----:B--2---:R-:W-:Y:S01]  /*14a0*/  IADD3 R22, P1, PT, R20, 0x8, RZ ;  /* 0x0000000814167810 */ /* 0x004fe20007f3e0ff */
[----:B------:R-:W-:Y:S02]  /*14b0*/  HFMA2 R14, -RZ, RZ, -6.306171417236328125e-05, 0.01395416259765625 ;  /* 0x84222325ff0e7431 */ /* 0x000fe400000001ff */
[----:B------:R-:W-:Y:S02]  /*14c0*/  IMAD.MOV.U32 R11, RZ, RZ, -0x340d631c ;  /* 0xcbf29ce4ff0b7424 */ /* 0x000fe400078e00ff */
[----:B------:R-:W-:Y:S01]  /*14d0*/  IMAD.MOV.U32 R29, RZ, RZ, R4 ;  /* 0x000000ffff1d7224 */ /* 0x000fe200078e0004 */
[----:B------:R-:W-:Y:S01]  /*14e0*/  IADD3.X R23, PT, PT, RZ, R21, RZ, P1, !PT ;  /* 0x00000015ff177210 */ /* 0x000fe20000ffe4ff */
[----:B---3--:R-:W-:-:S07]  /*14f0*/  IMAD.U32 R28, RZ, RZ, UR4 ;  /* 0x00000004ff1c7e24 */ /* 0x008fce000f8e00ff */
.L_x_1925:
[----:B------:R-:W2:Y:S04]  /*1500*/  LD.E.64 R26, desc[UR10][R22.64+-0x8] ;  /* 0xfffff80a161a7980 */ /* 0x000ea8000c101b00 */
[----:B------:R3:W4:Y:S01]  /*1510*/  LD.E.64 R24, desc[UR10][R22.64] ;  /* 0x0000000a16187980 */ /* 0x000722000c101b00 */
[----:B------:R-:W-:Y:S01]  /*1520*/  IMAD R11, R11, 0x1b3, RZ ;  /* 0x000001b30b0b7824 */ /* 0x000fe200078e02ff */
[----:B------:R-:W-:-:S04]  /*1530*/  IADD3 R29, P1, PT, R29, -0x2, RZ ;  /* 0xfffffffe1d1d7810 */ /* 0x000fc80007f3e0ff */
[----:B------:R-:W-:Y:S02]  /*1540*/  IADD3.X R28, PT, PT, R28, -0x1, RZ, P1, !PT ;  /* 0xffffffff1c1c7810 */ /* 0x000fe40000ffe4ff */
[----:B------:R-:W-:Y:S02]  /*1550*/  ISETP.NE.U32.AND P1, PT, R29, RZ, PT ;  /* 0x000000ff1d00720c */ /* 0x000fe40003f25070 */
[----:B---3--:R-:W-:Y:S02]  /*1560*/  IADD3 R22, P2, PT, R22, 0x10, RZ ;  /* 0x0000001016167810 */ /* 0x008fe40007f5e0ff */
        /* <DEDUP_REMOVED lines=94> */
[----:B0-----:R-:W-:Y:S01]  /*1b50*/  IMAD.MOV.U32 R15, RZ, RZ, R13 ;  /* 0x000000ffff0f7224 */ /* 0x001fe200078e000d */
[----:B------:R-:W-:-:S07]  /*1b60*/  MOV R13, R4 ;  /* 0x00000004000d7202 */ /* 0x000fce0000000f00 */
.L_x_1924:
[----:B------:R-:W-:-:S04]  /*1b70*/  ISETP.NE.U32.AND P1, PT, R3, RZ, PT ;  /* 0x000000ff0300720c */ /* 0x000fc80003f25070 */
[----:B------:R-:W-:-:S13]  /*1b80*/  ISETP.NE.AND.EX P1, PT, RZ, RZ, PT, P1 ;  /* 0x000000ffff00720c */ /* 0x000fda0003f25310 */
[----:B------:R-:W-:Y:S05]  /*1b90*/  @!P1 BRA `(.L_x_1923) ;  /* 0x0000000000c49947 */ /* 0x000fea0003800000 */
        /* <DEDUP_REMOVED lines=49> */
.L_x_1923:
[----:B------:R-:W-:Y:S01]  /*1eb0*/  IMAD.MOV.U32 R27, RZ, RZ, -0x7bdddcdb ;  /* 0x84222325ff1b7424 */ /* 0x000fe200078e00ff */
[----:B------:R-:W-:Y:S01]  /*1ec0*/  MOV R26, 0xcbf29ce4 ;  /* 0xcbf29ce4001a7802 */ /* 0x000fe20000000f00 */
[----:B------:R-:W-:Y:S06]  /*1ed0*/  @!P0 BRA `(.L_x_1926) ;  /* 0x0000000800a88947 */ /* 0x000fec0003800000 */
[----:B------:R-:W-:Y:S01]  /*1ee0*/  ISETP.NE.U32.AND P1, PT, R16, RZ, PT ;  /* 0x000000ff1000720c */ /* 0x000fe20003f25070 */
[----:B------:R-:W-:Y:S02]  /*1ef0*/  HFMA2 R13, -RZ, RZ, 0, 0 ;  /* 0x00000000ff0d7431 */ /* 0x000fe400000001ff */
[----:B------:R-:W-:Y:S01]  /*1f00*/  IMAD.MOV.U32 R27, RZ, RZ, -0x7bdddcdb ;  /* 0x84222325ff1b7424 */ /* 0x000fe200078e00ff */
[----:B------:R-:W-:Y:S01]  /*1f10*/  ISETP.NE.AND.EX P1, PT, R5, RZ, PT, P1 ;  /* 0x000000ff0500720c */ /* 0x000fe20003f25310 */
[----:B------:R-:W-:Y:S02]  /*1f20*/  IMAD.MOV.U32 R26, RZ, RZ, -0x340d631c ;  /* 0xcbf29ce4ff1a7424 */ /* 0x000fe400078e00ff */
[----:B------:R-:W-:-:S10]  /*1f30*/  IMAD.MOV.U32 R15, RZ, RZ, RZ ;  /* 0x000000ffff0f7224 */ /* 0x000fd400078e00ff */
[----:B------:R-:W-:Y:S05]  /*1f40*/  @!P1 BRA `(.L_x_1927) ;  /* 0x0000000400b89947 */ /* 0x000fea0003800000 */
[----:B------:R-:W-:Y:S01]  /*1f50*/  IMAD.MOV.U32 R27, RZ, RZ, -0x7bdddcdb ;  /* 0x84222325ff1b7424 */ /* 0x000fe200078e00ff */
[----:B------:R-:W-:Y:S01]  /*1f60*/  MOV R26, 0xcbf29ce4 ;  /* 0xcbf29ce4001a7802 */ /* 0x000fe20000000f00 */
[----:B------:R-:W-:Y:S02]  /*1f70*/  IMAD.MOV.U32 R15, RZ, RZ, RZ ;  /* 0x000000ffff0f7224 */ /* 0x000fe400078e00ff */
[----:B------:R-:W-:-:S07]  /*1f80*/  IMAD.MOV.U32 R13, RZ, RZ, RZ ;  /* 0x000000ffff0d7224 */ /* 0x000fce00078e00ff */
.L_x_1928:
[C---:B-1----:R-:W-:Y:S01]  /*1f90*/  LEA R28, P1, R15.reuse, R18, 0x3 ;  /* 0x000000120f1c7211 */ /* 0x042fe200078218ff */
[----:B------:R-:W-:Y:S01]  /*1fa0*/  IMAD R31, R26, 0x1b3, RZ ;  /* 0x000001b31a1f7824 */ /* 0x000fe200078e02ff */
[----:B------:R-:W0:Y:S02]  /*1fb0*/  LDCU UR4, c[0x0][0x3b4] ;  /* 0x00007680ff0477ac */ /* 0x000e240008000800 */
[----:B------:R-:W-:-:S05]  /*1fc0*/  LEA.HI.X R29, R15, R19, R13, 0x3, P1 ;  /* 0x000000130f1d7211 */ /* 0x000fca00008f1c0d */
[----:B------:R-:W3:Y:S04]  /*1fd0*/  LD.E.64 R24, desc[UR10][R28.64] ;  /* 0x0000000a1c187980 */ /* 0x000ee8000c101b00 */
[----:B------:R1:W4:Y:S01]  /*1fe0*/  LD.E.64 R22, desc[UR10][R28.64+0x8] ;  /* 0x0000080a1c167980 */ /* 0x000322000c101b00 */
[----:B------:R-:W-:-:S04]  /*1ff0*/  IADD3 R15, P1, PT, R15, 0x2, RZ ;  /* 0x000000020f0f7810 */ /* 0x000fc80007f3e0ff */
[----:B------:R-:W-:Y:S02]  /*2000*/  IADD3.X R13, PT, PT, RZ, R13, RZ, P1, !PT ;  /* 0x0000000dff0d7210 */ /* 0x000fe40000ffe4ff */
[----:B------:R-:W-:-:S04]  /*2010*/  ISETP.NE.U32.AND P1, PT, R15, R4, PT ;  /* 0x000000040f00720c */ /* 0x000fc80003f25070 */
[----:B0-----:R-:W-:Y:S02]  /*2020*/  ISETP.NE.AND.EX P1, PT, R13, UR4, PT, P1 ;  /* 0x000000040d007c0c */ /* 0x001fe4000bf25310 */
        /* <DEDUP_REMOVED lines=96> */
.L_x_1927:
[----:B------:R-:W-:-:S04]  /*2630*/  ISETP.NE.U32.AND P1, PT, R3, RZ, PT ;  /* 0x000000ff0300720c */ /* 0x000fc80003f25070 */
[----:B------:R-:W-:-:S13]  /*2640*/  ISETP.NE.AND.EX P1, PT, RZ, RZ, PT, P1 ;  /* 0x000000ffff00720c */ /* 0x000fda0003f25310 */
[----:B------:R-:W-:Y:S05]  /*2650*/  @!P1 BRA `(.L_x_1926) ;  /* 0x0000000000c89947 */ /* 0x000fea0003800000 */
[----:B-1----:R-:W-:-:S04]  /*2660*/  LEA R22, P1, R13, R18, 0x3 ;  /* 0x000000120d167211 */ /* 0x002fc800078218ff */
[----:B------:R-:W-:-:S06]  /*2670*/  LEA.HI.X R23, R13, R19, R15, 0x3, P1 ;  /* 0x000000130d177211 */ /* 0x000fcc00008f1c0f */
        /* <DEDUP_REMOVED lines=48> */
.L_x_1926:
        /* <DEDUP_REMOVED lines=9> */
[----:B------:R-:W-:Y:S01]  /*2a10*/  MOV R13, RZ ;  /* 0x000000ff000d7202 */ /* 0x000fe20000000f00 */
[----:B------:R-:W-:Y:S01]  /*2a20*/  IMAD.MOV.U32 R11, RZ, RZ, -0x340d631c ;  /* 0xcbf29ce4ff0b7424 */ /* 0x000fe200078e00ff */
[----:B------:R-:W-:Y:S01]  /*2a30*/  ISETP.NE.AND.EX P1, PT, R5, RZ, PT, P1 ;  /* 0x000000ff0500720c */ /* 0x000fe20003f25310 */
[----:B------:R-:W-:-:S12]  /*2a40*/  IMAD.MOV.U32 R15, RZ, RZ, RZ ;  /* 0x000000ffff0f7224 */ /* 0x000fd800078e00ff */
[----:B------:R-:W-:Y:S05]  /*2a50*/  @!P1 BRA `(.L_x_1932) ;  /* 0x0000000400b09947 */ /* 0x000fea0003800000 */
[----:B------:R-:W-:Y:S01]  /*2a60*/  IMAD.MOV.U32 R14, RZ, RZ, -0x7bdddcdb ;  /* 0x84222325ff0e7424 */ /* 0x000fe200078e00ff */
[----:B------:R-:W-:Y:S01]  /*2a70*/  MOV R11, 0xcbf29ce4 ;  /* 0xcbf29ce4000b7802 */ /* 0x000fe20000000f00 */
[----:B------:R-:W-:Y:S01]  /*2a80*/  IMAD.MOV.U32 R29, RZ, RZ, RZ ;  /* 0x000000ffff1d7224 */ /* 0x000fe200078e00ff */
[----:B------:R-:W0:Y:S01]  /*2a90*/  LDCU UR4, c[0x0][0x3b4] ;  /* 0x00007680ff0477ac */ /* 0x000e220008000800 */
[----:B------:R-:W-:-:S07]  /*2aa0*/  IMAD.MOV.U32 R13, RZ, RZ, RZ ;  /* 0x000000ffff0d7224 */ /* 0x000fce00078e00ff */
.L_x_1933:
[----:B--2---:R-:W-:-:S04]  /*2ab0*/  LEA R24, P1, R29, R20, 0x3 ;  /* 0x000000141d187211 */ /* 0x004fc800078218ff */
[----:B------:R-:W-:-:S05]  /*2ac0*/  LEA.HI.X R25, R29, R21, R13, 0x3, P1 ;  /* 0x000000151d197211 */ /* 0x000fca00008f1c0d */
[----:B------:R-:W2:Y:S04]  /*2ad0*/  LD.E.64 R22, desc[UR10][R24.64] ;  /* 0x0000000a18167980 */ /* 0x000ea8000c101b00 */
[----:B------:R3:W4:Y:S01]  /*2ae0*/  LD.E.64 R26, desc[UR10][R24.64+0x8] ;  /* 0x0000080a181a7980 */ /* 0x000722000c101b00 */
[----:B------:R-:W-:Y:S01]  /*2af0*/  IMAD R11, R11, 0x1b3, RZ ;  /* 0x000001b30b0b7824 */ /* 0x000fe200078e02ff */
[----:B------:R-:W-:-:S04]  /*2b00*/  IADD3 R29, P1, PT, R29, 0x2, RZ ;  /* 0x000000021d1d7810 */ /* 0x000fc80007f3e0ff */
[----:B------:R-:W-:Y:S02]  /*2b10*/  IADD3.X R13, PT, PT, RZ, R13, RZ, P1, !PT ;  /* 0x0000000dff0d7210 */ /* 0x000fe40000ffe4ff */
[----:B------:R-:W-:-:S04]  /*2b20*/  ISETP.NE.U32.AND P1, PT, R29, R4, PT ;  /* 0x000000041d00720c */ /* 0x000fc80003f25070 */
[----:B0-----:R-:W-:Y:S02]  /*2b30*/  ISETP.NE.AND.EX P1, PT, R13, UR4, PT, P1 ;  /* 0x000000040d007c0c */ /* 0x001fe4000bf25310 */
        /* <DEDUP_REMOVED lines=12> */
[----:B---3--:R-:W-:Y:S02]  /*2c00*/  IMAD R24, R15, 0x1b3, RZ ;  /* 0x000001b30f187824 */ /* 0x008fe400078e02ff */
        /* <DEDUP_REMOVED lines=79> */
[----:B------:R-:W0:Y:S01]  /*3100*/  LDC R15, c[0x0][0x3b4] ;  /* 0x0000ed00ff0f7b82 */ /* 0x000e220000000800 */
[----:B------:R-:W-:-:S07]  /*3110*/  MOV R13, R4 ;  /* 0x00000004000d7202 */ /* 0x000fce0000000f00 */
.L_x_1932:
[----:B------:R-:W-:-:S04]  /*3120*/  ISETP.NE.U32.AND P1, PT, R3, RZ, PT ;  /* 0x000000ff0300720c */ /* 0x000fc80003f25070 */
[----:B------:R-:W-:-:S13]  /*3130*/  ISETP.NE.AND.EX P1, PT, RZ, RZ, PT, P1 ;  /* 0x000000ffff00720c */ /* 0x000fda0003f25310 */
[----:B------:R-:W-:Y:S05]  /*3140*/  @!P1 BRA `(.L_x_1931) ;  /* 0x0000000000c49947 */ /* 0x000fea0003800000 */
        /* <DEDUP_REMOVED lines=49> */
.L_x_1931:
        /* <DEDUP_REMOVED lines=8> */
[----:B0-----:R-:W-:-:S10]  /*34e0*/  IMAD.MOV.U32 R15, RZ, RZ, RZ ;  /* 0x000000ffff0f7224 */ /* 0x001fd400078e00ff */
[----:B------:R-:W-:Y:S05]  /*34f0*/  @!P0 BRA `(.L_x_1935) ;  /* 0x0000000400b48947 */ /* 0x000fea0003800000 */
[----:B------:R-:W-:Y:S01]  /*3500*/  IMAD.MOV.U32 R25, RZ, RZ, -0x7bdddcdb ;  /* 0x84222325ff197424 */ /* 0x000fe200078e00ff */
[----:B------:R-:W-:Y:S01]  /*3510*/  MOV R24, 0xcbf29ce4 ;  /* 0xcbf29ce400187802 */ /* 0x000fe20000000f00 */
[----:B------:R-:W-:Y:S01]  /*3520*/  IMAD.MOV.U32 R15, RZ, RZ, RZ ;  /* 0x000000ffff0f7224 */ /* 0x000fe200078e00ff */
[----:B------:R-:W0:Y:S01]  /*3530*/  LDCU UR4, c[0x0][0x3b4] ;  /* 0x00007680ff0477ac */ /* 0x000e220008000800 */
[----:B------:R-:W-:-:S07]  /*3540*/  IMAD.MOV.U32 R13, RZ, RZ, RZ ;  /* 0x000000ffff0d7224 */ /* 0x000fce00078e00ff */
.L_x_1936:
[----:B-1----:R-:W-:-:S04]  /*3550*/  LEA R26, P0, R15, R18, 0x3 ;  /* 0x000000120f1a7211 */ /* 0x002fc800078018ff */
[----:B------:R-:W-:-:S05]  /*3560*/  LEA.HI.X R27, R15, R19, R13, 0x3, P0 ;  /* 0x000000130f1b7211 */ /* 0x000fca00000f1c0d */
[----:B------:R-:W3:Y:S04]  /*3570*/  LD.E.64 R22, desc[UR10][R26.64] ;  /* 0x0000000a1a167980 */ /* 0x000ee8000c101b00 */
[----:B--2---:R1:W2:Y:S01]  /*3580*/  LD.E.64 R20, desc[UR10][R26.64+0x8] ;  /* 0x0000080a1a147980 */ /* 0x0042a2000c101b00 */
[----:B------:R-:W-:Y:S01]  /*3590*/  IMAD R29, R24, 0x1b3, RZ ;  /* 0x000001b3181d7824 */ /* 0x000fe200078e02ff */
        /* <DEDUP_REMOVED lines=98> */
[----:B------:R-:W-:-:S07]  /*3bc0*/  IMAD.MOV.U32 R13, RZ, RZ, R4 ;  /* 0x000000ffff0d7224 */ /* 0x000fce00078e0004 */
.L_x_1935:
[----:B------:R-:W-:-:S04]  /*3bd0*/  ISETP.NE.U32.AND P0, PT, R3, RZ, PT ;  /* 0x000000ff0300720c */ /* 0x000fc80003f05070 */
[----:B------:R-:W-:-:S13]  /*3be0*/  ISETP.NE.AND.EX P0, PT, RZ, RZ, PT, P0 ;  /* 0x000000ffff00720c */ /* 0x000fda0003f05300 */
[----:B------:R-:W-:Y:S05]  /*3bf0*/  @!P0 BRA `(.L_x_1934) ;  /* 0x0000000000c88947 */ /* 0x000fea0003800000 */
[----:B-1----:R-:W-:-:S04]  /*3c00*/  LEA R18, P0, R13, R18, 0x3 ;  /* 0x000000120d127211 */ /* 0x002fc800078018ff */
[----:B0-----:R-:W-:-:S06]  /*3c10*/  LEA.HI.X R19, R13, R19, R15, 0x3, P0 ;  /* 0x000000130d137211 */ /* 0x001fcc00000f1c0f */
[----:B------:R-:W3:Y:S01]  /*3c20*/  LD.E.64 R18, desc[UR10][R18.64] ;  /* 0x0000000a12127980 */ /* 0x000ee2000c101b00 */
[----:B------:R-:W-:Y:S01]  /*3c30*/  IMAD R24, R24, 0x1b3, RZ ;  /* 0x000001b318187824 */ /* 0x000fe200078e02ff */
[----:B---3--:R-:W-:Y:S02]  /*3c40*/  LOP3.LUT R25, R25, 0xff, R18, 0x78, !PT ;  /* 0x000000ff19197812 */ /* 0x008fe400078e7812 */
[----:B------:R-:W-:-:S03]  /*3c50*/  SHF.R.U64 R13, R18, 0x8, R19 ;  /* 0x00000008120d7819 */ /* 0x000fc60000001213 */
[----:B--2---:R-:W-:-:S04]  /*3c60*/  IMAD.WIDE.U32 R20, R25, 0x1b3, RZ ;  /* 0x000001b319147825 */ /* 0x004fc800078e00ff */
        /* <DEDUP_REMOVED lines=43> */
.L_x_1934:
[----:B------:R-:W-:-:S04]  /*3f20*/  ISETP.GE.U32.AND P0, PT, R14, R25, PT ;  /* 0x000000190e00720c */ /* 0x000fc80003f06070 */
[----:B------:R-:W-:Y:S01]  /*3f30*/  ISETP.GE.U32.AND.EX P0, PT, R11, R24, PT, P0 ;  /* 0x000000180b00720c */ /* 0x000fe20003f06100 */
[----:B------:R-:W-:-:S12]  /*3f40*/  BRA `(.L_x_1937) ;  /* 0x0000000000547947 */ /* 0x000fd80003800000 */
.L_x_1930:
[----:B------:R-:W0:Y:S01]  /*3f50*/  LDC R26, c[0x0][0x3b8] ;  /* 0x0000ee00ff1a7b82 */ /* 0x000e220000000800 */
[----:B------:R-:W-:Y:S02]  /*3f60*/  PLOP3.LUT P0, PT, PT, PT, PT, 0x80, 0x8 ;  /* 0x000000000008781c */ /* 0x000fe40003f0f070 */
[----:B0-----:R-:W-:-:S13]  /*3f70*/  ISETP.NE.AND P1, PT, R26, RZ, PT ;  /* 0x000000ff1a00720c */ /* 0x001fda0003f25270 */
[----:B------:R-:W-:Y:S05]  /*3f80*/  @!P1 BRA `(.L_x_1937) ;  /* 0x0000000000449947 */ /* 0x000fea0003800000 */
[----:B------:R-:W-:Y:S02]  /*3f90*/  IMAD.MOV.U32 R13, RZ, RZ, RZ ;  /* 0x000000ffff0d7224 */ /* 0x000fe400078e00ff */
[----:B------:R-:W-:-:S07]  /*3fa0*/  IMAD.MOV.U32 R24, RZ, RZ, RZ ;  /* 0x000000ffff187224 */ /* 0x000fce00078e00ff */
.L_x_1938:
[C---:B------:R-:W-:Y:S02]  /*3fb0*/  SHF.L.U32 R23, R13.reuse, 0x3, RZ ;  /* 0x000000030d177819 */ /* 0x040fe400000006ff */
[----:B------:R-:W-:Y:S02]  /*3fc0*/  SHF.L.U64.HI R11, R13, 0x3, R24 ;  /* 0x000000030d0b7819 */ /* 0x000fe40000010218 */
[-C--:B--2---:R-:W-:Y:S02]  /*3fd0*/  IADD3 R14, P0, PT, R20, R23.reuse, RZ ;  /* 0x00000017140e7210 */ /* 0x084fe40007f1e0ff */
[----:B-1----:R-:W-:-:S03]  /*3fe0*/  IADD3 R22, P1, PT, R18, R23, RZ ;  /* 0x0000001712167210 */ /* 0x002fc60007f3e0ff */
        /* <DEDUP_REMOVED lines=11> */
.L_x_1937:
[----:B------:R-:W-:Y:S05]  /*40a0*/  BSYNC.RECONVERGENT B1 ;  /* 0x0000000000017941 */ /* 0x000fea0003800200 */
.L_x_1929:
[----:B------:R-:W-:Y:S01]  /*40b0*/  @P0 VIADD R10, R12, 0x1 ;  /* 0x000000010c0a0836 */ /* 0x000fe20000000000 */
[----:B------:R-:W-:-:S03]  /*40c0*/  SEL R7, R7, R12, P0 ;  /* 0x0000000c07077207 */ /* 0x000fc60000000000 */
[----:B0-----:R-:W-:Y:S01]  /*40d0*/  IMAD.MOV.U32 R15, RZ, RZ, R10 ;  /* 0x000000ffff0f7224 */ /* 0x001fe200078e000a */
[----:B------:R-:W-:-:S13]  /*40e0*/  ISETP.GE.AND P0, PT, R10, R7, PT ;  /* 0x000000070a00720c */ /* 0x000fda0003f06270 */
[----:B------:R-:W-:Y:S05]  /*40f0*/  @!P0 BRA `(.L_x_1939) ;  /* 0xffffffd000788947 */ /* 0x000fea000383ffff */
.L_x_1922:
[----:B------:R-:W-:Y:S05]  /*4100*/  BSYNC.RECONVERGENT B0 ;  /* 0x0000000000007941 */ /* 0x000fea0003800200 */
.L_x_1921:
[----:B------:R-:W0:Y:S01]  /*4110*/  S2UR UR6, SR_CgaCtaId ;  /* 0x00000000000679c3 */ /* 0x000e220000008800 */
[----:B------:R-:W-:Y:S01]  /*4120*/  UMOV UR4, 0x400 ;  /* 0x0000040000047882 */ /* 0x000fe20000000000 */
[----:B------:R-:W-:Y:S01]  /*4130*/  IADD3 R3, PT, PT, R2, UR5, -R15 ;  /* 0x0000000502037c10 */ /* 0x000fe2000fffe80f */
[----:B------:R-:W3:Y:S01]  /*4140*/  LDCU.64 UR12, c[0x0][0x3b0] ;  /* 0x00007600ff0c77ac */ /* 0x000ee20008000a00 */
[----:B------:R-:W-:Y:S01]  /*4150*/  BSSY.RECONVERGENT B0, `(.L_x_1940) ;  /* 0x0000303000007945 */ /* 0x000fe20003800200 */
[----:B------:R-:W-:Y:S02]  /*4160*/  PLOP3.LUT P0, PT, PT, PT, PT, 0x8, 0x80 ;  /* 0x000000000080781c */ /* 0x000fe40003f0e170 */
[----:B------:R-:W-:Y:S02]  /*4170*/  ISETP.GE.AND P1, PT, R3, R0, PT ;  /* 0x000000000300720c */ /* 0x000fe40003f26270 */
[----:B---3--:R-:W-:Y:S01]  /*4180*/  MOV R2, UR12 ;  /* 0x0000000c00027c02 */ /* 0x008fe20008000f00 */
[----:B0-----:R-:W-:Y:S01]  /*4190*/  ULEA UR4, UR6, UR4, 0x18 ;  /* 0x0000000406047291 */ /* 0x001fe2000f8ec0ff */
[----:B------:R-:W0:Y:S05]  /*41a0*/  LDCU UR6, c[0x0][0x3b8] ;  /* 0x00007700ff0677ac */ /* 0x000e2a0008000800 */
[----:B------:R-:W-:-:S02]  /*41b0*/  LEA R4, R15, UR4, 0x3 ;  /* 0x000000040f047c11 */ /* 0x000fc4000f8e18ff */
[----:B------:R-:W-:Y:S02]  /*41c0*/  LEA R5, R3, UR4, 0x3 ;  /* 0x0000000403057c11 */ /* 0x000fe4000f8e18ff */
[----:B------:R-:W-:Y:S01]  /*41d0*/  R2UR UR4, R2 ;  /* 0x00000000020472ca */ /* 0x000fe200000e0000 */
[----:B------:R3:W4:Y:S04]  /*41e0*/  LDS.64 R8, [R4] ;  /* 0x0000000004087984 */ /* 0x0007280000000a00 */
[----:B------:R3:W1:Y:S01]  /*41f0*/  LDS.64 R10, [R5] ;  /* 0x00000000050a7984 */ /* 0x0006620000000a00 */
[----:B0-----:R-:W-:-:S07]  /*4200*/  USHF.R.S32.HI UR6, URZ, 0x1f, UR6 ;  /* 0x0000001fff067899 */ /* 0x001fce0008011406 */
[----:B------:R-:W-:-:S04]  /*4210*/  UIADD3 UR4, UP0, UPT, UR4, -0x1, URZ ;  /* 0xffffffff04047890 */ /* 0x000fc8000ff1e0ff */
[----:B------:R-:W-:Y:S01]  /*4220*/  UIADD3.X UR12, UPT, UPT, UR13, -0x1, URZ, UP0, !UPT ;  /* 0xffffffff0d0c7890 */ /* 0x000fe200087fe4ff */
[----:B---3--:R-:W-:Y:S11]  /*4230*/  @P1 BRA `(.L_x_1941) ;  /* 0x0000002c00d01947 */ /* 0x008ff60003800000 */
[----:B------:R-:W-:Y:S02]  /*4240*/  ISETP.GE.AND P1, PT, R15, UR5, PT ;  /* 0x000000050f007c0c */ /* 0x000fe4000bf26270 */
[----:B------:R-:W-:-:S11]  /*4250*/  PLOP3.LUT P0, PT, PT, PT, PT, 0x80, 0x8 ;  /* 0x000000000008781c */ /* 0x000fd60003f0f070 */
[----:B------:R-:W-:Y:S05]  /*4260*/  @P1 BRA `(.L_x_1941) ;  /* 0x0000002c00c41947 */ /* 0x000fea0003800000 */
[----:B------:R-:W-:Y:S01]  /*4270*/  ISETP.NE.U32.AND P0, PT, R2, RZ, PT ;  /* 0x000000ff0200720c */ /* 0x000fe20003f05070 */
[----:B------:R-:W-:Y:S02]  /*4280*/  IMAD.MOV.U32 R14, RZ, RZ, -0x7bdddcdb ;  /* 0x84222325ff0e7424 */ /* 0x000fe400078e00ff */
[----:B------:R-:W-:Y:S01]  /*4290*/  IMAD.MOV.U32 R7, RZ, RZ, -0x340d631c ;  /* 0xcbf29ce4ff077424 */ /* 0x000fe200078e00ff */
[----:B------:R-:W-:-:S13]  /*42a0*/  ISETP.NE.AND.EX P0, PT, RZ, UR13, PT, P0 ;  /* 0x0000000dff007c0c */ /* 0x000fda000bf05300 */
[----:B------:R-:W-:Y:S05]  /*42b0*/  @!P0 BRA `(.L_x_1942) ;  /* 0x0000000800b08947 */ /* 0x000fea0003800000 */
[----:B------:R-:W-:Y:S01]  /*42c0*/  UISETP.NE.U32.AND UP0, UPT, UR4, URZ, UPT ;  /* 0x000000ff0400728c */ /* 0x000fe2000bf05070 */
[----:B------:R-:W-:Y:S02]  /*42d0*/  HFMA2 R14, -RZ, RZ, -6.306171417236328125e-05, 0.01395416259765625 ;  /* 0x84222325ff0e7431 */ /* 0x000fe400000001ff */
[----:B------:R-:W-:Y:S01]  /*42e0*/  IMAD.MOV.U32 R7, RZ, RZ, -0x340d631c ;  /* 0xcbf29ce4ff077424 */ /* 0x000fe200078e00ff */
[----:B--2---:R-:W-:Y:S01]  /*42f0*/  CS2R R20, SRZ ;  /* 0x0000000000147805 */ /* 0x004fe2000001ff00 */
[----:B------:R-:W-:Y:S01]  /*4300*/  UISETP.NE.AND.EX UP0, UPT, UR12, URZ, UPT, UP0 ;  /* 0x000000ff0c00728c */ /* 0x000fe2000bf05300 */
[----:B------:R-:W0:Y:S08]  /*4310*/  LDCU UR7, c[0x0][0x3b0] ;  /* 0x00007600ff0777ac */ /* 0x000e300008000800 */
[----:B------:R-:W-:Y:S05]  /*4320*/  BRA.U !UP0, `(.L_x_1943) ;  /* 0x0000000508b87547 */ /* 0x000fea000b800000 */
[----:B------:R-:W2:Y:S01]  /*4330*/  LDC R21, c[0x0][0x3b4] ;  /* 0x0000ed00ff157b82 */ /* 0x000ea20000000800 */
[----:B-1----:R-:W-:Y:S01]  /*4340*/  IADD3 R12, P0, PT, R10, 0x8, RZ ;  /* 0x000000080a0c7810 */ /* 0x002fe20007f1e0ff */
[----:B------:R-:W-:Y:S01]  /*4350*/  IMAD.MOV.U32 R14, RZ, RZ, -0x7bdddcdb ;  /* 0x84222325ff0e7424 */ /* 0x000fe200078e00ff */
[----:B------:R-:W-:Y:S02]  /*4360*/  LOP3.LUT R20, R2, 0xfffffffe, RZ, 0xc0, !PT ;  /* 0xfffffffe02147812 */ /* 0x000fe400078ec0ff */
[----:B------:R-:W-:Y:S01]  /*4370*/  MOV R7, 0xcbf29ce4 ;  /* 0xcbf29ce400077802 */ /* 0x000fe20000000f00 */
[----:B------:R-:W-:Y:S02]  /*4380*/  IMAD.X R13, RZ, RZ, R11, P0 ;  /* 0x000000ffff0d7224 */ /* 0x000fe400000e060b */
[----:B------:R-:W-:Y:S01]  /*4390*/  IMAD.MOV.U32 R22, RZ, RZ, R20 ;  /* 0x000000ffff167224 */ /* 0x000fe200078e0014 */
[----:B--2---:R-:W-:-:S07]  /*43a0*/  MOV R2, R21 ;  /* 0x0000001500027202 */ /* 0x004fce0000000f00 */
.L_x_1944:
[----:B------:R-:W2:Y:S04]  /*43b0*/  LD.E.64 R18, desc[UR10][R12.64+-0x8] ;  /* 0xfffff80a0c127980 */ /* 0x000ea8000c101b00 */
[----:B------:R1:W3:Y:S01]  /*43c0*/  LD.E.64 R16, desc[UR10][R12.64] ;  /* 0x0000000a0c107980 */ /* 0x0002e2000c101b00 */
[----:B------:R-:W-:Y:S01]  /*43d0*/  IMAD R7, R7, 0x1b3, RZ ;  /* 0x000001b307077824 */ /* 0x000fe200078e02ff */
[----:B------:R-:W-:-:S04]  /*43e0*/  IADD3 R22, P0, PT, R22, -0x2, RZ ;  /* 0xfffffffe16167810 */ /* 0x000fc80007f1e0ff */
[----:B------:R-:W-:Y:S02]  /*43f0*/  IADD3.X R2, PT, PT, R2, -0x1, RZ, P0, !PT ;  /* 0xffffffff02027810 */ /* 0x000fe400007fe4ff */
[----:B------:R-:W-:Y:S02]  /*4400*/  ISETP.NE.U32.AND P0, PT, R22, RZ, PT ;  /* 0x000000ff1600720c */ /* 0x000fe40003f05070 */
[----:B-1----:R-:W-:Y:S02]  /*4410*/  IADD3 R12, P1, PT, R12, 0x10, RZ ;  /* 0x000000100c0c7810 */ /* 0x002fe40007f3e0ff */
        /* <DEDUP_REMOVED lines=95> */
.L_x_1943:
[----:B0-----:R-:W-:-:S05]  /*4a10*/  IMAD.U32 R2, RZ, RZ, UR7 ;  /* 0x00000007ff027e24 */ /* 0x001fca000f8e00ff */
[----:B------:R-:W-:-:S04]  /*4a20*/  LOP3.LUT R12, R2, 0x1, RZ, 0xc0, !PT ;  /* 0x00000001020c7812 */ /* 0x000fc800078ec0ff */
[----:B------:R-:W-:-:S04]  /*4a30*/  ISETP.NE.U32.AND P0, PT, R12, 0x1, PT ;  /* 0x000000010c00780c */ /* 0x000fc80003f05070 */
[----:B------:R-:W-:-:S13]  /*4a40*/  ISETP.NE.U32.AND.EX P0, PT, RZ, RZ, PT, P0 ;  /* 0x000000ffff00720c */ /* 0x000fda0003f05100 */
[----:B------:R-:W-:Y:S05]  /*4a50*/  @P0 BRA `(.L_x_1942) ;  /* 0x0000000000c80947 */ /* 0x000fea0003800000 */
[----:B-1----:R-:W-:-:S04]  /*4a60*/  LEA R12, P0, R20, R10, 0x3 ;  /* 0x0000000a140c7211 */ /* 0x002fc800078018ff */
        /* <DEDUP_REMOVED lines=49> */
.L_x_1942:
[----:B------:R-:W0:Y:S01]  /*4d80*/  LDCU UR7, c[0x0][0x3b4] ;  /* 0x00007680ff0777ac */ /* 0x000e220008000800 */
[----:B------:R-:W-:Y:S01]  /*4d90*/  ISETP.NE.U32.AND P0, PT, R2, RZ, PT ;  /* 0x000000ff0200720c */ /* 0x000fe20003f05070 */
[----:B------:R-:W-:Y:S01]  /*4da0*/  BSSY.RECONVERGENT B1, `(.L_x_1945) ;  /* 0x00000b3000017945 */ /* 0x000fe20003800200 */
[----:B--2---:R-:W-:Y:S02]  /*4db0*/  HFMA2 R20, -RZ, RZ, -15.890625, -0.0047760009765625 ;  /* 0xcbf29ce4ff147431 */ /* 0x004fe400000001ff */
[----:B------:R-:W-:Y:S01]  /*4dc0*/  IMAD.MOV.U32 R21, RZ, RZ, -0x7bdddcdb ;  /* 0x84222325ff157424 */ /* 0x000fe200078e00ff */
[----:B0-----:R-:W-:-:S13]  /*4dd0*/  ISETP.NE.AND.EX P0, PT, RZ, UR7, PT, P0 ;  /* 0x00000007ff007c0c */ /* 0x001fda000bf05300 */
        /* <DEDUP_REMOVED lines=11> */
[----:B------:R-:W0:Y:S01]  /*4e90*/  LDCU UR7, c[0x0][0x3b4] ;  /* 0x00007680ff0777ac */ /* 0x000e220008000800 */
[----:B----4-:R-:W-:Y:S01]  /*4ea0*/  IADD3 R12, P1, PT, R8, 0x8, RZ ;  /* 0x00000008080c7810 */ /* 0x010fe20007f3e0ff */
[----:B------:R-:W-:Y:S01]  /*4eb0*/  HFMA2 R20, -RZ, RZ, -15.890625, -0.0047760009765625 ;  /* 0xcbf29ce4ff147431 */ /* 0x000fe200000001ff */
[----:B------:R-:W-:Y:S01]  /*4ec0*/  LOP3.LUT R23, R2, 0xfffffffe, RZ, 0xc0, !PT ;  /* 0xfffffffe02177812 */ /* 0x000fe200078ec0ff */
[----:B------:R-:W-:Y:S01]  /*4ed0*/  BSSY.RECONVERGENT B2, `(.L_x_1947) ;  /* 0x000006c000027945 */ /* 0x000fe20003800200 */
[----:B------:R-:W-:Y:S02]  /*4ee0*/  IMAD.MOV.U32 R21, RZ, RZ, -0x7bdddcdb ;  /* 0x84222325ff157424 */ /* 0x000fe400078e00ff */
[----:B------:R-:W-:Y:S01]  /*4ef0*/  IMAD.X R13, RZ, RZ, R9, P1 ;  /* 0x000000ffff0d7224 */ /* 0x000fe200008e0609 */
[----:B------:R-:W-:Y:S01]  /*4f00*/  MOV R22, R23 ;  /* 0x0000001700167202 */ /* 0x000fe20000000f00 */
[----:B0-----:R-:W-:Y:S02]  /*4f10*/  IMAD.U32 R24, RZ, RZ, UR7 ;  /* 0x00000007ff187e24 */ /* 0x001fe4000f8e00ff */
[----:B------:R-:W-:-:S07]  /*4f20*/  IMAD.U32 R25, RZ, RZ, UR7 ;  /* 0x00000007ff197e24 */ /* 0x000fce000f8e00ff */
.L_x_1948:
[----:B-1----:R-:W2:Y:S04]  /*4f30*/  LD.E.64 R18, desc[UR10][R12.64+-0x8] ;  /* 0xfffff80a0c127980 */ /* 0x002ea8000c101b00 */
        /* <DEDUP_REMOVED lines=102> */
.L_x_1947:
[----:B------:R-:W-:Y:S05]  /*55a0*/  @P2 BRA `(.L_x_1946) ;  /* 0x0000000000c82947 */ /* 0x000fea0003800000 */
[----:B----4-:R-:W-:-:S04]  /*55b0*/  LEA R12, P1, R23, R8, 0x3 ;  /* 0x00000008170c7211 */ /* 0x010fc800078218ff */
[----:B------:R-:W-:-:S06]  /*55c0*/  LEA.HI.X R13, R23, R9, R24, 0x3, P1 ;  /* 0x00000009170d7211 */ /* 0x000fcc00008f1c18 */
[----:B------:R-:W2:Y:S01]  /*55d0*/  LD.E.64 R12, desc[UR10][R12.64] ;  /* 0x0000000a0c0c7980 */ /* 0x000ea2000c101b00 */
[----:B-1----:R-:W-:Y:S01]  /*55e0*/  IMAD R19, R20, 0x1b3, RZ ;  /* 0x000001b314137824 */ /* 0x002fe200078e02ff */
        /* <DEDUP_REMOVED lines=46> */
.L_x_1946:
[----:B------:R-:W-:Y:S05]  /*58d0*/  BSYNC.RECONVERGENT B1 ;  /* 0x0000000000017941 */ /* 0x000fea0003800200 */
.L_x_1945:
        /* <DEDUP_REMOVED lines=12> */
[----:B------:R-:W-:-:S08]  /*59a0*/  IMAD.MOV.U32 R14, RZ, RZ, RZ ;  /* 0x000000ffff0e7224 */ /* 0x000fd000078e00ff */
[----:B------:R-:W-:Y:S05]  /*59b0*/  BRA.U !UP0, `(.L_x_1952) ;  /* 0x0000000508c47547 */ /* 0x000fea000b800000 */
[----:B------:R-:W0:Y:S01]  /*59c0*/  LDCU UR7, c[0x0][0x3b4] ;  /* 0x00007680ff0777ac */ /* 0x000e220008000800 */
[----:B-1----:R-:W-:Y:S01]  /*59d0*/  IADD3 R16, P0, PT, R10, 0x8, RZ ;  /* 0x000000080a107810 */ /* 0x002fe20007f1e0ff */
        /* <DEDUP_REMOVED lines=8> */
.L_x_1953:
        /* <DEDUP_REMOVED lines=102> */
[----:B------:R-:W-:Y:S05]  /*60c0*/  BSYNC.RECONVERGENT B2 ;  /* 0x0000000000027941 */ /* 0x000fea0003800200 */
.L_x_1952:
[----:B------:R-:W0:Y:S02]  /*60d0*/  LDCU UR7, c[0x0][0x3b0] ;  /* 0x00007600ff0777ac */ /* 0x000e240008000800 */
[----:B0-----:R-:W-:-:S04]  /*60e0*/  MOV R2, UR7 ;  /* 0x0000000700027c02 */ /* 0x001fc80008000f00 */
        /* <DEDUP_REMOVED lines=53> */
.L_x_1951:
[----:B------:R-:W-:Y:S05]  /*6440*/  BSYNC.RECONVERGENT B1 ;  /* 0x0000000000017941 */ /* 0x000fea0003800200 */
.L_x_1950:
[----:B------:R-:W0:Y:S01]  /*6450*/  LDCU UR7, c[0x0][0x3b4] ;  /* 0x00007680ff0777ac */ /* 0x000e220008000800 */
[----:B------:R-:W-:Y:S01]  /*6460*/  ISETP.NE.U32.AND P0, PT, R2, RZ, PT ;  /* 0x000000ff0200720c */ /* 0x000fe20003f05070 */
[----:B------:R-:W-:Y:S01]  /*6470*/  BSSY.RECONVERGENT B1, `(.L_x_1954) ;  /* 0x00000b3000017945 */ /* 0x000fe20003800200 */
[----:B------:R-:W-:Y:S02]  /*6480*/  HFMA2 R24, -RZ, RZ, -15.890625, -0.0047760009765625 ;  /* 0xcbf29ce4ff187431 */ /* 0x000fe400000001ff */
[----:B------:R-:W-:Y:S01]  /*6490*/  IMAD.MOV.U32 R23, RZ, RZ, -0x7bdddcdb ;  /* 0x84222325ff177424 */ /* 0x000fe200078e00ff */
[----:B0-----:R-:W-:-:S13]  /*64a0*/  ISETP.NE.AND.EX P0, PT, RZ, UR7, PT, P0 ;  /* 0x00000007ff007c0c */ /* 0x001fda000bf05300 */
[----:B------:R-:W-:Y:S05]  /*64b0*/  @!P0 BRA `(.L_x_1955) ;  /* 0x0000000800b88947 */ /* 0x000fea0003800000 */
[----:B------:R-:W-:Y:S01]  /*64c0*/  UISETP.NE.U32.AND UP0, UPT, UR4, URZ, UPT ;  /* 0x000000ff0400728c */ /* 0x000fe2000bf05070 */
[----:B------:R-:W-:Y:S01]  /*64d0*/  LOP3.LUT R13, R2, 0x1, RZ, 0xc0, !PT ;  /* 0x00000001020d7812 */ /* 0x000fe200078ec0ff */
[----:B------:R-:W-:Y:S02]  /*64e0*/  IMAD.MOV.U32 R23, RZ, RZ, -0x7bdddcdb ;  /* 0x84222325ff177424 */ /* 0x000fe400078e00ff */
[----:B------:R-:W-:Y:S01]  /*64f0*/  UISETP.NE.AND.EX UP0, UPT, UR12, URZ, UPT, UP0 ;  /* 0x000000ff0c00728c */ /* 0x000fe2000bf05300 */
[----:B------:R-:W-:Y:S01]  /*6500*/  ISETP.NE.U32.AND P0, PT, R13, 0x1, PT ;  /* 0x000000010d00780c */ /* 0x000fe20003f05070 */
[----:B------:R-:W-:Y:S01]  /*6510*/  IMAD.MOV.U32 R24, RZ, RZ, -0x340d631c ;  /* 0xcbf29ce4ff187424 */ /* 0x000fe200078e00ff */
[----:B------:R-:W-:Y:S01]  /*6520*/  MOV R13, RZ ;  /* 0x000000ff000d7202 */ /* 0x000fe20000000f00 */
        /* <DEDUP_REMOVED lines=13> */
.L_x_1957:
        /* <DEDUP_REMOVED lines=103> */
.L_x_1956:
        /* <DEDUP_REMOVED lines=51> */
.L_x_1955:
[----:B------:R-:W-:Y:S05]  /*6fa0*/  BSYNC.RECONVERGENT B1 ;  /* 0x0000000000017941 */ /* 0x000fea0003800200 */
.L_x_1954:
[----:B------:R-:W-:-:S04]  /*6fb0*/  ISETP.GE.U32.AND P0, PT, R12, R23, PT ;  /* 0x000000170c00720c */ /* 0x000fc80003f06070 */
[----:B------:R-:W-:-:S04]  /*6fc0*/  ISETP.GE.U32.AND.EX P0, PT, R7, R24, PT, P0 ;  /* 0x000000180700720c */ /* 0x000fc80003f06100 */
[----:B------:R-:W-:Y:S01]  /*6fd0*/  PLOP3.LUT P0, PT, P0, PT, PT, 0x8, 0x80 ;  /* 0x000000000080781c */ /* 0x000fe2000070e170 */
[----:B------:R-:W-:-:S12]  /*6fe0*/  BRA `(.L_x_1941) ;  /* 0x0000000000647947 */ /* 0x000fd80003800000 */
.L_x_1949:
[----:B------:R-:W0:Y:S01]  /*6ff0*/  LDCU UR7, c[0x0][0x3b8] ;  /* 0x00007700ff0777ac */ /* 0x000e220008000800 */
[----:B------:R-:W-:Y:S01]  /*7000*/  PLOP3.LUT P0, PT, PT, PT, PT, 0x8, 0x80 ;  /* 0x000000000080781c */ /* 0x000fe20003f0e170 */
[----:B0-----:R-:W-:-:S09]  /*7010*/  UISETP.NE.AND UP0, UPT, UR7, URZ, UPT ;  /* 0x000000ff0700728c */ /* 0x001fd2000bf05270 */
[----:B------:R-:W-:Y:S05]  /*7020*/  BRA.U !UP0, `(.L_x_1941) ;  /* 0x0000000108547547 */ /* 0x000fea000b800000 */
[----:B------:R-:W-:Y:S01]  /*7030*/  HFMA2 R14, -RZ, RZ, 0, 0 ;  /* 0x00000000ff0e7431 */ /* 0x000fe200000001ff */
[----:B------:R-:W-:Y:S01]  /*7040*/  BSSY.RECONVERGENT B1, `(.L_x_1958) ;  /* 0x0000012000017945 */ /* 0x000fe20003800200 */
[----:B------:R-:W-:-:S07]  /*7050*/  IMAD.MOV.U32 R7, RZ, RZ, RZ ;  /* 0x000000ffff077224 */ /* 0x000fce00078e00ff */
.L_x_1959:
[C---:B------:R-:W-:Y:S01]  /*7060*/  IMAD.SHL.U32 R17, R7.reuse, 0x8, RZ ;  /* 0x0000000807117824 */ /* 0x040fe200078e00ff */
[----:B------:R-:W-:Y:S01]  /*7070*/  SHF.L.U64.HI R2, R7, 0x3, R14 ;  /* 0x0000000307027819 */ /* 0x000fe2000001020e */
[----:B------:R-:W0:Y:S03]  /*7080*/  LDCU UR7, c[0x0][0x3b8] ;  /* 0x00007700ff0777ac */ /* 0x000e260008000800 */
[C---:B-1----:R-:W-:Y:S02]  /*7090*/  IADD3 R12, P0, PT, R17.reuse, R10, RZ ;  /* 0x0000000a110c7210 */ /* 0x042fe40007f1e0ff */
        /* <DEDUP_REMOVED lines=13> */
.L_x_1958:
[----:B------:R-:W-:-:S13]  /*7170*/  PLOP3.LUT P0, PT, P1, PT, PT, 0x8, 0x80 ;  /* 0x000000000080781c */ /* 0x000fda0000f0e170 */
.L_x_1941:
[----:B------:R-:W-:Y:S05]  /*7180*/  BSYNC.RECONVERGENT B0 ;  /* 0x0000000000007941 */ /* 0x000fea0003800200 */
.L_x_1940:
[----:B-1--4-:R-:W-:Y:S01]  /*7190*/  SEL R12, R10, R8, P0 ;  /* 0x000000080a0c7207 */ /* 0x012fe20000000000 */
[----:B------:R-:W-:Y:S01]  /*71a0*/  VIADD R7, R3, 0x1 ;  /* 0x0000000103077836 */ /* 0x000fe20000000000 */
[----:B------:R-:W-:Y:S01]  /*71b0*/  SEL R13, R11, R9, P0 ;  /* 0x000000090b0d7207 */ /* 0x000fe20000000000 */
[----:B------:R-:W-:Y:S01]  /*71c0*/  BSSY.RECONVERGENT B0, `(.L_x_1960) ;  /* 0x00002e5000007945 */ /* 0x000fe20003800200 */
[----:B------:R0:W1:Y:S01]  /*71d0*/  @P0 LDS.64 R10, [R5+0x8] ;  /* 0x00000800050a0984 */ /* 0x0000620000000a00 */
[----:B------:R-:W-:Y:S01]  /*71e0*/  @!P0 IADD3 R7, PT, PT, R3, RZ, RZ ;  /* 0x000000ff03078210 */ /* 0x000fe20007ffe0ff */
[----:B------:R-:W-:Y:S01]  /*71f0*/  VIADD R2, R15, 0x1 ;  /* 0x000000010f027836 */ /* 0x000fe20000000000 */
[----:B------:R-:W-:Y:S01]  /*7200*/  PLOP3.LUT P1, PT, PT, PT, PT, 0x8, 0x80 ;  /* 0x000000000080781c */ /* 0x000fe20003f2e170 */
[----:B------:R0:W3:Y:S01]  /*7210*/  @!P0 LDS.64 R8, [R4+0x8] ;  /* 0x0000080004088984 */ /* 0x0000e20000000a00 */
[----:B------:R-:W-:Y:S01]  /*7220*/  ISETP.GE.AND P2, PT, R7, R0, PT ;  /* 0x000000000700720c */ /* 0x000fe20003f46270 */
[----:B------:R-:W-:-:S12]  /*7230*/  @P0 IMAD.MOV R2, RZ, RZ, R15 ;  /* 0x000000ffff020224 */ /* 0x000fd800078e020f */
[----:B0-----:R-:W-:Y:S05]  /*7240*/  @P2 BRA `(.L_x_1961) ;  /* 0x0000002c00702947 */ /* 0x001fea0003800000 */
[----:B------:R-:W-:Y:S02]  /*7250*/  ISETP.GE.AND P0, PT, R2, UR5, PT ;  /* 0x0000000502007c0c */ /* 0x000fe4000bf06270 */
[----:B------:R-:W-:-:S11]  /*7260*/  PLOP3.LUT P1, PT, PT, PT, PT, 0x80, 0x8 ;  /* 0x000000000008781c */ /* 0x000fd60003f2f070 */
        /* <DEDUP_REMOVED lines=25> */
.L_x_1964:
[----:B--2---:R-:W2:Y:S04]  /*7400*/  LD.E.64 R20, desc[UR10][R16.64+-0x8] ;  /* 0xfffff80a10147980 */ /* 0x004ea8000c101b00 */
        /* <DEDUP_REMOVED lines=101> */
.L_x_1963:
[----:B------:R-:W-:Y:S05]  /*7a60*/  @P2 BRA `(.L_x_1962) ;  /* 0x0000000000c42947 */ /* 0x000fea0003800000 */
[----:B-1----:R-:W-:-:S04]  /*7a70*/  LEA R16, P1, R5, R10, 0x3 ;  /* 0x0000000a05107211 */ /* 0x002fc800078218ff */
[----:B------:R-:W-:-:S06]  /*7a80*/  LEA.HI.X R17, R5, R11, R22, 0x3, P1 ;  /* 0x0000000b05117211 */ /* 0x000fcc00008f1c16 */
[----:B------:R-:W4:Y:S01]  /*7a90*/  LD.E.64 R16, desc[UR10][R16.64] ;  /* 0x0000000a10107980 */ /* 0x000f22000c101b00 */
[----:B------:R-:W-:Y:S01]  /*7aa0*/  IMAD R18, R3, 0x1b3, RZ ;  /* 0x000001b303127824 */ /* 0x000fe200078e02ff */
[----:B----4-:R-:W-:Y:S02]  /*7ab0*/  LOP3.LUT R5, R14, 0xff, R16, 0x78, !PT ;  /* 0x000000ff0e057812 */ /* 0x010fe400078e7810 */
        /* <DEDUP_REMOVED lines=44> */
.L_x_1962:
        /* <DEDUP_REMOVED lines=10> */
[----:B--2---:R-:W-:Y:S02]  /*7e20*/  MOV R20, RZ ;  /* 0x000000ff00147202 */ /* 0x004fe40000000f00 */
[----:B------:R-:W-:-:S04]  /*7e30*/  ISETP.NE.U32.AND.EX P2, PT, RZ, RZ, PT, P1 ;  /* 0x000000ffff00720c */ /* 0x000fc80003f45110 */
[----:B------:R-:W-:Y:S09]  /*7e40*/  BRA.U !UP0, `(.L_x_1966) ;  /* 0x0000000508b87547 */ /* 0x000ff2000b800000 */
[----:B------:R-:W0:Y:S01]  /*7e50*/  LDC R20, c[0x0][0x3b4] ;  /* 0x0000ed00ff147b82 */ /* 0x000e220000000800 */
[----:B------:R-:W-:Y:S01]  /*7e60*/  LOP3.LUT R5, R4, 0xfffffffe, RZ, 0xc0, !PT ;  /* 0xfffffffe04057812 */ /* 0x000fe200078ec0ff */
[----:B------:R-:W-:Y:S01]  /*7e70*/  IMAD.MOV.U32 R25, RZ, RZ, -0x7bdddcdb ;  /* 0x84222325ff197424 */ /* 0x000fe200078e00ff */
[----:B---3--:R-:W-:Y:S01]  /*7e80*/  IADD3 R16, P1, PT, R8, 0x8, RZ ;  /* 0x0000000808107810 */ /* 0x008fe20007f3e0ff */
[----:B------:R-:W-:Y:S02]  /*7e90*/  IMAD.MOV.U32 R24, RZ, RZ, -0x340d631c ;  /* 0xcbf29ce4ff187424 */ /* 0x000fe400078e00ff */
[----:B------:R-:W-:Y:S01]  /*7ea0*/  IMAD.MOV.U32 R21, RZ, RZ, R5 ;  /* 0x000000ffff157224 */ /* 0x000fe200078e0005 */
[----:B------:R-:W-:Y:S01]  /*7eb0*/  IADD3.X R17, PT, PT, RZ, R9, RZ, P1, !PT ;  /* 0x00000009ff117210 */ /* 0x000fe20000ffe4ff */
[----:B0-----:R-:W-:-:S08]  /*7ec0*/  IMAD.MOV.U32 R15, RZ, RZ, R20 ;  /* 0x000000ffff0f7224 */ /* 0x001fd000078e0014 */
.L_x_1967:
        /* <DEDUP_REMOVED lines=102> */
.L_x_1966:
[----:B------:R-:W-:Y:S05]  /*8530*/  @P2 BRA `(.L_x_1965) ;  /* 0x0000000000c82947 */ /* 0x000fea0003800000 */
[----:B---3--:R-:W-:-:S04]  /*8540*/  LEA R16, P1, R5, R8, 0x3 ;  /* 0x0000000805107211 */ /* 0x008fc800078218ff */
        /* <DEDUP_REMOVED lines=49> */
.L_x_1965:
        /* <DEDUP_REMOVED lines=24> */
.L_x_1971:
        /* <DEDUP_REMOVED lines=102> */
.L_x_1970:
        /* <DEDUP_REMOVED lines=50> */
.L_x_1969:
        /* <DEDUP_REMOVED lines=16> */
[----:B--23--:R-:W-:Y:S01]  /*9460*/  IADD3 R21, P0, PT, R8, 0x8, RZ ;  /* 0x0000000808157810 */ /* 0x00cfe20007f1e0ff */
[----:B------:R-:W-:Y:S02]  /*9470*/  IMAD.MOV.U32 R24, RZ, RZ, -0x340d631c ;  /* 0xcbf29ce4ff187424 */ /* 0x000fe400078e00ff */
[----:B------:R-:W-:Y:S01]  /*9480*/  IMAD.MOV.U32 R20, RZ, RZ, R15 ;  /* 0x000000ffff147224 */ /* 0x000fe200078e000f */
[----:B------:R-:W-:Y:S01]  /*9490*/  IADD3.X R5, PT, PT, RZ, R9, RZ, P0, !PT ;  /* 0x00000009ff057210 */ /* 0x000fe200007fe4ff */
[----:B0-----:R-:W-:-:S08]  /*94a0*/  IMAD.MOV.U32 R19, RZ, RZ, R18 ;  /* 0x000000ffff137224 */ /* 0x001fd000078e0012 */
.L_x_1974:
        /* <DEDUP_REMOVED lines=103> */
.L_x_1973:
[----:B------:R-:W-:Y:S05]  /*9b20*/  @P1 BRA `(.L_x_1972) ;  /* 0x0000000000c81947 */ /* 0x000fea0003800000 */
[----:B---3--:R-:W-:-:S04]  /*9b30*/  LEA R4, P0, R15, R8, 0x3 ;  /* 0x000000080f047211 */ /* 0x008fc800078018ff */
        /* <DEDUP_REMOVED lines=49> */
.L_x_1972:
[----:B------:R-:W-:-:S04]  /*9e50*/  ISETP.GE.U32.AND P1, PT, R14, R25, PT ;  /* 0x000000190e00720c */ /* 0x000fc80003f26070 */
[----:B------:R-:W-:-:S04]  /*9e60*/  ISETP.GE.U32.AND.EX P1, PT, R3, R24, PT, P1 ;  /* 0x000000180300720c */ /* 0x000fc80003f26110 */
[----:B------:R-:W-:Y:S01]  /*9e70*/  PLOP3.LUT P1, PT, P1, PT, PT, 0x8, 0x80 ;  /* 0x000000000080781c */ /* 0x000fe20000f2e170 */
[----:B------:R-:W-:-:S12]  /*9e80*/  BRA `(.L_x_1961) ;  /* 0x0000000000607947 */ /* 0x000fd80003800000 */
.L_x_1968:
[----:B--2---:R-:W0:Y:S01]  /*9e90*/  LDC R20, c[0x0][0x3b8] ;  /* 0x0000ee00ff147b82 */ /* 0x004e220000000800 */
[----:B------:R-:W-:Y:S02]  /*9ea0*/  PLOP3.LUT P1, PT, PT, PT, PT, 0x8, 0x80 ;  /* 0x000000000080781c */ /* 0x000fe40003f2e170 */
[----:B0-----:R-:W-:-:S13]  /*9eb0*/  ISETP.NE.AND P0, PT, R20, RZ, PT ;  /* 0x000000ff1400720c */ /* 0x001fda0003f05270 */
[----:B------:R-:W-:Y:S05]  /*9ec0*/  @!P0 BRA `(.L_x_1961) ;  /* 0x0000000000508947 */ /* 0x000fea0003800000 */
[----:B------:R-:W-:Y:S02]  /*9ed0*/  IMAD.MOV.U32 R3, RZ, RZ, RZ ;  /* 0x000000ffff037224 */ /* 0x000fe400078e00ff */
[----:B------:R-:W-:-:S07]  /*9ee0*/  IMAD.MOV.U32 R18, RZ, RZ, RZ ;  /* 0x000000ffff127224 */ /* 0x000fce00078e00ff */
.L_x_1975:
[C---:B------:R-:W-:Y:S02]  /*9ef0*/  SHF.L.U32 R15, R3.reuse, 0x3, RZ ;  /* 0x00000003030f7819 */ /* 0x040fe400000006ff */
[----:B------:R-:W-:Y:S02]  /*9f00*/  SHF.L.U64.HI R16, R3, 0x3, R18 ;  /* 0x0000000303107819 */ /* 0x000fe40000010212 */
[C---:B-1----:R-:W-:Y:S02]  /*9f10*/  IADD3 R4, P0, PT, R15.reuse, R10, RZ ;  /* 0x0000000a0f047210 */ /* 0x042fe40007f1e0ff */
[----:B---3--:R-:W-:-:S03]  /*9f20*/  IADD3 R14, P1, PT, R15, R8, RZ ;  /* 0x000000080f0e7210 */ /* 0x008fc60007f3e0ff */
        /* <DEDUP_REMOVED lines=14> */
.L_x_1961:
[----:B------:R-:W-:Y:S05]  /*a010*/  BSYNC.RECONVERGENT B0 ;  /* 0x0000000000007941 */ /* 0x000fea0003800200 */
.L_x_1960:
[----:B------:R-:W0:Y:S01]  /*a020*/  S2UR UR8, SR_CgaCtaId ;  /* 0x00000000000879c3 */ /* 0x000e220000008800 */
[----:B------:R-:W-:Y:S01]  /*a030*/  UMOV UR7, 0x400 ;  /* 0x0000040000077882 */ /* 0x000fe20000000000 */
[C---:B------:R-:W-:Y:S01]  /*a040*/  VIADD R5, R2.reuse, 0x1 ;  /* 0x0000000102057836 */ /* 0x040fe20000000000 */
[----:B------:R-:W-:Y:S01]  /*a050*/  @P1 IADD3 R5, PT, PT, R2, RZ, RZ ;  /* 0x000000ff02051210 */ /* 0x000fe20007ffe0ff */
[----:B------:R-:W-:Y:S01]  /*a060*/  VIADD R3, R7, 0x1 ;  /* 0x0000000107037836 */ /* 0x000fe20000000000 */
[----:B-1-3--:R-:W-:Y:S01]  /*a070*/  SEL R14, R10, R8, P1 ;  /* 0x000000080a0e7207 */ /* 0x00afe20000800000 */
        /* <DEDUP_REMOVED lines=10> */
[----:B------:R0:W3:Y:S01]  /*a120*/  @P1 LDS.64 R10, [R7] ;  /* 0x00000000070a1984 */ /* 0x0000e20000000a00 */
[----:B------:R-:W-:-:S13]  /*a130*/  ISETP.GE.AND P1, PT, R3, R0, PT ;  /* 0x000000000300720c */ /* 0x000fda0003f26270 */
        /* <DEDUP_REMOVED lines=21> */
[----:B---3--:R-:W-:Y:S01]  /*a290*/  IADD3 R16, P1, PT, R10, 0x8, RZ ;  /* 0x000000080a107810 */ /* 0x008fe20007f3e0ff */
[----:B------:R-:W-:Y:S01]  /*a2a0*/  HFMA2 R4, -RZ, RZ, -6.306171417236328125e-05, 0.01395416259765625 ;  /* 0x84222325ff047431 */ /* 0x000fe200000001ff */
[----:B------:R-:W-:Y:S01]  /*a2b0*/  LOP3.LUT R19, R18, 0xfffffffe, RZ, 0xc0, !PT ;  /* 0xfffffffe12137812 */ /* 0x000fe200078ec0ff */
[----:B------:R-:W-:Y:S02]  /*a2c0*/  IMAD.MOV.U32 R7, RZ, RZ, -0x340d631c ;  /* 0xcbf29ce4ff077424 */ /* 0x000fe400078e00ff */
[----:B------:R-:W-:Y:S01]  /*a2d0*/  IMAD.X R17, RZ, RZ, R11, P1 ;  /* 0x000000ffff117224 */ /* 0x000fe200008e060b */
[----:B------:R-:W-:Y:S01]  /*a2e0*/  MOV R26, R19 ;  /* 0x00000013001a7202 */ /* 0x000fe20000000f00 */
[----:B0-----:R-:W-:-:S07]  /*a2f0*/  IMAD.MOV.U32 R25, RZ, RZ, R24 ;  /* 0x000000ffff197224 */ /* 0x001fce00078e0018 */
.L_x_1980:
[----:B--2---:R-:W2:Y:S04]  /*a300*/  LD.E.64 R20, desc[UR10][R16.64+-0x8] ;  /* 0xfffff80a10147980 */ /* 0x004ea8000c101b00 */
        /* <DEDUP_REMOVED lines=13> */
[----:B------:R-:W-:Y:S02]  /*a3e0*/  LOP3.LUT R4, R28, 0xff, R7, 0x78, !PT ;  /* 0x000000ff1c047812 */ /* 0x000fe400078e7807 */
[----:B------:R-:W-:Y:S01]  /*a3f0*/  SHF.R.U64 R7, R20, 0x10, R21 ;  /* 0x0000001014077819 */ /* 0x000fe20000001215 */
[----:B------:R-:W-:Y:S02]  /*a400*/  IMAD R27, R27, 0x1b3, RZ ;  /* 0x000001b31b1b7824 */ /* 0x000fe400078e02ff */
[----:B------:R-:W-:-:S04]  /*a410*/  IMAD.WIDE.U32 R28, R4, 0x1b3, RZ ;  /* 0x000001b3041c7825 */ /* 0x000fc800078e00ff */
[----:B------:R-:W-:Y:S01]  /*a420*/  IMAD R27, R4, 0x100, R27 ;  /* 0x00000100041b7824 */ /* 0x000fe200078e021b */
[----:B------:R-:W-:Y:S02]  /*a430*/  LOP3.LUT R4, R28, 0xff, R7, 0x78, !PT ;  /* 0x000000ff1c047812 */ /* 0x000fe400078e7807 */
[----:B------:R-:W-:Y:S01]  /*a440*/  SHF.R.U64 R7, R20, 0x18, R21 ;  /* 0x0000001814077819 */ /* 0x000fe20000001215 */
[----:B------:R-:W-:Y:S02]  /*a450*/  IMAD.IADD R27, R29, 0x1, R27 ;  /* 0x000000011d1b7824 */ /* 0x000fe400078e021b */
[----:B------:R-:W-:-:S04]  /*a460*/  IMAD.WIDE.U32 R28, R4, 0x1b3, RZ ;  /* 0x000001b3041c7825 */ /* 0x000fc800078e00ff */
[----:B------:R-:W-:-:S05]  /*a470*/  IMAD R27, R27, 0x1b3, RZ ;  /* 0x000001b31b1b7824 */ /* 0x000fca00078e02ff */
[----:B------:R-:W-:Y:S02]  /*a480*/  LEA R27, R4, R27, 0x8 ;  /* 0x0000001b041b7211 */ /* 0x000fe400078e40ff */
[----:B------:R-:W-:-:S03]  /*a490*/  LOP3.LUT R4, R28, 0xff, R7, 0x78, !PT ;  /* 0x000000ff1c047812 */ /* 0x000fc600078e7807 */
        /* <DEDUP_REMOVED lines=76> */
.L_x_1979:
[----:B------:R-:W-:Y:S05]  /*a960*/  @P2 BRA `(.L_x_1978) ;  /* 0x0000000000c82947 */ /* 0x000fea0003800000 */
[----:B---3--:R-:W-:-:S04]  /*a970*/  LEA R16, P1, R19, R10, 0x3 ;  /* 0x0000000a13107211 */ /* 0x008fc800078218ff */
[----:B------:R-:W-:-:S06]  /*a980*/  LEA.HI.X R17, R19, R11, R24, 0x3, P1 ;  /* 0x0000000b13117211 */ /* 0x000fcc00008f1c18 */
[----:B------:R-:W3:Y:S01]  /*a990*/  LD.E.64 R16, desc[UR10][R16.64] ;  /* 0x0000000a10107980 */ /* 0x000ee2000c101b00 */
[----:B------:R-:W-:Y:S01]  /*a9a0*/  IMAD R7, R7, 0x1b3, RZ ;  /* 0x000001b307077824 */ /* 0x000fe200078e02ff */
[----:B---3--:R-:W-:-:S04]  /*a9b0*/  LOP3.LUT R4, R4, 0xff, R16, 0x78, !PT ;  /* 0x000000ff04047812 */ /* 0x008fc800078e7810 */
[C---:B------:R-:W-:Y:S01]  /*a9c0*/  LEA R19, R4.reuse, R7, 0x8 ;  /* 0x0000000704137211 */ /* 0x040fe200078e40ff */
[----:B--2---:R-:W-:Y:S01]  /*a9d0*/  IMAD.WIDE.U32 R20, R4, 0x1b3, RZ ;  /* 0x000001b304147825 */ /* 0x004fe200078e00ff */
[----:B------:R-:W-:-:S03]  /*a9e0*/  SHF.R.U64 R7, R16, 0x8, R17 ;  /* 0x0000000810077819 */ /* 0x000fc60000001211 */
[----:B------:R-:W-:Y:S01]  /*a9f0*/  IMAD.IADD R19, R21, 0x1, R19 ;  /* 0x0000000115137824 */ /* 0x000fe200078e0213 */
[----:B------:R-:W-:Y:S02]  /*aa00*/  LOP3.LUT R4, R20, 0xff, R7, 0x78, !PT ;  /* 0x000000ff14047812 */ /* 0x000fe400078e7807 */
[----:B------:R-:W-:Y:S01]  /*aa10*/  SHF.R.U64 R7, R16, 0x10, R17 ;  /* 0x0000001010077819 */ /* 0x000fe20000001211 */
[----:B------:R-:W-:Y:S02]  /*aa20*/  IMAD R19, R19, 0x1b3, RZ ;  /* 0x000001b313137824 */ /* 0x000fe400078e02ff */
[----:B------:R-:W-:-:S04]  /*aa30*/  IMAD.WIDE.U32 R20, R4, 0x1b3, RZ ;  /* 0x000001b304147825 */ /* 0x000fc800078e00ff */
[----:B------:R-:W-:Y:S01]  /*aa40*/  IMAD R19, R4, 0x100, R19 ;  /* 0x0000010004137824 */ /* 0x000fe200078e0213 */
[----:B------:R-:W-:Y:S02]  /*aa50*/  LOP3.LUT R4, R20, 0xff, R7, 0x78, !PT ;  /* 0x000000ff14047812 */ /* 0x000fe400078e7807 */
[----:B------:R-:W-:Y:S02]  /*aa60*/  SHF.R.U64 R7, R16, 0x18, R17 ;  /* 0x0000001810077819 */ /* 0x000fe40000001211 */
        /* <DEDUP_REMOVED lines=34> */
.L_x_1978:
        /* <DEDUP_REMOVED lines=13> */
[----:B-12---:R-:W-:Y:S01]  /*ad60*/  IADD3 R20, P1, PT, R8, 0x8, RZ ;  /* 0x0000000808147810 */ /* 0x006fe20007f3e0ff */
[----:B------:R-:W-:Y:S01]  /*ad70*/  HFMA2 R27, -RZ, RZ, -6.306171417236328125e-05, 0.01395416259765625 ;  /* 0x84222325ff1b7431 */ /* 0x000fe200000001ff */
[----:B------:R-:W-:Y:S01]  /*ad80*/  LOP3.LUT R16, R18, 0xfffffffe, RZ, 0xc0, !PT ;  /* 0xfffffffe12107812 */ /* 0x000fe200078ec0ff */
[----:B------:R-:W-:Y:S02]  /*ad90*/  IMAD.MOV.U32 R26, RZ, RZ, -0x340d631c ;  /* 0xcbf29ce4ff1a7424 */ /* 0x000fe400078e00ff */
[----:B------:R-:W-:Y:S01]  /*ada0*/  IMAD.X R21, RZ, RZ, R9, P1 ;  /* 0x000000ffff157224 */ /* 0x000fe200008e0609 */
[----:B------:R-:W-:Y:S01]  /*adb0*/  MOV R28, R16 ;  /* 0x00000010001c7202 */ /* 0x000fe20000000f00 */
[----:B0-----:R-:W-:-:S07]  /*adc0*/  IMAD.MOV.U32 R19, RZ, RZ, R17 ;  /* 0x000000ffff137224 */ /* 0x001fce00078e0011 */
.L_x_1983:
[----:B------:R-:W2:Y:S04]  /*add0*/  LD.E.64 R24, desc[UR10][R20.64+-0x8] ;  /* 0xfffff80a14187980 */ /* 0x000ea8000c101b00 */
        /* <DEDUP_REMOVED lines=101> */
.L_x_1982:
[----:B------:R-:W-:Y:S05]  /*b430*/  @P2 BRA `(.L_x_1981) ;  /* 0x0000000000c82947 */ /* 0x000fea0003800000 */
[----:B-1----:R-:W-:-:S04]  /*b440*/  LEA R22, P1, R16, R8, 0x3 ;  /* 0x0000000810167211 */ /* 0x002fc800078218ff */
[----:B------:R-:W-:-:S05]  /*b450*/  LEA.HI.X R23, R16, R9, R17, 0x3, P1 ;  /* 0x0000000910177211 */ /* 0x000fca00008f1c11 */
[----:B------:R-:W4:Y:S01]  /*b460*/  LD.E.64 R16, desc[UR10][R22.64] ;  /* 0x0000000a16107980 */ /* 0x000f22000c101b00 */
[----:B------:R-:W-:Y:S01]  /*b470*/  IMAD R26, R26, 0x1b3, RZ ;  /* 0x000001b31a1a7824 */ /* 0x000fe200078e02ff */
[----:B----4-:R-:W-:Y:S02]  /*b480*/  LOP3.LUT R27, R27, 0xff, R16, 0x78, !PT ;  /* 0x000000ff1b1b7812 */ /* 0x010fe400078e7810 */
[----:B------:R-:W-:-:S03]  /*b490*/  SHF.R.U64 R19, R16, 0x8, R17 ;  /* 0x0000000810137819 */ /* 0x000fc60000001211 */
[C---:B--2---:R-:W-:Y:S01]  /*b4a0*/  IMAD.WIDE.U32 R20, R27.reuse, 0x1b3, RZ ;  /* 0x000001b31b147825 */ /* 0x044fe200078e00ff */
        /* <DEDUP_REMOVED lines=43> */
.L_x_1981:
[----:B------:R-:W-:-:S04]  /*b760*/  ISETP.NE.U32.AND P1, PT, R4, R27, PT ;  /* 0x0000001b0400720c */ /* 0x000fc80003f25070 */
[----:B------:R-:W-:-:S13]  /*b770*/  ISETP.NE.AND.EX P1, PT, R7, R26, PT, P1 ;  /* 0x0000001a0700720c */ /* 0x000fda0003f25310 */
[----:B------:R-:W-:Y:S05]  /*b780*/  @!P1 BRA `(.L_x_1984) ;  /* 0x00000014007c9947 */ /* 0x000fea0003800000 */
[----:B------:R-:W-:Y:S02]  /*b790*/  HFMA2 R16, -RZ, RZ, -15.890625, -0.0047760009765625 ;  /* 0xcbf29ce4ff107431 */ /* 0x000fe400000001ff */
[----:B--2---:R-:W-:Y:S01]  /*b7a0*/  IMAD.MOV.U32 R20, RZ, RZ, -0x7bdddcdb ;  /* 0x84222325ff147424 */ /* 0x004fe200078e00ff */
[----:B------:R-:W-:Y:S06]  /*b7b0*/  @!P0 BRA `(.L_x_1985) ;  /* 0x0000000800a48947 */ /* 0x000fec0003800000 */
        /* <DEDUP_REMOVED lines=10> */
[----:B------:R-:W0:Y:S01]  /*b860*/  LDC R7, c[0x0][0x3b4] ;  /* 0x0000ed00ff077b82 */ /* 0x000e220000000800 */
[----:B---3--:R-:W-:Y:S01]  /*b870*/  IADD3 R22, P1, PT, R10, 0x8, RZ ;  /* 0x000000080a167810 */ /* 0x008fe20007f3e0ff */
[----:B------:R-:W-:Y:S01]  /*b880*/  HFMA2 R16, -RZ, RZ, -15.890625, -0.0047760009765625 ;  /* 0xcbf29ce4ff107431 */ /* 0x000fe200000001ff */
[----:B------:R-:W-:Y:S01]  /*b890*/  LOP3.LUT R4, R18, 0xfffffffe, RZ, 0xc0, !PT ;  /* 0xfffffffe12047812 */ /* 0x000fe200078ec0ff */
[----:B------:R-:W-:Y:S02]  /*b8a0*/  IMAD.MOV.U32 R20, RZ, RZ, -0x7bdddcdb ;  /* 0x84222325ff147424 */ /* 0x000fe400078e00ff */
[----:B------:R-:W-:Y:S02]  /*b8b0*/  IMAD.X R23, RZ, RZ, R11, P1 ;  /* 0x000000ffff177224 */ /* 0x000fe400008e060b */
[----:B------:R-:W-:Y:S01]  /*b8c0*/  IMAD.MOV.U32 R19, RZ, RZ, R4 ;  /* 0x000000ffff137224 */ /* 0x000fe200078e0004 */
[----:B0-----:R-:W-:-:S07]  /*b8d0*/  MOV R17, R7 ;  /* 0x0000000700117202 */ /* 0x001fce0000000f00 */
.L_x_1987:
        /* <DEDUP_REMOVED lines=101> */
.L_x_1986:
        /* <DEDUP_REMOVED lines=50> */
.L_x_1985:
[----:B------:R-:W-:Y:S01]  /*c250*/  IMAD.MOV.U32 R27, RZ, RZ, -0x7bdddcdb ;  /* 0x84222325ff1b7424 */ /* 0x000fe200078e00ff */
[----:B------:R-:W-:Y:S01]  /*c260*/  MOV R29, 0xcbf29ce4 ;  /* 0xcbf29ce4001d7802 */ /* 0x000fe20000000f00 */
[----:B------:R-:W-:Y:S06]  /*c270*/  @!P0 BRA `(.L_x_1988) ;  /* 0x0000000800b08947 */ /* 0x000fec0003800000 */
        /* <DEDUP_REMOVED lines=18> */
.L_x_1990:
[----:B------:R-:W-:-:S05]  /*c3a0*/  IMAD.MOV.U32 R18, RZ, RZ, R25 ;  /* 0x000000ffff127224 */ /* 0x000fca00078e0019 */
[----:B------:R-:W2:Y:S04]  /*c3b0*/  LD.E.64 R24, desc[UR10][R18.64+-0x8] ;  /* 0xfffff80a12187980 */ /* 0x000ea8000c101b00 */
[----:B------:R-:W4:Y:S01]  /*c3c0*/  LD.E.64 R22, desc[UR10][R18.64] ;  /* 0x0000000a12167980 */ /* 0x000f22000c101b00 */
        /* <DEDUP_REMOVED lines=91> */
[----:B------:R-:W-:Y:S01]  /*c980*/  IMAD.IADD R22, R25, 0x1, R27 ;  /* 0x0000000119167824 */ /* 0x000fe200078e021b */
[----:B------:R-:W-:-:S03]  /*c990*/  IADD3 R25, P2, PT, R18, 0x10, RZ ;  /* 0x0000001012197810 */ /* 0x000fc60007f5e0ff */
[----:B------:R-:W-:Y:S01]  /*c9a0*/  IMAD R27, R22, 0x1b3, RZ ;  /* 0x000001b3161b7824 */ /* 0x000fe200078e02ff */
[----:B------:R-:W-:Y:S01]  /*c9b0*/  IADD3.X R19, PT, PT, RZ, R19, RZ, P2, !PT ;  /* 0x00000013ff137210 */ /* 0x000fe200017fe4ff */
[----:B------:R-:W-:-:S04]  /*c9c0*/  IMAD.WIDE.U32 R22, R24, 0x1b3, RZ ;  /* 0x000001b318167825 */ /* 0x000fc800078e00ff */
[----:B------:R-:W-:Y:S02]  /*c9d0*/  IMAD R29, R24, 0x100, R27 ;  /* 0x00000100181d7824 */ /* 0x000fe400078e021b */
[----:B------:R-:W-:Y:S02]  /*c9e0*/  IMAD.MOV.U32 R27, RZ, RZ, R22 ;  /* 0x000000ffff1b7224 */ /* 0x000fe400078e0016 */
[----:B------:R-:W-:Y:S01]  /*c9f0*/  IMAD.IADD R29, R23, 0x1, R29 ;  /* 0x00000001171d7824 */ /* 0x000fe200078e021d */
[----:B------:R-:W-:Y:S06]  /*ca00*/  @P0 BRA `(.L_x_1990) ;  /* 0xfffffff800640947 */ /* 0x000fec000383ffff */
.L_x_1989:
[----:B------:R-:W-:Y:S05]  /*ca10*/  @P1 BRA `(.L_x_1988) ;  /* 0x0000000000c81947 */ /* 0x000fea0003800000 */
[----:B-1----:R-:W-:-:S04]  /*ca20*/  LEA R18, P0, R7, R8, 0x3 ;  /* 0x0000000807127211 */ /* 0x002fc800078018ff */
        /* <DEDUP_REMOVED lines=42> */
[----:B------:R-:W-:Y:S01]  /*ccd0*/  LEA R17, R4, R17, 0x8 ;  /* 0x0000001104117211 */ /* 0x000fe200078e40ff */
[----:B------:R-:W-:-:S04]  /*cce0*/  IMAD.WIDE.U32 R18, R22, 0x1b3, RZ ;  /* 0x000001b316127825 */ /* 0x000fc800078e00ff */
[----:B------:R-:W-:Y:S01]  /*ccf0*/  IMAD.IADD R4, R23, 0x1, R17 ;  /* 0x0000000117047824 */ /* 0x000fe200078e0211 */
[----:B------:R-:W-:-:S03]  /*cd00*/  MOV R27, R18 ;  /* 0x00000012001b7202 */ /* 0x000fc60000000f00 */
[----:B------:R-:W-:-:S04]  /*cd10*/  IMAD R7, R4, 0x1b3, RZ ;  /* 0x000001b304077824 */ /* 0x000fc800078e02ff */
[----:B------:R-:W-:-:S04]  /*cd20*/  IMAD R7, R22, 0x100, R7 ;  /* 0x0000010016077824 */ /* 0x000fc800078e0207 */
[----:B------:R-:W-:-:S07]  /*cd30*/  IMAD.IADD R29, R19, 0x1, R7 ;  /* 0x00000001131d7824 */ /* 0x000fce00078e0207 */
.L_x_1988:
[----:B------:R-:W-:-:S04]  /*cd40*/  ISETP.GE.U32.AND P0, PT, R20, R27, PT ;  /* 0x0000001b1400720c */ /* 0x000fc80003f06070 */
[----:B------:R-:W-:-:S04]  /*cd50*/  ISETP.GE.U32.AND.EX P0, PT, R16, R29, PT, P0 ;  /* 0x0000001d1000720c */ /* 0x000fc80003f06100 */
[----:B------:R-:W-:Y:S01]  /*cd60*/  PLOP3.LUT P0, PT, P0, PT, PT, 0x8, 0x80 ;  /* 0x000000000080781c */ /* 0x000fe2000070e170 */
[----:B------:R-:W-:-:S12]  /*cd70*/  BRA `(.L_x_1977) ;  /* 0x0000000000607947 */ /* 0x000fd80003800000 */
.L_x_1984:
[----:B------:R-:W0:Y:S01]  /*cd80*/  LDC R22, c[0x0][0x3b8] ;  /* 0x0000ee00ff167b82 */ /* 0x000e220000000800 */
[----:B------:R-:W-:Y:S02]  /*cd90*/  PLOP3.LUT P0, PT, PT, PT, PT, 0x8, 0x80 ;  /* 0x000000000080781c */ /* 0x000fe40003f0e170 */
[----:B0-----:R-:W-:-:S13]  /*cda0*/  ISETP.NE.AND P1, PT, R22, RZ, PT ;  /* 0x000000ff1600720c */ /* 0x001fda0003f25270 */
[----:B------:R-:W-:Y:S05]  /*cdb0*/  @!P1 BRA `(.L_x_1977) ;  /* 0x0000000000509947 */ /* 0x000fea0003800000 */
[----:B--2---:R-:W-:Y:S02]  /*cdc0*/  HFMA2 R20, -RZ, RZ, 0, 0 ;  /* 0x00000000ff147431 */ /* 0x004fe400000001ff */
[----:B------:R-:W-:-:S07]  /*cdd0*/  IMAD.MOV.U32 R7, RZ, RZ, RZ ;  /* 0x000000ffff077224 */ /* 0x000fce00078e00ff */
.L_x_1991:
[C---:B------:R-:W-:Y:S01]  /*cde0*/  IMAD.SHL.U32 R19, R7.reuse, 0x8, RZ ;  /* 0x0000000807137824 */ /* 0x040fe200078e00ff */
[----:B------:R-:W-:-:S04]  /*cdf0*/  SHF.L.U64.HI R4, R7, 0x3, R20 ;  /* 0x0000000307047819 */ /* 0x000fc80000010214 */
[C---:B---3--:R-:W-:Y:S02]  /*ce00*/  IADD3 R16, P0, PT, R19.reuse, R10, RZ ;  /* 0x0000000a13107210 */ /* 0x048fe40007f1e0ff */
        /* <DEDUP_REMOVED lines=15> */
.L_x_1977:
[----:B------:R-:W-:Y:S05]  /*cf00*/  BSYNC.RECONVERGENT B0 ;  /* 0x0000000000007941 */ /* 0x000fea0003800200 */
.L_x_1976:
[----:B------:R-:W-:Y:S01]  /*cf10*/  IADD3 R7, PT, PT, R3, 0x1, RZ ;  /* 0x0000000103077810 */ /* 0x000fe20007ffe0ff */
[----:B------:R-:W-:Y:S01]  /*cf20*/  @!P0 IMAD.MOV R7, RZ, RZ, R3 ;  /* 0x000000ffff078224 */ /* 0x000fe200078e0203 */
[----:B------:R-:W-:Y:S01]  /*cf30*/  BSSY.RECONVERGENT B0, `(.L_x_1992) ;  /* 0x00002ea000007945 */ /* 0x000fe20003800200 */
[----:B------:R-:W-:Y:S01]  /*cf40*/  VIADD R19, R5, 0x1 ;  /* 0x0000000105137836 */ /* 0x000fe20000000000 */
[----:B-1-3--:R-:W-:Y:S01]  /*cf50*/  SEL R16, R10, R8, P0 ;  /* 0x000000080a107207 */ /* 0x00afe20000000000 */
[----:B------:R-:W-:Y:S01]  /*cf60*/  @P0 IMAD.MOV R19, RZ, RZ, R5 ;  /* 0x000000ffff130224 */ /* 0x000fe200078e0205 */
[C---:B------:R-:W-:Y:S01]  /*cf70*/  ISETP.GE.AND P1, PT, R7.reuse, R0, PT ;  /* 0x000000000700720c */ /* 0x040fe20003f26270 */
[----:B------:R-:W-:Y:S01]  /*cf80*/  @P0 IMAD R4, R7, 0x8, R2 ;  /* 0x0000000807040824 */ /* 0x000fe200078e0202 */
[----:B------:R-:W-:Y:S02]  /*cf90*/  SEL R17, R11, R9, P0 ;  /* 0x000000090b117207 */ /* 0x000fe40000000000 */
[----:B------:R-:W-:-:S02]  /*cfa0*/  @!P0 LEA R3, R19, R2, 0x3 ;  /* 0x0000000213038211 */ /* 0x000fc400078e18ff */
[----:B------:R0:W1:Y:S04]  /*cfb0*/  @P0 LDS.64 R10, [R4] ;  /* 0x00000000040a0984 */ /* 0x0000680000000a00 */
[----:B------:R0:W3:Y:S01]  /*cfc0*/  @!P0 LDS.64 R8, [R3] ;  /* 0x0000000003088984 */ /* 0x0000e20000000a00 */
[----:B------:R-:W-:Y:S02]  /*cfd0*/  PLOP3.LUT P0, PT, PT, PT, PT, 0x8, 0x80 ;  /* 0x000000000080781c */ /* 0x000fe40003f0e170 */
[----:B------:R-:W-:Y:S11]  /*cfe0*/  @P1 BRA `(.L_x_1993) ;  /* 0x0000002c00781947 */ /* 0x000ff60003800000 */
[----:B------:R-:W-:Y:S02]  /*cff0*/  ISETP.GE.AND P1, PT, R19, UR5, PT ;  /* 0x0000000513007c0c */ /* 0x000fe4000bf26270 */
[----:B------:R-:W-:-:S11]  /*d000*/  PLOP3.LUT P0, PT, PT, PT, PT, 0x80, 0x8 ;  /* 0x000000000008781c */ /* 0x000fd60003f0f070 */
[----:B------:R-:W-:Y:S05]  /*d010*/  @P1 BRA `(.L_x_1993) ;  /* 0x0000002c006c1947 */ /* 0x000fea0003800000 */
[----:B--2---:R-:W2:Y:S01]  /*d020*/  LDC.64 R20, c[0x0][0x3b0] ;  /* 0x0000ec00ff147b82 */ /* 0x004ea20000000a00 */
[----:B0-----:R-:W-:Y:S02]  /*d030*/  HFMA2 R3, -RZ, RZ, -15.890625, -0.0047760009765625 ;  /* 0xcbf29ce4ff037431 */ /* 0x001fe400000001ff */
[----:B------:R-:W-:Y:S01]  /*d040*/  IMAD.MOV.U32 R4, RZ, RZ, -0x7bdddcdb ;  /* 0x84222325ff047424 */ /* 0x000fe200078e00ff */
[----:B--2---:R-:W-:-:S04]  /*d050*/  ISETP.NE.U32.AND P0, PT, R20, RZ, PT ;  /* 0x000000ff1400720c */ /* 0x004fc80003f05070 */
        /* <DEDUP_REMOVED lines=20> */
.L_x_1996:
[----:B------:R-:W2:Y:S04]  /*d1a0*/  LD.E.64 R24, desc[UR10][R22.64+-0x8] ;  /* 0xfffff80a16187980 */ /* 0x000ea8000c101b00 */
        /* <DEDUP_REMOVED lines=101> */
.L_x_1995:
        /* <DEDUP_REMOVED lines=50> */
.L_x_1994:
        /* <DEDUP_REMOVED lines=14> */
[----:B---3--:R-:W-:Y:S01]  /*dc00*/  IADD3 R22, P1, PT, R8, 0x8, RZ ;  /* 0x0000000808167810 */ /* 0x008fe20007f3e0ff */
[----:B------:R-:W-:Y:S01]  /*dc10*/  IMAD.MOV.U32 R28, RZ, RZ, -0x340d631c ;  /* 0xcbf29ce4ff1c7424 */ /* 0x000fe200078e00ff */
[----:B------:R-:W-:Y:S02]  /*dc20*/  LOP3.LUT R5, R20, 0xfffffffe, RZ, 0xc0, !PT ;  /* 0xfffffffe14057812 */ /* 0x000fe400078ec0ff */
[----:B------:R-:W-:Y:S01]  /*dc30*/  MOV R29, 0x84222325 ;  /* 0x84222325001d7802 */ /* 0x000fe20000000f00 */
[----:B------:R-:W-:Y:S01]  /*dc40*/  IMAD.X R23, RZ, RZ, R9, P1 ;  /* 0x000000ffff177224 */ /* 0x000fe200008e0609 */
[----:B------:R-:W-:Y:S01]  /*dc50*/  MOV R30, R5 ;  /* 0x00000005001e7202 */ /* 0x000fe20000000f00 */
[----:B0-----:R-:W-:-:S07]  /*dc60*/  IMAD.MOV.U32 R21, RZ, RZ, R18 ;  /* 0x000000ffff157224 */ /* 0x001fce00078e0012 */
.L_x_1999:
        /* <DEDUP_REMOVED lines=102> */
.L_x_1998:
[----:B------:R-:W-:Y:S05]  /*e2d0*/  @P2 BRA `(.L_x_1997) ;  /* 0x0000000000c82947 */ /* 0x000fea0003800000 */
[----:B---3--:R-:W-:-:S04]  /*e2e0*/  LEA R22, P1, R5, R8, 0x3 ;  /* 0x0000000805167211 */ /* 0x008fc800078218ff */
        /* <DEDUP_REMOVED lines=49> */
.L_x_1997:
        /* <DEDUP_REMOVED lines=24> */
.L_x_2003:
        /* <DEDUP_REMOVED lines=102> */
.L_x_2002:
        /* <DEDUP_REMOVED lines=48> */
[----:B------:R-:W-:Y:S02]  /*f0e0*/  IMAD R3, R3, 0x100, R18 ;  /* 0x0000010003037824 */ /* 0x000fe400078e0212 */
[----:B------:R-:W-:-:S03]  /*f0f0*/  IMAD.MOV.U32 R18, RZ, RZ, R4 ;  /* 0x000000ffff127224 */ /* 0x000fc600078e0004 */
[----:B------:R-:W-:-:S07]  /*f100*/  IADD3 R5, PT, PT, R5, R3, RZ ;  /* 0x0000000305057210 */ /* 0x000fce0007ffe0ff */
.L_x_2001:
        /* <DEDUP_REMOVED lines=21> */
.L_x_2006:
        /* <DEDUP_REMOVED lines=103> */
.L_x_2005:
[----:B------:R-:W-:Y:S05]  /*f8d0*/  @P1 BRA `(.L_x_2004) ;  /* 0x0000000000c81947 */ /* 0x000fea0003800000 */
        /* <DEDUP_REMOVED lines=50> */
.L_x_2004:
[----:B------:R-:W-:-:S04]  /*fc00*/  ISETP.GE.U32.AND P0, PT, R18, R27, PT ;  /* 0x0000001b1200720c */ /* 0x000fc80003f06070 */
[----:B------:R-:W-:-:S04]  /*fc10*/  ISETP.GE.U32.AND.EX P0, PT, R5, R26, PT, P0 ;  /* 0x0000001a0500720c */ /* 0x000fc80003f06100 */
[----:B------:R-:W-:Y:S01]  /*fc20*/  PLOP3.LUT P0, PT, P0, PT, PT, 0x8, 0x80 ;  /* 0x000000000080781c */ /* 0x000fe2000070e170 */
[----:B------:R-:W-:-:S12]  /*fc30*/  BRA `(.L_x_1993) ;  /* 0x0000000000647947 */ /* 0x000fd80003800000 */
.L_x_2000:
[----:B------:R-:W0:Y:S01]  /*fc40*/  LDC R24, c[0x0][0x3b8] ;  /* 0x0000ee00ff187b82 */ /* 0x000e220000000800 */
[----:B------:R-:W-:Y:S02]  /*fc50*/  PLOP3.LUT P0, PT, PT, PT, PT, 0x8, 0x80 ;  /* 0x000000000080781c */ /* 0x000fe40003f0e170 */
[----:B0-----:R-:W-:-:S13]  /*fc60*/  ISETP.NE.AND P1, PT, R24, RZ, PT ;  /* 0x000000ff1800720c */ /* 0x001fda0003f25270 */
[----:B------:R-:W-:Y:S05]  /*fc70*/  @!P1 BRA `(.L_x_1993) ;  /* 0x0000000000549947 */ /* 0x000fea0003800000 */
[----:B------:R-:W-:Y:S01]  /*fc80*/  SHF.R.S32.HI R23, RZ, 0x1f, R24 ;  /* 0x0000001fff177819 */ /* 0x000fe20000011418 */
[----:B------:R-:W-:Y:S02]  /*fc90*/  IMAD.MOV.U32 R3, RZ, RZ, RZ ;  /* 0x000000ffff037224 */ /* 0x000fe400078e00ff */
[----:B------:R-:W-:-:S07]  /*fca0*/  IMAD.MOV.U32 R22, RZ, RZ, RZ ;  /* 0x000000ffff167224 */ /* 0x000fce00078e00ff */
.L_x_2007:
        /* <DEDUP_REMOVED lines=18> */
.L_x_1993:
[----:B------:R-:W-:Y:S05]  /*fdd0*/  BSYNC.RECONVERGENT B0 ;  /* 0x0000000000007941 */ /* 0x000fea0003800200 */
.L_x_1992:
[----:B0-----:R-:W-:Y:S01]  /*fde0*/  VIADD R3, R7, 0x1 ;  /* 0x0000000107037836 */ /* 0x001fe20000000000 */
[----:B------:R-:W-:Y:S01]  /*fdf0*/  BSSY.RECONVERGENT B0, `(.L_x_2008) ;  /* 0x00002e9000007945 */ /* 0x000fe20003800200 */
[----:B------:R-:W-:Y:S01]  /*fe00*/  @!P0 IMAD.MOV R3, RZ, RZ, R7 ;  /* 0x000000ffff038224 */ /* 0x000fe200078e0207 */
[----:B-1-3--:R-:W-:Y:S01]  /*fe10*/  SEL R18, R10, R8, P0 ;  /* 0x000000080a127207 */ /* 0x00afe20000000000 */
[C---:B------:R-:W-:Y:S01]  /*fe20*/  VIADD R5, R19.reuse, 0x1 ;  /* 0x0000000113057836 */ /* 0x040fe20000000000 */
[----:B------:R-:W-:Y:S02]  /*fe30*/  @P0 IADD3 R5, PT, PT, R19, RZ, RZ ;  /* 0x000000ff13050210 */ /* 0x000fe40007ffe0ff */
[C---:B------:R-:W-:Y:S02]  /*fe40*/  ISETP.GE.AND P1, PT, R3.reuse, R0, PT ;  /* 0x000000000300720c */ /* 0x040fe40003f26270 */
[----:B------:R-:W-:Y:S01]  /*fe50*/  @P0 LEA R7, R3, R2, 0x3 ;  /* 0x0000000203070211 */ /* 0x000fe200078e18ff */
[----:B------:R-:W-:Y:S01]  /*fe60*/  @!P0 IMAD R4, R5, 0x8, R2 ;  /* 0x0000000805048824 */ /* 0x000fe200078e0202 */
[----:B------:R-:W-:-:S03]  /*fe70*/  SEL R19, R11, R9, P0 ;  /* 0x000000090b137207 */ /* 0x000fc60000000000 */
[----:B------:R0:W1:Y:S04]  /*fe80*/  @P0 LDS.64 R10, [R7] ;  /* 0x00000000070a0984 */ /* 0x0000680000000a00 */
[----:B------:R0:W3:Y:S01]  /*fe90*/  @!P0 LDS.64 R8, [R4] ;  /* 0x0000000004088984 */ /* 0x0000e20000000a00 */
[----:B------:R-:W-:Y:S01]  /*fea0*/  PLOP3.LUT P0, PT, PT, PT, PT, 0x8, 0x80 ;  /* 0x000000000080781c */ /* 0x000fe20003f0e170 */
[----:B------:R-:W-:-:S12]  /*feb0*/  @P1 BRA `(.L_x_2009) ;  /* 0x0000002c00701947 */ /* 0x000fd80003800000 */
[----:B------:R-:W-:Y:S02]  /*fec0*/  ISETP.GE.AND P1, PT, R5, UR5, PT ;  /* 0x0000000505007c0c */ /* 0x000fe4000bf26270 */
[----:B------:R-:W-:-:S11]  /*fed0*/  PLOP3.LUT P0, PT, PT, PT, PT, 0x80, 0x8 ;  /* 0x000000000008781c */ /* 0x000fd60003f0f070 */
[----:B------:R-:W-:Y:S05]  /*fee0*/  @P1 BRA `(.L_x_2009) ;  /* 0x0000002c00641947 */ /* 0x000fea0003800000 */
[----:B--2---:R-:W2:Y:S01]  /*fef0*/  LDC.64 R20, c[0x0][0x3b0] ;  /* 0x0000ec00ff147b82 */ /* 0x004ea20000000a00 */
[----:B0-----:R-:W-:Y:S02]  /*ff00*/  IMAD.MOV.U32 R4, RZ, RZ, -0x7bdddcdb ;  /* 0x84222325ff047424 */ /* 0x001fe400078e00ff */
        /* <DEDUP_REMOVED lines=10> */
[----:B------:R-:W-:Y:S02]  /*ffb0*/  HFMA2 R4, -RZ, RZ, -6.306171417236328125e-05, 0.01395416259765625 ;  /* 0x84222325ff047431 */ /* 0x000fe400000001ff */
[----:B------:R-:W-:Y:S01]  /*ffc0*/  IMAD.MOV.U32 R21, RZ, RZ, RZ ;  /* 0x000000ffff157224 */ /* 0x000fe200078e00ff */
        /* <DEDUP_REMOVED lines=10> */
.L_x_2012:
        /* <DEDUP_REMOVED lines=11> */
[----:B------:R-:W-:-:S04]  /*10120*/  IMAD.WIDE.U32 R30, R4, 0x1b3, RZ ;  /* 0x000001b3041e7825 */ /* 0x000fc800078e00ff */
[----:B------:R-:W-:Y:S01]  /*10130*/  IMAD.IADD R4, R31, 0x1, R7 ;  /* 0x000000011f047824 */ /* 0x000fe200078e0207 */
[----:B------:R-:W-:-:S04]  /*10140*/  SHF.R.U64 R7, R24, 0x8, R25 ;  /* 0x0000000818077819 */ /* 0x000fc80000001219 */
[----:B------:R-:W-:Y:S01]  /*10150*/  LOP3.LUT R30, R30, 0xff, R7, 0x78, !PT ;  /* 0x000000ff1e1e7812 */ /* 0x000fe200078e7807 */
[----:B------:R-:W-:-:S04]  /*10160*/  IMAD R7, R4, 0x1b3, RZ ;  /* 0x000001b304077824 */ /* 0x000fc800078e02ff */
[C---:B------:R-:W-:Y:S02]  /*10170*/  IMAD R7, R30.reuse, 0x100, R7 ;  /* 0x000001001e077824 */ /* 0x040fe400078e0207 */
[----:B------:R-:W-:-:S05]  /*10180*/  IMAD.WIDE.U32 R30, R30, 0x1b3, RZ ;  /* 0x000001b31e1e7825 */ /* 0x000fca00078e00ff */
[----:B------:R-:W-:Y:S02]  /*10190*/  IADD3 R4, PT, PT, R31, R7, RZ ;  /* 0x000000071f047210 */ /* 0x000fe40007ffe0ff */
[----:B------:R-:W-:-:S04]  /*101a0*/  SHF.R.U64 R7, R24, 0x10, R25 ;  /* 0x0000001018077819 */ /* 0x000fc80000001219 */
[----:B------:R-:W-:Y:S01]  /*101b0*/  LOP3.LUT R30, R30, 0xff, R7, 0x78, !PT ;  /* 0x000000ff1e1e7812 */ /* 0x000fe200078e7807 */
[----:B------:R-:W-:-:S04]  /*101c0*/  IMAD R7, R4, 0x1b3, RZ ;  /* 0x000001b304077824 */ /* 0x000fc800078e02ff */
[C---:B------:R-:W-:Y:S02]  /*101d0*/  IMAD R7, R30.reuse, 0x100, R7 ;  /* 0x000001001e077824 */ /* 0x040fe400078e0207 */
[----:B------:R-:W-:-:S04]  /*101e0*/  IMAD.WIDE.U32 R30, R30, 0x1b3, RZ ;  /* 0x000001b31e1e7825 */ /* 0x000fc800078e00ff */
[----:B------:R-:W-:Y:S01]  /*101f0*/  IMAD.IADD R4, R31, 0x1, R7 ;  /* 0x000000011f047824 */ /* 0x000fe200078e0207 */
[----:B------:R-:W-:-:S04]  /*10200*/  SHF.R.U64 R7, R24, 0x18, R25 ;  /* 0x0000001818077819 */ /* 0x000fc80000001219 */
[----:B------:R-:W-:Y:S01]  /*10210*/  LOP3.LUT R30, R30, 0xff, R7, 0x78, !PT ;  /* 0x000000ff1e1e7812 */ /* 0x000fe200078e7807 */
[----:B------:R-:W-:-:S05]  /*10220*/  IMAD R7, R4, 0x1b3, RZ ;  /* 0x000001b304077824 */ /* 0x000fca00078e02ff */
[C---:B------:R-:W-:Y:S01]  /*10230*/  LEA R7, R30.reuse, R7, 0x8 ;  /* 0x000000071e077211 */ /* 0x040fe200078e40ff */
[----:B------:R-:W-:-:S04]  /*10240*/  IMAD.WIDE.U32 R30, R30, 0x1b3, RZ ;  /* 0x000001b31e1e7825 */ /* 0x000fc800078e00ff */
[----:B------:R-:W-:Y:S01]  /*10250*/  IMAD.IADD R4, R31, 0x1, R7 ;  /* 0x000000011f047824 */ /* 0x000fe200078e0207 */
[----:B------:R-:W-:-:S03]  /*10260*/  LOP3.LUT R30, R30, 0xff, R25, 0x78, !PT ;  /* 0x000000ff1e1e7812 */ /* 0x000fc600078e7819 */
[----:B------:R-:W-:-:S04]  /*10270*/  IMAD R7, R4, 0x1b3, RZ ;  /* 0x000001b304077824 */ /* 0x000fc800078e02ff */
[C---:B------:R-:W-:Y:S02]  /*10280*/  IMAD R7, R30.reuse, 0x100, R7 ;  /* 0x000001001e077824 */ /* 0x040fe400078e0207 */
[----:B------:R-:W-:-:S05]  /*10290*/  IMAD.WIDE.U32 R30, R30, 0x1b3, RZ ;  /* 0x000001b31e1e7825 */ /* 0x000fca00078e00ff */
[----:B------:R-:W-:Y:S02]  /*102a0*/  IADD3 R4, PT, PT, R31, R7, RZ ;  /* 0x000000071f047210 */ /* 0x000fe40007ffe0ff */
[----:B------:R-:W-:-:S04]  /*102b0*/  SHF.R.U32.HI R7, RZ, 0x8, R25 ;  /* 0x00000008ff077819 */ /* 0x000fc80000011619 */
[----:B------:R-:W-:Y:S01]  /*102c0*/  LOP3.LUT R30, R30, 0xff, R7, 0x78, !PT ;  /* 0x000000ff1e1e7812 */ /* 0x000fe200078e7807 */
[----:B------:R-:W-:-:S04]  /*102d0*/  IMAD R7, R4, 0x1b3, RZ ;  /* 0x000001b304077824 */ /* 0x000fc800078e02ff */
[C---:B------:R-:W-:Y:S02]  /*102e0*/  IMAD R7, R30.reuse, 0x100, R7 ;  /* 0x000001001e077824 */ /* 0x040fe400078e0207 */
[----:B------:R-:W-:-:S04]  /*102f0*/  IMAD.WIDE.U32 R30, R30, 0x1b3, RZ ;  /* 0x000001b31e1e7825 */ /* 0x000fc800078e00ff */
[----:B------:R-:W-:Y:S01]  /*10300*/  IMAD.IADD R4, R31, 0x1, R7 ;  /* 0x000000011f047824 */ /* 0x000fe200078e0207 */
[--C-:B------:R-:W-:Y:S02]  /*10310*/  SHF.R.U32.HI R7, RZ, 0x10, R25.reuse ;  /* 0x00000010ff077819 */ /* 0x100fe40000011619 */
[----:B------:R-:W-:Y:S02]  /*10320*/  SHF.R.U32.HI R25, RZ, 0x18, R25 ;  /* 0x00000018ff197819 */ /* 0x000fe40000011619 */
[----:B------:R-:W-:Y:S01]  /*10330*/  LOP3.LUT R30, R30, 0xff, R7, 0x78, !PT ;  /* 0x000000ff1e1e7812 */ /* 0x000fe200078e7807 */
[----:B------:R-:W-:-:S05]  /*10340*/  IMAD R7, R4, 0x1b3, RZ ;  /* 0x000001b304077824 */ /* 0x000fca00078e02ff */
[C---:B------:R-:W-:Y:S01]  /*10350*/  LEA R7, R30.reuse, R7, 0x8 ;  /* 0x000000071e077211 */ /* 0x040fe200078e40ff */
[----:B------:R-:W-:-:S04]  /*10360*/  IMAD.WIDE.U32 R30, R30, 0x1b3, RZ ;  /* 0x000001b31e1e7825 */ /* 0x000fc800078e00ff */
[----:B------:R-:W-:Y:S01]  /*10370*/  IMAD.IADD R4, R31, 0x1, R7 ;  /* 0x000000011f047824 */ /* 0x000fe200078e0207 */
[----:B------:R-:W-:-:S03]  /*10380*/  LOP3.LUT R30, R25, R30, RZ, 0x3c, !PT ;  /* 0x0000001e191e7212 */ /* 0x000fc600078e3cff */
[----:B------:R-:W-:Y:S02]  /*10390*/  IMAD R7, R4, 0x1b3, RZ ;  /* 0x000001b304077824 */ /* 0x000fe400078e02ff */
[----:B------:R-:W-:-:S04]  /*103a0*/  IMAD.WIDE.U32 R24, R30, 0x1b3, RZ ;  /* 0x000001b31e187825 */ /* 0x000fc800078e00ff */
[----:B------:R-:W-:Y:S01]  /*103b0*/  IMAD R7, R30, 0x100, R7 ;  /* 0x000001001e077824 */ /* 0x000fe200078e0207 */
[----:B----4-:R-:W-:-:S04]  /*103c0*/  LOP3.LUT R4, R24, 0xff, R26, 0x78, !PT ;  /* 0x000000ff18047812 */ /* 0x010fc800078e781a */
        /* <DEDUP_REMOVED lines=48> */
.L_x_2011:
        /* <DEDUP_REMOVED lines=46> */
[----:B------:R-:W-:-:S04]  /*109b0*/  IMAD.IADD R4, R25, 0x1, R21 ;  /* 0x0000000119047824 */ /* 0x000fc800078e0215 */
[----:B------:R-:W-:Y:S02]  /*109c0*/  IMAD R7, R4, 0x1b3, RZ ;  /* 0x000001b304077824 */ /* 0x000fe400078e02ff */
[----:B------:R-:W-:-:S03]  /*109d0*/  IMAD.MOV.U32 R4, RZ, RZ, R22 ;  /* 0x000000ffff047224 */ /* 0x000fc600078e0016 */
[----:B------:R-:W-:-:S05]  /*109e0*/  LEA R7, R24, R7, 0x8 ;  /* 0x0000000718077211 */ /* 0x000fca00078e40ff */
[----:B------:R-:W-:-:S07]  /*109f0*/  IMAD.IADD R7, R23, 0x1, R7 ;  /* 0x0000000117077824 */ /* 0x000fce00078e0207 */
.L_x_2010:
        /* <DEDUP_REMOVED lines=20> */
.L_x_2015:
        /* <DEDUP_REMOVED lines=50> */
[----:B------:R-:W-:-:S04]  /*10e60*/  IMAD R29, R29, 0x1b3, RZ ;  /* 0x000001b31d1d7824 */ /* 0x000fc800078e02ff */
[C---:B------:R-:W-:Y:S02]  /*10e70*/  IMAD R29, R26.reuse, 0x100, R29 ;  /* 0x000001001a1d7824 */ /* 0x040fe400078e021d */
[----:B------:R-:W-:-:S05]  /*10e80*/  IMAD.WIDE.U32 R26, R26, 0x1b3, RZ ;  /* 0x000001b31a1a7825 */ /* 0x000fca00078e00ff */
[----:B------:R-:W-:Y:S02]  /*10e90*/  IADD3 R27, PT, PT, R27, R29, RZ ;  /* 0x0000001d1b1b7210 */ /* 0x000fe40007ffe0ff */
[----:B---3--:R-:W-:-:S03]  /*10ea0*/  LOP3.LUT R26, R26, 0xff, R24, 0x78, !PT ;  /* 0x000000ff1a1a7812 */ /* 0x008fc600078e7818 */
        /* <DEDUP_REMOVED lines=22> */
[----:B------:R-:W-:-:S03]  /*11010*/  LOP3.LUT R26, R26, 0xff, R25, 0x78, !PT ;  /* 0x000000ff1a1a7812 */ /* 0x000fc600078e7819 */
[----:B------:R-:W-:-:S05]  /*11020*/  IMAD R27, R24, 0x1b3, RZ ;  /* 0x000001b3181b7824 */ /* 0x000fca00078e02ff */
[C---:B------:R-:W-:Y:S01]  /*11030*/  LEA R29, R26.reuse, R27, 0x8 ;  /* 0x0000001b1a1d7211 */ /* 0x040fe200078e40ff */
[----:B------:R-:W-:-:S04]  /*11040*/  IMAD.WIDE.U32 R26, R26, 0x1b3, RZ ;  /* 0x000001b31a1a7825 */ /* 0x000fc800078e00ff */
[----:B------:R-:W-:Y:S01]  /*11050*/  IMAD.IADD R24, R27, 0x1, R29 ;  /* 0x000000011b187824 */ /* 0x000fe200078e021d */
[----:B------:R-:W-:-:S04]  /*11060*/  SHF.R.U32.HI R27, RZ, 0x8, R25 ;  /* 0x00000008ff1b7819 */ /* 0x000fc80000011619 */
[----:B------:R-:W-:Y:S01]  /*11070*/  LOP3.LUT R26, R26, 0xff, R27, 0x78, !PT ;  /* 0x000000ff1a1a7812 */ /* 0x000fe200078e781b */
[----:B------:R-:W-:-:S04]  /*11080*/  IMAD R27, R24, 0x1b3, RZ ;  /* 0x000001b3181b7824 */ /* 0x000fc800078e02ff */
[C---:B------:R-:W-:Y:S02]  /*11090*/  IMAD R29, R26.reuse, 0x100, R27 ;  /* 0x000001001a1d7824 */ /* 0x040fe400078e021b */
[----:B------:R-:W-:-:S05]  /*110a0*/  IMAD.WIDE.U32 R26, R26, 0x1b3, RZ ;  /* 0x000001b31a1a7825 */ /* 0x000fca00078e00ff */
[----:B------:R-:W-:Y:S02]  /*110b0*/  IADD3 R24, PT, PT, R27, R29, RZ ;  /* 0x0000001d1b187210 */ /* 0x000fe40007ffe0ff */
[--C-:B------:R-:W-:Y:S02]  /*110c0*/  SHF.R.U32.HI R27, RZ, 0x10, R25.reuse ;  /* 0x00000010ff1b7819 */ /* 0x100fe40000011619 */
[----:B------:R-:W-:Y:S02]  /*110d0*/  SHF.R.U32.HI R25, RZ, 0x18, R25 ;  /* 0x00000018ff197819 */ /* 0x000fe40000011619 */
[----:B------:R-:W-:Y:S01]  /*110e0*/  LOP3.LUT R26, R26, 0xff, R27, 0x78, !PT ;  /* 0x000000ff1a1a7812 */ /* 0x000fe200078e781b */
[----:B------:R-:W-:-:S04]  /*110f0*/  IMAD R27, R24, 0x1b3, RZ ;  /* 0x000001b3181b7824 */ /* 0x000fc800078e02ff */
[C---:B------:R-:W-:Y:S02]  /*11100*/  IMAD R29, R26.reuse, 0x100, R27 ;  /* 0x000001001a1d7824 */ /* 0x040fe400078e021b */
[----:B------:R-:W-:-:S04]  /*11110*/  IMAD.WIDE.U32 R26, R26, 0x1b3, RZ ;  /* 0x000001b31a1a7825 */ /* 0x000fc800078e00ff */
[----:B------:R-:W-:Y:S01]  /*11120*/  IMAD.IADD R24, R27, 0x1, R29 ;  /* 0x000000011b187824 */ /* 0x000fe200078e021d */
[----:B------:R-:W-:-:S03]  /*11130*/  LOP3.LUT R26, R25, R26, RZ, 0x3c, !PT ;  /* 0x0000001a191a7212 */ /* 0x000fc600078e3cff */
[----:B------:R-:W-:Y:S02]  /*11140*/  IMAD R27, R24, 0x1b3, RZ ;  /* 0x000001b3181b7824 */ /* 0x000fe400078e02ff */
[----:B------:R-:W-:-:S03]  /*11150*/  IMAD.WIDE.U32 R24, R26, 0x1b3, RZ ;  /* 0x000001b31a187825 */ /* 0x000fc600078e00ff */
[----:B------:R-:W-:Y:S01]  /*11160*/  LEA R27, R26, R27, 0x8 ;  /* 0x0000001b1a1b7211 */ /* 0x000fe200078e40ff */
[----:B------:R-:W-:-:S03]  /*11170*/  IMAD.MOV.U32 R29, RZ, RZ, R24 ;  /* 0x000000ffff1d7224 */ /* 0x000fc600078e0018 */
[----:B------:R-:W-:Y:S01]  /*11180*/  IADD3 R28, PT, PT, R25, R27, RZ ;  /* 0x0000001b191c7210 */ /* 0x000fe20007ffe0ff */
[----:B------:R-:W-:Y:S06]  /*11190*/  @P1 BRA `(.L_x_2015) ;  /* 0xfffffff800681947 */ /* 0x000fec000383ffff */
.L_x_2014:
        /* <DEDUP_REMOVED lines=51> */
.L_x_2013:
        /* <DEDUP_REMOVED lines=24> */
.L_x_2019:
        /* <DEDUP_REMOVED lines=102> */
.L_x_2018:
        /* <DEDUP_REMOVED lines=46> */
[----:B------:R-:W-:-:S04]  /*11f90*/  IMAD.IADD R4, R25, 0x1, R21 ;  /* 0x0000000119047824 */ /* 0x000fc800078e0215 */
[----:B------:R-:W-:-:S04]  /*11fa0*/  IMAD R7, R4, 0x1b3, RZ ;  /* 0x000001b304077824 */ /* 0x000fc800078e02ff */
[----:B------:R-:W-:-:S05]  /*11fb0*/  IMAD R7, R24, 0x100, R7 ;  /* 0x0000010018077824 */ /* 0x000fca00078e0207 */
[----:B------:R-:W-:-:S07]  /*11fc0*/  IADD3 R21, PT, PT, R31, R7, RZ ;  /* 0x000000071f157210 */ /* 0x000fce0007ffe0ff */
.L_x_2017:
        /* <DEDUP_REMOVED lines=21> */
.L_x_2022:
        /* <DEDUP_REMOVED lines=102> */
.L_x_2021:
        /* <DEDUP_REMOVED lines=51> */
.L_x_2020:
[----:B------:R-:W-:-:S04]  /*12ab0*/  ISETP.GE.U32.AND P0, PT, R30, R29, PT ;  /* 0x0000001d1e00720c */ /* 0x000fc80003f06070 */
[----:B------:R-:W-:-:S04]  /*12ac0*/  ISETP.GE.U32.AND.EX P0, PT, R21, R28, PT, P0 ;  /* 0x0000001c1500720c */ /* 0x000fc80003f06100 */
[----:B------:R-:W-:Y:S01]  /*12ad0*/  PLOP3.LUT P0, PT, P0, PT, PT, 0x8, 0x80 ;  /* 0x000000000080781c */ /* 0x000fe2000070e170 */
[----:B------:R-:W-:-:S12]  /*12ae0*/  BRA `(.L_x_2009) ;  /* 0x0000000000647947 */ /* 0x000fd80003800000 */
.L_x_2016:
[----:B------:R-:W0:Y:S01]  /*12af0*/  LDC R26, c[0x0][0x3b8] ;  /* 0x0000ee00ff1a7b82 */ /* 0x000e220000000800 */
[----:B------:R-:W-:Y:S02]  /*12b00*/  PLOP3.LUT P0, PT, PT, PT, PT, 0x8, 0x80 ;  /* 0x000000000080781c */ /* 0x000fe40003f0e170 */
[----:B0-----:R-:W-:-:S13]  /*12b10*/  ISETP.NE.AND P1, PT, R26, RZ, PT ;  /* 0x000000ff1a00720c */ /* 0x001fda0003f25270 */
[----:B------:R-:W-:Y:S05]  /*12b20*/  @!P1 BRA `(.L_x_2009) ;  /* 0x0000000000549947 */ /* 0x000fea0003800000 */
[----:B------:R-:W-:Y:S01]  /*12b30*/  HFMA2 R7, -RZ, RZ, 0, 0 ;  /* 0x00000000ff077431 */ /* 0x000fe200000001ff */
[----:B------:R-:W-:Y:S01]  /*12b40*/  SHF.R.S32.HI R25, RZ, 0x1f, R26 ;  /* 0x0000001fff197819 */ /* 0x000fe2000001141a */
[----:B------:R-:W-:-:S07]  /*12b50*/  IMAD.MOV.U32 R24, RZ, RZ, RZ ;  /* 0x000000ffff187224 */ /* 0x000fce00078e00ff */
.L_x_2023:
        /* <DEDUP_REMOVED lines=18> */
.L_x_2009:
[----:B------:R-:W-:Y:S05]  /*12c80*/  BSYNC.RECONVERGENT B0 ;  /* 0x0000000000007941 */ /* 0x000fea0003800200 */
.L_x_2008:
[C---:B0-----:R-:W-:Y:S01]  /*12c90*/  VIADD R7, R3.reuse, 0x1 ;  /* 0x0000000103077836 */ /* 0x041fe20000000000 */
[----:B------:R-:W-:Y:S01]  /*12ca0*/  @!P0 IADD3 R7, PT, PT, R3, RZ, RZ ;  /* 0x000000ff03078210 */ /* 0x000fe20007ffe0ff */
[----:B------:R-:W-:Y:S01]  /*12cb0*/  BSSY.RECONVERGENT B0, `(.L_x_2024) ;  /* 0x00002ea000007945 */ /* 0x000fe20003800200 */
[----:B------:R-:W-:Y:S01]  /*12cc0*/  IADD3 R23, PT, PT, R5, 0x1, RZ ;  /* 0x0000000105177810 */ /* 0x000fe20007ffe0ff */
[----:B------:R-:W-:Y:S01]  /*12cd0*/  @P0 IMAD.MOV R23, RZ, RZ, R5 ;  /* 0x000000ffff170224 */ /* 0x000fe200078e0205 */
[C---:B------:R-:W-:Y:S01]  /*12ce0*/  ISETP.GE.AND P1, PT, R7.reuse, R0, PT ;  /* 0x000000000700720c */ /* 0x040fe20003f26270 */
[--C-:B------:R-:W-:Y:S01]  /*12cf0*/  @P0 IMAD R4, R7, 0x8, R2.reuse ;  /* 0x0000000807040824 */ /* 0x100fe200078e0202 */
[----:B-123--:R-:W-:Y:S01]  /*12d00*/  SEL R20, R10, R8, P0 ;  /* 0x000000080a147207 */ /* 0x00efe20000000000 */
[----:B------:R-:W-:Y:S01]  /*12d10*/  @!P0 IMAD R3, R23, 0x8, R2 ;  /* 0x0000000817038824 */ /* 0x000fe200078e0202 */
[----:B------:R-:W-:Y:S02]  /*12d20*/  SEL R21, R11, R9, P0 ;  /* 0x000000090b157207 */ /* 0x000fe40000000000 */
[----:B------:R0:W1:Y:S04]  /*12d30*/  @P0 LDS.64 R10, [R4] ;  /* 0x00000000040a0984 */ /* 0x0000680000000a00 */
[----:B------:R0:W2:Y:S01]  /*12d40*/  @!P0 LDS.64 R8, [R3] ;  /* 0x0000000003088984 */ /* 0x0000a20000000a00 */
[----:B------:R-:W-:-:S02]  /*12d50*/  PLOP3.LUT P0, PT, PT, PT, PT, 0x8, 0x80 ;  /* 0x000000000080781c */ /* 0x000fc40003f0e170 */
[----:B------:R-:W-:Y:S11]  /*12d60*/  @P1 BRA `(.L_x_2025) ;  /* 0x0000002c00781947 */ /* 0x000ff60003800000 */
[----:B------:R-:W-:Y:S02]  /*12d70*/  ISETP.GE.AND P1, PT, R23, UR5, PT ;  /* 0x0000000517007c0c */ /* 0x000fe4000bf26270 */
        /* <DEDUP_REMOVED lines=26> */
.L_x_2028:
        /* <DEDUP_REMOVED lines=50> */
[----:B------:R-:W-:-:S04]  /*13240*/  IMAD R3, R3, 0x1b3, RZ ;  /* 0x000001b303037824 */ /* 0x000fc800078e02ff */
[C---:B------:R-:W-:Y:S02]  /*13250*/  IMAD R3, R28.reuse, 0x100, R3 ;  /* 0x000001001c037824 */ /* 0x040fe400078e0203 */
[----:B------:R-:W-:-:S04]  /*13260*/  IMAD.WIDE.U32 R28, R28, 0x1b3, RZ ;  /* 0x000001b31c1c7825 */ /* 0x000fc800078e00ff */
[----:B------:R-:W-:Y:S01]  /*13270*/  IMAD.IADD R3, R29, 0x1, R3 ;  /* 0x000000011d037824 */ /* 0x000fe200078e0203 */
[----:B----4-:R-:W-:-:S03]  /*13280*/  LOP3.LUT R28, R28, 0xff, R30, 0x78, !PT ;  /* 0x000000ff1c1c7812 */ /* 0x010fc600078e781e */
        /* <DEDUP_REMOVED lines=37> */
[----:B------:R-:W-:Y:S01]  /*134e0*/  IMAD.WIDE.U32 R28, R28, 0x1b3, RZ ;  /* 0x000001b31c1c7825 */ /* 0x000fe200078e00ff */
        /* <DEDUP_REMOVED lines=9> */
.L_x_2027:
        /* <DEDUP_REMOVED lines=50> */
.L_x_2026:
        /* <DEDUP_REMOVED lines=21> */
.L_x_2031:
        /* <DEDUP_REMOVED lines=42> */
[----:B------:R-:W-:-:S03]  /*13c90*/  SHF.R.U32.HI R33, RZ, 0x10, R31 ;  /* 0x00000010ff217819 */ /* 0x000fc6000001161f */
[----:B------:R-:W-:Y:S01]  /*13ca0*/  IMAD R35, R35, 0x1b3, RZ ;  /* 0x000001b323237824 */ /* 0x000fe200078e02ff */
[----:B------:R-:W-:Y:S02]  /*13cb0*/  LOP3.LUT R30, R32, 0xff, R33, 0x78, !PT ;  /* 0x000000ff201e7812 */ /* 0x000fe400078e7821 */
[----:B------:R-:W-:Y:S02]  /*13cc0*/  SHF.R.U32.HI R33, RZ, 0x18, R31 ;  /* 0x00000018ff217819 */ /* 0x000fe4000001161f */
        /* <DEDUP_REMOVED lines=42> */
[----:B------:R-:W-:-:S03]  /*13f70*/  SHF.R.U32.HI R31, RZ, 0x10, R29 ;  /* 0x00000010ff1f7819 */ /* 0x000fc6000001161d */
[----:B------:R-:W-:Y:S01]  /*13f80*/  IMAD R33, R32, 0x1b3, RZ ;  /* 0x000001b320217824 */ /* 0x000fe200078e02ff */
[----:B------:R-:W-:Y:S02]  /*13f90*/  LOP3.LUT R28, R30, 0xff, R31, 0x78, !PT ;  /* 0x000000ff1e1c7812 */ /* 0x000fe400078e781f */
[----:B------:R-:W-:-:S03]  /*13fa0*/  SHF.R.U32.HI R31, RZ, 0x18, R29 ;  /* 0x00000018ff1f7819 */ /* 0x000fc6000001161d */
[C---:B------:R-:W-:Y:S02]  /*13fb0*/  IMAD R33, R28.reuse, 0x100, R33 ;  /* 0x000001001c217824 */ /* 0x040fe400078e0221 */
[----:B------:R-:W-:-:S04]  /*13fc0*/  IMAD.WIDE.U32 R28, R28, 0x1b3, RZ ;  /* 0x000001b31c1c7825 */ /* 0x000fc800078e00ff */
[----:B------:R-:W-:Y:S01]  /*13fd0*/  IMAD.IADD R29, R29, 0x1, R33 ;  /* 0x000000011d1d7824 */ /* 0x000fe200078e0221 */
[----:B------:R-:W-:-:S03]  /*13fe0*/  LOP3.LUT R28, R31, R28, RZ, 0x3c, !PT ;  /* 0x0000001c1f1c7212 */ /* 0x000fc600078e3cff */
[----:B------:R-:W-:-:S05]  /*13ff0*/  IMAD R29, R29, 0x1b3, RZ ;  /* 0x000001b31d1d7824 */ /* 0x000fca00078e02ff */
[C---:B------:R-:W-:Y:S01]  /*14000*/  LEA R31, R28.reuse, R29, 0x8 ;  /* 0x0000001d1c1f7211 */ /* 0x040fe200078e40ff */
[----:B------:R-:W-:-:S04]  /*14010*/  IMAD.WIDE.U32 R28, R28, 0x1b3, RZ ;  /* 0x000001b31c1c7825 */ /* 0x000fc800078e00ff */
[----:B------:R-:W-:Y:S01]  /*14020*/  IMAD.IADD R32, R29, 0x1, R31 ;  /* 0x000000011d207824 */ /* 0x000fe200078e021f */
[----:B------:R-:W-:Y:S01]  /*14030*/  MOV R33, R28 ;  /* 0x0000001c00217202 */ /* 0x000fe20000000f00 */
[----:B------:R-:W-:Y:S06]  /*14040*/  @P1 BRA `(.L_x_2031) ;  /* 0xfffffff800681947 */ /* 0x000fec000383ffff */
.L_x_2030:
        /* <DEDUP_REMOVED lines=51> */
.L_x_2029:
        /* <DEDUP_REMOVED lines=24> */
.L_x_2035:
        /* <DEDUP_REMOVED lines=102> */
.L_x_2034:
        /* <DEDUP_REMOVED lines=48> */
[----:B------:R-:W-:Y:S01]  /*14e60*/  IMAD R3, R3, 0x100, R22 ;  /* 0x0000010003037824 */ /* 0x000fe200078e0216 */
[----:B------:R-:W-:-:S03]  /*14e70*/  MOV R22, R4 ;  /* 0x0000000400167202 */ /* 0x000fc60000000f00 */
[----:B------:R-:W-:-:S07]  /*14e80*/  IMAD.IADD R5, R5, 0x1, R3 ;  /* 0x0000000105057824 */ /* 0x000fce00078e0203 */
.L_x_2033:
        /* <DEDUP_REMOVED lines=21> */
.L_x_2038:
        /* <DEDUP_REMOVED lines=41> */
[----:B------:R-:W-:-:S03]  /*15270*/  SHF.R.U32.HI R31, RZ, 0x10, R29 ;  /* 0x00000010ff1f7819 */ /* 0x000fc6000001161d */
[----:B------:R-:W-:Y:S01]  /*15280*/  IMAD R35, R34, 0x1b3, RZ ;  /* 0x000001b322237824 */ /* 0x000fe200078e02ff */
[----:B------:R-:W-:Y:S02]  /*15290*/  LOP3.LUT R28, R30, 0xff, R31, 0x78, !PT ;  /* 0x000000ff1e1c7812 */ /* 0x000fe400078e781f */
[----:B------:R-:W-:-:S03]  /*152a0*/  SHF.R.U32.HI R31, RZ, 0x18, R29 ;  /* 0x00000018ff1f7819 */ /* 0x000fc6000001161d */
        /* <DEDUP_REMOVED lines=8> */
[----:B---3--:R-:W-:-:S03]  /*15330*/  LOP3.LUT R28, R28, 0xff, R26, 0x78, !PT ;  /* 0x000000ff1c1c7812 */ /* 0x008fc600078e781a */
        /* <DEDUP_REMOVED lines=40> */
[----:B------:R-:W-:Y:S02]  /*155c0*/  LOP3.LUT R28, R29, R26, RZ, 0x3c, !PT ;  /* 0x0000001a1d1c7212 */ /* 0x000fe400078e3cff */
[----:B------:R-:W-:Y:S01]  /*155d0*/  IADD3 R29, P2, PT, R24, 0x10, RZ ;  /* 0x00000010181d7810 */ /* 0x000fe20007f5e0ff */
[----:B------:R-:W-:Y:S02]  /*155e0*/  IMAD R31, R27, 0x1b3, RZ ;  /* 0x000001b31b1f7824 */ /* 0x000fe400078e02ff */
[----:B------:R-:W-:Y:S01]  /*155f0*/  IMAD.WIDE.U32 R26, R28, 0x1b3, RZ ;  /* 0x000001b31c1a7825 */ /* 0x000fe200078e00ff */
[----:B------:R-:W-:-:S03]  /*15600*/  IADD3.X R25, PT, PT, RZ, R25, RZ, P2, !PT ;  /* 0x00000019ff197210 */ /* 0x000fc600017fe4ff */
[----:B------:R-:W-:Y:S02]  /*15610*/  IMAD R35, R28, 0x100, R31 ;  /* 0x000001001c237824 */ /* 0x000fe400078e021f */
[----:B------:R-:W-:Y:S02]  /*15620*/  IMAD.MOV.U32 R31, RZ, RZ, R26 ;  /* 0x000000ffff1f7224 */ /* 0x000fe400078e001a */
[----:B------:R-:W-:Y:S01]  /*15630*/  IMAD.IADD R30, R27, 0x1, R35 ;  /* 0x000000011b1e7824 */ /* 0x000fe200078e0223 */
[----:B------:R-:W-:Y:S06]  /*15640*/  @P0 BRA `(.L_x_2038) ;  /* 0xfffffff800640947 */ /* 0x000fec000383ffff */
.L_x_2037:
        /* <DEDUP_REMOVED lines=51> */
.L_x_2036:
[----:B------:R-:W-:-:S04]  /*15980*/  ISETP.GE.U32.AND P0, PT, R22, R31, PT ;  /* 0x0000001f1600720c */ /* 0x000fc80003f06070 */
[----:B------:R-:W-:-:S04]  /*15990*/  ISETP.GE.U32.AND.EX P0, PT, R5, R30, PT, P0 ;  /* 0x0000001e0500720c */ /* 0x000fc80003f06100 */
[----:B------:R-:W-:Y:S01]  /*159a0*/  PLOP3.LUT P0, PT, P0, PT, PT, 0x8, 0x80 ;  /* 0x000000000080781c */ /* 0x000fe2000070e170 */
[----:B------:R-:W-:-:S12]  /*159b0*/  BRA `(.L_x_2025) ;  /* 0x0000000000647947 */ /* 0x000fd80003800000 */
.L_x_2032:
[----:B------:R-:W0:Y:S01]  /*159c0*/  LDC R28, c[0x0][0x3b8] ;  /* 0x0000ee00ff1c7b82 */ /* 0x000e220000000800 */
[----:B------:R-:W-:Y:S02]  /*159d0*/  PLOP3.LUT P0, PT, PT, PT, PT, 0x8, 0x80 ;  /* 0x000000000080781c */ /* 0x000fe40003f0e170 */
[----:B0-----:R-:W-:-:S13]  /*159e0*/  ISETP.NE.AND P1, PT, R28, RZ, PT ;  /* 0x000000ff1c00720c */ /* 0x001fda0003f25270 */
[----:B------:R-:W-:Y:S05]  /*159f0*/  @!P1 BRA `(.L_x_2025) ;  /* 0x0000000000549947 */ /* 0x000fea0003800000 */
[----:B------:R-:W-:Y:S01]  /*15a00*/  HFMA2 R26, -RZ, RZ, 0, 0 ;  /* 0x00000000ff1a7431 */ /* 0x000fe200000001ff */
[----:B------:R-:W-:Y:S01]  /*15a10*/  SHF.R.S32.HI R27, RZ, 0x1f, R28 ;  /* 0x0000001fff1b7819 */ /* 0x000fe2000001141c */
[----:B------:R-:W-:-:S07]  /*15a20*/  IMAD.MOV.U32 R3, RZ, RZ, RZ ;  /* 0x000000ffff037224 */ /* 0x000fce00078e00ff */
.L_x_2039:
        /* <DEDUP_REMOVED lines=18> */
.L_x_2025:
[----:B------:R-:W-:Y:S05]  /*15b50*/  BSYNC.RECONVERGENT B0 ;  /* 0x0000000000007941 */ /* 0x000fea0003800200 */
.L_x_2024:
[----:B------:R-:W-:Y:S01]  /*15b60*/  IADD3 R5, PT, PT, R7, 0x1, RZ ;  /* 0x0000000107057810 */ /* 0x000fe20007ffe0ff */
[----:B------:R-:W-:Y:S01]  /*15b70*/  @!P0 IMAD.MOV R5, RZ, RZ, R7 ;  /* 0x000000ffff058224 */ /* 0x000fe200078e0207 */
[----:B------:R-:W-:Y:S01]  /*15b80*/  BSSY.RECONVERGENT B0, `(.L_x_2040) ;  /* 0x00002e3000007945 */ /* 0x000fe20003800200 */
[----:B0-----:R-:W-:Y:S01]  /*15b90*/  VIADD R3, R23, 0x1 ;  /* 0x0000000117037836 */ /* 0x001fe20000000000 */
        /* <DEDUP_REMOVED lines=10> */
[----:B------:R-:W-:Y:S02]  /*15c40*/  ISETP.GE.AND P1, PT, R3, UR5, PT ;  /* 0x0000000503007c0c */ /* 0x000fe4000bf26270 */
        /* <DEDUP_REMOVED lines=25> */
.L_x_2044:
        /* <DEDUP_REMOVED lines=98> */
[----:B------:R-:W-:-:S04]  /*16400*/  IMAD.WIDE.U32 R28, R28, 0x1b3, RZ ;  /* 0x000001b31c1c7825 */ /* 0x000fc800078e00ff */
[----:B------:R-:W-:Y:S02]  /*16410*/  IMAD.IADD R7, R29, 0x1, R7 ;  /* 0x000000011d077824 */ /* 0x000fe400078e0207 */
[----:B------:R-:W-:Y:S01]  /*16420*/  IMAD.MOV.U32 R4, RZ, RZ, R28 ;  /* 0x000000ffff047224 */ /* 0x000fe200078e001c */
[----:B------:R-:W-:Y:S06]  /*16430*/  @P1 BRA `(.L_x_2044) ;  /* 0xfffffff800681947 */ /* 0x000fec000383ffff */
.L_x_2043:
        /* <DEDUP_REMOVED lines=47> */
[----:B------:R-:W-:Y:S01]  /*16730*/  IMAD R7, R4, 0x1b3, RZ ;  /* 0x000001b304077824 */ /* 0x000fe200078e02ff */
[----:B------:R-:W-:-:S03]  /*16740*/  MOV R4, R26 ;  /* 0x0000001a00047202 */ /* 0x000fc60000000f00 */
[----:B------:R-:W-:-:S04]  /*16750*/  IMAD R7, R28, 0x100, R7 ;  /* 0x000001001c077824 */ /* 0x000fc800078e0207 */
[----:B------:R-:W-:-:S07]  /*16760*/  IMAD.IADD R7, R27, 0x1, R7 ;  /* 0x000000011b077824 */ /* 0x000fce00078e0207 */
.L_x_2042:
[----:B------:R-:W-:Y:S01]  /*16770*/  IMAD.MOV.U32 R28, RZ, RZ, -0x7bdddcdb ;  /* 0x84222325ff1c7424 */ /* 0x000fe200078e00ff */
[----:B------:R-:W-:Y:S01]  /*16780*/  MOV R36, 0xcbf29ce4 ;  /* 0xcbf29ce400247802 */ /* 0x000fe20000000f00 */
[----:B------:R-:W-:Y:S06]  /*16790*/  @!P0 BRA `(.L_x_2045) ;  /* 0x0000000800a08947 */ /* 0x000fec0003800000 */
        /* <DEDUP_REMOVED lines=17> */
.L_x_2047:
[----:B------:R-:W2:Y:S01]  /*168b0*/  LD.E.64 R30, desc[UR10][R26.64+-0x8] ;  /* 0xfffff80a1a1e7980 */ /* 0x000ea2000c101b00 */
[----:B------:R-:W-:Y:S01]  /*168c0*/  IMAD R29, R36, 0x1b3, RZ ;  /* 0x000001b3241d7824 */ /* 0x000fe200078e02ff */
        /* <DEDUP_REMOVED lines=34> */
[----:B------:R-:W-:Y:S02]  /*16af0*/  LOP3.LUT R36, R28, 0xff, R35, 0x78, !PT ;  /* 0x000000ff1c247812 */ /* 0x000fe400078e7823 */
[----:B------:R0:W2:Y:S01]  /*16b00*/  LD.E.64 R28, desc[UR10][R26.64] ;  /* 0x0000000a1a1c7980 */ /* 0x0000a2000c101b00 */
[----:B------:R-:W-:Y:S01]  /*16b10*/  SHF.R.U32.HI R35, RZ, 0x18, R31 ;  /* 0x00000018ff237819 */ /* 0x000fe2000001161f */
[----:B------:R-:W-:Y:S01]  /*16b20*/  IMAD R31, R30, 0x1b3, RZ ;  /* 0x000001b31e1f7824 */ /* 0x000fe200078e02ff */
[----:B------:R-:W-:-:S03]  /*16b30*/  IADD3 R34, P1, PT, R34, -0x2, RZ ;  /* 0xfffffffe22227810 */ /* 0x000fc60007f3e0ff */
[C---:B------:R-:W-:Y:S01]  /*16b40*/  IMAD R37, R36.reuse, 0x100, R31 ;  /* 0x0000010024257824 */ /* 0x040fe200078e021f */
[----:B------:R-:W-:Y:S01]  /*16b50*/  IADD3.X R25, PT, PT, R25, -0x1, RZ, P1, !PT ;  /* 0xffffffff19197810 */ /* 0x000fe20000ffe4ff */
[----:B------:R-:W-:Y:S01]  /*16b60*/  IMAD.WIDE.U32 R30, R36, 0x1b3, RZ ;  /* 0x000001b3241e7825 */ /* 0x000fe200078e00ff */
[----:B------:R-:W-:Y:S02]  /*16b70*/  ISETP.NE.U32.AND P1, PT, R34, RZ, PT ;  /* 0x000000ff2200720c */ /* 0x000fe40003f25070 */
[----:B0-----:R-:W-:Y:S02]  /*16b80*/  IADD3 R26, P3, PT, R26, 0x10, RZ ;  /* 0x000000101a1a7810 */ /* 0x001fe40007f7e0ff */
[----:B------:R-:W-:Y:S02]  /*16b90*/  IADD3 R31, PT, PT, R31, R37, RZ ;  /* 0x000000251f1f7210 */ /* 0x000fe40007ffe0ff */
[----:B------:R-:W-:Y:S01]  /*16ba0*/  LOP3.LUT R30, R35, R30, RZ, 0x3c, !PT ;  /* 0x0000001e231e7212 */ /* 0x000fe200078e3cff */
[----:B------:R-:W-:Y:S01]  /*16bb0*/  IMAD.X R27, RZ, RZ, R27, P3 ;  /* 0x000000ffff1b7224 */ /* 0x000fe200018e061b */
[----:B------:R-:W-:Y:S01]  /*16bc0*/  ISETP.NE.AND.EX P1, PT, R25, RZ, PT, P1 ;  /* 0x000000ff1900720c */ /* 0x000fe20003f25310 */
[----:B------:R-:W-:-:S04]  /*16bd0*/  IMAD R31, R31, 0x1b3, RZ ;  /* 0x000001b31f1f7824 */ /* 0x000fc800078e02ff */
[C---:B------:R-:W-:Y:S02]  /*16be0*/  IMAD R35, R30.reuse, 0x100, R31 ;  /* 0x000001001e237824 */ /* 0x040fe400078e021f */
[----:B------:R-:W-:-:S04]  /*16bf0*/  IMAD.WIDE.U32 R30, R30, 0x1b3, RZ ;  /* 0x000001b31e1e7825 */ /* 0x000fc800078e00ff */
[----:B------:R-:W-:-:S04]  /*16c00*/  IMAD.IADD R31, R31, 0x1, R35 ;  /* 0x000000011f1f7824 */ /* 0x000fc800078e0223 */
[----:B------:R-:W-:Y:S01]  /*16c10*/  IMAD R31, R31, 0x1b3, RZ ;  /* 0x000001b31f1f7824 */ /* 0x000fe200078e02ff */
        /* <DEDUP_REMOVED lines=27> */
[----:B------:R-:W-:-:S03]  /*16dd0*/  SHF.R.U32.HI R31, RZ, 0x8, R29 ;  /* 0x00000008ff1f7819 */ /* 0x000fc6000001161d */
[----:B------:R-:W-:Y:S01]  /*16de0*/  IMAD R37, R35, 0x1b3, RZ ;  /* 0x000001b323257824 */ /* 0x000fe200078e02ff */
[----:B------:R-:W-:Y:S02]  /*16df0*/  LOP3.LUT R28, R30, 0xff, R31, 0x78, !PT ;  /* 0x000000ff1e1c7812 */ /* 0x000fe400078e781f */
[--C-:B------:R-:W-:Y:S02]  /*16e00*/  SHF.R.U32.HI R35, RZ, 0x10, R29.reuse ;  /* 0x00000010ff237819 */ /* 0x100fe4000001161d */
[----:B------:R-:W-:Y:S01]  /*16e10*/  SHF.R.U32.HI R31, RZ, 0x18, R29 ;  /* 0x00000018ff1f7819 */ /* 0x000fe2000001161d */
[C---:B------:R-:W-:Y:S02]  /*16e20*/  IMAD R37, R28.reuse, 0x100, R37 ;  /* 0x000001001c257824 */ /* 0x040fe400078e0225 */
[----:B------:R-:W-:-:S04]  /*16e30*/  IMAD.WIDE.U32 R28, R28, 0x1b3, RZ ;  /* 0x000001b31c1c7825 */ /* 0x000fc800078e00ff */
[----:B------:R-:W-:Y:S01]  /*16e40*/  IMAD.IADD R29, R29, 0x1, R37 ;  /* 0x000000011d1d7824 */ /* 0x000fe200078e0225 */
[----:B------:R-:W-:-:S03]  /*16e50*/  LOP3.LUT R28, R28, 0xff, R35, 0x78, !PT ;  /* 0x000000ff1c1c7812 */ /* 0x000fc600078e7823 */
[----:B------:R-:W-:-:S05]  /*16e60*/  IMAD R29, R29, 0x1b3, RZ ;  /* 0x000001b31d1d7824 */ /* 0x000fca00078e02ff */
[C---:B------:R-:W-:Y:S01]  /*16e70*/  LEA R35, R28.reuse, R29, 0x8 ;  /* 0x0000001d1c237211 */ /* 0x040fe200078e40ff */
[----:B------:R-:W-:-:S03]  /*16e80*/  IMAD.WIDE.U32 R28, R28, 0x1b3, RZ ;  /* 0x000001b31c1c7825 */ /* 0x000fc600078e00ff */
[----:B------:R-:W-:Y:S01]  /*16e90*/  LOP3.LUT R31, R31, R28, RZ, 0x3c, !PT ;  /* 0x0000001c1f1f7212 */ /* 0x000fe200078e3cff */
[----:B------:R-:W-:-:S04]  /*16ea0*/  IMAD.IADD R28, R29, 0x1, R35 ;  /* 0x000000011d1c7824 */ /* 0x000fc800078e0223 */
[----:B------:R-:W-:-:S04]  /*16eb0*/  IMAD R28, R28, 0x1b3, RZ ;  /* 0x000001b31c1c7824 */ /* 0x000fc800078e02ff */
[C---:B------:R-:W-:Y:S02]  /*16ec0*/  IMAD R35, R31.reuse, 0x100, R28 ;  /* 0x000001001f237824 */ /* 0x040fe400078e021c */
[----:B------:R-:W-:-:S05]  /*16ed0*/  IMAD.WIDE.U32 R28, R31, 0x1b3, RZ ;  /* 0x000001b31f1c7825 */ /* 0x000fca00078e00ff */
[----:B------:R-:W-:Y:S01]  /*16ee0*/  IADD3 R36, PT, PT, R29, R35, RZ ;  /* 0x000000231d247210 */ /* 0x000fe20007ffe0ff */
[----:B------:R-:W-:Y:S06]  /*16ef0*/  @P1 BRA `(.L_x_2047) ;  /* 0xfffffff8006c1947 */ /* 0x000fec000383ffff */
.L_x_2046:
        /* <DEDUP_REMOVED lines=50> */
.L_x_2045:
        /* <DEDUP_REMOVED lines=24> */
.L_x_2051:
        /* <DEDUP_REMOVED lines=96> */
[----:B------:R-:W-:Y:S02]  /*179a0*/  IMAD R29, R29, 0x1b3, RZ ;  /* 0x000001b31d1d7824 */ /* 0x000fe400078e02ff */
[----:B------:R-:W-:-:S04]  /*179b0*/  IMAD.WIDE.U32 R32, R28, 0x1b3, RZ ;  /* 0x000001b31c207825 */ /* 0x000fc800078e00ff */
[----:B------:R-:W-:-:S04]  /*179c0*/  IMAD R29, R28, 0x100, R29 ;  /* 0x000001001c1d7824 */ /* 0x000fc800078e021d */
[----:B------:R-:W-:Y:S01]  /*179d0*/  IMAD.IADD R30, R33, 0x1, R29 ;  /* 0x00000001211e7824 */ /* 0x000fe200078e021d */
[----:B------:R-:W-:Y:S06]  /*179e0*/  @P1 BRA `(.L_x_2051) ;  /* 0xfffffff8006c1947 */ /* 0x000fec000383ffff */
.L_x_2050:
        /* <DEDUP_REMOVED lines=44> */
[----:B------:R-:W-:Y:S02]  /*17cb0*/  IMAD R25, R4, 0x100, R25 ;  /* 0x0000010004197824 */ /* 0x000fe400078e0219 */
[----:B------:R-:W-:-:S03]  /*17cc0*/  IMAD.WIDE.U32 R32, R28, 0x1b3, RZ ;  /* 0x000001b31c207825 */ /* 0x000fc600078e00ff */
[----:B------:R-:W-:-:S05]  /*17cd0*/  IADD3 R4, PT, PT, R29, R25, RZ ;  /* 0x000000191d047210 */ /* 0x000fca0007ffe0ff */
[----:B------:R-:W-:-:S04]  /*17ce0*/  IMAD R7, R4, 0x1b3, RZ ;  /* 0x000001b304077824 */ /* 0x000fc800078e02ff */
[----:B------:R-:W-:-:S04]  /*17cf0*/  IMAD R7, R28, 0x100, R7 ;  /* 0x000001001c077824 */ /* 0x000fc800078e0207 */
[----:B------:R-:W-:-:S07]  /*17d00*/  IMAD.IADD R30, R33, 0x1, R7 ;  /* 0x00000001211e7824 */ /* 0x000fce00078e0207 */
.L_x_2049:
        /* <DEDUP_REMOVED lines=21> */
.L_x_2054:
[----:B------:R-:W-:-:S05]  /*17e60*/  IMAD.MOV.U32 R24, RZ, RZ, R28 ;  /* 0x000000ffff187224 */ /* 0x000fca00078e001c */
[----:B------:R-:W2:Y:S01]  /*17e70*/  LD.E.64 R28, desc[UR10][R24.64+-0x8] ;  /* 0xfffff80a181c7980 */ /* 0x000ea2000c101b00 */
[----:B------:R-:W-:Y:S01]  /*17e80*/  IMAD R27, R27, 0x1b3, RZ ;  /* 0x000001b31b1b7824 */ /* 0x000fe200078e02ff */
        /* <DEDUP_REMOVED lines=34> */
[----:B------:R-:W-:Y:S02]  /*180b0*/  LOP3.LUT R34, R26, 0xff, R35, 0x78, !PT ;  /* 0x000000ff1a227812 */ /* 0x000fe400078e7823 */
[----:B------:R-:W2:Y:S01]  /*180c0*/  LD.E.64 R26, desc[UR10][R24.64] ;  /* 0x0000000a181a7980 */ /* 0x000ea2000c101b00 */
[----:B------:R-:W-:Y:S01]  /*180d0*/  SHF.R.U32.HI R35, RZ, 0x18, R29 ;  /* 0x00000018ff237819 */ /* 0x000fe2000001161d */
[----:B------:R-:W-:Y:S01]  /*180e0*/  IMAD R29, R28, 0x1b3, RZ ;  /* 0x000001b31c1d7824 */ /* 0x000fe200078e02ff */
[----:B------:R-:W-:-:S04]  /*180f0*/  IADD3 R33, P0, PT, R33, -0x2, RZ ;  /* 0xfffffffe21217810 */ /* 0x000fc80007f1e0ff */
[C---:B------:R-:W-:Y:S01]  /*18100*/  LEA R37, R34.reuse, R29, 0x8 ;  /* 0x0000001d22257211 */ /* 0x040fe200078e40ff */
[----:B------:R-:W-:Y:S01]  /*18110*/  IMAD.WIDE.U32 R28, R34, 0x1b3, RZ ;  /* 0x000001b3221c7825 */ /* 0x000fe200078e00ff */
[----:B------:R-:W-:Y:S02]  /*18120*/  IADD3.X R31, PT, PT, R31, -0x1, RZ, P0, !PT ;  /* 0xffffffff1f1f7810 */ /* 0x000fe400007fe4ff */
[----:B------:R-:W-:Y:S01]  /*18130*/  ISETP.NE.U32.AND P0, PT, R33, RZ, PT ;  /* 0x000000ff2100720c */ /* 0x000fe20003f05070 */
[----:B------:R-:W-:Y:S01]  /*18140*/  IMAD.IADD R29, R29, 0x1, R37 ;  /* 0x000000011d1d7824 */ /* 0x000fe200078e0225 */
[----:B------:R-:W-:Y:S02]  /*18150*/  LOP3.LUT R28, R35, R28, RZ, 0x3c, !PT ;  /* 0x0000001c231c7212 */ /* 0x000fe400078e3cff */
[----:B------:R-:W-:Y:S01]  /*18160*/  ISETP.NE.AND.EX P0, PT, R31, RZ, PT, P0 ;  /* 0x000000ff1f00720c */ /* 0x000fe20003f05300 */
[----:B------:R-:W-:-:S04]  /*18170*/  IMAD R29, R29, 0x1b3, RZ ;  /* 0x000001b31d1d7824 */ /* 0x000fc800078e02ff */
[C---:B------:R-:W-:Y:S02]  /*18180*/  IMAD R35, R28.reuse, 0x100, R29 ;  /* 0x000001001c237824 */ /* 0x040fe400078e021d */
[----:B------:R-:W-:-:S05]  /*18190*/  IMAD.WIDE.U32 R28, R28, 0x1b3, RZ ;  /* 0x000001b31c1c7825 */ /* 0x000fca00078e00ff */
[----:B------:R-:W-:-:S05]  /*181a0*/  IADD3 R29, PT, PT, R29, R35, RZ ;  /* 0x000000231d1d7210 */ /* 0x000fca0007ffe0ff */
[----:B------:R-:W-:Y:S01]  /*181b0*/  IMAD R29, R29, 0x1b3, RZ ;  /* 0x000001b31d1d7824 */ /* 0x000fe200078e02ff */
[----:B--2---:R-:W-:-:S05]  /*181c0*/  LOP3.LUT R28, R28, 0xff, R26, 0x78, !PT ;  /* 0x000000ff1c1c7812 */ /* 0x004fca00078e781a */
        /* <DEDUP_REMOVED lines=26> */
[--C-:B------:R-:W-:Y:S02]  /*18370*/  SHF.R.U32.HI R29, RZ, 0x8, R27.reuse ;  /* 0x00000008ff1d7819 */ /* 0x100fe4000001161b */
[----:B------:R-:W-:Y:S01]  /*18380*/  SHF.R.U32.HI R35, RZ, 0x10, R27 ;  /* 0x00000010ff237819 */ /* 0x000fe2000001161b */
[----:B------:R-:W-:Y:S01]  /*18390*/  IMAD R37, R34, 0x1b3, RZ ;  /* 0x000001b322257824 */ /* 0x000fe200078e02ff */
[----:B------:R-:W-:Y:S02]  /*183a0*/  LOP3.LUT R26, R28, 0xff, R29, 0x78, !PT ;  /* 0x000000ff1c1a7812 */ /* 0x000fe400078e781d */
[----:B------:R-:W-:Y:S02]  /*183b0*/  SHF.R.U32.HI R29, RZ, 0x18, R27 ;  /* 0x00000018ff1d7819 */ /* 0x000fe4000001161b */
[----:B------:R-:W-:Y:S01]  /*183c0*/  IADD3 R28, P2, PT, R24, 0x10, RZ ;  /* 0x00000010181c7810 */ /* 0x000fe20007f5e0ff */
[----:B------:R-:W-:-:S02]  /*183d0*/  IMAD R37, R26, 0x100, R37 ;  /* 0x000001001a257824 */ /* 0x000fc400078e0225 */
[----:B------:R-:W-:-:S04]  /*183e0*/  IMAD.WIDE.U32 R26, R26, 0x1b3, RZ ;  /* 0x000001b31a1a7825 */ /* 0x000fc800078e00ff */
[----:B------:R-:W-:Y:S01]  /*183f0*/  IMAD.X R25, RZ, RZ, R25, P2 ;  /* 0x000000ffff197224 */ /* 0x000fe200010e0619 */
[----:B------:R-:W-:Y:S02]  /*18400*/  IADD3 R27, PT, PT, R27, R37, RZ ;  /* 0x000000251b1b7210 */ /* 0x000fe40007ffe0ff */
[----:B------:R-:W-:-:S03]  /*18410*/  LOP3.LUT R26, R26, 0xff, R35, 0x78, !PT ;  /* 0x000000ff1a1a7812 */ /* 0x000fc600078e7823 */
[----:B------:R-:W-:-:S04]  /*18420*/  IMAD R27, R27, 0x1b3, RZ ;  /* 0x000001b31b1b7824 */ /* 0x000fc800078e02ff */
[C---:B------:R-:W-:Y:S02]  /*18430*/  IMAD R35, R26.reuse, 0x100, R27 ;  /* 0x000001001a237824 */ /* 0x040fe400078e021b */
[----:B------:R-:W-:-:S03]  /*18440*/  IMAD.WIDE.U32 R26, R26, 0x1b3, RZ ;  /* 0x000001b31a1a7825 */ /* 0x000fc600078e00ff */
[----:B------:R-:W-:Y:S01]  /*18450*/  LOP3.LUT R29, R29, R26, RZ, 0x3c, !PT ;  /* 0x0000001a1d1d7212 */ /* 0x000fe200078e3cff */
[----:B------:R-:W-:-:S04]  /*18460*/  IMAD.IADD R26, R27, 0x1, R35 ;  /* 0x000000011b1a7824 */ /* 0x000fc800078e0223 */
[----:B------:R-:W-:-:S05]  /*18470*/  IMAD R26, R26, 0x1b3, RZ ;  /* 0x000001b31a1a7824 */ /* 0x000fca00078e02ff */
[C---:B------:R-:W-:Y:S01]  /*18480*/  LEA R35, R29.reuse, R26, 0x8 ;  /* 0x0000001a1d237211 */ /* 0x040fe200078e40ff */
[----:B------:R-:W-:-:S04]  /*18490*/  IMAD.WIDE.U32 R26, R29, 0x1b3, RZ ;  /* 0x000001b31d1a7825 */ /* 0x000fc800078e00ff */
[----:B------:R-:W-:Y:S01]  /*184a0*/  IMAD.IADD R27, R27, 0x1, R35 ;  /* 0x000000011b1b7824 */ /* 0x000fe200078e0223 */
[----:B------:R-:W-:Y:S06]  /*184b0*/  @P0 BRA `(.L_x_2054) ;  /* 0xfffffff800680947 */ /* 0x000fec000383ffff */
.L_x_2053:
        /* <DEDUP_REMOVED lines=50> */
.L_x_2052:
[----:B------:R-:W-:-:S04]  /*187e0*/  ISETP.GE.U32.AND P0, PT, R32, R26, PT ;  /* 0x0000001a2000720c */ /* 0x000fc80003f06070 */
[----:B------:R-:W-:-:S04]  /*187f0*/  ISETP.GE.U32.AND.EX P0, PT, R30, R27, PT, P0 ;  /* 0x0000001b1e00720c */ /* 0x000fc80003f06100 */
[----:B------:R-:W-:Y:S01]  /*18800*/  PLOP3.LUT P0, PT, P0, PT, PT, 0x8, 0x80 ;  /* 0x000000000080781c */ /* 0x000fe2000070e170 */
[----:B------:R-:W-:-:S12]  /*18810*/  BRA `(.L_x_2041) ;  /* 0x0000000000647947 */ /* 0x000fd80003800000 */
.L_x_2048:
[----:B------:R-:W0:Y:S01]  /*18820*/  LDC R30, c[0x0][0x3b8] ;  /* 0x0000ee00ff1e7b82 */ /* 0x000e220000000800 */
[----:B------:R-:W-:Y:S02]  /*18830*/  PLOP3.LUT P0, PT, PT, PT, PT, 0x8, 0x80 ;  /* 0x000000000080781c */ /* 0x000fe40003f0e170 */
[----:B0-----:R-:W-:-:S13]  /*18840*/  ISETP.NE.AND P1, PT, R30, RZ, PT ;  /* 0x000000ff1e00720c */ /* 0x001fda0003f25270 */
[----:B------:R-:W-:Y:S05]  /*18850*/  @!P1 BRA `(.L_x_2041) ;  /* 0x0000000000549947 */ /* 0x000fea0003800000 */
[----:B------:R-:W-:Y:S01]  /*18860*/  SHF.R.S32.HI R29, RZ, 0x1f, R30 ;  /* 0x0000001fff1d7819 */ /* 0x000fe2000001141e */
[----:B------:R-:W-:Y:S02]  /*18870*/  IMAD.MOV.U32 R7, RZ, RZ, RZ ;  /* 0x000000ffff077224 */ /* 0x000fe400078e00ff */
[----:B------:R-:W-:-:S07]  /*18880*/  IMAD.MOV.U32 R28, RZ, RZ, RZ ;  /* 0x000000ffff1c7224 */ /* 0x000fce00078e00ff */
.L_x_2055:
        /* <DEDUP_REMOVED lines=18> */
.L_x_2041:
[----:B------:R-:W-:Y:S05]  /*189b0*/  BSYNC.RECONVERGENT B0 ;  /* 0x0000000000007941 */ /* 0x000fea0003800200 */
.L_x_2040:
        /* <DEDUP_REMOVED lines=14> */
[----:B------:R-:W-:Y:S02]  /*18aa0*/  ISETP.GE.AND P1, PT, R27, UR5, PT ;  /* 0x000000051b007c0c */ /* 0x000fe4000bf26270 */
[----:B------:R-:W-:-:S11]  /*18ab0*/  PLOP3.LUT P0, PT, PT, PT, PT, 0x80, 0x8 ;  /* 0x000000000008781c */ /* 0x000fd60003f0f070 */
[----:B------:R-:W-:Y:S05]  /*18ac0*/  @P1 BRA `(.L_x_2057) ;  /* 0x0000002c00641947 */ /* 0x000fea0003800000 */
[----:B0-----:R-:W0:Y:S01]  /*18ad0*/  LDC.64 R4, c[0x0][0x3b0] ;  /* 0x0000ec00ff047b82 */ /* 0x001e220000000a00 */
[----:B------:R-:W-:Y:S02]  /*18ae0*/  IMAD.MOV.U32 R0, RZ, RZ, -0x7bdddcdb ;  /* 0x84222325ff007424 */ /* 0x000fe400078e00ff */
        /* <DEDUP_REMOVED lines=22> */
.L_x_2060:
        /* <DEDUP_REMOVED lines=54> */
[----:B----4-:R-:W-:-:S03]  /*18fb0*/  LOP3.LUT R28, R28, 0xff, R30, 0x78, !PT ;  /* 0x000000ff1c1c7812 */ /* 0x010fc600078e781e */
        /* <DEDUP_REMOVED lines=47> */
.L_x_2059:
        /* <DEDUP_REMOVED lines=51> */
.L_x_2058:
        /* <DEDUP_REMOVED lines=21> */
.L_x_2063:
[----:B------:R-:W2:Y:S01]  /*19730*/  LD.E.64 R30, desc[UR10][R26.64+-0x8] ;  /* 0xfffff80a1a1e7980 */ /* 0x000ea2000c101b00 */
[----:B------:R-:W-:Y:S01]  /*19740*/  IMAD R29, R34, 0x1b3, RZ ;  /* 0x000001b3221d7824 */ /* 0x000fe200078e02ff */
        /* <DEDUP_REMOVED lines=81> */
[----:B------:R-:W-:Y:S01]  /*19c60*/  SHF.R.U32.HI R35, RZ, 0x10, R29 ;  /* 0x00000010ff237819 */ /* 0x000fe2000001161d */
[----:B------:R-:W-:Y:S01]  /*19c70*/  IMAD R37, R34, 0x1b3, RZ ;  /* 0x000001b322257824 */ /* 0x000fe200078e02ff */
[----:B------:R-:W-:Y:S02]  /*19c80*/  LOP3.LUT R28, R30, 0xff, R31, 0x78, !PT ;  /* 0x000000ff1e1c7812 */ /* 0x000fe400078e781f */
[----:B------:R-:W-:-:S03]  /*19c90*/  SHF.R.U32.HI R31, RZ, 0x18, R29 ;  /* 0x00000018ff1f7819 */ /* 0x000fc6000001161d */
        /* <DEDUP_REMOVED lines=14> */
.L_x_2062:
        /* <DEDUP_REMOVED lines=50> */
.L_x_2061:
        /* <DEDUP_REMOVED lines=24> */
.L_x_2067:
        /* <DEDUP_REMOVED lines=102> */
.L_x_2066:
        /* <DEDUP_REMOVED lines=51> */
.L_x_2065:
        /* <DEDUP_REMOVED lines=21> */
.L_x_2070:
        /* <DEDUP_REMOVED lines=54> */
[----:B---3--:R-:W-:-:S03]  /*1b060*/  LOP3.LUT R30, R30, 0xff, R28, 0x78, !PT ;  /* 0x000000ff1e1e7812 */ /* 0x008fc600078e781c */
        /* <DEDUP_REMOVED lines=44> */
[----:B------:R-:W-:Y:S01]  /*1b330*/  IMAD.MOV.U32 R33, RZ, RZ, R28 ;  /* 0x000000ffff217224 */ /* 0x000fe200078e001c */
[----:B------:R-:W-:Y:S01]  /*1b340*/  IADD3 R32, PT, PT, R29, R31, RZ ;  /* 0x0000001f1d207210 */ /* 0x000fe20007ffe0ff */
[----:B------:R-:W-:Y:S06]  /*1b350*/  @P0 BRA `(.L_x_2070) ;  /* 0xfffffff800680947 */ /* 0x000fec000383ffff */
.L_x_2069:
        /* <DEDUP_REMOVED lines=51> */
.L_x_2068:
[----:B------:R-:W-:-:S04]  /*1b690*/  ISETP.GE.U32.AND P0, PT, R0, R33, PT ;  /* 0x000000210000720c */ /* 0x000fc80003f06070 */
[----:B------:R-:W-:-:S04]  /*1b6a0*/  ISETP.GE.U32.AND.EX P0, PT, R3, R32, PT, P0 ;  /* 0x000000200300720c */ /* 0x000fc80003f06100 */
[----:B------:R-:W-:Y:S01]  /*1b6b0*/  PLOP3.LUT P0, PT, P0, PT, PT, 0x8, 0x80 ;  /* 0x000000000080781c */ /* 0x000fe2000070e170 */
[----:B------:R-:W-:-:S12]  /*1b6c0*/  BRA `(.L_x_2057) ;  /* 0x0000000000647947 */ /* 0x000fd80003800000 */
.L_x_2064:
[----:B------:R-:W0:Y:S01]  /*1b6d0*/  LDC R30, c[0x0][0x3b8] ;  /* 0x0000ee00ff1e7b82 */ /* 0x000e220000000800 */
[----:B------:R-:W-:Y:S02]  /*1b6e0*/  PLOP3.LUT P0, PT, PT, PT, PT, 0x8, 0x80 ;  /* 0x000000000080781c */ /* 0x000fe40003f0e170 */
[----:B0-----:R-:W-:-:S13]  /*1b6f0*/  ISETP.NE.AND P1, PT, R30, RZ, PT ;  /* 0x000000ff1e00720c */ /* 0x001fda0003f25270 */
[----:B------:R-:W-:Y:S05]  /*1b700*/  @!P1 BRA `(.L_x_2057) ;  /* 0x0000000000549947 */ /* 0x000fea0003800000 */
[----:B------:R-:W-:Y:S01]  /*1b710*/  SHF.R.S32.HI R7, RZ, 0x1f, R30 ;  /* 0x0000001fff077819 */ /* 0x000fe2000001141e */
[----:B------:R-:W-:Y:S02]  /*1b720*/  IMAD.MOV.U32 R3, RZ, RZ, RZ ;  /* 0x000000ffff037224 */ /* 0x000fe400078e00ff */
[----:B------:R-:W-:-:S07]  /*1b730*/  IMAD.MOV.U32 R28, RZ, RZ, RZ ;  /* 0x000000ffff1c7224 */ /* 0x000fce00078e00ff */
.L_x_2071:
[C---:B------:R-:W-:Y:S02]  /*1b740*/  SHF.L.U32 R27, R3.reuse, 0x3, RZ ;  /* 0x00000003031b7819 */ /* 0x040fe400000006ff */
[----:B------:R-:W-:Y:S02]  /*1b750*/  SHF.L.U64.HI R0, R3, 0x3, R28 ;  /* 0x0000000303007819 */ /* 0x000fe4000001021c */
[-C--:B-1----:R-:W-:Y:S02]  /*1b760*/  IADD3 R4, P0, PT, R10, R27.reuse, RZ ;  /* 0x0000001b0a047210 */ /* 0x082fe40007f1e0ff */
        /* <DEDUP_REMOVED lines=15> */
.L_x_2057:
[----:B------:R-:W-:Y:S05]  /*1b860*/  BSYNC.RECONVERGENT B0 ;  /* 0x0000000000007941 */ /* 0x000fea0003800200 */
.L_x_2056:
[----:B------:R-:W3:Y:S01]  /*1b870*/  LDCU.U8 UR4, c[0x0][0x380] ;  /* 0x00007000ff0477ac */ /* 0x000ee20008000000 */
[----:B-12---:R-:W-:Y:S01]  /*1b880*/  SEL R8, R10, R8, P0 ;  /* 0x000000080a087207 */ /* 0x006fe20000000000 */
[----:B0-----:R-:W-:Y:S01]  /*1b890*/  IMAD.SHL.U32 R3, R6, 0x8, RZ ;  /* 0x0000000806037824 */ /* 0x001fe200078e00ff */
[----:B------:R-:W-:Y:S01]  /*1b8a0*/  SEL R9, R11, R9, P0 ;  /* 0x000000090b097207 */ /* 0x000fe20000000000 */
[----:B---3--:R-:W-:-:S04]  /*1b8b0*/  UPRMT UR4, UR4, 0x8880, URZ ;  /* 0x0000888004047896 */ /* 0x008fc800080000ff */
[----:B------:R-:W-:Y:S01]  /*1b8c0*/  UISETP.NE.AND UP0, UPT, UR4, URZ, UPT ;  /* 0x000000ff0400728c */ /* 0x000fe2000bf05270 */
[----:B------:R-:W-:Y:S08]  /*1b8d0*/  BAR.SYNC.DEFER_BLOCKING 0x0 ;  /* 0x0000000000007b1d */ /* 0x000ff00000010000 */
[----:B------:R-:W-:Y:S05]  /*1b8e0*/  BRA.U !UP0, `(.L_x_2072) ;  /* 0x0000000108f47547 */ /* 0x000fea000b800000 */
[----:B------:R-:W0:Y:S01]  /*1b8f0*/  S2R R4, SR_LANEID ;  /* 0x0000000000047919 */ /* 0x000e220000000000 */
[----:B------:R-:W-:Y:S01]  /*1b900*/  LOP3.LUT R3, R3, 0x1f00, RZ, 0xc0, !PT ;  /* 0x00001f0003037812 */ /* 0x000fe200078ec0ff */
[----:B------:R-:W1:Y:S04]  /*1b910*/  LDCU.64 UR4, c[0x0][0x3a0] ;  /* 0x00007400ff0477ac */ /* 0x000e680008000a00 */
[----:B0-----:R-:W-:Y:S01]  /*1b920*/  IMAD R0, R4, 0x8, R3 ;  /* 0x0000000804007824 */ /* 0x001fe200078e0203 */
[----:B------:R-:W-:-:S04]  /*1b930*/  LOP3.LUT R3, R3, 0x1f, R6, 0xf8, !PT ;  /* 0x0000001f03037812 */ /* 0x000fc800078ef806 */
[----:B------:R-:W-:Y:S01]  /*1b940*/  LEA.HI.SX32 R5, R0, R0, 0x1b ;  /* 0x0000000000057211 */ /* 0x000fe200078fdaff */
[----:B------:R-:W-:Y:S01]  /*1b950*/  IMAD R0, R4, -0x7, R0 ;  /* 0xfffffff904007824 */ /* 0x000fe200078e0200 */
[----:B------:R-:W-:Y:S02]  /*1b960*/  IADD3 R3, P0, PT, R3, UR9, RZ ;  /* 0x0000000903037c10 */ /* 0x000fe4000ff1e0ff */
[----:B------:R-:W-:Y:S01]  /*1b970*/  LEA R5, R5, R2, 0x3 ;  /* 0x0000000205057211 */ /* 0x000fe200078e18ff */
[C---:B------:R-:W-:Y:S01]  /*1b980*/  VIADD R27, R0.reuse, 0x40 ;  /* 0x00000040001b7836 */ /* 0x040fe20000000000 */
[CC--:B------:R-:W-:Y:S01]  /*1b990*/  LEA.HI.SX32 R7, R0.reuse, R0.reuse, 0x1b ;  /* 0x0000000000077211 */ /* 0x0c0fe200078fdaff */
[----:B------:R-:W-:Y:S02]  /*1b9a0*/  VIADD R11, R0, 0x20 ;  /* 0x00000020000b7836 */ /* 0x000fe40000000000 */
[----:B------:R0:W-:Y:S01]  /*1b9b0*/  STS.64 [R5+0x10], R16 ;  /* 0x0000101005007388 */ /* 0x0001e20000000a00 */
[-C--:B------:R-:W-:Y:S01]  /*1b9c0*/  LEA.HI.SX32 R27, R27, R0.reuse, 0x1b ;  /* 0x000000001b1b7211 */ /* 0x080fe200078fdaff */
[--C-:B------:R-:W-:Y:S01]  /*1b9d0*/  IMAD R4, R7, 0x8, R2.reuse ;  /* 0x0000000807047824 */ /* 0x100fe200078e0202 */
[----:B------:R-:W-:Y:S01]  /*1b9e0*/  LEA.HI.SX32 R11, R11, R0, 0x1b ;  /* 0x000000000b0b7211 */ /* 0x000fe200078fdaff */
[----:B------:R2:W-:Y:S02]  /*1b9f0*/  STS.64 [R5], R12 ;  /* 0x0000000c05007388 */ /* 0x0005e40000000a00 */
[----:B------:R-:W-:-:S02]  /*1ba00*/  IMAD R10, R27, 0x8, R2 ;  /* 0x000000081b0a7824 */ /* 0x000fc400078e0202 */
[----:B------:R3:W-:Y:S04]  /*1ba10*/  STS.64 [R5+0x8], R14 ;  /* 0x0000080e05007388 */ /* 0x0007e80000000a00 */
[----:B------:R4:W-:Y:S01]  /*1ba20*/  STS.64 [R5+0x18], R18 ;  /* 0x0000181205007388 */ /* 0x0009e20000000a00 */
[----:B0-----:R-:W-:-:S03]  /*1ba30*/  VIADD R17, R0, 0xa0 ;  /* 0x000000a000117836 */ /* 0x001fc60000000000 */
[----:B------:R0:W-:Y:S01]  /*1ba40*/  STS.64 [R5+0x20], R20 ;  /* 0x0000201405007388 */ /* 0x0001e20000000a00 */
[C---:B--2---:R-:W-:Y:S02]  /*1ba50*/  IADD3 R13, PT, PT, R0.reuse, 0x60, RZ ;  /* 0x00000060000d7810 */ /* 0x044fe40007ffe0ff */
[-C--:B------:R-:W-:Y:S01]  /*1ba60*/  LEA.HI.SX32 R17, R17, R0.reuse, 0x1b ;  /* 0x0000000011117211 */ /* 0x080fe200078fdaff */
[C---:B---3--:R-:W-:Y:S01]  /*1ba70*/  VIADD R15, R0.reuse, 0x80 ;  /* 0x00000080000f7836 */ /* 0x048fe20000000000 */
[-C--:B------:R-:W-:Y:S01]  /*1ba80*/  LEA.HI.SX32 R13, R13, R0.reuse, 0x1b ;  /* 0x000000000d0d7211 */ /* 0x080fe200078fdaff */
[----:B------:R2:W-:Y:S01]  /*1ba90*/  STS.64 [R5+0x38], R8 ;  /* 0x0000380805007388 */ /* 0x0005e20000000a00 */
[C---:B----4-:R-:W-:Y:S01]  /*1baa0*/  IADD3 R19, PT, PT, R0.reuse, 0xc0, RZ ;  /* 0x000000c000137810 */ /* 0x050fe20007ffe0ff */
[--C-:B------:R-:W-:Y:S01]  /*1bab0*/  IMAD R17, R17, 0x8, R2.reuse ;  /* 0x0000000811117824 */ /* 0x100fe200078e0202 */
[-C--:B------:R-:W-:Y:S01]  /*1bac0*/  LEA.HI.SX32 R15, R15, R0.reuse, 0x1b ;  /* 0x000000000f0f7211 */ /* 0x080fe200078fdaff */
[--C-:B------:R-:W-:Y:S01]  /*1bad0*/  IMAD R13, R13, 0x8, R2.reuse ;  /* 0x000000080d0d7824 */ /* 0x100fe200078e0202 */
[----:B------:R-:W-:Y:S01]  /*1bae0*/  LEA.HI.SX32 R19, R19, R0, 0x1b ;  /* 0x0000000013137211 */ /* 0x000fe200078fdaff */
[----:B0-----:R-:W-:Y:S01]  /*1baf0*/  VIADD R21, R0, 0xe0 ;  /* 0x000000e000157836 */ /* 0x001fe20000000000 */
[----:B------:R-:W-:Y:S01]  /*1bb00*/  LEA R15, R15, R2, 0x3 ;  /* 0x000000020f0f7211 */ /* 0x000fe200078e18ff */
[----:B------:R-:W-:Y:S02]  /*1bb10*/  STS.64 [R5+0x28], R22 ;  /* 0x0000281605007388 */ /* 0x000fe40000000a00 */
[----:B------:R-:W-:Y:S01]  /*1bb20*/  IMAD R19, R19, 0x8, R2 ;  /* 0x0000000813137824 */ /* 0x000fe200078e0202 */
[----:B------:R-:W-:Y:S01]  /*1bb30*/  LEA.HI.SX32 R21, R21, R0, 0x1b ;  /* 0x0000000015157211 */ /* 0x000fe200078fdaff */
[----:B------:R-:W-:Y:S01]  /*1bb40*/  STS.64 [R5+0x30], R24 ;  /* 0x0000301805007388 */ /* 0x000fe20000000a00 */
[-C--:B--2---:R-:W-:Y:S01]  /*1bb50*/  LEA R8, R11, R2.reuse, 0x3 ;  /* 0x000000020b087211 */ /* 0x084fe200078e18ff */
[----:B------:R-:W-:Y:S01]  /*1bb60*/  NOP ;  /* 0x0000000000007918 */ /* 0x000fe20000000000 */
[----:B------:R-:W-:Y:S01]  /*1bb70*/  LEA R21, R21, R2, 0x3 ;  /* 0x0000000215157211 */ /* 0x000fe200078e18ff */
[----:B------:R-:W0:Y:S01]  /*1bb80*/  LDS.64 R4, [R4] ;  /* 0x0000000004047984 */ /* 0x000e220000000a00 */
[----:B------:R-:W-:Y:S01]  /*1bb90*/  IMAD.X R0, RZ, RZ, RZ, P0 ;  /* 0x000000ffff007224 */ /* 0x000fe200000e06ff */
[----:B-1----:R-:W-:-:S02]  /*1bba0*/  LEA R2, P0, R3, UR4, 0x3 ;  /* 0x0000000403027c11 */ /* 0x002fc4000f8018ff */
[----:B------:R-:W1:Y:S02]  /*1bbb0*/  LDS.64 R8, [R8+0x100] ;  /* 0x0001000008087984 */ /* 0x000e640000000a00 */
[----:B------:R-:W-:Y:S02]  /*1bbc0*/  LEA.HI.X R3, R3, UR5, R0, 0x3, P0 ;  /* 0x0000000503037c11 */ /* 0x000fe400080f1c00 */
        /* <DEDUP_REMOVED lines=15> */
.L_x_2072:
[----:B------:R-:W0:Y:S01]  /*1bcc0*/  S2R R0, SR_LANEID ;  /* 0x0000000000007919 */ /* 0x000e220000000000 */
[----:B------:R-:W-:Y:S01]  /*1bcd0*/  LOP3.LUT R3, R3, 0x1f00, RZ, 0xc0, !PT ;  /* 0x00001f0003037812 */ /* 0x000fe200078ec0ff */
[----:B------:R-:W1:Y:S04]  /*1bce0*/  LDCU.64 UR4, c[0x0][0x388] ;  /* 0x00007100ff0477ac */ /* 0x000e680008000a00 */
[----:B0-----:R-:W-:Y:S01]  /*1bcf0*/  IMAD R5, R0, 0x8, R3 ;  /* 0x0000000800057824 */ /* 0x001fe200078e0203 */
[----:B------:R-:W-:-:S03]  /*1bd00*/  LOP3.LUT R3, R3, 0x1f, R6, 0xf8, !PT ;  /* 0x0000001f03037812 */ /* 0x000fc600078ef806 */
[----:B------:R-:W-:Y:S01]  /*1bd10*/  IMAD R0, R0, -0x7, R5 ;  /* 0xfffffff900007824 */ /* 0x000fe200078e0205 */
[----:B------:R-:W-:Y:S02]  /*1bd20*/  LEA.HI.SX32 R7, R5, R5, 0x1b ;  /* 0x0000000505077211 */ /* 0x000fe400078fdaff */
[----:B------:R-:W-:Y:S01]  /*1bd30*/  IADD3 R3, P0, PT, R3, UR9, RZ ;  /* 0x0000000903037c10 */ /* 0x000fe2000ff1e0ff */
[C---:B------:R-:W-:Y:S01]  /*1bd40*/  VIADD R27, R0.reuse, 0x40 ;  /* 0x00000040001b7836 */ /* 0x040fe20000000000 */
[----:B------:R-:W-:Y:S01]  /*1bd50*/  LEA R7, R7, R2, 0x3 ;  /* 0x0000000207077211 */ /* 0x000fe200078e18ff */
[C---:B------:R-:W-:Y:S01]  /*1bd60*/  VIADD R11, R0.reuse, 0x20 ;  /* 0x00000020000b7836 */ /* 0x040fe20000000000 */
[-C--:B------:R-:W-:Y:S02]  /*1bd70*/  LEA.HI.SX32 R5, R0, R0.reuse, 0x1b ;  /* 0x0000000000057211 */ /* 0x080fe400078fdaff */
[-C--:B------:R-:W-:Y:S01]  /*1bd80*/  LEA.HI.SX32 R27, R27, R0.reuse, 0x1b ;  /* 0x000000001b1b7211 */ /* 0x080fe200078fdaff */
[----:B------:R0:W-:Y:S01]  /*1bd90*/  STS.64 [R7+0x10], R16 ;  /* 0x0000101007007388 */ /* 0x0001e20000000a00 */
[----:B------:R-:W-:Y:S01]  /*1bda0*/  LEA.HI.SX32 R11, R11, R0, 0x1b ;  /* 0x000000000b0b7211 */ /* 0x000fe200078fdaff */
[----:B------:R-:W-:-:S02]  /*1bdb0*/  IMAD R5, R5, 0x8, R2 ;  /* 0x0000000805057824 */ /* 0x000fc400078e0202 */
[----:B------:R2:W-:Y:S01]  /*1bdc0*/  STS.64 [R7], R12 ;  /* 0x0000000c07007388 */ /* 0x0005e20000000a00 */
[----:B------:R-:W-:-:S03]  /*1bdd0*/  IMAD R10, R27, 0x8, R2 ;  /* 0x000000081b0a7824 */ /* 0x000fc600078e0202 */
        /* <DEDUP_REMOVED lines=43> */
.L_x_1918:
[----:B------:R-:W0:Y:S01]  /*1c090*/  LDCU.64 UR4, c[0x0][0x3c0] ;  /* 0x00007800ff0477ac */ /* 0x000e220008000a00 */
[----:B------:R-:W-:Y:S01]  /*1c0a0*/  IMAD.MOV R7, RZ, RZ, -R7 ;  /* 0x000000ffff077224 */ /* 0x000fe200078e0a07 */
[----:B------:R-:W1:Y:S01]  /*1c0b0*/  LDC R11, c[0x0][0x398] ;  /* 0x0000e600ff0b7b82 */ /* 0x000e620000000800 */
[----:B0-----:R-:W-:-:S06]  /*1c0c0*/  UIMAD.WIDE.U32 UR4, UR6, 0x4, UR4 ;  /* 0x00000004060478a5 */ /* 0x001fcc000f8e0004 */
[----:B------:R-:W-:Y:S01]  /*1c0d0*/  IMAD.U32 R2, RZ, RZ, UR4 ;  /* 0x00000004ff027e24 */ /* 0x000fe2000f8e00ff */
[----:B------:R-:W-:Y:S02]  /*1c0e0*/  MOV R3, UR5 ;  /* 0x0000000500037c02 */ /* 0x000fe40008000f00 */
[C---:B------:R-:W-:Y:S02]  /*1c0f0*/  LOP3.LUT R8, R7.reuse, UR6, RZ, 0xc0, !PT ;  /* 0x0000000607087c12 */ /* 0x040fe4000f8ec0ff */
[----:B------:R-:W0:Y:S01]  /*1c100*/  LDCU.U8 UR4, c[0x0][0x380] ;  /* 0x00007000ff0477ac */ /* 0x000e220008000000 */
[----:B------:R-:W2:Y:S04]  /*1c110*/  LDG.E R4, desc[UR10][R2.64+0x4] ;  /* 0x0000040a02047981 */ /* 0x000ea8000c1e1900 */
[----:B------:R3:W4:Y:S01]  /*1c120*/  LDG.E R0, desc[UR10][R2.64] ;  /* 0x0000000a02007981 */ /* 0x000722000c1e1900 */
[C---:B------:R-:W-:Y:S01]  /*1c130*/  IADD3 R9, PT, PT, -R8.reuse, UR6, RZ ;  /* 0x0000000608097c10 */ /* 0x040fe2000fffe1ff */
[----:B------:R-:W-:Y:S01]  /*1c140*/  BSSY.RECONVERGENT B0, `(.L_x_2073) ;  /* 0x0000115000007945 */ /* 0x000fe20003800200 */
[----:B------:R-:W-:Y:S01]  /*1c150*/  SHF.L.U32 R8, R8, 0xb, RZ ;  /* 0x0000000b08087819 */ /* 0x000fe200000006ff */
[----:B------:R-:W-:Y:S01]  /*1c160*/  ACQBULK ;  /* 0x000000000000782e */ /* 0x000fe20000000000 */
[----:B------:R-:W-:Y:S01]  /*1c170*/  LOP3.LUT R7, R7, UR6, RZ, 0xfc, !PT ;  /* 0x0000000607077c12 */ /* 0x000fe2000f8efcff */
[----:B------:R-:W-:-:S02]  /*1c180*/  IMAD.SHL.U32 R10, R9, 0x800, RZ ;  /* 0x00000800090a7824 */ /* 0x000fc400078e00ff */
[----:B-1----:R-:W-:Y:S01]  /*1c190*/  IMAD.IADD R11, R11, 0x1, -R8 ;  /* 0x000000010b0b7824 */ /* 0x002fe200078e0a08 */
[----:B------:R-:W-:Y:S01]  /*1c1a0*/  ISETP.NE.AND P1, PT, R7, -0x1, PT ;  /* 0xffffffff0700780c */ /* 0x000fe20003f25270 */
[C---:B---3--:R-:W-:Y:S01]  /*1c1b0*/  VIADD R3, R10.reuse, 0x7ff ;  /* 0x000007ff0a037836 */ /* 0x048fe20000000000 */
[----:B------:R-:W-:Y:S02]  /*1c1c0*/  ISETP.NE.AND P0, PT, R10, -0x800, PT ;  /* 0xfffff8000a00780c */ /* 0x000fe40003f05270 */
[----:B------:R-:W-:Y:S01]  /*1c1d0*/  LOP3.LUT R2, R5, 0xfffff800, RZ, 0xc0, !PT ;  /* 0xfffff80005027812 */ /* 0x000fe200078ec0ff */
[----:B0-----:R-:W-:-:S03]  /*1c1e0*/  UPRMT UR4, UR4, 0x8880, URZ ;  /* 0x0000888004047896 */ /* 0x001fc600080000ff */
[----:B------:R-:W-:Y:S01]  /*1c1f0*/  VIMNMX.U32 R5, PT, PT, R2, R11, !PT ;  /* 0x0000000b02057248 */ /* 0x000fe20007fe0000 */
[----:B------:R-:W-:-:S06]  /*1c200*/  UISETP.NE.AND UP0, UPT, UR4, URZ, UPT ;  /* 0x000000ff0400728c */ /* 0x000fcc000bf05270 */
[----:B------:R-:W-:Y:S01]  /*1c210*/  @P0 VIADD R3, R10, 0x800 ;  /* 0x000008000a030836 */ /* 0x000fe20000000000 */
[C---:B--2---:R-:W-:Y:S02]  /*1c220*/  IADD3 R4, PT, PT, -R8.reuse, R4, RZ ;  /* 0x0000000408047210 */ /* 0x044fe40007ffe1ff */
[----:B----4-:R-:W-:-:S03]  /*1c230*/  IADD3 R7, PT, PT, -R8, R0, RZ ;  /* 0x0000000008077210 */ /* 0x010fc60007ffe1ff */
[----:B------:R-:W-:Y:S01]  /*1c240*/  IMAD.IADD R3, R3, 0x1, -R4 ;  /* 0x0000000103037824 */ /* 0x000fe200078e0a04 */
[----:B------:R-:W-:Y:S01]  /*1c250*/  @!P1 VIMNMX.U32 R4, PT, PT, R2, R11, PT ;  /* 0x0000000b02049248 */ /* 0x000fe20003fe0000 */
[----:B------:R-:W-:-:S03]  /*1c260*/  IMAD.IADD R0, R5, 0x1, -R2 ;  /* 0x0000000105007824 */ /* 0x000fc600078e0a02 */
[----:B------:R-:W-:Y:S01]  /*1c270*/  SEL R3, R2, R3, !P1 ;  /* 0x0000000302037207 */ /* 0x000fe20004800000 */
[----:B------:R-:W-:Y:S01]  /*1c280*/  IMAD.IADD R5, R4, 0x1, -R7 ;  /* 0x0000000104057824 */ /* 0x000fe200078e0a07 */
[----:B------:R-:W-:Y:S02]  /*1c290*/  VIADDMNMX.U32 R29, R10, -R7, R0, PT ;  /* 0x800000070a1d7246 */ /* 0x000fe40003800000 */
[----:B------:R-:W-:-:S04]  /*1c2a0*/  VIMNMX.U32 R0, PT, PT, R0, R3, PT ;  /* 0x0000000300007248 */ /* 0x000fc80003fe0000 */
[----:B------:R-:W-:Y:S01]  /*1c2b0*/  IADD3 R0, PT, PT, -R29, R0, RZ ;  /* 0x000000001d007210 */ /* 0x000fe20007ffe1ff */
[----:B------:R-:W-:Y:S06]  /*1c2c0*/  BRA.U !UP0, `(.L_x_2074) ;  /* 0x0000000508fc7547 */ /* 0x000fec000b800000 */
[----:B------:R-:W-:Y:S01]  /*1c2d0*/  IMAD.IADD R4, R5, 0x1, R0 ;  /* 0x0000000105047824 */ /* 0x000fe200078e0200 */
[C---:B------:R-:W-:Y:S01]  /*1c2e0*/  IADD3 R20, PT, PT, R6.reuse, 0x200, RZ ;  /* 0x0000020006147810 */ /* 0x040fe20007ffe0ff */
[----:B------:R-:W-:Y:S01]  /*1c2f0*/  VIADD R24, R6, 0x100 ;  /* 0x0000010006187836 */ /* 0x000fe20000000000 */
[----:B------:R-:W-:Y:S01]  /*1c300*/  IADD3 R7, P2, PT, R8, R7, RZ ;  /* 0x0000000708077210 */ /* 0x000fe20007f5e0ff */
[----:B------:R-:W-:Y:S01]  /*1c310*/  VIADD R26, R6, 0x300 ;  /* 0x00000300061a7836 */ /* 0x000fe20000000000 */
[----:B------:R-:W-:Y:S02]  /*1c320*/  R2UR UR8, R4 ;  /* 0x00000000040872ca */ /* 0x000fe400000e0000 */
[----:B------:R-:W-:Y:S02]  /*1c330*/  IADD3 R4, P3, P5, R29, R8, R2 ;  /* 0x000000081d047210 */ /* 0x000fe40007d7e002 */
[----:B------:R-:W-:Y:S02]  /*1c340*/  IADD3.X R29, PT, PT, RZ, RZ, RZ, P2, !PT ;  /* 0x000000ffff1d7210 */ /* 0x000fe400017fe4ff */
[----:B------:R-:W-:-:S07]  /*1c350*/  IADD3.X R28, PT, PT, RZ, RZ, RZ, P3, P5 ;  /* 0x000000ffff1c7210 */ /* 0x000fce0001fea4ff */
[----:B------:R-:W-:Y:S02]  /*1c360*/  ISETP.GE.AND P0, PT, R24, UR8, PT ;  /* 0x0000000818007c0c */ /* 0x000fe4000bf06270 */
[----:B------:R-:W-:Y:S02]  /*1c370*/  ISETP.GE.AND P4, PT, R20, UR8, PT ;  /* 0x0000000814007c0c */ /* 0x000fe4000bf86270 */
[----:B------:R-:W-:-:S09]  /*1c380*/  ISETP.GE.AND P5, PT, R26, UR8, PT ;  /* 0x000000081a007c0c */ /* 0x000fd2000bfa6270 */
[----:B------:R-:W0:Y:S01]  /*1c390*/  @!P0 LDC.64 R22, c[0x0][0x388] ;  /* 0x0000e200ff168b82 */ /* 0x000e220000000a00 */
[C-C-:B------:R-:W-:Y:S01]  /*1c3a0*/  @!P0 IMAD.IADD R21, R24.reuse, 0x1, -R5.reuse ;  /* 0x0000000118158824 */ /* 0x140fe200078e0a05 */
[----:B------:R-:W-:Y:S01]  /*1c3b0*/  @!P0 ISETP.GE.AND P1, PT, R24, R5, PT ;  /* 0x000000051800820c */ /* 0x000fe20003f26270 */
[----:B------:R-:W-:-:S03]  /*1c3c0*/  @!P4 IMAD.IADD R30, R20, 0x1, -R5 ;  /* 0x00000001141ec824 */ /* 0x000fc600078e0a05 */
[----:B------:R-:W-:Y:S02]  /*1c3d0*/  @!P0 SEL R31, R24, R21, !P1 ;  /* 0x00000015181f8207 */ /* 0x000fe40004800000 */
[----:B------:R-:W-:Y:S02]  /*1c3e0*/  @!P0 SEL R24, R7, R4, !P1 ;  /* 0x0000000407188207 */ /* 0x000fe40004800000 */
[----:B------:R-:W-:Y:S02]  /*1c3f0*/  @!P0 SHF.R.S32.HI R21, RZ, 0x1f, R21 ;  /* 0x0000001fff158819 */ /* 0x000fe40000011415 */
[----:B------:R-:W-:Y:S02]  /*1c400*/  @!P0 IADD3 R31, P2, PT, R31, R24, RZ ;  /* 0x000000181f1f8210 */ /* 0x000fe40007f5e0ff */
[----:B------:R-:W-:Y:S01]  /*1c410*/  @!P0 SEL R34, R29, R28, !P1 ;  /* 0x0000001c1d228207 */ /* 0x000fe20004800000 */
[----:B------:R-:W1:Y:S01]  /*1c420*/  @!P4 LDC.64 R24, c[0x0][0x388] ;  /* 0x0000e200ff18cb82 */ /* 0x000e620000000a00 */
[----:B------:R-:W-:-:S02]  /*1c430*/  @!P0 SEL R21, R21, RZ, P1 ;  /* 0x000000ff15158207 */ /* 0x000fc40000800000 */
[----:B------:R-:W-:-:S03]  /*1c440*/  @!P4 ISETP.GE.AND P1, PT, R20, R5, PT ;  /* 0x000000051400c20c */ /* 0x000fc60003f26270 */
[----:B------:R-:W-:Y:S01]  /*1c450*/  @!P0 IMAD.X R34, R21, 0x1, R34, P2 ;  /* 0x0000000115228824 */ /* 0x000fe200010e0622 */
[----:B------:R-:W-:Y:S02]  /*1c460*/  @!P4 SEL R27, R20, R30, !P1 ;  /* 0x0000001e141bc207 */ /* 0x000fe40004800000 */
[----:B------:R-:W2:Y:S01]  /*1c470*/  @!P5 LDC.64 R20, c[0x0][0x388] ;  /* 0x0000e200ff14db82 */ /* 0x000ea20000000a00 */
[----:B0-----:R-:W-:Y:S02]  /*1c480*/  @!P0 LEA R22, P2, R31, R22, 0x3 ;  /* 0x000000161f168211 */ /* 0x001fe400078418ff */
[----:B------:R-:W-:Y:S02]  /*1c490*/  @!P4 SEL R32, R7, R4, !P1 ;  /* 0x000000040720c207 */ /* 0x000fe40004800000 */
[----:B------:R-:W-:Y:S02]  /*1c4a0*/  @!P0 LEA.HI.X R23, R31, R23, R34, 0x3, P2 ;  /* 0x000000171f178211 */ /* 0x000fe400010f1c22 */
[----:B------:R-:W-:-:S02]  /*1c4b0*/  @!P4 IADD3 R27, P3, PT, R27, R32, RZ ;  /* 0x000000201b1bc210 */ /* 0x000fc40007f7e0ff */
[CC--:B------:R-:W-:Y:S01]  /*1c4c0*/  @!P5 ISETP.GE.AND P2, PT, R26.reuse, R5.reuse, PT ;  /* 0x000000051a00d20c */ /* 0x0c0fe20003f46270 */
[----:B------:R0:W5:Y:S01]  /*1c4d0*/  @!P0 LDG.E.64 R8, desc[UR10][R22.64] ;  /* 0x0000000a16088981 */ /* 0x000162000c1e1b00 */
[----:B------:R-:W-:Y:S02]  /*1c4e0*/  @!P5 IADD3 R31, PT, PT, R26, -R5, RZ ;  /* 0x800000051a1fd210 */ /* 0x000fe40007ffe0ff */
[----:B------:R-:W-:Y:S02]  /*1c4f0*/  @!P4 SHF.R.S32.HI R32, RZ, 0x1f, R30 ;  /* 0x0000001fff20c819 */ /* 0x000fe4000001141e */
[----:B------:R-:W-:Y:S02]  /*1c500*/  LOP3.LUT R30, R6, 0x400, RZ, 0xfc, !PT ;  /* 0x00000400061e7812 */ /* 0x000fe400078efcff */
[----:B------:R-:W-:Y:S02]  /*1c510*/  @!P5 SEL R33, R26, R31, !P2 ;  /* 0x0000001f1a21d207 */ /* 0x000fe40005000000 */
[----:B------:R-:W-:-:S02]  /*1c520*/  @!P4 SEL R32, R32, RZ, P1 ;  /* 0x000000ff2020c207 */ /* 0x000fc40000800000 */
[----:B------:R-:W-:Y:S02]  /*1c530*/  @!P4 SEL R35, R29, R28, !P1 ;  /* 0x0000001c1d23c207 */ /* 0x000fe40004800000 */
[----:B------:R-:W-:Y:S02]  /*1c540*/  @!P5 SEL R34, R7, R4, !P2 ;  /* 0x000000040722d207 */ /* 0x000fe40005000000 */
[----:B------:R-:W-:Y:S02]  /*1c550*/  @!P5 SHF.R.S32.HI R26, RZ, 0x1f, R31 ;  /* 0x0000001fff1ad819 */ /* 0x000fe4000001141f */
[----:B------:R-:W-:Y:S01]  /*1c560*/  ISETP.GE.AND P1, PT, R30, UR8, PT ;  /* 0x000000081e007c0c */ /* 0x000fe2000bf26270 */
[----:B------:R-:W-:Y:S01]  /*1c570*/  @!P4 IMAD.X R32, R32, 0x1, R35, P3 ;  /* 0x000000012020c824 */ /* 0x000fe200018e0623 */
[----:B------:R-:W-:Y:S02]  /*1c580*/  @!P5 IADD3 R31, P6, PT, R33, R34, RZ ;  /* 0x00000022211fd210 */ /* 0x000fe40007fde0ff */
[----:B0-----:R-:W-:-:S02]  /*1c590*/  @!P5 SEL R23, R29, R28, !P2 ;  /* 0x0000001c1d17d207 */ /* 0x001fc40005000000 */
[----:B------:R-:W-:Y:S02]  /*1c5a0*/  @!P5 SEL R22, R26, RZ, P2 ;  /* 0x000000ff1a16d207 */ /* 0x000fe40001000000 */
[----:B-1----:R-:W-:-:S03]  /*1c5b0*/  @!P4 LEA R24, P0, R27, R24, 0x3 ;  /* 0x000000181b18c211 */ /* 0x002fc600078018ff */
[----:B------:R-:W-:Y:S01]  /*1c5c0*/  @!P5 IMAD.X R22, R22, 0x1, R23, P6 ;  /* 0x000000011616d824 */ /* 0x000fe200030e0617 */
[----:B------:R-:W-:Y:S02]  /*1c5d0*/  @!P4 LEA.HI.X R25, R27, R25, R32, 0x3, P0 ;  /* 0x000000191b19c211 */ /* 0x000fe400000f1c20 */
[C---:B--2---:R-:W-:Y:S02]  /*1c5e0*/  @!P5 LEA R26, P0, R31.reuse, R20, 0x3 ;  /* 0x000000141f1ad211 */ /* 0x044fe400078018ff */
[----:B------:R-:W-:Y:S01]  /*1c5f0*/  IADD3 R32, PT, PT, R6, 0x500, RZ ;  /* 0x0000050006207810 */ /* 0x000fe20007ffe0ff */
[----:B------:R-:W-:Y:S01]  /*1c600*/  @!P1 IMAD.IADD R23, R30, 0x1, -R5 ;  /* 0x000000011e179824 */ /* 0x000fe200078e0a05 */
[----:B------:R-:W-:Y:S01]  /*1c610*/  @!P5 LEA.HI.X R27, R31, R21, R22, 0x3, P0 ;  /* 0x000000151f1bd211 */ /* 0x000fe200000f1c16 */
[----:B------:R0:W5:Y:S01]  /*1c620*/  @!P4 LDG.E.64 R10, desc[UR10][R24.64] ;  /* 0x0000000a180ac981 */ /* 0x000162000c1e1b00 */
[----:B------:R-:W-:Y:S01]  /*1c630*/  ISETP.GE.AND P0, PT, R32, UR8, PT ;  /* 0x0000000820007c0c */ /* 0x000fe2000bf06270 */
[----:B------:R-:W1:Y:S01]  /*1c640*/  @!P1 LDC.64 R20, c[0x0][0x388] ;  /* 0x0000e200ff149b82 */ /* 0x000e620000000a00 */
[----:B------:R-:W-:Y:S01]  /*1c650*/  @!P1 ISETP.GE.AND P3, PT, R30, R5, PT ;  /* 0x000000051e00920c */ /* 0x000fe20003f66270 */
[----:B------:R2:W5:Y:S03]  /*1c660*/  @!P5 LDG.E.64 R12, desc[UR10][R26.64] ;  /* 0x0000000a1a0cd981 */ /* 0x000566000c1e1b00 */
[----:B------:R-:W-:-:S02]  /*1c670*/  @!P1 SEL R22, R7, R4, !P3 ;  /* 0x0000000407169207 */ /* 0x000fc40005800000 */
[----:B------:R-:W-:Y:S01]  /*1c680*/  @!P1 SEL R31, R30, R23, !P3 ;  /* 0x000000171e1f9207 */ /* 0x000fe20005800000 */
[----:B------:R-:W-:Y:S01]  /*1c690*/  VIADD R30, R6, 0x600 ;  /* 0x00000600061e7836 */ /* 0x000fe20000000000 */
[----:B------:R-:W-:Y:S02]  /*1c6a0*/  @!P1 SHF.R.S32.HI R33, RZ, 0x1f, R23 ;  /* 0x0000001fff219819 */ /* 0x000fe40000011417 */
[----:B------:R-:W-:Y:S02]  /*1c6b0*/  @!P1 IADD3 R31, P2, PT, R31, R22, RZ ;  /* 0x000000161f1f9210 */ /* 0x000fe40007f5e0ff */
[----:B------:R-:W3:Y:S01]  /*1c6c0*/  @!P0 LDC.64 R22, c[0x0][0x388] ;  /* 0x0000e200ff168b82 */ /* 0x000ee20000000a00 */
[----:B------:R-:W-:Y:S02]  /*1c6d0*/  ISETP.GE.AND P4, PT, R30, UR8, PT ;  /* 0x000000081e007c0c */ /* 0x000fe4000bf86270 */
[----:B------:R-:W-:Y:S02]  /*1c6e0*/  @!P0 ISETP.GE.AND P5, PT, R32, R5, PT ;  /* 0x000000052000820c */ /* 0x000fe40003fa6270 */
[----:B------:R-:W-:-:S02]  /*1c6f0*/  @!P1 SEL R35, R29, R28, !P3 ;  /* 0x0000001c1d239207 */ /* 0x000fc40005800000 */
[----:B------:R-:W-:Y:S02]  /*1c700*/  @!P1 SEL R34, R33, RZ, P3 ;  /* 0x000000ff21229207 */ /* 0x000fe40001800000 */
[----:B------:R-:W-:Y:S02]  /*1c710*/  @!P0 IADD3 R33, PT, PT, R32, -R5, RZ ;  /* 0x8000000520218210 */ /* 0x000fe40007ffe0ff */
[----:B0-----:R-:W-:Y:S01]  /*1c720*/  @!P0 SEL R25, R7, R4, !P5 ;  /* 0x0000000407198207 */ /* 0x001fe20006800000 */
[----:B------:R-:W-:Y:S01]  /*1c730*/  @!P1 IMAD.X R34, R34, 0x1, R35, P2 ;  /* 0x0000000122229824 */ /* 0x000fe200010e0623 */
[----:B------:R-:W-:Y:S02]  /*1c740*/  @!P0 SEL R32, R32, R33, !P5 ;  /* 0x0000002120208207 */ /* 0x000fe40006800000 */
[----:B-1----:R-:W-:Y:S02]  /*1c750*/  @!P1 LEA R20, P2, R31, R20, 0x3 ;  /* 0x000000141f149211 */ /* 0x002fe400078418ff */
[----:B--2---:R-:W-:-:S02]  /*1c760*/  @!P0 IADD3 R26, P3, PT, R32, R25, RZ ;  /* 0x00000019201a8210 */ /* 0x004fc40007f7e0ff */
[----:B------:R-:W-:Y:S01]  /*1c770*/  @!P1 LEA.HI.X R21, R31, R21, R34, 0x3, P2 ;  /* 0x000000151f159211 */ /* 0x000fe200010f1c22 */
[----:B------:R-:W0:Y:S01]  /*1c780*/  @!P4 LDC.64 R24, c[0x0][0x388] ;  /* 0x0000e200ff18cb82 */ /* 0x000e220000000a00 */
[----:B------:R-:W-:Y:S02]  /*1c790*/  @!P0 SHF.R.S32.HI R33, RZ, 0x1f, R33 ;  /* 0x0000001fff218819 */ /* 0x000fe40000011421 */
[----:B------:R-:W-:Y:S01]  /*1c7a0*/  ISETP.GE.AND P2, PT, R6, UR8, PT ;  /* 0x0000000806007c0c */ /* 0x000fe2000bf46270 */
[C---:B------:R-:W-:Y:S01]  /*1c7b0*/  @!P4 IMAD.IADD R27, R30.reuse, 0x1, -R5 ;  /* 0x000000011e1bc824 */ /* 0x040fe200078e0a05 */
[----:B------:R-:W-:Y:S01]  /*1c7c0*/  @!P0 SEL R31, R29, R28, !P5 ;  /* 0x0000001c1d1f8207 */ /* 0x000fe20006800000 */
[----:B------:R2:W5:Y:S01]  /*1c7d0*/  @!P1 LDG.E.64 R2, desc[UR10][R20.64] ;  /* 0x0000000a14029981 */ /* 0x000562000c1e1b00 */
[----:B------:R-:W-:Y:S02]  /*1c7e0*/  @!P0 SEL R32, R33, RZ, P5 ;  /* 0x000000ff21208207 */ /* 0x000fe40002800000 */
[----:B------:R-:W-:-:S02]  /*1c7f0*/  @!P4 ISETP.GE.AND P6, PT, R30, R5, PT ;  /* 0x000000051e00c20c */ /* 0x000fc40003fc6270 */
[----:B------:R-:W-:Y:S02]  /*1c800*/  @!P0 IADD3.X R32, PT, PT, R32, R31, RZ, P3, !PT ;  /* 0x0000001f20208210 */ /* 0x000fe40001ffe4ff */
[----:B---3--:R-:W-:Y:S02]  /*1c810*/  @!P0 LEA R22, P3, R26, R22, 0x3 ;  /* 0x000000161a168211 */ /* 0x008fe400078618ff */
[----:B------:R-:W-:Y:S02]  /*1c820*/  @!P4 SEL R30, R30, R27, !P6 ;  /* 0x0000001b1e1ec207 */ /* 0x000fe40007000000 */
[----:B------:R-:W-:Y:S02]  /*1c830*/  @!P4 SHF.R.S32.HI R31, RZ, 0x1f, R27 ;  /* 0x0000001fff1fc819 */ /* 0x000fe4000001141b */
[----:B------:R-:W-:Y:S02]  /*1c840*/  @!P0 LEA.HI.X R23, R26, R23, R32, 0x3, P3 ;  /* 0x000000171a178211 */ /* 0x000fe400018f1c20 */
[----:B------:R-:W-:Y:S01]  /*1c850*/  @!P4 SEL R33, R7, R4, !P6 ;  /* 0x000000040721c207 */ /* 0x000fe20007000000 */
[----:B------:R-:W1:Y:S01]  /*1c860*/  @!P2 LDC.64 R26, c[0x0][0x388] ;  /* 0x0000e200ff1aab82 */ /* 0x000e620000000a00 */
[----:B------:R-:W-:Y:S01]  /*1c870*/  @!P4 SEL R31, R31, RZ, P6 ;  /* 0x000000ff1f1fc207 */ /* 0x000fe20003000000 */
[----:B------:R2:W5:Y:S01]  /*1c880*/  @!P0 LDG.E.64 R14, desc[UR10][R22.64] ;  /* 0x0000000a160e8981 */ /* 0x000562000c1e1b00 */
[----:B------:R-:W-:-:S02]  /*1c890*/  @!P4 IADD3 R30, P5, PT, R30, R33, RZ ;  /* 0x000000211e1ec210 */ /* 0x000fc40007fbe0ff */
[----:B------:R-:W-:Y:S02]  /*1c8a0*/  @!P4 SEL R32, R29, R28, !P6 ;  /* 0x0000001c1d20c207 */ /* 0x000fe40007000000 */
[----:B------:R-:W-:-:S03]  /*1c8b0*/  @!P2 ISETP.GE.AND P3, PT, R6, R5, PT ;  /* 0x000000050600a20c */ /* 0x000fc60003f66270 */
[----:B------:R-:W-:Y:S01]  /*1c8c0*/  @!P4 IMAD.X R32, R31, 0x1, R32, P5 ;  /* 0x000000011f20c824 */ /* 0x000fe200028e0620 */
[----:B0-----:R-:W-:Y:S01]  /*1c8d0*/  @!P4 LEA R24, P5, R30, R24, 0x3 ;  /* 0x000000181e18c211 */ /* 0x001fe200078a18ff */
[----:B------:R-:W-:Y:S01]  /*1c8e0*/  @!P2 IMAD.IADD R31, R6, 0x1, -R5 ;  /* 0x00000001061fa824 */ /* 0x000fe200078e0a05 */
[----:B------:R-:W-:Y:S02]  /*1c8f0*/  @!P2 SEL R33, R7, R4, !P3 ;  /* 0x000000040721a207 */ /* 0x000fe40005800000 */
[----:B------:R-:W-:Y:S02]  /*1c900*/  @!P4 LEA.HI.X R25, R30, R25, R32, 0x3, P5 ;  /* 0x000000191e19c211 */ /* 0x000fe400028f1c20 */
[----:B------:R-:W-:Y:S02]  /*1c910*/  @!P2 SEL R30, R6, R31, !P3 ;  /* 0x0000001f061ea207 */ /* 0x000fe40005800000 */
[----:B------:R-:W-:Y:S01]  /*1c920*/  @!P2 SHF.R.S32.HI R31, RZ, 0x1f, R31 ;  /* 0x0000001fff1fa819 */ /* 0x000fe2000001141f */
[----:B------:R2:W5:Y:S01]  /*1c930*/  @!P4 LDG.E.64 R16, desc[UR10][R24.64] ;  /* 0x0000000a1810c981 */ /* 0x000562000c1e1b00 */
[----:B------:R-:W-:-:S02]  /*1c940*/  @!P2 IADD3 R30, P5, PT, R30, R33, RZ ;  /* 0x000000211e1ea210 */ /* 0x000fc40007fbe0ff */
[----:B------:R-:W-:Y:S02]  /*1c950*/  @!P2 SEL R31, R31, RZ, P3 ;  /* 0x000000ff1f1fa207 */ /* 0x000fe40001800000 */
[----:B------:R-:W-:Y:S02]  /*1c960*/  @!P2 SEL R32, R29, R28, !P3 ;  /* 0x0000001c1d20a207 */ /* 0x000fe40005800000 */
[----:B-1----:R-:W-:Y:S02]  /*1c970*/  @!P2 LEA R26, P3, R30, R26, 0x3 ;  /* 0x0000001a1e1aa211 */ /* 0x002fe400078618ff */
[----:B------:R-:W-:-:S04]  /*1c980*/  @!P2 IADD3.X R31, PT, PT, R31, R32, RZ, P5, !PT ;  /* 0x000000201f1fa210 */ /* 0x000fc80002ffe4ff */
[----:B------:R-:W-:-:S05]  /*1c990*/  @!P2 LEA.HI.X R27, R30, R27, R31, 0x3, P3 ;  /* 0x0000001b1e1ba211 */ /* 0x000fca00018f1c1f */
[----:B------:R2:W5:Y:S01]  /*1c9a0*/  @!P2 LDG.E.64 R18, desc[UR10][R26.64] ;  /* 0x0000000a1a12a981 */ /* 0x000562000c1e1b00 */
[----:B------:R-:W-:-:S05]  /*1c9b0*/  VIADD R30, R6, 0x700 ;  /* 0x00000700061e7836 */ /* 0x000fca0000000000 */
[----:B------:R-:W-:-:S13]  /*1c9c0*/  ISETP.GE.AND P0, PT, R30, UR8, PT ;  /* 0x000000081e007c0c */ /* 0x000fda000bf06270 */
[----:B--2---:R-:W-:Y:S05]  /*1c9d0*/  @P0 BRA `(.L_x_2075) ;  /* 0x00000008002c0947 */ /* 0x004fea0003800000 */
[----:B------:R-:W0:Y:S01]  /*1c9e0*/  LDCU.64 UR4, c[0x0][0x388] ;  /* 0x00007100ff0477ac */ /* 0x000e220008000a00 */
[C---:B------:R-:W-:Y:S01]  /*1c9f0*/  ISETP.GE.AND P0, PT, R30.reuse, R5, PT ;  /* 0x000000051e00720c */ /* 0x040fe20003f06270 */
[----:B------:R-:W-:-:S03]  /*1ca00*/  IMAD.IADD R20, R30, 0x1, -R5 ;  /* 0x000000011e147824 */ /* 0x000fc600078e0a05 */
[----:B------:R-:W-:Y:S02]  /*1ca10*/  SEL R7, R7, R4, !P0 ;  /* 0x0000000407077207 */ /* 0x000fe40004000000 */
[----:B------:R-:W-:Y:S02]  /*1ca20*/  SEL R4, R30, R20, !P0 ;  /* 0x000000141e047207 */ /* 0x000fe40004000000 */
[----:B------:R-:W-:Y:S02]  /*1ca30*/  SHF.R.S32.HI R20, RZ, 0x1f, R20 ;  /* 0x0000001fff147819 */ /* 0x000fe40000011414 */
[----:B------:R-:W-:Y:S02]  /*1ca40*/  IADD3 R4, P1, PT, R4, R7, RZ ;  /* 0x0000000704047210 */ /* 0x000fe40007f3e0ff */
[----:B------:R-:W-:Y:S02]  /*1ca50*/  SEL R28, R29, R28, !P0 ;  /* 0x0000001c1d1c7207 */ /* 0x000fe40004000000 */
[----:B------:R-:W-:-:S02]  /*1ca60*/  SEL R7, R20, RZ, P0 ;  /* 0x000000ff14077207 */ /* 0x000fc40000000000 */
[----:B0-----:R-:W-:Y:S02]  /*1ca70*/  LEA R20, P0, R4, UR4, 0x3 ;  /* 0x0000000404147c11 */ /* 0x001fe4000f8018ff */
[----:B------:R-:W-:-:S04]  /*1ca80*/  IADD3.X R7, PT, PT, R7, R28, RZ, P1, !PT ;  /* 0x0000001c07077210 */ /* 0x000fc80000ffe4ff */
[----:B------:R-:W-:-:S06]  /*1ca90*/  LEA.HI.X R21, R4, UR5, R7, 0x3, P0 ;  /* 0x0000000504157c11 */ /* 0x000fcc00080f1c07 */
[----:B------:R-:W5:Y:S01]  /*1caa0*/  LDG.E.64 R20, desc[UR10][R20.64] ;  /* 0x0000000a14147981 */ /* 0x000f62000c1e1b00 */
[----:B------:R-:W-:Y:S05]  /*1cab0*/  BRA `(.L_x_2075) ;  /* 0x0000000400f47947 */ /* 0x000fea0003800000 */
.L_x_2074:
[----:B------:R-:W-:Y:S01]  /*1cac0*/  IMAD.IADD R4, R5, 0x1, R0 ;  /* 0x0000000105047824 */ /* 0x000fe200078e0200 */
[C---:B------:R-:W-:Y:S01]  /*1cad0*/  IADD3 R26, PT, PT, R6.reuse, 0x200, RZ ;  /* 0x00000200061a7810 */ /* 0x040fe20007ffe0ff */
[----:B------:R-:W-:Y:S01]  /*1cae0*/  VIADD R22, R6, 0x100 ;  /* 0x0000010006167836 */ /* 0x000fe20000000000 */
[----:B------:R-:W-:Y:S01]  /*1caf0*/  IADD3 R28, P1, PT, R8, R7, RZ ;  /* 0x00000007081c7210 */ /* 0x000fe20007f3e0ff */
[----:B------:R-:W-:Y:S01]  /*1cb00*/  VIADD R34, R6, 0x300 ;  /* 0x0000030006227836 */ /* 0x000fe20000000000 */
[----:B------:R-:W-:Y:S02]  /*1cb10*/  R2UR UR8, R4 ;  /* 0x00000000040872ca */ /* 0x000fe400000e0000 */
[----:B------:R-:W-:Y:S01]  /*1cb20*/  IADD3 R29, P3, P4, R29, R8, R2 ;  /* 0x000000081d1d7210 */ /* 0x000fe20007c7e002 */
[----:B------:R-:W-:Y:S01]  /*1cb30*/  IMAD.X R7, RZ, RZ, RZ, P1 ;  /* 0x000000ffff077224 */ /* 0x000fe200008e06ff */
[----:B------:R-:W-:Y:S02]  /*1cb40*/  LOP3.LUT R32, R6, 0x400, RZ, 0xfc, !PT ;  /* 0x0000040006207812 */ /* 0x000fe400078efcff */
[----:B------:R-:W-:-:S07]  /*1cb50*/  IADD3.X R4, PT, PT, RZ, RZ, RZ, P3, P4 ;  /* 0x000000ffff047210 */ /* 0x000fce0001fe84ff */
[----:B------:R-:W-:Y:S02]  /*1cb60*/  ISETP.GE.AND P0, PT, R22, UR8, PT ;  /* 0x0000000816007c0c */ /* 0x000fe4000bf06270 */
[----:B------:R-:W-:-:S11]  /*1cb70*/  ISETP.GE.AND P2, PT, R26, UR8, PT ;  /* 0x000000081a007c0c */ /* 0x000fd6000bf46270 */
[----:B------:R-:W0:Y:S01]  /*1cb80*/  @!P0 LDC.64 R24, c[0x0][0x3a0] ;  /* 0x0000e800ff188b82 */ /* 0x000e220000000a00 */
[C---:B------:R-:W-:Y:S01]  /*1cb90*/  @!P0 IMAD.IADD R23, R22.reuse, 0x1, -R5 ;  /* 0x0000000116178824 */ /* 0x040fe200078e0a05 */
[-C--:B------:R-:W-:Y:S02]  /*1cba0*/  @!P0 ISETP.GE.AND P5, PT, R22, R5.reuse, PT ;  /* 0x000000051600820c */ /* 0x080fe40003fa6270 */
[----:B------:R-:W-:Y:S02]  /*1cbb0*/  @!P2 ISETP.GE.AND P3, PT, R26, R5, PT ;  /* 0x000000051a00a20c */ /* 0x000fe40003f66270 */
[----:B------:R-:W-:Y:S02]  /*1cbc0*/  @!P0 SEL R27, R22, R23, !P5 ;  /* 0x00000017161b8207 */ /* 0x000fe40006800000 */
[----:B------:R-:W-:Y:S02]  /*1cbd0*/  @!P0 SEL R22, R28, R29, !P5 ;  /* 0x0000001d1c168207 */ /* 0x000fe40006800000 */
[----:B------:R-:W-:-:S02]  /*1cbe0*/  @!P0 SHF.R.S32.HI R23, RZ, 0x1f, R23 ;  /* 0x0000001fff178819 */ /* 0x000fc40000011417 */
[----:B------:R-:W-:Y:S02]  /*1cbf0*/  @!P0 IADD3 R31, P1, PT, R27, R22, RZ ;  /* 0x000000161b1f8210 */ /* 0x000fe40007f3e0ff */
[----:B------:R-:W-:Y:S02]  /*1cc00*/  @!P0 SEL R27, R7, R4, !P5 ;  /* 0x00000004071b8207 */ /* 0x000fe40006800000 */
[----:B------:R-:W-:Y:S02]  /*1cc10*/  @!P0 SEL R30, R23, RZ, P5 ;  /* 0x000000ff171e8207 */ /* 0x000fe40002800000 */
[----:B------:R-:W1:Y:S02]  /*1cc20*/  @!P2 LDC.64 R22, c[0x0][0x3a0] ;  /* 0x0000e800ff16ab82 */ /* 0x000e640000000a00 */
[----:B------:R-:W-:Y:S01]  /*1cc30*/  @!P0 IADD3.X R30, PT, PT, R30, R27, RZ, P1, !PT ;  /* 0x0000001b1e1e8210 */ /* 0x000fe20000ffe4ff */
[----:B------:R-:W-:Y:S01]  /*1cc40*/  @!P2 IMAD.IADD R27, R26, 0x1, -R5 ;  /* 0x000000011a1ba824 */ /* 0x000fe200078e0a05 */
[----:B0-----:R-:W-:-:S04]  /*1cc50*/  @!P0 LEA R24, P1, R31, R24, 0x3 ;  /* 0x000000181f188211 */ /* 0x001fc800078218ff */
[----:B------:R-:W-:Y:S02]  /*1cc60*/  @!P2 SEL R26, R26, R27, !P3 ;  /* 0x0000001b1a1aa207 */ /* 0x000fe40005800000 */
[----:B------:R-:W-:Y:S02]  /*1cc70*/  @!P0 LEA.HI.X R25, R31, R25, R30, 0x3, P1 ;  /* 0x000000191f198211 */ /* 0x000fe400008f1c1e */
[----:B------:R-:W-:Y:S02]  /*1cc80*/  ISETP.GE.AND P1, PT, R34, UR8, PT ;  /* 0x0000000822007c0c */ /* 0x000fe4000bf26270 */
[----:B------:R-:W-:Y:S01]  /*1cc90*/  @!P2 SEL R31, R28, R29, !P3 ;  /* 0x0000001d1c1fa207 */ /* 0x000fe20005800000 */
[----:B------:R0:W5:Y:S01]  /*1cca0*/  @!P0 LDG.E.64 R8, desc[UR10][R24.64] ;  /* 0x0000000a18088981 */ /* 0x000162000c1e1b00 */
[----:B------:R-:W-:Y:S02]  /*1ccb0*/  @!P2 SHF.R.S32.HI R27, RZ, 0x1f, R27 ;  /* 0x0000001fff1ba819 */ /* 0x000fe4000001141b */
[----:B------:R-:W-:-:S02]  /*1ccc0*/  @!P2 IADD3 R31, P4, PT, R26, R31, RZ ;  /* 0x0000001f1a1fa210 */ /* 0x000fc40007f9e0ff */
[----:B------:R-:W-:Y:S02]  /*1ccd0*/  @!P2 SEL R26, R7, R4, !P3 ;  /* 0x00000004071aa207 */ /* 0x000fe40005800000 */
[----:B------:R-:W-:-:S04]  /*1cce0*/  @!P2 SEL R27, R27, RZ, P3 ;  /* 0x000000ff1b1ba207 */ /* 0x000fc80001800000 */
[----:B------:R-:W-:Y:S02]  /*1ccf0*/  @!P2 IADD3.X R36, PT, PT, R27, R26, RZ, P4, !PT ;  /* 0x0000001a1b24a210 */ /* 0x000fe400027fe4ff */
[----:B------:R-:W2:Y:S01]  /*1cd00*/  @!P1 LDC.64 R26, c[0x0][0x3a0] ;  /* 0x0000e800ff1a9b82 */ /* 0x000ea20000000a00 */
[----:B------:R-:W-:Y:S01]  /*1cd10*/  ISETP.GE.AND P0, PT, R32, UR8, PT ;  /* 0x0000000820007c0c */ /* 0x000fe2000bf06270 */
[C---:B------:R-:W-:Y:S01]  /*1cd20*/  @!P1 IMAD.IADD R35, R34.reuse, 0x1, -R5 ;  /* 0x0000000122239824 */ /* 0x040fe200078e0a05 */
[C---:B------:R-:W-:Y:S02]  /*1cd30*/  @!P1 ISETP.GE.AND P4, PT, R34.reuse, R5, PT ;  /* 0x000000052200920c */ /* 0x040fe40003f86270 */
[----:B-1----:R-:W-:Y:S02]  /*1cd40*/  @!P2 LEA R30, P3, R31, R22, 0x3 ;  /* 0x000000161f1ea211 */ /* 0x002fe400078618ff */
[----:B------:R-:W-:Y:S02]  /*1cd50*/  @!P1 SEL R34, R34, R35, !P4 ;  /* 0x0000002322229207 */ /* 0x000fe40006000000 */
[----:B------:R-:W-:-:S02]  /*1cd60*/  @!P1 SEL R33, R28, R29, !P4 ;  /* 0x0000001d1c219207 */ /* 0x000fc40006000000 */
[----:B------:R-:W-:Y:S02]  /*1cd70*/  @!P1 SHF.R.S32.HI R35, RZ, 0x1f, R35 ;  /* 0x0000001fff239819 */ /* 0x000fe40000011423 */
[----:B------:R-:W-:Y:S02]  /*1cd80*/  @!P2 LEA.HI.X R31, R31, R23, R36, 0x3, P3 ;  /* 0x000000171f1fa211 */ /* 0x000fe400018f1c24 */
[----:B------:R-:W1:Y:S01]  /*1cd90*/  @!P0 LDC.64 R22, c[0x0][0x3a0] ;  /* 0x0000e800ff168b82 */ /* 0x000e620000000a00 */
[----:B------:R-:W-:Y:S02]  /*1cda0*/  @!P1 IADD3 R33, P3, PT, R34, R33, RZ ;  /* 0x0000002122219210 */ /* 0x000fe40007f7e0ff */
[----:B0-----:R-:W-:Y:S01]  /*1cdb0*/  @!P1 SEL R24, R7, R4, !P4 ;  /* 0x0000000407189207 */ /* 0x001fe20006000000 */
[----:B------:R0:W5:Y:S01]  /*1cdc0*/  @!P2 LDG.E.64 R10, desc[UR10][R30.64] ;  /* 0x0000000a1e0aa981 */ /* 0x000162000c1e1b00 */
[----:B------:R-:W-:Y:S02]  /*1cdd0*/  @!P1 SEL R35, R35, RZ, P4 ;  /* 0x000000ff23239207 */ /* 0x000fe40002000000 */
[----:B------:R-:W-:-:S02]  /*1cde0*/  @!P0 ISETP.GE.AND P4, PT, R32, R5, PT ;  /* 0x000000052000820c */ /* 0x000fc40003f86270 */
[----:B--2---:R-:W-:Y:S01]  /*1cdf0*/  @!P1 LEA R26, P2, R33, R26, 0x3 ;  /* 0x0000001a211a9211 */ /* 0x004fe200078418ff */
[----:B------:R-:W-:Y:S01]  /*1ce00*/  @!P1 IMAD.X R24, R35, 0x1, R24, P3 ;  /* 0x0000000123189824 */ /* 0x000fe200018e0618 */
[----:B------:R-:W-:Y:S01]  /*1ce10*/  @!P0 IADD3 R25, PT, PT, R32, -R5, RZ ;  /* 0x8000000520198210 */ /* 0x000fe20007ffe0ff */
[----:B0-----:R-:W-:-:S03]  /*1ce20*/  VIADD R30, R6, 0x500 ;  /* 0x00000500061e7836 */ /* 0x001fc60000000000 */
[----:B------:R-:W-:Y:S02]  /*1ce30*/  @!P1 LEA.HI.X R27, R33, R27, R24, 0x3, P2 ;  /* 0x0000001b211b9211 */ /* 0x000fe400010f1c18 */
[----:B------:R-:W-:Y:S02]  /*1ce40*/  @!P0 SEL R33, R32, R25, !P4 ;  /* 0x0000001920218207 */ /* 0x000fe40006000000 */
[----:B------:R-:W-:Y:S01]  /*1ce50*/  @!P0 SEL R24, R28, R29, !P4 ;  /* 0x0000001d1c188207 */ /* 0x000fe20006000000 */
[----:B------:R0:W5:Y:S01]  /*1ce60*/  @!P1 LDG.E.64 R12, desc[UR10][R26.64] ;  /* 0x0000000a1a0c9981 */ /* 0x000162000c1e1b00 */
[----:B------:R-:W-:Y:S02]  /*1ce70*/  @!P0 SHF.R.S32.HI R25, RZ, 0x1f, R25 ;  /* 0x0000001fff198819 */ /* 0x000fe40000011419 */
[----:B------:R-:W-:Y:S02]  /*1ce80*/  ISETP.GE.AND P3, PT, R30, UR8, PT ;  /* 0x000000081e007c0c */ /* 0x000fe4000bf66270 */
[----:B------:R-:W-:-:S02]  /*1ce90*/  @!P0 IADD3 R33, P2, PT, R33, R24, RZ ;  /* 0x0000001821218210 */ /* 0x000fc40007f5e0ff */
[----:B------:R-:W-:Y:S02]  /*1cea0*/  @!P0 SEL R24, R7, R4, !P4 ;  /* 0x0000000407188207 */ /* 0x000fe40006000000 */
[----:B------:R-:W-:-:S05]  /*1ceb0*/  @!P0 SEL R25, R25, RZ, P4 ;  /* 0x000000ff19198207 */ /* 0x000fca0002000000 */
[----:B------:R-:W-:Y:S01]  /*1cec0*/  @!P0 IMAD.X R24, R25, 0x1, R24, P2 ;  /* 0x0000000119188824 */ /* 0x000fe200010e0618 */
[C---:B-1----:R-:W-:Y:S02]  /*1ced0*/  @!P0 LEA R22, P2, R33.reuse, R22, 0x3 ;  /* 0x0000001621168211 */ /* 0x042fe400078418ff */
[----:B------:R-:W-:Y:S02]  /*1cee0*/  IADD3 R32, PT, PT, R6, 0x600, RZ ;  /* 0x0000060006207810 */ /* 0x000fe40007ffe0ff */
[----:B------:R-:W-:Y:S02]  /*1cef0*/  @!P0 LEA.HI.X R23, R33, R23, R24, 0x3, P2 ;  /* 0x0000001721178211 */ /* 0x000fe400010f1c18 */
[----:B------:R-:W1:Y:S01]  /*1cf00*/  @!P3 LDC.64 R24, c[0x0][0x3a0] ;  /* 0x0000e800ff18bb82 */ /* 0x000e620000000a00 */
[----:B------:R-:W-:Y:S01]  /*1cf10*/  ISETP.GE.AND P2, PT, R32, UR8, PT ;  /* 0x0000000820007c0c */ /* 0x000fe2000bf46270 */
[C---:B------:R-:W-:Y:S01]  /*1cf20*/  @!P3 IMAD.IADD R33, R30.reuse, 0x1, -R5 ;  /* 0x000000011e21b824 */ /* 0x040fe200078e0a05 */
[C---:B------:R-:W-:Y:S01]  /*1cf30*/  @!P3 ISETP.GE.AND P4, PT, R30.reuse, R5, PT ;  /* 0x000000051e00b20c */ /* 0x040fe20003f86270 */
[----:B------:R2:W5:Y:S03]  /*1cf40*/  @!P0 LDG.E.64 R2, desc[UR10][R22.64] ;  /* 0x0000000a16028981 */ /* 0x000566000c1e1b00 */
[----:B------:R-:W-:-:S02]  /*1cf50*/  @!P3 SEL R30, R30, R33, !P4 ;  /* 0x000000211e1eb207 */ /* 0x000fc40006000000 */
[----:B------:R-:W-:Y:S02]  /*1cf60*/  @!P3 SHF.R.S32.HI R33, RZ, 0x1f, R33 ;  /* 0x0000001fff21b819 */ /* 0x000fe40000011421 */
[----:B------:R-:W-:-:S03]  /*1cf70*/  @!P3 SEL R31, R28, R29, !P4 ;  /* 0x0000001d1c1fb207 */ /* 0x000fc60006000000 */
[----:B0-----:R-:W0:Y:S01]  /*1cf80*/  @!P2 LDC.64 R26, c[0x0][0x3a0] ;  /* 0x0000e800ff1aab82 */ /* 0x001e220000000a00 */
[----:B------:R-:W-:Y:S02]  /*1cf90*/  @!P3 SEL R34, R33, RZ, P4 ;  /* 0x000000ff2122b207 */ /* 0x000fe40002000000 */
[----:B------:R-:W-:Y:S02]  /*1cfa0*/  @!P3 IADD3 R31, P5, PT, R30, R31, RZ ;  /* 0x0000001f1e1fb210 */ /* 0x000fe40007fbe0ff */
[----:B------:R-:W-:Y:S01]  /*1cfb0*/  @!P3 SEL R33, R7, R4, !P4 ;  /* 0x000000040721b207 */ /* 0x000fe20006000000 */
[----:B------:R-:W-:Y:S02]  /*1cfc0*/  VIADD R30, R6, 0x700 ;  /* 0x00000700061e7836 */ /* 0x000fe40000000000 */
[----:B--2---:R-:W-:Y:S01]  /*1cfd0*/  @!P2 IMAD.IADD R23, R32, 0x1, -R5 ;  /* 0x000000012017a824 */ /* 0x004fe200078e0a05 */
[----:B------:R-:W-:Y:S02]  /*1cfe0*/  @!P3 IADD3.X R34, PT, PT, R34, R33, RZ, P5, !PT ;  /* 0x000000212222b210 */ /* 0x000fe40002ffe4ff */
[----:B-1----:R-:W-:-:S02]  /*1cff0*/  @!P3 LEA R24, P4, R31, R24, 0x3 ;  /* 0x000000181f18b211 */ /* 0x002fc400078818ff */
[----:B------:R-:W-:Y:S02]  /*1d000*/  @!P2 ISETP.GE.AND P5, PT, R32, R5, PT ;  /* 0x000000052000a20c */ /* 0x000fe40003fa6270 */
[----:B------:R-:W-:Y:S02]  /*1d010*/  ISETP.GE.AND P1, PT, R6, UR8, PT ;  /* 0x0000000806007c0c */ /* 0x000fe4000bf26270 */
[----:B------:R-:W-:Y:S02]  /*1d020*/  ISETP.GE.AND P0, PT, R30, UR8, PT ;  /* 0x000000081e007c0c */ /* 0x000fe4000bf06270 */
[----:B------:R-:W-:Y:S02]  /*1d030*/  @!P3 LEA.HI.X R25, R31, R25, R34, 0x3, P4 ;  /* 0x000000191f19b211 */ /* 0x000fe400020f1c22 */
[----:B------:R-:W-:Y:S02]  /*1d040*/  @!P2 SEL R31, R32, R23, !P5 ;  /* 0x00000017201fa207 */ /* 0x000fe40006800000 */
[----:B------:R-:W-:Y:S01]  /*1d050*/  @!P2 SHF.R.S32.HI R23, RZ, 0x1f, R23 ;  /* 0x0000001fff17a819 */ /* 0x000fe20000011417 */
[----:B------:R1:W5:Y:S01]  /*1d060*/  @!P3 LDG.E.64 R14, desc[UR10][R24.64] ;  /* 0x0000000a180eb981 */ /* 0x000362000c1e1b00 */
[----:B------:R-:W-:-:S02]  /*1d070*/  @!P2 SEL R22, R28, R29, !P5 ;  /* 0x0000001d1c16a207 */ /* 0x000fc40006800000 */
[----:B------:R-:W-:Y:S02]  /*1d080*/  @!P2 SEL R33, R7, R4, !P5 ;  /* 0x000000040721a207 */ /* 0x000fe40006800000 */
[----:B------:R-:W-:Y:S02]  /*1d090*/  @!P2 SEL R34, R23, RZ, P5 ;  /* 0x000000ff1722a207 */ /* 0x000fe40002800000 */
[----:B------:R-:W-:Y:S02]  /*1d0a0*/  @!P2 IADD3 R22, P5, PT, R31, R22, RZ ;  /* 0x000000161f16a210 */ /* 0x000fe40007fbe0ff */
[-C--:B------:R-:W-:Y:S02]  /*1d0b0*/  @!P1 ISETP.GE.AND P6, PT, R6, R5.reuse, PT ;  /* 0x000000050600920c */ /* 0x080fe40003fc6270 */
[----:B------:R-:W-:Y:S01]  /*1d0c0*/  @!P0 ISETP.GE.AND P4, PT, R30, R5, PT ;  /* 0x000000051e00820c */ /* 0x000fe20003f86270 */
[----:B------:R-:W-:Y:S01]  /*1d0d0*/  @!P2 IMAD.X R34, R34, 0x1, R33, P5 ;  /* 0x000000012222a824 */ /* 0x000fe200028e0621 */
[----:B0-----:R-:W-:-:S02]  /*1d0e0*/  @!P2 LEA R26, P5, R22, R26, 0x3 ;  /* 0x0000001a161aa211 */ /* 0x001fc400078a18ff */
[CC--:B------:R-:W-:Y:S02]  /*1d0f0*/  @!P1 SEL R31, R28.reuse, R29.reuse, !P6 ;  /* 0x0000001d1c1f9207 */ /* 0x0c0fe40007000000 */
[----:B------:R-:W-:Y:S02]  /*1d100*/  @!P0 SEL R32, R28, R29, !P4 ;  /* 0x0000001d1c208207 */ /* 0x000fe40006000000 */
[----:B------:R-:W-:Y:S01]  /*1d110*/  @!P2 LEA.HI.X R27, R22, R27, R34, 0x3, P5 ;  /* 0x0000001b161ba211 */ /* 0x000fe200028f1c22 */
[----:B------:R-:W0:Y:S01]  /*1d120*/  @!P0 LDC.64 R28, c[0x0][0x3a0] ;  /* 0x0000e800ff1c8b82 */ /* 0x000e220000000a00 */
[----:B------:R-:W-:-:S07]  /*1d130*/  @!P1 SEL R33, R7, R4, !P6 ;  /* 0x0000000407219207 */ /* 0x000fce0007000000 */
[----:B------:R-:W2:Y:S01]  /*1d140*/  @!P1 LDC.64 R22, c[0x0][0x3a0] ;  /* 0x0000e800ff169b82 */ /* 0x000ea20000000a00 */
[----:B------:R-:W-:Y:S01]  /*1d150*/  @!P0 SEL R4, R7, R4, !P4 ;  /* 0x0000000407048207 */ /* 0x000fe20006000000 */
[----:B------:R-:W-:Y:S01]  /*1d160*/  @!P0 IMAD.IADD R35, R30, 0x1, -R5 ;  /* 0x000000011e238824 */ /* 0x000fe200078e0a05 */
[----:B------:R-:W-:Y:S01]  /*1d170*/  @!P1 IADD3 R7, PT, PT, -R5, R6, RZ ;  /* 0x0000000605079210 */ /* 0x000fe20007ffe1ff */
[----:B------:R1:W5:Y:S03]  /*1d180*/  @!P2 LDG.E.64 R16, desc[UR10][R26.64] ;  /* 0x0000000a1a10a981 */ /* 0x000366000c1e1b00 */
[----:B------:R-:W-:Y:S02]  /*1d190*/  @!P1 SEL R34, R6, R7, !P6 ;  /* 0x0000000706229207 */ /* 0x000fe40007000000 */
[----:B------:R-:W-:Y:S02]  /*1d1a0*/  @!P1 SHF.R.S32.HI R7, RZ, 0x1f, R7 ;  /* 0x0000001fff079819 */ /* 0x000fe40000011407 */
[----:B------:R-:W-:-:S02]  /*1d1b0*/  @!P0 SEL R37, R30, R35, !P4 ;  /* 0x000000231e258207 */ /* 0x000fc40006000000 */
[----:B------:R-:W-:Y:S02]  /*1d1c0*/  @!P0 SHF.R.S32.HI R35, RZ, 0x1f, R35 ;  /* 0x0000001fff238819 */ /* 0x000fe40000011423 */
[----:B------:R-:W-:Y:S02]  /*1d1d0*/  @!P1 IADD3 R31, P5, PT, R34, R31, RZ ;  /* 0x0000001f221f9210 */ /* 0x000fe40007fbe0ff */
[----:B------:R-:W-:Y:S02]  /*1d1e0*/  @!P1 SEL R30, R7, RZ, P6 ;  /* 0x000000ff071e9207 */ /* 0x000fe40003000000 */
[----:B------:R-:W-:Y:S02]  /*1d1f0*/  @!P0 IADD3 R32, P6, PT, R37, R32, RZ ;  /* 0x0000002025208210 */ /* 0x000fe40007fde0ff */
[----:B------:R-:W-:Y:S01]  /*1d200*/  @!P0 SEL R35, R35, RZ, P4 ;  /* 0x000000ff23238207 */ /* 0x000fe20002000000 */
[----:B------:R-:W-:Y:S01]  /*1d210*/  @!P1 IMAD.X R30, R30, 0x1, R33, P5 ;  /* 0x000000011e1e9824 */ /* 0x000fe200028e0621 */
[----:B0-----:R-:W-:-:S02]  /*1d220*/  @!P0 LEA R28, P5, R32, R28, 0x3 ;  /* 0x0000001c201c8211 */ /* 0x001fc400078a18ff */
[----:B--2---:R-:W-:Y:S02]  /*1d230*/  @!P1 LEA R22, P4, R31, R22, 0x3 ;  /* 0x000000161f169211 */ /* 0x004fe400078818ff */
[----:B------:R-:W-:Y:S02]  /*1d240*/  @!P0 IADD3.X R4, PT, PT, R35, R4, RZ, P6, !PT ;  /* 0x0000000423048210 */ /* 0x000fe400037fe4ff */
[----:B------:R-:W-:Y:S02]  /*1d250*/  @!P1 LEA.HI.X R23, R31, R23, R30, 0x3, P4 ;  /* 0x000000171f179211 */ /* 0x000fe400020f1c1e */
[----:B------:R-:W-:-:S03]  /*1d260*/  @!P0 LEA.HI.X R29, R32, R29, R4, 0x3, P5 ;  /* 0x0000001d201d8211 */ /* 0x000fc600028f1c04 */
[----:B------:R1:W5:Y:S04]  /*1d270*/  @!P1 LDG.E.64 R18, desc[UR10][R22.64] ;  /* 0x0000000a16129981 */ /* 0x000368000c1e1b00 */
[----:B------:R1:W5:Y:S02]  /*1d280*/  @!P0 LDG.E.64 R20, desc[UR10][R28.64] ;  /* 0x0000000a1c148981 */ /* 0x000364000c1e1b00 */
.L_x_2075:
[----:B------:R-:W-:Y:S05]  /*1d290*/  BSYNC.RECONVERGENT B0 ;  /* 0x0000000000007941 */ /* 0x000fea0003800200 */
.L_x_2073:
[----:B------:R-:W0:Y:S01]  /*1d2a0*/  S2UR UR5, SR_CgaCtaId ;  /* 0x00000000000579c3 */ /* 0x000e220000008800 */
[----:B------:R-:W-:Y:S01]  /*1d2b0*/  UMOV UR4, 0x400 ;  /* 0x0000040000047882 */ /* 0x000fe20000000000 */
[----:B------:R-:W-:Y:S01]  /*1d2c0*/  IMAD.SHL.U32 R7, R6, 0x8, RZ ;  /* 0x0000000806077824 */ /* 0x000fe200078e00ff */
[----:B0-----:R-:W-:-:S09]  /*1d2d0*/  ULEA UR4, UR5, UR4, 0x18 ;  /* 0x0000000405047291 */ /* 0x001fd2000f8ec0ff */
[----:B-----5:R-:W-:Y:S04]  /*1d2e0*/  STS.64 [R7+UR4], R18 ;  /* 0x0000001207007988 */ /* 0x020fe80008000a04 */
[----:B------:R-:W-:Y:S04]  /*1d2f0*/  STS.64 [R7+UR4+0x800], R8 ;  /* 0x0008000807007988 */ /* 0x000fe80008000a04 */
[----:B------:R-:W-:Y:S04]  /*1d300*/  STS.64 [R7+UR4+0x1000], R10 ;  /* 0x0010000a07007988 */ /* 0x000fe80008000a04 */
[----:B------:R-:W-:Y:S04]  /*1d310*/  STS.64 [R7+UR4+0x1800], R12 ;  /* 0x0018000c07007988 */ /* 0x000fe80008000a04 */
[----:B------:R0:W-:Y:S04]  /*1d320*/  STS.64 [R7+UR4+0x2000], R2 ;  /* 0x0020000207007988 */ /* 0x0001e80008000a04 */
[----:B------:R-:W-:Y:S04]  /*1d330*/  STS.64 [R7+UR4+0x2800], R14 ;  /* 0x0028000e07007988 */ /* 0x000fe80008000a04 */
[----:B------:R2:W-:Y:S04]  /*1d340*/  STS.64 [R7+UR4+0x3000], R16 ;  /* 0x0030001007007988 */ /* 0x0005e80008000a04 */
[----:B------:R3:W-:Y:S01]  /*1d350*/  STS.64 [R7+UR4+0x3800], R20 ;  /* 0x0038001407007988 */ /* 0x0007e20008000a04 */
[----:B------:R-:W-:Y:S01]  /*1d360*/  BAR.SYNC.DEFER_BLOCKING 0x0 ;  /* 0x0000000000007b1d */ /* 0x000fe20000010000 */
[----:B------:R-:W-:-:S07]  /*1d370*/  VIMNMX R4, PT, PT, R7, UR8, PT ;  /* 0x0000000807047c48 */ /* 0x000fce000bfe0100 */
[----:B0-----:R-:W0:Y:S01]  /*1d380*/  LDC.64 R2, c[0x0][0x3b0] ;  /* 0x0000ec00ff027b82 */ /* 0x001e220000000a00 */
[----:B------:R-:W-:Y:S01]  /*1d390*/  BSSY.RECONVERGENT B0, `(.L_x_2076) ;  /* 0x00002f4000007945 */ /* 0x000fe20003800200 */
[C---:B------:R-:W-:Y:S01]  /*1d3a0*/  ISETP.GE.AND P0, PT, R4.reuse, R0, PT ;  /* 0x000000000400720c */ /* 0x040fe20003f06270 */
[----:B------:R-:W-:Y:S01]  /*1d3b0*/  IMAD.IADD R0, R4, 0x1, -R0 ;  /* 0x0000000104007824 */ /* 0x000fe200078e0a00 */
[----:B------:R-:W-:-:S04]  /*1d3c0*/  VIMNMX R8, PT, PT, R5, R4, PT ;  /* 0x0000000405087248 */ /* 0x000fc80003fe0100 */
[----:B------:R-:W-:Y:S01]  /*1d3d0*/  PREEXIT ;  /* 0x000000000000782d */ /* 0x000fe20000000000 */
[----:B--2---:R-:W-:-:S04]  /*1d3e0*/  SEL R16, R0, RZ, P0 ;  /* 0x000000ff00107207 */ /* 0x004fc80000000000 */
[----:B------:R-:W-:-:S13]  /*1d3f0*/  ISETP.GE.AND P0, PT, R16, R8, PT ;  /* 0x000000081000720c */ /* 0x000fda0003f06270 */
[----:B---3--:R-:W-:Y:S05]  /*1d400*/  @P0 BRA `(.L_x_2077) ;  /* 0x0000002c00b00947 */ /* 0x008fea0003800000 */
[----:B------:R-:W2:Y:S01]  /*1d410*/  LDC R10, c[0x0][0x3b8] ;  /* 0x0000ee00ff0a7b82 */ /* 0x000ea20000000800 */
[----:B------:R-:W-:Y:S01]  /*1d420*/  MOV R14, 0xffffffff ;  /* 0xffffffff000e7802 */ /* 0x000fe20000000f00 */
[----:B------:R-:W-:Y:S01]  /*1d430*/  IMAD.MOV.U32 R15, RZ, RZ, -0x1 ;  /* 0xffffffffff0f7424 */ /* 0x000fe200078e00ff */
[C---:B0-----:R-:W-:Y:S02]  /*1d440*/  LOP3.LUT R0, R2.reuse, 0x1, RZ, 0xc0, !PT ;  /* 0x0000000102007812 */ /* 0x041fe400078ec0ff */
[----:B------:R-:W-:Y:S01]  /*1d450*/  IADD3 R9, PT, PT, R5, R4, RZ ;  /* 0x0000000405097210 */ /* 0x000fe20007ffe0ff */
[C---:B------:R-:W-:Y:S01]  /*1d460*/  IMAD.WIDE.U32 R14, R2.reuse, 0x1, R14 ;  /* 0x00000001020e7825 */ /* 0x040fe200078e000e */
[----:B------:R-:W-:-:S03]  /*1d470*/  LOP3.LUT R2, R2, 0xfffffffe, RZ, 0xc0, !PT ;  /* 0xfffffffe02027812 */ /* 0x000fc600078ec0ff */
[----:B------:R-:W-:Y:S01]  /*1d480*/  IMAD.IADD R7, R15, 0x1, R3 ;  /* 0x000000010f077824 */ /* 0x000fe200078e0203 */
[----:B--2---:R-:W-:-:S07]  /*1d490*/  SHF.R.S32.HI R10, RZ, 0x1f, R10 ;  /* 0x0000001fff0a7819 */ /* 0x004fce000001140a */
.L_x_2095:
[----:B0-----:R-:W0:Y:S01]  /*1d4a0*/  S2UR UR5, SR_CgaCtaId ;  /* 0x00000000000579c3 */ /* 0x001e220000008800 */
[----:B------:R-:W-:Y:S01]  /*1d4b0*/  IMAD.MOV.U32 R11, RZ, RZ, R16 ;  /* 0x000000ffff0b7224 */ /* 0x000fe200078e0010 */
[----:B------:R-:W-:Y:S01]  /*1d4c0*/  UMOV UR4, 0x400 ;  /* 0x0000040000047882 */ /* 0x000fe20000000000 */
[----:B-12---:R-:W-:Y:S02]  /*1d4d0*/  HFMA2 R26, -RZ, RZ, -15.890625, -0.0047760009765625 ;  /* 0xcbf29ce4ff1a7431 */ /* 0x006fe400000001ff */
[----:B------:R-:W-:-:S05]  /*1d4e0*/  IMAD.IADD R3, R8, 0x1, -R11 ;  /* 0x0000000108037824 */ /* 0x000fca00078e0a0b */
[----:B------:R-:W-:-:S04]  /*1d4f0*/  LEA.HI R12, R3, R3, RZ, 0x1 ;  /* 0x00000003030c7211 */ /* 0x000fc800078f08ff */
[----:B------:R-:W-:-:S04]  /*1d500*/  LEA.HI.SX32 R13, R12, R11, 0x1f ;  /* 0x0000000b0c0d7211 */ /* 0x000fc800078ffaff */
[----:B------:R-:W-:-:S04]  /*1d510*/  LOP3.LUT R12, RZ, R13, RZ, 0x33, !PT ;  /* 0x0000000dff0c7212 */ /* 0x000fc800078e33ff */
[----:B------:R-:W-:Y:S01]  /*1d520*/  IADD3 R12, PT, PT, R9, R12, RZ ;  /* 0x0000000c090c7210 */ /* 0x000fe20007ffe0ff */
[----:B0-----:R-:W-:-:S06]  /*1d530*/  ULEA UR4, UR5, UR4, 0x18 ;  /* 0x0000000405047291 */ /* 0x001fcc000f8ec0ff */
[----:B------:R-:W-:Y:S02]  /*1d540*/  LEA R16, R13, UR4, 0x3 ;  /* 0x000000040d107c11 */ /* 0x000fe4000f8e18ff */
[----:B------:R-:W-:Y:S01]  /*1d550*/  LEA R18, R12, UR4, 0x3 ;  /* 0x000000040c127c11 */ /* 0x000fe2000f8e18ff */
[----:B------:R-:W-:Y:S02]  /*1d560*/  IMAD.MOV.U32 R12, RZ, RZ, -0x7bdddcdb ;  /* 0x84222325ff0c7424 */ /* 0x000fe400078e00ff */
[----:B------:R-:W0:Y:S01]  /*1d570*/  LDCU.64 UR4, c[0x0][0x3b0] ;  /* 0x00007600ff0477ac */ /* 0x000e220008000a00 */
[----:B------:R-:W1:Y:S04]  /*1d580*/  LDS.64 R16, [R16] ;  /* 0x0000000010107984 */ /* 0x000e680000000a00 */
[----:B------:R-:W2:Y:S01]  /*1d590*/  LDS.64 R18, [R18] ;  /* 0x0000000012127984 */ /* 0x000ea20000000a00 */
[----:B0-----:R-:W-:Y:S01]  /*1d5a0*/  IMAD.U32 R3, RZ, RZ, UR5 ;  /* 0x00000005ff037e24 */ /* 0x001fe2000f8e00ff */
[----:B------:R-:W-:-:S04]  /*1d5b0*/  ISETP.NE.U32.AND P0, PT, RZ, UR4, PT ;  /* 0x00000004ff007c0c */ /* 0x000fc8000bf05070 */
[----:B------:R-:W-:-:S13]  /*1d5c0*/  ISETP.NE.AND.EX P0, PT, R3, RZ, PT, P0 ;  /* 0x000000ff0300720c */ /* 0x000fda0003f05300 */
[----:B---3--:R-:W-:Y:S05]  /*1d5d0*/  @!P0 BRA `(.L_x_2078) ;  /* 0x0000000800a08947 */ /* 0x008fea0003800000 */
        /* <DEDUP_REMOVED lines=8> */
[----:B------:R-:W-:Y:S02]  /*1d660*/  HFMA2 R26, -RZ, RZ, -15.890625, -0.0047760009765625 ;  /* 0xcbf29ce4ff1a7431 */ /* 0x000fe400000001ff */
[----:B------:R-:W-:Y:S01]  /*1d670*/  IMAD.MOV.U32 R12, RZ, RZ, -0x7bdddcdb ;  /* 0x84222325ff0c7424 */ /* 0x000fe200078e00ff */
[----:B------:R-:W-:-:S04]  /*1d680*/  CS2R R28, SRZ ;  /* 0x00000000001c7805 */ /* 0x000fc8000001ff00 */
[----:B------:R-:W3:Y:S03]  /*1d690*/  LDC R27, c[0x0][0x3b4] ;  /* 0x0000ed00ff1b7b82 */ /* 0x000ee60000000800 */
.L_x_2080:
[----:B--2---:R-:W-:-:S04]  /*1d6a0*/  LEA R22, P1, R29, R18, 0x3 ;  /* 0x000000121d167211 */ /* 0x004fc800078218ff */
[----:B------:R-:W-:-:S05]  /*1d6b0*/  LEA.HI.X R23, R29, R19, R28, 0x3, P1 ;  /* 0x000000131d177211 */ /* 0x000fca00008f1c1c */
[----:B------:R-:W2:Y:S04]  /*1d6c0*/  LD.E.64 R20, desc[UR10][R22.64] ;  /* 0x0000000a16147980 */ /* 0x000ea8000c101b00 */
[----:B------:R4:W5:Y:S01]  /*1d6d0*/  LD.E.64 R24, desc[UR10][R22.64+0x8] ;  /* 0x0000080a16187980 */ /* 0x000962000c101b00 */
[----:B------:R-:W-:Y:S01]  /*1d6e0*/  IMAD R33, R26, 0x1b3, RZ ;  /* 0x000001b31a217824 */ /* 0x000fe200078e02ff */
[----:B------:R-:W-:-:S05]  /*1d6f0*/  IADD3 R29, P1, PT, R29, 0x2, RZ ;  /* 0x000000021d1d7810 */ /* 0x000fca0007f3e0ff */
[----:B------:R-:W-:Y:S01]  /*1d700*/  IMAD.X R28, RZ, RZ, R28, P1 ;  /* 0x000000ffff1c7224 */ /* 0x000fe200008e061c */
[----:B------:R-:W-:-:S04]  /*1d710*/  ISETP.NE.U32.AND P1, PT, R29, R2, PT ;  /* 0x000000021d00720c */ /* 0x000fc80003f25070 */
[----:B0-----:R-:W-:Y:S02]  /*1d720*/  ISETP.NE.AND.EX P1, PT, R28, R3, PT, P1 ;  /* 0x000000031c00720c */ /* 0x001fe40003f25310 */
[----:B--2---:R-:W-:Y:S02]  /*1d730*/  LOP3.LUT R12, R12, 0xff, R20, 0x78, !PT ;  /* 0x000000ff0c0c7812 */ /* 0x004fe400078e7814 */
[----:B----4-:R-:W-:-:S03]  /*1d740*/  SHF.R.U64 R23, R20, 0x10, R21 ;  /* 0x0000001014177819 */ /* 0x010fc60000001215 */
        /* <DEDUP_REMOVED lines=91> */
[----:B------:R-:W-:-:S07]  /*1dd00*/  IMAD.MOV.U32 R21, RZ, RZ, R2 ;  /* 0x000000ffff157224 */ /* 0x000fce00078e0002 */
.L_x_2079:
[----:B------:R-:W-:-:S04]  /*1dd10*/  ISETP.NE.U32.AND P1, PT, R0, RZ, PT ;  /* 0x000000ff0000720c */ /* 0x000fc80003f25070 */
[----:B------:R-:W-:-:S13]  /*1dd20*/  ISETP.NE.AND.EX P1, PT, RZ, RZ, PT, P1 ;  /* 0x000000ffff00720c */ /* 0x000fda0003f25310 */
[----:B------:R-:W-:Y:S05]  /*1dd30*/  @!P1 BRA `(.L_x_2078) ;  /* 0x0000000000c89947 */ /* 0x000fea0003800000 */
[----:B--2---:R-:W-:-:S04]  /*1dd40*/  LEA R20, P1, R21, R18, 0x3 ;  /* 0x0000001215147211 */ /* 0x004fc800078218ff */
[----:B---3--:R-:W-:-:S06]  /*1dd50*/  LEA.HI.X R21, R21, R19, R27, 0x3, P1 ;  /* 0x0000001315157211 */ /* 0x008fcc00008f1c1b */
        /* <DEDUP_REMOVED lines=48> */
.L_x_2078:
        /* <DEDUP_REMOVED lines=10> */
[----:B------:R-:W0:Y:S01]  /*1e100*/  LDC R28, c[0x0][0x3b4] ;  /* 0x0000ed00ff1c7b82 */ /* 0x000e220000000800 */
[----:B------:R-:W-:Y:S01]  /*1e110*/  IMAD.MOV.U32 R25, RZ, RZ, -0x7bdddcdb ;  /* 0x84222325ff197424 */ /* 0x000fe200078e00ff */
[----:B------:R-:W-:Y:S01]  /*1e120*/  MOV R33, 0xcbf29ce4 ;  /* 0xcbf29ce400217802 */ /* 0x000fe20000000f00 */
[----:B------:R-:W-:Y:S02]  /*1e130*/  IMAD.MOV.U32 R29, RZ, RZ, RZ ;  /* 0x000000ffff1d7224 */ /* 0x000fe400078e00ff */
[----:B---3--:R-:W-:-:S07]  /*1e140*/  IMAD.MOV.U32 R27, RZ, RZ, RZ ;  /* 0x000000ffff1b7224 */ /* 0x008fce00078e00ff */
.L_x_2083:
        /* <DEDUP_REMOVED lines=103> */
.L_x_2082:
[----:B------:R-:W-:-:S04]  /*1e7c0*/  ISETP.NE.U32.AND P1, PT, R0, RZ, PT ;  /* 0x000000ff0000720c */ /* 0x000fc80003f25070 */
[----:B------:R-:W-:-:S13]  /*1e7d0*/  ISETP.NE.AND.EX P1, PT, RZ, RZ, PT, P1 ;  /* 0x000000ffff00720c */ /* 0x000fda0003f25310 */
[----:B------:R-:W-:Y:S05]  /*1e7e0*/  @!P1 BRA `(.L_x_2081) ;  /* 0x0000000000c89947 */ /* 0x000fea0003800000 */
[----:B-1----:R-:W-:-:S04]  /*1e7f0*/  LEA R22, P1, R21, R16, 0x3 ;  /* 0x0000001015167211 */ /* 0x002fc800078218ff */
[----:B0-----:R-:W-:-:S06]  /*1e800*/  LEA.HI.X R23, R21, R17, R28, 0x3, P1 ;  /* 0x0000001115177211 */ /* 0x001fcc00008f1c1c */
[----:B------:R-:W4:Y:S01]  /*1e810*/  LD.E.64 R22, desc[UR10][R22.64] ;  /* 0x0000000a16167980 */ /* 0x000f22000c101b00 */
[----:B------:R-:W-:Y:S01]  /*1e820*/  IMAD R24, R33, 0x1b3, RZ ;  /* 0x000001b321187824 */ /* 0x000fe200078e02ff */
[----:B----4-:R-:W-:-:S05]  /*1e830*/  LOP3.LUT R25, R25, 0xff, R22, 0x78, !PT ;  /* 0x000000ff19197812 */ /* 0x010fca00078e7816 */
[----:B------:R-:W-:-:S04]  /*1e840*/  IMAD.WIDE.U32 R20, R25, 0x1b3, RZ ;  /* 0x000001b319147825 */ /* 0x000fc800078e00ff */
[----:B---3--:R-:W-:Y:S01]  /*1e850*/  IMAD R27, R25, 0x100, R24 ;  /* 0x00000100191b7824 */ /* 0x008fe200078e0218 */
        /* <DEDUP_REMOVED lines=43> */
.L_x_2081:
        /* <DEDUP_REMOVED lines=13> */
[----:B------:R-:W-:Y:S02]  /*1ebe0*/  HFMA2 R12, -RZ, RZ, -15.890625, -0.0047760009765625 ;  /* 0xcbf29ce4ff0c7431 */ /* 0x000fe400000001ff */
[----:B------:R-:W-:Y:S01]  /*1ebf0*/  IMAD.MOV.U32 R24, RZ, RZ, -0x7bdddcdb ;  /* 0x84222325ff187424 */ /* 0x000fe200078e00ff */
[----:B------:R-:W4:Y:S01]  /*1ec00*/  LDCU UR5, c[0x0][0x3b4] ;  /* 0x00007680ff0577ac */ /* 0x000f220008000800 */
[----:B------:R-:W-:Y:S02]  /*1ec10*/  IMAD.MOV.U32 R29, RZ, RZ, RZ ;  /* 0x000000ffff1d7224 */ /* 0x000fe400078e00ff */
[----:B------:R-:W-:Y:S01]  /*1ec20*/  IMAD.MOV.U32 R25, RZ, RZ, RZ ;  /* 0x000000ffff197224 */ /* 0x000fe200078e00ff */
[----:B------:R-:W0:Y:S01]  /*1ec30*/  LDCU UR4, c[0x0][0x3b4] ;  /* 0x00007680ff0477ac */ /* 0x000e220008000800 */
[----:B------:R-:W-:-:S05]  /*1ec40*/  NOP ;  /* 0x0000000000007918 */ /* 0x000fca0000000000 */
.L_x_2088:
[----:B--2---:R-:W-:-:S04]  /*1ec50*/  LEA R22, P1, R29, R18, 0x3 ;  /* 0x000000121d167211 */ /* 0x004fc800078218ff */
[----:B------:R-:W-:-:S05]  /*1ec60*/  LEA.HI.X R23, R29, R19, R25, 0x3, P1 ;  /* 0x000000131d177211 */ /* 0x000fca00008f1c19 */
[----:B------:R-:W2:Y:S04]  /*1ec70*/  LD.E.64 R20, desc[UR10][R22.64] ;  /* 0x0000000a16147980 */ /* 0x000ea8000c101b00 */
[----:B---3--:R3:W5:Y:S01]  /*1ec80*/  LD.E.64 R26, desc[UR10][R22.64+0x8] ;  /* 0x0000080a161a7980 */ /* 0x008762000c101b00 */
[----:B------:R-:W-:Y:S01]  /*1ec90*/  IMAD R3, R12, 0x1b3, RZ ;  /* 0x000001b30c037824 */ /* 0x000fe200078e02ff */
[----:B------:R-:W-:-:S05]  /*1eca0*/  IADD3 R29, P1, PT, R29, 0x2, RZ ;  /* 0x000000021d1d7810 */ /* 0x000fca0007f3e0ff */
[----:B------:R-:W-:Y:S01]  /*1ecb0*/  IMAD.X R25, RZ, RZ, R25, P1 ;  /* 0x000000ffff197224 */ /* 0x000fe200008e0619 */
[----:B------:R-:W-:Y:S02]  /*1ecc0*/  ISETP.NE.U32.AND P1, PT, R29, R2, PT ;  /* 0x000000021d00720c */ /* 0x000fe40003f25070 */
        /* <DEDUP_REMOVED lines=13> */
[----:B---3--:R-:W-:-:S04]  /*1eda0*/  IMAD.WIDE.U32 R22, R30, 0x1b3, RZ ;  /* 0x000001b31e167825 */ /* 0x008fc800078e00ff */
        /* <DEDUP_REMOVED lines=73> */
[----:B----4-:R-:W-:-:S03]  /*1f240*/  MOV R3, UR5 ;  /* 0x0000000500037c02 */ /* 0x010fc60008000f00 */
[----:B------:R-:W-:Y:S01]  /*1f250*/  IMAD R23, R20, 0x1b3, RZ ;  /* 0x000001b314177824 */ /* 0x000fe200078e02ff */
[----:B------:R-:W-:Y:S01]  /*1f260*/  ISETP.NE.AND.EX P1, PT, R25, R3, PT, P1 ;  /* 0x000000031900720c */ /* 0x000fe20003f25310 */
[----:B------:R-:W-:-:S04]  /*1f270*/  IMAD.WIDE.U32 R20, R12, 0x1b3, RZ ;  /* 0x000001b30c147825 */ /* 0x000fc800078e00ff */
[----:B------:R-:W-:Y:S01]  /*1f280*/  IMAD R23, R12, 0x100, R23 ;  /* 0x000001000c177824 */ /* 0x000fe200078e0217 */
[----:B------:R-:W-:-:S03]  /*1f290*/  MOV R24, R20 ;  /* 0x0000001400187202 */ /* 0x000fc60000000f00 */
[----:B------:R-:W-:-:S04]  /*1f2a0*/  IMAD.IADD R12, R21, 0x1, R23 ;  /* 0x00000001150c7824 */ /* 0x000fc800078e0217 */
[----:B------:R-:W-:Y:S05]  /*1f2b0*/  @P1 BRA `(.L_x_2088) ;  /* 0xfffffff800641947 */ /* 0x000fea000383ffff */
[----:B------:R-:W-:Y:S01]  /*1f2c0*/  IMAD.MOV.U32 R21, RZ, RZ, R2 ;  /* 0x000000ffff157224 */ /* 0x000fe200078e0002 */
[----:B0-----:R-:W-:-:S07]  /*1f2d0*/  MOV R20, UR4 ;  /* 0x0000000400147c02 */ /* 0x001fce0008000f00 */
.L_x_2087:
[----:B------:R-:W-:-:S04]  /*1f2e0*/  ISETP.NE.U32.AND P1, PT, R0, RZ, PT ;  /* 0x000000ff0000720c */ /* 0x000fc80003f25070 */
[----:B------:R-:W-:-:S13]  /*1f2f0*/  ISETP.NE.AND.EX P1, PT, RZ, RZ, PT, P1 ;  /* 0x000000ffff00720c */ /* 0x000fda0003f25310 */
[----:B------:R-:W-:Y:S05]  /*1f300*/  @!P1 BRA `(.L_x_2086) ;  /* 0x0000000000c49947 */ /* 0x000fea0003800000 */
        /* <DEDUP_REMOVED lines=49> */
.L_x_2086:
[----:B------:R-:W-:Y:S01]  /*1f620*/  IMAD.MOV.U32 R23, RZ, RZ, -0x7bdddcdb ;  /* 0x84222325ff177424 */ /* 0x000fe200078e00ff */
[----:B------:R-:W-:Y:S01]  /*1f630*/  MOV R31, 0xcbf29ce4 ;  /* 0xcbf29ce4001f7802 */ /* 0x000fe20000000f00 */
[----:B------:R-:W-:Y:S06]  /*1f640*/  @!P0 BRA `(.L_x_2089) ;  /* 0x0000000800a88947 */ /* 0x000fec0003800000 */
[----:B------:R-:W-:Y:S01]  /*1f650*/  ISETP.NE.U32.AND P0, PT, R14, RZ, PT ;  /* 0x000000ff0e00720c */ /* 0x000fe20003f05070 */
[----:B--2---:R-:W-:Y:S02]  /*1f660*/  HFMA2 R19, -RZ, RZ, 0, 0 ;  /* 0x00000000ff137431 */ /* 0x004fe400000001ff */
[----:B------:R-:W-:Y:S01]  /*1f670*/  IMAD.MOV.U32 R23, RZ, RZ, -0x7bdddcdb ;  /* 0x84222325ff177424 */ /* 0x000fe200078e00ff */
[----:B------:R-:W-:Y:S01]  /*1f680*/  ISETP.NE.AND.EX P0, PT, R7, RZ, PT, P0 ;  /* 0x000000ff0700720c */ /* 0x000fe20003f05300 */
[----:B------:R-:W-:Y:S02]  /*1f690*/  IMAD.MOV.U32 R31, RZ, RZ, -0x340d631c ;  /* 0xcbf29ce4ff1f7424 */ /* 0x000fe400078e00ff */
[----:B------:R-:W-:-:S10]  /*1f6a0*/  IMAD.MOV.U32 R26, RZ, RZ, RZ ;  /* 0x000000ffff1a7224 */ /* 0x000fd400078e00ff */
[----:B------:R-:W-:Y:S05]  /*1f6b0*/  @!P0 BRA `(.L_x_2090) ;  /* 0x0000000400b88947 */ /* 0x000fea0003800000 */
[----:B------:R-:W2:Y:S01]  /*1f6c0*/  LDC R26, c[0x0][0x3b4] ;  /* 0x0000ed00ff1a7b82 */ /* 0x000ea20000000800 */
[----:B------:R-:W-:Y:S01]  /*1f6d0*/  BSSY.RECONVERGENT B2, `(.L_x_2091) ;  /* 0x000006b000027945 */ /* 0x000fe20003800200 */
[----:B------:R-:W-:Y:S01]  /*1f6e0*/  IMAD.MOV.U32 R23, RZ, RZ, -0x7bdddcdb ;  /* 0x84222325ff177424 */ /* 0x000fe200078e00ff */
[----:B------:R-:W-:Y:S01]  /*1f6f0*/  MOV R31, 0xcbf29ce4 ;  /* 0xcbf29ce4001f7802 */ /* 0x000fe20000000f00 */
[----:B---3--:R-:W-:Y:S02]  /*1f700*/  IMAD.MOV.U32 R27, RZ, RZ, RZ ;  /* 0x000000ffff1b7224 */ /* 0x008fe400078e00ff */
[----:B------:R-:W-:-:S07]  /*1f710*/  IMAD.MOV.U32 R25, RZ, RZ, RZ ;  /* 0x000000ffff197224 */ /* 0x000fce00078e00ff */
.L_x_2092:
[----:B01----:R-:W-:-:S04]  /*1f720*/  LEA R28, P0, R27, R16, 0x3 ;  /* 0x000000101b1c7211 */ /* 0x003fc800078018ff */
        /* <DEDUP_REMOVED lines=101> */
[----:B------:R-:W-:Y:S05]  /*1fd80*/  BSYNC.RECONVERGENT B2 ;  /* 0x0000000000027941 */ /* 0x000fea0003800200 */
.L_x_2091:
[----:B------:R-:W-:-:S07]  /*1fd90*/  IMAD.MOV.U32 R19, RZ, RZ, R2 ;  /* 0x000000ffff137224 */ /* 0x000fce00078e0002 */
.L_x_2090:
[----:B------:R-:W-:-:S04]  /*1fda0*/  ISETP.NE.U32.AND P0, PT, R0, RZ, PT ;  /* 0x000000ff0000720c */ /* 0x000fc80003f05070 */
[----:B------:R-:W-:-:S13]  /*1fdb0*/  ISETP.NE.AND.EX P0, PT, RZ, RZ, PT, P0 ;  /* 0x000000ffff00720c */ /* 0x000fda0003f05300 */
[----:B------:R-:W-:Y:S05]  /*1fdc0*/  @!P0 BRA `(.L_x_2089) ;  /* 0x0000000000c88947 */ /* 0x000fea0003800000 */
[----:B-1----:R-:W-:-:S04]  /*1fdd0*/  LEA R16, P0, R19, R16, 0x3 ;  /* 0x0000001013107211 */ /* 0x002fc800078018ff */
[----:B--2---:R-:W-:-:S06]  /*1fde0*/  LEA.HI.X R17, R19, R17, R26, 0x3, P0 ;  /* 0x0000001113117211 */ /* 0x004fcc00000f1c1a */
        /* <DEDUP_REMOVED lines=48> */
.L_x_2089:
[----:B------:R-:W-:-:S04]  /*200f0*/  ISETP.GE.U32.AND P0, PT, R24, R23, PT ;  /* 0x000000171800720c */ /* 0x000fc80003f06070 */
[----:B------:R-:W-:Y:S01]  /*20100*/  ISETP.GE.U32.AND.EX P0, PT, R12, R31, PT, P0 ;  /* 0x0000001f0c00720c */ /* 0x000fe20003f06100 */
[----:B------:R-:W-:-:S12]  /*20110*/  BRA `(.L_x_2093) ;  /* 0x0000000000547947 */ /* 0x000fd80003800000 */
.L_x_2085:
[----:B------:R-:W4:Y:S01]  /*20120*/  LDC R29, c[0x0][0x3b8] ;  /* 0x0000ee00ff1d7b82 */ /* 0x000f220000000800 */
[----:B------:R-:W-:Y:S02]  /*20130*/  PLOP3.LUT P0, PT, PT, PT, PT, 0x80, 0x8 ;  /* 0x000000000008781c */ /* 0x000fe40003f0f070 */
[----:B----4-:R-:W-:-:S13]  /*20140*/  ISETP.NE.AND P1, PT, R29, RZ, PT ;  /* 0x000000ff1d00720c */ /* 0x010fda0003f25270 */
[----:B------:R-:W-:Y:S05]  /*20150*/  @!P1 BRA `(.L_x_2093) ;  /* 0x0000000000449947 */ /* 0x000fea0003800000 */
[----:B------:R-:W-:Y:S02]  /*20160*/  IMAD.MOV.U32 R12, RZ, RZ, RZ ;  /* 0x000000ffff0c7224 */ /* 0x000fe400078e00ff */
[----:B---3--:R-:W-:-:S07]  /*20170*/  IMAD.MOV.U32 R27, RZ, RZ, RZ ;  /* 0x000000ffff1b7224 */ /* 0x008fce00078e00ff */
.L_x_2094:
        /* <DEDUP_REMOVED lines=15> */
.L_x_2093:
[----:B------:R-:W-:Y:S05]  /*20270*/  BSYNC.RECONVERGENT B1 ;  /* 0x0000000000017941 */ /* 0x000fea0003800200 */
.L_x_2084:
[----:B------:R-:W-:Y:S01]  /*20280*/  @P0 VIADD R11, R13, 0x1 ;  /* 0x000000010d0b0836 */ /* 0x000fe20000000000 */
[----:B------:R-:W-:-:S03]  /*20290*/  SEL R8, R8, R13, P0 ;  /* 0x0000000d08087207 */ /* 0x000fc60000000000 */
[----:B-1----:R-:W-:Y:S01]  /*202a0*/  IMAD.MOV.U32 R16, RZ, RZ, R11 ;  /* 0x000000ffff107224 */ /* 0x002fe200078e000b */
[----:B------:R-:W-:-:S13]  /*202b0*/  ISETP.GE.AND P0, PT, R11, R8, PT ;  /* 0x000000080b00720c */ /* 0x000fda0003f06270 */
[----:B------:R-:W-:Y:S05]  /*202c0*/  @!P0 BRA `(.L_x_2095) ;  /* 0xffffffd000748947 */ /* 0x000fea000383ffff */
.L_x_2077:
[----:B------:R-:W-:Y:S05]  /*202d0*/  BSYNC.RECONVERGENT B0 ;  /* 0x0000000000007941 */ /* 0x000fea0003800200 */
.L_x_2076:
[----:B------:R-:W4:Y:S01]  /*202e0*/  S2UR UR5, SR_CgaCtaId ;  /* 0x00000000000579c3 */ /* 0x000f220000008800 */
[----:B------:R-:W-:Y:S01]  /*202f0*/  UMOV UR4, 0x400 ;  /* 0x0000040000047882 */ /* 0x000fe20000000000 */
[----:B------:R-:W5:Y:S01]  /*20300*/  LDCU UR6, c[0x0][0x3b0] ;  /* 0x00007600ff0677ac */ /* 0x000f620008000800 */
[----:B------:R-:W-:Y:S01]  /*20310*/  IADD3 R0, PT, PT, R5, R4, -R16 ;  /* 0x0000000405007210 */ /* 0x000fe20007ffe810 */
[----:B------:R-:W-:Y:S01]  /*20320*/  BSSY.RECONVERGENT B0, `(.L_x_2096) ;  /* 0x00002fe000007945 */ /* 0x000fe20003800200 */
[----:B------:R-:W-:Y:S02]  /*20330*/  PLOP3.LUT P0, PT, PT, PT, PT, 0x8, 0x80 ;  /* 0x000000000080781c */ /* 0x000fe40003f0e170 */
[----:B------:R-:W-:Y:S02]  /*20340*/  ISETP.GE.AND P1, PT, R0, UR8, PT ;  /* 0x0000000800007c0c */ /* 0x000fe4000bf26270 */
[----:B-----5:R-:W-:Y:S01]  /*20350*/  MOV R7, UR6 ;  /* 0x0000000600077c02 */ /* 0x020fe20008000f00 */
[----:B----4-:R-:W-:-:S03]  /*20360*/  ULEA UR4, UR5, UR4, 0x18 ;  /* 0x0000000405047291 */ /* 0x010fc6000f8ec0ff */
[----:B------:R-:W-:-:S03]  /*20370*/  R2UR UR5, R7 ;  /* 0x00000000070572ca */ /* 0x000fc600000e0000 */
[----:B------:R-:W-:Y:S02]  /*20380*/  LEA R15, R16, UR4, 0x3 ;  /* 0x00000004100f7c11 */ /* 0x000fe4000f8e18ff */
[----:B------:R-:W-:-:S03]  /*20390*/  LEA R17, R0, UR4, 0x3 ;  /* 0x0000000400117c11 */ /* 0x000fc6000f8e18ff */
[----:B------:R4:W1:Y:S01]  /*203a0*/  LDS.64 R8, [R15] ;  /* 0x000000000f087984 */ /* 0x0008620000000a00 */
[----:B------:R-:W5:Y:S03]  /*203b0*/  LDCU UR4, c[0x0][0x3b8] ;  /* 0x00007700ff0477ac */ /* 0x000f660008000800 */
[----:B------:R4:W1:Y:S01]  /*203c0*/  LDS.64 R10, [R17] ;  /* 0x00000000110a7984 */ /* 0x0008620000000a00 */
[----:B------:R-:W-:-:S06]  /*203d0*/  UIADD3 UR5, UP0, UPT, UR5, -0x1, URZ ;  /* 0xffffffff05057890 */ /* 0x000fcc000ff1e0ff */
[----:B------:R-:W-:-:S04]  /*203e0*/  PLOP3.LUT P2, PT, PT, PT, UP0, 0x80, 0x8 ;  /* 0x000000000008781c */ /* 0x000fc80003f4f008 */
[----:B0-----:R-:W-:Y:S01]  /*203f0*/  IADD3.X R4, PT, PT, R3, -0x1, RZ, P2, !PT ;  /* 0xffffffff03047810 */ /* 0x001fe200017fe4ff */
[----:B-----5:R-:W-:Y:S01]  /*20400*/  USHF.R.S32.HI UR4, URZ, 0x1f, UR4 ;  /* 0x0000001fff047899 */ /* 0x020fe20008011404 */
[----:B----4-:R-:W-:Y:S11]  /*20410*/  @P1 BRA `(.L_x_2097) ;  /* 0x0000002c00b81947 */ /* 0x010ff60003800000 */
        /* <DEDUP_REMOVED lines=13> */
[----:B------:R-:W-:Y:S02]  /*204f0*/  ISETP.NE.AND.EX P0, PT, R4, RZ, PT, P0 ;  /* 0x000000ff0400720c */ /* 0x000fe40003f05300 */
[----:B--2---:R-:W-:-:S11]  /*20500*/  CS2R R18, SRZ ;  /* 0x0000000000127805 */ /* 0x004fd6000001ff00 */
[----:B------:R-:W-:Y:S05]  /*20510*/  @!P0 BRA `(.L_x_2101) ;  /* 0x0000000400b08947 */ /* 0x000fea0003800000 */
[----:B------:R-:W0:Y:S01]  /*20520*/  LDCU UR6, c[0x0][0x3b4] ;  /* 0x00007680ff0677ac */ /* 0x000e220008000800 */
[----:B------:R-:W-:Y:S01]  /*20530*/  LOP3.LUT R18, R7, 0xfffffffe, RZ, 0xc0, !PT ;  /* 0xfffffffe07127812 */ /* 0x000fe200078ec0ff */
[----:B------:R-:W-:Y:S01]  /*20540*/  IMAD.MOV.U32 R20, RZ, RZ, -0x7bdddcdb ;  /* 0x84222325ff147424 */ /* 0x000fe200078e00ff */
[----:B------:R-:W-:Y:S01]  /*20550*/  MOV R14, 0xcbf29ce4 ;  /* 0xcbf29ce4000e7802 */ /* 0x000fe20000000f00 */
[----:B------:R-:W-:Y:S02]  /*20560*/  IMAD.MOV.U32 R7, RZ, RZ, RZ ;  /* 0x000000ffff077224 */ /* 0x000fe400078e00ff */
[----:B-1----:R-:W-:Y:S01]  /*20570*/  IMAD.MOV.U32 R22, RZ, RZ, RZ ;  /* 0x000000ffff167224 */ /* 0x002fe200078e00ff */
[----:B0-----:R-:W-:-:S07]  /*20580*/  MOV R19, UR6 ;  /* 0x0000000600137c02 */ /* 0x001fce0008000f00 */
.L_x_2102:
[----:B------:R-:W-:-:S04]  /*20590*/  LEA R24, P0, R7, R10, 0x3 ;  /* 0x0000000a07187211 */ /* 0x000fc800078018ff */
[----:B------:R-:W-:-:S05]  /*205a0*/  LEA.HI.X R25, R7, R11, R22, 0x3, P0 ;  /* 0x0000000b07197211 */ /* 0x000fca00000f1c16 */
[----:B------:R-:W2:Y:S04]  /*205b0*/  LD.E.64 R12, desc[UR10][R24.64] ;  /* 0x0000000a180c7980 */ /* 0x000ea8000c101b00 */
[----:B------:R0:W4:Y:S01]  /*205c0*/  LD.E.64 R2, desc[UR10][R24.64+0x8] ;  /* 0x0000080a18027980 */ /* 0x000122000c101b00 */
[----:B------:R-:W-:Y:S01]  /*205d0*/  IMAD R14, R14, 0x1b3, RZ ;  /* 0x000001b30e0e7824 */ /* 0x000fe200078e02ff */
[----:B------:R-:W-:-:S05]  /*205e0*/  IADD3 R7, P0, PT, R7, 0x2, RZ ;  /* 0x0000000207077810 */ /* 0x000fca0007f1e0ff */
[----:B------:R-:W-:Y:S01]  /*205f0*/  IMAD.X R22, RZ, RZ, R22, P0 ;  /* 0x000000ffff167224 */ /* 0x000fe200000e0616 */
[----:B------:R-:W-:-:S04]  /*20600*/  ISETP.NE.U32.AND P0, PT, R7, R18, PT ;  /* 0x000000120700720c */ /* 0x000fc80003f05070 */
[----:B------:R-:W-:Y:S02]  /*20610*/  ISETP.NE.AND.EX P0, PT, R22, R19, PT, P0 ;  /* 0x000000131600720c */ /* 0x000fe40003f05300 */
[----:B--2---:R-:W-:-:S05]  /*20620*/  LOP3.LUT R23, R20, 0xff, R12, 0x78, !PT ;  /* 0x000000ff14177812 */ /* 0x004fca00078e780c */
[----:B------:R-:W-:-:S04]  /*20630*/  IMAD.WIDE.U32 R20, R23, 0x1b3, RZ ;  /* 0x000001b317147825 */ /* 0x000fc800078e00ff */
[----:B---3--:R-:W-:Y:S01]  /*20640*/  IMAD R27, R23, 0x100, R14 ;  /* 0x00000100171b7824 */ /* 0x008fe200078e020e */
        /* <DEDUP_REMOVED lines=89> */
.L_x_2101:
[----:B------:R-:W-:Y:S05]  /*20be0*/  BSYNC.RECONVERGENT B2 ;  /* 0x0000000000027941 */ /* 0x000fea0003800200 */
.L_x_2100:
[----:B------:R-:W0:Y:S02]  /*20bf0*/  LDCU UR6, c[0x0][0x3b0] ;  /* 0x00007600ff0677ac */ /* 0x000e240008000800 */
        /* <DEDUP_REMOVED lines=54> */
.L_x_2099:
[----:B------:R-:W-:Y:S05]  /*20f60*/  BSYNC.RECONVERGENT B1 ;  /* 0x0000000000017941 */ /* 0x000fea0003800200 */
.L_x_2098:
[----:B------:R-:W0:Y:S01]  /*20f70*/  LDCU UR6, c[0x0][0x3b4] ;  /* 0x00007680ff0677ac */ /* 0x000e220008000800 */
[----:B------:R-:W-:Y:S01]  /*20f80*/  ISETP.NE.U32.AND P0, PT, R7, RZ, PT ;  /* 0x000000ff0700720c */ /* 0x000fe20003f05070 */
[----:B------:R-:W-:Y:S01]  /*20f90*/  BSSY.RECONVERGENT B1, `(.L_x_2103) ;  /* 0x00000b1000017945 */ /* 0x000fe20003800200 */
[----:B-1----:R-:W-:Y:S01]  /*20fa0*/  MOV R25, 0x84222325 ;  /* 0x8422232500197802 */ /* 0x002fe20000000f00 */
[----:B--2---:R-:W-:Y:S01]  /*20fb0*/  IMAD.MOV.U32 R19, RZ, RZ, -0x340d631c ;  /* 0xcbf29ce4ff137424 */ /* 0x004fe200078e00ff */
[----:B0-----:R-:W-:-:S13]  /*20fc0*/  ISETP.NE.AND.EX P0, PT, RZ, UR6, PT, P0 ;  /* 0x00000006ff007c0c */ /* 0x001fda000bf05300 */
[----:B------:R-:W-:Y:S05]  /*20fd0*/  @!P0 BRA `(.L_x_2104) ;  /* 0x0000000800b08947 */ /* 0x000fea0003800000 */
        /* <DEDUP_REMOVED lines=18> */
.L_x_2107:
[----:B------:R-:W-:-:S04]  /*21100*/  LEA R26, P1, R21, R8, 0x3 ;  /* 0x00000008151a7211 */ /* 0x000fc800078218ff */
[----:B---3--:R-:W-:-:S05]  /*21110*/  LEA.HI.X R27, R21, R9, R22, 0x3, P1 ;  /* 0x00000009151b7211 */ /* 0x008fca00008f1c16 */
        /* <DEDUP_REMOVED lines=100> */
.L_x_2106:
[----:B------:R-:W-:Y:S05]  /*21760*/  BSYNC.RECONVERGENT B2 ;  /* 0x0000000000027941 */ /* 0x000fea0003800200 */
.L_x_2105:
        /* <DEDUP_REMOVED lines=51> */
.L_x_2104:
[----:B------:R-:W-:Y:S05]  /*21aa0*/  BSYNC.RECONVERGENT B1 ;  /* 0x0000000000017941 */ /* 0x000fea0003800200 */
.L_x_2103:
[----:B------:R-:W-:-:S04]  /*21ab0*/  ISETP.NE.U32.AND P1, PT, R20, R25, PT ;  /* 0x000000191400720c */ /* 0x000fc80003f25070 */
[----:B------:R-:W-:-:S13]  /*21ac0*/  ISETP.NE.AND.EX P1, PT, R14, R19, PT, P1 ;  /* 0x000000130e00720c */ /* 0x000fda0003f25310 */
[----:B------:R-:W-:Y:S05]  /*21ad0*/  @!P1 BRA `(.L_x_2108) ;  /* 0x0000001400a49947 */ /* 0x000fea0003800000 */
[----:B------:R-:W-:Y:S01]  /*21ae0*/  BSSY.RECONVERGENT B1, `(.L_x_2109) ;  /* 0x00000b0000017945 */ /* 0x000fe20003800200 */
[----:B------:R-:W-:Y:S02]  /*21af0*/  HFMA2 R3, -RZ, RZ, -15.890625, -0.0047760009765625 ;  /* 0xcbf29ce4ff037431 */ /* 0x000fe400000001ff */
[----:B------:R-:W-:Y:S01]  /*21b00*/  IMAD.MOV.U32 R2, RZ, RZ, -0x7bdddcdb ;  /* 0x84222325ff027424 */ /* 0x000fe200078e00ff */
[----:B------:R-:W-:Y:S06]  /*21b10*/  @!P0 BRA `(.L_x_2110) ;  /* 0x0000000800b08947 */ /* 0x000fec0003800000 */
[----:B------:R-:W-:Y:S01]  /*21b20*/  ISETP.NE.U32.AND P0, PT, RZ, UR5, PT ;  /* 0x00000005ff007c0c */ /* 0x000fe2000bf05070 */
[----:B------:R-:W-:Y:S01]  /*21b30*/  BSSY.RECONVERGENT B2, `(.L_x_2111) ;  /* 0x0000073000027945 */ /* 0x000fe20003800200 */
[----:B------:R-:W-:Y:S01]  /*21b40*/  IMAD.MOV.U32 R2, RZ, RZ, -0x7bdddcdb ;  /* 0x84222325ff027424 */ /* 0x000fe200078e00ff */
[----:B------:R-:W-:Y:S01]  /*21b50*/  MOV R14, RZ ;  /* 0x000000ff000e7202 */ /* 0x000fe20000000f00 */
[----:B------:R-:W-:Y:S01]  /*21b60*/  IMAD.MOV.U32 R3, RZ, RZ, -0x340d631c ;  /* 0xcbf29ce4ff037424 */ /* 0x000fe200078e00ff */
[----:B------:R-:W-:Y:S01]  /*21b70*/  ISETP.NE.AND.EX P0, PT, R4, RZ, PT, P0 ;  /* 0x000000ff0400720c */ /* 0x000fe20003f05300 */
[----:B------:R-:W-:-:S12]  /*21b80*/  IMAD.MOV.U32 R20, RZ, RZ, RZ ;  /* 0x000000ffff147224 */ /* 0x000fd800078e00ff */
[----:B------:R-:W-:Y:S05]  /*21b90*/  @!P0 BRA `(.L_x_2112) ;  /* 0x0000000400b08947 */ /* 0x000fea0003800000 */
[----:B------:R-:W0:Y:S01]  /*21ba0*/  LDCU UR6, c[0x0][0x3b4] ;  /* 0x00007680ff0677ac */ /* 0x000e220008000800 */
[----:B------:R-:W-:Y:S01]  /*21bb0*/  HFMA2 R3, -RZ, RZ, -15.890625, -0.0047760009765625 ;  /* 0xcbf29ce4ff037431 */ /* 0x000fe200000001ff */
[----:B------:R-:W-:Y:S01]  /*21bc0*/  LOP3.LUT R14, R7, 0xfffffffe, RZ, 0xc0, !PT ;  /* 0xfffffffe070e7812 */ /* 0x000fe200078ec0ff */
[----:B------:R-:W-:Y:S02]  /*21bd0*/  IMAD.MOV.U32 R2, RZ, RZ, -0x7bdddcdb ;  /* 0x84222325ff027424 */ /* 0x000fe400078e00ff */
[----:B------:R-:W-:Y:S02]  /*21be0*/  IMAD.MOV.U32 R21, RZ, RZ, RZ ;  /* 0x000000ffff157224 */ /* 0x000fe400078e00ff */
[----:B------:R-:W-:Y:S01]  /*21bf0*/  IMAD.MOV.U32 R7, RZ, RZ, RZ ;  /* 0x000000ffff077224 */ /* 0x000fe200078e00ff */
[----:B0-----:R-:W-:-:S07]  /*21c00*/  MOV R20, UR6 ;  /* 0x0000000600147c02 */ /* 0x001fce0008000f00 */
.L_x_2113:
        /* <DEDUP_REMOVED lines=101> */
.L_x_2112:
[----:B------:R-:W-:Y:S05]  /*22260*/  BSYNC.RECONVERGENT B2 ;  /* 0x0000000000027941 */ /* 0x000fea0003800200 */
.L_x_2111:
        /* <DEDUP_REMOVED lines=55> */
.L_x_2110:
[----:B------:R-:W-:Y:S05]  /*225e0*/  BSYNC.RECONVERGENT B1 ;  /* 0x0000000000017941 */ /* 0x000fea0003800200 */
.L_x_2109:
[----:B------:R-:W0:Y:S01]  /*225f0*/  LDCU UR6, c[0x0][0x3b4] ;  /* 0x00007680ff0677ac */ /* 0x000e220008000800 */
[----:B------:R-:W-:Y:S01]  /*22600*/  ISETP.NE.U32.AND P0, PT, R7, RZ, PT ;  /* 0x000000ff0700720c */ /* 0x000fe20003f05070 */
[----:B------:R-:W-:Y:S01]  /*22610*/  BSSY.RECONVERGENT B1, `(.L_x_2114) ;  /* 0x00000b1000017945 */ /* 0x000fe20003800200 */
[----:B------:R-:W-:Y:S01]  /*22620*/  MOV R23, 0x84222325 ;  /* 0x8422232500177802 */ /* 0x000fe20000000f00 */
[----:B------:R-:W-:Y:S01]  /*22630*/  IMAD.MOV.U32 R22, RZ, RZ, -0x340d631c ;  /* 0xcbf29ce4ff167424 */ /* 0x000fe200078e00ff */
        /* <DEDUP_REMOVED lines=20> */
.L_x_2118:
[----:B------:R-:W-:-:S04]  /*22780*/  LEA R24, P0, R19, R8, 0x3 ;  /* 0x0000000813187211 */ /* 0x000fc800078018ff */
[----:B------:R-:W-:-:S05]  /*22790*/  LEA.HI.X R25, R19, R9, R7, 0x3, P0 ;  /* 0x0000000913197211 */ /* 0x000fca00000f1c07 */
[----:B------:R-:W2:Y:S04]  /*227a0*/  LD.E.64 R20, desc[UR10][R24.64] ;  /* 0x0000000a18147980 */ /* 0x000ea8000c101b00 */
[----:B------:R0:W4:Y:S01]  /*227b0*/  LD.E.64 R12, desc[UR10][R24.64+0x8] ;  /* 0x0000080a180c7980 */ /* 0x000122000c101b00 */
[----:B---3--:R-:W-:Y:S01]  /*227c0*/  IMAD R27, R22, 0x1b3, RZ ;  /* 0x000001b3161b7824 */ /* 0x008fe200078e02ff */
        /* <DEDUP_REMOVED lines=97> */
.L_x_2117:
[----:B------:R-:W-:Y:S05]  /*22de0*/  BSYNC.RECONVERGENT B2 ;  /* 0x0000000000027941 */ /* 0x000fea0003800200 */
.L_x_2116:
        /* <DEDUP_REMOVED lines=51> */
.L_x_2115:
[----:B------:R-:W-:Y:S05]  /*23120*/  BSYNC.RECONVERGENT B1 ;  /* 0x0000000000017941 */ /* 0x000fea0003800200 */
.L_x_2114:
[----:B------:R-:W-:-:S04]  /*23130*/  ISETP.GE.U32.AND P0, PT, R2, R23, PT ;  /* 0x000000170200720c */ /* 0x000fc80003f06070 */
[----:B------:R-:W-:-:S04]  /*23140*/  ISETP.GE.U32.AND.EX P0, PT, R3, R22, PT, P0 ;  /* 0x000000160300720c */ /* 0x000fc80003f06100 */
[----:B------:R-:W-:Y:S01]  /*23150*/  PLOP3.LUT P0, PT, P0, PT, PT, 0x8, 0x80 ;  /* 0x000000000080781c */ /* 0x000fe2000070e170 */
[----:B------:R-:W-:-:S12]  /*23160*/  BRA `(.L_x_2097) ;  /* 0x0000000000647947 */ /* 0x000fd80003800000 */
.L_x_2108:
[----:B------:R-:W0:Y:S01]  /*23170*/  LDCU UR6, c[0x0][0x3b8] ;  /* 0x00007700ff0677ac */ /* 0x000e220008000800 */
[----:B------:R-:W-:Y:S01]  /*23180*/  PLOP3.LUT P0, PT, PT, PT, PT, 0x8, 0x80 ;  /* 0x000000000080781c */ /* 0x000fe20003f0e170 */
[----:B0-----:R-:W-:-:S09]  /*23190*/  UISETP.NE.AND UP0, UPT, UR6, URZ, UPT ;  /* 0x000000ff0600728c */ /* 0x001fd2000bf05270 */
[----:B------:R-:W-:Y:S05]  /*231a0*/  BRA.U !UP0, `(.L_x_2097) ;  /* 0x0000000108547547 */ /* 0x000fea000b800000 */
[----:B------:R-:W-:Y:S01]  /*231b0*/  HFMA2 R18, -RZ, RZ, 0, 0 ;  /* 0x00000000ff127431 */ /* 0x000fe200000001ff */
[----:B------:R-:W-:Y:S01]  /*231c0*/  BSSY.RECONVERGENT B1, `(.L_x_2119) ;  /* 0x0000012000017945 */ /* 0x000fe20003800200 */
[----:B------:R-:W-:-:S07]  /*231d0*/  IMAD.MOV.U32 R7, RZ, RZ, RZ ;  /* 0x000000ffff077224 */ /* 0x000fce00078e00ff */
.L_x_2120:
[C---:B------:R-:W-:Y:S01]  /*231e0*/  IMAD.SHL.U32 R13, R7.reuse, 0x8, RZ ;  /* 0x00000008070d7824 */ /* 0x040fe200078e00ff */
[----:B------:R-:W-:Y:S01]  /*231f0*/  SHF.L.U64.HI R14, R7, 0x3, R18 ;  /* 0x00000003070e7819 */ /* 0x000fe20000010212 */
[----:B------:R-:W0:Y:S03]  /*23200*/  LDCU UR6, c[0x0][0x3b8] ;  /* 0x00007700ff0677ac */ /* 0x000e260008000800 */
[C---:B------:R-:W-:Y:S02]  /*23210*/  IADD3 R2, P0, PT, R13.reuse, R10, RZ ;  /* 0x0000000a0d027210 */ /* 0x040fe40007f1e0ff */
[----:B------:R-:W-:-:S03]  /*23220*/  IADD3 R12, P1, PT, R13, R8, RZ ;  /* 0x000000080d0c7210 */ /* 0x000fc60007f3e0ff */
        /* <DEDUP_REMOVED lines=12> */
.L_x_2119:
[----:B------:R-:W-:-:S13]  /*232f0*/  PLOP3.LUT P0, PT, P1, PT, PT, 0x8, 0x80 ;  /* 0x000000000080781c */ /* 0x000fda0000f0e170 */
.L_x_2097:
[----:B------:R-:W-:Y:S05]  /*23300*/  BSYNC.RECONVERGENT B0 ;  /* 0x0000000000007941 */ /* 0x000fea0003800200 */
.L_x_2096:
[----:B-1----:R-:W-:Y:S01]  /*23310*/  SEL R12, R10, R8, P0 ;  /* 0x000000080a0c7207 */ /* 0x002fe20000000000 */
[C---:B------:R-:W-:Y:S01]  /*23320*/  VIADD R7, R0.reuse, 0x1 ;  /* 0x0000000100077836 */ /* 0x040fe20000000000 */
[----:B------:R-:W-:Y:S01]  /*23330*/  SEL R13, R11, R9, P0 ;  /* 0x000000090b0d7207 */ /* 0x000fe20000000000 */
[----:B------:R-:W-:Y:S01]  /*23340*/  BSSY.RECONVERGENT B0, `(.L_x_2121) ;  /* 0x00002e7000007945 */ /* 0x000fe20003800200 */
[----:B------:R0:W1:Y:S01]  /*23350*/  @P0 LDS.64 R10, [R17+0x8] ;  /* 0x00000800110a0984 */ /* 0x0000620000000a00 */
[----:B------:R-:W-:Y:S01]  /*23360*/  @!P0 IADD3 R7, PT, PT, R0, RZ, RZ ;  /* 0x000000ff00078210 */ /* 0x000fe20007ffe0ff */
[----:B------:R-:W-:Y:S01]  /*23370*/  VIADD R14, R16, 0x1 ;  /* 0x00000001100e7836 */ /* 0x000fe20000000000 */
[----:B------:R-:W-:Y:S01]  /*23380*/  PLOP3.LUT P1, PT, PT, PT, PT, 0x8, 0x80 ;  /* 0x000000000080781c */ /* 0x000fe20003f2e170 */
[----:B------:R0:W4:Y:S01]  /*23390*/  @!P0 LDS.64 R8, [R15+0x8] ;  /* 0x000008000f088984 */ /* 0x0001220000000a00 */
[----:B------:R-:W-:Y:S01]  /*233a0*/  ISETP.GE.AND P2, PT, R7, UR8, PT ;  /* 0x0000000807007c0c */ /* 0x000fe2000bf46270 */
[----:B------:R-:W-:-:S12]  /*233b0*/  @P0 IMAD.MOV R14, RZ, RZ, R16 ;  /* 0x000000ffff0e0224 */ /* 0x000fd800078e0210 */
        /* <DEDUP_REMOVED lines=13> */
[----:B------:R-:W-:Y:S01]  /*23490*/  IMAD.MOV.U32 R15, RZ, RZ, RZ ;  /* 0x000000ffff0f7224 */ /* 0x000fe200078e00ff */
        /* <DEDUP_REMOVED lines=8> */
[----:B------:R-:W-:Y:S01]  /*23520*/  HFMA2 R0, -RZ, RZ, -6.306171417236328125e-05, 0.01395416259765625 ;  /* 0x84222325ff007431 */ /* 0x000fe200000001ff */
[----:B------:R-:W-:Y:S01]  /*23530*/  LOP3.LUT R15, R2, 0xfffffffe, RZ, 0xc0, !PT ;  /* 0xfffffffe020f7812 */ /* 0x000fe200078ec0ff */
[----:B------:R-:W-:Y:S01]  /*23540*/  IMAD.MOV.U32 R3, RZ, RZ, -0x340d631c ;  /* 0xcbf29ce4ff037424 */ /* 0x000fe200078e00ff */
[----:B------:R-:W-:Y:S01]  /*23550*/  CS2R R20, SRZ ;  /* 0x0000000000147805 */ /* 0x000fe2000001ff00 */
[----:B0-----:R-:W-:-:S07]  /*23560*/  IMAD.U32 R22, RZ, RZ, UR6 ;  /* 0x00000006ff167e24 */ /* 0x001fce000f8e00ff */
.L_x_2126:
[----:B-12---:R-:W-:-:S04]  /*23570*/  LEA R26, P1, R21, R10, 0x3 ;  /* 0x0000000a151a7211 */ /* 0x006fc800078218ff */
[----:B---3--:R-:W-:-:S05]  /*23580*/  LEA.HI.X R27, R21, R11, R20, 0x3, P1 ;  /* 0x0000000b151b7211 */ /* 0x008fca00008f1c14 */
[----:B------:R-:W2:Y:S04]  /*23590*/  LD.E.64 R18, desc[UR10][R26.64] ;  /* 0x0000000a1a127980 */ /* 0x000ea8000c101b00 */
[----:B------:R-:W3:Y:S01]  /*235a0*/  LD.E.64 R16, desc[UR10][R26.64+0x8] ;  /* 0x0000080a1a107980 */ /* 0x000ee2000c101b00 */
        /* <DEDUP_REMOVED lines=94> */
[----:B------:R-:W-:Y:S02]  /*23b90*/  IMAD.MOV.U32 R0, RZ, RZ, R16 ;  /* 0x000000ffff007224 */ /* 0x000fe400078e0010 */
[----:B------:R-:W-:-:S05]  /*23ba0*/  IMAD R3, R18, 0x100, R3 ;  /* 0x0000010012037824 */ /* 0x000fca00078e0203 */
[----:B------:R-:W-:Y:S01]  /*23bb0*/  IADD3 R3, PT, PT, R17, R3, RZ ;  /* 0x0000000311037210 */ /* 0x000fe20007ffe0ff */
[----:B------:R-:W-:Y:S06]  /*23bc0*/  @P1 BRA `(.L_x_2126) ;  /* 0xfffffff800681947 */ /* 0x000fec000383ffff */
.L_x_2125:
[----:B------:R-:W-:Y:S05]  /*23bd0*/  BSYNC.RECONVERGENT B1 ;  /* 0x0000000000017941 */ /* 0x000fea0003800200 */
.L_x_2124:
[----:B------:R-:W-:Y:S05]  /*23be0*/  @P2 BRA `(.L_x_2123) ;  /* 0x0000000000c82947 */ /* 0x000fea0003800000 */
[----:B-1----:R-:W-:-:S04]  /*23bf0*/  LEA R16, P1, R15, R10, 0x3 ;  /* 0x0000000a0f107211 */ /* 0x002fc800078218ff */
[----:B------:R-:W-:-:S06]  /*23c00*/  LEA.HI.X R17, R15, R11, R22, 0x3, P1 ;  /* 0x0000000b0f117211 */ /* 0x000fcc00008f1c16 */
[----:B------:R-:W5:Y:S01]  /*23c10*/  LD.E.64 R16, desc[UR10][R16.64] ;  /* 0x0000000a10107980 */ /* 0x000f62000c101b00 */
[----:B------:R-:W-:Y:S01]  /*23c20*/  IMAD R3, R3, 0x1b3, RZ ;  /* 0x000001b303037824 */ /* 0x000fe200078e02ff */
[----:B-----5:R-:W-:-:S05]  /*23c30*/  LOP3.LUT R0, R0, 0xff, R16, 0x78, !PT ;  /* 0x000000ff00007812 */ /* 0x020fca00078e7810 */
[----:B--2---:R-:W-:-:S04]  /*23c40*/  IMAD.WIDE.U32 R18, R0, 0x1b3, RZ ;  /* 0x000001b300127825 */ /* 0x004fc800078e00ff */
        /* <DEDUP_REMOVED lines=44> */
.L_x_2123:
        /* <DEDUP_REMOVED lines=18> */
[----:B--2---:R-:W-:Y:S01]  /*24030*/  CS2R R18, SRZ ;  /* 0x0000000000127805 */ /* 0x004fe2000001ff00 */
[----:B0-----:R-:W-:-:S07]  /*24040*/  IMAD.U32 R20, RZ, RZ, UR6 ;  /* 0x00000006ff147e24 */ /* 0x001fce000f8e00ff */
.L_x_2130:
[----:B----4-:R-:W-:-:S04]  /*24050*/  LEA R26, P1, R19, R8, 0x3 ;  /* 0x00000008131a7211 */ /* 0x010fc800078218ff */
[----:B---3--:R-:W-:-:S05]  /*24060*/  LEA.HI.X R27, R19, R9, R18, 0x3, P1 ;  /* 0x00000009131b7211 */ /* 0x008fca00008f1c12 */
        /* <DEDUP_REMOVED lines=100> */
.L_x_2129:
[----:B------:R-:W-:Y:S05]  /*246b0*/  BSYNC.RECONVERGENT B1 ;  /* 0x0000000000017941 */ /* 0x000fea0003800200 */
.L_x_2128:
[----:B------:R-:W-:Y:S05]  /*246c0*/  @P2 BRA `(.L_x_2127) ;  /* 0x0000000000c82947 */ /* 0x000fea0003800000 */
[----:B----4-:R-:W-:-:S04]  /*246d0*/  LEA R16, P1, R15, R8, 0x3 ;  /* 0x000000080f107211 */ /* 0x010fc800078218ff */
[----:B------:R-:W-:-:S06]  /*246e0*/  LEA.HI.X R17, R15, R9, R20, 0x3, P1 ;  /* 0x000000090f117211 */ /* 0x000fcc00008f1c14 */
[----:B------:R-:W4:Y:S01]  /*246f0*/  LD.E.64 R16, desc[UR10][R16.64] ;  /* 0x0000000a10107980 */ /* 0x000f22000c101b00 */
[----:B------:R-:W-:Y:S01]  /*24700*/  IMAD R24, R24, 0x1b3, RZ ;  /* 0x000001b318187824 */ /* 0x000fe200078e02ff */
[----:B----4-:R-:W-:-:S05]  /*24710*/  LOP3.LUT R15, R21, 0xff, R16, 0x78, !PT ;  /* 0x000000ff150f7812 */ /* 0x010fca00078e7810 */
[----:B--2---:R-:W-:-:S04]  /*24720*/  IMAD.WIDE.U32 R18, R15, 0x1b3, RZ ;  /* 0x000001b30f127825 */ /* 0x004fc800078e00ff */
        /* <DEDUP_REMOVED lines=44> */
.L_x_2127:
[----:B------:R-:W-:-:S04]  /*249f0*/  ISETP.NE.U32.AND P1, PT, R0, R21, PT ;  /* 0x000000150000720c */ /* 0x000fc80003f25070 */
[----:B------:R-:W-:-:S13]  /*24a00*/  ISETP.NE.AND.EX P1, PT, R3, R24, PT, P1 ;  /* 0x000000180300720c */ /* 0x000fda0003f25310 */
[----:B------:R-:W-:Y:S05]  /*24a10*/  @!P1 BRA `(.L_x_2131) ;  /* 0x0000001400849947 */ /* 0x000fea0003800000 */
        /* <DEDUP_REMOVED lines=8> */
[----:B------:R-:W-:Y:S01]  /*24aa0*/  IMAD.MOV.U32 R15, RZ, RZ, RZ ;  /* 0x000000ffff0f7224 */ /* 0x000fe200078e00ff */
[----:B------:R-:W-:Y:S01]  /*24ab0*/  ISETP.NE.U32.AND P2, PT, R0, 0x1, PT ;  /* 0x000000010000780c */ /* 0x000fe20003f45070 */
[----:B------:R-:W-:Y:S02]  /*24ac0*/  IMAD.MOV.U32 R0, RZ, RZ, -0x7bdddcdb ;  /* 0x84222325ff007424 */ /* 0x000fe400078e00ff */
[----:B------:R-:W-:Y:S01]  /*24ad0*/  IMAD.MOV.U32 R22, RZ, RZ, RZ ;  /* 0x000000ffff167224 */ /* 0x000fe200078e00ff */
        /* <DEDUP_REMOVED lines=8> */
.L_x_2135:
        /* <DEDUP_REMOVED lines=102> */
.L_x_2134:
[----:B------:R-:W-:Y:S05]  /*251c0*/  BSYNC.RECONVERGENT B1 ;  /* 0x0000000000017941 */ /* 0x000fea0003800200 */
.L_x_2133:
        /* <DEDUP_REMOVED lines=51> */
.L_x_2132:
        /* <DEDUP_REMOVED lines=11> */
[----:B--2---:R-:W-:Y:S01]  /*255b0*/  IMAD.MOV.U32 R18, RZ, RZ, RZ ;  /* 0x000000ffff127224 */ /* 0x004fe200078e00ff */
        /* <DEDUP_REMOVED lines=9> */
.L_x_2139:
[----:B----4-:R-:W-:-:S04]  /*25650*/  LEA R24, P0, R19, R8, 0x3 ;  /* 0x0000000813187211 */ /* 0x010fc800078018ff */
        /* <DEDUP_REMOVED lines=101> */
.L_x_2138:
[----:B------:R-:W-:Y:S05]  /*25cb0*/  BSYNC.RECONVERGENT B1 ;  /* 0x0000000000017941 */ /* 0x000fea0003800200 */
.L_x_2137:
        /* <DEDUP_REMOVED lines=51> */
.L_x_2136:
[----:B------:R-:W-:-:S04]  /*25ff0*/  ISETP.GE.U32.AND P1, PT, R0, R23, PT ;  /* 0x000000170000720c */ /* 0x000fc80003f26070 */
[----:B------:R-:W-:-:S04]  /*26000*/  ISETP.GE.U32.AND.EX P1, PT, R3, R22, PT, P1 ;  /* 0x000000160300720c */ /* 0x000fc80003f26110 */
[----:B------:R-:W-:Y:S01]  /*26010*/  PLOP3.LUT P1, PT, P1, PT, PT, 0x8, 0x80 ;  /* 0x000000000080781c */ /* 0x000fe20000f2e170 */
[----:B------:R-:W-:-:S12]  /*26020*/  BRA `(.L_x_2122) ;  /* 0x0000000000607947 */ /* 0x000fd80003800000 */
.L_x_2131:
[----:B------:R-:W0:Y:S01]  /*26030*/  LDC R20, c[0x0][0x3b8] ;  /* 0x0000ee00ff147b82 */ /* 0x000e220000000800 */
[----:B------:R-:W-:Y:S02]  /*26040*/  PLOP3.LUT P1, PT, PT, PT, PT, 0x8, 0x80 ;  /* 0x000000000080781c */ /* 0x000fe40003f2e170 */
[----:B0-----:R-:W-:-:S13]  /*26050*/  ISETP.NE.AND P0, PT, R20, RZ, PT ;  /* 0x000000ff1400720c */ /* 0x001fda0003f05270 */
[----:B------:R-:W-:Y:S05]  /*26060*/  @!P0 BRA `(.L_x_2122) ;  /* 0x0000000000508947 */ /* 0x000fea0003800000 */
[----:B--2---:R-:W-:Y:S02]  /*26070*/  HFMA2 R18, -RZ, RZ, 0, 0 ;  /* 0x00000000ff127431 */ /* 0x004fe400000001ff */
[----:B------:R-:W-:-:S07]  /*26080*/  IMAD.MOV.U32 R15, RZ, RZ, RZ ;  /* 0x000000ffff0f7224 */ /* 0x000fce00078e00ff */
.L_x_2140:
[C---:B------:R-:W-:Y:S01]  /*26090*/  IMAD.SHL.U32 R17, R15.reuse, 0x8, RZ ;  /* 0x000000080f117824 */ /* 0x040fe200078e00ff */
[----:B------:R-:W-:-:S04]  /*260a0*/  SHF.L.U64.HI R0, R15, 0x3, R18 ;  /* 0x000000030f007819 */ /* 0x000fc80000010212 */
        /* <DEDUP_REMOVED lines=16> */
.L_x_2122:
[----:B------:R-:W-:Y:S05]  /*261b0*/  BSYNC.RECONVERGENT B0 ;  /* 0x0000000000007941 */ /* 0x000fea0003800200 */
.L_x_2121:
[----:B------:R-:W0:Y:S01]  /*261c0*/  S2UR UR7, SR_CgaCtaId ;  /* 0x00000000000779c3 */ /* 0x000e220000008800 */
[----:B------:R-:W-:Y:S01]  /*261d0*/  UMOV UR6, 0x400 ;  /* 0x0000040000067882 */ /* 0x000fe20000000000 */
[----:B------:R-:W-:Y:S01]  /*261e0*/  VIADD R0, R14, 0x1 ;  /* 0x000000010e007836 */ /* 0x000fe20000000000 */
[C---:B------:R-:W-:Y:S01]  /*261f0*/  IADD3 R2, PT, PT, R7.reuse, 0x1, RZ ;  /* 0x0000000107027810 */ /* 0x040fe20007ffe0ff */
[----:B------:R-:W-:Y:S01]  /*26200*/  @P1 IMAD.MOV R0, RZ, RZ, R14 ;  /* 0x000000ffff001224 */ /* 0x000fe200078e020e */
[----:B------:R-:W-:Y:S01]  /*26210*/  @!P1 IADD3 R2, PT, PT, R7, RZ, RZ ;  /* 0x000000ff07029210 */ /* 0x000fe20007ffe0ff */
[----:B------:R-:W-:Y:S01]  /*26220*/  BSSY.RECONVERGENT B0, `(.L_x_2141) ;  /* 0x00002eb000007945 */ /* 0x000fe20003800200 */
[----:B-1--4-:R-:W-:Y:S02]  /*26230*/  SEL R14, R10, R8, P1 ;  /* 0x000000080a0e7207 */ /* 0x012fe40000800000 */
[----:B------:R-:W-:Y:S02]  /*26240*/  SEL R15, R11, R9, P1 ;  /* 0x000000090b0f7207 */ /* 0x000fe40000800000 */
[----:B------:R-:W-:Y:S01]  /*26250*/  PLOP3.LUT P0, PT, PT, PT, PT, 0x8, 0x80 ;  /* 0x000000000080781c */ /* 0x000fe20003f0e170 */
[----:B0-----:R-:W-:-:S06]  /*26260*/  ULEA UR6, UR7, UR6, 0x18 ;  /* 0x0000000607067291 */ /* 0x001fcc000f8ec0ff */
[----:B------:R-:W-:-:S04]  /*26270*/  @!P1 IMAD.U32 R3, RZ, RZ, UR6 ;  /* 0x00000006ff039e24 */ /* 0x000fc8000f8e00ff */
[----:B------:R-:W-:Y:S02]  /*26280*/  @!P1 IMAD R7, R0, 0x8, R3 ;  /* 0x0000000800079824 */ /* 0x000fe400078e0203 */
[----:B------:R-:W-:-:S03]  /*26290*/  @P1 IMAD.U32 R3, RZ, RZ, UR6 ;  /* 0x00000006ff031e24 */ /* 0x000fc6000f8e00ff */
[----:B------:R0:W1:Y:S02]  /*262a0*/  @!P1 LDS.64 R8, [R7] ;  /* 0x0000000007089984 */ /* 0x0000640000000a00 */
[----:B------:R-:W-:-:S05]  /*262b0*/  @P1 LEA R16, R2, R3, 0x3 ;  /* 0x0000000302101211 */ /* 0x000fca00078e18ff */
[----:B------:R0:W4:Y:S01]  /*262c0*/  @P1 LDS.64 R10, [R16] ;  /* 0x00000000100a1984 */ /* 0x0001220000000a00 */
[----:B------:R-:W-:-:S13]  /*262d0*/  ISETP.GE.AND P1, PT, R2, UR8, PT ;  /* 0x0000000802007c0c */ /* 0x000fda000bf26270 */
        /* <DEDUP_REMOVED lines=10> */
[----:B------:R-:W-:Y:S01]  /*26380*/  ISETP.NE.U32.AND P1, PT, RZ, UR5, PT ;  /* 0x00000005ff007c0c */ /* 0x000fe2000bf25070 */
[----:B------:R-:W-:Y:S01]  /*26390*/  BSSY.RECONVERGENT B1, `(.L_x_2144) ;  /* 0x0000077000017945 */ /* 0x000fe20003800200 */
[----:B------:R-:W-:Y:S01]  /*263a0*/  LOP3.LUT R7, R20, 0x1, RZ, 0xc0, !PT ;  /* 0x0000000114077812 */ /* 0x000fe200078ec0ff */
[----:B------:R-:W-:Y:S01]  /*263b0*/  HFMA2 R16, -RZ, RZ, -6.306171417236328125e-05, 0.01395416259765625 ;  /* 0x84222325ff107431 */ /* 0x000fe200000001ff */
        /* <DEDUP_REMOVED lines=12> */
[----:B--2---:R-:W-:Y:S02]  /*26480*/  IMAD.MOV.U32 R26, RZ, RZ, RZ ;  /* 0x000000ffff1a7224 */ /* 0x004fe400078e00ff */
[----:B0-----:R-:W-:-:S07]  /*26490*/  IMAD.U32 R28, RZ, RZ, UR6 ;  /* 0x00000006ff1c7e24 */ /* 0x001fce000f8e00ff */
.L_x_2146:
[----:B----4-:R-:W-:-:S04]  /*264a0*/  LEA R22, P1, R21, R10, 0x3 ;  /* 0x0000000a15167211 */ /* 0x010fc800078218ff */
[----:B------:R-:W-:-:S05]  /*264b0*/  LEA.HI.X R23, R21, R11, R26, 0x3, P1 ;  /* 0x0000000b15177211 */ /* 0x000fca00008f1c1a */
[----:B------:R-:W2:Y:S04]  /*264c0*/  LD.E.64 R18, desc[UR10][R22.64] ;  /* 0x0000000a16127980 */ /* 0x000ea8000c101b00 */
[----:B------:R0:W4:Y:S01]  /*264d0*/  LD.E.64 R24, desc[UR10][R22.64+0x8] ;  /* 0x0000080a16187980 */ /* 0x000122000c101b00 */
[----:B------:R-:W-:Y:S01]  /*264e0*/  IMAD R7, R7, 0x1b3, RZ ;  /* 0x000001b307077824 */ /* 0x000fe200078e02ff */
[----:B------:R-:W-:-:S04]  /*264f0*/  IADD3 R21, P1, PT, R21, 0x2, RZ ;  /* 0x0000000215157810 */ /* 0x000fc80007f3e0ff */
[----:B------:R-:W-:Y:S02]  /*26500*/  IADD3.X R26, PT, PT, RZ, R26, RZ, P1, !PT ;  /* 0x0000001aff1a7210 */ /* 0x000fe40000ffe4ff */
[----:B------:R-:W-:-:S04]  /*26510*/  ISETP.NE.U32.AND P1, PT, R21, R17, PT ;  /* 0x000000111500720c */ /* 0x000fc80003f25070 */
[----:B------:R-:W-:Y:S02]  /*26520*/  ISETP.NE.AND.EX P1, PT, R26, R28, PT, P1 ;  /* 0x0000001c1a00720c */ /* 0x000fe40003f25310 */
[----:B--2---:R-:W-:-:S04]  /*26530*/  LOP3.LUT R16, R16, 0xff, R18, 0x78, !PT ;  /* 0x000000ff10107812 */ /* 0x004fc800078e7812 */
[C---:B---3--:R-:W-:Y:S01]  /*26540*/  LEA R27, R16.reuse, R7, 0x8 ;  /* 0x00000007101b7211 */ /* 0x048fe200078e40ff */
        /* <DEDUP_REMOVED lines=91> */
.L_x_2145:
[----:B------:R-:W-:Y:S05]  /*26b00*/  BSYNC.RECONVERGENT B1 ;  /* 0x0000000000017941 */ /* 0x000fea0003800200 */
.L_x_2144:
[----:B------:R-:W-:Y:S05]  /*26b10*/  @P2 BRA `(.L_x_2143) ;  /* 0x0000000000c42947 */ /* 0x000fea0003800000 */
[----:B--2-4-:R-:W-:-:S04]  /*26b20*/  LEA R18, P1, R17, R10, 0x3 ;  /* 0x0000000a11127211 */ /* 0x014fc800078218ff */
        /* <DEDUP_REMOVED lines=48> */
.L_x_2143:
[----:B--2---:R-:W-:Y:S02]  /*26e30*/  HFMA2 R26, -RZ, RZ, -15.890625, -0.0047760009765625 ;  /* 0xcbf29ce4ff1a7431 */ /* 0x004fe400000001ff */
[----:B------:R-:W-:Y:S01]  /*26e40*/  IMAD.MOV.U32 R21, RZ, RZ, -0x7bdddcdb ;  /* 0x84222325ff157424 */ /* 0x000fe200078e00ff */
        /* <DEDUP_REMOVED lines=15> */
[----:B------:R-:W-:Y:S01]  /*26f40*/  IMAD.MOV.U32 R21, RZ, RZ, -0x7bdddcdb ;  /* 0x84222325ff157424 */ /* 0x000fe200078e00ff */
[----:B------:R-:W-:Y:S01]  /*26f50*/  CS2R R18, SRZ ;  /* 0x0000000000127805 */ /* 0x000fe2000001ff00 */
[----:B0-----:R-:W-:-:S07]  /*26f60*/  IMAD.U32 R28, RZ, RZ, UR6 ;  /* 0x00000006ff1c7e24 */ /* 0x001fce000f8e00ff */
.L_x_2150:
[----:B-1----:R-:W-:-:S04]  /*26f70*/  LEA R30, P1, R19, R8, 0x3 ;  /* 0x00000008131e7211 */ /* 0x002fc800078218ff */
[----:B------:R-:W-:-:S05]  /*26f80*/  LEA.HI.X R31, R19, R9, R18, 0x3, P1 ;  /* 0x00000009131f7211 */ /* 0x000fca00008f1c12 */
[----:B------:R-:W2:Y:S04]  /*26f90*/  LD.E.64 R24, desc[UR10][R30.64] ;  /* 0x0000000a1e187980 */ /* 0x000ea8000c101b00 */
[----:B------:R0:W5:Y:S01]  /*26fa0*/  LD.E.64 R22, desc[UR10][R30.64+0x8] ;  /* 0x0000080a1e167980 */ /* 0x000162000c101b00 */
[----:B------:R-:W-:Y:S01]  /*26fb0*/  IMAD R32, R26, 0x1b3, RZ ;  /* 0x000001b31a207824 */ /* 0x000fe200078e02ff */
[----:B------:R-:W-:-:S05]  /*26fc0*/  IADD3 R19, P1, PT, R19, 0x2, RZ ;  /* 0x0000000213137810 */ /* 0x000fca0007f3e0ff */
[----:B------:R-:W-:Y:S01]  /*26fd0*/  IMAD.X R18, RZ, RZ, R18, P1 ;  /* 0x000000ffff127224 */ /* 0x000fe200008e0612 */
[----:B------:R-:W-:-:S04]  /*26fe0*/  ISETP.NE.U32.AND P1, PT, R19, R17, PT ;  /* 0x000000111300720c */ /* 0x000fc80003f25070 */
[----:B------:R-:W-:Y:S02]  /*26ff0*/  ISETP.NE.AND.EX P1, PT, R18, R28, PT, P1 ;  /* 0x0000001c1200720c */ /* 0x000fe40003f25310 */
[----:B--2---:R-:W-:-:S05]  /*27000*/  LOP3.LUT R21, R21, 0xff, R24, 0x78, !PT ;  /* 0x000000ff15157812 */ /* 0x004fca00078e7818 */
        /* <DEDUP_REMOVED lines=92> */
.L_x_2149:
[----:B------:R-:W-:Y:S05]  /*275d0*/  BSYNC.RECONVERGENT B1 ;  /* 0x0000000000017941 */ /* 0x000fea0003800200 */
.L_x_2148:
[----:B------:R-:W-:Y:S05]  /*275e0*/  @P2 BRA `(.L_x_2147) ;  /* 0x0000000000c82947 */ /* 0x000fea0003800000 */
[----:B-1----:R-:W-:-:S04]  /*275f0*/  LEA R18, P1, R17, R8, 0x3 ;  /* 0x0000000811127211 */ /* 0x002fc800078218ff */
        /* <DEDUP_REMOVED lines=49> */
.L_x_2147:
        /* <DEDUP_REMOVED lines=24> */
.L_x_2155:
[----:B----4-:R-:W-:-:S04]  /*27a90*/  LEA R22, P1, R21, R10, 0x3 ;  /* 0x0000000a15167211 */ /* 0x010fc800078218ff */
        /* <DEDUP_REMOVED lines=101> */
.L_x_2154:
[----:B------:R-:W-:Y:S05]  /*280f0*/  BSYNC.RECONVERGENT B1 ;  /* 0x0000000000017941 */ /* 0x000fea0003800200 */
.L_x_2153:
[----:B------:R-:W-:Y:S05]  /*28100*/  @P2 BRA `(.L_x_2152) ;  /* 0x0000000000c42947 */ /* 0x000fea0003800000 */
[----:B----4-:R-:W-:-:S04]  /*28110*/  LEA R18, P1, R17, R10, 0x3 ;  /* 0x0000000a11127211 */ /* 0x010fc800078218ff */
        /* <DEDUP_REMOVED lines=48> */
.L_x_2152:
        /* <DEDUP_REMOVED lines=21> */
.L_x_2159:
[----:B-1----:R-:W-:-:S04]  /*28570*/  LEA R28, P0, R26, R8, 0x3 ;  /* 0x000000081a1c7211 */ /* 0x002fc800078018ff */
[----:B------:R-:W-:-:S05]  /*28580*/  LEA.HI.X R29, R26, R9, R19, 0x3, P0 ;  /* 0x000000091a1d7211 */ /* 0x000fca00000f1c13 */
[----:B------:R-:W3:Y:S04]  /*28590*/  LD.E.64 R22, desc[UR10][R28.64] ;  /* 0x0000000a1c167980 */ /* 0x000ee8000c101b00 */
[----:B------:R0:W2:Y:S01]  /*285a0*/  LD.E.64 R20, desc[UR10][R28.64+0x8] ;  /* 0x0000080a1c147980 */ /* 0x0000a2000c101b00 */
        /* <DEDUP_REMOVED lines=98> */
.L_x_2158:
[----:B------:R-:W-:Y:S05]  /*28bd0*/  BSYNC.RECONVERGENT B1 ;  /* 0x0000000000017941 */ /* 0x000fea0003800200 */
.L_x_2157:
[----:B------:R-:W-:Y:S05]  /*28be0*/  @P1 BRA `(.L_x_2156) ;  /* 0x0000000000c81947 */ /* 0x000fea0003800000 */
[----:B-1----:R-:W-:-:S04]  /*28bf0*/  LEA R22, P0, R17, R8, 0x3 ;  /* 0x0000000811167211 */ /* 0x002fc800078018ff */
[----:B------:R-:W-:-:S05]  /*28c00*/  LEA.HI.X R23, R17, R9, R18, 0x3, P0 ;  /* 0x0000000911177211 */ /* 0x000fca00000f1c12 */
        /* <DEDUP_REMOVED lines=48> */
.L_x_2156:
[----:B------:R-:W-:-:S04]  /*28f10*/  ISETP.GE.U32.AND P0, PT, R16, R25, PT ;  /* 0x000000191000720c */ /* 0x000fc80003f06070 */
[----:B------:R-:W-:-:S04]  /*28f20*/  ISETP.GE.U32.AND.EX P0, PT, R7, R24, PT, P0 ;  /* 0x000000180700720c */ /* 0x000fc80003f06100 */
[----:B------:R-:W-:Y:S01]  /*28f30*/  PLOP3.LUT P0, PT, P0, PT, PT, 0x8, 0x80 ;  /* 0x000000000080781c */ /* 0x000fe2000070e170 */
[----:B------:R-:W-:-:S12]  /*28f40*/  BRA `(.L_x_2142) ;  /* 0x0000000000607947 */ /* 0x000fd80003800000 */
.L_x_2151:
[----:B------:R-:W0:Y:S01]  /*28f50*/  LDC R24, c[0x0][0x3b8] ;  /* 0x0000ee00ff187b82 */ /* 0x000e220000000800 */
[----:B------:R-:W-:Y:S02]  /*28f60*/  PLOP3.LUT P0, PT, PT, PT, PT, 0x8, 0x80 ;  /* 0x000000000080781c */ /* 0x000fe40003f0e170 */
[----:B0-----:R-:W-:-:S13]  /*28f70*/  ISETP.NE.AND P1, PT, R24, RZ, PT ;  /* 0x000000ff1800720c */ /* 0x001fda0003f25270 */
[----:B------:R-:W-:Y:S05]  /*28f80*/  @!P1 BRA `(.L_x_2142) ;  /* 0x0000000000509947 */ /* 0x000fea0003800000 */
[----:B------:R-:W-:Y:S02]  /*28f90*/  HFMA2 R22, -RZ, RZ, 0, 0 ;  /* 0x00000000ff167431 */ /* 0x000fe400000001ff */
[----:B------:R-:W-:-:S07]  /*28fa0*/  IMAD.MOV.U32 R7, RZ, RZ, RZ ;  /* 0x000000ffff077224 */ /* 0x000fce00078e00ff */
.L_x_2160:
[C---:B------:R-:W-:Y:S01]  /*28fb0*/  IMAD.SHL.U32 R19, R7.reuse, 0x8, RZ ;  /* 0x0000000807137824 */ /* 0x040fe200078e00ff */
[----:B------:R-:W-:-:S04]  /*28fc0*/  SHF.L.U64.HI R20, R7, 0x3, R22 ;  /* 0x0000000307147819 */ /* 0x000fc80000010216 */
[C---:B----4-:R-:W-:Y:S02]  /*28fd0*/  IADD3 R16, P0, PT, R19.reuse, R10, RZ ;  /* 0x0000000a13107210 */ /* 0x050fe40007f1e0ff */
        /* <DEDUP_REMOVED lines=15> */
.L_x_2142:
[----:B------:R-:W-:Y:S05]  /*290d0*/  BSYNC.RECONVERGENT B0 ;  /* 0x0000000000007941 */ /* 0x000fea0003800200 */
.L_x_2141:
[----:B--2---:R-:W-:Y:S01]  /*290e0*/  IADD3 R18, PT, PT, R2, 0x1, RZ ;  /* 0x0000000102127810 */ /* 0x004fe20007ffe0ff */
[----:B------:R-:W-:Y:S01]  /*290f0*/  @!P0 IMAD.MOV R18, RZ, RZ, R2 ;  /* 0x000000ffff128224 */ /* 0x000fe200078e0202 */
[----:B------:R-:W-:Y:S01]  /*29100*/  BSSY.RECONVERGENT B0, `(.L_x_2161) ;  /* 0x00002ee000007945 */ /* 0x000fe20003800200 */
[----:B------:R-:W-:Y:S01]  /*29110*/  VIADD R20, R0, 0x1 ;  /* 0x0000000100147836 */ /* 0x000fe20000000000 */
[----:B-1--4-:R-:W-:Y:S01]  /*29120*/  SEL R16, R10, R8, P0 ;  /* 0x000000080a107207 */ /* 0x012fe20000000000 */
        /* <DEDUP_REMOVED lines=12> */
[----:B------:R-:W4:Y:S01]  /*291f0*/  LDC.64 R24, c[0x0][0x3b0] ;  /* 0x0000ec00ff187b82 */ /* 0x000f220000000a00 */
[----:B0-----:R-:W-:Y:S02]  /*29200*/  HFMA2 R2, -RZ, RZ, -15.890625, -0.0047760009765625 ;  /* 0xcbf29ce4ff027431 */ /* 0x001fe400000001ff */
[----:B------:R-:W-:Y:S01]  /*29210*/  IMAD.MOV.U32 R0, RZ, RZ, -0x7bdddcdb ;  /* 0x84222325ff007424 */ /* 0x000fe200078e00ff */
[----:B----4-:R-:W-:-:S04]  /*29220*/  ISETP.NE.U32.AND P0, PT, R24, RZ, PT ;  /* 0x000000ff1800720c */ /* 0x010fc80003f05070 */
        /* <DEDUP_REMOVED lines=20> */
.L_x_2166:
[----:B-1----:R-:W-:-:S04]  /*29370*/  LEA R28, P1, R19, R10, 0x3 ;  /* 0x0000000a131c7211 */ /* 0x002fc800078218ff */
[----:B------:R-:W-:-:S05]  /*29380*/  LEA.HI.X R29, R19, R11, R22, 0x3, P1 ;  /* 0x0000000b131d7211 */ /* 0x000fca00008f1c16 */
[----:B---3--:R-:W3:Y:S04]  /*29390*/  LD.E.64 R26, desc[UR10][R28.64] ;  /* 0x0000000a1c1a7980 */ /* 0x008ee8000c101b00 */
        /* <DEDUP_REMOVED lines=49> */
[----:B----4-:R-:W-:-:S04]  /*296b0*/  LOP3.LUT R0, R26, 0xff, R30, 0x78, !PT ;  /* 0x000000ff1a007812 */ /* 0x010fc800078e781e */
        /* <DEDUP_REMOVED lines=49> */
.L_x_2165:
[----:B------:R-:W-:Y:S05]  /*299d0*/  BSYNC.RECONVERGENT B1 ;  /* 0x0000000000017941 */ /* 0x000fea0003800200 */
.L_x_2164:
[----:B------:R-:W-:Y:S05]  /*299e0*/  @P2 BRA `(.L_x_2163) ;  /* 0x0000000000c82947 */ /* 0x000fea0003800000 */
[----:B-1----:R-:W-:-:S04]  /*299f0*/  LEA R22, P1, R7, R10, 0x3 ;  /* 0x0000000a07167211 */ /* 0x002fc800078218ff */
[----:B------:R-:W-:-:S06]  /*29a00*/  LEA.HI.X R23, R7, R11, R32, 0x3, P1 ;  /* 0x0000000b07177211 */ /* 0x000fcc00008f1c20 */
        /* <DEDUP_REMOVED lines=48> */
.L_x_2163:
        /* <DEDUP_REMOVED lines=21> */
.L_x_2170:
[----:B--2---:R-:W-:-:S04]  /*29e60*/  LEA R34, P1, R19, R8, 0x3 ;  /* 0x0000000813227211 */ /* 0x004fc800078218ff */
[----:B------:R-:W-:-:S05]  /*29e70*/  LEA.HI.X R35, R19, R9, R22, 0x3, P1 ;  /* 0x0000000913237211 */ /* 0x000fca00008f1c16 */
[----:B------:R-:W2:Y:S04]  /*29e80*/  LD.E.64 R28, desc[UR10][R34.64] ;  /* 0x0000000a221c7980 */ /* 0x000ea8000c101b00 */
[----:B---3--:R0:W3:Y:S01]  /*29e90*/  LD.E.64 R26, desc[UR10][R34.64+0x8] ;  /* 0x0000080a221a7980 */ /* 0x0080e2000c101b00 */
        /* <DEDUP_REMOVED lines=98> */
.L_x_2169:
[----:B------:R-:W-:Y:S05]  /*2a4c0*/  BSYNC.RECONVERGENT B1 ;  /* 0x0000000000017941 */ /* 0x000fea0003800200 */
.L_x_2168:
[----:B------:R-:W-:Y:S05]  /*2a4d0*/  @P2 BRA `(.L_x_2167) ;  /* 0x0000000000c82947 */ /* 0x000fea0003800000 */
[----:B--2---:R-:W-:-:S04]  /*2a4e0*/  LEA R22, P1, R7, R8, 0x3 ;  /* 0x0000000807167211 */ /* 0x004fc800078218ff */
[----:B------:R-:W-:-:S06]  /*2a4f0*/  LEA.HI.X R23, R7, R9, R32, 0x3, P1 ;  /* 0x0000000907177211 */ /* 0x000fcc00008f1c20 */
[----:B------:R-:W2:Y:S01]  /*2a500*/  LD.E.64 R22, desc[UR10][R22.64] ;  /* 0x0000000a16167980 */ /* 0x000ea2000c101b00 */
[----:B------:R-:W-:Y:S01]  /*2a510*/  IMAD R28, R25, 0x1b3, RZ ;  /* 0x000001b3191c7824 */ /* 0x000fe200078e02ff */
[----:B--2---:R-:W-:Y:S02]  /*2a520*/  LOP3.LUT R21, R21, 0xff, R22, 0x78, !PT ;  /* 0x000000ff15157812 */ /* 0x004fe400078e7816 */
[----:B------:R-:W-:-:S03]  /*2a530*/  SHF.R.U64 R7, R22, 0x8, R23 ;  /* 0x0000000816077819 */ /* 0x000fc60000001217 */
[----:B---3--:R-:W-:-:S04]  /*2a540*/  IMAD.WIDE.U32 R26, R21, 0x1b3, RZ ;  /* 0x000001b3151a7825 */ /* 0x008fc800078e00ff */
        /* <DEDUP_REMOVED lines=43> */
.L_x_2167:
        /* <DEDUP_REMOVED lines=24> */
.L_x_2175:
        /* <DEDUP_REMOVED lines=102> */
.L_x_2174:
[----:B------:R-:W-:Y:S05]  /*2afe0*/  BSYNC.RECONVERGENT B1 ;  /* 0x0000000000017941 */ /* 0x000fea0003800200 */
.L_x_2173:
[----:B------:R-:W-:Y:S05]  /*2aff0*/  @P2 BRA `(.L_x_2172) ;  /* 0x0000000000c82947 */ /* 0x000fea0003800000 */
[----:B-1----:R-:W-:-:S04]  /*2b000*/  LEA R22, P1, R7, R10, 0x3 ;  /* 0x0000000a07167211 */ /* 0x002fc800078218ff */
[----:B------:R-:W-:-:S06]  /*2b010*/  LEA.HI.X R23, R7, R11, R32, 0x3, P1 ;  /* 0x0000000b07177211 */ /* 0x000fcc00008f1c20 */
[----:B------:R-:W4:Y:S01]  /*2b020*/  LD.E.64 R22, desc[UR10][R22.64] ;  /* 0x0000000a16167980 */ /* 0x000f22000c101b00 */
[----:B------:R-:W-:Y:S01]  /*2b030*/  IMAD R7, R2, 0x1b3, RZ ;  /* 0x000001b302077824 */ /* 0x000fe200078e02ff */
[----:B----4-:R-:W-:-:S04]  /*2b040*/  LOP3.LUT R0, R0, 0xff, R22, 0x78, !PT ;  /* 0x000000ff00007812 */ /* 0x010fc800078e7816 */
[C---:B------:R-:W-:Y:S01]  /*2b050*/  LEA R19, R0.reuse, R7, 0x8 ;  /* 0x0000000700137211 */ /* 0x040fe200078e40ff */
[----:B---3--:R-:W-:Y:S01]  /*2b060*/  IMAD.WIDE.U32 R26, R0, 0x1b3, RZ ;  /* 0x000001b3001a7825 */ /* 0x008fe200078e00ff */
        /* <DEDUP_REMOVED lines=43> */
.L_x_2172:
        /* <DEDUP_REMOVED lines=21> */
.L_x_2179:
[----:B--2---:R-:W-:-:S04]  /*2b470*/  LEA R32, P0, R30, R8, 0x3 ;  /* 0x000000081e207211 */ /* 0x004fc800078018ff */
[----:B------:R-:W-:-:S05]  /*2b480*/  LEA.HI.X R33, R30, R9, R19, 0x3, P0 ;  /* 0x000000091e217211 */ /* 0x000fca00000f1c13 */
[----:B---3--:R-:W2:Y:S04]  /*2b490*/  LD.E.64 R26, desc[UR10][R32.64] ;  /* 0x0000000a201a7980 */ /* 0x008ea8000c101b00 */
        /* <DEDUP_REMOVED lines=99> */
.L_x_2178:
[----:B------:R-:W-:Y:S05]  /*2bad0*/  BSYNC.RECONVERGENT B1 ;  /* 0x0000000000017941 */ /* 0x000fea0003800200 */
.L_x_2177:
[----:B------:R-:W-:Y:S05]  /*2bae0*/  @P1 BRA `(.L_x_2176) ;  /* 0x0000000000c81947 */ /* 0x000fea0003800000 */
[----:B--2---:R-:W-:-:S04]  /*2baf0*/  LEA R26, P0, R7, R8, 0x3 ;  /* 0x00000008071a7211 */ /* 0x004fc800078018ff */
[----:B---3--:R-:W-:-:S05]  /*2bb00*/  LEA.HI.X R27, R7, R9, R22, 0x3, P0 ;  /* 0x00000009071b7211 */ /* 0x008fca00000f1c16 */
        /* <DEDUP_REMOVED lines=48> */
.L_x_2176:
[----:B------:R-:W-:-:S04]  /*2be10*/  ISETP.GE.U32.AND P0, PT, R0, R21, PT ;  /* 0x000000150000720c */ /* 0x000fc80003f06070 */
[----:B------:R-:W-:-:S04]  /*2be20*/  ISETP.GE.U32.AND.EX P0, PT, R2, R29, PT, P0 ;  /* 0x0000001d0200720c */ /* 0x000fc80003f06100 */
[----:B------:R-:W-:Y:S01]  /*2be30*/  PLOP3.LUT P0, PT, P0, PT, PT, 0x8, 0x80 ;  /* 0x000000000080781c */ /* 0x000fe2000070e170 */
[----:B------:R-:W-:-:S12]  /*2be40*/  BRA `(.L_x_2162) ;  /* 0x0000000000647947 */ /* 0x000fd80003800000 */
.L_x_2171:
[----:B------:R-:W0:Y:S01]  /*2be50*/  LDC R19, c[0x0][0x3b8] ;  /* 0x0000ee00ff137b82 */ /* 0x000e220000000800 */
[----:B------:R-:W-:Y:S02]  /*2be60*/  PLOP3.LUT P0, PT, PT, PT, PT, 0x8, 0x80 ;  /* 0x000000000080781c */ /* 0x000fe40003f0e170 */
[----:B0-----:R-:W-:-:S13]  /*2be70*/  ISETP.NE.AND P1, PT, R19, RZ, PT ;  /* 0x000000ff1300720c */ /* 0x001fda0003f25270 */
[----:B------:R-:W-:Y:S05]  /*2be80*/  @!P1 BRA `(.L_x_2162) ;  /* 0x0000000000549947 */ /* 0x000fea0003800000 */
[----:B------:R-:W-:Y:S01]  /*2be90*/  SHF.R.S32.HI R26, RZ, 0x1f, R19 ;  /* 0x0000001fff1a7819 */ /* 0x000fe20000011413 */
[----:B------:R-:W-:Y:S02]  /*2bea0*/  IMAD.MOV.U32 R2, RZ, RZ, RZ ;  /* 0x000000ffff027224 */ /* 0x000fe400078e00ff */
[----:B------:R-:W-:-:S07]  /*2beb0*/  IMAD.MOV.U32 R7, RZ, RZ, RZ ;  /* 0x000000ffff077224 */ /* 0x000fce00078e00ff */
.L_x_2180:
        /* <DEDUP_REMOVED lines=18> */
.L_x_2162:
[----:B------:R-:W-:Y:S05]  /*2bfe0*/  BSYNC.RECONVERGENT B0 ;  /* 0x0000000000007941 */ /* 0x000fea0003800200 */
.L_x_2161:
[----:B0-----:R-:W-:Y:S01]  /*2bff0*/  VIADD R0, R18, 0x1 ;  /* 0x0000000112007836 */ /* 0x001fe20000000000 */
[----:B------:R-:W-:Y:S01]  /*2c000*/  BSSY.RECONVERGENT B0, `(.L_x_2181) ;  /* 0x00002ed000007945 */ /* 0x000fe20003800200 */
[----:B------:R-:W-:Y:S01]  /*2c010*/  @!P0 IMAD.MOV R0, RZ, RZ, R18 ;  /* 0x000000ffff008224 */ /* 0x000fe200078e0212 */
[----:B-12---:R-:W-:Y:S01]  /*2c020*/  SEL R18, R10, R8, P0 ;  /* 0x000000080a127207 */ /* 0x006fe20000000000 */
[C---:B------:R-:W-:Y:S01]  /*2c030*/  VIADD R2, R20.reuse, 0x1 ;  /* 0x0000000114027836 */ /* 0x040fe20000000000 */
[----:B------:R-:W-:Y:S02]  /*2c040*/  @P0 IADD3 R2, PT, PT, R20, RZ, RZ ;  /* 0x000000ff14020210 */ /* 0x000fe40007ffe0ff */
[C---:B------:R-:W-:Y:S02]  /*2c050*/  ISETP.GE.AND P1, PT, R0.reuse, UR8, PT ;  /* 0x0000000800007c0c */ /* 0x040fe4000bf26270 */
        /* <DEDUP_REMOVED lines=10> */
[----:B------:R-:W4:Y:S01]  /*2c100*/  LDC.64 R22, c[0x0][0x3b0] ;  /* 0x0000ec00ff167b82 */ /* 0x000f220000000a00 */
[----:B0-----:R-:W-:Y:S02]  /*2c110*/  IMAD.MOV.U32 R20, RZ, RZ, -0x7bdddcdb ;  /* 0x84222325ff147424 */ /* 0x001fe400078e00ff */
[----:B------:R-:W-:Y:S01]  /*2c120*/  IMAD.MOV.U32 R7, RZ, RZ, -0x340d631c ;  /* 0xcbf29ce4ff077424 */ /* 0x000fe200078e00ff */
[----:B----4-:R-:W-:-:S04]  /*2c130*/  ISETP.NE.U32.AND P0, PT, R22, RZ, PT ;  /* 0x000000ff1600720c */ /* 0x010fc80003f05070 */
        /* <DEDUP_REMOVED lines=20> */
.L_x_2186:
[----:B-1----:R-:W-:-:S04]  /*2c280*/  LEA R28, P1, R23, R10, 0x3 ;  /* 0x0000000a171c7211 */ /* 0x002fc800078218ff */
[----:B------:R-:W-:-:S05]  /*2c290*/  LEA.HI.X R29, R23, R11, R24, 0x3, P1 ;  /* 0x0000000b171d7211 */ /* 0x000fca00008f1c18 */
[----:B---3--:R-:W3:Y:S04]  /*2c2a0*/  LD.E.64 R26, desc[UR10][R28.64] ;  /* 0x0000000a1c1a7980 */ /* 0x008ee8000c101b00 */
        /* <DEDUP_REMOVED lines=99> */
.L_x_2185:
[----:B------:R-:W-:Y:S05]  /*2c8e0*/  BSYNC.RECONVERGENT B1 ;  /* 0x0000000000017941 */ /* 0x000fea0003800200 */
.L_x_2184:
[----:B------:R-:W-:Y:S05]  /*2c8f0*/  @P2 BRA `(.L_x_2183) ;  /* 0x0000000000c42947 */ /* 0x000fea0003800000 */
[----:B-1----:R-:W-:-:S04]  /*2c900*/  LEA R24, P1, R21, R10, 0x3 ;  /* 0x0000000a15187211 */ /* 0x002fc800078218ff */
[----:B------:R-:W-:-:S06]  /*2c910*/  LEA.HI.X R25, R21, R11, R32, 0x3, P1 ;  /* 0x0000000b15197211 */ /* 0x000fcc00008f1c20 */
[----:B------:R-:W4:Y:S01]  /*2c920*/  LD.E.64 R24, desc[UR10][R24.64] ;  /* 0x0000000a18187980 */ /* 0x000f22000c101b00 */
[----:B------:R-:W-:Y:S01]  /*2c930*/  IMAD R26, R7, 0x1b3, RZ ;  /* 0x000001b3071a7824 */ /* 0x000fe200078e02ff */
[----:B----4-:R-:W-:Y:S02]  /*2c940*/  LOP3.LUT R23, R20, 0xff, R24, 0x78, !PT ;  /* 0x000000ff14177812 */ /* 0x010fe400078e7818 */
        /* <DEDUP_REMOVED lines=44> */
.L_x_2183:
        /* <DEDUP_REMOVED lines=21> */
.L_x_2190:
[----:B--2---:R-:W-:-:S04]  /*2cd60*/  LEA R34, P1, R23, R8, 0x3 ;  /* 0x0000000817227211 */ /* 0x004fc800078218ff */
[----:B------:R-:W-:-:S05]  /*2cd70*/  LEA.HI.X R35, R23, R9, R30, 0x3, P1 ;  /* 0x0000000917237211 */ /* 0x000fca00008f1c1e */
[----:B------:R-:W2:Y:S04]  /*2cd80*/  LD.E.64 R24, desc[UR10][R34.64] ;  /* 0x0000000a22187980 */ /* 0x000ea8000c101b00 */
[----:B---3--:R-:W3:Y:S01]  /*2cd90*/  LD.E.64 R26, desc[UR10][R34.64+0x8] ;  /* 0x0000080a221a7980 */ /* 0x008ee2000c101b00 */
[----:B------:R-:W-:Y:S01]  /*2cda0*/  IMAD R28, R28, 0x1b3, RZ ;  /* 0x000001b31c1c7824 */ /* 0x000fe200078e02ff */
[----:B------:R-:W-:-:S05]  /*2cdb0*/  IADD3 R23, P1, PT, R23, 0x2, RZ ;  /* 0x0000000217177810 */ /* 0x000fca0007f3e0ff */
[----:B------:R-:W-:Y:S01]  /*2cdc0*/  IMAD.X R30, RZ, RZ, R30, P1 ;  /* 0x000000ffff1e7224 */ /* 0x000fe200008e061e */
[----:B------:R-:W-:-:S04]  /*2cdd0*/  ISETP.NE.U32.AND P1, PT, R23, R21, PT ;  /* 0x000000151700720c */ /* 0x000fc80003f25070 */
[----:B------:R-:W-:Y:S02]  /*2cde0*/  ISETP.NE.AND.EX P1, PT, R30, R32, PT, P1 ;  /* 0x000000201e00720c */ /* 0x000fe40003f25310 */
        /* <DEDUP_REMOVED lines=93> */
.L_x_2189:
[----:B------:R-:W-:Y:S05]  /*2d3c0*/  BSYNC.RECONVERGENT B1 ;  /* 0x0000000000017941 */ /* 0x000fea0003800200 */
.L_x_2188:
        /* <DEDUP_REMOVED lines=51> */
.L_x_2187:
        /* <DEDUP_REMOVED lines=24> */
.L_x_2195:
        /* <DEDUP_REMOVED lines=102> */
.L_x_2194:
[----:B------:R-:W-:Y:S05]  /*2dee0*/  BSYNC.RECONVERGENT B1 ;  /* 0x0000000000017941 */ /* 0x000fea0003800200 */
.L_x_2193:
        /* <DEDUP_REMOVED lines=50> */
.L_x_2192:
[----:B---3--:R-:W-:Y:S01]  /*2e210*/  IMAD.MOV.U32 R27, RZ, RZ, -0x7bdddcdb ;  /* 0x84222325ff1b7424 */ /* 0x008fe200078e00ff */
        /* <DEDUP_REMOVED lines=9> */
[----:B------:R-:W-:Y:S02]  /*2e2b0*/  HFMA2 R21, -RZ, RZ, 0, 0 ;  /* 0x00000000ff157431 */ /* 0x000fe400000001ff */
[----:B------:R-:W-:Y:S01]  /*2e2c0*/  IMAD.MOV.U32 R28, RZ, RZ, RZ ;  /* 0x000000ffff1c7224 */ /* 0x000fe200078e00ff */
[----:B------:R-:W-:-:S07]  /*2e2d0*/  ISETP.NE.U32.AND.EX P1, PT, RZ, RZ, PT, P1 ;  /* 0x000000ffff00720c */ /* 0x000fce0003f25110 */
[----:B------:R-:W-:Y:S06]  /*2e2e0*/  @!P0 BRA `(.L_x_2198) ;  /* 0x0000000400b48947 */ /* 0x000fec0003800000 */
[----:B------:R-:W0:Y:S01]  /*2e2f0*/  LDCU UR4, c[0x0][0x3b4] ;  /* 0x00007680ff0477ac */ /* 0x000e220008000800 */
[----:B------:R-:W-:Y:S01]  /*2e300*/  LOP3.LUT R21, R22, 0xfffffffe, RZ, 0xc0, !PT ;  /* 0xfffffffe16157812 */ /* 0x000fe200078ec0ff */
[----:B------:R-:W-:Y:S01]  /*2e310*/  IMAD.MOV.U32 R27, RZ, RZ, -0x7bdddcdb ;  /* 0x84222325ff1b7424 */ /* 0x000fe200078e00ff */
[----:B------:R-:W-:Y:S01]  /*2e320*/  MOV R26, 0xcbf29ce4 ;  /* 0xcbf29ce4001a7802 */ /* 0x000fe20000000f00 */
[----:B------:R-:W-:Y:S02]  /*2e330*/  IMAD.MOV.U32 R30, RZ, RZ, RZ ;  /* 0x000000ffff1e7224 */ /* 0x000fe400078e00ff */
[----:B------:R-:W-:Y:S01]  /*2e340*/  IMAD.MOV.U32 R29, RZ, RZ, RZ ;  /* 0x000000ffff1d7224 */ /* 0x000fe200078e00ff */
[----:B0-----:R-:W-:-:S07]  /*2e350*/  MOV R28, UR4 ;  /* 0x00000004001c7c02 */ /* 0x001fce0008000f00 */
.L_x_2199:
        /* <DEDUP_REMOVED lines=102> */
.L_x_2198:
[----:B------:R-:W-:Y:S05]  /*2e9c0*/  BSYNC.RECONVERGENT B1 ;  /* 0x0000000000017941 */ /* 0x000fea0003800200 */
.L_x_2197:
        /* <DEDUP_REMOVED lines=51> */
.L_x_2196:
[----:B------:R-:W-:-:S04]  /*2ed00*/  ISETP.GE.U32.AND P0, PT, R20, R27, PT ;  /* 0x0000001b1400720c */ /* 0x000fc80003f06070 */
[----:B------:R-:W-:-:S04]  /*2ed10*/  ISETP.GE.U32.AND.EX P0, PT, R7, R26, PT, P0 ;  /* 0x0000001a0700720c */ /* 0x000fc80003f06100 */
[----:B------:R-:W-:Y:S01]  /*2ed20*/  PLOP3.LUT P0, PT, P0, PT, PT, 0x8, 0x80 ;  /* 0x000000000080781c */ /* 0x000fe2000070e170 */
[----:B------:R-:W-:-:S12]  /*2ed30*/  BRA `(.L_x_2182) ;  /* 0x0000000000647947 */ /* 0x000fd80003800000 */
.L_x_2191:
[----:B------:R-:W0:Y:S01]  /*2ed40*/  LDC R28, c[0x0][0x3b8] ;  /* 0x0000ee00ff1c7b82 */ /* 0x000e220000000800 */
[----:B------:R-:W-:Y:S02]  /*2ed50*/  PLOP3.LUT P0, PT, PT, PT, PT, 0x8, 0x80 ;  /* 0x000000000080781c */ /* 0x000fe40003f0e170 */
[----:B0-----:R-:W-:-:S13]  /*2ed60*/  ISETP.NE.AND P1, PT, R28, RZ, PT ;  /* 0x000000ff1c00720c */ /* 0x001fda0003f25270 */
[----:B------:R-:W-:Y:S05]  /*2ed70*/  @!P1 BRA `(.L_x_2182) ;  /* 0x0000000000549947 */ /* 0x000fea0003800000 */
[----:B------:R-:W-:Y:S01]  /*2ed80*/  SHF.R.S32.HI R25, RZ, 0x1f, R28 ;  /* 0x0000001fff197819 */ /* 0x000fe2000001141c */
[----:B------:R-:W-:Y:S02]  /*2ed90*/  IMAD.MOV.U32 R7, RZ, RZ, RZ ;  /* 0x000000ffff077224 */ /* 0x000fe400078e00ff */
[----:B------:R-:W-:-:S07]  /*2eda0*/  IMAD.MOV.U32 R26, RZ, RZ, RZ ;  /* 0x000000ffff1a7224 */ /* 0x000fce00078e00ff */
.L_x_2200:
        /* <DEDUP_REMOVED lines=18> */
.L_x_2182:
[----:B------:R-:W-:Y:S05]  /*2eed0*/  BSYNC.RECONVERGENT B0 ;  /* 0x0000000000007941 */ /* 0x000fea0003800200 */
.L_x_2181:
[----:B------:R-:W-:Y:S01]  /*2eee0*/  VIADD R22, R0, 0x1 ;  /* 0x0000000100167836 */ /* 0x000fe20000000000 */
[----:B------:R-:W-:Y:S01]  /*2eef0*/  BSSY.RECONVERGENT B0, `(.L_x_2201) ;  /* 0x00002ef000007945 */ /* 0x000fe20003800200 */
[----:B------:R-:W-:Y:S01]  /*2ef00*/  @!P0 IMAD.MOV R22, RZ, RZ, R0 ;  /* 0x000000ffff168224 */ /* 0x000fe200078e0200 */
[----:B012---:R-:W-:Y:S01]  /*2ef10*/  SEL R20, R10, R8, P0 ;  /* 0x000000080a147207 */ /* 0x007fe20000000000 */
        /* <DEDUP_REMOVED lines=13> */
[----:B---3--:R-:W3:Y:S01]  /*2eff0*/  LDC.64 R26, c[0x0][0x3b0] ;  /* 0x0000ec00ff1a7b82 */ /* 0x008ee20000000a00 */
[----:B0-----:R-:W-:Y:S02]  /*2f000*/  IMAD.MOV.U32 R0, RZ, RZ, -0x7bdddcdb ;  /* 0x84222325ff007424 */ /* 0x001fe400078e00ff */
        /* <DEDUP_REMOVED lines=11> */
[----:B------:R-:W-:Y:S01]  /*2f0c0*/  HFMA2 R0, -RZ, RZ, -6.306171417236328125e-05, 0.01395416259765625 ;  /* 0x84222325ff007431 */ /* 0x000fe200000001ff */
        /* <DEDUP_REMOVED lines=10> */
.L_x_2206:
        /* <DEDUP_REMOVED lines=11> */
[----:B0-----:R-:W-:-:S04]  /*2f220*/  IMAD.WIDE.U32 R30, R0, 0x1b3, RZ ;  /* 0x000001b3001e7825 */ /* 0x001fc800078e00ff */
        /* <DEDUP_REMOVED lines=90> */
.L_x_2205:
[----:B------:R-:W-:Y:S05]  /*2f7d0*/  BSYNC.RECONVERGENT B1 ;  /* 0x0000000000017941 */ /* 0x000fea0003800200 */
.L_x_2204:
        /* <DEDUP_REMOVED lines=51> */
.L_x_2203:
        /* <DEDUP_REMOVED lines=21> */
.L_x_2210:
        /* <DEDUP_REMOVED lines=11> */
[----:B------:R-:W-:Y:S01]  /*2fd10*/  IMAD.WIDE.U32 R32, R25, 0x1b3, RZ ;  /* 0x000001b319207825 */ /* 0x000fe200078e00ff */
[----:B------:R-:W-:-:S04]  /*2fd20*/  SHF.R.U64 R25, R28, 0x8, R29 ;  /* 0x000000081c197819 */ /* 0x000fc8000000121d */
[----:B------:R-:W-:Y:S02]  /*2fd30*/  IADD3 R27, PT, PT, R33, R27, RZ ;  /* 0x0000001b211b7210 */ /* 0x000fe40007ffe0ff */
[----:B------:R-:W-:Y:S02]  /*2fd40*/  LOP3.LUT R32, R32, 0xff, R25, 0x78, !PT ;  /* 0x000000ff20207812 */ /* 0x000fe400078e7819 */
[----:B------:R-:W-:Y:S01]  /*2fd50*/  SHF.R.U64 R25, R28, 0x10, R29 ;  /* 0x000000101c197819 */ /* 0x000fe2000000121d */
[----:B------:R-:W-:-:S04]  /*2fd60*/  IMAD R27, R27, 0x1b3, RZ ;  /* 0x000001b31b1b7824 */ /* 0x000fc800078e02ff */
[C---:B------:R-:W-:Y:S02]  /*2fd70*/  IMAD R27, R32.reuse, 0x100, R27 ;  /* 0x00000100201b7824 */ /* 0x040fe400078e021b */
[----:B------:R-:W-:-:S04]  /*2fd80*/  IMAD.WIDE.U32 R32, R32, 0x1b3, RZ ;  /* 0x000001b320207825 */ /* 0x000fc800078e00ff */
[----:B------:R-:W-:Y:S01]  /*2fd90*/  IMAD.IADD R27, R33, 0x1, R27 ;  /* 0x00000001211b7824 */ /* 0x000fe200078e021b */
[----:B------:R-:W-:Y:S02]  /*2fda0*/  LOP3.LUT R32, R32, 0xff, R25, 0x78, !PT ;  /* 0x000000ff20207812 */ /* 0x000fe400078e7819 */
[----:B------:R-:W-:Y:S01]  /*2fdb0*/  SHF.R.U64 R25, R28, 0x18, R29 ;  /* 0x000000181c197819 */ /* 0x000fe2000000121d */
        /* <DEDUP_REMOVED lines=14> */
[----:B------:R-:W-:-:S03]  /*2fea0*/  SHF.R.U32.HI R25, RZ, 0x8, R29 ;  /* 0x00000008ff197819 */ /* 0x000fc6000001161d */
[----:B------:R-:W-:Y:S01]  /*2feb0*/  IMAD R33, R27, 0x1b3, RZ ;  /* 0x000001b31b217824 */ /* 0x000fe200078e02ff */
[----:B------:R-:W-:Y:S02]  /*2fec0*/  LOP3.LUT R28, R32, 0xff, R25, 0x78, !PT ;  /* 0x000000ff201c7812 */ /* 0x000fe400078e7819 */
[--C-:B------:R-:W-:Y:S02]  /*2fed0*/  SHF.R.U32.HI R27, RZ, 0x10, R29.reuse ;  /* 0x00000010ff1b7819 */ /* 0x100fe4000001161d */
[----:B------:R-:W-:Y:S02]  /*2fee0*/  SHF.R.U32.HI R25, RZ, 0x18, R29 ;  /* 0x00000018ff197819 */ /* 0x000fe4000001161d */
        /* <DEDUP_REMOVED lines=18> */
[----:B------:R-:W-:-:S03]  /*30010*/  SHF.R.U64 R25, R30, 0x8, R31 ;  /* 0x000000081e197819 */ /* 0x000fc6000000121f */
[----:B------:R-:W-:Y:S01]  /*30020*/  IMAD R27, R27, 0x1b3, RZ ;  /* 0x000001b31b1b7824 */ /* 0x000fe200078e02ff */
[----:B------:R-:W-:Y:S02]  /*30030*/  LOP3.LUT R28, R28, 0xff, R25, 0x78, !PT ;  /* 0x000000ff1c1c7812 */ /* 0x000fe400078e7819 */
[----:B------:R-:W-:-:S03]  /*30040*/  SHF.R.U64 R25, R30, 0x10, R31 ;  /* 0x000000101e197819 */ /* 0x000fc6000000121f */
[C---:B------:R-:W-:Y:S02]  /*30050*/  IMAD R27, R28.reuse, 0x100, R27 ;  /* 0x000001001c1b7824 */ /* 0x040fe400078e021b */
[----:B------:R-:W-:-:S05]  /*30060*/  IMAD.WIDE.U32 R28, R28, 0x1b3, RZ ;  /* 0x000001b31c1c7825 */ /* 0x000fca00078e00ff */
[----:B------:R-:W-:Y:S02]  /*30070*/  IADD3 R27, PT, PT, R29, R27, RZ ;  /* 0x0000001b1d1b7210 */ /* 0x000fe40007ffe0ff */
[----:B------:R-:W-:Y:S02]  /*30080*/  LOP3.LUT R28, R28, 0xff, R25, 0x78, !PT ;  /* 0x000000ff1c1c7812 */ /* 0x000fe400078e7819 */
[----:B------:R-:W-:Y:S01]  /*30090*/  SHF.R.U64 R25, R30, 0x18, R31 ;  /* 0x000000181e197819 */ /* 0x000fe2000000121f */
        /* <DEDUP_REMOVED lines=21> */
[----:B------:R-:W-:Y:S02]  /*301f0*/  LOP3.LUT R28, R28, 0xff, R25, 0x78, !PT ;  /* 0x000000ff1c1c7812 */ /* 0x000fe400078e7819 */
[----:B------:R-:W-:Y:S01]  /*30200*/  SHF.R.U32.HI R25, RZ, 0x18, R31 ;  /* 0x00000018ff197819 */ /* 0x000fe2000001161f */
[----:B------:R-:W-:-:S05]  /*30210*/  IMAD R27, R27, 0x1b3, RZ ;  /* 0x000001b31b1b7824 */ /* 0x000fca00078e02ff */
[C---:B------:R-:W-:Y:S01]  /*30220*/  LEA R27, R28.reuse, R27, 0x8 ;  /* 0x0000001b1c1b7211 */ /* 0x040fe200078e40ff */
[----:B------:R-:W-:-:S04]  /*30230*/  IMAD.WIDE.U32 R28, R28, 0x1b3, RZ ;  /* 0x000001b31c1c7825 */ /* 0x000fc800078e00ff */
        /* <DEDUP_REMOVED lines=8> */
.L_x_2209:
[----:B------:R-:W-:Y:S05]  /*302c0*/  BSYNC.RECONVERGENT B1 ;  /* 0x0000000000017941 */ /* 0x000fea0003800200 */
.L_x_2208:
[----:B------:R-:W-:Y:S05]  /*302d0*/  @P2 BRA `(.L_x_2207) ;  /* 0x0000000000c82947 */ /* 0x000fea0003800000 */
[----:B--2---:R-:W-:-:S04]  /*302e0*/  LEA R28, P1, R36, R8, 0x3 ;  /* 0x00000008241c7211 */ /* 0x004fc800078218ff */
        /* <DEDUP_REMOVED lines=49> */
.L_x_2207:
        /* <DEDUP_REMOVED lines=21> */
[----:B------:R-:W-:Y:S01]  /*30750*/  MOV R34, RZ ;  /* 0x000000ff00227202 */ /* 0x000fe20000000f00 */
[----:B------:R-:W-:Y:S02]  /*30760*/  IMAD.MOV.U32 R23, RZ, RZ, RZ ;  /* 0x000000ffff177224 */ /* 0x000fe400078e00ff */
[----:B0-----:R-:W-:-:S07]  /*30770*/  IMAD.U32 R36, RZ, RZ, UR4 ;  /* 0x00000004ff247e24 */ /* 0x001fce000f8e00ff */
.L_x_2215:
        /* <DEDUP_REMOVED lines=16> */
[C---:B------:R-:W-:Y:S01]  /*30880*/  IMAD.WIDE.U32 R30, R0.reuse, 0x1b3, RZ ;  /* 0x000001b3001e7825 */ /* 0x040fe200078e00ff */
[----:B------:R-:W-:-:S05]  /*30890*/  LEA R25, R0, R25, 0x8 ;  /* 0x0000001900197211 */ /* 0x000fca00078e40ff */
        /* <DEDUP_REMOVED lines=33> */
[----:B------:R-:W-:-:S03]  /*30ab0*/  IMAD.WIDE.U32 R28, R30, 0x1b3, RZ ;  /* 0x000001b31e1c7825 */ /* 0x000fc600078e00ff */
[----:B------:R-:W-:Y:S02]  /*30ac0*/  LEA R25, R30, R25, 0x8 ;  /* 0x000000191e197211 */ /* 0x000fe400078e40ff */
[----:B----4-:R-:W-:-:S03]  /*30ad0*/  LOP3.LUT R0, R28, 0xff, R32, 0x78, !PT ;  /* 0x000000ff1c007812 */ /* 0x010fc600078e7820 */
        /* <DEDUP_REMOVED lines=48> */
.L_x_2214:
[----:B------:R-:W-:Y:S05]  /*30de0*/  BSYNC.RECONVERGENT B1 ;  /* 0x0000000000017941 */ /* 0x000fea0003800200 */
.L_x_2213:
        /* <DEDUP_REMOVED lines=51> */
.L_x_2212:
[----:B------:R-:W-:Y:S01]  /*31120*/  IMAD.MOV.U32 R25, RZ, RZ, -0x7bdddcdb ;  /* 0x84222325ff197424 */ /* 0x000fe200078e00ff */
[----:B------:R-:W-:Y:S01]  /*31130*/  MOV R31, 0xcbf29ce4 ;  /* 0xcbf29ce4001f7802 */ /* 0x000fe20000000f00 */
        /* <DEDUP_REMOVED lines=19> */
.L_x_2219:
[----:B--2---:R-:W-:-:S04]  /*31270*/  LEA R36, P0, R34, R8, 0x3 ;  /* 0x0000000822247211 */ /* 0x004fc800078018ff */
[----:B------:R-:W-:-:S05]  /*31280*/  LEA.HI.X R37, R34, R9, R23, 0x3, P0 ;  /* 0x0000000922257211 */ /* 0x000fca00000f1c17 */
        /* <DEDUP_REMOVED lines=13> */
[----:B------:R-:W-:-:S05]  /*31360*/  IMAD R31, R31, 0x1b3, RZ ;  /* 0x000001b31f1f7824 */ /* 0x000fca00078e02ff */
[C---:B------:R-:W-:Y:S01]  /*31370*/  LEA R25, R30.reuse, R31, 0x8 ;  /* 0x0000001f1e197211 */ /* 0x040fe200078e40ff */
        /* <DEDUP_REMOVED lines=82> */
[----:B------:R-:W-:-:S03]  /*318a0*/  MOV R25, R26 ;  /* 0x0000001a00197202 */ /* 0x000fc60000000f00 */
[----:B------:R-:W-:Y:S01]  /*318b0*/  IMAD.IADD R31, R27, 0x1, R31 ;  /* 0x000000011b1f7824 */ /* 0x000fe200078e021f */
[----:B------:R-:W-:Y:S06]  /*318c0*/  @P0 BRA `(.L_x_2219) ;  /* 0xfffffff800680947 */ /* 0x000fec000383ffff */
.L_x_2218:
[----:B------:R-:W-:Y:S05]  /*318d0*/  BSYNC.RECONVERGENT B1 ;  /* 0x0000000000017941 */ /* 0x000fea0003800200 */
.L_x_2217:
        /* <DEDUP_REMOVED lines=51> */
.L_x_2216:
[----:B------:R-:W-:-:S04]  /*31c10*/  ISETP.GE.U32.AND P0, PT, R0, R25, PT ;  /* 0x000000190000720c */ /* 0x000fc80003f06070 */
[----:B------:R-:W-:-:S04]  /*31c20*/  ISETP.GE.U32.AND.EX P0, PT, R2, R31, PT, P0 ;  /* 0x0000001f0200720c */ /* 0x000fc80003f06100 */
[----:B------:R-:W-:Y:S01]  /*31c30*/  PLOP3.LUT P0, PT, P0, PT, PT, 0x8, 0x80 ;  /* 0x000000000080781c */ /* 0x000fe2000070e170 */
[----:B------:R-:W-:-:S12]  /*31c40*/  BRA `(.L_x_2202) ;  /* 0x0000000000647947 */ /* 0x000fd80003800000 */
.L_x_2211:
[----:B------:R-:W0:Y:S01]  /*31c50*/  LDC R23, c[0x0][0x3b8] ;  /* 0x0000ee00ff177b82 */ /* 0x000e220000000800 */
[----:B------:R-:W-:Y:S02]  /*31c60*/  PLOP3.LUT P0, PT, PT, PT, PT, 0x8, 0x80 ;  /* 0x000000000080781c */ /* 0x000fe40003f0e170 */
[----:B0-----:R-:W-:-:S13]  /*31c70*/  ISETP.NE.AND P1, PT, R23, RZ, PT ;  /* 0x000000ff1700720c */ /* 0x001fda0003f25270 */
[----:B------:R-:W-:Y:S05]  /*31c80*/  @!P1 BRA `(.L_x_2202) ;  /* 0x0000000000549947 */ /* 0x000fea0003800000 */
[----:B------:R-:W-:Y:S01]  /*31c90*/  HFMA2 R7, -RZ, RZ, 0, 0 ;  /* 0x00000000ff077431 */ /* 0x000fe200000001ff */
[----:B------:R-:W-:Y:S01]  /*31ca0*/  SHF.R.S32.HI R30, RZ, 0x1f, R23 ;  /* 0x0000001fff1e7819 */ /* 0x000fe20000011417 */
[----:B------:R-:W-:-:S07]  /*31cb0*/  IMAD.MOV.U32 R2, RZ, RZ, RZ ;  /* 0x000000ffff027224 */ /* 0x000fce00078e00ff */
.L_x_2220:
        /* <DEDUP_REMOVED lines=18> */
.L_x_2202:
[----:B------:R-:W-:Y:S05]  /*31de0*/  BSYNC.RECONVERGENT B0 ;  /* 0x0000000000007941 */ /* 0x000fea0003800200 */
.L_x_2201:
[----:B0-----:R-:W-:Y:S01]  /*31df0*/  IADD3 R0, PT, PT, R22, 0x1, RZ ;  /* 0x0000000116007810 */ /* 0x001fe20007ffe0ff */
[----:B------:R-:W-:Y:S01]  /*31e00*/  VIADD R2, R24, 0x1 ;  /* 0x0000000118027836 */ /* 0x000fe20000000000 */
[----:B------:R-:W-:Y:S01]  /*31e10*/  @!P0 IADD3 R0, PT, PT, R22, RZ, RZ ;  /* 0x000000ff16008210 */ /* 0x000fe20007ffe0ff */
[----:B------:R-:W-:Y:S01]  /*31e20*/  @P0 IMAD.MOV R2, RZ, RZ, R24 ;  /* 0x000000ffff020224 */ /* 0x000fe200078e0218 */
[----:B------:R-:W-:Y:S01]  /*31e30*/  BSSY.RECONVERGENT B0, `(.L_x_2221) ;  /* 0x00002e9000007945 */ /* 0x000fe20003800200 */
[----:B-12---:R-:W-:Y:S02]  /*31e40*/  SEL R22, R10, R8, P0 ;  /* 0x000000080a167207 */ /* 0x006fe40000000000 */
[----:B------:R-:W-:Y:S01]  /*31e50*/  ISETP.GE.AND P1, PT, R0, UR8, PT ;  /* 0x0000000800007c0c */ /* 0x000fe2000bf26270 */
[----:B------:R-:W-:Y:S01]  /*31e60*/  @!P0 IMAD R7, R2, 0x8, R3 ;  /* 0x0000000802078824 */ /* 0x000fe200078e0203 */
[----:B------:R-:W-:Y:S02]  /*31e70*/  @P0 LEA R24, R0, R3, 0x3 ;  /* 0x0000000300180211 */ /* 0x000fe400078e18ff */
[----:B------:R-:W-:-:S02]  /*31e80*/  SEL R23, R11, R9, P0 ;  /* 0x000000090b177207 */ /* 0x000fc40000000000 */
[----:B------:R0:W1:Y:S04]  /*31e90*/  @!P0 LDS.64 R8, [R7] ;  /* 0x0000000007088984 */ /* 0x0000680000000a00 */
[----:B------:R0:W2:Y:S01]  /*31ea0*/  @P0 LDS.64 R10, [R24] ;  /* 0x00000000180a0984 */ /* 0x0000a20000000a00 */
[----:B------:R-:W-:Y:S02]  /*31eb0*/  PLOP3.LUT P0, PT, PT, PT, PT, 0x8, 0x80 ;  /* 0x000000000080781c */ /* 0x000fe40003f0e170 */
[----:B------:R-:W-:Y:S11]  /*31ec0*/  @P1 BRA `(.L_x_2222) ;  /* 0x0000002c007c1947 */ /* 0x000ff60003800000 */
[----:B------:R-:W-:Y:S02]  /*31ed0*/  ISETP.GE.AND P1, PT, R2, R5, PT ;  /* 0x000000050200720c */ /* 0x000fe40003f26270 */
[----:B------:R-:W-:-:S11]  /*31ee0*/  PLOP3.LUT P0, PT, PT, PT, PT, 0x80, 0x8 ;  /* 0x000000000008781c */ /* 0x000fd60003f0f070 */
[----:B------:R-:W-:Y:S05]  /*31ef0*/  @P1 BRA `(.L_x_2222) ;  /* 0x0000002c00701947 */ /* 0x000fea0003800000 */
[----:B0-----:R-:W0:Y:S01]  /*31f00*/  LDC.64 R24, c[0x0][0x3b0] ;  /* 0x0000ec00ff187b82 */ /* 0x001e220000000a00 */
[----:B------:R-:W-:Y:S02]  /*31f10*/  HFMA2 R7, -RZ, RZ, -15.890625, -0.0047760009765625 ;  /* 0xcbf29ce4ff077431 */ /* 0x000fe400000001ff */
        /* <DEDUP_REMOVED lines=22> */
.L_x_2226:
        /* <DEDUP_REMOVED lines=11> */
[----:B0-----:R-:W-:-:S04]  /*32130*/  IMAD.WIDE.U32 R30, R32, 0x1b3, RZ ;  /* 0x000001b3201e7825 */ /* 0x001fc800078e00ff */
[----:B------:R-:W-:Y:S01]  /*32140*/  IMAD.IADD R32, R31, 0x1, R7 ;  /* 0x000000011f207824 */ /* 0x000fe200078e0207 */
[----:B------:R-:W-:-:S03]  /*32150*/  SHF.R.U64 R7, R28, 0x8, R29 ;  /* 0x000000081c077819 */ /* 0x000fc6000000121d */
[----:B------:R-:W-:Y:S01]  /*32160*/  IMAD R32, R32, 0x1b3, RZ ;  /* 0x000001b320207824 */ /* 0x000fe200078e02ff */
[----:B------:R-:W-:-:S04]  /*32170*/  LOP3.LUT R7, R30, 0xff, R7, 0x78, !PT ;  /* 0x000000ff1e077812 */ /* 0x000fc800078e7807 */
        /* <DEDUP_REMOVED lines=86> */
.L_x_2225:
[----:B------:R-:W-:Y:S05]  /*326e0*/  BSYNC.RECONVERGENT B1 ;  /* 0x0000000000017941 */ /* 0x000fea0003800200 */
.L_x_2224:
[----:B------:R-:W-:Y:S05]  /*326f0*/  @P2 BRA `(.L_x_2223) ;  /* 0x0000000000c42947 */ /* 0x000fea0003800000 */
        /* <DEDUP_REMOVED lines=49> */
.L_x_2223:
[----:B------:R-:W-:Y:S01]  /*32a10*/  MOV R31, 0x84222325 ;  /* 0x84222325001f7802 */ /* 0x000fe20000000f00 */
        /* <DEDUP_REMOVED lines=20> */
.L_x_2230:
[----:B-1----:R-:W-:-:S04]  /*32b60*/  LEA R26, P1, R25, R8, 0x3 ;  /* 0x00000008191a7211 */ /* 0x002fc800078218ff */
[----:B---3--:R-:W-:-:S05]  /*32b70*/  LEA.HI.X R27, R25, R9, R36, 0x3, P1 ;  /* 0x00000009191b7211 */ /* 0x008fca00008f1c24 */
        /* <DEDUP_REMOVED lines=8> */
[C---:B------:R-:W-:Y:S02]  /*32c00*/  IMAD R35, R31.reuse, 0x100, R30 ;  /* 0x000001001f237824 */ /* 0x040fe400078e021e */
[----:B------:R-:W-:-:S05]  /*32c10*/  IMAD.WIDE.U32 R30, R31, 0x1b3, RZ ;  /* 0x000001b31f1e7825 */ /* 0x000fca00078e00ff */
[----:B------:R-:W-:Y:S02]  /*32c20*/  IADD3 R31, PT, PT, R31, R35, RZ ;  /* 0x000000231f1f7210 */ /* 0x000fe40007ffe0ff */
        /* <DEDUP_REMOVED lines=80> */
[----:B------:R-:W-:-:S03]  /*33130*/  IMAD.WIDE.U32 R26, R26, 0x1b3, RZ ;  /* 0x000001b31a1a7825 */ /* 0x000fc600078e00ff */
[----:B------:R-:W-:Y:S02]  /*33140*/  LOP3.LUT R29, R29, R26, RZ, 0x3c, !PT ;  /* 0x0000001a1d1d7212 */ /* 0x000fe400078e3cff */
[----:B------:R-:W-:-:S05]  /*33150*/  IADD3 R26, PT, PT, R27, R31, RZ ;  /* 0x0000001f1b1a7210 */ /* 0x000fca0007ffe0ff */
[----:B------:R-:W-:-:S05]  /*33160*/  IMAD R26, R26, 0x1b3, RZ ;  /* 0x000001b31a1a7824 */ /* 0x000fca00078e02ff */
[C---:B------:R-:W-:Y:S01]  /*33170*/  LEA R31, R29.reuse, R26, 0x8 ;  /* 0x0000001a1d1f7211 */ /* 0x040fe200078e40ff */
[----:B------:R-:W-:-:S04]  /*33180*/  IMAD.WIDE.U32 R26, R29, 0x1b3, RZ ;  /* 0x000001b31d1a7825 */ /* 0x000fc800078e00ff */
[----:B------:R-:W-:Y:S01]  /*33190*/  IMAD.IADD R30, R27, 0x1, R31 ;  /* 0x000000011b1e7824 */ /* 0x000fe200078e021f */
[----:B------:R-:W-:Y:S01]  /*331a0*/  MOV R31, R26 ;  /* 0x0000001a001f7202 */ /* 0x000fe20000000f00 */
[----:B------:R-:W-:Y:S06]  /*331b0*/  @P1 BRA `(.L_x_2230) ;  /* 0xfffffff800681947 */ /* 0x000fec000383ffff */
.L_x_2229:
[----:B------:R-:W-:Y:S05]  /*331c0*/  BSYNC.RECONVERGENT B1 ;  /* 0x0000000000017941 */ /* 0x000fea0003800200 */
.L_x_2228:
[----:B------:R-:W-:Y:S05]  /*331d0*/  @P2 BRA `(.L_x_2227) ;  /* 0x0000000000c82947 */ /* 0x000fea0003800000 */
[----:B-1----:R-:W-:-:S04]  /*331e0*/  LEA R26, P1, R34, R8, 0x3 ;  /* 0x00000008221a7211 */ /* 0x002fc800078218ff */
[----:B---3--:R-:W-:-:S06]  /*331f0*/  LEA.HI.X R27, R34, R9, R33, 0x3, P1 ;  /* 0x00000009221b7211 */ /* 0x008fcc00008f1c21 */
        /* <DEDUP_REMOVED lines=48> */
.L_x_2227:
        /* <DEDUP_REMOVED lines=21> */
[----:B------:R-:W-:Y:S01]  /*33650*/  MOV R25, RZ ;  /* 0x000000ff00197202 */ /* 0x000fe20000000f00 */
[----:B------:R-:W-:Y:S01]  /*33660*/  IMAD.MOV.U32 R34, RZ, RZ, RZ ;  /* 0x000000ffff227224 */ /* 0x000fe200078e00ff */
[----:B0-----:R-:W-:-:S07]  /*33670*/  MOV R35, UR4 ;  /* 0x0000000400237c02 */ /* 0x001fce0008000f00 */
.L_x_2235:
[----:B--2---:R-:W-:-:S04]  /*33680*/  LEA R32, P1, R25, R10, 0x3 ;  /* 0x0000000a19207211 */ /* 0x004fc800078218ff */
        /* <DEDUP_REMOVED lines=9> */
[C---:B------:R-:W-:Y:S02]  /*33720*/  IMAD R7, R26.reuse, 0x100, R7 ;  /* 0x000001001a077824 */ /* 0x040fe400078e0207 */
[----:B---3--:R-:W-:-:S05]  /*33730*/  IMAD.WIDE.U32 R26, R26, 0x1b3, RZ ;  /* 0x000001b31a1a7825 */ /* 0x008fca00078e00ff */
        /* <DEDUP_REMOVED lines=29> */
[C---:B0-----:R-:W-:Y:S02]  /*33910*/  IMAD R33, R26.reuse, 0x100, R27 ;  /* 0x000001001a217824 */ /* 0x041fe400078e021b */
        /* <DEDUP_REMOVED lines=42> */
[----:B------:R-:W-:-:S05]  /*33bc0*/  LOP3.LUT R26, R26, 0xff, R7, 0x78, !PT ;  /* 0x000000ff1a1a7812 */ /* 0x000fca00078e7807 */
        /* <DEDUP_REMOVED lines=11> */
[----:B------:R-:W-:Y:S02]  /*33c80*/  IMAD R28, R27, 0x1b3, RZ ;  /* 0x000001b31b1c7824 */ /* 0x000fe400078e02ff */
[----:B------:R-:W-:-:S03]  /*33c90*/  IMAD.WIDE.U32 R26, R7, 0x1b3, RZ ;  /* 0x000001b3071a7825 */ /* 0x000fc600078e00ff */
[----:B------:R-:W-:-:S05]  /*33ca0*/  LEA R7, R7, R28, 0x8 ;  /* 0x0000001c07077211 */ /* 0x000fca00078e40ff */
[----:B------:R-:W-:Y:S01]  /*33cb0*/  IMAD.IADD R7, R27, 0x1, R7 ;  /* 0x000000011b077824 */ /* 0x000fe200078e0207 */
[----:B------:R-:W-:Y:S06]  /*33cc0*/  @P1 BRA `(.L_x_2235) ;  /* 0xfffffff8006c1947 */ /* 0x000fec000383ffff */
.L_x_2234:
[----:B------:R-:W-:Y:S05]  /*33cd0*/  BSYNC.RECONVERGENT B1 ;  /* 0x0000000000017941 */ /* 0x000fea0003800200 */
.L_x_2233:
[----:B------:R-:W-:Y:S05]  /*33ce0*/  @P2 BRA `(.L_x_2232) ;  /* 0x0000000000c42947 */ /* 0x000fea0003800000 */
[----:B--2---:R-:W-:-:S04]  /*33cf0*/  LEA R28, P1, R36, R10, 0x3 ;  /* 0x0000000a241c7211 */ /* 0x004fc800078218ff */
[----:B------:R-:W-:-:S06]  /*33d00*/  LEA.HI.X R29, R36, R11, R35, 0x3, P1 ;  /* 0x0000000b241d7211 */ /* 0x000fcc00008f1c23 */
[----:B------:R-:W2:Y:S01]  /*33d10*/  LD.E.64 R28, desc[UR10][R28.64] ;  /* 0x0000000a1c1c7980 */ /* 0x000ea2000c101b00 */
[----:B------:R-:W-:Y:S01]  /*33d20*/  IMAD R30, R7, 0x1b3, RZ ;  /* 0x000001b3071e7824 */ /* 0x000fe200078e02ff */
[----:B--2---:R-:W-:Y:S02]  /*33d30*/  LOP3.LUT R25, R26, 0xff, R28, 0x78, !PT ;  /* 0x000000ff1a197812 */ /* 0x004fe400078e781c */
[----:B------:R-:W-:-:S03]  /*33d40*/  SHF.R.U64 R7, R28, 0x8, R29 ;  /* 0x000000081c077819 */ /* 0x000fc6000000121d */
[C---:B---3--:R-:W-:Y:S01]  /*33d50*/  IMAD.WIDE.U32 R26, R25.reuse, 0x1b3, RZ ;  /* 0x000001b3191a7825 */ /* 0x048fe200078e00ff */
        /* <DEDUP_REMOVED lines=42> */
.L_x_2232:
        /* <DEDUP_REMOVED lines=11> */
[----:B---3--:R-:W-:Y:S02]  /*340b0*/  MOV R27, RZ ;  /* 0x000000ff001b7202 */ /* 0x008fe40000000f00 */
        /* <DEDUP_REMOVED lines=9> */
.L_x_2239:
        /* <DEDUP_REMOVED lines=37> */
[----:B0-----:R-:W-:Y:S01]  /*343a0*/  IMAD R37, R35, 0x1b3, RZ ;  /* 0x000001b323257824 */ /* 0x001fe200078e02ff */
[----:B------:R-:W-:Y:S02]  /*343b0*/  LOP3.LUT R24, R30, 0xff, R31, 0x78, !PT ;  /* 0x000000ff1e187812 */ /* 0x000fe400078e781f */
[--C-:B------:R-:W-:Y:S02]  /*343c0*/  SHF.R.U32.HI R35, RZ, 0x10, R25.reuse ;  /* 0x00000010ff237819 */ /* 0x100fe40000011619 */
[----:B------:R-:W-:Y:S01]  /*343d0*/  SHF.R.U32.HI R31, RZ, 0x18, R25 ;  /* 0x00000018ff1f7819 */ /* 0x000fe20000011619 */
        /* <DEDUP_REMOVED lines=55> */
[----:B------:R-:W-:-:S05]  /*34750*/  IMAD R25, R25, 0x1b3, RZ ;  /* 0x000001b319197824 */ /* 0x000fca00078e02ff */
[C---:B------:R-:W-:Y:S01]  /*34760*/  LEA R29, R24.reuse, R25, 0x8 ;  /* 0x00000019181d7211 */ /* 0x040fe200078e40ff */
[----:B------:R-:W-:-:S04]  /*34770*/  IMAD.WIDE.U32 R24, R24, 0x1b3, RZ ;  /* 0x000001b318187825 */ /* 0x000fc800078e00ff */
[----:B------:R-:W-:Y:S01]  /*34780*/  IMAD.IADD R30, R25, 0x1, R29 ;  /* 0x00000001191e7824 */ /* 0x000fe200078e021d */
[----:B------:R-:W-:Y:S01]  /*34790*/  MOV R31, R24 ;  /* 0x00000018001f7202 */ /* 0x000fe20000000f00 */
[----:B------:R-:W-:Y:S06]  /*347a0*/  @P0 BRA `(.L_x_2239) ;  /* 0xfffffff800680947 */ /* 0x000fec000383ffff */
.L_x_2238:
[----:B------:R-:W-:Y:S05]  /*347b0*/  BSYNC.RECONVERGENT B1 ;  /* 0x0000000000017941 */ /* 0x000fea0003800200 */
.L_x_2237:
        /* <DEDUP_REMOVED lines=51> */
.L_x_2236:
[----:B------:R-:W-:-:S04]  /*34af0*/  ISETP.GE.U32.AND P0, PT, R26, R31, PT ;  /* 0x0000001f1a00720c */ /* 0x000fc80003f06070 */
[----:B------:R-:W-:-:S04]  /*34b00*/  ISETP.GE.U32.AND.EX P0, PT, R7, R30, PT, P0 ;  /* 0x0000001e0700720c */ /* 0x000fc80003f06100 */
[----:B------:R-:W-:Y:S01]  /*34b10*/  PLOP3.LUT P0, PT, P0, PT, PT, 0x8, 0x80 ;  /* 0x000000000080781c */ /* 0x000fe2000070e170 */
[----:B------:R-:W-:-:S12]  /*34b20*/  BRA `(.L_x_2222) ;  /* 0x0000000000647947 */ /* 0x000fd80003800000 */
.L_x_2231:
[----:B------:R-:W0:Y:S01]  /*34b30*/  LDC R32, c[0x0][0x3b8] ;  /* 0x0000ee00ff207b82 */ /* 0x000e220000000800 */
[----:B------:R-:W-:Y:S02]  /*34b40*/  PLOP3.LUT P0, PT, PT, PT, PT, 0x8, 0x80 ;  /* 0x000000000080781c */ /* 0x000fe40003f0e170 */
[----:B0-----:R-:W-:-:S13]  /*34b50*/  ISETP.NE.AND P1, PT, R32, RZ, PT ;  /* 0x000000ff2000720c */ /* 0x001fda0003f25270 */
[----:B------:R-:W-:Y:S05]  /*34b60*/  @!P1 BRA `(.L_x_2222) ;  /* 0x0000000000549947 */ /* 0x000fea0003800000 */
[----:B------:R-:W-:Y:S01]  /*34b70*/  HFMA2 R7, -RZ, RZ, 0, 0 ;  /* 0x00000000ff077431 */ /* 0x000fe200000001ff */
[----:B------:R-:W-:Y:S01]  /*34b80*/  SHF.R.S32.HI R29, RZ, 0x1f, R32 ;  /* 0x0000001fff1d7819 */ /* 0x000fe20000011420 */
[----:B------:R-:W-:-:S07]  /*34b90*/  IMAD.MOV.U32 R30, RZ, RZ, RZ ;  /* 0x000000ffff1e7224 */ /* 0x000fce00078e00ff */
.L_x_2240:
[C---:B---3--:R-:W-:Y:S02]  /*34ba0*/  SHF.L.U32 R27, R7.reuse, 0x3, RZ ;  /* 0x00000003071b7819 */ /* 0x048fe400000006ff */
        /* <DEDUP_REMOVED lines=17> */
.L_x_2222:
[----:B------:R-:W-:Y:S05]  /*34cc0*/  BSYNC.RECONVERGENT B0 ;  /* 0x0000000000007941 */ /* 0x000fea0003800200 */
.L_x_2221:
[----:B------:R-:W-:Y:S01]  /*34cd0*/  VIADD R26, R0, 0x1 ;  /* 0x00000001001a7836 */ /* 0x000fe20000000000 */
[C---:B------:R-:W-:Y:S01]  /*34ce0*/  IADD3 R28, PT, PT, R2.reuse, 0x1, RZ ;  /* 0x00000001021c7810 */ /* 0x040fe20007ffe0ff */
[----:B------:R-:W-:Y:S01]  /*34cf0*/  @!P0 IMAD.MOV R26, RZ, RZ, R0 ;  /* 0x000000ffff1a8224 */ /* 0x000fe200078e0200 */
[----:B------:R-:W-:Y:S01]  /*34d00*/  @P0 IADD3 R28, PT, PT, R2, RZ, RZ ;  /* 0x000000ff021c0210 */ /* 0x000fe20007ffe0ff */
[----:B------:R-:W-:Y:S01]  /*34d10*/  BSSY.RECONVERGENT B0, `(.L_x_2241) ;  /* 0x00002eb000007945 */ /* 0x000fe20003800200 */
[----:B012---:R-:W-:Y:S01]  /*34d20*/  SEL R24, R10, R8, P0 ;  /* 0x000000080a187207 */ /* 0x007fe20000000000 */
        /* <DEDUP_REMOVED lines=11> */
[----:B---3--:R-:W3:Y:S01]  /*34de0*/  LDC.64 R26, c[0x0][0x3b0] ;  /* 0x0000ec00ff1a7b82 */ /* 0x008ee20000000a00 */
        /* <DEDUP_REMOVED lines=23> */
.L_x_2246:
        /* <DEDUP_REMOVED lines=11> */
[----:B0-----:R-:W-:-:S05]  /*35010*/  IMAD.WIDE.U32 R32, R0, 0x1b3, RZ ;  /* 0x000001b300207825 */ /* 0x001fca00078e00ff */
        /* <DEDUP_REMOVED lines=85> */
[----:B------:R-:W-:-:S03]  /*35570*/  IMAD.WIDE.U32 R30, R0, 0x1b3, RZ ;  /* 0x000001b3001e7825 */ /* 0x000fc600078e00ff */
[----:B------:R-:W-:Y:S01]  /*35580*/  LEA R27, R0, R27, 0x8 ;  /* 0x0000001b001b7211 */ /* 0x000fe200078e40ff */
[----:B------:R-:W-:-:S03]  /*35590*/  IMAD.MOV.U32 R0, RZ, RZ, R30 ;  /* 0x000000ffff007224 */ /* 0x000fc600078e001e */
[----:B------:R-:W-:Y:S01]  /*355a0*/  IADD3 R2, PT, PT, R31, R27, RZ ;  /* 0x0000001b1f027210 */ /* 0x000fe20007ffe0ff */
[----:B------:R-:W-:Y:S06]  /*355b0*/  @P1 BRA `(.L_x_2246) ;  /* 0xfffffff800681947 */ /* 0x000fec000383ffff */
.L_x_2245:
[----:B------:R-:W-:Y:S05]  /*355c0*/  BSYNC.RECONVERGENT B1 ;  /* 0x0000000000017941 */ /* 0x000fea0003800200 */
.L_x_2244:
        /* <DEDUP_REMOVED lines=51> */
.L_x_2243:
        /* <DEDUP_REMOVED lines=21> */
.L_x_2250:
        /* <DEDUP_REMOVED lines=88> */
[--C-:B------:R-:W-:Y:S02]  /*35fd0*/  SHF.R.U32.HI R27, RZ, 0x10, R31.reuse ;  /* 0x00000010ff1b7819 */ /* 0x100fe4000001161f */
[----:B------:R-:W-:Y:S01]  /*35fe0*/  SHF.R.U32.HI R31, RZ, 0x18, R31 ;  /* 0x00000018ff1f7819 */ /* 0x000fe2000001161f */
[----:B------:R-:W-:Y:S01]  /*35ff0*/  IMAD R29, R29, 0x1b3, RZ ;  /* 0x000001b31d1d7824 */ /* 0x000fe200078e02ff */
[----:B------:R-:W-:-:S05]  /*36000*/  LOP3.LUT R28, R28, 0xff, R27, 0x78, !PT ;  /* 0x000000ff1c1c7812 */ /* 0x000fca00078e781b */
        /* <DEDUP_REMOVED lines=10> */
.L_x_2249:
[----:B------:R-:W-:Y:S05]  /*360b0*/  BSYNC.RECONVERGENT B1 ;  /* 0x0000000000017941 */ /* 0x000fea0003800200 */
.L_x_2248:
        /* <DEDUP_REMOVED lines=51> */
.L_x_2247:
        /* <DEDUP_REMOVED lines=24> */
.L_x_2255:
        /* <DEDUP_REMOVED lines=102> */
.L_x_2254:
[----:B------:R-:W-:Y:S05]  /*36bd0*/  BSYNC.RECONVERGENT B1 ;  /* 0x0000000000017941 */ /* 0x000fea0003800200 */
.L_x_2253:
        /* <DEDUP_REMOVED lines=51> */
.L_x_2252:
        /* <DEDUP_REMOVED lines=9> */
[----:B------:R-:W-:Y:S02]  /*36fa0*/  ISETP.NE.U32.AND P1, PT, R5, 0x1, PT ;  /* 0x000000010500780c */ /* 0x000fe40003f25070 */
[----:B------:R-:W-:Y:S02]  /*36fb0*/  CS2R R4, SRZ ;  /* 0x0000000000047805 */ /* 0x000fe4000001ff00 */
        /* <DEDUP_REMOVED lines=9> */
.L_x_2259:
        /* <DEDUP_REMOVED lines=102> */
.L_x_2258:
[----:B------:R-:W-:Y:S05]  /*376b0*/  BSYNC.RECONVERGENT B1 ;  /* 0x0000000000017941 */ /* 0x000fea0003800200 */
.L_x_2257:
        /* <DEDUP_REMOVED lines=51> */
.L_x_2256:
[----:B------:R-:W-:-:S04]  /*379f0*/  ISETP.GE.U32.AND P0, PT, R2, R31, PT ;  /* 0x0000001f0200720c */ /* 0x000fc80003f06070 */
[----:B------:R-:W-:-:S04]  /*37a00*/  ISETP.GE.U32.AND.EX P0, PT, R0, R33, PT, P0 ;  /* 0x000000210000720c */ /* 0x000fc80003f06100 */
[----:B------:R-:W-:Y:S01]  /*37a10*/  PLOP3.LUT P0, PT, P0, PT, PT, 0x8, 0x80 ;  /* 0x000000000080781c */ /* 0x000fe2000070e170 */
[----:B------:R-:W-:-:S12]  /*37a20*/  BRA `(.L_x_2242) ;  /* 0x0000000000647947 */ /* 0x000fd80003800000 */
.L_x_2251:
[----:B------:R-:W0:Y:S01]  /*37a30*/  LDC R29, c[0x0][0x3b8] ;  /* 0x0000ee00ff1d7b82 */ /* 0x000e220000000800 */
[----:B------:R-:W-:Y:S02]  /*37a40*/  PLOP3.LUT P0, PT, PT, PT, PT, 0x8, 0x80 ;  /* 0x000000000080781c */ /* 0x000fe40003f0e170 */
[----:B0-----:R-:W-:-:S13]  /*37a50*/  ISETP.NE.AND P1, PT, R29, RZ, PT ;  /* 0x000000ff1d00720c */ /* 0x001fda0003f25270 */
[----:B------:R-:W-:Y:S05]  /*37a60*/  @!P1 BRA `(.L_x_2242) ;  /* 0x0000000000549947 */ /* 0x000fea0003800000 */
[----:B------:R-:W-:Y:S01]  /*37a70*/  HFMA2 R2, -RZ, RZ, 0, 0 ;  /* 0x00000000ff027431 */ /* 0x000fe200000001ff */
[----:B------:R-:W-:Y:S01]  /*37a80*/  SHF.R.S32.HI R28, RZ, 0x1f, R29 ;  /* 0x0000001fff1c7819 */ /* 0x000fe2000001141d */
[----:B------:R-:W-:-:S07]  /*37a90*/  IMAD.MOV.U32 R7, RZ, RZ, RZ ;  /* 0x000000ffff077224 */ /* 0x000fce00078e00ff */
.L_x_2260:
        /* <DEDUP_REMOVED lines=18> */
.L_x_2242:
[----:B------:R-:W-:Y:S05]  /*37bc0*/  BSYNC.RECONVERGENT B0 ;  /* 0x0000000000007941 */ /* 0x000fea0003800200 */
.L_x_2241:
[----:B------:R-:W4:Y:S01]  /*37bd0*/  LDCU.U8 UR4, c[0x0][0x380] ;  /* 0x00007000ff0477ac */ /* 0x000f220008000000 */
[----:B-12---:R-:W-:Y:S02]  /*37be0*/  SEL R8, R10, R8, P0 ;  /* 0x000000080a087207 */ /* 0x006fe40000000000 */
[----:B------:R-:W-:Y:S02]  /*37bf0*/  SEL R9, R11, R9, P0 ;  /* 0x000000090b097207 */ /* 0x000fe40000000000 */
[----:B0-----:R-:W-:Y:S01]  /*37c00*/  SHF.L.U32 R0, R6, 0x3, RZ ;  /* 0x0000000306007819 */ /* 0x001fe200000006ff */
[----:B----4-:R-:W-:-:S04]  /*37c10*/  UPRMT UR4, UR4, 0x8880, URZ ;  /* 0x0000888004047896 */ /* 0x010fc800080000ff */
[----:B------:R-:W-:Y:S01]  /*37c20*/  UISETP.NE.AND UP0, UPT, UR4, URZ, UPT ;  /* 0x000000ff0400728c */ /* 0x000fe2000bf05270 */
[----:B------:R-:W-:Y:S08]  /*37c30*/  BAR.SYNC.DEFER_BLOCKING 0x0 ;  /* 0x0000000000007b1d */ /* 0x000ff00000010000 */
[----:B------:R-:W-:Y:S05]  /*37c40*/  BRA.U !UP0, `(.L_x_2261) ;  /* 0x00000005084c7547 */ /* 0x000fea000b800000 */
[----:B------:R-:W0:Y:S01]  /*37c50*/  S2R R5, SR_LANEID ;  /* 0x0000000000057919 */ /* 0x000e220000000000 */
[----:B------:R-:W-:Y:S01]  /*37c60*/  LOP3.LUT R0, R0, 0x1f00, RZ, 0xc0, !PT ;  /* 0x00001f0000007812 */ /* 0x000fe200078ec0ff */
[----:B------:R-:W1:Y:S01]  /*37c70*/  LDCU.64 UR4, c[0x0][0x3a0] ;  /* 0x00007400ff0477ac */ /* 0x000e620008000a00 */
[----:B------:R-:W-:Y:S02]  /*37c80*/  ISETP.NE.AND P0, PT, R6, RZ, PT ;  /* 0x000000ff0600720c */ /* 0x000fe40003f05270 */
[----:B------:R-:W-:Y:S01]  /*37c90*/  MOV R28, UR8 ;  /* 0x00000008001c7c02 */ /* 0x000fe20008000f00 */
[----:B0-----:R-:W-:-:S05]  /*37ca0*/  IMAD R2, R5, 0x8, R0 ;  /* 0x0000000805027824 */ /* 0x001fca00078e0200 */
[----:B------:R-:W-:Y:S01]  /*37cb0*/  LEA.HI.SX32 R4, R2, R2, 0x1b ;  /* 0x0000000202047211 */ /* 0x000fe200078fdaff */
[----:B------:R-:W-:-:S03]  /*37cc0*/  IMAD R2, R5, -0x7, R2 ;  /* 0xfffffff905027824 */ /* 0x000fc600078e0202 */
[----:B------:R-:W-:Y:S01]  /*37cd0*/  LEA R7, R4, R3, 0x3 ;  /* 0x0000000304077211 */ /* 0x000fe200078e18ff */
[C---:B------:R-:W-:Y:S01]  /*37ce0*/  VIADD R5, R2.reuse, 0x20 ;  /* 0x0000002002057836 */ /* 0x040fe20000000000 */
[C---:B------:R-:W-:Y:S01]  /*37cf0*/  IADD3 R11, PT, PT, R2.reuse, 0x40, RZ ;  /* 0x00000040020b7810 */ /* 0x040fe20007ffe0ff */
[C---:B---3--:R-:W-:Y:S01]  /*37d00*/  VIADD R27, R2.reuse, 0x60 ;  /* 0x00000060021b7836 */ /* 0x048fe20000000000 */
[-C--:B------:R-:W-:Y:S01]  /*37d10*/  LEA.HI.SX32 R4, R2, R2.reuse, 0x1b ;  /* 0x0000000202047211 */ /* 0x080fe200078fdaff */
[----:B------:R0:W-:Y:S01]  /*37d20*/  STS.64 [R7+0x8], R14 ;  /* 0x0000080e07007388 */ /* 0x0001e20000000a00 */
[----:B------:R-:W-:-:S03]  /*37d30*/  LEA.HI.SX32 R10, R5, R2, 0x1b ;  /* 0x00000002050a7211 */ /* 0x000fc600078fdaff */
[----:B------:R2:W-:Y:S04]  /*37d40*/  STS.64 [R7], R12 ;  /* 0x0000000c07007388 */ /* 0x0005e80000000a00 */
[----:B------:R3:W-:Y:S04]  /*37d50*/  STS.64 [R7+0x10], R16 ;  /* 0x0000101007007388 */ /* 0x0007e80000000a00 */
[----:B------:R4:W-:Y:S01]  /*37d60*/  STS.64 [R7+0x18], R18 ;  /* 0x0000181207007388 */ /* 0x0009e20000000a00 */
[C---:B0-----:R-:W-:Y:S01]  /*37d70*/  VIADD R15, R2.reuse, 0xa0 ;  /* 0x000000a0020f7836 */ /* 0x041fe20000000000 */
[----:B--2---:R-:W-:-:S02]  /*37d80*/  IADD3 R13, PT, PT, R2, 0x80, RZ ;  /* 0x00000080020d7810 */ /* 0x004fc40007ffe0ff */
[----:B------:R0:W-:Y:S01]  /*37d90*/  STS.64 [R7+0x28], R22 ;  /* 0x0000281607007388 */ /* 0x0001e20000000a00 */
[-C--:B------:R-:W-:Y:S02]  /*37da0*/  LEA.HI.SX32 R12, R11, R2.reuse, 0x1b ;  /* 0x000000020b0c7211 */ /* 0x080fe400078fdaff */
[----:B---3--:R-:W-:Y:S01]  /*37db0*/  IADD3 R17, PT, PT, R2, 0xc0, RZ ;  /* 0x000000c002117810 */ /* 0x008fe20007ffe0ff */
[----:B------:R2:W-:Y:S02]  /*37dc0*/  STS.64 [R7+0x30], R24 ;  /* 0x0000301807007388 */ /* 0x0005e40000000a00 */
[----:B------:R-:W-:Y:S01]  /*37dd0*/  IMAD R16, R12, 0x8, R3 ;  /* 0x000000080c107824 */ /* 0x000fe200078e0203 */
[----:B------:R-:W-:Y:S01]  /*37de0*/  LEA.HI.SX32 R26, R17, R2, 0x1b ;  /* 0x00000002111a7211 */ /* 0x000fe200078fdaff */
[----:B----4-:R-:W-:Y:S01]  /*37df0*/  VIADD R19, R2, 0xe0 ;  /* 0x000000e002137836 */ /* 0x010fe20000000000 */
[----:B------:R3:W-:Y:S01]  /*37e00*/  STS.64 [R7+0x38], R8 ;  /* 0x0000380807007388 */ /* 0x0007e20000000a00 */
[----:B------:R-:W-:-:S02]  /*37e10*/  LEA R18, R10, R3, 0x3 ;  /* 0x000000030a127211 */ /* 0x000fc400078e18ff */
[-C--:B0-----:R-:W-:Y:S01]  /*37e20*/  LEA.HI.SX32 R22, R13, R2.reuse, 0x1b ;  /* 0x000000020d167211 */ /* 0x081fe200078fdaff */
[----:B------:R0:W-:Y:S01]  /*37e30*/  STS.64 [R7+0x20], R20 ;  /* 0x0000201407007388 */ /* 0x0001e20000000a00 */
[----:B------:R-:W-:Y:S01]  /*37e40*/  NOP ;  /* 0x0000000000007918 */ /* 0x000fe20000000000 */
[-C--:B--2---:R-:W-:Y:S02]  /*37e50*/  LEA.HI.SX32 R24, R15, R2.reuse, 0x1b ;  /* 0x000000020f187211 */ /* 0x084fe400078fdaff */
[--C-:B------:R-:W-:Y:S01]  /*37e60*/  IMAD R12, R22, 0x8, R3.reuse ;  /* 0x00000008160c7824 */ /* 0x100fe200078e0203 */
[-C--:B---3--:R-:W-:Y:S01]  /*37e70*/  LEA.HI.SX32 R8, R27, R2.reuse, 0x1b ;  /* 0x000000021b087211 */ /* 0x088fe200078fdaff */
[----:B------:R-:W-:Y:S01]  /*37e80*/  LDS.64 R16, [R16+0x200] ;  /* 0x0002000010107984 */ /* 0x000fe20000000a00 */
[----:B------:R-:W-:Y:S01]  /*37e90*/  LEA.HI.SX32 R2, R19, R2, 0x1b ;  /* 0x0000000213027211 */ /* 0x000fe200078fdaff */
[--C-:B0-----:R-:W-:Y:S01]  /*37ea0*/  IMAD R20, R4, 0x8, R3.reuse ;  /* 0x0000000804147824 */ /* 0x101fe200078e0203 */
[-C--:B------:R-:W-:Y:S01]  /*37eb0*/  LEA R14, R8, R3.reuse, 0x3 ;  /* 0x00000003080e7211 */ /* 0x080fe200078e18ff */
[----:B------:R-:W-:Y:S01]  /*37ec0*/  IMAD R8, R26, 0x8, R3 ;  /* 0x000000081a087824 */ /* 0x000fe200078e0203 */
[-C--:B------:R-:W-:Y:S01]  /*37ed0*/  LEA R10, R24, R3.reuse, 0x3 ;  /* 0x00000003180a7211 */ /* 0x080fe200078e18ff */
[----:B------:R-:W-:Y:S01]  /*37ee0*/  LDS.64 R18, [R18+0x100] ;  /* 0x0001000012127984 */ /* 0x000fe20000000a00 */
[----:B------:R-:W-:-:S02]  /*37ef0*/  LEA R4, R2, R3, 0x3 ;  /* 0x0000000302047211 */ /* 0x000fc400078e18ff */
[----:B------:R-:W-:Y:S01]  /*37f00*/  LOP3.LUT R23, R6, 0x1f, RZ, 0xc0, !PT ;  /* 0x0000001f06177812 */ /* 0x000fe200078ec0ff */
[----:B------:R-:W-:Y:S04]  /*37f10*/  LDS.64 R20, [R20] ;  /* 0x0000000014147984 */ /* 0x000fe80000000a00 */
[----:B------:R-:W-:Y:S01]  /*37f20*/  LDS.64 R14, [R14+0x300] ;  /* 0x000300000e0e7984 */ /* 0x000fe20000000a00 */
[----:B------:R-:W-:-:S03]  /*37f30*/  IMAD.IADD R23, R0, 0x1, R23 ;  /* 0x0000000100177824 */ /* 0x000fc600078e0217 */
[----:B------:R-:W-:Y:S01]  /*37f40*/  LDS.64 R12, [R12+0x400] ;  /* 0x000400000c0c7984 */ /* 0x000fe20000000a00 */
[C---:B------:R-:W-:Y:S01]  /*37f50*/  VIADD R25, R23.reuse, 0x20 ;  /* 0x0000002017197836 */ /* 0x040fe20000000000 */
[C---:B------:R-:W-:Y:S02]  /*37f60*/  IADD3 R27, PT, PT, R23.reuse, 0x40, RZ ;  /* 0x00000040171b7810 */ /* 0x040fe40007ffe0ff */
[----:B------:R-:W-:Y:S01]  /*37f70*/  LDS.64 R10, [R10+0x500] ;  /* 0x000500000a0a7984 */ /* 0x000fe20000000a00 */
[----:B------:R-:W-:-:S03]  /*37f80*/  IADD3 R29, PT, PT, R23, 0xc0, RZ ;  /* 0x000000c0171d7810 */ /* 0x000fc60007ffe0ff */
[----:B------:R-:W-:Y:S04]  /*37f90*/  LDS.64 R8, [R8+0x600] ;  /* 0x0006000008087984 */ /* 0x000fe80000000a00 */
[----:B------:R-:W-:Y:S04]  /*37fa0*/  LDS.64 R4, [R4+0x700] ;  /* 0x0007000004047984 */ /* 0x000fe80000000a00 */
[----:B------:R-:W-:Y:S01]  /*37fb0*/  @!P0 STS [R3+0x4200], R28 ;  /* 0x0042001c03008388 */ /* 0x000fe20000000800 */
[----:B------:R-:W-:Y:S01]  /*37fc0*/  BAR.SYNC.DEFER_BLOCKING 0x0 ;  /* 0x0000000000007b1d */ /* 0x000fe20000010000 */
[----:B------:R-:W-:-:S04]  /*37fd0*/  IADD3 R0, P0, PT, R23, UR9, RZ ;  /* 0x0000000917007c10 */ /* 0x000fc8000ff1e0ff */
[----:B------:R-:W-:Y:S02]  /*37fe0*/  IADD3.X R7, PT, PT, RZ, RZ, RZ, P0, !PT ;  /* 0x000000ffff077210 */ /* 0x000fe400007fe4ff */
[----:B-1----:R-:W-:-:S04]  /*37ff0*/  LEA R6, P0, R0, UR4, 0x3 ;  /* 0x0000000400067c11 */ /* 0x002fc8000f8018ff */
[----:B------:R-:W-:Y:S01]  /*38000*/  LEA.HI.X R7, R0, UR5, R7, 0x3, P0 ;  /* 0x0000000500077c11 */ /* 0x000fe200080f1c07 */
[----:B------:R0:W1:Y:S02]  /*38010*/  LDS R2, [R3+0x4200] ;  /* 0x0042000003027984 */ /* 0x0000640000000800 */
[C---:B0-----:R-:W-:Y:S01]  /*38020*/  VIADD R3, R23.reuse, 0x60 ;  /* 0x0000006017037836 */ /* 0x041fe20000000000 */
[-C--:B-1----:R-:W-:Y:S02]  /*38030*/  ISETP.GE.AND P0, PT, R23, R2.reuse, PT ;  /* 0x000000021700720c */ /* 0x082fe40003f06270 */
[-C--:B------:R-:W-:Y:S02]  /*38040*/  ISETP.GE.AND P1, PT, R25, R2.reuse, PT ;  /* 0x000000021900720c */ /* 0x080fe40003f26270 */
[-C--:B------:R-:W-:Y:S01]  /*38050*/  ISETP.GE.AND P2, PT, R27, R2.reuse, PT ;  /* 0x000000021b00720c */ /* 0x080fe20003f46270 */
[C---:B------:R-:W-:Y:S01]  /*38060*/  VIADD R27, R23.reuse, 0xa0 ;  /* 0x000000a0171b7836 */ /* 0x040fe20000000000 */
[C---:B------:R-:W-:Y:S01]  /*38070*/  IADD3 R25, PT, PT, R23.reuse, 0x80, RZ ;  /* 0x0000008017197810 */ /* 0x040fe20007ffe0ff */
[----:B------:R-:W-:Y:S01]  /*38080*/  VIADD R23, R23, 0xe0 ;  /* 0x000000e017177836 */ /* 0x000fe20000000000 */
[----:B------:R-:W-:-:S02]  /*38090*/  ISETP.GE.AND P3, PT, R3, R2, PT ;  /* 0x000000020300720c */ /* 0x000fc40003f66270 */
        /* <DEDUP_REMOVED lines=14> */
.L_x_2261:
[----:B------:R-:W0:Y:S01]  /*38180*/  S2R R5, SR_LANEID ;  /* 0x0000000000057919 */ /* 0x000e220000000000 */
[----:B------:R-:W-:Y:S01]  /*38190*/  LOP3.LUT R0, R0, 0x1f00, RZ, 0xc0, !PT ;  /* 0x00001f0000007812 */ /* 0x000fe200078ec0ff */
[----:B------:R-:W1:Y:S01]  /*381a0*/  LDCU.64 UR4, c[0x0][0x388] ;  /* 0x00007100ff0477ac */ /* 0x000e620008000a00 */
[----:B------:R-:W-:Y:S02]  /*381b0*/  ISETP.NE.AND P0, PT, R6, RZ, PT ;  /* 0x000000ff0600720c */ /* 0x000fe40003f05270 */
[----:B0-----:R-:W-:-:S04]  /*381c0*/  LEA R2, R5, R0, 0x3 ;  /* 0x0000000005027211 */ /* 0x001fc800078e18ff */
[----:B------:R-:W-:Y:S01]  /*381d0*/  LEA.HI.SX32 R4, R2, R2, 0x1b ;  /* 0x0000000202047211 */ /* 0x000fe200078fdaff */
[----:B------:R-:W-:-:S04]  /*381e0*/  IMAD R2, R5, -0x7, R2 ;  /* 0xfffffff905027824 */ /* 0x000fc800078e0202 */
[----:B------:R-:W-:Y:S01]  /*381f0*/  IMAD R7, R4, 0x8, R3 ;  /* 0x0000000804077824 */ /* 0x000fe200078e0203 */
[C---:B------:R-:W-:Y:S01]  /*38200*/  IADD3 R5, PT, PT, R2.reuse, 0x20, RZ ;  /* 0x0000002002057810 */ /* 0x040fe20007ffe0ff */
[C---:B------:R-:W-:Y:S01]  /*38210*/  VIADD R11, R2.reuse, 0x40 ;  /* 0x00000040020b7836 */ /* 0x040fe20000000000 */
[C---:B---3--:R-:W-:Y:S02]  /*38220*/  IADD3 R27, PT, PT, R2.reuse, 0x60, RZ ;  /* 0x00000060021b7810 */ /* 0x048fe40007ffe0ff */
[----:B------:R0:W-:Y:S01]  /*38230*/  STS.64 [R7], R12 ;  /* 0x0000000c07007388 */ /* 0x0001e20000000a00 */
[-C--:B------:R-:W-:Y:S02]  /*38240*/  LEA.HI.SX32 R10, R5, R2.reuse, 0x1b ;  /* 0x00000002050a7211 */ /* 0x080fe400078fdaff */
[----:B------:R-:W-:Y:S01]  /*38250*/  LEA.HI.SX32 R4, R2, R2, 0x1b ;  /* 0x0000000202047211 */ /* 0x000fe200078fdaff */
[----:B------:R2:W-:Y:S03]  /*38260*/  STS.64 [R7+0x8], R14 ;  /* 0x0000080e07007388 */ /* 0x0005e60000000a00 */
[----:B------:R-:W-:Y:S01]  /*38270*/  LEA R4, R4, R3, 0x3 ;  /* 0x0000000304047211 */ /* 0x000fe200078e18ff */
[----:B------:R3:W-:Y:S01]  /*38280*/  STS.64 [R7+0x10], R16 ;  /* 0x0000101007007388 */ /* 0x0007e20000000a00 */
[----:B0-----:R-:W-:-:S03]  /*38290*/  VIADD R13, R2, 0x80 ;  /* 0x00000080020d7836 */ /* 0x001fc60000000000 */
[----:B------:R0:W-:Y:S01]  /*382a0*/  STS.64 [R7+0x18], R18 ;  /* 0x0000181207007388 */ /* 0x0001e20000000a00 */
[-C--:B------:R-:W-:Y:S02]  /*382b0*/  LEA.HI.SX32 R12, R11, R2.reuse, 0x1b ;  /* 0x000000020b0c7211 */ /* 0x080fe400078fdaff */
[C---:B--2---:R-:W-:Y:S01]  /*382c0*/  IADD3 R15, PT, PT, R2.reuse, 0xa0, RZ ;  /* 0x000000a0020f7810 */ /* 0x044fe20007ffe0ff */
[----:B------:R2:W-:Y:S01]  /*382d0*/  STS.64 [R7+0x20], R20 ;  /* 0x0000201407007388 */ /* 0x0005e20000000a00 */
[-C--:B------:R-:W-:Y:S01]  /*382e0*/  LEA.HI.SX32 R14, R27, R2.reuse, 0x1b ;  /* 0x000000021b0e7211 */ /* 0x080fe200078fdaff */
[C---:B---3--:R-:W-:Y:S02]  /*382f0*/  VIADD R17, R2.reuse, 0xc0 ;  /* 0x000000c002117836 */ /* 0x048fe40000000000 */
[----:B------:R3:W-:Y:S01]  /*38300*/  STS.64 [R7+0x38], R8 ;  /* 0x0000380807007388 */ /* 0x0007e20000000a00 */
[-C--:B------:R-:W-:Y:S02]  /*38310*/  LEA.HI.SX32 R16, R13, R2.reuse, 0x1b ;  /* 0x000000020d107211 */ /* 0x080fe400078fdaff */
[----:B0-----:R-:W-:Y:S01]  /*38320*/  IADD3 R19, PT, PT, R2, 0xe0, RZ ;  /* 0x000000e002137810 */ /* 0x001fe20007ffe0ff */
[----:B------:R0:W-:Y:S01]  /*38330*/  STS.64 [R7+0x28], R22 ;  /* 0x0000281607007388 */ /* 0x0001e20000000a00 */
[----:B------:R-:W-:-:S02]  /*38340*/  LEA.HI.SX32 R18, R15, R2, 0x1b ;  /* 0x000000020f127211 */ /* 0x000fc400078fdaff */
[-C--:B--2---:R-:W-:Y:S01]  /*38350*/  LEA.HI.SX32 R20, R17, R2.reuse, 0x1b ;  /* 0x0000000211147211 */ /* 0x084fe200078fdaff */
[----:B------:R2:W-:Y:S01]  /*38360*/  STS.64 [R7+0x30], R24 ;  /* 0x0000301807007388 */ /* 0x0005e20000000a00 */
[----:B------:R-:W-:Y:S01]  /*38370*/  LEA.HI.SX32 R2, R19, R2, 0x1b ;  /* 0x0000000213027211 */ /* 0x000fe200078fdaff */
[----:B------:R-:W-:Y:S01]  /*38380*/  NOP ;  /* 0x0000000000007918 */ /* 0x000fe20000000000 */
[--C-:B---3--:R-:W-:Y:S01]  /*38390*/  IMAD R8, R10, 0x8, R3.reuse ;  /* 0x000000080a087824 */ /* 0x108fe200078e0203 */
[-C--:B------:R-:W-:Y:S01]  /*383a0*/  LEA R10, R12, R3.reuse, 0x3 ;  /* 0x000000030c0a7211 */ /* 0x080fe200078e18ff */
[--C-:B------:R-:W-:Y:S01]  /*383b0*/  IMAD R12, R14, 0x8, R3.reuse ;  /* 0x000000080e0c7824 */ /* 0x100fe200078e0203 */
[-C--:B------:R-:W-:Y:S01]  /*383c0*/  LEA R14, R16, R3.reuse, 0x3 ;  /* 0x00000003100e7211 */ /* 0x080fe200078e18ff */
[--C-:B------:R-:W-:Y:S01]  /*383d0*/  IMAD R16, R18, 0x8, R3.reuse ;  /* 0x0000000812107824 */ /* 0x100fe200078e0203 */
[----:B------:R-:W-:Y:S01]  /*383e0*/  LEA R18, R20, R3, 0x3 ;  /* 0x0000000314127211 */ /* 0x000fe200078e18ff */
[----:B------:R-:W-:Y:S01]  /*383f0*/  IMAD R20, R2, 0x8, R3 ;  /* 0x0000000802147824 */ /* 0x000fe200078e0203 */
[----:B------:R-:W-:Y:S01]  /*38400*/  LDS.64 R4, [R4] ;  /* 0x0000000004047984 */ /* 0x000fe20000000a00 */
[----:B0-----:R-:W-:Y:S01]  /*38410*/  IMAD.U32 R22, RZ, RZ, UR8 ;  /* 0x00000008ff167e24 */ /* 0x001fe2000f8e00ff */
[----:B--2---:R-:W-:-:S02]  /*38420*/  LOP3.LUT R7, R6, 0x1f, RZ, 0xc0, !PT ;  /* 0x0000001f06077812 */ /* 0x004fc400078ec0ff */
[----:B------:R-:W-:Y:S02]  /*38430*/  LDS.64 R8, [R8+0x100] ;  /* 0x0001000008087984 */ /* 0x000fe40000000a00 */
[----:B------:R-:W-:Y:S02]  /*38440*/  IADD3 R23, PT, PT, R0, R7, RZ ;  /* 0x0000000700177210 */ /* 0x000fe40007ffe0ff */
[----:B------:R-:W-:Y:S02]  /*38450*/  LDS.64 R10, [R10+0x200] ;  /* 0x000200000a0a7984 */ /* 0x000fe40000000a00 */
[C---:B------:R-:W-:Y:S01]  /*38460*/  IADD3 R25, PT, PT, R23.reuse, 0x20, RZ ;  /* 0x0000002017197810 */ /* 0x040fe20007ffe0ff */
[C---:B------:R-:W-:Y:S01]  /*38470*/  VIADD R27, R23.reuse, 0x40 ;  /* 0x00000040171b7836 */ /* 0x040fe20000000000 */
[----:B------:R-:W-:Y:S01]  /*38480*/  LDS.64 R12, [R12+0x300] ;  /* 0x000300000c0c7984 */ /* 0x000fe20000000a00 */
[----:B------:R-:W-:-:S03]  /*38490*/  VIADD R29, R23, 0xc0 ;  /* 0x000000c0171d7836 */ /* 0x000fc60000000000 */
[----:B------:R-:W-:Y:S04]  /*384a0*/  LDS.64 R14, [R14+0x400] ;  /* 0x000400000e0e7984 */ /* 0x000fe80000000a00 */
[----:B------:R-:W-:Y:S04]  /*384b0*/  LDS.64 R16, [R16+0x500] ;  /* 0x0005000010107984 */ /* 0x000fe80000000a00 */
[----:B------:R-:W-:Y:S04]  /*384c0*/  LDS.64 R18, [R18+0x600] ;  /* 0x0006000012127984 */ /* 0x000fe80000000a00 */
[----:B------:R-:W-:Y:S04]  /*384d0*/  LDS.64 R20, [R20+0x700] ;  /* 0x0007000014147984 */ /* 0x000fe80000000a00 */
[----:B------:R-:W-:Y:S01]  /*384e0*/  @!P0 STS [R3+0x4200], R22 ;  /* 0x0042001603008388 */ /* 0x000fe20000000800 */
[----:B------:R-:W-:Y:S01]  /*384f0*/  BAR.SYNC.DEFER_BLOCKING 0x0 ;  /* 0x0000000000007b1d */ /* 0x000fe20000010000 */
[----:B------:R-:W-:-:S05]  /*38500*/  IADD3 R0, P0, PT, R23, UR9, RZ ;  /* 0x0000000917007c10 */ /* 0x000fca000ff1e0ff */
[----:B------:R-:W-:Y:S01]  /*38510*/  IMAD.X R7, RZ, RZ, RZ, P0 ;  /* 0x000000ffff077224 */ /* 0x000fe200000e06ff */
[----:B-1----:R-:W-:-:S04]  /*38520*/  LEA R6, P0, R0, UR4, 0x3 ;  /* 0x0000000400067c11 */ /* 0x002fc8000f8018ff */
[----:B------:R-:W-:Y:S01]  /*38530*/  LEA.HI.X R7, R0, UR5, R7, 0x3, P0 ;  /* 0x0000000500077c11 */ /* 0x000fe200080f1c07 */
[----:B------:R0:W1:Y:S02]  /*38540*/  LDS R2, [R3+0x4200] ;  /* 0x0042000003027984 */ /* 0x0000640000000800 */
[C---:B0-----:R-:W-:Y:S02]  /*38550*/  IADD3 R3, PT, PT, R23.reuse, 0x60, RZ ;  /* 0x0000006017037810 */ /* 0x041fe40007ffe0ff */
[-C--:B-1----:R-:W-:Y:S02]  /*38560*/  ISETP.GE.AND P6, PT, R23, R2.reuse, PT ;  /* 0x000000021700720c */ /* 0x082fe40003fc6270 */
        /* <DEDUP_REMOVED lines=20> */
.L_x_2262:
        /* <DEDUP_REMOVED lines=13> */
.L_x_4726:


//--------------------- .text._ZN3cub18CUB_300001_SM_10006detail10merge_sort30DeviceMergeSortPartitionKernelIPPyj10tuple_lessS4_EEvbT_PT2_T0_SA_PSA_T1_SA_i --------------------------
	.section	.text._ZN3cub18CUB_300001_SM_10006detail10merge_sort30DeviceMergeSortPartitionKernelIPPyj10tuple_lessS4_EEvbT_PT2_T0_SA_PSA_T1_SA_i,"ax",@progbits
	.align	128
        .global         _ZN3cub18CUB_300001_SM_10006detail10merge_sort30DeviceMergeSortPartitionKernelIPPyj10tuple_lessS4_EEvbT_PT2_T0_SA_PSA_T1_SA_i
        .type           _ZN3cub18CUB_300001_SM_10006detail10merge_sort30DeviceMergeSortPartitionKernelIPPyj10tuple_lessS4_EEvbT_PT2_T0_SA_PSA_T1_SA_i,@function
        .size           _ZN3cub18CUB_300001_SM_10006detail10merge_sort30DeviceMergeSortPartitionKernelIPPyj10tuple_lessS4_EEvbT_PT2_T0_SA_PSA_T1_SA_i,(.L_x_4727 - _ZN3cub18CUB_300001_SM_10006detail10merge_sort30DeviceMergeSortPartitionKernelIPPyj10tuple_lessS4_EEvbT_PT2_T0_SA_PSA_T1_SA_i)
        .other          _ZN3cub18CUB_300001_SM_10006detail10merge_sort30DeviceMergeSortPartitionKernelIPPyj10tuple_lessS4_EEvbT_PT2_T0_SA_PSA_T1_SA_i,@"STO_CUDA_ENTRY STV_DEFAULT"
_ZN3cub18CUB_300001_SM_10006detail10merge_sort30DeviceMergeSortPartitionKernelIPPyj10tuple_lessS4_EEvbT_PT2_T0_SA_PSA_T1_SA_i:
.text._ZN3cub18CUB_300001_SM_10006detail10merge_sort30DeviceMergeSortPartitionKernelIPPyj10tuple_lessS4_EEvbT_PT2_T0_SA_PSA_T1_SA_i:
[----:B------:R-:W-:Y:S01]  /*0000*/  LDC R1, c[0x0][0x37c] ;  /* 0x0000df00ff017b82 */ /* 0x000fe20000000800 */
[----:B------:R-:W0:Y:S01]  /*0010*/  S2R R23, SR_CTAID.X ;  /* 0x0000000000177919 */ /* 0x000e220000002500 */
[----:B------:R-:W0:Y:S01]  /*0020*/  LDCU UR4, c[0x0][0x360] ;  /* 0x00006c00ff0477ac */ /* 0x000e220008000800 */
[----:B------:R-:W0:Y:S01]  /*0030*/  S2R R0, SR_TID.X ;  /* 0x0000000000007919 */ /* 0x000e220000002100 */
[----:B------:R-:W1:Y:S01]  /*0040*/  LDCU UR5, c[0x0][0x39c] ;  /* 0x00007380ff0577ac */ /* 0x000e620008000800 */
[----:B0-----:R-:W-:-:S05]  /*0050*/  IMAD R23, R23, UR4, R0 ;  /* 0x0000000417177c24 */ /* 0x001fca000f8e0200 */
[----:B-1----:R-:W-:-:S13]  /*0060*/  ISETP.GE.U32.AND P0, PT, R23, UR5, PT ;  /* 0x0000000517007c0c */ /* 0x002fda000bf06070 */
[----:B------:R-:W-:Y:S05]  /*0070*/  @P0 EXIT ;  /* 0x000000000000094d */ /* 0x000fea0003800000 */
[----:B------:R-:W0:Y:S01]  /*0080*/  LDCU.64 UR6, c[0x0][0x3b8] ;  /* 0x00007700ff0677ac */ /* 0x000e220008000a00 */
[----:B------:R-:W-:Y:S01]  /*0090*/  VIADD R0, R23, 0x1 ;  /* 0x0000000117007836 */ /* 0x000fe20000000000 */
[----:B------:R-:W-:Y:S01]  /*00a0*/  ACQBULK ;  /* 0x000000000000782e */ /* 0x000fe20000000000 */
[----:B------:R-:W1:Y:S03]  /*00b0*/  LDCU UR10, c[0x0][0x398] ;  /* 0x00007300ff0a77ac */ /* 0x000e660008000800 */
[----:B------:R-:W-:Y:S01]  /*00c0*/  ISETP.NE.AND P0, PT, R0, UR5, PT ;  /* 0x0000000500007c0c */ /* 0x000fe2000bf05270 */
[----:B------:R-:W2:Y:S01]  /*00d0*/  LDCU.64 UR8, c[0x0][0x358] ;  /* 0x00006b00ff0877ac */ /* 0x000ea20008000a00 */
[----:B0-----:R-:W-:-:S11]  /*00e0*/  UIADD3 UR4, UPT, UPT, -UR6, URZ, URZ ;  /* 0x000000ff06047290 */ /* 0x001fd6000fffe1ff */
[----:B------:R-:W0:Y:S01]  /*00f0*/  @!P0 LDC.64 R2, c[0x0][0x3a0] ;  /* 0x0000e800ff028b82 */ /* 0x000e220000000a00 */
[----:B------:R-:W-:Y:S01]  /*0100*/  LOP3.LUT R0, R23, UR4, RZ, 0xc0, !PT ;  /* 0x0000000417007c12 */ /* 0x000fe2000f8ec0ff */
[----:B------:R-:W-:-:S04]  /*0110*/  USHF.R.U32.HI UR4, URZ, 0x1, UR6 ;  /* 0x00000001ff047899 */ /* 0x000fc80008011606 */
[----:B------:R-:W-:Y:S01]  /*0120*/  IMAD R0, R0, UR7, RZ ;  /* 0x0000000700007c24 */ /* 0x000fe2000f8e02ff */
[----:B------:R-:W-:-:S04]  /*0130*/  UIMAD UR4, UR4, UR7, URZ ;  /* 0x00000007040472a4 */ /* 0x000fc8000f8e02ff */
[----:B------:R-:W-:Y:S02]  /*0140*/  LOP3.LUT R4, RZ, R0, RZ, 0x33, !PT ;  /* 0x00000000ff047212 */ /* 0x000fe400078e33ff */
[----:B-1----:R-:W-:Y:S02]  /*0150*/  VIMNMX.U32 R21, PT, PT, R0, UR10, PT ;  /* 0x0000000a00157c48 */ /* 0x002fe4000bfe0000 */
[----:B------:R-:W-:-:S04]  /*0160*/  VIMNMX.U32 R5, PT, PT, R4, UR4, PT ;  /* 0x0000000404057c48 */ /* 0x000fc8000bfe0000 */
[----:B------:R-:W-:Y:S01]  /*0170*/  VIADDMNMX.U32 R22, R5, R0, UR10, PT ;  /* 0x0000000a05167e46 */ /* 0x000fe2000b800000 */
[----:B0-----:R-:W-:-:S03]  /*0180*/  @!P0 IMAD.WIDE.U32 R2, R23, 0x4, R2 ;  /* 0x0000000417028825 */ /* 0x001fc600078e0002 */
[----:B------:R-:W-:Y:S02]  /*0190*/  LOP3.LUT R4, RZ, R22, RZ, 0x33, !PT ;  /* 0x00000016ff047212 */ /* 0x000fe400078e33ff */
[----:B--2---:R0:W-:Y:S02]  /*01a0*/  @!P0 STG.E desc[UR8][R2.64], R22 ;  /* 0x0000001602008986 */ /* 0x0041e4000c101908 */
[----:B------:R-:W-:-:S04]  /*01b0*/  VIMNMX.U32 R5, PT, PT, R4, UR4, PT ;  /* 0x0000000404057c48 */ /* 0x000fc8000bfe0000 */
[----:B------:R-:W-:Y:S01]  /*01c0*/  VIADDMNMX.U32 R5, R5, R22, UR10, PT ;  /* 0x0000000a05057e46 */ /* 0x000fe2000b800016 */
[----:B------:R-:W-:Y:S06]  /*01d0*/  @!P0 EXIT ;  /* 0x000000000000894d */ /* 0x000fec0003800000 */
[----:B------:R-:W1:Y:S01]  /*01e0*/  LDCU.U8 UR5, c[0x0][0x380] ;  /* 0x00007000ff0577ac */ /* 0x000e620008000000 */
[----:B------:R-:W-:Y:S01]  /*01f0*/  BSSY.RECONVERGENT B1, `(.L_x_2263) ;  /* 0x00005e8000017945 */ /* 0x000fe20003800200 */
[----:B------:R-:W-:-:S06]  /*0200*/  UIADD3 UR4, UPT, UPT, UR6, -0x1, URZ ;  /* 0xffffffff06047890 */ /* 0x000fcc000fffe0ff */
[----:B------:R-:W-:-:S05]  /*0210*/  LOP3.LUT R0, R23, UR4, RZ, 0xc0, !PT ;  /* 0x0000000417007c12 */ /* 0x000fca000f8ec0ff */
[----:B------:R-:W-:Y:S01]  /*0220*/  IMAD R0, R0, UR7, RZ ;  /* 0x0000000700007c24 */ /* 0x000fe2000f8e02ff */
[----:B-1----:R-:W-:-:S04]  /*0230*/  UPRMT UR5, UR5, 0x8880, URZ ;  /* 0x0000888005057896 */ /* 0x002fc800080000ff */
[----:B------:R-:W-:-:S03]  /*0240*/  VIADDMNMX.U32 R20, R5, -R21, R0, PT ;  /* 0x8000001505147246 */ /* 0x000fc60003800000 */
[----:B------:R-:W-:Y:S02]  /*0250*/  UMOV UR4, UR5 ;  /* 0x0000000500047c82 */ /* 0x000fe40008000000 */
[----:B------:R-:W-:-:S09]  /*0260*/  UISETP.NE.AND UP0, UPT, UR4, URZ, UPT ;  /* 0x000000ff0400728c */ /* 0x000fd2000bf05270 */
[----:B------:R-:W-:Y:S05]  /*0270*/  BRA.U !UP0, `(.L_x_2264) ;  /* 0x0000002d08d87547 */ /* 0x000fea000b800000 */
[----:B------:R-:W-:Y:S01]  /*0280*/  IMAD.IADD R5, R5, 0x1, -R22 ;  /* 0x0000000105057824 */ /* 0x000fe200078e0a16 */
[----:B------:R-:W-:Y:S01]  /*0290*/  VIADDMNMX.U32 R9, R22, -R21, R20, PT ;  /* 0x8000001516097246 */ /* 0x000fe20003800014 */
[----:B------:R-:W-:Y:S03]  /*02a0*/  BSSY.RECONVERGENT B0, `(.L_x_2265) ;  /* 0x00002f2000007945 */ /* 0x000fe60003800200 */
[----:B------:R-:W-:-:S04]  /*02b0*/  VIMNMX.U32 R0, PT, PT, R20, R5, !PT ;  /* 0x0000000514007248 */ /* 0x000fc80007fe0000 */
[----:B------:R-:W-:-:S04]  /*02c0*/  IADD3 R6, PT, PT, -R5, R0, RZ ;  /* 0x0000000005067210 */ /* 0x000fc80007ffe1ff */
[----:B------:R-:W-:-:S13]  /*02d0*/  ISETP.GE.U32.AND P0, PT, R6, R9, PT ;  /* 0x000000090600720c */ /* 0x000fda0003f06070 */
[----:B------:R-:W-:Y:S05]  /*02e0*/  @P0 BRA `(.L_x_2266) ;  /* 0x0000002c00b40947 */ /* 0x000fea0003800000 */
[----:B0-----:R-:W0:Y:S08]  /*02f0*/  LDC.64 R2, c[0x0][0x3a8] ;  /* 0x0000ea00ff027b82 */ /* 0x001e300000000a00 */
[----:B------:R-:W1:Y:S01]  /*0300*/  LDC R8, c[0x0][0x3b0] ;  /* 0x0000ec00ff087b82 */ /* 0x000e620000000800 */
[----:B0-----:R-:W-:-:S04]  /*0310*/  ISETP.NE.U32.AND P0, PT, R2, RZ, PT ;  /* 0x000000ff0200720c */ /* 0x001fc80003f05070 */
[----:B------:R-:W-:Y:S02]  /*0320*/  ISETP.NE.AND.EX P0, PT, R3, RZ, PT, P0 ;  /* 0x000000ff0300720c */ /* 0x000fe40003f05300 */
[----:B-1----:R-:W-:-:S11]  /*0330*/  SHF.R.S32.HI R8, RZ, 0x1f, R8 ;  /* 0x0000001fff087819 */ /* 0x002fd60000011408 */
[----:B------:R-:W-:Y:S05]  /*0340*/  @P0 BRA `(.L_x_2267) ;  /* 0x0000000000ac0947 */ /* 0x000fea0003800000 */
.L_x_2270:
[----:B------:R-:W0:Y:S01]  /*0350*/  LDC R0, c[0x0][0x3b0] ;  /* 0x0000ec00ff007b82 */ /* 0x000e220000000800 */
[----:B------:R-:W-:Y:S01]  /*0360*/  IMAD.IADD R3, R9, 0x1, -R6 ;  /* 0x0000000109037824 */ /* 0x000fe200078e0a06 */
[----:B------:R-:W1:Y:S04]  /*0370*/  LDCU.64 UR4, c[0x0][0x388] ;  /* 0x00007100ff0477ac */ /* 0x000e680008000a00 */
[----:B------:R-:W-:-:S04]  /*0380*/  LEA.HI R14, R3, R6, RZ, 0x1f ;  /* 0x00000006030e7211 */ /* 0x000fc800078ff8ff */
[-C--:B------:R-:W-:Y:S02]  /*0390*/  LOP3.LUT R3, RZ, R14.reuse, RZ, 0x33, !PT ;  /* 0x0000000eff037212 */ /* 0x080fe400078e33ff */
[----:B------:R-:W-:-:S03]  /*03a0*/  IADD3 R7, P2, PT, R21, R14, RZ ;  /* 0x0000000e15077210 */ /* 0x000fc60007f5e0ff */
[----:B------:R-:W-:Y:S01]  /*03b0*/  IMAD.IADD R3, R20, 0x1, R3 ;  /* 0x0000000114037824 */ /* 0x000fe200078e0203 */
[----:B------:R-:W-:-:S04]  /*03c0*/  IADD3.X R12, PT, PT, RZ, RZ, RZ, P2, !PT ;  /* 0x000000ffff0c7210 */ /* 0x000fc800017fe4ff */
[----:B------:R-:W-:Y:S02]  /*03d0*/  IADD3 R5, P0, PT, R22, R3, RZ ;  /* 0x0000000316057210 */ /* 0x000fe40007f1e0ff */
[----:B-1----:R-:W-:Y:S02]  /*03e0*/  LEA R2, P2, R7, UR4, 0x3 ;  /* 0x0000000407027c11 */ /* 0x002fe4000f8418ff */
[----:B0-----:R-:W-:Y:S01]  /*03f0*/  ISETP.NE.AND P1, PT, R0, RZ, PT ;  /* 0x000000ff0000720c */ /* 0x001fe20003f25270 */
[----:B------:R-:W-:Y:S01]  /*0400*/  IMAD.X R10, RZ, RZ, RZ, P0 ;  /* 0x000000ffff0a7224 */ /* 0x000fe200000e06ff */
[----:B------:R-:W-:Y:S02]  /*0410*/  LEA R4, P0, R5, UR4, 0x3 ;  /* 0x0000000405047c11 */ /* 0x000fe4000f8018ff */
[----:B------:R-:W-:Y:S02]  /*0420*/  LEA.HI.X R3, R7, UR5, R12, 0x3, P2 ;  /* 0x0000000507037c11 */ /* 0x000fe400090f1c0c */
[----:B------:R-:W-:-:S02]  /*0430*/  LEA.HI.X R5, R5, UR5, R10, 0x3, P0 ;  /* 0x0000000505057c11 */ /* 0x000fc400080f1c0a */
[----:B------:R-:W-:-:S05]  /*0440*/  PLOP3.LUT P0, PT, PT, PT, PT, 0x80, 0x8 ;  /* 0x000000000008781c */ /* 0x000fca0003f0f070 */
[----:B------:R-:W-:Y:S08]  /*0450*/  @!P1 BRA `(.L_x_2268) ;  /* 0x0000000000549947 */ /* 0x000ff00003800000 */
[----:B------:R-:W5:Y:S04]  /*0460*/  LDG.E.64 R2, desc[UR8][R2.64] ;  /* 0x0000000802027981 */ /* 0x000f68000c1e1b00 */
[----:B------:R-:W5:Y:S01]  /*0470*/  LDG.E.64 R4, desc[UR8][R4.64] ;  /* 0x0000000804047981 */ /* 0x000f62000c1e1b00 */
[----:B------:R-:W-:Y:S01]  /*0480*/  HFMA2 R16, -RZ, RZ, 0, 0 ;  /* 0x00000000ff107431 */ /* 0x000fe200000001ff */
[----:B------:R-:W-:Y:S01]  /*0490*/  BSSY.RECONVERGENT B2, `(.L_x_2268) ;  /* 0x0000011000027945 */ /* 0x000fe20003800200 */
[----:B------:R-:W-:-:S07]  /*04a0*/  IMAD.MOV.U32 R15, RZ, RZ, RZ ;  /* 0x000000ffff0f7224 */ /* 0x000fce00078e00ff */
.L_x_2269:
        /* <DEDUP_REMOVED lines=15> */
[----:B------:R-:W-:Y:S05]  /*05a0*/  BSYNC.RECONVERGENT B2 ;  /* 0x0000000000027941 */ /* 0x000fea0003800200 */
.L_x_2268:
[----:B------:R-:W-:Y:S01]  /*05b0*/  @P0 VIADD R6, R14, 0x1 ;  /* 0x000000010e060836 */ /* 0x000fe20000000000 */
[----:B------:R-:W-:-:S04]  /*05c0*/  SEL R9, R9, R14, P0 ;  /* 0x0000000e09097207 */ /* 0x000fc80000000000 */
[----:B------:R-:W-:-:S13]  /*05d0*/  ISETP.GE.U32.AND P0, PT, R6, R9, PT ;  /* 0x000000090600720c */ /* 0x000fda0003f06070 */
[----:B------:R-:W-:Y:S05]  /*05e0*/  @!P0 BRA `(.L_x_2270) ;  /* 0xfffffffc00588947 */ /* 0x000fea000383ffff */
[----:B------:R-:W-:Y:S05]  /*05f0*/  BRA `(.L_x_2266) ;  /* 0x0000002800f07947 */ /* 0x000fea0003800000 */
.L_x_2267:
[----:B------:R-:W-:-:S07]  /*0600*/  LOP3.LUT R7, R2, 0xfffffffe, RZ, 0xc0, !PT ;  /* 0xfffffffe02077812 */ /* 0x000fce00078ec0ff */
.L_x_2287:
[-C--:B-----5:R-:W-:Y:S01]  /*0610*/  IADD3 R11, PT, PT, R9, -R6.reuse, RZ ;  /* 0x80000006090b7210 */ /* 0x0a0fe20007ffe0ff */
[----:B0-----:R-:W0:Y:S03]  /*0620*/  LDCU.64 UR4, c[0x0][0x388] ;  /* 0x00007100ff0477ac */ /* 0x001e260008000a00 */
[----:B------:R-:W-:-:S04]  /*0630*/  LEA.HI R4, R11, R6, RZ, 0x1f ;  /* 0x000000060b047211 */ /* 0x000fc800078ff8ff */
[-C--:B------:R-:W-:Y:S02]  /*0640*/  LOP3.LUT R11, RZ, R4.reuse, RZ, 0x33, !PT ;  /* 0x00000004ff0b7212 */ /* 0x080fe400078e33ff */
[----:B------:R-:W-:-:S03]  /*0650*/  IADD3 R15, P0, PT, R21, R4, RZ ;  /* 0x00000004150f7210 */ /* 0x000fc60007f1e0ff */
[----:B------:R-:W-:Y:S02]  /*0660*/  IMAD.IADD R11, R20, 0x1, R11 ;  /* 0x00000001140b7824 */ /* 0x000fe400078e020b */
[----:B------:R-:W-:-:S03]  /*0670*/  IMAD.X R16, RZ, RZ, RZ, P0 ;  /* 0x000000ffff107224 */ /* 0x000fc600000e06ff */
[----:B-1----:R-:W-:Y:S02]  /*0680*/  IADD3 R12, P1, PT, R22, R11, RZ ;  /* 0x0000000b160c7210 */ /* 0x002fe40007f3e0ff */
[C---:B0-----:R-:W-:Y:S02]  /*0690*/  LEA R10, P0, R15.reuse, UR4, 0x3 ;  /* 0x000000040f0a7c11 */ /* 0x041fe4000f8018ff */
[----:B------:R-:W-:Y:S02]  /*06a0*/  IADD3.X R13, PT, PT, RZ, RZ, RZ, P1, !PT ;  /* 0x000000ffff0d7210 */ /* 0x000fe40000ffe4ff */
[C---:B------:R-:W-:Y:S02]  /*06b0*/  LEA R14, P1, R12.reuse, UR4, 0x3 ;  /* 0x000000040c0e7c11 */ /* 0x040fe4000f8218ff */
[----:B------:R-:W-:Y:S02]  /*06c0*/  LEA.HI.X R11, R15, UR5, R16, 0x3, P0 ;  /* 0x000000050f0b7c11 */ /* 0x000fe400080f1c10 */
[----:B------:R-:W-:-:S02]  /*06d0*/  LEA.HI.X R15, R12, UR5, R13, 0x3, P1 ;  /* 0x000000050c0f7c11 */ /* 0x000fc400088f1c0d */
[----:B------:R-:W0:Y:S02]  /*06e0*/  LDC.64 R12, c[0x0][0x3a8] ;  /* 0x0000ea00ff0c7b82 */ /* 0x000e240000000a00 */
[----:B------:R-:W5:Y:S04]  /*06f0*/  LDG.E.64 R10, desc[UR8][R10.64] ;  /* 0x000000080a0a7981 */ /* 0x000f68000c1e1b00 */
[----:B------:R-:W5:Y:S01]  /*0700*/  LDG.E.64 R14, desc[UR8][R14.64] ;  /* 0x000000080e0e7981 */ /* 0x000f62000c1e1b00 */
[----:B--2---:R-:W-:Y:S01]  /*0710*/  IMAD.MOV.U32 R27, RZ, RZ, -0x7bdddcdb ;  /* 0x84222325ff1b7424 */ /* 0x004fe200078e00ff */
[----:B------:R-:W-:Y:S01]  /*0720*/  MOV R19, RZ ;  /* 0x000000ff00137202 */ /* 0x000fe20000000f00 */
[----:B------:R-:W-:Y:S02]  /*0730*/  IMAD.MOV.U32 R26, RZ, RZ, -0x340d631c ;  /* 0xcbf29ce4ff1a7424 */ /* 0x000fe400078e00ff */
[----:B------:R-:W-:Y:S01]  /*0740*/  IMAD.MOV.U32 R28, RZ, RZ, RZ ;  /* 0x000000ffff1c7224 */ /* 0x000fe200078e00ff */
[----:B0-----:R-:W-:-:S04]  /*0750*/  ISETP.NE.U32.AND P0, PT, R12, 0x1, PT ;  /* 0x000000010c00780c */ /* 0x001fc80003f05070 */
[----:B------:R-:W-:-:S13]  /*0760*/  ISETP.NE.AND.EX P0, PT, R13, RZ, PT, P0 ;  /* 0x000000ff0d00720c */ /* 0x000fda0003f05300 */
[----:B------:R-:W-:Y:S05]  /*0770*/  @!P0 BRA `(.L_x_2271) ;  /* 0x0000000400b88947 */ /* 0x000fea0003800000 */
[----:B------:R-:W0:Y:S01]  /*0780*/  LDC R28, c[0x0][0x3ac] ;  /* 0x0000eb00ff1c7b82 */ /* 0x000e220000000800 */
[----:B------:R-:W-:Y:S02]  /*0790*/  HFMA2 R26, -RZ, RZ, -15.890625, -0.0047760009765625 ;  /* 0xcbf29ce4ff1a7431 */ /* 0x000fe400000001ff */
[----:B------:R-:W-:Y:S02]  /*07a0*/  IMAD.MOV.U32 R27, RZ, RZ, -0x7bdddcdb ;  /* 0x84222325ff1b7424 */ /* 0x000fe400078e00ff */
[----:B------:R-:W-:Y:S02]  /*07b0*/  IMAD.MOV.U32 R5, RZ, RZ, RZ ;  /* 0x000000ffff057224 */ /* 0x000fe400078e00ff */
[----:B------:R-:W-:-:S07]  /*07c0*/  IMAD.MOV.U32 R3, RZ, RZ, RZ ;  /* 0x000000ffff037224 */ /* 0x000fce00078e00ff */
.L_x_2272:
        /* <DEDUP_REMOVED lines=10> */
[----:B-1----:R-:W-:Y:S02]  /*0870*/  SHF.R.U64 R25, R18, 0x10, R19 ;  /* 0x0000001012197819 */ /* 0x002fe40000001213 */
        /* <DEDUP_REMOVED lines=91> */
[----:B------:R-:W-:Y:S01]  /*0e30*/  IMAD.MOV.U32 R3, RZ, RZ, R19 ;  /* 0x000000ffff037224 */ /* 0x000fe200078e0013 */
[----:B------:R-:W-:Y:S01]  /*0e40*/  MOV R19, R7 ;  /* 0x0000000700137202 */ /* 0x000fe20000000f00 */
[----:B------:R-:W-:-:S07]  /*0e50*/  IMAD.MOV.U32 R5, RZ, RZ, R18 ;  /* 0x000000ffff057224 */ /* 0x000fce00078e0012 */
.L_x_2271:
[----:B------:R-:W-:Y:S01]  /*0e60*/  LOP3.LUT P2, RZ, R12, 0x1, RZ, 0xc0, !PT ;  /* 0x000000010cff7812 */ /* 0x000fe2000784c0ff */
[----:B------:R-:W-:Y:S02]  /*0e70*/  IMAD.MOV.U32 R16, RZ, RZ, -0x7bdddcdb ;  /* 0x84222325ff107424 */ /* 0x000fe400078e00ff */
[----:B------:R-:W-:-:S10]  /*0e80*/  IMAD.MOV.U32 R17, RZ, RZ, -0x340d631c ;  /* 0xcbf29ce4ff117424 */ /* 0x000fd400078e00ff */
[----:B------:R-:W-:Y:S05]  /*0e90*/  @!P2 BRA `(.L_x_2273) ;  /* 0x0000000000b4a947 */ /* 0x000fea0003800000 */
[----:B-----5:R-:W-:-:S04]  /*0ea0*/  LEA R18, P1, R19, R14, 0x3 ;  /* 0x0000000e13127211 */ /* 0x020fc800078218ff */
        /* <DEDUP_REMOVED lines=38> */
[----:B------:R-:W-:Y:S01]  /*1110*/  IMAD R12, R5, 0x1b3, RZ ;  /* 0x000001b3050c7824 */ /* 0x000fe200078e02ff */
[----:B------:R-:W-:Y:S01]  /*1120*/  SHF.R.U32.HI R5, RZ, 0x18, R19 ;  /* 0x00000018ff057819 */ /* 0x000fe20000011613 */
[----:B------:R-:W-:-:S03]  /*1130*/  IMAD.WIDE.U32 R24, R3, 0x1b3, RZ ;  /* 0x000001b303187825 */ /* 0x000fc600078e00ff */
[----:B------:R-:W-:Y:S02]  /*1140*/  LEA R3, R3, R12, 0x8 ;  /* 0x0000000c03037211 */ /* 0x000fe400078e40ff */
[----:B------:R-:W-:-:S03]  /*1150*/  LOP3.LUT R5, R5, R24, RZ, 0x3c, !PT ;  /* 0x0000001805057212 */ /* 0x000fc600078e3cff */
[----:B------:R-:W-:-:S07]  /*1160*/  IMAD.IADD R3, R25, 0x1, R3 ;  /* 0x0000000119037824 */ /* 0x000fce00078e0203 */
.L_x_2273:
[----:B------:R-:W-:Y:S02]  /*1170*/  HFMA2 R12, -RZ, RZ, 0, 0 ;  /* 0x00000000ff0c7431 */ /* 0x000fe400000001ff */
[----:B------:R-:W-:Y:S01]  /*1180*/  IMAD.MOV.U32 R19, RZ, RZ, RZ ;  /* 0x000000ffff137224 */ /* 0x000fe200078e00ff */
[----:B------:R-:W-:Y:S06]  /*1190*/  @!P0 BRA `(.L_x_2274) ;  /* 0x0000000400b08947 */ /* 0x000fec0003800000 */
[----:B------:R-:W1:Y:S01]  /*11a0*/  LDC R12, c[0x0][0x3ac] ;  /* 0x0000eb00ff0c7b82 */ /* 0x000e620000000800 */
[----:B------:R-:W-:Y:S01]  /*11b0*/  IMAD.MOV.U32 R16, RZ, RZ, -0x7bdddcdb ;  /* 0x84222325ff107424 */ /* 0x000fe200078e00ff */
[----:B------:R-:W-:Y:S01]  /*11c0*/  MOV R27, RZ ;  /* 0x000000ff001b7202 */ /* 0x000fe20000000f00 */
[----:B------:R-:W-:Y:S02]  /*11d0*/  IMAD.MOV.U32 R17, RZ, RZ, -0x340d631c ;  /* 0xcbf29ce4ff117424 */ /* 0x000fe400078e00ff */
[----:B------:R-:W-:-:S07]  /*11e0*/  IMAD.MOV.U32 R0, RZ, RZ, RZ ;  /* 0x000000ffff007224 */ /* 0x000fce00078e00ff */
.L_x_2275:
[----:B0----5:R-:W-:-:S04]  /*11f0*/  LEA R28, P1, R27, R10, 0x3 ;  /* 0x0000000a1b1c7211 */ /* 0x021fc800078218ff */
        /* <DEDUP_REMOVED lines=21> */
[C---:B0-----:R-:W-:Y:S01]  /*1350*/  LEA R29, R16.reuse, R17, 0x8 ;  /* 0x00000011101d7211 */ /* 0x041fe200078e40ff */
        /* <DEDUP_REMOVED lines=16> */
[----:B------:R-:W-:Y:S01]  /*1460*/  IMAD R17, R2, 0x1b3, RZ ;  /* 0x000001b302117824 */ /* 0x000fe200078e02ff */
[----:B------:R-:W-:-:S04]  /*1470*/  SHF.R.U32.HI R25, RZ, 0x18, R25 ;  /* 0x00000018ff197819 */ /* 0x000fc80000011619 */
        /* <DEDUP_REMOVED lines=57> */
[----:B------:R-:W-:-:S05]  /*1810*/  LEA R19, R2, R19, 0x8 ;  /* 0x0000001302137211 */ /* 0x000fca00078e40ff */
[----:B------:R-:W-:Y:S01]  /*1820*/  IMAD.IADD R17, R17, 0x1, R19 ;  /* 0x0000000111117824 */ /* 0x000fe200078e0213 */
[----:B------:R-:W-:Y:S06]  /*1830*/  @P1 BRA `(.L_x_2275) ;  /* 0xfffffff8006c1947 */ /* 0x000fec000383ffff */
[----:B------:R-:W-:Y:S01]  /*1840*/  IMAD.MOV.U32 R0, RZ, RZ, R18 ;  /* 0x000000ffff007224 */ /* 0x000fe200078e0012 */
[----:B------:R-:W-:-:S07]  /*1850*/  MOV R19, R7 ;  /* 0x0000000700137202 */ /* 0x000fce0000000f00 */
.L_x_2274:
[----:B------:R-:W-:Y:S05]  /*1860*/  @!P2 BRA `(.L_x_2276) ;  /* 0x0000000000b4a947 */ /* 0x000fea0003800000 */
[----:B-----5:R-:W-:-:S04]  /*1870*/  LEA R18, P1, R19, R10, 0x3 ;  /* 0x0000000a13127211 */ /* 0x020fc800078218ff */
[----:B-1----:R-:W-:-:S06]  /*1880*/  LEA.HI.X R19, R19, R11, R12, 0x3, P1 ;  /* 0x0000000b13137211 */ /* 0x002fcc00008f1c0c */
        /* <DEDUP_REMOVED lines=43> */
.L_x_2276:
[----:B------:R-:W-:Y:S01]  /*1b40*/  ISETP.NE.U32.AND P1, PT, R5, R2, PT ;  /* 0x000000020500720c */ /* 0x000fe20003f25070 */
[----:B------:R-:W-:Y:S03]  /*1b50*/  BSSY.RECONVERGENT B2, `(.L_x_2277) ;  /* 0x0000162000027945 */ /* 0x000fe60003800200 */
[----:B------:R-:W-:-:S13]  /*1b60*/  ISETP.NE.AND.EX P1, PT, R3, R0, PT, P1 ;  /* 0x000000000300720c */ /* 0x000fda0003f25310 */
[----:B------:R-:W-:Y:S05]  /*1b70*/  @!P1 BRA `(.L_x_2278) ;  /* 0x0000001400289947 */ /* 0x000fea0003800000 */
[----:B-1----:R-:W-:Y:S02]  /*1b80*/  HFMA2 R12, -RZ, RZ, -6.306171417236328125e-05, 0.01395416259765625 ;  /* 0x84222325ff0c7431 */ /* 0x002fe400000001ff */
[----:B------:R-:W-:Y:S01]  /*1b90*/  IMAD.MOV.U32 R24, RZ, RZ, -0x340d631c ;  /* 0xcbf29ce4ff187424 */ /* 0x000fe200078e00ff */
[----:B------:R-:W-:Y:S01]  /*1ba0*/  MOV R29, RZ ;  /* 0x000000ff001d7202 */ /* 0x000fe20000000f00 */
[----:B------:R-:W-:Y:S01]  /*1bb0*/  IMAD.MOV.U32 R17, RZ, RZ, RZ ;  /* 0x000000ffff117224 */ /* 0x000fe200078e00ff */
[----:B------:R-:W-:Y:S06]  /*1bc0*/  @!P0 BRA `(.L_x_2279) ;  /* 0x0000000400b08947 */ /* 0x000fec0003800000 */
[----:B------:R-:W1:Y:S01]  /*1bd0*/  LDC R29, c[0x0][0x3ac] ;  /* 0x0000eb00ff1d7b82 */ /* 0x000e620000000800 */
[----:B------:R-:W-:Y:S01]  /*1be0*/  IMAD.MOV.U32 R12, RZ, RZ, -0x7bdddcdb ;  /* 0x84222325ff0c7424 */ /* 0x000fe200078e00ff */
[----:B------:R-:W-:Y:S01]  /*1bf0*/  MOV R25, RZ ;  /* 0x000000ff00197202 */ /* 0x000fe20000000f00 */
[----:B------:R-:W-:Y:S02]  /*1c00*/  IMAD.MOV.U32 R24, RZ, RZ, -0x340d631c ;  /* 0xcbf29ce4ff187424 */ /* 0x000fe400078e00ff */
[----:B0-----:R-:W-:-:S07]  /*1c10*/  IMAD.MOV.U32 R28, RZ, RZ, RZ ;  /* 0x000000ffff1c7224 */ /* 0x001fce00078e00ff */
.L_x_2280:
        /* <DEDUP_REMOVED lines=11> */
[----:B0-----:R-:W-:-:S05]  /*1cd0*/  IMAD.WIDE.U32 R26, R12, 0x1b3, RZ ;  /* 0x000001b30c1a7825 */ /* 0x001fca00078e00ff */
[----:B------:R-:W-:Y:S02]  /*1ce0*/  IADD3 R12, PT, PT, R27, R24, RZ ;  /* 0x000000181b0c7210 */ /* 0x000fe40007ffe0ff */
[----:B------:R-:W-:-:S03]  /*1cf0*/  SHF.R.U64 R24, R18, 0x8, R19 ;  /* 0x0000000812187819 */ /* 0x000fc60000001213 */
[----:B------:R-:W-:Y:S01]  /*1d00*/  IMAD R12, R12, 0x1b3, RZ ;  /* 0x000001b30c0c7824 */ /* 0x000fe200078e02ff */
[----:B------:R-:W-:-:S05]  /*1d10*/  LOP3.LUT R24, R26, 0xff, R24, 0x78, !PT ;  /* 0x000000ff1a187812 */ /* 0x000fca00078e7818 */
        /* <DEDUP_REMOVED lines=83> */
[----:B------:R-:W-:Y:S02]  /*2250*/  IMAD.IADD R24, R17, 0x1, R19 ;  /* 0x0000000111187824 */ /* 0x000fe400078e0213 */
[----:B------:R-:W-:Y:S01]  /*2260*/  IMAD.MOV.U32 R12, RZ, RZ, R16 ;  /* 0x000000ffff0c7224 */ /* 0x000fe200078e0010 */
[----:B------:R-:W-:Y:S06]  /*2270*/  @P1 BRA `(.L_x_2280) ;  /* 0xfffffff800681947 */ /* 0x000fec000383ffff */
[----:B------:R-:W-:-:S07]  /*2280*/  MOV R17, R7 ;  /* 0x0000000700117202 */ /* 0x000fce0000000f00 */
.L_x_2279:
[----:B------:R-:W-:Y:S01]  /*2290*/  IMAD.MOV.U32 R18, RZ, RZ, -0x7bdddcdb ;  /* 0x84222325ff127424 */ /* 0x000fe200078e00ff */
[----:B------:R-:W-:Y:S06]  /*22a0*/  @!P2 BRA `(.L_x_2281) ;  /* 0x0000000000c8a947 */ /* 0x000fec0003800000 */
[----:B-----5:R-:W-:-:S04]  /*22b0*/  LEA R14, P1, R17, R14, 0x3 ;  /* 0x0000000e110e7211 */ /* 0x020fc800078218ff */
        /* <DEDUP_REMOVED lines=49> */
.L_x_2281:
[----:B------:R-:W-:Y:S02]  /*25d0*/  HFMA2 R27, -RZ, RZ, 0, 0 ;  /* 0x00000000ff1b7431 */ /* 0x000fe400000001ff */
[----:B------:R-:W-:Y:S02]  /*25e0*/  IMAD.MOV.U32 R19, RZ, RZ, -0x340d631c ;  /* 0xcbf29ce4ff137424 */ /* 0x000fe400078e00ff */
[----:B-----5:R-:W-:Y:S01]  /*25f0*/  IMAD.MOV.U32 R15, RZ, RZ, RZ ;  /* 0x000000ffff0f7224 */ /* 0x020fe200078e00ff */
[----:B------:R-:W-:Y:S06]  /*2600*/  @!P0 BRA `(.L_x_2282) ;  /* 0x0000000400b08947 */ /* 0x000fec0003800000 */
[----:B------:R-:W2:Y:S01]  /*2610*/  LDC R27, c[0x0][0x3ac] ;  /* 0x0000eb00ff1b7b82 */ /* 0x000ea20000000800 */
[----:B------:R-:W-:Y:S01]  /*2620*/  IMAD.MOV.U32 R18, RZ, RZ, -0x7bdddcdb ;  /* 0x84222325ff127424 */ /* 0x000fe200078e00ff */
[----:B------:R-:W-:Y:S01]  /*2630*/  MOV R25, RZ ;  /* 0x000000ff00197202 */ /* 0x000fe20000000f00 */
[----:B------:R-:W-:Y:S02]  /*2640*/  IMAD.MOV.U32 R19, RZ, RZ, -0x340d631c ;  /* 0xcbf29ce4ff137424 */ /* 0x000fe400078e00ff */
[----:B------:R-:W-:-:S07]  /*2650*/  IMAD.MOV.U32 R26, RZ, RZ, RZ ;  /* 0x000000ffff1a7224 */ /* 0x000fce00078e00ff */
.L_x_2283:
[----:B0-----:R-:W-:-:S04]  /*2660*/  LEA R28, P0, R25, R10, 0x3 ;  /* 0x0000000a191c7211 */ /* 0x001fc800078018ff */
[----:B-1----:R-:W-:-:S05]  /*2670*/  LEA.HI.X R29, R25, R11, R26, 0x3, P0 ;  /* 0x0000000b191d7211 */ /* 0x002fca00000f1c1a */
        /* <DEDUP_REMOVED lines=8> */
[C---:B0-----:R-:W-:Y:S02]  /*2700*/  IMAD R29, R18.reuse, 0x100, R19 ;  /* 0x00000100121d7824 */ /* 0x041fe400078e0213 */
        /* <DEDUP_REMOVED lines=26> */
[----:B------:R-:W-:Y:S01]  /*28b0*/  SHF.R.U32.HI R29, RZ, 0x18, R17 ;  /* 0x00000018ff1d7819 */ /* 0x000fe20000011611 */
[----:B------:R-:W-:Y:S01]  /*28c0*/  IMAD R16, R16, 0x1b3, RZ ;  /* 0x000001b310107824 */ /* 0x000fe200078e02ff */
[----:B------:R-:W-:Y:S02]  /*28d0*/  LOP3.LUT R18, R18, 0xff, R19, 0x78, !PT ;  /* 0x000000ff12127812 */ /* 0x000fe400078e7813 */
        /* <DEDUP_REMOVED lines=63> */
.L_x_2282:
[----:B------:R-:W-:Y:S05]  /*2cd0*/  @!P2 BRA `(.L_x_2284) ;  /* 0x0000000000c4a947 */ /* 0x000fea0003800000 */
[----:B------:R-:W-:-:S04]  /*2ce0*/  LEA R10, P0, R15, R10, 0x3 ;  /* 0x0000000a0f0a7211 */ /* 0x000fc800078018ff */
[----:B--2---:R-:W-:-:S06]  /*2cf0*/  LEA.HI.X R11, R15, R11, R27, 0x3, P0 ;  /* 0x0000000b0f0b7211 */ /* 0x004fcc00000f1c1b */
        /* <DEDUP_REMOVED lines=47> */
.L_x_2284:
[----:B------:R-:W-:-:S04]  /*2ff0*/  ISETP.GE.U32.AND P0, PT, R12, R18, PT ;  /* 0x000000120c00720c */ /* 0x000fc80003f06070 */
[----:B------:R-:W-:Y:S01]  /*3000*/  ISETP.GE.U32.AND.EX P0, PT, R24, R19, PT, P0 ;  /* 0x000000131800720c */ /* 0x000fe20003f06100 */
[----:B------:R-:W-:-:S12]  /*3010*/  BRA `(.L_x_2285) ;  /* 0x0000000000547947 */ /* 0x000fd80003800000 */
.L_x_2278:
[----:B------:R-:W2:Y:S01]  /*3020*/  LDC R18, c[0x0][0x3b0] ;  /* 0x0000ec00ff127b82 */ /* 0x000ea20000000800 */
[----:B------:R-:W-:Y:S02]  /*3030*/  PLOP3.LUT P0, PT, PT, PT, PT, 0x80, 0x8 ;  /* 0x000000000008781c */ /* 0x000fe40003f0f070 */
[----:B--2---:R-:W-:-:S13]  /*3040*/  ISETP.NE.AND P1, PT, R18, RZ, PT ;  /* 0x000000ff1200720c */ /* 0x004fda0003f25270 */
[----:B------:R-:W-:Y:S05]  /*3050*/  @!P1 BRA `(.L_x_2285) ;  /* 0x0000000000449947 */ /* 0x000fea0003800000 */
[----:B------:R-:W-:Y:S02]  /*3060*/  HFMA2 R19, -RZ, RZ, 0, 0 ;  /* 0x00000000ff137431 */ /* 0x000fe400000001ff */
[----:B------:R-:W-:-:S07]  /*3070*/  IMAD.MOV.U32 R24, RZ, RZ, RZ ;  /* 0x000000ffff187224 */ /* 0x000fce00078e00ff */
.L_x_2286:
[C---:B------:R-:W-:Y:S01]  /*3080*/  IMAD.SHL.U32 R13, R24.reuse, 0x8, RZ ;  /* 0x00000008180d7824 */ /* 0x040fe200078e00ff */
[----:B------:R-:W-:-:S04]  /*3090*/  SHF.L.U64.HI R25, R24, 0x3, R19 ;  /* 0x0000000318197819 */ /* 0x000fc80000010213 */
[-C--:B-----5:R-:W-:Y:S02]  /*30a0*/  IADD3 R16, P0, PT, R14, R13.reuse, RZ ;  /* 0x0000000d0e107210 */ /* 0x0a0fe40007f1e0ff */
[----:B-1----:R-:W-:-:S03]  /*30b0*/  IADD3 R12, P1, PT, R10, R13, RZ ;  /* 0x0000000d0a0c7210 */ /* 0x002fc60007f3e0ff */
        /* <DEDUP_REMOVED lines=11> */
.L_x_2285:
[----:B------:R-:W-:Y:S05]  /*3170*/  BSYNC.RECONVERGENT B2 ;  /* 0x0000000000027941 */ /* 0x000fea0003800200 */
.L_x_2277:
[----:B------:R-:W-:Y:S01]  /*3180*/  @P0 VIADD R6, R4, 0x1 ;  /* 0x0000000104060836 */ /* 0x000fe20000000000 */
[----:B------:R-:W-:-:S04]  /*3190*/  SEL R9, R9, R4, P0 ;  /* 0x0000000409097207 */ /* 0x000fc80000000000 */
[----:B------:R-:W-:-:S13]  /*31a0*/  ISETP.GE.U32.AND P0, PT, R6, R9, PT ;  /* 0x000000090600720c */ /* 0x000fda0003f06070 */
[----:B------:R-:W-:Y:S05]  /*31b0*/  @!P0 BRA `(.L_x_2287) ;  /* 0xffffffd400148947 */ /* 0x000fea000383ffff */
.L_x_2266:
[----:B------:R-:W-:Y:S05]  /*31c0*/  BSYNC.RECONVERGENT B0 ;  /* 0x0000000000007941 */ /* 0x000fea0003800200 */
.L_x_2265:
[----:B------:R-:W-:Y:S05]  /*31d0*/  BRA `(.L_x_2288) ;  /* 0x0000002c00a47947 */ /* 0x000fea0003800000 */
.L_x_2264:
[C---:B------:R-:W-:Y:S02]  /*31e0*/  IADD3 R5, PT, PT, -R22.reuse, R5, RZ ;  /* 0x0000000516057210 */ /* 0x040fe40007ffe1ff */
[----:B0-----:R-:W-:Y:S02]  /*31f0*/  VIADDMNMX.U32 R3, R22, -R21, R20, PT ;  /* 0x8000001516037246 */ /* 0x001fe40003800014 */
[----:B------:R-:W-:-:S05]  /*3200*/  VIMNMX.U32 R6, PT, PT, R20, R5, !PT ;  /* 0x0000000514067248 */ /* 0x000fca0007fe0000 */
[----:B------:R-:W-:-:S05]  /*3210*/  IMAD.IADD R6, R6, 0x1, -R5 ;  /* 0x0000000106067824 */ /* 0x000fca00078e0a05 */
[----:B------:R-:W-:-:S13]  /*3220*/  ISETP.GE.U32.AND P0, PT, R6, R3, PT ;  /* 0x000000030600720c */ /* 0x000fda0003f06070 */
[----:B------:R-:W-:Y:S05]  /*3230*/  @P0 BRA `(.L_x_2288) ;  /* 0x0000002c008c0947 */ /* 0x000fea0003800000 */
[----:B------:R-:W0:Y:S02]  /*3240*/  LDC.64 R8, c[0x0][0x3a8] ;  /* 0x0000ea00ff087b82 */ /* 0x000e240000000a00 */
[C---:B0-----:R-:W-:Y:S02]  /*3250*/  IADD3 R19, P0, PT, R8.reuse, -0x1, RZ ;  /* 0xffffffff08137810 */ /* 0x041fe40007f1e0ff */
[C---:B------:R-:W-:Y:S02]  /*3260*/  LOP3.LUT R18, R8.reuse, 0x1, RZ, 0xc0, !PT ;  /* 0x0000000108127812 */ /* 0x040fe400078ec0ff */
[----:B------:R-:W-:Y:S02]  /*3270*/  LOP3.LUT R5, R8, 0xfffffffe, RZ, 0xc0, !PT ;  /* 0xfffffffe08057812 */ /* 0x000fe400078ec0ff */
[----:B------:R-:W-:-:S07]  /*3280*/  IADD3.X R4, PT, PT, R9, -0x1, RZ, P0, !PT ;  /* 0xffffffff09047810 */ /* 0x000fce00007fe4ff */
.L_x_2305:
[----:B------:R-:W-:Y:S01]  /*3290*/  IMAD.MOV.U32 R2, RZ, RZ, R6 ;  /* 0x000000ffff027224 */ /* 0x000fe200078e0006 */
[----:B0-----:R-:W0:Y:S04]  /*32a0*/  LDCU.64 UR4, c[0x0][0x390] ;  /* 0x00007200ff0477ac */ /* 0x001e280008000a00 */
[----:B------:R-:W-:-:S04]  /*32b0*/  IADD3 R7, PT, PT, R3, -R2, RZ ;  /* 0x8000000203077210 */ /* 0x000fc80007ffe0ff */
[----:B------:R-:W-:-:S04]  /*32c0*/  LEA.HI R0, R7, R2, RZ, 0x1f ;  /* 0x0000000207007211 */ /* 0x000fc800078ff8ff */
[-C--:B------:R-:W-:Y:S02]  /*32d0*/  LOP3.LUT R7, RZ, R0.reuse, RZ, 0x33, !PT ;  /* 0x00000000ff077212 */ /* 0x080fe400078e33ff */
[----:B------:R-:W-:-:S03]  /*32e0*/  IADD3 R11, P0, PT, R21, R0, RZ ;  /* 0x00000000150b7210 */ /* 0x000fc60007f1e0ff */
[----:B------:R-:W-:Y:S02]  /*32f0*/  IMAD.IADD R7, R20, 0x1, R7 ;  /* 0x0000000114077824 */ /* 0x000fe400078e0207 */
[----:B------:R-:W-:Y:S01]  /*3300*/  IMAD.X R12, RZ, RZ, RZ, P0 ;  /* 0x000000ffff0c7224 */ /* 0x000fe200000e06ff */
[C---:B0-----:R-:W-:Y:S02]  /*3310*/  LEA R6, P0, R11.reuse, UR4, 0x3 ;  /* 0x000000040b067c11 */ /* 0x041fe4000f8018ff */
[----:B------:R-:W-:Y:S02]  /*3320*/  IADD3 R9, P1, PT, R22, R7, RZ ;  /* 0x0000000716097210 */ /* 0x000fe40007f3e0ff */
[----:B------:R-:W-:Y:S02]  /*3330*/  LEA.HI.X R7, R11, UR5, R12, 0x3, P0 ;  /* 0x000000050b077c11 */ /* 0x000fe400080f1c0c */
[----:B------:R-:W-:Y:S02]  /*3340*/  IADD3.X R10, PT, PT, RZ, RZ, RZ, P1, !PT ;  /* 0x000000ffff0a7210 */ /* 0x000fe40000ffe4ff */
[----:B------:R-:W-:-:S02]  /*3350*/  LEA R8, P1, R9, UR4, 0x3 ;  /* 0x0000000409087c11 */ /* 0x000fc4000f8218ff */
[----:B------:R-:W5:Y:S02]  /*3360*/  LDG.E.64 R6, desc[UR8][R6.64] ;  /* 0x0000000806067981 */ /* 0x000f64000c1e1b00 */
[----:B------:R-:W-:Y:S02]  /*3370*/  LEA.HI.X R9, R9, UR5, R10, 0x3, P1 ;  /* 0x0000000509097c11 */ /* 0x000fe400088f1c0a */
[----:B------:R-:W0:Y:S04]  /*3380*/  LDC.64 R10, c[0x0][0x3a8] ;  /* 0x0000ea00ff0a7b82 */ /* 0x000e280000000a00 */
[----:B------:R-:W5:Y:S01]  /*3390*/  LDG.E.64 R8, desc[UR8][R8.64] ;  /* 0x0000000808087981 */ /* 0x000f62000c1e1b00 */
[----:B------:R-:W-:Y:S01]  /*33a0*/  IMAD.MOV.U32 R24, RZ, RZ, -0x340d631c ;  /* 0xcbf29ce4ff187424 */ /* 0x000fe200078e00ff */
[----:B0-----:R-:W-:-:S04]  /*33b0*/  ISETP.NE.U32.AND P0, PT, R10, RZ, PT ;  /* 0x000000ff0a00720c */ /* 0x001fc80003f05070 */
[----:B------:R-:W-:Y:S01]  /*33c0*/  ISETP.NE.AND.EX P0, PT, R11, RZ, PT, P0 ;  /* 0x000000ff0b00720c */ /* 0x000fe20003f05300 */
[----:B------:R-:W-:-:S12]  /*33d0*/  IMAD.MOV.U32 R10, RZ, RZ, -0x7bdddcdb ;  /* 0x84222325ff0a7424 */ /* 0x000fd800078e00ff */
[----:B-12---:R-:W-:Y:S05]  /*33e0*/  @!P0 BRA `(.L_x_2289) ;  /* 0x0000000800a88947 */ /* 0x006fea0003800000 */
[----:B------:R-:W-:Y:S01]  /*33f0*/  ISETP.NE.U32.AND P1, PT, R19, RZ, PT ;  /* 0x000000ff1300720c */ /* 0x000fe20003f25070 */
[----:B------:R-:W-:Y:S01]  /*3400*/  HFMA2 R26, -RZ, RZ, 0, 0 ;  /* 0x00000000ff1a7431 */ /* 0x000fe200000001ff */
[----:B------:R-:W-:Y:S01]  /*3410*/  MOV R10, 0x84222325 ;  /* 0x84222325000a7802 */ /* 0x000fe20000000f00 */
[----:B------:R-:W-:Y:S01]  /*3420*/  IMAD.MOV.U32 R24, RZ, RZ, -0x340d631c ;  /* 0xcbf29ce4ff187424 */ /* 0x000fe200078e00ff */
[----:B------:R-:W-:Y:S01]  /*3430*/  ISETP.NE.AND.EX P1, PT, R4, RZ, PT, P1 ;  /* 0x000000ff0400720c */ /* 0x000fe20003f25310 */
[----:B------:R-:W-:-:S12]  /*3440*/  IMAD.MOV.U32 R13, RZ, RZ, RZ ;  /* 0x000000ffff0d7224 */ /* 0x000fd800078e00ff */
        /* <DEDUP_REMOVED lines=8> */
.L_x_2291:
        /* <DEDUP_REMOVED lines=37> */
[----:B------:R0:W2:Y:S01]  /*3720*/  LD.E.64 R16, desc[UR8][R12.64] ;  /* 0x000000080c107980 */ /* 0x0000a2000c101b00 */
        /* <DEDUP_REMOVED lines=10> */
[----:B------:R-:W-:Y:S01]  /*37d0*/  IMAD R15, R10, 0x1b3, RZ ;  /* 0x000001b30a0f7824 */ /* 0x000fe200078e02ff */
[----:B0-----:R-:W-:-:S03]  /*37e0*/  IADD3 R12, P2, PT, R12, 0x10, RZ ;  /* 0x000000100c0c7810 */ /* 0x001fc60007f5e0ff */
[C---:B------:R-:W-:Y:S02]  /*37f0*/  IMAD R29, R14.reuse, 0x100, R15 ;  /* 0x000001000e1d7824 */ /* 0x040fe400078e020f */
[----:B------:R-:W-:-:S04]  /*3800*/  IMAD.WIDE.U32 R14, R14, 0x1b3, RZ ;  /* 0x000001b30e0e7825 */ /* 0x000fc800078e00ff */
[----:B------:R-:W-:Y:S01]  /*3810*/  IMAD.X R13, RZ, RZ, R13, P2 ;  /* 0x000000ffff0d7224 */ /* 0x000fe200010e060d */
        /* <DEDUP_REMOVED lines=30> */
[----:B------:R-:W-:Y:S02]  /*3a00*/  SHF.R.U32.HI R29, RZ, 0x10, R17 ;  /* 0x00000010ff1d7819 */ /* 0x000fe40000011611 */
[----:B------:R-:W-:Y:S01]  /*3a10*/  LOP3.LUT R14, R14, 0xff, R15, 0x78, !PT ;  /* 0x000000ff0e0e7812 */ /* 0x000fe200078e780f */
[----:B------:R-:W-:Y:S01]  /*3a20*/  IMAD R15, R10, 0x1b3, RZ ;  /* 0x000001b30a0f7824 */ /* 0x000fe200078e02ff */
[----:B------:R-:W-:-:S03]  /*3a30*/  SHF.R.U32.HI R17, RZ, 0x18, R17 ;  /* 0x00000018ff117819 */ /* 0x000fc60000011611 */
        /* <DEDUP_REMOVED lines=15> */
[----:B------:R-:W-:-:S07]  /*3b30*/  IMAD.MOV.U32 R13, RZ, RZ, R5 ;  /* 0x000000ffff0d7224 */ /* 0x000fce00078e0005 */
.L_x_2290:
        /* <DEDUP_REMOVED lines=53> */
.L_x_2289:
        /* <DEDUP_REMOVED lines=15> */
.L_x_2294:
        /* <DEDUP_REMOVED lines=10> */
[C---:B-1----:R-:W-:Y:S02]  /*4020*/  IMAD R29, R16.reuse, 0x100, R17 ;  /* 0x00000100101d7824 */ /* 0x042fe400078e0211 */
        /* <DEDUP_REMOVED lines=92> */
.L_x_2293:
        /* <DEDUP_REMOVED lines=52> */
.L_x_2292:
        /* <DEDUP_REMOVED lines=9> */
[----:B------:R-:W-:Y:S01]  /*49c0*/  MOV R16, 0x84222325 ;  /* 0x8422232500107802 */ /* 0x000fe20000000f00 */
[----:B------:R-:W-:Y:S01]  /*49d0*/  IMAD.MOV.U32 R28, RZ, RZ, RZ ;  /* 0x000000ffff1c7224 */ /* 0x000fe200078e00ff */
[----:B------:R-:W-:Y:S02]  /*49e0*/  ISETP.NE.AND.EX P1, PT, R4, RZ, PT, P1 ;  /* 0x000000ff0400720c */ /* 0x000fe40003f25310 */
[----:B------:R-:W-:-:S11]  /*49f0*/  MOV R13, RZ ;  /* 0x000000ff000d7202 */ /* 0x000fd60000000f00 */
[----:B------:R-:W-:Y:S05]  /*4a00*/  @!P1 BRA `(.L_x_2298) ;  /* 0x0000000400a89947 */ /* 0x000fea0003800000 */
[----:B------:R-:W1:Y:S01]  /*4a10*/  LDC R28, c[0x0][0x3ac] ;  /* 0x0000eb00ff1c7b82 */ /* 0x000e620000000800 */
[----:B------:R-:W-:Y:S02]  /*4a20*/  HFMA2 R16, -RZ, RZ, -6.306171417236328125e-05, 0.01395416259765625 ;  /* 0x84222325ff107431 */ /* 0x000fe400000001ff */
[----:B------:R-:W-:Y:S01]  /*4a30*/  IMAD.MOV.U32 R10, RZ, RZ, -0x340d631c ;  /* 0xcbf29ce4ff0a7424 */ /* 0x000fe200078e00ff */
[----:B0-----:R-:W-:-:S07]  /*4a40*/  CS2R R26, SRZ ;  /* 0x00000000001a7805 */ /* 0x001fce000001ff00 */
.L_x_2299:
        /* <DEDUP_REMOVED lines=98> */
[----:B------:R-:W-:-:S05]  /*5070*/  IMAD R13, R14, 0x100, R13 ;  /* 0x000001000e0d7824 */ /* 0x000fca00078e020d */
[----:B------:R-:W-:Y:S01]  /*5080*/  IADD3 R10, PT, PT, R17, R13, RZ ;  /* 0x0000000d110a7210 */ /* 0x000fe20007ffe0ff */
[----:B------:R-:W-:Y:S06]  /*5090*/  @P1 BRA `(.L_x_2299) ;  /* 0xfffffff8006c1947 */ /* 0x000fec000383ffff */
[----:B------:R-:W-:-:S07]  /*50a0*/  IMAD.MOV.U32 R13, RZ, RZ, R5 ;  /* 0x000000ffff0d7224 */ /* 0x000fce00078e0005 */
.L_x_2298:
[----:B------:R-:W-:-:S04]  /*50b0*/  ISETP.NE.U32.AND P1, PT, R18, RZ, PT ;  /* 0x000000ff1200720c */ /* 0x000fc80003f25070 */
[----:B------:R-:W-:-:S13]  /*50c0*/  ISETP.NE.AND.EX P1, PT, RZ, RZ, PT, P1 ;  /* 0x000000ffff00720c */ /* 0x000fda0003f25310 */
[----:B------:R-:W-:Y:S05]  /*50d0*/  @!P1 BRA `(.L_x_2297) ;  /* 0x0000000000c49947 */ /* 0x000fea0003800000 */
[----:B-----5:R-:W-:-:S04]  /*50e0*/  LEA R8, P1, R13, R8, 0x3 ;  /* 0x000000080d087211 */ /* 0x020fc800078218ff */
        /* <DEDUP_REMOVED lines=48> */
.L_x_2297:
[----:B-----5:R-:W-:Y:S01]  /*53f0*/  MOV R8, 0x84222325 ;  /* 0x8422232500087802 */ /* 0x020fe20000000f00 */
[----:B------:R-:W-:Y:S01]  /*5400*/  IMAD.MOV.U32 R9, RZ, RZ, -0x340d631c ;  /* 0xcbf29ce4ff097424 */ /* 0x000fe200078e00ff */
[----:B------:R-:W-:Y:S06]  /*5410*/  @!P0 BRA `(.L_x_2300) ;  /* 0x0000000800988947 */ /* 0x000fec0003800000 */
[----:B------:R-:W-:Y:S01]  /*5420*/  ISETP.NE.U32.AND P0, PT, R19, RZ, PT ;  /* 0x000000ff1300720c */ /* 0x000fe20003f05070 */
[----:B------:R-:W-:Y:S01]  /*5430*/  HFMA2 R13, -RZ, RZ, 0, 0 ;  /* 0x00000000ff0d7431 */ /* 0x000fe200000001ff */
[----:B------:R-:W-:Y:S01]  /*5440*/  MOV R8, 0x84222325 ;  /* 0x8422232500087802 */ /* 0x000fe20000000f00 */
[----:B------:R-:W-:Y:S01]  /*5450*/  IMAD.MOV.U32 R9, RZ, RZ, -0x340d631c ;  /* 0xcbf29ce4ff097424 */ /* 0x000fe200078e00ff */
[----:B------:R-:W-:Y:S01]  /*5460*/  ISETP.NE.AND.EX P0, PT, R4, RZ, PT, P0 ;  /* 0x000000ff0400720c */ /* 0x000fe20003f05300 */
[----:B------:R-:W-:-:S12]  /*5470*/  IMAD.MOV.U32 R25, RZ, RZ, RZ ;  /* 0x000000ffff197224 */ /* 0x000fd800078e00ff */
[----:B------:R-:W-:Y:S05]  /*5480*/  @!P0 BRA `(.L_x_2301) ;  /* 0x0000000400ac8947 */ /* 0x000fea0003800000 */
[----:B------:R-:W2:Y:S01]  /*5490*/  LDC R25, c[0x0][0x3ac] ;  /* 0x0000eb00ff197b82 */ /* 0x000ea20000000800 */
[----:B------:R-:W-:Y:S01]  /*54a0*/  MOV R8, 0x84222325 ;  /* 0x8422232500087802 */ /* 0x000fe20000000f00 */
[----:B------:R-:W-:Y:S01]  /*54b0*/  IMAD.MOV.U32 R9, RZ, RZ, -0x340d631c ;  /* 0xcbf29ce4ff097424 */ /* 0x000fe200078e00ff */
[----:B------:R-:W-:Y:S01]  /*54c0*/  MOV R24, RZ ;  /* 0x000000ff00187202 */ /* 0x000fe20000000f00 */
[----:B------:R-:W-:-:S07]  /*54d0*/  IMAD.MOV.U32 R17, RZ, RZ, RZ ;  /* 0x000000ffff117224 */ /* 0x000fce00078e00ff */
.L_x_2302:
[----:B------:R-:W-:-:S04]  /*54e0*/  LEA R26, P0, R24, R6, 0x3 ;  /* 0x00000006181a7211 */ /* 0x000fc800078018ff */
[----:B0-----:R-:W-:-:S05]  /*54f0*/  LEA.HI.X R27, R24, R7, R17, 0x3, P0 ;  /* 0x00000007181b7211 */ /* 0x001fca00000f1c11 */
        /* <DEDUP_REMOVED lines=9> */
[----:B------:R-:W-:-:S04]  /*5590*/  IMAD.WIDE.U32 R8, R8, 0x1b3, RZ ;  /* 0x000001b308087825 */ /* 0x000fc800078e00ff */
[----:B-1----:R-:W-:Y:S01]  /*55a0*/  IMAD.IADD R28, R9, 0x1, R29 ;  /* 0x00000001091c7824 */ /* 0x002fe200078e021d */
[----:B------:R-:W-:-:S04]  /*55b0*/  SHF.R.U64 R9, R14, 0x8, R15 ;  /* 0x000000080e097819 */ /* 0x000fc8000000120f */
[----:B------:R-:W-:Y:S01]  /*55c0*/  LOP3.LUT R8, R8, 0xff, R9, 0x78, !PT ;  /* 0x000000ff08087812 */ /* 0x000fe200078e7809 */
[----:B------:R-:W-:-:S05]  /*55d0*/  IMAD R9, R28, 0x1b3, RZ ;  /* 0x000001b31c097824 */ /* 0x000fca00078e02ff */
[C---:B------:R-:W-:Y:S01]  /*55e0*/  LEA R29, R8.reuse, R9, 0x8 ;  /* 0x00000009081d7211 */ /* 0x040fe200078e40ff */
[----:B------:R-:W-:-:S04]  /*55f0*/  IMAD.WIDE.U32 R8, R8, 0x1b3, RZ ;  /* 0x000001b308087825 */ /* 0x000fc800078e00ff */
[----:B0-----:R-:W-:Y:S01]  /*5600*/  IMAD.IADD R26, R9, 0x1, R29 ;  /* 0x00000001091a7824 */ /* 0x001fe200078e021d */
        /* <DEDUP_REMOVED lines=83> */
.L_x_2301:
[----:B------:R-:W-:-:S04]  /*5b40*/  ISETP.NE.U32.AND P0, PT, R18, RZ, PT ;  /* 0x000000ff1200720c */ /* 0x000fc80003f05070 */
[----:B------:R-:W-:-:S13]  /*5b50*/  ISETP.NE.AND.EX P0, PT, RZ, RZ, PT, P0 ;  /* 0x000000ffff00720c */ /* 0x000fda0003f05300 */
[----:B------:R-:W-:Y:S05]  /*5b60*/  @!P0 BRA `(.L_x_2300) ;  /* 0x0000000000c48947 */ /* 0x000fea0003800000 */
[----:B------:R-:W-:-:S04]  /*5b70*/  LEA R6, P0, R13, R6, 0x3 ;  /* 0x000000060d067211 */ /* 0x000fc800078018ff */
[----:B--2---:R-:W-:-:S06]  /*5b80*/  LEA.HI.X R7, R13, R7, R25, 0x3, P0 ;  /* 0x000000070d077211 */ /* 0x004fcc00000f1c19 */
        /* <DEDUP_REMOVED lines=47> */
.L_x_2300:
[----:B------:R-:W-:-:S04]  /*5e80*/  ISETP.GE.U32.AND P0, PT, R16, R8, PT ;  /* 0x000000081000720c */ /* 0x000fc80003f06070 */
[----:B------:R-:W-:Y:S01]  /*5e90*/  ISETP.GE.U32.AND.EX P0, PT, R10, R9, PT, P0 ;  /* 0x000000090a00720c */ /* 0x000fe20003f06100 */
[----:B------:R-:W-:-:S12]  /*5ea0*/  BRA `(.L_x_2303) ;  /* 0x0000000000587947 */ /* 0x000fd80003800000 */
.L_x_2296:
[----:B------:R-:W1:Y:S01]  /*5eb0*/  LDC R25, c[0x0][0x3b0] ;  /* 0x0000ec00ff197b82 */ /* 0x000e620000000800 */
[----:B------:R-:W-:Y:S02]  /*5ec0*/  PLOP3.LUT P0, PT, PT, PT, PT, 0x80, 0x8 ;  /* 0x000000000008781c */ /* 0x000fe40003f0f070 */
[----:B-1----:R-:W-:-:S13]  /*5ed0*/  ISETP.NE.AND P1, PT, R25, RZ, PT ;  /* 0x000000ff1900720c */ /* 0x002fda0003f25270 */
[----:B------:R-:W-:Y:S05]  /*5ee0*/  @!P1 BRA `(.L_x_2303) ;  /* 0x0000000000489947 */ /* 0x000fea0003800000 */
[----:B------:R-:W-:Y:S02]  /*5ef0*/  HFMA2 R14, -RZ, RZ, 0, 0 ;  /* 0x00000000ff0e7431 */ /* 0x000fe400000001ff */
[----:B------:R-:W-:Y:S01]  /*5f00*/  IMAD.MOV.U32 R17, RZ, RZ, RZ ;  /* 0x000000ffff117224 */ /* 0x000fe200078e00ff */
[----:B------:R-:W-:-:S07]  /*5f10*/  SHF.R.S32.HI R16, RZ, 0x1f, R25 ;  /* 0x0000001fff107819 */ /* 0x000fce0000011419 */
.L_x_2304:
[C---:B------:R-:W-:Y:S02]  /*5f20*/  SHF.L.U32 R11, R14.reuse, 0x3, RZ ;  /* 0x000000030e0b7819 */ /* 0x040fe400000006ff */
[----:B------:R-:W-:Y:S02]  /*5f30*/  SHF.L.U64.HI R15, R14, 0x3, R17 ;  /* 0x000000030e0f7819 */ /* 0x000fe40000010211 */
        /* <DEDUP_REMOVED lines=13> */
.L_x_2303:
[----:B------:R-:W-:Y:S05]  /*6010*/  BSYNC.RECONVERGENT B0 ;  /* 0x0000000000007941 */ /* 0x000fea0003800200 */
.L_x_2295:
[----:B------:R-:W-:Y:S02]  /*6020*/  @P0 IADD3 R2, PT, PT, R0, 0x1, RZ ;  /* 0x0000000100020810 */ /* 0x000fe40007ffe0ff */
[----:B------:R-:W-:-:S03]  /*6030*/  SEL R3, R3, R0, P0 ;  /* 0x0000000003037207 */ /* 0x000fc60000000000 */
[----:B-----5:R-:W-:Y:S01]  /*6040*/  IMAD.MOV.U32 R6, RZ, RZ, R2 ;  /* 0x000000ffff067224 */ /* 0x020fe200078e0002 */
[----:B------:R-:W-:-:S13]  /*6050*/  ISETP.GE.U32.AND P0, PT, R2, R3, PT ;  /* 0x000000030200720c */ /* 0x000fda0003f06070 */
[----:B------:R-:W-:Y:S05]  /*6060*/  @!P0 BRA `(.L_x_2305) ;  /* 0xffffffd000888947 */ /* 0x000fea000383ffff */
.L_x_2288:
[----:B------:R-:W-:Y:S05]  /*6070*/  BSYNC.RECONVERGENT B1 ;  /* 0x0000000000017941 */ /* 0x000fea0003800200 */
.L_x_2263:
[----:B0-----:R-:W0:Y:S01]  /*6080*/  LDC.64 R2, c[0x0][0x3a0] ;  /* 0x0000e800ff027b82 */ /* 0x001e220000000a00 */
[----:B------:R-:W-:Y:S01]  /*6090*/  IADD3 R21, PT, PT, R21, R6, RZ ;  /* 0x0000000615157210 */ /* 0x000fe20007ffe0ff */
[----:B0-----:R-:W-:-:S05]  /*60a0*/  IMAD.WIDE.U32 R2, R23, 0x4, R2 ;  /* 0x0000000417027825 */ /* 0x001fca00078e0002 */
[----:B------:R-:W-:Y:S01]  /*60b0*/  STG.E desc[UR8][R2.64], R21 ;  /* 0x0000001502007986 */ /* 0x000fe2000c101908 */
[----:B------:R-:W-:Y:S05]  /*60c0*/  EXIT ;  /* 0x000000000000794d */ /* 0x000fea0003800000 */
.L_x_2306:
        /* <DEDUP_REMOVED lines=11> */
.L_x_4727:


//--------------------- .text._ZN3cub18CUB_300001_SM_10006detail10merge_sort30DeviceMergeSortBlockSortKernelINS2_10policy_hubIPPyE9Policy600ES6_PNS0_8NullTypeES6_SA_j10tuple_lessS5_S9_EEvbT0_T1_T2_T3_T4_PT6_PT7_T5_NS1_7vsmem_tE --------------------------
	.section	.text._ZN3cub18CUB_300001_SM_10006detail10merge_sort30DeviceMergeSortBlockSortKernelINS2_10policy_hubIPPyE9Policy600ES6_PNS0_8NullTypeES6_SA_j10tuple_lessS5_S9_EEvbT0_T1_T2_T3_T4_PT6_PT7_T5_NS1_7vsmem_tE,"ax",@progbits
	.align	128
        .global         _ZN3cub18CUB_300001_SM_10006detail10merge_sort30DeviceMergeSortBlockSortKernelINS2_10policy_hubIPPyE9Policy600ES6_PNS0_8NullTypeES6_SA_j10tuple_lessS5_S9_EEvbT0_T1_T2_T3_T4_PT6_PT7_T5_NS1_7vsmem_tE
        .type           _ZN3cub18CUB_300001_SM_10006detail10merge_sort30DeviceMergeSortBlockSortKernelINS2_10policy_hubIPPyE9Policy600ES6_PNS0_8NullTypeES6_SA_j10tuple_lessS5_S9_EEvbT0_T1_T2_T3_T4_PT6_PT7_T5_NS1_7vsmem_tE,@function
        .size           _ZN3cub18CUB_300001_SM_10006detail10merge_sort30DeviceMergeSortBlockSortKernelINS2_10policy_hubIPPyE9Policy600ES6_PNS0_8NullTypeES6_SA_j10tuple_lessS5_S9_EEvbT0_T1_T2_T3_T4_PT6_PT7_T5_NS1_7vsmem_tE,(.L_x_4728 - _ZN3cub18CUB_300001_SM_10006detail10merge_sort30DeviceMergeSortBlockSortKernelINS2_10policy_hubIPPyE9Policy600ES6_PNS0_8NullTypeES6_SA_j10tuple_lessS5_S9_EEvbT0_T1_T2_T3_T4_PT6_PT7_T5_NS1_7vsmem_tE)
        .other          _ZN3cub18CUB_300001_SM_10006detail10merge_sort30DeviceMergeSortBlockSortKernelINS2_10policy_hubIPPyE9Policy600ES6_PNS0_8NullTypeES6_SA_j10tuple_lessS5_S9_EEvbT0_T1_T2_T3_T4_PT6_PT7_T5_NS1_7vsmem_tE,@"STO_CUDA_ENTRY STV_DEFAULT"
_ZN3cub18CUB_300001_SM_10006detail10merge_sort30DeviceMergeSortBlockSortKernelINS2_10policy_hubIPPyE9Policy600ES6_PNS0_8NullTypeES6_SA_j10tuple_lessS5_S9_EEvbT0_T1_T2_T3_T4_PT6_PT7_T5_NS1_7vsmem_tE:
.text._ZN3cub18CUB_300001_SM_10006detail10merge_sort30DeviceMergeSortBlockSortKernelINS2_10policy_hubIPPyE9Policy600ES6_PNS0_8NullTypeES6_SA_j10tuple_lessS5_S9_EEvbT0_T1_T2_T3_T4_PT6_PT7_T5_NS1_7vsmem_tE:
[----:B------:R-:W0:Y:S01]  /*0000*/  LDC R1, c[0x0][0x37c] ;  /* 0x0000df00ff017b82 */ /* 0x000e220000000800 */
[----:B------:R-:W1:Y:S01]  /*0010*/  S2R R3, SR_CTAID.X ;  /* 0x0000000000037919 */ /* 0x000e620000002500 */
[----:B------:R-:W2:Y:S01]  /*0020*/  LDCU UR4, c[0x0][0x370] ;  /* 0x00006e00ff0477ac */ /* 0x000ea20008000800 */
[----:B0-----:R-:W-:Y:S01]  /*0030*/  VIADD R1, R1, 0xfffffff0 ;  /* 0xfffffff001017836 */ /* 0x001fe20000000000 */
[----:B------:R-:W0:Y:S01]  /*0040*/  LDCU.64 UR10, c[0x0][0x358] ;  /* 0x00006b00ff0a77ac */ /* 0x000e220008000a00 */
[----:B--2---:R-:W-:-:S06]  /*0050*/  UIADD3 UR4, UPT, UPT, UR4, -0x1, URZ ;  /* 0xffffffff04047890 */ /* 0x004fcc000fffe0ff */
[C---:B-1----:R-:W-:Y:S01]  /*0060*/  ISETP.GE.U32.AND P0, PT, R3.reuse, UR4, PT ;  /* 0x0000000403007c0c */ /* 0x042fe2000bf06070 */
[----:B------:R-:W-:-:S12]  /*0070*/  IMAD.SHL.U32 R3, R3, 0x800, RZ ;  /* 0x0000080003037824 */ /* 0x000fd800078e00ff */
[----:B0-----:R-:W-:Y:S05]  /*0080*/  @P0 BRA `(.L_x_2307) ;  /* 0x000006bc00a00947 */ /* 0x001fea0003800000 */
[----:B------:R-:W0:Y:S01]  /*0090*/  S2R R36, SR_TID.X ;  /* 0x0000000000247919 */ /* 0x000e220000002100 */
[----:B------:R-:W1:Y:S01]  /*00a0*/  LDCU.64 UR4, c[0x0][0x388] ;  /* 0x00007100ff0477ac */ /* 0x000e620008000a00 */
[----:B------:R-:W-:Y:S01]  /*00b0*/  ACQBULK ;  /* 0x000000000000782e */ /* 0x000fe20000000000 */
[----:B0-----:R-:W-:-:S04]  /*00c0*/  SHF.L.U32 R0, R36, 0x3, RZ ;  /* 0x0000000324007819 */ /* 0x001fc800000006ff */
[----:B------:R-:W-:-:S04]  /*00d0*/  LOP3.LUT R21, R0, 0x1f00, RZ, 0xc0, !PT ;  /* 0x00001f0000157812 */ /* 0x000fc800078ec0ff */
[----:B------:R-:W-:-:S04]  /*00e0*/  LOP3.LUT R0, R21, 0x1f, R36, 0xf8, !PT ;  /* 0x0000001f15007812 */ /* 0x000fc800078ef824 */
[----:B------:R-:W-:-:S05]  /*00f0*/  IADD3 R0, P0, PT, R3, R0, RZ ;  /* 0x0000000003007210 */ /* 0x000fca0007f1e0ff */
[----:B------:R-:W-:Y:S02]  /*0100*/  IMAD.X R37, RZ, RZ, RZ, P0 ;  /* 0x000000ffff257224 */ /* 0x000fe400000e06ff */
[----:B------:R-:W-:-:S03]  /*0110*/  IMAD.SHL.U32 R2, R0, 0x8, RZ ;  /* 0x0000000800027824 */ /* 0x000fc600078e00ff */
[----:B------:R-:W-:Y:S02]  /*0120*/  SHF.L.U64.HI R37, R0, 0x3, R37 ;  /* 0x0000000300257819 */ /* 0x000fe40000010225 */
[----:B-1----:R-:W-:Y:S01]  /*0130*/  IADD3 R18, P0, PT, R2, UR4, RZ ;  /* 0x0000000402127c10 */ /* 0x002fe2000ff1e0ff */
[----:B------:R0:W-:Y:S03]  /*0140*/  STL [R1], R2 ;  /* 0x0000000201007387 */ /* 0x0001e60000100800 */
[----:B------:R-:W-:-:S05]  /*0150*/  IADD3.X R19, PT, PT, R37, UR5, RZ, P0, !PT ;  /* 0x0000000525137c10 */ /* 0x000fca00087fe4ff */
[----:B------:R-:W2:Y:S04]  /*0160*/  LDG.E.64 R14, desc[UR10][R18.64] ;  /* 0x0000000a120e7981 */ /* 0x000ea8000c1e1b00 */
[----:B------:R-:W3:Y:S04]  /*0170*/  LDG.E.64 R12, desc[UR10][R18.64+0x100] ;  /* 0x0001000a120c7981 */ /* 0x000ee8000c1e1b00 */
[----:B------:R-:W4:Y:S04]  /*0180*/  LDG.E.64 R10, desc[UR10][R18.64+0x200] ;  /* 0x0002000a120a7981 */ /* 0x000f28000c1e1b00 */
[----:B------:R-:W5:Y:S04]  /*0190*/  LDG.E.64 R8, desc[UR10][R18.64+0x300] ;  /* 0x0003000a12087981 */ /* 0x000f68000c1e1b00 */
[----:B------:R-:W5:Y:S04]  /*01a0*/  LDG.E.64 R6, desc[UR10][R18.64+0x400] ;  /* 0x0004000a12067981 */ /* 0x000f68000c1e1b00 */
[----:B------:R-:W5:Y:S04]  /*01b0*/  LDG.E.64 R4, desc[UR10][R18.64+0x500] ;  /* 0x0005000a12047981 */ /* 0x000f68000c1e1b00 */
[----:B0-----:R-:W5:Y:S04]  /*01c0*/  LDG.E.64 R2, desc[UR10][R18.64+0x600] ;  /* 0x0006000a12027981 */ /* 0x001f68000c1e1b00 */
[----:B------:R0:W5:Y:S01]  /*01d0*/  LDG.E.64 R16, desc[UR10][R18.64+0x700] ;  /* 0x0007000a12107981 */ /* 0x000162000c1e1b00 */
[----:B------:R-:W1:Y:S01]  /*01e0*/  S2UR UR5, SR_CgaCtaId ;  /* 0x00000000000579c3 */ /* 0x000e620000008800 */
[----:B------:R-:W-:Y:S01]  /*01f0*/  UMOV UR4, 0x400 ;  /* 0x0000040000047882 */ /* 0x000fe20000000000 */
[----:B------:R-:W0:Y:S01]  /*0200*/  S2R R0, SR_LANEID ;  /* 0x0000000000007919 */ /* 0x000e220000000000 */
[----:B-1----:R-:W-:Y:S01]  /*0210*/  ULEA UR4, UR5, UR4, 0x18 ;  /* 0x0000000405047291 */ /* 0x002fe2000f8ec0ff */
[----:B0-----:R-:W-:-:S04]  /*0220*/  IADD3 R20, PT, PT, R21, R0, RZ ;  /* 0x0000000015147210 */ /* 0x001fc80007ffe0ff */
[CC--:B------:R-:W-:Y:S01]  /*0230*/  LEA.HI.SX32 R21, R20.reuse, R20.reuse, 0x1b ;  /* 0x0000001414157211 */ /* 0x0c0fe200078fdaff */
[C---:B------:R-:W-:Y:S01]  /*0240*/  VIADD R19, R20.reuse, 0x80 ;  /* 0x0000008014137836 */ /* 0x040fe20000000000 */
[C---:B------:R-:W-:Y:S01]  /*0250*/  IADD3 R27, PT, PT, R20.reuse, 0x60, RZ ;  /* 0x00000060141b7810 */ /* 0x040fe20007ffe0ff */
[C---:B------:R-:W-:Y:S01]  /*0260*/  VIADD R23, R20.reuse, 0x20 ;  /* 0x0000002014177836 */ /* 0x040fe20000000000 */
[----:B------:R-:W-:Y:S01]  /*0270*/  LEA R21, R21, UR4, 0x3 ;  /* 0x0000000415157c11 */ /* 0x000fe2000f8e18ff */
[C---:B------:R-:W-:Y:S01]  /*0280*/  VIADD R25, R20.reuse, 0x40 ;  /* 0x0000004014197836 */ /* 0x040fe20000000000 */
[C---:B------:R-:W-:Y:S01]  /*0290*/  IADD3 R31, PT, PT, R20.reuse, 0xc0, RZ ;  /* 0x000000c0141f7810 */ /* 0x040fe20007ffe0ff */
[C---:B------:R-:W-:Y:S01]  /*02a0*/  VIADD R29, R20.reuse, 0xa0 ;  /* 0x000000a0141d7836 */ /* 0x040fe20000000000 */
[-C--:B------:R-:W-:Y:S01]  /*02b0*/  LEA.HI.SX32 R22, R19, R20.reuse, 0x1b ;  /* 0x0000001413167211 */ /* 0x080fe200078fdaff */
[----:B------:R-:W-:Y:S01]  /*02c0*/  VIADD R33, R20, 0xe0 ;  /* 0x000000e014217836 */ /* 0x000fe20000000000 */
[-C--:B------:R-:W-:Y:S01]  /*02d0*/  LEA.HI.SX32 R23, R23, R20.reuse, 0x1b ;  /* 0x0000001417177211 */ /* 0x080fe200078fdaff */
[----:B------:R-:W-:Y:S01]  /*02e0*/  IMAD R0, R0, 0x7, R20 ;  /* 0x0000000700007824 */ /* 0x000fe200078e0214 */
[----:B------:R-:W-:-:S02]  /*02f0*/  LEA.HI.SX32 R25, R25, R20, 0x1b ;  /* 0x0000001419197211 */ /* 0x000fc400078fdaff */
[-C--:B------:R-:W-:Y:S01]  /*0300*/  LEA.HI.SX32 R27, R27, R20.reuse, 0x1b ;  /* 0x000000141b1b7211 */ /* 0x080fe200078fdaff */
[C---:B------:R-:W-:Y:S01]  /*0310*/  VIADD R35, R0.reuse, 0x3 ;  /* 0x0000000300237836 */ /* 0x040fe20000000000 */
[-C--:B------:R-:W-:Y:S01]  /*0320*/  LEA.HI.SX32 R18, R29, R20.reuse, 0x1b ;  /* 0x000000141d127211 */ /* 0x080fe200078fdaff */
[C---:B------:R-:W-:Y:S01]  /*0330*/  VIADD R26, R0.reuse, 0x6 ;  /* 0x00000006001a7836 */ /* 0x040fe20000000000 */
[-C--:B------:R-:W-:Y:S01]  /*0340*/  LEA.HI.SX32 R19, R31, R20.reuse, 0x1b ;  /* 0x000000141f137211 */ /* 0x080fe200078fdaff */
[----:B------:R-:W-:Y:S01]  /*0350*/  VIADD R31, R0, 0x1 ;  /* 0x00000001001f7836 */ /* 0x000fe20000000000 */
[----:B------:R-:W-:Y:S01]  /*0360*/  LEA R29, R22, UR4, 0x3 ;  /* 0x00000004161d7c11 */ /* 0x000fe2000f8e18ff */
[----:B------:R-:W-:Y:S01]  /*0370*/  VIADD R22, R0, 0x4 ;  /* 0x0000000400167836 */ /* 0x000fe20000000000 */
[----:B------:R-:W-:Y:S02]  /*0380*/  LEA.HI.SX32 R20, R33, R20, 0x1b ;  /* 0x0000001421147211 */ /* 0x000fe400078fdaff */
[----:B------:R-:W-:-:S02]  /*0390*/  LEA R23, R23, UR4, 0x3 ;  /* 0x0000000417177c11 */ /* 0x000fc4000f8e18ff */
[----:B------:R-:W-:Y:S02]  /*03a0*/  LEA R25, R25, UR4, 0x3 ;  /* 0x0000000419197c11 */ /* 0x000fe4000f8e18ff */
[C---:B------:R-:W-:Y:S02]  /*03b0*/  IADD3 R33, PT, PT, R0.reuse, 0x2, RZ ;  /* 0x0000000200217810 */ /* 0x040fe40007ffe0ff */
[----:B------:R-:W-:Y:S02]  /*03c0*/  IADD3 R24, PT, PT, R0, 0x5, RZ ;  /* 0x0000000500187810 */ /* 0x000fe40007ffe0ff */
[----:B------:R-:W-:Y:S02]  /*03d0*/  LEA R27, R27, UR4, 0x3 ;  /* 0x000000041b1b7c11 */ /* 0x000fe4000f8e18ff */
[-C--:B------:R-:W-:Y:S02]  /*03e0*/  LEA.HI.SX32 R31, R31, R0.reuse, 0x1b ;  /* 0x000000001f1f7211 */ /* 0x080fe400078fdaff */
[----:B------:R-:W-:-:S02]  /*03f0*/  LEA.HI.SX32 R33, R33, R0, 0x1b ;  /* 0x0000000021217211 */ /* 0x000fc400078fdaff */
[-C--:B------:R-:W-:Y:S02]  /*0400*/  LEA.HI.SX32 R35, R35, R0.reuse, 0x1b ;  /* 0x0000000023237211 */ /* 0x080fe400078fdaff */
[-C--:B------:R-:W-:Y:S02]  /*0410*/  LEA.HI.SX32 R22, R22, R0.reuse, 0x1b ;  /* 0x0000000016167211 */ /* 0x080fe400078fdaff */
[-C--:B------:R-:W-:Y:S02]  /*0420*/  LEA.HI.SX32 R24, R24, R0.reuse, 0x1b ;  /* 0x0000000018187211 */ /* 0x080fe400078fdaff */
[----:B------:R-:W-:Y:S02]  /*0430*/  LEA.HI.SX32 R26, R26, R0, 0x1b ;  /* 0x000000001a1a7211 */ /* 0x000fe400078fdaff */
[----:B------:R-:W-:Y:S02]  /*0440*/  LEA R19, R19, UR4, 0x3 ;  /* 0x0000000413137c11 */ /* 0x000fe4000f8e18ff */
[----:B------:R-:W-:-:S02]  /*0450*/  LEA R31, R31, UR4, 0x3 ;  /* 0x000000041f1f7c11 */ /* 0x000fc4000f8e18ff */
[----:B------:R-:W-:Y:S02]  /*0460*/  LEA R33, R33, UR4, 0x3 ;  /* 0x0000000421217c11 */ /* 0x000fe4000f8e18ff */
[----:B------:R-:W-:Y:S02]  /*0470*/  LEA R35, R35, UR4, 0x3 ;  /* 0x0000000423237c11 */ /* 0x000fe4000f8e18ff */
[----:B------:R-:W-:Y:S02]  /*0480*/  LEA R24, R24, UR4, 0x3 ;  /* 0x0000000418187c11 */ /* 0x000fe4000f8e18ff */
[----:B------:R-:W-:Y:S01]  /*0490*/  LEA R26, R26, UR4, 0x3 ;  /* 0x000000041a1a7c11 */ /* 0x000fe2000f8e18ff */
[----:B--2---:R0:W-:Y:S04]  /*04a0*/  STS.64 [R21], R14 ;  /* 0x0000000e15007388 */ /* 0x0041e80000000a00 */
[----:B---3--:R1:W-:Y:S04]  /*04b0*/  STS.64 [R23+0x100], R12 ;  /* 0x0001000c17007388 */ /* 0x0083e80000000a00 */
[----:B----4-:R-:W-:Y:S01]  /*04c0*/  STS.64 [R25+0x200], R10 ;  /* 0x0002000a19007388 */ /* 0x010fe20000000a00 */
[----:B0-----:R-:W-:-:S03]  /*04d0*/  VIADD R15, R0, 0x7 ;  /* 0x00000007000f7836 */ /* 0x001fc60000000000 */
[----:B-----5:R0:W-:Y:S01]  /*04e0*/  STS.64 [R27+0x300], R8 ;  /* 0x000300081b007388 */ /* 0x0201e20000000a00 */
[----:B------:R-:W-:Y:S02]  /*04f0*/  LEA R14, R22, UR4, 0x3 ;  /* 0x00000004160e7c11 */ /* 0x000fe4000f8e18ff */
[----:B-1----:R-:W-:Y:S01]  /*0500*/  LEA R13, R18, UR4, 0x3 ;  /* 0x00000004120d7c11 */ /* 0x002fe2000f8e18ff */
[----:B------:R-:W-:Y:S01]  /*0510*/  STS.64 [R29+0x400], R6 ;  /* 0x000400061d007388 */ /* 0x000fe20000000a00 */
[-C--:B------:R-:W-:Y:S02]  /*0520*/  LEA.HI.SX32 R15, R15, R0.reuse, 0x1b ;  /* 0x000000000f0f7211 */ /* 0x080fe400078fdaff */
[----:B------:R-:W-:Y:S01]  /*0530*/  LEA.HI.SX32 R0, R0, R0, 0x1b ;  /* 0x0000000000007211 */ /* 0x000fe200078fdaff */
[----:B------:R-:W-:Y:S01]  /*0540*/  STS.64 [R13+0x500], R4 ;  /* 0x000500040d007388 */ /* 0x000fe20000000a00 */
[----:B------:R-:W-:Y:S02]  /*0550*/  LEA R12, R15, UR4, 0x3 ;  /* 0x000000040f0c7c11 */ /* 0x000fe4000f8e18ff */
[----:B------:R-:W-:Y:S01]  /*0560*/  LEA R0, R0, UR4, 0x3 ;  /* 0x0000000400007c11 */ /* 0x000fe2000f8e18ff */
[----:B------:R-:W-:Y:S01]  /*0570*/  STS.64 [R19+0x600], R2 ;  /* 0x0006000213007388 */ /* 0x000fe20000000a00 */
[----:B0-----:R-:W-:-:S05]  /*0580*/  LEA R9, R20, UR4, 0x3 ;  /* 0x0000000414097c11 */ /* 0x001fca000f8e18ff */
[----:B------:R-:W-:Y:S01]  /*0590*/  STS.64 [R9+0x700], R16 ;  /* 0x0007001009007388 */ /* 0x000fe20000000a00 */
[----:B------:R-:W-:-:S03]  /*05a0*/  NOP ;  /* 0x0000000000007918 */ /* 0x000fc60000000000 */
[----:B------:R0:W1:Y:S04]  /*05b0*/  LDS.64 R22, [R0] ;  /* 0x0000000000167984 */ /* 0x0000680000000a00 */
[----:B------:R2:W3:Y:S04]  /*05c0*/  LDS.64 R20, [R31+0x8] ;  /* 0x000008001f147984 */ /* 0x0004e80000000a00 */
[----:B------:R2:W4:Y:S04]  /*05d0*/  LDS.64 R18, [R33+0x10] ;  /* 0x0000100021127984 */ /* 0x0005280000000a00 */
[----:B------:R2:W0:Y:S04]  /*05e0*/  LDS.64 R16, [R35+0x18] ;  /* 0x0000180023107984 */ /* 0x0004280000000a00 */
[----:B------:R-:W1:Y:S04]  /*05f0*/  LDS.64 R14, [R14+0x20] ;  /* 0x000020000e0e7984 */ /* 0x000e680000000a00 */
[----:B------:R2:W1:Y:S04]  /*0600*/  LDS.64 R8, [R24+0x28] ;  /* 0x0000280018087984 */ /* 0x0004680000000a00 */
[----:B------:R2:W1:Y:S04]  /*0610*/  LDS.64 R4, [R26+0x30] ;  /* 0x000030001a047984 */ /* 0x0004680000000a00 */
[----:B------:R-:W1:Y:S01]  /*0620*/  LDS.64 R12, [R12+0x38] ;  /* 0x000038000c0c7984 */ /* 0x000e620000000a00 */
[----:B------:R-:W-:Y:S06]  /*0630*/  BAR.SYNC.DEFER_BLOCKING 0x0 ;  /* 0x0000000000007b1d */ /* 0x000fec0000010000 */
[----:B------:R-:W5:Y:S02]  /*0640*/  LDCU.64 UR8, c[0x0][0x3c0] ;  /* 0x00007800ff0877ac */ /* 0x000f640008000a00 */
[----:B------:R-:W-:Y:S01]  /*0650*/  PREEXIT ;  /* 0x000000000000782d */ /* 0x000fe20000000000 */
[----:B------:R-:W-:Y:S01]  /*0660*/  BSSY.RECONVERGENT B0, `(.L_x_2308) ;  /* 0x00050f2000007945 */ /* 0x000fe20003800200 */
[----:B------:R-:W0:Y:S01]  /*0670*/  LDCU UR4, c[0x0][0x3c8] ;  /* 0x00007900ff0477ac */ /* 0x000e220008000800 */
[----:B-----5:R-:W-:Y:S01]  /*0680*/  UISETP.NE.U32.AND UP0, UPT, UR8, URZ, UPT ;  /* 0x000000ff0800728c */ /* 0x020fe2000bf05070 */
[----:B0-----:R-:W-:-:S03]  /*0690*/  MOV R0, UR4 ;  /* 0x0000000400007c02 */ /* 0x001fc60008000f00 */
[----:B------:R-:W-:Y:S01]  /*06a0*/  UISETP.NE.AND.EX UP0, UPT, UR9, URZ, UPT, UP0 ;  /* 0x000000ff0900728c */ /* 0x000fe2000bf05300 */
[----:B------:R-:W-:-:S13]  /*06b0*/  R2UR UR4, R0 ;  /* 0x00000000000472ca */ /* 0x000fda00000e0000 */
[----:B------:R-:W-:Y:S01]  /*06c0*/  USHF.R.S32.HI UR4, URZ, 0x1f, UR4 ;  /* 0x0000001fff047899 */ /* 0x000fe20008011404 */
[----:B-1234-:R-:W-:Y:S11]  /*06d0*/  BRA.U !UP0, `(.L_x_2309) ;  /* 0x000004dd089c7547 */ /* 0x01eff6000b800000 */
[----:B------:R-:W-:Y:S01]  /*06e0*/  UISETP.NE.U32.AND UP1, UPT, UR8, 0x1, UPT ;  /* 0x000000010800788c */ /* 0x000fe2000bf25070 */
[----:B------:R-:W-:Y:S01]  /*06f0*/  HFMA2 R11, -RZ, RZ, 0, 0 ;  /* 0x00000000ff0b7431 */ /* 0x000fe200000001ff */
[----:B------:R-:W-:Y:S01]  /*0700*/  ULOP3.LUT UR5, UR8, 0x1, URZ, 0xc0, !UPT ;  /* 0x0000000108057892 */ /* 0x000fe2000f8ec0ff */
[----:B------:R-:W-:Y:S01]  /*0710*/  IMAD.MOV.U32 R2, RZ, RZ, -0x7bdddcdb ;  /* 0x84222325ff027424 */ /* 0x000fe200078e00ff */
[----:B------:R-:W-:Y:S01]  /*0720*/  UISETP.NE.AND.EX UP1, UPT, UR9, URZ, UPT, UP1 ;  /* 0x000000ff0900728c */ /* 0x000fe2000bf25310 */
[----:B------:R-:W-:Y:S01]  /*0730*/  IMAD.MOV.U32 R3, RZ, RZ, -0x340d631c ;  /* 0xcbf29ce4ff037424 */ /* 0x000fe200078e00ff */
[----:B------:R-:W-:Y:S01]  /*0740*/  UISETP.NE.U32.AND UP0, UPT, UR5, URZ, UPT ;  /* 0x000000ff0500728c */ /* 0x000fe2000bf05070 */
[----:B------:R-:W-:Y:S01]  /*0750*/  IMAD.MOV.U32 R7, RZ, RZ, -0x7bdddcdb ;  /* 0x84222325ff077424 */ /* 0x000fe200078e00ff */
[----:B------:R-:W-:Y:S01]  /*0760*/  MOV R24, RZ ;  /* 0x000000ff00187202 */ /* 0x000fe20000000f00 */
[----:B------:R-:W-:Y:S01]  /*0770*/  IMAD.MOV.U32 R6, RZ, RZ, -0x340d631c ;  /* 0xcbf29ce4ff067424 */ /* 0x000fe200078e00ff */
[----:B------:R-:W-:-:S03]  /*0780*/  UISETP.NE.AND.EX UP0, UPT, URZ, URZ, UPT, UP0 ;  /* 0x000000ffff00728c */ /* 0x000fc6000bf05300 */
[----:B------:R-:W-:Y:S08]  /*0790*/  BRA.U !UP1, `(.L_x_2310) ;  /* 0x0000000509b07547 */ /* 0x000ff0000b800000 */
[----:B------:R-:W0:Y:S01]  /*07a0*/  LDC R24, c[0x0][0x3c4] ;  /* 0x0000f100ff187b82 */ /* 0x000e220000000800 */
[----:B------:R-:W-:Y:S01]  /*07b0*/  ULOP3.LUT UR6, UR8, 0xfffffffe, URZ, 0xc0, !UPT ;  /* 0xfffffffe08067892 */ /* 0x000fe2000f8ec0ff */
[----:B------:R-:W-:Y:S01]  /*07c0*/  IMAD.MOV.U32 R2, RZ, RZ, -0x7bdddcdb ;  /* 0x84222325ff027424 */ /* 0x000fe200078e00ff */
[----:B------:R-:W-:Y:S01]  /*07d0*/  MOV R25, RZ ;  /* 0x000000ff00197202 */ /* 0x000fe20000000f00 */
[----:B------:R-:W-:Y:S02]  /*07e0*/  IMAD.MOV.U32 R3, RZ, RZ, -0x340d631c ;  /* 0xcbf29ce4ff037424 */ /* 0x000fe400078e00ff */
[----:B------:R-:W-:Y:S02]  /*07f0*/  IMAD.MOV.U32 R10, RZ, RZ, RZ ;  /* 0x000000ffff0a7224 */ /* 0x000fe400078e00ff */
[----:B------:R-:W-:-:S07]  /*0800*/  IMAD.U32 R11, RZ, RZ, UR6 ;  /* 0x00000006ff0b7e24 */ /* 0x000fce000f8e00ff */
.L_x_2311:
[----:B------:R-:W-:-:S04]  /*0810*/  LEA R28, P0, R25, R20, 0x3 ;  /* 0x00000014191c7211 */ /* 0x000fc800078018ff */
[----:B------:R-:W-:-:S05]  /*0820*/  LEA.HI.X R29, R25, R21, R10, 0x3, P0 ;  /* 0x00000015191d7211 */ /* 0x000fca00000f1c0a */
[----:B------:R-:W2:Y:S04]  /*0830*/  LD.E.64 R26, desc[UR10][R28.64] ;  /* 0x0000000a1c1a7980 */ /* 0x000ea8000c101b00 */
[----:B------:R-:W3:Y:S01]  /*0840*/  LD.E.64 R28, desc[UR10][R28.64+0x8] ;  /* 0x0000080a1c1c7980 */ /* 0x000ee2000c101b00 */
        /* <DEDUP_REMOVED lines=97> */
.L_x_2310:
        /* <DEDUP_REMOVED lines=50> */
.L_x_2312:
        /* <DEDUP_REMOVED lines=10> */
.L_x_2314:
[----:B------:R-:W-:-:S04]  /*1220*/  LEA R28, P0, R25, R22, 0x3 ;  /* 0x00000016191c7211 */ /* 0x000fc800078018ff */
[----:B------:R-:W-:-:S05]  /*1230*/  LEA.HI.X R29, R25, R23, R10, 0x3, P0 ;  /* 0x00000017191d7211 */ /* 0x000fca00000f1c0a */
[----:B------:R-:W2:Y:S04]  /*1240*/  LD.E.64 R26, desc[UR10][R28.64] ;  /* 0x0000000a1c1a7980 */ /* 0x000ea8000c101b00 */
[----:B------:R-:W3:Y:S01]  /*1250*/  LD.E.64 R28, desc[UR10][R28.64+0x8] ;  /* 0x0000080a1c1c7980 */ /* 0x000ee2000c101b00 */
        /* <DEDUP_REMOVED lines=98> */
.L_x_2313:
        /* <DEDUP_REMOVED lines=50> */
[----:B------:R-:W-:-:S07]  /*1ba0*/  IMAD.IADD R6, R11, 0x1, R25 ;  /* 0x000000010b067824 */ /* 0x000fce00078e0219 */
.L_x_2315:
        /* <DEDUP_REMOVED lines=14> */
[----:B------:R-:W-:Y:S01]  /*1c90*/  BSSY.RELIABLE B2, `(.L_x_2320) ;  /* 0x0000018000027945 */ /* 0x000fe20003800100 */
[----:B------:R-:W-:Y:S02]  /*1ca0*/  IMAD.MOV.U32 R11, RZ, RZ, RZ ;  /* 0x000000ffff0b7224 */ /* 0x000fe400078e00ff */
[----:B------:R-:W-:-:S07]  /*1cb0*/  IMAD.MOV.U32 R24, RZ, RZ, RZ ;  /* 0x000000ffff187224 */ /* 0x000fce00078e00ff */
.L_x_2321:
[----:B------:R-:W-:Y:S01]  /*1cc0*/  IADD3 R3, P0, PT, R11, 0x1, RZ ;  /* 0x000000010b037810 */ /* 0x000fe20007f1e0ff */
[----:B------:R-:W-:Y:S02]  /*1cd0*/  IMAD.MOV.U32 R32, RZ, RZ, R20 ;  /* 0x000000ffff207224 */ /* 0x000fe400078e0014 */
[----:B------:R-:W-:Y:S01]  /*1ce0*/  IMAD.MOV.U32 R2, RZ, RZ, R21 ;  /* 0x000000ffff027224 */ /* 0x000fe200078e0015 */
[----:B------:R-:W-:Y:S02]  /*1cf0*/  IADD3.X R6, PT, PT, RZ, R24, RZ, P0, !PT ;  /* 0x00000018ff067210 */ /* 0x000fe400007fe4ff */
[----:B0-----:R-:W-:-:S04]  /*1d00*/  ISETP.NE.U32.AND P0, PT, R3, R0, PT ;  /* 0x000000000300720c */ /* 0x001fc80003f05070 */
[----:B------:R-:W-:-:S13]  /*1d10*/  ISETP.NE.AND.EX P0, PT, R6, UR4, PT, P0 ;  /* 0x0000000406007c0c */ /* 0x000fda000bf05300 */
[----:B------:R-:W-:Y:S05]  /*1d20*/  @!P0 BREAK.RELIABLE B2 ;  /* 0x0000000000028942 */ /* 0x000fea0003800100 */
[----:B------:R-:W-:Y:S05]  /*1d30*/  @!P0 BRA `(.L_x_2318) ;  /* 0x0000001400808947 */ /* 0x000fea0003800000 */
[----:B------:R-:W-:Y:S01]  /*1d40*/  MOV R11, R3 ;  /* 0x00000003000b7202 */ /* 0x000fe20000000f00 */
[----:B------:R-:W-:-:S04]  /*1d50*/  IMAD.MOV.U32 R24, RZ, RZ, R6 ;  /* 0x000000ffff187224 */ /* 0x000fc800078e0006 */
        /* <DEDUP_REMOVED lines=11> */
[----:B------:R-:W-:Y:S05]  /*1e10*/  BSYNC.RELIABLE B2 ;  /* 0x0000000000027941 */ /* 0x000fea0003800100 */
.L_x_2320:
[----:B------:R-:W-:Y:S05]  /*1e20*/  BRA `(.L_x_2319) ;  /* 0x0000001400347947 */ /* 0x000fea0003800000 */
.L_x_2317:
        /* <DEDUP_REMOVED lines=14> */
.L_x_2323:
        /* <DEDUP_REMOVED lines=101> */
.L_x_2322:
        /* <DEDUP_REMOVED lines=50> */
.L_x_2324:
        /* <DEDUP_REMOVED lines=10> */
.L_x_2326:
        /* <DEDUP_REMOVED lines=102> */
.L_x_2325:
        /* <DEDUP_REMOVED lines=50> */
[----:B------:R-:W-:-:S07]  /*32a0*/  IMAD.IADD R6, R11, 0x1, R25 ;  /* 0x000000010b067824 */ /* 0x000fce00078e0219 */
.L_x_2327:
[----:B------:R-:W-:Y:S01]  /*32b0*/  ISETP.GE.U32.AND P0, PT, R2, R7, PT ;  /* 0x000000070200720c */ /* 0x000fe20003f06070 */
[----:B------:R-:W-:Y:S01]  /*32c0*/  IMAD.MOV.U32 R2, RZ, RZ, R21 ;  /* 0x000000ffff027224 */ /* 0x000fe200078e0015 */
[----:B------:R-:W-:Y:S02]  /*32d0*/  MOV R32, R20 ;  /* 0x0000001400207202 */ /* 0x000fe40000000f00 */
[----:B------:R-:W-:-:S13]  /*32e0*/  ISETP.GE.U32.AND.EX P0, PT, R3, R6, PT, P0 ;  /* 0x000000060300720c */ /* 0x000fda0003f06100 */
[----:B------:R-:W-:Y:S05]  /*32f0*/  @P0 BRA `(.L_x_2318) ;  /* 0x0000000000100947 */ /* 0x000fea0003800000 */
.L_x_2319:
[----:B------:R-:W-:Y:S01]  /*3300*/  IMAD.MOV.U32 R32, RZ, RZ, R22 ;  /* 0x000000ffff207224 */ /* 0x000fe200078e0016 */
[----:B------:R-:W-:Y:S01]  /*3310*/  MOV R2, R23 ;  /* 0x0000001700027202 */ /* 0x000fe20000000f00 */
[----:B------:R-:W-:Y:S02]  /*3320*/  IMAD.MOV.U32 R22, RZ, RZ, R20 ;  /* 0x000000ffff167224 */ /* 0x000fe400078e0014 */
[----:B------:R-:W-:-:S07]  /*3330*/  IMAD.MOV.U32 R23, RZ, RZ, R21 ;  /* 0x000000ffff177224 */ /* 0x000fce00078e0015 */
.L_x_2318:
[----:B------:R-:W-:Y:S05]  /*3340*/  BSYNC.RECONVERGENT B1 ;  /* 0x0000000000017941 */ /* 0x000fea0003800200 */
.L_x_2316:
[----:B------:R-:W0:Y:S01]  /*3350*/  LDCU.64 UR6, c[0x0][0x3c0] ;  /* 0x00007800ff0677ac */ /* 0x000e220008000a00 */
[----:B------:R-:W-:Y:S02]  /*3360*/  HFMA2 R3, -RZ, RZ, -6.306171417236328125e-05, 0.01395416259765625 ;  /* 0x84222325ff037431 */ /* 0x000fe400000001ff */
[----:B------:R-:W-:Y:S01]  /*3370*/  IMAD.MOV.U32 R6, RZ, RZ, -0x340d631c ;  /* 0xcbf29ce4ff067424 */ /* 0x000fe200078e00ff */
[----:B------:R-:W-:Y:S01]  /*3380*/  CS2R R20, SRZ ;  /* 0x0000000000147805 */ /* 0x000fe2000001ff00 */
[----:B------:R-:W-:Y:S01]  /*3390*/  UISETP.NE.U32.AND UP0, UPT, UR5, URZ, UPT ;  /* 0x000000ff0500728c */ /* 0x000fe2000bf05070 */
[----:B------:R-:W-:Y:S01]  /*33a0*/  IMAD.MOV.U32 R10, RZ, RZ, -0x7bdddcdb ;  /* 0x84222325ff0a7424 */ /* 0x000fe200078e00ff */
[----:B------:R-:W-:Y:S02]  /*33b0*/  MOV R7, 0xcbf29ce4 ;  /* 0xcbf29ce400077802 */ /* 0x000fe40000000f00 */
[----:B------:R-:W-:Y:S02]  /*33c0*/  UISETP.NE.AND.EX UP0, UPT, URZ, URZ, UPT, UP0 ;  /* 0x000000ffff00728c */ /* 0x000fe4000bf05300 */
        /* <DEDUP_REMOVED lines=10> */
.L_x_2329:
        /* <DEDUP_REMOVED lines=102> */
.L_x_2328:
        /* <DEDUP_REMOVED lines=48> */
[----:B------:R-:W-:Y:S01]  /*3dd0*/  LEA R11, R3, R6, 0x8 ;  /* 0x00000006030b7211 */ /* 0x000fe200078e40ff */
[----:B------:R-:W-:-:S04]  /*3de0*/  IMAD.MOV.U32 R3, RZ, RZ, R20 ;  /* 0x000000ffff037224 */ /* 0x000fc800078e0014 */
[----:B------:R-:W-:-:S07]  /*3df0*/  IMAD.IADD R6, R21, 0x1, R11 ;  /* 0x0000000115067824 */ /* 0x000fce00078e020b */
.L_x_2330:
[----:B------:R-:W-:Y:S01]  /*3e00*/  CS2R R20, SRZ ;  /* 0x0000000000147805 */ /* 0x000fe2000001ff00 */
        /* <DEDUP_REMOVED lines=8> */
.L_x_2332:
        /* <DEDUP_REMOVED lines=102> */
.L_x_2331:
        /* <DEDUP_REMOVED lines=50> */
.L_x_2333:
[----:B------:R-:W-:Y:S01]  /*4810*/  ISETP.NE.U32.AND P0, PT, R3, R10, PT ;  /* 0x0000000a0300720c */ /* 0x000fe20003f05070 */
[----:B------:R-:W-:Y:S03]  /*4820*/  BSSY.RECONVERGENT B1, `(.L_x_2334) ;  /* 0x0000174000017945 */ /* 0x000fe60003800200 */
[----:B------:R-:W-:-:S13]  /*4830*/  ISETP.NE.AND.EX P0, PT, R6, R7, PT, P0 ;  /* 0x000000070600720c */ /* 0x000fda0003f05300 */
[----:B------:R-:W-:Y:S05]  /*4840*/  @!P0 BRA `(.L_x_2335) ;  /* 0x0000001400348947 */ /* 0x000fea0003800000 */
[----:B------:R-:W-:Y:S02]  /*4850*/  HFMA2 R10, -RZ, RZ, -6.306171417236328125e-05, 0.01395416259765625 ;  /* 0x84222325ff0a7431 */ /* 0x000fe400000001ff */
[----:B------:R-:W-:Y:S01]  /*4860*/  IMAD.MOV.U32 R3, RZ, RZ, -0x7bdddcdb ;  /* 0x84222325ff037424 */ /* 0x000fe200078e00ff */
[----:B------:R-:W-:Y:S01]  /*4870*/  CS2R R20, SRZ ;  /* 0x0000000000147805 */ /* 0x000fe2000001ff00 */
[----:B------:R-:W-:Y:S02]  /*4880*/  IMAD.MOV.U32 R6, RZ, RZ, -0x340d631c ;  /* 0xcbf29ce4ff067424 */ /* 0x000fe400078e00ff */
[----:B------:R-:W-:Y:S01]  /*4890*/  IMAD.MOV.U32 R7, RZ, RZ, -0x340d631c ;  /* 0xcbf29ce4ff077424 */ /* 0x000fe200078e00ff */
        /* <DEDUP_REMOVED lines=8> */
.L_x_2337:
        /* <DEDUP_REMOVED lines=102> */
.L_x_2336:
        /* <DEDUP_REMOVED lines=51> */
.L_x_2338:
[----:B------:R-:W-:Y:S01]  /*52b0*/  CS2R R20, SRZ ;  /* 0x0000000000147805 */ /* 0x000fe2000001ff00 */
        /* <DEDUP_REMOVED lines=8> */
.L_x_2340:
        /* <DEDUP_REMOVED lines=102> */
.L_x_2339:
        /* <DEDUP_REMOVED lines=50> */
.L_x_2341:
[----:B------:R-:W-:-:S04]  /*5cc0*/  ISETP.GE.U32.AND P0, PT, R3, R10, PT ;  /* 0x0000000a0300720c */ /* 0x000fc80003f06070 */
[----:B------:R-:W-:-:S13]  /*5cd0*/  ISETP.GE.U32.AND.EX P0, PT, R6, R7, PT, P0 ;  /* 0x000000070600720c */ /* 0x000fda0003f06100 */
[----:B------:R-:W-:Y:S05]  /*5ce0*/  @!P0 BRA `(.L_x_2342) ;  /* 0x00000000008c8947 */ /* 0x000fea0003800000 */
[----:B------:R-:W-:Y:S01]  /*5cf0*/  IMAD.MOV.U32 R30, RZ, RZ, R16 ;  /* 0x000000ffff1e7224 */ /* 0x000fe200078e0010 */
[----:B------:R-:W-:Y:S01]  /*5d00*/  MOV R3, R17 ;  /* 0x0000001100037202 */ /* 0x000fe20000000f00 */
[----:B------:R-:W-:Y:S06]  /*5d10*/  BRA `(.L_x_2343) ;  /* 0x0000000000907947 */ /* 0x000fec0003800000 */
.L_x_2335:
        /* <DEDUP_REMOVED lines=12> */
.L_x_2344:
[----:B------:R-:W-:Y:S01]  /*5de0*/  IADD3 R7, P0, PT, R3, 0x1, RZ ;  /* 0x0000000103077810 */ /* 0x000fe20007f1e0ff */
[----:B------:R-:W-:Y:S01]  /*5df0*/  IMAD.MOV.U32 R3, RZ, RZ, R17 ;  /* 0x000000ffff037224 */ /* 0x000fe200078e0011 */
[----:B------:R-:W-:-:S03]  /*5e00*/  MOV R30, R16 ;  /* 0x00000010001e7202 */ /* 0x000fc60000000f00 */
[----:B------:R-:W-:Y:S01]  /*5e10*/  IMAD.X R6, RZ, RZ, R24, P0 ;  /* 0x000000ffff067224 */ /* 0x000fe200000e0618 */
[----:B0-----:R-:W-:-:S04]  /*5e20*/  ISETP.NE.U32.AND P0, PT, R7, R0, PT ;  /* 0x000000000700720c */ /* 0x001fc80003f05070 */
[----:B------:R-:W-:-:S13]  /*5e30*/  ISETP.NE.AND.EX P0, PT, R6, UR4, PT, P0 ;  /* 0x0000000406007c0c */ /* 0x000fda000bf05300 */
        /* <DEDUP_REMOVED lines=14> */
.L_x_2342:
[----:B------:R-:W-:Y:S01]  /*5f20*/  IMAD.MOV.U32 R30, RZ, RZ, R18 ;  /* 0x000000ffff1e7224 */ /* 0x000fe200078e0012 */
[----:B------:R-:W-:Y:S01]  /*5f30*/  MOV R18, R16 ;  /* 0x0000001000127202 */ /* 0x000fe20000000f00 */
[----:B------:R-:W-:Y:S02]  /*5f40*/  IMAD.MOV.U32 R3, RZ, RZ, R19 ;  /* 0x000000ffff037224 */ /* 0x000fe400078e0013 */
[----:B------:R-:W-:-:S07]  /*5f50*/  IMAD.MOV.U32 R19, RZ, RZ, R17 ;  /* 0x000000ffff137224 */ /* 0x000fce00078e0011 */
.L_x_2343:
[----:B------:R-:W-:Y:S05]  /*5f60*/  BSYNC.RECONVERGENT B1 ;  /* 0x0000000000017941 */ /* 0x000fea0003800200 */
.L_x_2334:
        /* <DEDUP_REMOVED lines=19> */
.L_x_2346:
        /* <DEDUP_REMOVED lines=101> */
.L_x_2345:
        /* <DEDUP_REMOVED lines=50> */
.L_x_2347:
        /* <DEDUP_REMOVED lines=10> */
.L_x_2349:
        /* <DEDUP_REMOVED lines=102> */
.L_x_2348:
        /* <DEDUP_REMOVED lines=51> */
.L_x_2350:
[----:B------:R-:W-:Y:S01]  /*7440*/  ISETP.NE.U32.AND P0, PT, R6, R11, PT ;  /* 0x0000000b0600720c */ /* 0x000fe20003f05070 */
[----:B------:R-:W-:Y:S03]  /*7450*/  BSSY.RECONVERGENT B1, `(.L_x_2351) ;  /* 0x0000175000017945 */ /* 0x000fe60003800200 */
[----:B------:R-:W-:-:S13]  /*7460*/  ISETP.NE.AND.EX P0, PT, R7, R10, PT, P0 ;  /* 0x0000000a0700720c */ /* 0x000fda0003f05300 */
[----:B------:R-:W-:Y:S05]  /*7470*/  @!P0 BRA `(.L_x_2352) ;  /* 0x0000001400388947 */ /* 0x000fea0003800000 */
        /* <DEDUP_REMOVED lines=14> */
.L_x_2354:
        /* <DEDUP_REMOVED lines=101> */
.L_x_2353:
        /* <DEDUP_REMOVED lines=50> */
.L_x_2355:
        /* <DEDUP_REMOVED lines=10> */
.L_x_2357:
        /* <DEDUP_REMOVED lines=102> */
.L_x_2356:
        /* <DEDUP_REMOVED lines=48> */
[----:B------:R-:W-:Y:S02]  /*88d0*/  IMAD R21, R10, 0x100, R11 ;  /* 0x000001000a157824 */ /* 0x000fe400078e020b */
[----:B------:R-:W-:-:S03]  /*88e0*/  IMAD.MOV.U32 R11, RZ, RZ, R16 ;  /* 0x000000ffff0b7224 */ /* 0x000fc600078e0010 */
[----:B------:R-:W-:-:S07]  /*88f0*/  IADD3 R10, PT, PT, R17, R21, RZ ;  /* 0x00000015110a7210 */ /* 0x000fce0007ffe0ff */
.L_x_2358:
[----:B------:R-:W-:-:S04]  /*8900*/  ISETP.GE.U32.AND P0, PT, R6, R11, PT ;  /* 0x0000000b0600720c */ /* 0x000fc80003f06070 */
[----:B------:R-:W-:-:S13]  /*8910*/  ISETP.GE.U32.AND.EX P0, PT, R7, R10, PT, P0 ;  /* 0x0000000a0700720c */ /* 0x000fda0003f06100 */
[----:B------:R-:W-:Y:S05]  /*8920*/  @!P0 BRA `(.L_x_2359) ;  /* 0x00000000008c8947 */ /* 0x000fea0003800000 */
[----:B------:R-:W-:Y:S02]  /*8930*/  IMAD.MOV.U32 R31, RZ, RZ, R8 ;  /* 0x000000ffff1f7224 */ /* 0x000fe400078e0008 */
[----:B------:R-:W-:Y:S01]  /*8940*/  IMAD.MOV.U32 R6, RZ, RZ, R9 ;  /* 0x000000ffff067224 */ /* 0x000fe200078e0009 */
[----:B------:R-:W-:Y:S06]  /*8950*/  BRA `(.L_x_2360) ;  /* 0x0000000000907947 */ /* 0x000fec0003800000 */
.L_x_2352:
        /* <DEDUP_REMOVED lines=12> */
.L_x_2361:
[----:B------:R-:W-:Y:S01]  /*8a20*/  IADD3 R7, P0, PT, R17, 0x1, RZ ;  /* 0x0000000111077810 */ /* 0x000fe20007f1e0ff */
[----:B------:R-:W-:Y:S01]  /*8a30*/  IMAD.MOV.U32 R31, RZ, RZ, R8 ;  /* 0x000000ffff1f7224 */ /* 0x000fe200078e0008 */
[----:B------:R-:W-:-:S03]  /*8a40*/  MOV R6, R9 ;  /* 0x0000000900067202 */ /* 0x000fc60000000f00 */
[----:B------:R-:W-:Y:S01]  /*8a50*/  IMAD.X R10, RZ, RZ, R20, P0 ;  /* 0x000000ffff0a7224 */ /* 0x000fe200000e0614 */
[----:B0-----:R-:W-:-:S04]  /*8a60*/  ISETP.NE.U32.AND P0, PT, R7, R0, PT ;  /* 0x000000000700720c */ /* 0x001fc80003f05070 */
[----:B------:R-:W-:-:S13]  /*8a70*/  ISETP.NE.AND.EX P0, PT, R10, UR4, PT, P0 ;  /* 0x000000040a007c0c */ /* 0x000fda000bf05300 */
        /* <DEDUP_REMOVED lines=14> */
.L_x_2359:
[----:B------:R-:W-:Y:S01]  /*8b60*/  MOV R31, R14 ;  /* 0x0000000e001f7202 */ /* 0x000fe20000000f00 */
[----:B------:R-:W-:Y:S01]  /*8b70*/  IMAD.MOV.U32 R6, RZ, RZ, R15 ;  /* 0x000000ffff067224 */ /* 0x000fe200078e000f */
[----:B------:R-:W-:Y:S01]  /*8b80*/  MOV R15, R9 ;  /* 0x00000009000f7202 */ /* 0x000fe20000000f00 */
[----:B------:R-:W-:-:S07]  /*8b90*/  IMAD.MOV.U32 R14, RZ, RZ, R8 ;  /* 0x000000ffff0e7224 */ /* 0x000fce00078e0008 */
.L_x_2360:
[----:B------:R-:W-:Y:S05]  /*8ba0*/  BSYNC.RECONVERGENT B1 ;  /* 0x0000000000017941 */ /* 0x000fea0003800200 */
.L_x_2351:
[----:B------:R-:W0:Y:S01]  /*8bb0*/  LDCU.64 UR6, c[0x0][0x3c0] ;  /* 0x00007800ff0677ac */ /* 0x000e220008000a00 */
[----:B------:R-:W-:Y:S02]  /*8bc0*/  HFMA2 R8, -RZ, RZ, -6.306171417236328125e-05, 0.01395416259765625 ;  /* 0x84222325ff087431 */ /* 0x000fe400000001ff */
[----:B------:R-:W-:Y:S01]  /*8bd0*/  IMAD.MOV.U32 R10, RZ, RZ, -0x7bdddcdb ;  /* 0x84222325ff0a7424 */ /* 0x000fe200078e00ff */
[----:B------:R-:W-:Y:S01]  /*8be0*/  CS2R R16, SRZ ;  /* 0x0000000000107805 */ /* 0x000fe2000001ff00 */
[----:B------:R-:W-:Y:S01]  /*8bf0*/  UISETP.NE.U32.AND UP0, UPT, UR5, URZ, UPT ;  /* 0x000000ff0500728c */ /* 0x000fe2000bf05070 */
[----:B------:R-:W-:Y:S02]  /*8c00*/  IMAD.MOV.U32 R9, RZ, RZ, -0x340d631c ;  /* 0xcbf29ce4ff097424 */ /* 0x000fe400078e00ff */
[----:B------:R-:W-:Y:S01]  /*8c10*/  IMAD.MOV.U32 R7, RZ, RZ, -0x340d631c ;  /* 0xcbf29ce4ff077424 */ /* 0x000fe200078e00ff */
[----:B------:R-:W-:Y:S02]  /*8c20*/  UISETP.NE.AND.EX UP0, UPT, URZ, URZ, UPT, UP0 ;  /* 0x000000ffff00728c */ /* 0x000fe4000bf05300 */
        /* <DEDUP_REMOVED lines=10> */
.L_x_2363:
        /* <DEDUP_REMOVED lines=102> */
.L_x_2362:
        /* <DEDUP_REMOVED lines=50> */
.L_x_2364:
        /* <DEDUP_REMOVED lines=9> */
.L_x_2366:
        /* <DEDUP_REMOVED lines=102> */
.L_x_2365:
        /* <DEDUP_REMOVED lines=51> */
.L_x_2367:
[----:B------:R-:W-:Y:S01]  /*a070*/  ISETP.NE.U32.AND P0, PT, R10, R8, PT ;  /* 0x000000080a00720c */ /* 0x000fe20003f05070 */
[----:B------:R-:W-:Y:S03]  /*a080*/  BSSY.RECONVERGENT B1, `(.L_x_2368) ;  /* 0x0000173000017945 */ /* 0x000fe60003800200 */
[----:B------:R-:W-:-:S13]  /*a090*/  ISETP.NE.AND.EX P0, PT, R9, R7, PT, P0 ;  /* 0x000000070900720c */ /* 0x000fda0003f05300 */
[----:B------:R-:W-:Y:S05]  /*a0a0*/  @!P0 BRA `(.L_x_2369) ;  /* 0x0000001400348947 */ /* 0x000fea0003800000 */
[----:B------:R-:W-:Y:S02]  /*a0b0*/  HFMA2 R9, -RZ, RZ, -15.890625, -0.0047760009765625 ;  /* 0xcbf29ce4ff097431 */ /* 0x000fe400000001ff */
[----:B------:R-:W-:Y:S01]  /*a0c0*/  IMAD.MOV.U32 R10, RZ, RZ, -0x7bdddcdb ;  /* 0x84222325ff0a7424 */ /* 0x000fe200078e00ff */
[----:B------:R-:W-:Y:S01]  /*a0d0*/  CS2R R16, SRZ ;  /* 0x0000000000107805 */ /* 0x000fe2000001ff00 */
[----:B------:R-:W-:Y:S02]  /*a0e0*/  IMAD.MOV.U32 R8, RZ, RZ, -0x7bdddcdb ;  /* 0x84222325ff087424 */ /* 0x000fe400078e00ff */
[----:B------:R-:W-:Y:S01]  /*a0f0*/  IMAD.MOV.U32 R7, RZ, RZ, -0x340d631c ;  /* 0xcbf29ce4ff077424 */ /* 0x000fe200078e00ff */
        /* <DEDUP_REMOVED lines=8> */
.L_x_2371:
        /* <DEDUP_REMOVED lines=102> */
.L_x_2370:
        /* <DEDUP_REMOVED lines=50> */
.L_x_2372:
        /* <DEDUP_REMOVED lines=9> */
.L_x_2374:
        /* <DEDUP_REMOVED lines=102> */
.L_x_2373:
        /* <DEDUP_REMOVED lines=51> */
.L_x_2375:
[----:B------:R-:W-:-:S04]  /*b520*/  ISETP.GE.U32.AND P0, PT, R10, R8, PT ;  /* 0x000000080a00720c */ /* 0x000fc80003f06070 */
[----:B------:R-:W-:-:S13]  /*b530*/  ISETP.GE.U32.AND.EX P0, PT, R9, R7, PT, P0 ;  /* 0x000000070900720c */ /* 0x000fda0003f06100 */
[----:B------:R-:W-:Y:S05]  /*b540*/  @!P0 BRA `(.L_x_2376) ;  /* 0x0000000000888947 */ /* 0x000fea0003800000 */
[----:B------:R-:W-:Y:S01]  /*b550*/  MOV R29, R12 ;  /* 0x0000000c001d7202 */ /* 0x000fe20000000f00 */
[----:B------:R-:W-:Y:S01]  /*b560*/  IMAD.MOV.U32 R28, RZ, RZ, R13 ;  /* 0x000000ffff1c7224 */ /* 0x000fe200078e000d */
[----:B------:R-:W-:Y:S06]  /*b570*/  BRA `(.L_x_2377) ;  /* 0x00000000008c7947 */ /* 0x000fec0003800000 */
.L_x_2369:
        /* <DEDUP_REMOVED lines=12> */
.L_x_2378:
[----:B------:R-:W-:Y:S01]  /*b640*/  IADD3 R7, P0, PT, R7, 0x1, RZ ;  /* 0x0000000107077810 */ /* 0x000fe20007f1e0ff */
[----:B------:R-:W-:Y:S02]  /*b650*/  IMAD.MOV.U32 R29, RZ, RZ, R12 ;  /* 0x000000ffff1d7224 */ /* 0x000fe400078e000c */
[----:B------:R-:W-:Y:S01]  /*b660*/  IMAD.MOV.U32 R28, RZ, RZ, R13 ;  /* 0x000000ffff1c7224 */ /* 0x000fe200078e000d */
[----:B------:R-:W-:Y:S02]  /*b670*/  IADD3.X R8, PT, PT, RZ, R20, RZ, P0, !PT ;  /* 0x00000014ff087210 */ /* 0x000fe400007fe4ff */
[----:B0-----:R-:W-:-:S04]  /*b680*/  ISETP.NE.U32.AND P0, PT, R7, R0, PT ;  /* 0x000000000700720c */ /* 0x001fc80003f05070 */
[----:B------:R-:W-:-:S13]  /*b690*/  ISETP.NE.AND.EX P0, PT, R8, UR4, PT, P0 ;  /* 0x0000000408007c0c */ /* 0x000fda000bf05300 */
[----:B------:R-:W-:Y:S05]  /*b6a0*/  @!P0 BRA `(.L_x_2377) ;  /* 0x0000000000408947 */ /* 0x000fea0003800000 */
[----:B------:R-:W-:Y:S01]  /*b6b0*/  IMAD.SHL.U32 R11, R7, 0x8, RZ ;  /* 0x00000008070b7824 */ /* 0x000fe200078e00ff */
[----:B------:R-:W-:-:S04]  /*b6c0*/  MOV R20, R8 ;  /* 0x0000000800147202 */ /* 0x000fc80000000f00 */
        /* <DEDUP_REMOVED lines=10> */
.L_x_2376:
[----:B------:R-:W-:Y:S01]  /*b770*/  IMAD.MOV.U32 R29, RZ, RZ, R4 ;  /* 0x000000ffff1d7224 */ /* 0x000fe200078e0004 */
[----:B------:R-:W-:Y:S01]  /*b780*/  MOV R4, R12 ;  /* 0x0000000c00047202 */ /* 0x000fe20000000f00 */
[----:B------:R-:W-:Y:S02]  /*b790*/  IMAD.MOV.U32 R28, RZ, RZ, R5 ;  /* 0x000000ffff1c7224 */ /* 0x000fe400078e0005 */
[----:B------:R-:W-:-:S07]  /*b7a0*/  IMAD.MOV.U32 R5, RZ, RZ, R13 ;  /* 0x000000ffff057224 */ /* 0x000fce00078e000d */
.L_x_2377:
[----:B------:R-:W-:Y:S05]  /*b7b0*/  BSYNC.RECONVERGENT B1 ;  /* 0x0000000000017941 */ /* 0x000fea0003800200 */
.L_x_2368:
[----:B------:R-:W0:Y:S01]  /*b7c0*/  LDCU.64 UR6, c[0x0][0x3c0] ;  /* 0x00007800ff0677ac */ /* 0x000e220008000a00 */
[----:B------:R-:W-:Y:S02]  /*b7d0*/  HFMA2 R24, -RZ, RZ, -15.890625, -0.0047760009765625 ;  /* 0xcbf29ce4ff187431 */ /* 0x000fe400000001ff */
        /* <DEDUP_REMOVED lines=16> */
.L_x_2380:
        /* <DEDUP_REMOVED lines=102> */
.L_x_2379:
        /* <DEDUP_REMOVED lines=51> */
.L_x_2381:
[----:B------:R-:W-:Y:S01]  /*c270*/  CS2R R10, SRZ ;  /* 0x00000000000a7805 */ /* 0x000fe2000001ff00 */
        /* <DEDUP_REMOVED lines=8> */
.L_x_2383:
        /* <DEDUP_REMOVED lines=102> */
.L_x_2382:
        /* <DEDUP_REMOVED lines=51> */
.L_x_2384:
[----:B------:R-:W-:Y:S01]  /*cc90*/  ISETP.NE.U32.AND P0, PT, R13, R7, PT ;  /* 0x000000070d00720c */ /* 0x000fe20003f05070 */
[----:B------:R-:W-:Y:S03]  /*cca0*/  BSSY.RECONVERGENT B1, `(.L_x_2385) ;  /* 0x000017e000017945 */ /* 0x000fe60003800200 */
[----:B------:R-:W-:-:S13]  /*ccb0*/  ISETP.NE.AND.EX P0, PT, R24, R8, PT, P0 ;  /* 0x000000081800720c */ /* 0x000fda0003f05300 */
[----:B------:R-:W-:Y:S05]  /*ccc0*/  @!P0 BRA `(.L_x_2386) ;  /* 0x0000001400408947 */ /* 0x000fea0003800000 */
[----:B------:R-:W-:Y:S01]  /*ccd0*/  IMAD.MOV.U32 R13, RZ, RZ, -0x7bdddcdb ;  /* 0x84222325ff0d7424 */ /* 0x000fe200078e00ff */
[----:B------:R-:W-:Y:S01]  /*cce0*/  CS2R R10, SRZ ;  /* 0x00000000000a7805 */ /* 0x000fe2000001ff00 */
[----:B------:R-:W-:Y:S01]  /*ccf0*/  IMAD.MOV.U32 R24, RZ, RZ, -0x340d631c ;  /* 0xcbf29ce4ff187424 */ /* 0x000fe200078e00ff */
[----:B------:R-:W-:Y:S01]  /*cd00*/  MOV R7, 0x84222325 ;  /* 0x8422232500077802 */ /* 0x000fe20000000f00 */
[----:B------:R-:W-:Y:S01]  /*cd10*/  IMAD.MOV.U32 R8, RZ, RZ, -0x340d631c ;  /* 0xcbf29ce4ff087424 */ /* 0x000fe200078e00ff */
        /* <DEDUP_REMOVED lines=8> */
.L_x_2388:
        /* <DEDUP_REMOVED lines=102> */
.L_x_2387:
        /* <DEDUP_REMOVED lines=51> */
.L_x_2389:
        /* <DEDUP_REMOVED lines=9> */
.L_x_2391:
        /* <DEDUP_REMOVED lines=102> */
.L_x_2390:
        /* <DEDUP_REMOVED lines=51> */
.L_x_2392:
        /* <DEDUP_REMOVED lines=8> */
.L_x_2386:
[----:B------:R-:W-:Y:S01]  /*e1d0*/  ISETP.NE.AND P0, PT, R0, RZ, PT ;  /* 0x000000ff0000720c */ /* 0x000fe20003f05270 */
[----:B------:R-:W-:Y:S02]  /*e1e0*/  IMAD.MOV.U32 R9, RZ, RZ, R18 ;  /* 0x000000ffff097224 */ /* 0x000fe400078e0012 */
[----:B------:R-:W-:-:S03]  /*e1f0*/  IMAD.MOV.U32 R10, RZ, RZ, R19 ;  /* 0x000000ffff0a7224 */ /* 0x000fc600078e0013 */
[----:B------:R-:W-:Y:S01]  /*e200*/  MOV R8, R9 ;  /* 0x0000000900087202 */ /* 0x000fe20000000f00 */
[----:B------:R-:W-:-:S06]  /*e210*/  IMAD.MOV.U32 R7, RZ, RZ, R10 ;  /* 0x000000ffff077224 */ /* 0x000fcc00078e000a */
[----:B------:R-:W-:Y:S05]  /*e220*/  @!P0 BRA `(.L_x_2394) ;  /* 0x0000000000948947 */ /* 0x000fea0003800000 */
[----:B------:R-:W-:Y:S01]  /*e230*/  IMAD.MOV.U32 R16, RZ, RZ, R18 ;  /* 0x000000ffff107224 */ /* 0x000fe200078e0012 */
[----:B------:R-:W-:Y:S01]  /*e240*/  MOV R17, R19 ;  /* 0x0000001300117202 */ /* 0x000fe20000000f00 */
[----:B------:R-:W-:Y:S02]  /*e250*/  IMAD.MOV.U32 R12, RZ, RZ, R32 ;  /* 0x000000ffff0c7224 */ /* 0x000fe400078e0020 */
[----:B------:R-:W-:-:S03]  /*e260*/  IMAD.MOV.U32 R13, RZ, RZ, R2 ;  /* 0x000000ffff0d7224 */ /* 0x000fc600078e0002 */
        /* <DEDUP_REMOVED lines=8> */
.L_x_2395:
[----:B------:R-:W-:Y:S01]  /*e2f0*/  IADD3 R11, P0, PT, R11, 0x1, RZ ;  /* 0x000000010b0b7810 */ /* 0x000fe20007f1e0ff */
[----:B------:R-:W-:Y:S01]  /*e300*/  IMAD.MOV.U32 R10, RZ, RZ, R19 ;  /* 0x000000ffff0a7224 */ /* 0x000fe200078e0013 */
[----:B------:R-:W-:-:S03]  /*e310*/  MOV R9, R18 ;  /* 0x0000001200097202 */ /* 0x000fc60000000f00 */
[----:B------:R-:W-:Y:S01]  /*e320*/  IMAD.X R12, RZ, RZ, R8, P0 ;  /* 0x000000ffff0c7224 */ /* 0x000fe200000e0608 */
[----:B0-----:R-:W-:Y:S01]  /*e330*/  ISETP.NE.U32.AND P0, PT, R11, R0, PT ;  /* 0x000000000b00720c */ /* 0x001fe20003f05070 */
[----:B------:R-:W-:Y:S01]  /*e340*/  IMAD.MOV.U32 R8, RZ, RZ, R9 ;  /* 0x000000ffff087224 */ /* 0x000fe200078e0009 */
[----:B------:R-:W-:Y:S02]  /*e350*/  MOV R7, R10 ;  /* 0x0000000a00077202 */ /* 0x000fe40000000f00 */
[----:B------:R-:W-:-:S13]  /*e360*/  ISETP.NE.AND.EX P0, PT, R12, UR4, PT, P0 ;  /* 0x000000040c007c0c */ /* 0x000fda000bf05300 */
[----:B------:R-:W-:Y:S05]  /*e370*/  @!P0 BRA `(.L_x_2394) ;  /* 0x0000000000408947 */ /* 0x000fea0003800000 */
[----:B------:R-:W-:Y:S02]  /*e380*/  IMAD.MOV.U32 R8, RZ, RZ, R12 ;  /* 0x000000ffff087224 */ /* 0x000fe400078e000c */
        /* <DEDUP_REMOVED lines=11> */
.L_x_2393:
[----:B------:R-:W-:Y:S01]  /*e440*/  IMAD.MOV.U32 R8, RZ, RZ, R32 ;  /* 0x000000ffff087224 */ /* 0x000fe200078e0020 */
[----:B------:R-:W-:Y:S01]  /*e450*/  MOV R7, R2 ;  /* 0x0000000200077202 */ /* 0x000fe20000000f00 */
[----:B------:R-:W-:Y:S02]  /*e460*/  IMAD.MOV.U32 R32, RZ, RZ, R9 ;  /* 0x000000ffff207224 */ /* 0x000fe400078e0009 */
[----:B------:R-:W-:-:S07]  /*e470*/  IMAD.MOV.U32 R2, RZ, RZ, R10 ;  /* 0x000000ffff027224 */ /* 0x000fce00078e000a */
.L_x_2394:
[----:B------:R-:W-:Y:S05]  /*e480*/  BSYNC.RECONVERGENT B1 ;  /* 0x0000000000017941 */ /* 0x000fea0003800200 */
.L_x_2385:
        /* <DEDUP_REMOVED lines=18> */
.L_x_2397:
        /* <DEDUP_REMOVED lines=102> */
.L_x_2396:
        /* <DEDUP_REMOVED lines=51> */
.L_x_2398:
        /* <DEDUP_REMOVED lines=9> */
.L_x_2400:
        /* <DEDUP_REMOVED lines=102> */
.L_x_2399:
        /* <DEDUP_REMOVED lines=51> */
.L_x_2401:
        /* <DEDUP_REMOVED lines=17> */
.L_x_2405:
        /* <DEDUP_REMOVED lines=102> */
.L_x_2404:
        /* <DEDUP_REMOVED lines=51> */
.L_x_2406:
        /* <DEDUP_REMOVED lines=9> */
.L_x_2408:
        /* <DEDUP_REMOVED lines=102> */
.L_x_2407:
        /* <DEDUP_REMOVED lines=51> */
.L_x_2409:
[----:B------:R-:W-:Y:S01]  /*10e20*/  ISETP.GE.U32.AND P0, PT, R17, R9, PT ;  /* 0x000000091100720c */ /* 0x000fe20003f06070 */
[----:B------:R-:W-:-:S03]  /*10e30*/  IMAD.MOV.U32 R9, RZ, RZ, R14 ;  /* 0x000000ffff097224 */ /* 0x000fc600078e000e */
[----:B------:R-:W-:-:S13]  /*10e40*/  ISETP.GE.U32.AND.EX P0, PT, R24, R10, PT, P0 ;  /* 0x0000000a1800720c */ /* 0x000fda0003f06100 */
[----:B------:R-:W-:Y:S05]  /*10e50*/  @!P0 BRA `(.L_x_2410) ;  /* 0x0000000000a48947 */ /* 0x000fea0003800000 */
[----:B------:R-:W-:Y:S01]  /*10e60*/  IMAD.MOV.U32 R34, RZ, RZ, R9 ;  /* 0x000000ffff227224 */ /* 0x000fe200078e0009 */
[----:B------:R-:W-:Y:S01]  /*10e70*/  MOV R33, R15 ;  /* 0x0000000f00217202 */ /* 0x000fe20000000f00 */
[----:B------:R-:W-:Y:S06]  /*10e80*/  BRA `(.L_x_2411) ;  /* 0x0000000000a87947 */ /* 0x000fec0003800000 */
.L_x_2403:
[----:B------:R-:W-:Y:S01]  /*10e90*/  ISETP.NE.AND P0, PT, R0, RZ, PT ;  /* 0x000000ff0000720c */ /* 0x000fe20003f05270 */
[----:B------:R-:W-:Y:S01]  /*10ea0*/  IMAD.MOV.U32 R9, RZ, RZ, R14 ;  /* 0x000000ffff097224 */ /* 0x000fe200078e000e */
[----:B------:R-:W-:-:S03]  /*10eb0*/  MOV R33, R15 ;  /* 0x0000000f00217202 */ /* 0x000fc60000000f00 */
[----:B------:R-:W-:-:S08]  /*10ec0*/  IMAD.MOV.U32 R34, RZ, RZ, R9 ;  /* 0x000000ffff227224 */ /* 0x000fd000078e0009 */
[----:B------:R-:W-:Y:S05]  /*10ed0*/  @!P0 BRA `(.L_x_2411) ;  /* 0x0000000000948947 */ /* 0x000fea0003800000 */
[----:B------:R-:W-:Y:S01]  /*10ee0*/  IMAD.MOV.U32 R12, RZ, RZ, R14 ;  /* 0x000000ffff0c7224 */ /* 0x000fe200078e000e */
[----:B------:R-:W-:Y:S01]  /*10ef0*/  MOV R10, R30 ;  /* 0x0000001e000a7202 */ /* 0x000fe20000000f00 */
[----:B------:R-:W-:Y:S02]  /*10f00*/  IMAD.MOV.U32 R13, RZ, RZ, R15 ;  /* 0x000000ffff0d7224 */ /* 0x000fe400078e000f */
[----:B------:R-:W-:-:S04]  /*10f10*/  IMAD.MOV.U32 R11, RZ, RZ, R3 ;  /* 0x000000ffff0b7224 */ /* 0x000fc800078e0003 */
        /* <DEDUP_REMOVED lines=8> */
.L_x_2412:
[----:B------:R-:W-:Y:S01]  /*10fa0*/  IADD3 R11, P0, PT, R17, 0x1, RZ ;  /* 0x00000001110b7810 */ /* 0x000fe20007f1e0ff */
[----:B------:R-:W-:Y:S02]  /*10fb0*/  IMAD.MOV.U32 R9, RZ, RZ, R14 ;  /* 0x000000ffff097224 */ /* 0x000fe400078e000e */
[----:B------:R-:W-:Y:S02]  /*10fc0*/  IMAD.MOV.U32 R33, RZ, RZ, R15 ;  /* 0x000000ffff217224 */ /* 0x000fe400078e000f */
[----:B------:R-:W-:Y:S01]  /*10fd0*/  IMAD.X R10, RZ, RZ, R18, P0 ;  /* 0x000000ffff0a7224 */ /* 0x000fe200000e0612 */
[----:B0-----:R-:W-:Y:S02]  /*10fe0*/  ISETP.NE.U32.AND P0, PT, R11, R0, PT ;  /* 0x000000000b00720c */ /* 0x001fe40003f05070 */
[----:B------:R-:W-:Y:S02]  /*10ff0*/  MOV R34, R9 ;  /* 0x0000000900227202 */ /* 0x000fe40000000f00 */
[----:B------:R-:W-:-:S13]  /*11000*/  ISETP.NE.AND.EX P0, PT, R10, UR4, PT, P0 ;  /* 0x000000040a007c0c */ /* 0x000fda000bf05300 */
        /* <DEDUP_REMOVED lines=14> */
.L_x_2410:
[----:B------:R-:W-:Y:S01]  /*110f0*/  IMAD.MOV.U32 R34, RZ, RZ, R30 ;  /* 0x000000ffff227224 */ /* 0x000fe200078e001e */
[----:B------:R-:W-:Y:S01]  /*11100*/  MOV R30, R9 ;  /* 0x00000009001e7202 */ /* 0x000fe20000000f00 */
[----:B------:R-:W-:Y:S02]  /*11110*/  IMAD.MOV.U32 R33, RZ, RZ, R3 ;  /* 0x000000ffff217224 */ /* 0x000fe400078e0003 */
[----:B------:R-:W-:-:S07]  /*11120*/  IMAD.MOV.U32 R3, RZ, RZ, R15 ;  /* 0x000000ffff037224 */ /* 0x000fce00078e000f */
.L_x_2411:
[----:B------:R-:W-:Y:S05]  /*11130*/  BSYNC.RECONVERGENT B1 ;  /* 0x0000000000017941 */ /* 0x000fea0003800200 */
.L_x_2402:
        /* <DEDUP_REMOVED lines=18> */
.L_x_2414:
        /* <DEDUP_REMOVED lines=102> */
.L_x_2413:
        /* <DEDUP_REMOVED lines=51> */
.L_x_2415:
        /* <DEDUP_REMOVED lines=9> */
.L_x_2417:
        /* <DEDUP_REMOVED lines=102> */
.L_x_2416:
        /* <DEDUP_REMOVED lines=51> */
.L_x_2418:
        /* <DEDUP_REMOVED lines=17> */
.L_x_2422:
        /* <DEDUP_REMOVED lines=102> */
.L_x_2421:
        /* <DEDUP_REMOVED lines=51> */
.L_x_2423:
        /* <DEDUP_REMOVED lines=9> */
.L_x_2425:
        /* <DEDUP_REMOVED lines=102> */
.L_x_2424:
        /* <DEDUP_REMOVED lines=51> */
.L_x_2426:
        /* <DEDUP_REMOVED lines=8> */
.L_x_2420:
        /* <DEDUP_REMOVED lines=16> */
.L_x_2429:
[----:B------:R-:W-:Y:S01]  /*13c50*/  IADD3 R11, P0, PT, R15, 0x1, RZ ;  /* 0x000000010f0b7810 */ /* 0x000fe20007f1e0ff */
[----:B------:R-:W-:Y:S02]  /*13c60*/  IMAD.MOV.U32 R9, RZ, RZ, R4 ;  /* 0x000000ffff097224 */ /* 0x000fe400078e0004 */
[----:B------:R-:W-:Y:S01]  /*13c70*/  IMAD.MOV.U32 R14, RZ, RZ, R5 ;  /* 0x000000ffff0e7224 */ /* 0x000fe200078e0005 */
[----:B------:R-:W-:Y:S02]  /*13c80*/  IADD3.X R12, PT, PT, RZ, R16, RZ, P0, !PT ;  /* 0x00000010ff0c7210 */ /* 0x000fe400007fe4ff */
[----:B0-----:R-:W-:Y:S01]  /*13c90*/  ISETP.NE.U32.AND P0, PT, R11, R0, PT ;  /* 0x000000000b00720c */ /* 0x001fe20003f05070 */
[----:B------:R-:W-:Y:S01]  /*13ca0*/  IMAD.MOV.U32 R10, RZ, RZ, R14 ;  /* 0x000000ffff0a7224 */ /* 0x000fe200078e000e */
        /* <DEDUP_REMOVED lines=16> */
.L_x_2427:
[----:B------:R-:W-:Y:S01]  /*13db0*/  IMAD.MOV.U32 R35, RZ, RZ, R31 ;  /* 0x000000ffff237224 */ /* 0x000fe200078e001f */
[----:B------:R-:W-:Y:S01]  /*13dc0*/  MOV R31, R9 ;  /* 0x00000009001f7202 */ /* 0x000fe20000000f00 */
[----:B------:R-:W-:Y:S02]  /*13dd0*/  IMAD.MOV.U32 R10, RZ, RZ, R6 ;  /* 0x000000ffff0a7224 */ /* 0x000fe400078e0006 */
[----:B------:R-:W-:-:S07]  /*13de0*/  IMAD.MOV.U32 R6, RZ, RZ, R14 ;  /* 0x000000ffff067224 */ /* 0x000fce00078e000e */
.L_x_2428:
[----:B------:R-:W-:Y:S05]  /*13df0*/  BSYNC.RECONVERGENT B1 ;  /* 0x0000000000017941 */ /* 0x000fea0003800200 */
.L_x_2419:
        /* <DEDUP_REMOVED lines=19> */
.L_x_2431:
        /* <DEDUP_REMOVED lines=101> */
.L_x_2430:
        /* <DEDUP_REMOVED lines=51> */
.L_x_2432:
        /* <DEDUP_REMOVED lines=10> */
.L_x_2434:
        /* <DEDUP_REMOVED lines=101> */
.L_x_2433:
        /* <DEDUP_REMOVED lines=50> */
.L_x_2435:
        /* <DEDUP_REMOVED lines=18> */
.L_x_2439:
        /* <DEDUP_REMOVED lines=101> */
.L_x_2438:
        /* <DEDUP_REMOVED lines=51> */
.L_x_2440:
        /* <DEDUP_REMOVED lines=10> */
.L_x_2442:
        /* <DEDUP_REMOVED lines=101> */
.L_x_2441:
        /* <DEDUP_REMOVED lines=50> */
.L_x_2443:
[----:B------:R-:W-:Y:S01]  /*16770*/  ISETP.GE.U32.AND P0, PT, R14, R4, PT ;  /* 0x000000040e00720c */ /* 0x000fe20003f06070 */
[----:B------:R-:W-:-:S03]  /*16780*/  IMAD.MOV.U32 R9, RZ, RZ, R32 ;  /* 0x000000ffff097224 */ /* 0x000fc600078e0020 */
[----:B------:R-:W-:-:S13]  /*16790*/  ISETP.GE.U32.AND.EX P0, PT, R15, R5, PT, P0 ;  /* 0x000000050f00720c */ /* 0x000fda0003f06100 */
[----:B------:R-:W-:Y:S05]  /*167a0*/  @!P0 BRA `(.L_x_2444) ;  /* 0x0000000000a08947 */ /* 0x000fea0003800000 */
[----:B------:R-:W-:Y:S01]  /*167b0*/  MOV R4, R9 ;  /* 0x0000000900047202 */ /* 0x000fe20000000f00 */
[----:B------:R-:W-:Y:S01]  /*167c0*/  IMAD.MOV.U32 R5, RZ, RZ, R2 ;  /* 0x000000ffff057224 */ /* 0x000fe200078e0002 */
[----:B------:R-:W-:Y:S06]  /*167d0*/  BRA `(.L_x_2445) ;  /* 0x0000000000a47947 */ /* 0x000fec0003800000 */
.L_x_2437:
[----:B------:R-:W-:Y:S01]  /*167e0*/  ISETP.NE.AND P0, PT, R0, RZ, PT ;  /* 0x000000ff0000720c */ /* 0x000fe20003f05270 */
[----:B------:R-:W-:Y:S02]  /*167f0*/  IMAD.MOV.U32 R9, RZ, RZ, R32 ;  /* 0x000000ffff097224 */ /* 0x000fe400078e0020 */
[----:B------:R-:W-:-:S03]  /*16800*/  IMAD.MOV.U32 R5, RZ, RZ, R2 ;  /* 0x000000ffff057224 */ /* 0x000fc600078e0002 */
[----:B------:R-:W-:-:S07]  /*16810*/  MOV R4, R9 ;  /* 0x0000000900047202 */ /* 0x000fce0000000f00 */
        /* <DEDUP_REMOVED lines=11> */
[----:B------:R-:W-:-:S07]  /*168d0*/  CS2R R14, SRZ ;  /* 0x00000000000e7805 */ /* 0x000fce000001ff00 */
.L_x_2446:
[----:B------:R-:W-:Y:S01]  /*168e0*/  IADD3 R11, P0, PT, R14, 0x1, RZ ;  /* 0x000000010e0b7810 */ /* 0x000fe20007f1e0ff */
[----:B------:R-:W-:Y:S01]  /*168f0*/  IMAD.MOV.U32 R9, RZ, RZ, R32 ;  /* 0x000000ffff097224 */ /* 0x000fe200078e0020 */
[----:B------:R-:W-:Y:S02]  /*16900*/  MOV R5, R2 ;  /* 0x0000000200057202 */ /* 0x000fe40000000f00 */
[----:B------:R-:W-:Y:S01]  /*16910*/  IADD3.X R12, PT, PT, RZ, R15, RZ, P0, !PT ;  /* 0x0000000fff0c7210 */ /* 0x000fe200007fe4ff */
[----:B------:R-:W-:Y:S01]  /*16920*/  IMAD.MOV.U32 R4, RZ, RZ, R9 ;  /* 0x000000ffff047224 */ /* 0x000fe200078e0009 */
[----:B0-----:R-:W-:-:S04]  /*16930*/  ISETP.NE.U32.AND P0, PT, R11, R0, PT ;  /* 0x000000000b00720c */ /* 0x001fc80003f05070 */
[----:B------:R-:W-:-:S13]  /*16940*/  ISETP.NE.AND.EX P0, PT, R12, UR4, PT, P0 ;  /* 0x000000040c007c0c */ /* 0x000fda000bf05300 */
        /* <DEDUP_REMOVED lines=14> */
.L_x_2444:
[----:B------:R-:W-:Y:S01]  /*16a30*/  MOV R4, R22 ;  /* 0x0000001600047202 */ /* 0x000fe20000000f00 */
[----:B------:R-:W-:Y:S01]  /*16a40*/  IMAD.MOV.U32 R5, RZ, RZ, R23 ;  /* 0x000000ffff057224 */ /* 0x000fe200078e0017 */
[----:B------:R-:W-:Y:S01]  /*16a50*/  MOV R23, R2 ;  /* 0x0000000200177202 */ /* 0x000fe20000000f00 */
[----:B------:R-:W-:-:S07]  /*16a60*/  IMAD.MOV.U32 R22, RZ, RZ, R9 ;  /* 0x000000ffff167224 */ /* 0x000fce00078e0009 */
.L_x_2445:
[----:B------:R-:W-:Y:S05]  /*16a70*/  BSYNC.RECONVERGENT B1 ;  /* 0x0000000000017941 */ /* 0x000fea0003800200 */
.L_x_2436:
        /* <DEDUP_REMOVED lines=18> */
.L_x_2448:
        /* <DEDUP_REMOVED lines=102> */
.L_x_2447:
        /* <DEDUP_REMOVED lines=51> */
.L_x_2449:
        /* <DEDUP_REMOVED lines=9> */
.L_x_2451:
        /* <DEDUP_REMOVED lines=102> */
.L_x_2450:
        /* <DEDUP_REMOVED lines=51> */
.L_x_2452:
[----:B------:R-:W-:Y:S01]  /*17f50*/  ISETP.NE.U32.AND P0, PT, R15, R2, PT ;  /* 0x000000020f00720c */ /* 0x000fe20003f05070 */
[----:B------:R-:W-:Y:S03]  /*17f60*/  BSSY.RECONVERGENT B1, `(.L_x_2453) ;  /* 0x000017c000017945 */ /* 0x000fe60003800200 */
[----:B------:R-:W-:-:S13]  /*17f70*/  ISETP.NE.AND.EX P0, PT, R20, R9, PT, P0 ;  /* 0x000000091400720c */ /* 0x000fda0003f05300 */
[----:B------:R-:W-:Y:S05]  /*17f80*/  @!P0 BRA `(.L_x_2454) ;  /* 0x0000001400408947 */ /* 0x000fea0003800000 */
[----:B------:R-:W-:Y:S01]  /*17f90*/  HFMA2 R9, -RZ, RZ, -15.890625, -0.0047760009765625 ;  /* 0xcbf29ce4ff097431 */ /* 0x000fe200000001ff */
[----:B------:R-:W-:Y:S01]  /*17fa0*/  MOV R15, 0x84222325 ;  /* 0x84222325000f7802 */ /* 0x000fe20000000f00 */
[----:B------:R-:W-:Y:S01]  /*17fb0*/  IMAD.MOV.U32 R20, RZ, RZ, -0x340d631c ;  /* 0xcbf29ce4ff147424 */ /* 0x000fe200078e00ff */
[----:B------:R-:W-:Y:S01]  /*17fc0*/  CS2R R12, SRZ ;  /* 0x00000000000c7805 */ /* 0x000fe2000001ff00 */
        /* <DEDUP_REMOVED lines=9> */
.L_x_2456:
        /* <DEDUP_REMOVED lines=102> */
.L_x_2455:
        /* <DEDUP_REMOVED lines=51> */
.L_x_2457:
        /* <DEDUP_REMOVED lines=9> */
.L_x_2459:
        /* <DEDUP_REMOVED lines=102> */
.L_x_2458:
        /* <DEDUP_REMOVED lines=42> */
[----:B------:R-:W-:-:S05]  /*19380*/  IMAD R11, R11, 0x1b3, RZ ;  /* 0x000001b30b0b7824 */ /* 0x000fca00078e02ff */
        /* <DEDUP_REMOVED lines=8> */
.L_x_2460:
        /* <DEDUP_REMOVED lines=8> */
.L_x_2454:
[----:B------:R-:W-:Y:S01]  /*19490*/  ISETP.NE.AND P0, PT, R0, RZ, PT ;  /* 0x000000ff0000720c */ /* 0x000fe20003f05270 */
[----:B------:R-:W-:Y:S01]  /*194a0*/  IMAD.MOV.U32 R17, RZ, RZ, R3 ;  /* 0x000000ffff117224 */ /* 0x000fe200078e0003 */
[----:B------:R-:W-:-:S04]  /*194b0*/  MOV R16, R30 ;  /* 0x0000001e00107202 */ /* 0x000fc80000000f00 */
[----:B------:R-:W-:Y:S01]  /*194c0*/  MOV R11, R17 ;  /* 0x00000011000b7202 */ /* 0x000fe20000000f00 */
[----:B------:R-:W-:-:S06]  /*194d0*/  IMAD.MOV.U32 R26, RZ, RZ, R16 ;  /* 0x000000ffff1a7224 */ /* 0x000fcc00078e0010 */
[----:B------:R-:W-:Y:S05]  /*194e0*/  @!P0 BRA `(.L_x_2462) ;  /* 0x00000000008c8947 */ /* 0x000fea0003800000 */
        /* <DEDUP_REMOVED lines=10> */
.L_x_2463:
        /* <DEDUP_REMOVED lines=21> */
.L_x_2461:
[----:B------:R-:W-:Y:S01]  /*196e0*/  IMAD.MOV.U32 R26, RZ, RZ, R8 ;  /* 0x000000ffff1a7224 */ /* 0x000fe200078e0008 */
[----:B------:R-:W-:Y:S01]  /*196f0*/  MOV R11, R7 ;  /* 0x00000007000b7202 */ /* 0x000fe20000000f00 */
[----:B------:R-:W-:Y:S02]  /*19700*/  IMAD.MOV.U32 R8, RZ, RZ, R16 ;  /* 0x000000ffff087224 */ /* 0x000fe400078e0010 */
[----:B------:R-:W-:-:S07]  /*19710*/  IMAD.MOV.U32 R7, RZ, RZ, R17 ;  /* 0x000000ffff077224 */ /* 0x000fce00078e0011 */
.L_x_2462:
[----:B------:R-:W-:Y:S05]  /*19720*/  BSYNC.RECONVERGENT B1 ;  /* 0x0000000000017941 */ /* 0x000fea0003800200 */
.L_x_2453:
        /* <DEDUP_REMOVED lines=18> */
.L_x_2465:
        /* <DEDUP_REMOVED lines=102> */
.L_x_2464:
        /* <DEDUP_REMOVED lines=51> */
.L_x_2466:
        /* <DEDUP_REMOVED lines=9> */
.L_x_2468:
        /* <DEDUP_REMOVED lines=101> */
.L_x_2467:
        /* <DEDUP_REMOVED lines=50> */
.L_x_2469:
[----:B------:R-:W-:Y:S01]  /*1abe0*/  ISETP.NE.U32.AND P0, PT, R15, R2, PT ;  /* 0x000000020f00720c */ /* 0x000fe20003f05070 */
[----:B------:R-:W-:Y:S03]  /*1abf0*/  BSSY.RECONVERGENT B1, `(.L_x_2470) ;  /* 0x0000179000017945 */ /* 0x000fe60003800200 */
[----:B------:R-:W-:-:S13]  /*1ac00*/  ISETP.NE.AND.EX P0, PT, R20, R3, PT, P0 ;  /* 0x000000031400720c */ /* 0x000fda0003f05300 */
[----:B------:R-:W-:Y:S05]  /*1ac10*/  @!P0 BRA `(.L_x_2471) ;  /* 0x0000001400348947 */ /* 0x000fea0003800000 */
[----:B------:R-:W-:Y:S02]  /*1ac20*/  HFMA2 R15, -RZ, RZ, -6.306171417236328125e-05, 0.01395416259765625 ;  /* 0x84222325ff0f7431 */ /* 0x000fe400000001ff */
[----:B------:R-:W-:Y:S01]  /*1ac30*/  IMAD.MOV.U32 R20, RZ, RZ, -0x340d631c ;  /* 0xcbf29ce4ff147424 */ /* 0x000fe200078e00ff */
[----:B------:R-:W-:Y:S01]  /*1ac40*/  CS2R R12, SRZ ;  /* 0x00000000000c7805 */ /* 0x000fe2000001ff00 */
[----:B------:R-:W-:Y:S01]  /*1ac50*/  IMAD.MOV.U32 R2, RZ, RZ, -0x7bdddcdb ;  /* 0x84222325ff027424 */ /* 0x000fe200078e00ff */
[----:B------:R-:W-:Y:S01]  /*1ac60*/  MOV R3, 0xcbf29ce4 ;  /* 0xcbf29ce400037802 */ /* 0x000fe20000000f00 */
        /* <DEDUP_REMOVED lines=8> */
.L_x_2473:
        /* <DEDUP_REMOVED lines=102> */
.L_x_2472:
        /* <DEDUP_REMOVED lines=51> */
.L_x_2474:
        /* <DEDUP_REMOVED lines=9> */
.L_x_2476:
        /* <DEDUP_REMOVED lines=101> */
.L_x_2475:
        /* <DEDUP_REMOVED lines=50> */
.L_x_2477:
[----:B------:R-:W-:Y:S02]  /*1c080*/  ISETP.GE.U32.AND P0, PT, R15, R2, PT ;  /* 0x000000020f00720c */ /* 0x000fe40003f06070 */
[----:B------:R-:W-:Y:S02]  /*1c090*/  MOV R9, R31 ;  /* 0x0000001f00097202 */ /* 0x000fe40000000f00 */
[----:B------:R-:W-:-:S13]  /*1c0a0*/  ISETP.GE.U32.AND.EX P0, PT, R20, R3, PT, P0 ;  /* 0x000000031400720c */ /* 0x000fda0003f06100 */
[----:B------:R-:W-:Y:S05]  /*1c0b0*/  @!P0 BRA `(.L_x_2478) ;  /* 0x0000000000a08947 */ /* 0x000fea0003800000 */
[----:B------:R-:W-:Y:S02]  /*1c0c0*/  IMAD.MOV.U32 R27, RZ, RZ, R9 ;  /* 0x000000ffff1b7224 */ /* 0x000fe400078e0009 */
[----:B------:R-:W-:Y:S01]  /*1c0d0*/  IMAD.MOV.U32 R3, RZ, RZ, R6 ;  /* 0x000000ffff037224 */ /* 0x000fe200078e0006 */
[----:B------:R-:W-:Y:S06]  /*1c0e0*/  BRA `(.L_x_2479) ;  /* 0x0000000000a47947 */ /* 0x000fec0003800000 */
.L_x_2471:
[----:B------:R-:W-:Y:S01]  /*1c0f0*/  ISETP.NE.AND P0, PT, R0, RZ, PT ;  /* 0x000000ff0000720c */ /* 0x000fe20003f05270 */
[----:B------:R-:W-:Y:S01]  /*1c100*/  IMAD.MOV.U32 R3, RZ, RZ, R6 ;  /* 0x000000ffff037224 */ /* 0x000fe200078e0006 */
[----:B------:R-:W-:-:S05]  /*1c110*/  MOV R9, R31 ;  /* 0x0000001f00097202 */ /* 0x000fca0000000f00 */
[----:B------:R-:W-:-:S06]  /*1c120*/  IMAD.MOV.U32 R27, RZ, RZ, R9 ;  /* 0x000000ffff1b7224 */ /* 0x000fcc00078e0009 */
[----:B------:R-:W-:Y:S05]  /*1c130*/  @!P0 BRA `(.L_x_2479) ;  /* 0x0000000000908947 */ /* 0x000fea0003800000 */
[----:B------:R-:W-:Y:S01]  /*1c140*/  MOV R12, R31 ;  /* 0x0000001f000c7202 */ /* 0x000fe20000000f00 */
[----:B------:R-:W-:Y:S01]  /*1c150*/  IMAD.MOV.U32 R13, RZ, RZ, R6 ;  /* 0x000000ffff0d7224 */ /* 0x000fe200078e0006 */
[----:B------:R-:W-:Y:S01]  /*1c160*/  MOV R3, R33 ;  /* 0x0000002100037202 */ /* 0x000fe20000000f00 */
[----:B------:R-:W-:-:S04]  /*1c170*/  IMAD.MOV.U32 R2, RZ, RZ, R34 ;  /* 0x000000ffff027224 */ /* 0x000fc800078e0022 */
[----:B------:R-:W2:Y:S04]  /*1c180*/  LD.E.64 R12, desc[UR10][R12.64] ;  /* 0x0000000a0c0c7980 */ /* 0x000ea8000c101b00 */
[----:B------:R-:W2:Y:S02]  /*1c190*/  LD.E.64 R2, desc[UR10][R2.64] ;  /* 0x0000000a02027980 */ /* 0x000ea4000c101b00 */
[----:B--2---:R-:W-:-:S04]  /*1c1a0*/  ISETP.GE.U32.AND P0, PT, R12, R2, PT ;  /* 0x000000020c00720c */ /* 0x004fc80003f06070 */
[----:B------:R-:W-:-:S13]  /*1c1b0*/  ISETP.GE.U32.AND.EX P0, PT, R13, R3, PT, P0 ;  /* 0x000000030d00720c */ /* 0x000fda0003f06100 */
[----:B------:R-:W-:Y:S05]  /*1c1c0*/  @!P0 BRA `(.L_x_2478) ;  /* 0x00000000005c8947 */ /* 0x000fea0003800000 */
[----:B------:R-:W0:Y:S01]  /*1c1d0*/  LDC R0, c[0x0][0x3c8] ;  /* 0x0000f200ff007b82 */ /* 0x000e220000000800 */
[----:B------:R-:W-:-:S07]  /*1c1e0*/  CS2R R14, SRZ ;  /* 0x00000000000e7805 */ /* 0x000fce000001ff00 */
.L_x_2480:
        /* <DEDUP_REMOVED lines=21> */
.L_x_2478:
[----:B------:R-:W-:Y:S01]  /*1c340*/  IMAD.MOV.U32 R27, RZ, RZ, R34 ;  /* 0x000000ffff1b7224 */ /* 0x000fe200078e0022 */
[----:B------:R-:W-:Y:S01]  /*1c350*/  MOV R34, R9 ;  /* 0x0000000900227202 */ /* 0x000fe20000000f00 */
[----:B------:R-:W-:Y:S02]  /*1c360*/  IMAD.MOV.U32 R3, RZ, RZ, R33 ;  /* 0x000000ffff037224 */ /* 0x000fe400078e0021 */
[----:B------:R-:W-:-:S07]  /*1c370*/  IMAD.MOV.U32 R33, RZ, RZ, R6 ;  /* 0x000000ffff217224 */ /* 0x000fce00078e0006 */
.L_x_2479:
[----:B------:R-:W-:Y:S05]  /*1c380*/  BSYNC.RECONVERGENT B1 ;  /* 0x0000000000017941 */ /* 0x000fea0003800200 */
.L_x_2470:
        /* <DEDUP_REMOVED lines=18> */
.L_x_2482:
        /* <DEDUP_REMOVED lines=102> */
.L_x_2481:
        /* <DEDUP_REMOVED lines=51> */
.L_x_2483:
        /* <DEDUP_REMOVED lines=9> */
.L_x_2485:
        /* <DEDUP_REMOVED lines=102> */
.L_x_2484:
        /* <DEDUP_REMOVED lines=51> */
.L_x_2486:
        /* <DEDUP_REMOVED lines=17> */
.L_x_2490:
        /* <DEDUP_REMOVED lines=102> */
.L_x_2489:
        /* <DEDUP_REMOVED lines=51> */
.L_x_2491:
        /* <DEDUP_REMOVED lines=9> */
.L_x_2493:
        /* <DEDUP_REMOVED lines=102> */
.L_x_2492:
        /* <DEDUP_REMOVED lines=51> */
.L_x_2494:
[----:B------:R-:W-:-:S04]  /*1ed20*/  ISETP.GE.U32.AND P0, PT, R15, R2, PT ;  /* 0x000000020f00720c */ /* 0x000fc80003f06070 */
[----:B------:R-:W-:-:S13]  /*1ed30*/  ISETP.GE.U32.AND.EX P0, PT, R20, R6, PT, P0 ;  /* 0x000000061400720c */ /* 0x000fda0003f06100 */
[----:B------:R-:W-:Y:S05]  /*1ed40*/  @!P0 BRA `(.L_x_2495) ;  /* 0x0000000000988947 */ /* 0x000fea0003800000 */
[----:B------:R-:W-:Y:S01]  /*1ed50*/  MOV R31, R29 ;  /* 0x0000001d001f7202 */ /* 0x000fe20000000f00 */
[----:B------:R-:W-:Y:S01]  /*1ed60*/  IMAD.MOV.U32 R30, RZ, RZ, R28 ;  /* 0x000000ffff1e7224 */ /* 0x000fe200078e001c */
[----:B------:R-:W-:Y:S06]  /*1ed70*/  BRA `(.L_x_2496) ;  /* 0x00000000009c7947 */ /* 0x000fec0003800000 */
.L_x_2488:
[----:B------:R-:W-:Y:S01]  /*1ed80*/  ISETP.NE.AND P0, PT, R0, RZ, PT ;  /* 0x000000ff0000720c */ /* 0x000fe20003f05270 */
[----:B------:R-:W-:Y:S01]  /*1ed90*/  IMAD.MOV.U32 R31, RZ, RZ, R29 ;  /* 0x000000ffff1f7224 */ /* 0x000fe200078e001d */
[----:B------:R-:W-:-:S11]  /*1eda0*/  MOV R30, R28 ;  /* 0x0000001c001e7202 */ /* 0x000fd60000000f00 */
        /* <DEDUP_REMOVED lines=13> */
.L_x_2497:
[----:B------:R-:W-:Y:S01]  /*1ee80*/  IADD3 R9, P0, PT, R6, 0x1, RZ ;  /* 0x0000000106097810 */ /* 0x000fe20007f1e0ff */
[----:B------:R-:W-:Y:S01]  /*1ee90*/  IMAD.MOV.U32 R31, RZ, RZ, R29 ;  /* 0x000000ffff1f7224 */ /* 0x000fe200078e001d */
[----:B------:R-:W-:-:S03]  /*1eea0*/  MOV R30, R28 ;  /* 0x0000001c001e7202 */ /* 0x000fc60000000f00 */
[----:B------:R-:W-:Y:S01]  /*1eeb0*/  IMAD.X R2, RZ, RZ, R2, P0 ;  /* 0x000000ffff027224 */ /* 0x000fe200000e0602 */
[----:B0-----:R-:W-:-:S04]  /*1eec0*/  ISETP.NE.U32.AND P0, PT, R9, R0, PT ;  /* 0x000000000900720c */ /* 0x001fc80003f05070 */
[----:B------:R-:W-:-:S13]  /*1eed0*/  ISETP.NE.AND.EX P0, PT, R2, UR4, PT, P0 ;  /* 0x0000000402007c0c */ /* 0x000fda000bf05300 */
[----:B------:R-:W-:Y:S05]  /*1eee0*/  @!P0 BRA `(.L_x_2496) ;  /* 0x0000000000408947 */ /* 0x000fea0003800000 */
[----:B------:R-:W-:-:S04]  /*1eef0*/  IMAD.MOV.U32 R6, RZ, RZ, R9 ;  /* 0x000000ffff067224 */ /* 0x000fc800078e0009 */
[C---:B------:R-:W-:Y:S01]  /*1ef00*/  IMAD.SHL.U32 R12, R6.reuse, 0x8, RZ ;  /* 0x00000008060c7824 */ /* 0x040fe200078e00ff */
[----:B------:R-:W-:-:S04]  /*1ef10*/  SHF.L.U64.HI R9, R6, 0x3, R2 ;  /* 0x0000000306097819 */ /* 0x000fc80000010202 */
[----:B------:R-:W-:Y:S02]  /*1ef20*/  IADD3 R14, P0, PT, R29, R12, RZ ;  /* 0x0000000c1d0e7210 */ /* 0x000fe40007f1e0ff */
[----:B------:R-:W-:Y:S02]  /*1ef30*/  IADD3 R12, P1, PT, R12, R35, RZ ;  /* 0x000000230c0c7210 */ /* 0x000fe40007f3e0ff */
[----:B------:R-:W-:-:S03]  /*1ef40*/  IADD3.X R15, PT, PT, R28, R9, RZ, P0, !PT ;  /* 0x000000091c0f7210 */ /* 0x000fc600007fe4ff */
[----:B------:R-:W-:-:S03]  /*1ef50*/  IMAD.X R13, R9, 0x1, R10, P1 ;  /* 0x00000001090d7824 */ /* 0x000fc600008e060a */
[----:B------:R-:W2:Y:S04]  /*1ef60*/  LD.E.64 R14, desc[UR10][R14.64] ;  /* 0x0000000a0e0e7980 */ /* 0x000ea8000c101b00 */
[----:B------:R-:W2:Y:S02]  /*1ef70*/  LD.E.64 R12, desc[UR10][R12.64] ;  /* 0x0000000a0c0c7980 */ /* 0x000ea4000c101b00 */
[----:B--2---:R-:W-:-:S04]  /*1ef80*/  ISETP.GE.U32.AND P0, PT, R14, R12, PT ;  /* 0x0000000c0e00720c */ /* 0x004fc80003f06070 */
[----:B------:R-:W-:-:S13]  /*1ef90*/  ISETP.GE.U32.AND.EX P0, PT, R15, R13, PT, P0 ;  /* 0x0000000d0f00720c */ /* 0x000fda0003f06100 */
[----:B------:R-:W-:Y:S05]  /*1efa0*/  @P0 BRA `(.L_x_2497) ;  /* 0xfffffffc00b40947 */ /* 0x000fea000383ffff */
.L_x_2495:
[----:B------:R-:W-:Y:S01]  /*1efb0*/  IMAD.MOV.U32 R31, RZ, RZ, R35 ;  /* 0x000000ffff1f7224 */ /* 0x000fe200078e0023 */
[----:B------:R-:W-:Y:S01]  /*1efc0*/  MOV R30, R10 ;  /* 0x0000000a001e7202 */ /* 0x000fe20000000f00 */
[----:B------:R-:W-:Y:S02]  /*1efd0*/  IMAD.MOV.U32 R35, RZ, RZ, R29 ;  /* 0x000000ffff237224 */ /* 0x000fe400078e001d */
[----:B------:R-:W-:-:S07]  /*1efe0*/  IMAD.MOV.U32 R10, RZ, RZ, R28 ;  /* 0x000000ffff0a7224 */ /* 0x000fce00078e001c */
.L_x_2496:
[----:B------:R-:W-:Y:S05]  /*1eff0*/  BSYNC.RECONVERGENT B1 ;  /* 0x0000000000017941 */ /* 0x000fea0003800200 */
.L_x_2487:
        /* <DEDUP_REMOVED lines=18> */
.L_x_2499:
        /* <DEDUP_REMOVED lines=102> */
.L_x_2498:
        /* <DEDUP_REMOVED lines=51> */
.L_x_2500:
        /* <DEDUP_REMOVED lines=9> */
.L_x_2502:
        /* <DEDUP_REMOVED lines=102> */
.L_x_2501:
        /* <DEDUP_REMOVED lines=51> */
.L_x_2503:
        /* <DEDUP_REMOVED lines=17> */
.L_x_2507:
        /* <DEDUP_REMOVED lines=102> */
.L_x_2506:
        /* <DEDUP_REMOVED lines=51> */
.L_x_2508:
        /* <DEDUP_REMOVED lines=9> */
.L_x_2510:
        /* <DEDUP_REMOVED lines=102> */
.L_x_2509:
        /* <DEDUP_REMOVED lines=51> */
.L_x_2511:
        /* <DEDUP_REMOVED lines=8> */
.L_x_2505:
[----:B------:R-:W-:Y:S01]  /*21a10*/  ISETP.NE.AND P0, PT, R0, RZ, PT ;  /* 0x000000ff0000720c */ /* 0x000fe20003f05270 */
[----:B------:R-:W-:Y:S01]  /*21a20*/  IMAD.MOV.U32 R2, RZ, RZ, R8 ;  /* 0x000000ffff027224 */ /* 0x000fe200078e0008 */
[----:B------:R-:W-:-:S03]  /*21a30*/  MOV R9, R7 ;  /* 0x0000000700097202 */ /* 0x000fc60000000f00 */
[----:B------:R-:W-:Y:S02]  /*21a40*/  IMAD.MOV.U32 R28, RZ, RZ, R2 ;  /* 0x000000ffff1c7224 */ /* 0x000fe400078e0002 */
[----:B------:R-:W-:-:S06]  /*21a50*/  IMAD.MOV.U32 R12, RZ, RZ, R9 ;  /* 0x000000ffff0c7224 */ /* 0x000fcc00078e0009 */
[----:B------:R-:W-:Y:S05]  /*21a60*/  @!P0 BRA `(.L_x_2513) ;  /* 0x0000000000888947 */ /* 0x000fea0003800000 */
[----:B------:R-:W-:Y:S01]  /*21a70*/  MOV R6, R8 ;  /* 0x0000000800067202 */ /* 0x000fe20000000f00 */
[----:B------:R-:W2:Y:S04]  /*21a80*/  LD.E.64 R14, desc[UR10][R4.64] ;  /* 0x0000000a040e7980 */ /* 0x000ea8000c101b00 */
[----:B------:R-:W2:Y:S02]  /*21a90*/  LD.E.64 R12, desc[UR10][R6.64] ;  /* 0x0000000a060c7980 */ /* 0x000ea4000c101b00 */
[----:B--2---:R-:W-:-:S04]  /*21aa0*/  ISETP.GE.U32.AND P0, PT, R12, R14, PT ;  /* 0x0000000e0c00720c */ /* 0x004fc80003f06070 */
[----:B------:R-:W-:-:S13]  /*21ab0*/  ISETP.GE.U32.AND.EX P0, PT, R13, R15, PT, P0 ;  /* 0x0000000f0d00720c */ /* 0x000fda0003f06100 */
[----:B------:R-:W-:Y:S05]  /*21ac0*/  @!P0 BRA `(.L_x_2512) ;  /* 0x0000000000608947 */ /* 0x000fea0003800000 */
[----:B------:R-:W0:Y:S01]  /*21ad0*/  LDC R0, c[0x0][0x3c8] ;  /* 0x0000f200ff007b82 */ /* 0x000e220000000800 */
[----:B------:R-:W-:-:S07]  /*21ae0*/  CS2R R16, SRZ ;  /* 0x0000000000107805 */ /* 0x000fce000001ff00 */
.L_x_2514:
[----:B------:R-:W-:Y:S01]  /*21af0*/  IADD3 R13, P0, PT, R16, 0x1, RZ ;  /* 0x00000001100d7810 */ /* 0x000fe20007f1e0ff */
[----:B------:R-:W-:Y:S01]  /*21b00*/  IMAD.MOV.U32 R2, RZ, RZ, R8 ;  /* 0x000000ffff027224 */ /* 0x000fe200078e0008 */
[----:B------:R-:W-:-:S03]  /*21b10*/  MOV R9, R7 ;  /* 0x0000000700097202 */ /* 0x000fc60000000f00 */
[----:B------:R-:W-:Y:S01]  /*21b20*/  IMAD.X R6, RZ, RZ, R17, P0 ;  /* 0x000000ffff067224 */ /* 0x000fe200000e0611 */
[----:B0-----:R-:W-:Y:S01]  /*21b30*/  ISETP.NE.U32.AND P0, PT, R13, R0, PT ;  /* 0x000000000d00720c */ /* 0x001fe20003f05070 */
[----:B------:R-:W-:Y:S02]  /*21b40*/  IMAD.MOV.U32 R28, RZ, RZ, R2 ;  /* 0x000000ffff1c7224 */ /* 0x000fe400078e0002 */
[----:B------:R-:W-:Y:S01]  /*21b50*/  IMAD.MOV.U32 R12, RZ, RZ, R9 ;  /* 0x000000ffff0c7224 */ /* 0x000fe200078e0009 */
[----:B------:R-:W-:-:S13]  /*21b60*/  ISETP.NE.AND.EX P0, PT, R6, UR4, PT, P0 ;  /* 0x0000000406007c0c */ /* 0x000fda000bf05300 */
        /* <DEDUP_REMOVED lines=14> */
.L_x_2512:
[----:B------:R-:W-:Y:S01]  /*21c50*/  IMAD.MOV.U32 R28, RZ, RZ, R4 ;  /* 0x000000ffff1c7224 */ /* 0x000fe200078e0004 */
[----:B------:R-:W-:Y:S01]  /*21c60*/  MOV R12, R5 ;  /* 0x00000005000c7202 */ /* 0x000fe20000000f00 */
[----:B------:R-:W-:Y:S02]  /*21c70*/  IMAD.MOV.U32 R4, RZ, RZ, R2 ;  /* 0x000000ffff047224 */ /* 0x000fe400078e0002 */
[----:B------:R-:W-:-:S07]  /*21c80*/  IMAD.MOV.U32 R5, RZ, RZ, R9 ;  /* 0x000000ffff057224 */ /* 0x000fce00078e0009 */
.L_x_2513:
[----:B------:R-:W-:Y:S05]  /*21c90*/  BSYNC.RECONVERGENT B1 ;  /* 0x0000000000017941 */ /* 0x000fea0003800200 */
.L_x_2504:
        /* <DEDUP_REMOVED lines=18> */
.L_x_2516:
        /* <DEDUP_REMOVED lines=101> */
.L_x_2515:
        /* <DEDUP_REMOVED lines=51> */
.L_x_2517:
        /* <DEDUP_REMOVED lines=9> */
.L_x_2519:
        /* <DEDUP_REMOVED lines=102> */
.L_x_2518:
        /* <DEDUP_REMOVED lines=51> */
.L_x_2520:
        /* <DEDUP_REMOVED lines=17> */
.L_x_2524:
        /* <DEDUP_REMOVED lines=101> */
.L_x_2523:
        /* <DEDUP_REMOVED lines=51> */
.L_x_2525:
        /* <DEDUP_REMOVED lines=9> */
.L_x_2527:
        /* <DEDUP_REMOVED lines=102> */
.L_x_2526:
        /* <DEDUP_REMOVED lines=51> */
.L_x_2528:
        /* <DEDUP_REMOVED lines=8> */
.L_x_2522:
[----:B------:R-:W-:Y:S01]  /*24690*/  ISETP.NE.AND P0, PT, R0, RZ, PT ;  /* 0x000000ff0000720c */ /* 0x000fe20003f05270 */
[----:B------:R-:W-:Y:S01]  /*246a0*/  IMAD.MOV.U32 R14, RZ, RZ, R33 ;  /* 0x000000ffff0e7224 */ /* 0x000fe200078e0021 */
[----:B------:R-:W-:-:S04]  /*246b0*/  MOV R13, R34 ;  /* 0x00000022000d7202 */ /* 0x000fc80000000f00 */
[----:B------:R-:W-:Y:S01]  /*246c0*/  MOV R2, R14 ;  /* 0x0000000e00027202 */ /* 0x000fe20000000f00 */
[----:B------:R-:W-:-:S06]  /*246d0*/  IMAD.MOV.U32 R29, RZ, RZ, R13 ;  /* 0x000000ffff1d7224 */ /* 0x000fcc00078e000d */
        /* <DEDUP_REMOVED lines=13> */
.L_x_2531:
        /* <DEDUP_REMOVED lines=22> */
.L_x_2529:
[----:B------:R-:W-:Y:S01]  /*24910*/  IMAD.MOV.U32 R29, RZ, RZ, R26 ;  /* 0x000000ffff1d7224 */ /* 0x000fe200078e001a */
[----:B------:R-:W-:Y:S01]  /*24920*/  MOV R2, R11 ;  /* 0x0000000b00027202 */ /* 0x000fe20000000f00 */
[----:B------:R-:W-:Y:S02]  /*24930*/  IMAD.MOV.U32 R26, RZ, RZ, R13 ;  /* 0x000000ffff1a7224 */ /* 0x000fe400078e000d */
[----:B------:R-:W-:-:S07]  /*24940*/  IMAD.MOV.U32 R11, RZ, RZ, R14 ;  /* 0x000000ffff0b7224 */ /* 0x000fce00078e000e */
.L_x_2530:
[----:B------:R-:W-:Y:S05]  /*24950*/  BSYNC.RECONVERGENT B1 ;  /* 0x0000000000017941 */ /* 0x000fea0003800200 */
.L_x_2521:
        /* <DEDUP_REMOVED lines=19> */
.L_x_2533:
        /* <DEDUP_REMOVED lines=102> */
.L_x_2532:
        /* <DEDUP_REMOVED lines=51> */
.L_x_2534:
        /* <DEDUP_REMOVED lines=10> */
.L_x_2536:
        /* <DEDUP_REMOVED lines=101> */
.L_x_2535:
        /* <DEDUP_REMOVED lines=50> */
.L_x_2537:
        /* <DEDUP_REMOVED lines=18> */
.L_x_2541:
        /* <DEDUP_REMOVED lines=102> */
.L_x_2540:
        /* <DEDUP_REMOVED lines=51> */
.L_x_2542:
        /* <DEDUP_REMOVED lines=10> */
.L_x_2544:
        /* <DEDUP_REMOVED lines=101> */
.L_x_2543:
        /* <DEDUP_REMOVED lines=50> */
.L_x_2545:
[----:B------:R-:W-:Y:S01]  /*272f0*/  ISETP.GE.U32.AND P0, PT, R15, R6, PT ;  /* 0x000000060f00720c */ /* 0x000fe20003f06070 */
[----:B------:R-:W-:-:S03]  /*27300*/  IMAD.MOV.U32 R13, RZ, RZ, R35 ;  /* 0x000000ffff0d7224 */ /* 0x000fc600078e0023 */
[----:B------:R-:W-:-:S13]  /*27310*/  ISETP.GE.U32.AND.EX P0, PT, R20, R7, PT, P0 ;  /* 0x000000071400720c */ /* 0x000fda0003f06100 */
[----:B------:R-:W-:Y:S05]  /*27320*/  @!P0 BRA `(.L_x_2546) ;  /* 0x0000000000a08947 */ /* 0x000fea0003800000 */
[----:B------:R-:W-:Y:S01]  /*27330*/  MOV R32, R13 ;  /* 0x0000000d00207202 */ /* 0x000fe20000000f00 */
[----:B------:R-:W-:Y:S01]  /*27340*/  IMAD.MOV.U32 R9, RZ, RZ, R10 ;  /* 0x000000ffff097224 */ /* 0x000fe200078e000a */
[----:B------:R-:W-:Y:S06]  /*27350*/  BRA `(.L_x_2547) ;  /* 0x0000000000a47947 */ /* 0x000fec0003800000 */
.L_x_2539:
        /* <DEDUP_REMOVED lines=16> */
.L_x_2548:
        /* <DEDUP_REMOVED lines=21> */
.L_x_2546:
[----:B------:R-:W-:Y:S01]  /*275b0*/  MOV R32, R27 ;  /* 0x0000001b00207202 */ /* 0x000fe20000000f00 */
[----:B------:R-:W-:Y:S01]  /*275c0*/  IMAD.MOV.U32 R9, RZ, RZ, R3 ;  /* 0x000000ffff097224 */ /* 0x000fe200078e0003 */
[----:B------:R-:W-:Y:S01]  /*275d0*/  MOV R3, R10 ;  /* 0x0000000a00037202 */ /* 0x000fe20000000f00 */
[----:B------:R-:W-:-:S07]  /*275e0*/  IMAD.MOV.U32 R27, RZ, RZ, R13 ;  /* 0x000000ffff1b7224 */ /* 0x000fce00078e000d */
.L_x_2547:
[----:B------:R-:W-:Y:S05]  /*275f0*/  BSYNC.RECONVERGENT B1 ;  /* 0x0000000000017941 */ /* 0x000fea0003800200 */
.L_x_2538:
        /* <DEDUP_REMOVED lines=19> */
.L_x_2550:
        /* <DEDUP_REMOVED lines=102> */
.L_x_2549:
        /* <DEDUP_REMOVED lines=51> */
.L_x_2551:
        /* <DEDUP_REMOVED lines=10> */
.L_x_2553:
        /* <DEDUP_REMOVED lines=101> */
.L_x_2552:
        /* <DEDUP_REMOVED lines=50> */
.L_x_2554:
        /* <DEDUP_REMOVED lines=18> */
.L_x_2558:
        /* <DEDUP_REMOVED lines=102> */
.L_x_2557:
        /* <DEDUP_REMOVED lines=51> */
.L_x_2559:
        /* <DEDUP_REMOVED lines=10> */
.L_x_2561:
        /* <DEDUP_REMOVED lines=101> */
.L_x_2560:
        /* <DEDUP_REMOVED lines=50> */
.L_x_2562:
        /* <DEDUP_REMOVED lines=8> */
.L_x_2556:
        /* <DEDUP_REMOVED lines=14> */
[----:B------:R-:W-:-:S07]  /*2a0f0*/  CS2R R16, SRZ ;  /* 0x0000000000107805 */ /* 0x000fce000001ff00 */
.L_x_2565:
        /* <DEDUP_REMOVED lines=22> */
.L_x_2563:
[----:B------:R-:W-:Y:S01]  /*2a260*/  IMAD.MOV.U32 R33, RZ, RZ, R22 ;  /* 0x000000ffff217224 */ /* 0x000fe200078e0016 */
[----:B------:R-:W-:Y:S01]  /*2a270*/  MOV R8, R23 ;  /* 0x0000001700087202 */ /* 0x000fe20000000f00 */
[----:B------:R-:W-:Y:S02]  /*2a280*/  IMAD.MOV.U32 R22, RZ, RZ, R10 ;  /* 0x000000ffff167224 */ /* 0x000fe400078e000a */
[----:B------:R-:W-:-:S07]  /*2a290*/  IMAD.MOV.U32 R23, RZ, RZ, R13 ;  /* 0x000000ffff177224 */ /* 0x000fce00078e000d */
.L_x_2564:
[----:B------:R-:W-:Y:S05]  /*2a2a0*/  BSYNC.RECONVERGENT B1 ;  /* 0x0000000000017941 */ /* 0x000fea0003800200 */
.L_x_2555:
        /* <DEDUP_REMOVED lines=19> */
.L_x_2567:
        /* <DEDUP_REMOVED lines=101> */
.L_x_2566:
        /* <DEDUP_REMOVED lines=51> */
.L_x_2568:
        /* <DEDUP_REMOVED lines=10> */
.L_x_2570:
        /* <DEDUP_REMOVED lines=101> */
.L_x_2569:
        /* <DEDUP_REMOVED lines=50> */
.L_x_2571:
        /* <DEDUP_REMOVED lines=18> */
.L_x_2575:
        /* <DEDUP_REMOVED lines=101> */
.L_x_2574:
        /* <DEDUP_REMOVED lines=51> */
.L_x_2576:
        /* <DEDUP_REMOVED lines=10> */
.L_x_2578:
        /* <DEDUP_REMOVED lines=101> */
.L_x_2577:
        /* <DEDUP_REMOVED lines=50> */
.L_x_2579:
[----:B------:R-:W-:Y:S02]  /*2cc20*/  ISETP.GE.U32.AND P0, PT, R14, R4, PT ;  /* 0x000000040e00720c */ /* 0x000fe40003f06070 */
[----:B------:R-:W-:Y:S02]  /*2cc30*/  MOV R10, R26 ;  /* 0x0000001a000a7202 */ /* 0x000fe40000000f00 */
[----:B------:R-:W-:-:S13]  /*2cc40*/  ISETP.GE.U32.AND.EX P0, PT, R15, R5, PT, P0 ;  /* 0x000000050f00720c */ /* 0x000fda0003f06100 */
[----:B------:R-:W-:Y:S05]  /*2cc50*/  @!P0 BRA `(.L_x_2580) ;  /* 0x0000000000a08947 */ /* 0x000fea0003800000 */
[----:B------:R-:W-:Y:S02]  /*2cc60*/  IMAD.MOV.U32 R7, RZ, RZ, R10 ;  /* 0x000000ffff077224 */ /* 0x000fe400078e000a */
[----:B------:R-:W-:Y:S01]  /*2cc70*/  IMAD.MOV.U32 R6, RZ, RZ, R11 ;  /* 0x000000ffff067224 */ /* 0x000fe200078e000b */
[----:B------:R-:W-:Y:S06]  /*2cc80*/  BRA `(.L_x_2581) ;  /* 0x0000000000a47947 */ /* 0x000fec0003800000 */
.L_x_2573:
        /* <DEDUP_REMOVED lines=16> */
.L_x_2582:
        /* <DEDUP_REMOVED lines=21> */
.L_x_2580:
[----:B------:R-:W-:Y:S01]  /*2cee0*/  IMAD.MOV.U32 R7, RZ, RZ, R28 ;  /* 0x000000ffff077224 */ /* 0x000fe200078e001c */
[----:B------:R-:W-:Y:S01]  /*2cef0*/  MOV R28, R10 ;  /* 0x0000000a001c7202 */ /* 0x000fe20000000f00 */
[----:B------:R-:W-:Y:S02]  /*2cf00*/  IMAD.MOV.U32 R6, RZ, RZ, R12 ;  /* 0x000000ffff067224 */ /* 0x000fe400078e000c */
[----:B------:R-:W-:-:S07]  /*2cf10*/  IMAD.MOV.U32 R12, RZ, RZ, R11 ;  /* 0x000000ffff0c7224 */ /* 0x000fce00078e000b */
.L_x_2581:
[----:B------:R-:W-:Y:S05]  /*2cf20*/  BSYNC.RECONVERGENT B1 ;  /* 0x0000000000017941 */ /* 0x000fea0003800200 */
.L_x_2572:
        /* <DEDUP_REMOVED lines=19> */
.L_x_2584:
        /* <DEDUP_REMOVED lines=102> */
.L_x_2583:
        /* <DEDUP_REMOVED lines=51> */
.L_x_2585:
        /* <DEDUP_REMOVED lines=10> */
.L_x_2587:
        /* <DEDUP_REMOVED lines=101> */
.L_x_2586:
        /* <DEDUP_REMOVED lines=50> */
.L_x_2588:
        /* <DEDUP_REMOVED lines=18> */
.L_x_2592:
        /* <DEDUP_REMOVED lines=102> */
.L_x_2591:
        /* <DEDUP_REMOVED lines=51> */
.L_x_2593:
        /* <DEDUP_REMOVED lines=10> */
.L_x_2595:
        /* <DEDUP_REMOVED lines=101> */
.L_x_2594:
        /* <DEDUP_REMOVED lines=50> */
.L_x_2596:
[----:B------:R-:W-:Y:S01]  /*2f8c0*/  ISETP.GE.U32.AND P0, PT, R15, R4, PT ;  /* 0x000000040f00720c */ /* 0x000fe20003f06070 */
[----:B------:R-:W-:-:S03]  /*2f8d0*/  IMAD.MOV.U32 R13, RZ, RZ, R27 ;  /* 0x000000ffff0d7224 */ /* 0x000fc600078e001b */
[----:B------:R-:W-:-:S13]  /*2f8e0*/  ISETP.GE.U32.AND.EX P0, PT, R20, R5, PT, P0 ;  /* 0x000000051400720c */ /* 0x000fda0003f06100 */
[----:B------:R-:W-:Y:S05]  /*2f8f0*/  @!P0 BRA `(.L_x_2597) ;  /* 0x0000000000a08947 */ /* 0x000fea0003800000 */
[----:B------:R-:W-:Y:S01]  /*2f900*/  IMAD.MOV.U32 R26, RZ, RZ, R13 ;  /* 0x000000ffff1a7224 */ /* 0x000fe200078e000d */
[----:B------:R-:W-:Y:S01]  /*2f910*/  MOV R5, R3 ;  /* 0x0000000300057202 */ /* 0x000fe20000000f00 */
[----:B------:R-:W-:Y:S06]  /*2f920*/  BRA `(.L_x_2598) ;  /* 0x0000000000a47947 */ /* 0x000fec0003800000 */
.L_x_2590:
        /* <DEDUP_REMOVED lines=16> */
.L_x_2599:
[----:B------:R-:W-:Y:S01]  /*2fa30*/  IADD3 R11, P0, PT, R14, 0x1, RZ ;  /* 0x000000010e0b7810 */ /* 0x000fe20007f1e0ff */
[----:B------:R-:W-:Y:S01]  /*2fa40*/  IMAD.MOV.U32 R5, RZ, RZ, R3 ;  /* 0x000000ffff057224 */ /* 0x000fe200078e0003 */
[----:B------:R-:W-:-:S03]  /*2fa50*/  MOV R13, R27 ;  /* 0x0000001b000d7202 */ /* 0x000fc60000000f00 */
[----:B------:R-:W-:Y:S01]  /*2fa60*/  IMAD.X R4, RZ, RZ, R15, P0 ;  /* 0x000000ffff047224 */ /* 0x000fe200000e060f */
[----:B0-----:R-:W-:Y:S01]  /*2fa70*/  ISETP.NE.U32.AND P0, PT, R11, R0, PT ;  /* 0x000000000b00720c */ /* 0x001fe20003f05070 */
[----:B------:R-:W-:-:S03]  /*2fa80*/  IMAD.MOV.U32 R26, RZ, RZ, R13 ;  /* 0x000000ffff1a7224 */ /* 0x000fc600078e000d */
[----:B------:R-:W-:-:S13]  /*2fa90*/  ISETP.NE.AND.EX P0, PT, R4, UR4, PT, P0 ;  /* 0x0000000404007c0c */ /* 0x000fda000bf05300 */
[----:B------:R-:W-:Y:S05]  /*2faa0*/  @!P0 BRA `(.L_x_2598) ;  /* 0x0000000000448947 */ /* 0x000fea0003800000 */
[----:B------:R-:W-:Y:S01]  /*2fab0*/  MOV R14, R11 ;  /* 0x0000000b000e7202 */ /* 0x000fe20000000f00 */
        /* <DEDUP_REMOVED lines=12> */
.L_x_2597:
[----:B------:R-:W-:Y:S01]  /*2fb80*/  IMAD.MOV.U32 R26, RZ, RZ, R29 ;  /* 0x000000ffff1a7224 */ /* 0x000fe200078e001d */
[----:B------:R-:W-:Y:S01]  /*2fb90*/  MOV R5, R2 ;  /* 0x0000000200057202 */ /* 0x000fe20000000f00 */
[----:B------:R-:W-:Y:S02]  /*2fba0*/  IMAD.MOV.U32 R29, RZ, RZ, R13 ;  /* 0x000000ffff1d7224 */ /* 0x000fe400078e000d */
[----:B------:R-:W-:-:S07]  /*2fbb0*/  IMAD.MOV.U32 R2, RZ, RZ, R3 ;  /* 0x000000ffff027224 */ /* 0x000fce00078e0003 */
.L_x_2598:
[----:B------:R-:W-:Y:S05]  /*2fbc0*/  BSYNC.RECONVERGENT B1 ;  /* 0x0000000000017941 */ /* 0x000fea0003800200 */
.L_x_2589:
        /* <DEDUP_REMOVED lines=19> */
.L_x_2601:
        /* <DEDUP_REMOVED lines=102> */
.L_x_2600:
        /* <DEDUP_REMOVED lines=51> */
.L_x_2602:
        /* <DEDUP_REMOVED lines=10> */
.L_x_2604:
        /* <DEDUP_REMOVED lines=102> */
.L_x_2603:
        /* <DEDUP_REMOVED lines=51> */
.L_x_2605:
        /* <DEDUP_REMOVED lines=18> */
.L_x_2609:
        /* <DEDUP_REMOVED lines=102> */
.L_x_2608:
        /* <DEDUP_REMOVED lines=51> */
.L_x_2610:
        /* <DEDUP_REMOVED lines=10> */
.L_x_2612:
        /* <DEDUP_REMOVED lines=102> */
.L_x_2611:
        /* <DEDUP_REMOVED lines=51> */
.L_x_2613:
[----:B------:R-:W-:-:S04]  /*325a0*/  ISETP.GE.U32.AND P0, PT, R15, R3, PT ;  /* 0x000000030f00720c */ /* 0x000fc80003f06070 */
[----:B------:R-:W-:-:S13]  /*325b0*/  ISETP.GE.U32.AND.EX P0, PT, R20, R4, PT, P0 ;  /* 0x000000041400720c */ /* 0x000fda0003f06100 */
[----:B------:R-:W-:Y:S05]  /*325c0*/  @!P0 BRA `(.L_x_2614) ;  /* 0x0000000000988947 */ /* 0x000fea0003800000 */
[----:B------:R-:W-:Y:S01]  /*325d0*/  MOV R35, R31 ;  /* 0x0000001f00237202 */ /* 0x000fe20000000f00 */
[----:B------:R-:W-:Y:S01]  /*325e0*/  IMAD.MOV.U32 R34, RZ, RZ, R30 ;  /* 0x000000ffff227224 */ /* 0x000fe200078e001e */
[----:B------:R-:W-:Y:S06]  /*325f0*/  BRA `(.L_x_2615) ;  /* 0x00000000009c7947 */ /* 0x000fec0003800000 */
.L_x_2607:
        /* <DEDUP_REMOVED lines=16> */
.L_x_2616:
        /* <DEDUP_REMOVED lines=19> */
.L_x_2614:
[----:B------:R-:W-:Y:S01]  /*32830*/  IMAD.MOV.U32 R35, RZ, RZ, R32 ;  /* 0x000000ffff237224 */ /* 0x000fe200078e0020 */
[----:B------:R-:W-:Y:S01]  /*32840*/  MOV R34, R9 ;  /* 0x0000000900227202 */ /* 0x000fe20000000f00 */
[----:B------:R-:W-:Y:S02]  /*32850*/  IMAD.MOV.U32 R32, RZ, RZ, R31 ;  /* 0x000000ffff207224 */ /* 0x000fe400078e001f */
[----:B------:R-:W-:-:S07]  /*32860*/  IMAD.MOV.U32 R9, RZ, RZ, R30 ;  /* 0x000000ffff097224 */ /* 0x000fce00078e001e */
.L_x_2615:
[----:B------:R-:W-:Y:S05]  /*32870*/  BSYNC.RECONVERGENT B1 ;  /* 0x0000000000017941 */ /* 0x000fea0003800200 */
.L_x_2606:
        /* <DEDUP_REMOVED lines=19> */
.L_x_2618:
        /* <DEDUP_REMOVED lines=102> */
.L_x_2617:
        /* <DEDUP_REMOVED lines=51> */
.L_x_2619:
        /* <DEDUP_REMOVED lines=10> */
.L_x_2621:
        /* <DEDUP_REMOVED lines=102> */
.L_x_2620:
        /* <DEDUP_REMOVED lines=51> */
.L_x_2622:
        /* <DEDUP_REMOVED lines=18> */
.L_x_2626:
        /* <DEDUP_REMOVED lines=102> */
.L_x_2625:
        /* <DEDUP_REMOVED lines=51> */
.L_x_2627:
        /* <DEDUP_REMOVED lines=10> */
.L_x_2629:
        /* <DEDUP_REMOVED lines=102> */
.L_x_2628:
        /* <DEDUP_REMOVED lines=51> */
.L_x_2630:
[----:B------:R-:W-:Y:S02]  /*35250*/  ISETP.GE.U32.AND P0, PT, R15, R3, PT ;  /* 0x000000030f00720c */ /* 0x000fe40003f06070 */
[----:B------:R-:W-:Y:S02]  /*35260*/  MOV R3, R28 ;  /* 0x0000001c00037202 */ /* 0x000fe40000000f00 */
[----:B------:R-:W-:-:S13]  /*35270*/  ISETP.GE.U32.AND.EX P0, PT, R20, R4, PT, P0 ;  /* 0x000000041400720c */ /* 0x000fda0003f06100 */
[----:B------:R-:W-:Y:S05]  /*35280*/  @!P0 BRA `(.L_x_2631) ;  /* 0x0000000000a48947 */ /* 0x000fea0003800000 */
[----:B------:R-:W-:Y:S02]  /*35290*/  IMAD.MOV.U32 R27, RZ, RZ, R3 ;  /* 0x000000ffff1b7224 */ /* 0x000fe400078e0003 */
[----:B------:R-:W-:Y:S01]  /*352a0*/  IMAD.MOV.U32 R4, RZ, RZ, R12 ;  /* 0x000000ffff047224 */ /* 0x000fe200078e000c */
[----:B------:R-:W-:Y:S06]  /*352b0*/  BRA `(.L_x_2632) ;  /* 0x0000000000a87947 */ /* 0x000fec0003800000 */
.L_x_2624:
        /* <DEDUP_REMOVED lines=17> */
.L_x_2633:
        /* <DEDUP_REMOVED lines=21> */
.L_x_2631:
[----:B------:R-:W-:Y:S01]  /*35520*/  MOV R27, R33 ;  /* 0x00000021001b7202 */ /* 0x000fe20000000f00 */
[----:B------:R-:W-:Y:S01]  /*35530*/  IMAD.MOV.U32 R4, RZ, RZ, R8 ;  /* 0x000000ffff047224 */ /* 0x000fe200078e0008 */
[----:B------:R-:W-:Y:S01]  /*35540*/  MOV R8, R12 ;  /* 0x0000000c00087202 */ /* 0x000fe20000000f00 */
[----:B------:R-:W-:-:S07]  /*35550*/  IMAD.MOV.U32 R33, RZ, RZ, R3 ;  /* 0x000000ffff217224 */ /* 0x000fce00078e0003 */
.L_x_2632:
[----:B------:R-:W-:Y:S05]  /*35560*/  BSYNC.RECONVERGENT B1 ;  /* 0x0000000000017941 */ /* 0x000fea0003800200 */
.L_x_2623:
        /* <DEDUP_REMOVED lines=18> */
.L_x_2635:
        /* <DEDUP_REMOVED lines=102> */
.L_x_2634:
        /* <DEDUP_REMOVED lines=51> */
.L_x_2636:
        /* <DEDUP_REMOVED lines=9> */
.L_x_2638:
        /* <DEDUP_REMOVED lines=102> */
.L_x_2637:
        /* <DEDUP_REMOVED lines=51> */
.L_x_2639:
        /* <DEDUP_REMOVED lines=17> */
.L_x_2643:
        /* <DEDUP_REMOVED lines=102> */
.L_x_2642:
        /* <DEDUP_REMOVED lines=51> */
.L_x_2644:
        /* <DEDUP_REMOVED lines=9> */
.L_x_2646:
        /* <DEDUP_REMOVED lines=102> */
.L_x_2645:
        /* <DEDUP_REMOVED lines=51> */
.L_x_2647:
[----:B------:R-:W-:Y:S01]  /*37f00*/  ISETP.GE.U32.AND P0, PT, R15, R3, PT ;  /* 0x000000030f00720c */ /* 0x000fe20003f06070 */
[----:B------:R-:W-:-:S03]  /*37f10*/  IMAD.MOV.U32 R3, RZ, RZ, R29 ;  /* 0x000000ffff037224 */ /* 0x000fc600078e001d */
[----:B------:R-:W-:-:S13]  /*37f20*/  ISETP.GE.U32.AND.EX P0, PT, R20, R10, PT, P0 ;  /* 0x0000000a1400720c */ /* 0x000fda0003f06100 */
[----:B------:R-:W-:Y:S05]  /*37f30*/  @!P0 BRA `(.L_x_2648) ;  /* 0x0000000000a08947 */ /* 0x000fea0003800000 */
[----:B------:R-:W-:Y:S01]  /*37f40*/  MOV R31, R3 ;  /* 0x00000003001f7202 */ /* 0x000fe20000000f00 */
[----:B------:R-:W-:Y:S01]  /*37f50*/  IMAD.MOV.U32 R30, RZ, RZ, R2 ;  /* 0x000000ffff1e7224 */ /* 0x000fe200078e0002 */
[----:B------:R-:W-:Y:S06]  /*37f60*/  BRA `(.L_x_2649) ;  /* 0x0000000000a47947 */ /* 0x000fec0003800000 */
.L_x_2641:
        /* <DEDUP_REMOVED lines=16> */
.L_x_2650:
        /* <DEDUP_REMOVED lines=21> */
.L_x_2648:
[----:B------:R-:W-:Y:S01]  /*381c0*/  MOV R31, R7 ;  /* 0x00000007001f7202 */ /* 0x000fe20000000f00 */
[----:B------:R-:W-:Y:S01]  /*381d0*/  IMAD.MOV.U32 R30, RZ, RZ, R6 ;  /* 0x000000ffff1e7224 */ /* 0x000fe200078e0006 */
[----:B------:R-:W-:Y:S01]  /*381e0*/  MOV R6, R2 ;  /* 0x0000000200067202 */ /* 0x000fe20000000f00 */
[----:B------:R-:W-:-:S07]  /*381f0*/  IMAD.MOV.U32 R7, RZ, RZ, R3 ;  /* 0x000000ffff077224 */ /* 0x000fce00078e0003 */
.L_x_2649:
[----:B------:R-:W-:Y:S05]  /*38200*/  BSYNC.RECONVERGENT B1 ;  /* 0x0000000000017941 */ /* 0x000fea0003800200 */
.L_x_2640:
        /* <DEDUP_REMOVED lines=19> */
.L_x_2652:
        /* <DEDUP_REMOVED lines=101> */
.L_x_2651:
        /* <DEDUP_REMOVED lines=51> */
.L_x_2653:
        /* <DEDUP_REMOVED lines=10> */
.L_x_2655:
        /* <DEDUP_REMOVED lines=101> */
.L_x_2654:
        /* <DEDUP_REMOVED lines=50> */
.L_x_2656:
        /* <DEDUP_REMOVED lines=18> */
.L_x_2660:
        /* <DEDUP_REMOVED lines=101> */
.L_x_2659:
        /* <DEDUP_REMOVED lines=51> */
.L_x_2661:
        /* <DEDUP_REMOVED lines=10> */
.L_x_2663:
        /* <DEDUP_REMOVED lines=101> */
.L_x_2662:
        /* <DEDUP_REMOVED lines=50> */
.L_x_2664:
[----:B------:R-:W-:Y:S01]  /*3ab80*/  ISETP.GE.U32.AND P0, PT, R14, R2, PT ;  /* 0x000000020e00720c */ /* 0x000fe20003f06070 */
[----:B------:R-:W-:-:S03]  /*3ab90*/  IMAD.MOV.U32 R12, RZ, RZ, R32 ;  /* 0x000000ffff0c7224 */ /* 0x000fc600078e0020 */
[----:B------:R-:W-:-:S13]  /*3aba0*/  ISETP.GE.U32.AND.EX P0, PT, R15, R3, PT, P0 ;  /* 0x000000030f00720c */ /* 0x000fda0003f06100 */
[----:B------:R-:W-:Y:S05]  /*3abb0*/  @!P0 BRA `(.L_x_2665) ;  /* 0x0000000000a48947 */ /* 0x000fea0003800000 */
[----:B------:R-:W-:Y:S01]  /*3abc0*/  IMAD.MOV.U32 R2, RZ, RZ, R12 ;  /* 0x000000ffff027224 */ /* 0x000fe200078e000c */
[----:B------:R-:W-:Y:S01]  /*3abd0*/  MOV R3, R9 ;  /* 0x0000000900037202 */ /* 0x000fe20000000f00 */
[----:B------:R-:W-:Y:S06]  /*3abe0*/  BRA `(.L_x_2666) ;  /* 0x0000000000a87947 */ /* 0x000fec0003800000 */
.L_x_2658:
        /* <DEDUP_REMOVED lines=17> */
.L_x_2667:
        /* <DEDUP_REMOVED lines=21> */
.L_x_2665:
[----:B------:R-:W-:Y:S01]  /*3ae50*/  IMAD.MOV.U32 R2, RZ, RZ, R26 ;  /* 0x000000ffff027224 */ /* 0x000fe200078e001a */
[----:B------:R-:W-:Y:S01]  /*3ae60*/  MOV R26, R12 ;  /* 0x0000000c001a7202 */ /* 0x000fe20000000f00 */
[----:B------:R-:W-:Y:S02]  /*3ae70*/  IMAD.MOV.U32 R3, RZ, RZ, R5 ;  /* 0x000000ffff037224 */ /* 0x000fe400078e0005 */
[----:B------:R-:W-:-:S07]  /*3ae80*/  IMAD.MOV.U32 R5, RZ, RZ, R9 ;  /* 0x000000ffff057224 */ /* 0x000fce00078e0009 */
.L_x_2666:
[----:B------:R-:W-:Y:S05]  /*3ae90*/  BSYNC.RECONVERGENT B1 ;  /* 0x0000000000017941 */ /* 0x000fea0003800200 */
.L_x_2657:
        /* <DEDUP_REMOVED lines=18> */
.L_x_2669:
        /* <DEDUP_REMOVED lines=102> */
.L_x_2668:
        /* <DEDUP_REMOVED lines=51> */
.L_x_2670:
        /* <DEDUP_REMOVED lines=9> */
.L_x_2672:
        /* <DEDUP_REMOVED lines=102> */
.L_x_2671:
        /* <DEDUP_REMOVED lines=51> */
.L_x_2673:
        /* <DEDUP_REMOVED lines=17> */
.L_x_2677:
        /* <DEDUP_REMOVED lines=102> */
.L_x_2676:
        /* <DEDUP_REMOVED lines=51> */
.L_x_2678:
        /* <DEDUP_REMOVED lines=9> */
.L_x_2680:
        /* <DEDUP_REMOVED lines=102> */
.L_x_2679:
        /* <DEDUP_REMOVED lines=51> */
.L_x_2681:
[----:B------:R-:W-:Y:S02]  /*3d830*/  ISETP.GE.U32.AND P0, PT, R15, R9, PT ;  /* 0x000000090f00720c */ /* 0x000fe40003f06070 */
[----:B------:R-:W-:Y:S02]  /*3d840*/  MOV R9, R33 ;  /* 0x0000002100097202 */ /* 0x000fe40000000f00 */
[----:B------:R-:W-:-:S13]  /*3d850*/  ISETP.GE.U32.AND.EX P0, PT, R20, R10, PT, P0 ;  /* 0x0000000a1400720c */ /* 0x000fda0003f06100 */
[----:B------:R-:W-:Y:S05]  /*3d860*/  @!P0 BRA `(.L_x_2682) ;  /* 0x0000000000a08947 */ /* 0x000fea0003800000 */
[----:B------:R-:W-:Y:S02]  /*3d870*/  IMAD.MOV.U32 R20, RZ, RZ, R9 ;  /* 0x000000ffff147224 */ /* 0x000fe400078e0009 */
[----:B------:R-:W-:Y:S01]  /*3d880*/  IMAD.MOV.U32 R21, RZ, RZ, R8 ;  /* 0x000000ffff157224 */ /* 0x000fe200078e0008 */
[----:B------:R-:W-:Y:S06]  /*3d890*/  BRA `(.L_x_2683) ;  /* 0x0000000000a47947 */ /* 0x000fec0003800000 */
.L_x_2675:
        /* <DEDUP_REMOVED lines=16> */
.L_x_2684:
        /* <DEDUP_REMOVED lines=21> */
.L_x_2682:
[----:B------:R-:W-:Y:S01]  /*3daf0*/  IMAD.MOV.U32 R20, RZ, RZ, R22 ;  /* 0x000000ffff147224 */ /* 0x000fe200078e0016 */
[----:B------:R-:W-:Y:S01]  /*3db00*/  MOV R22, R9 ;  /* 0x0000000900167202 */ /* 0x000fe20000000f00 */
[----:B------:R-:W-:Y:S02]  /*3db10*/  IMAD.MOV.U32 R21, RZ, RZ, R23 ;  /* 0x000000ffff157224 */ /* 0x000fe400078e0017 */
[----:B------:R-:W-:-:S07]  /*3db20*/  IMAD.MOV.U32 R23, RZ, RZ, R8 ;  /* 0x000000ffff177224 */ /* 0x000fce00078e0008 */
.L_x_2683:
[----:B------:R-:W-:Y:S05]  /*3db30*/  BSYNC.RECONVERGENT B1 ;  /* 0x0000000000017941 */ /* 0x000fea0003800200 */
.L_x_2674:
        /* <DEDUP_REMOVED lines=19> */
.L_x_2686:
        /* <DEDUP_REMOVED lines=101> */
.L_x_2685:
        /* <DEDUP_REMOVED lines=51> */
.L_x_2687:
        /* <DEDUP_REMOVED lines=10> */
.L_x_2689:
        /* <DEDUP_REMOVED lines=101> */
.L_x_2688:
        /* <DEDUP_REMOVED lines=50> */
.L_x_2690:
        /* <DEDUP_REMOVED lines=18> */
.L_x_2694:
        /* <DEDUP_REMOVED lines=101> */
.L_x_2693:
        /* <DEDUP_REMOVED lines=51> */
.L_x_2695:
        /* <DEDUP_REMOVED lines=10> */
.L_x_2697:
        /* <DEDUP_REMOVED lines=101> */
.L_x_2696:
        /* <DEDUP_REMOVED lines=50> */
.L_x_2698:
[----:B------:R-:W-:-:S04]  /*404b0*/  ISETP.GE.U32.AND P0, PT, R14, R8, PT ;  /* 0x000000080e00720c */ /* 0x000fc80003f06070 */
[----:B------:R-:W-:-:S13]  /*404c0*/  ISETP.GE.U32.AND.EX P0, PT, R15, R9, PT, P0 ;  /* 0x000000090f00720c */ /* 0x000fda0003f06100 */
[----:B------:R-:W-:Y:S05]  /*404d0*/  @!P0 BRA `(.L_x_2699) ;  /* 0x0000000000988947 */ /* 0x000fea0003800000 */
[----:B------:R-:W-:Y:S01]  /*404e0*/  IMAD.MOV.U32 R16, RZ, RZ, R7 ;  /* 0x000000ffff107224 */ /* 0x000fe200078e0007 */
[----:B------:R-:W-:Y:S01]  /*404f0*/  MOV R17, R6 ;  /* 0x0000000600117202 */ /* 0x000fe20000000f00 */
[----:B------:R-:W-:Y:S06]  /*40500*/  BRA `(.L_x_2700) ;  /* 0x00000000009c7947 */ /* 0x000fec0003800000 */
.L_x_2692:
[----:B------:R-:W-:Y:S01]  /*40510*/  ISETP.NE.AND P0, PT, R0, RZ, PT ;  /* 0x000000ff0000720c */ /* 0x000fe20003f05270 */
[----:B------:R-:W-:Y:S02]  /*40520*/  IMAD.MOV.U32 R16, RZ, RZ, R7 ;  /* 0x000000ffff107224 */ /* 0x000fe400078e0007 */
[----:B------:R-:W-:-:S10]  /*40530*/  IMAD.MOV.U32 R17, RZ, RZ, R6 ;  /* 0x000000ffff117224 */ /* 0x000fd400078e0006 */
        /* <DEDUP_REMOVED lines=12> */
.L_x_2701:
        /* <DEDUP_REMOVED lines=20> */
.L_x_2699:
[----:B------:R-:W-:Y:S01]  /*40740*/  MOV R16, R27 ;  /* 0x0000001b00107202 */ /* 0x000fe20000000f00 */
[----:B------:R-:W-:Y:S01]  /*40750*/  IMAD.MOV.U32 R17, RZ, RZ, R4 ;  /* 0x000000ffff117224 */ /* 0x000fe200078e0004 */
[----:B------:R-:W-:Y:S01]  /*40760*/  MOV R4, R6 ;  /* 0x0000000600047202 */ /* 0x000fe20000000f00 */
[----:B------:R-:W-:-:S07]  /*40770*/  IMAD.MOV.U32 R27, RZ, RZ, R7 ;  /* 0x000000ffff1b7224 */ /* 0x000fce00078e0007 */
.L_x_2700:
[----:B------:R-:W-:Y:S05]  /*40780*/  BSYNC.RECONVERGENT B1 ;  /* 0x0000000000017941 */ /* 0x000fea0003800200 */
.L_x_2691:
        /* <DEDUP_REMOVED lines=19> */
.L_x_2703:
        /* <DEDUP_REMOVED lines=101> */
.L_x_2702:
        /* <DEDUP_REMOVED lines=51> */
.L_x_2704:
        /* <DEDUP_REMOVED lines=10> */
.L_x_2706:
        /* <DEDUP_REMOVED lines=101> */
.L_x_2705:
        /* <DEDUP_REMOVED lines=50> */
.L_x_2707:
        /* <DEDUP_REMOVED lines=18> */
.L_x_2711:
        /* <DEDUP_REMOVED lines=101> */
.L_x_2710:
        /* <DEDUP_REMOVED lines=51> */
.L_x_2712:
        /* <DEDUP_REMOVED lines=10> */
.L_x_2714:
        /* <DEDUP_REMOVED lines=101> */
.L_x_2713:
        /* <DEDUP_REMOVED lines=50> */
.L_x_2715:
[----:B------:R-:W-:Y:S01]  /*43100*/  ISETP.GE.U32.AND P0, PT, R12, R6, PT ;  /* 0x000000060c00720c */ /* 0x000fe20003f06070 */
[----:B------:R-:W-:-:S03]  /*43110*/  IMAD.MOV.U32 R6, RZ, RZ, R26 ;  /* 0x000000ffff067224 */ /* 0x000fc600078e001a */
[----:B------:R-:W-:-:S13]  /*43120*/  ISETP.GE.U32.AND.EX P0, PT, R13, R7, PT, P0 ;  /* 0x000000070d00720c */ /* 0x000fda0003f06100 */
[----:B------:R-:W-:Y:S05]  /*43130*/  @!P0 BRA `(.L_x_2716) ;  /* 0x0000000000a08947 */ /* 0x000fea0003800000 */
[----:B------:R-:W-:Y:S01]  /*43140*/  IMAD.MOV.U32 R8, RZ, RZ, R6 ;  /* 0x000000ffff087224 */ /* 0x000fe200078e0006 */
[----:B------:R-:W-:Y:S01]  /*43150*/  MOV R9, R5 ;  /* 0x0000000500097202 */ /* 0x000fe20000000f00 */
[----:B------:R-:W-:Y:S06]  /*43160*/  BRA `(.L_x_2717) ;  /* 0x0000000000a47947 */ /* 0x000fec0003800000 */
.L_x_2709:
        /* <DEDUP_REMOVED lines=16> */
.L_x_2718:
        /* <DEDUP_REMOVED lines=21> */
.L_x_2716:
[----:B------:R-:W-:Y:S01]  /*433c0*/  IMAD.MOV.U32 R8, RZ, RZ, R31 ;  /* 0x000000ffff087224 */ /* 0x000fe200078e001f */
[----:B------:R-:W-:Y:S01]  /*433d0*/  MOV R9, R30 ;  /* 0x0000001e00097202 */ /* 0x000fe20000000f00 */
[----:B------:R-:W-:Y:S02]  /*433e0*/  IMAD.MOV.U32 R31, RZ, RZ, R6 ;  /* 0x000000ffff1f7224 */ /* 0x000fe400078e0006 */
[----:B------:R-:W-:-:S07]  /*433f0*/  IMAD.MOV.U32 R30, RZ, RZ, R5 ;  /* 0x000000ffff1e7224 */ /* 0x000fce00078e0005 */
.L_x_2717:
[----:B------:R-:W-:Y:S05]  /*43400*/  BSYNC.RECONVERGENT B1 ;  /* 0x0000000000017941 */ /* 0x000fea0003800200 */
.L_x_2708:
        /* <DEDUP_REMOVED lines=18> */
.L_x_2720:
        /* <DEDUP_REMOVED lines=102> */
.L_x_2719:
        /* <DEDUP_REMOVED lines=51> */
.L_x_2721:
        /* <DEDUP_REMOVED lines=9> */
.L_x_2723:
        /* <DEDUP_REMOVED lines=102> */
.L_x_2722:
        /* <DEDUP_REMOVED lines=51> */
.L_x_2724:
        /* <DEDUP_REMOVED lines=17> */
.L_x_2728:
        /* <DEDUP_REMOVED lines=102> */
.L_x_2727:
        /* <DEDUP_REMOVED lines=51> */
.L_x_2729:
        /* <DEDUP_REMOVED lines=9> */
.L_x_2731:
        /* <DEDUP_REMOVED lines=102> */
.L_x_2730:
        /* <DEDUP_REMOVED lines=51> */
.L_x_2732:
[----:B------:R-:W-:-:S04]  /*45da0*/  ISETP.GE.U32.AND P0, PT, R13, R5, PT ;  /* 0x000000050d00720c */ /* 0x000fc80003f06070 */
[----:B------:R-:W-:-:S13]  /*45db0*/  ISETP.GE.U32.AND.EX P0, PT, R24, R6, PT, P0 ;  /* 0x000000061800720c */ /* 0x000fda0003f06100 */
[----:B------:R-:W-:Y:S05]  /*45dc0*/  @!P0 BRA `(.L_x_2733) ;  /* 0x0000000000908947 */ /* 0x000fea0003800000 */
[----:B------:R-:W-:Y:S02]  /*45dd0*/  IMAD.MOV.U32 R12, RZ, RZ, R35 ;  /* 0x000000ffff0c7224 */ /* 0x000fe400078e0023 */
[----:B------:R-:W-:Y:S01]  /*45de0*/  IMAD.MOV.U32 R13, RZ, RZ, R34 ;  /* 0x000000ffff0d7224 */ /* 0x000fe200078e0022 */
[----:B------:R-:W-:Y:S06]  /*45df0*/  BRA `(.L_x_2734) ;  /* 0x0000000000947947 */ /* 0x000fec0003800000 */
.L_x_2726:
        /* <DEDUP_REMOVED lines=13> */
.L_x_2735:
[----:B------:R-:W-:Y:S01]  /*45ed0*/  IADD3 R5, P0, PT, R12, 0x1, RZ ;  /* 0x000000010c057810 */ /* 0x000fe20007f1e0ff */
[----:B------:R-:W-:-:S04]  /*45ee0*/  IMAD.MOV.U32 R12, RZ, RZ, R35 ;  /* 0x000000ffff0c7224 */ /* 0x000fc800078e0023 */
[----:B------:R-:W-:Y:S01]  /*45ef0*/  IMAD.X R6, RZ, RZ, R13, P0 ;  /* 0x000000ffff067224 */ /* 0x000fe200000e060d */
[----:B0-----:R-:W-:Y:S02]  /*45f00*/  ISETP.NE.U32.AND P0, PT, R5, R0, PT ;  /* 0x000000000500720c */ /* 0x001fe40003f05070 */
[----:B------:R-:W-:Y:S02]  /*45f10*/  MOV R13, R34 ;  /* 0x00000022000d7202 */ /* 0x000fe40000000f00 */
        /* <DEDUP_REMOVED lines=15> */
.L_x_2733:
[----:B------:R-:W-:Y:S01]  /*46010*/  MOV R12, R2 ;  /* 0x00000002000c7202 */ /* 0x000fe20000000f00 */
[----:B------:R-:W-:Y:S01]  /*46020*/  IMAD.MOV.U32 R13, RZ, RZ, R3 ;  /* 0x000000ffff0d7224 */ /* 0x000fe200078e0003 */
[----:B------:R-:W-:Y:S01]  /*46030*/  MOV R3, R34 ;  /* 0x0000002200037202 */ /* 0x000fe20000000f00 */
[----:B------:R-:W-:-:S07]  /*46040*/  IMAD.MOV.U32 R2, RZ, RZ, R35 ;  /* 0x000000ffff027224 */ /* 0x000fce00078e0023 */
.L_x_2734:
[----:B------:R-:W-:Y:S05]  /*46050*/  BSYNC.RECONVERGENT B1 ;  /* 0x0000000000017941 */ /* 0x000fea0003800200 */
.L_x_2725:
        /* <DEDUP_REMOVED lines=18> */
.L_x_2737:
        /* <DEDUP_REMOVED lines=102> */
.L_x_2736:
        /* <DEDUP_REMOVED lines=50> */
.L_x_2738:
        /* <DEDUP_REMOVED lines=9> */
.L_x_2740:
        /* <DEDUP_REMOVED lines=102> */
.L_x_2739:
        /* <DEDUP_REMOVED lines=51> */
.L_x_2741:
        /* <DEDUP_REMOVED lines=17> */
.L_x_2745:
        /* <DEDUP_REMOVED lines=102> */
.L_x_2744:
        /* <DEDUP_REMOVED lines=50> */
.L_x_2746:
        /* <DEDUP_REMOVED lines=9> */
.L_x_2748:
        /* <DEDUP_REMOVED lines=102> */
.L_x_2747:
        /* <DEDUP_REMOVED lines=51> */
.L_x_2749:
[----:B------:R-:W-:-:S04]  /*489d0*/  ISETP.GE.U32.AND P0, PT, R10, R6, PT ;  /* 0x000000060a00720c */ /* 0x000fc80003f06070 */
[----:B------:R-:W-:Y:S02]  /*489e0*/  ISETP.GE.U32.AND.EX P0, PT, R7, R5, PT, P0 ;  /* 0x000000050700720c */ /* 0x000fe40003f06100 */
[----:B------:R-:W-:-:S11]  /*489f0*/  MOV R5, R27 ;  /* 0x0000001b00057202 */ /* 0x000fd60000000f00 */
[----:B------:R-:W-:Y:S05]  /*48a00*/  @!P0 BRA `(.L_x_2750) ;  /* 0x0000000000a08947 */ /* 0x000fea0003800000 */
[----:B------:R-:W-:Y:S02]  /*48a10*/  IMAD.MOV.U32 R18, RZ, RZ, R5 ;  /* 0x000000ffff127224 */ /* 0x000fe400078e0005 */
[----:B------:R-:W-:Y:S01]  /*48a20*/  IMAD.MOV.U32 R19, RZ, RZ, R4 ;  /* 0x000000ffff137224 */ /* 0x000fe200078e0004 */
[----:B------:R-:W-:Y:S06]  /*48a30*/  BRA `(.L_x_2751) ;  /* 0x0000000000a47947 */ /* 0x000fec0003800000 */
.L_x_2743:
        /* <DEDUP_REMOVED lines=16> */
.L_x_2752:
        /* <DEDUP_REMOVED lines=21> */
.L_x_2750:
[----:B------:R-:W-:Y:S01]  /*48c90*/  IMAD.MOV.U32 R18, RZ, RZ, R20 ;  /* 0x000000ffff127224 */ /* 0x000fe200078e0014 */
[----:B------:R-:W-:Y:S01]  /*48ca0*/  MOV R20, R5 ;  /* 0x0000000500147202 */ /* 0x000fe20000000f00 */
[----:B------:R-:W-:Y:S02]  /*48cb0*/  IMAD.MOV.U32 R19, RZ, RZ, R21 ;  /* 0x000000ffff137224 */ /* 0x000fe400078e0015 */
[----:B------:R-:W-:-:S07]  /*48cc0*/  IMAD.MOV.U32 R21, RZ, RZ, R4 ;  /* 0x000000ffff157224 */ /* 0x000fce00078e0004 */
.L_x_2751:
[----:B------:R-:W-:Y:S05]  /*48cd0*/  BSYNC.RECONVERGENT B1 ;  /* 0x0000000000017941 */ /* 0x000fea0003800200 */
.L_x_2742:
        /* <DEDUP_REMOVED lines=19> */
.L_x_2754:
        /* <DEDUP_REMOVED lines=101> */
.L_x_2753:
        /* <DEDUP_REMOVED lines=50> */
.L_x_2755:
        /* <DEDUP_REMOVED lines=10> */
.L_x_2757:
        /* <DEDUP_REMOVED lines=102> */
.L_x_2756:
        /* <DEDUP_REMOVED lines=51> */
.L_x_2758:
        /* <DEDUP_REMOVED lines=18> */
.L_x_2762:
        /* <DEDUP_REMOVED lines=101> */
.L_x_2761:
        /* <DEDUP_REMOVED lines=50> */
.L_x_2763:
        /* <DEDUP_REMOVED lines=10> */
.L_x_2765:
        /* <DEDUP_REMOVED lines=102> */
.L_x_2764:
        /* <DEDUP_REMOVED lines=51> */
.L_x_2766:
[----:B------:R-:W-:-:S04]  /*4b670*/  ISETP.GE.U32.AND P0, PT, R4, R7, PT ;  /* 0x000000070400720c */ /* 0x000fc80003f06070 */
[----:B------:R-:W-:-:S13]  /*4b680*/  ISETP.GE.U32.AND.EX P0, PT, R5, R6, PT, P0 ;  /* 0x000000060500720c */ /* 0x000fda0003f06100 */
[----:B------:R-:W-:Y:S05]  /*4b690*/  @!P0 BRA `(.L_x_2767) ;  /* 0x0000000000908947 */ /* 0x000fea0003800000 */
[----:B------:R-:W-:Y:S02]  /*4b6a0*/  IMAD.MOV.U32 R14, RZ, RZ, R31 ;  /* 0x000000ffff0e7224 */ /* 0x000fe400078e001f */
[----:B------:R-:W-:Y:S01]  /*4b6b0*/  IMAD.MOV.U32 R15, RZ, RZ, R30 ;  /* 0x000000ffff0f7224 */ /* 0x000fe200078e001e */
[----:B------:R-:W-:Y:S06]  /*4b6c0*/  BRA `(.L_x_2768) ;  /* 0x0000000000947947 */ /* 0x000fec0003800000 */
.L_x_2760:
        /* <DEDUP_REMOVED lines=13> */
.L_x_2769:
        /* <DEDUP_REMOVED lines=20> */
.L_x_2767:
[----:B------:R-:W-:Y:S01]  /*4b8e0*/  MOV R14, R16 ;  /* 0x00000010000e7202 */ /* 0x000fe20000000f00 */
[----:B------:R-:W-:Y:S01]  /*4b8f0*/  IMAD.MOV.U32 R15, RZ, RZ, R17 ;  /* 0x000000ffff0f7224 */ /* 0x000fe200078e0011 */
[----:B------:R-:W-:Y:S01]  /*4b900*/  MOV R17, R30 ;  /* 0x0000001e00117202 */ /* 0x000fe20000000f00 */
[----:B------:R-:W-:-:S07]  /*4b910*/  IMAD.MOV.U32 R16, RZ, RZ, R31 ;  /* 0x000000ffff107224 */ /* 0x000fce00078e001f */
.L_x_2768:
[----:B------:R-:W-:Y:S05]  /*4b920*/  BSYNC.RECONVERGENT B1 ;  /* 0x0000000000017941 */ /* 0x000fea0003800200 */
.L_x_2759:
        /* <DEDUP_REMOVED lines=19> */
.L_x_2771:
        /* <DEDUP_REMOVED lines=101> */
.L_x_2770:
        /* <DEDUP_REMOVED lines=50> */
.L_x_2772:
        /* <DEDUP_REMOVED lines=11> */
.L_x_2774:
        /* <DEDUP_REMOVED lines=102> */
.L_x_2773:
        /* <DEDUP_REMOVED lines=50> */
.L_x_2775:
[----:B------:R-:W-:-:S04]  /*4ce00*/  ISETP.NE.U32.AND P0, PT, R4, R28, PT ;  /* 0x0000001c0400720c */ /* 0x000fc80003f05070 */
        /* <DEDUP_REMOVED lines=15> */
.L_x_2778:
        /* <DEDUP_REMOVED lines=102> */
.L_x_2777:
        /* <DEDUP_REMOVED lines=51> */
.L_x_2779:
        /* <DEDUP_REMOVED lines=9> */
.L_x_2781:
        /* <DEDUP_REMOVED lines=102> */
.L_x_2780:
        /* <DEDUP_REMOVED lines=50> */
.L_x_2782:
[----:B------:R-:W-:-:S04]  /*4e2a0*/  ISETP.GE.U32.AND P0, PT, R0, R6, PT ;  /* 0x000000060000720c */ /* 0x000fc80003f06070 */
[----:B------:R-:W-:-:S13]  /*4e2b0*/  ISETP.GE.U32.AND.EX P0, PT, R4, R5, PT, P0 ;  /* 0x000000050400720c */ /* 0x000fda0003f06100 */
[----:B------:R-:W-:Y:S05]  /*4e2c0*/  @!P0 BRA `(.L_x_2783) ;  /* 0x00000000008c8947 */ /* 0x000fea0003800000 */
[----:B------:R-:W-:Y:S01]  /*4e2d0*/  IMAD.MOV.U32 R4, RZ, RZ, R2 ;  /* 0x000000ffff047224 */ /* 0x000fe200078e0002 */
[----:B------:R-:W-:Y:S01]  /*4e2e0*/  MOV R5, R3 ;  /* 0x0000000300057202 */ /* 0x000fe20000000f00 */
[----:B------:R-:W-:Y:S06]  /*4e2f0*/  BRA `(.L_x_2784) ;  /* 0x0000003000a07947 */ /* 0x000fec0003800000 */
.L_x_2776:
        /* <DEDUP_REMOVED lines=11> */
[----:B------:R-:W-:-:S07]  /*4e3b0*/  CS2R R10, SRZ ;  /* 0x00000000000a7805 */ /* 0x000fce000001ff00 */
.L_x_2785:
[----:B------:R-:W-:Y:S01]  /*4e3c0*/  IADD3 R0, P0, PT, R10, 0x1, RZ ;  /* 0x000000010a007810 */ /* 0x000fe20007f1e0ff */
[----:B------:R-:W-:Y:S01]  /*4e3d0*/  IMAD.MOV.U32 R5, RZ, RZ, R3 ;  /* 0x000000ffff057224 */ /* 0x000fe200078e0003 */
[----:B------:R-:W-:-:S03]  /*4e3e0*/  MOV R4, R2 ;  /* 0x0000000200047202 */ /* 0x000fc60000000f00 */
[----:B------:R-:W-:Y:S01]  /*4e3f0*/  IMAD.X R6, RZ, RZ, R11, P0 ;  /* 0x000000ffff067224 */ /* 0x000fe200000e060b */
[----:B------:R-:W-:-:S04]  /*4e400*/  ISETP.NE.U32.AND P0, PT, R0, UR8, PT ;  /* 0x0000000800007c0c */ /* 0x000fc8000bf05070 */
        /* <DEDUP_REMOVED lines=15> */
.L_x_2783:
[----:B------:R-:W-:Y:S01]  /*4e500*/  IMAD.MOV.U32 R4, RZ, RZ, R8 ;  /* 0x000000ffff047224 */ /* 0x000fe200078e0008 */
[----:B------:R-:W-:Y:S01]  /*4e510*/  MOV R8, R2 ;  /* 0x0000000200087202 */ /* 0x000fe20000000f00 */
[----:B------:R-:W-:Y:S02]  /*4e520*/  IMAD.MOV.U32 R5, RZ, RZ, R9 ;  /* 0x000000ffff057224 */ /* 0x000fe400078e0009 */
[----:B------:R-:W-:Y:S01]  /*4e530*/  IMAD.MOV.U32 R9, RZ, RZ, R3 ;  /* 0x000000ffff097224 */ /* 0x000fe200078e0003 */
[----:B------:R-:W-:Y:S06]  /*4e540*/  BRA `(.L_x_2784) ;  /* 0x00000030000c7947 */ /* 0x000fec0003800000 */
.L_x_2309:
[----:B------:R-:W-:-:S13]  /*4e550*/  ISETP.NE.AND P0, PT, R0, RZ, PT ;  /* 0x000000ff0000720c */ /* 0x000fda0003f05270 */
[----:B------:R-:W-:Y:S05]  /*4e560*/  @!P0 BRA `(.L_x_2784) ;  /* 0x0000003000048947 */ /* 0x000fea0003800000 */
[----:B------:R-:W-:Y:S01]  /*4e570*/  BSSY.RECONVERGENT B1, `(.L_x_2786) ;  /* 0x000001b000017945 */ /* 0x000fe20003800200 */
[----:B------:R-:W-:Y:S01]  /*4e580*/  CS2R R26, SRZ ;  /* 0x00000000001a7805 */ /* 0x000fe2000001ff00 */
[----:B------:R-:W0:Y:S06]  /*4e590*/  LDCU UR5, c[0x0][0x3c8] ;  /* 0x00007900ff0577ac */ /* 0x000e2c0008000800 */
.L_x_2788:
        /* <DEDUP_REMOVED lines=8> */
[----:B------:R-:W-:Y:S01]  /*4e620*/  IMAD.MOV.U32 R0, RZ, RZ, R22 ;  /* 0x000000ffff007224 */ /* 0x000fe200078e0016 */
[----:B--2---:R-:W-:-:S04]  /*4e630*/  ISETP.GE.U32.AND P0, PT, R2, R6, PT ;  /* 0x000000060200720c */ /* 0x004fc80003f06070 */
[----:B------:R-:W-:Y:S01]  /*4e640*/  ISETP.GE.U32.AND.EX P0, PT, R3, R7, PT, P0 ;  /* 0x000000070300720c */ /* 0x000fe20003f06100 */
[----:B------:R-:W-:Y:S01]  /*4e650*/  IMAD.MOV.U32 R3, RZ, RZ, R20 ;  /* 0x000000ffff037224 */ /* 0x000fe200078e0014 */
[----:B------:R-:W-:Y:S01]  /*4e660*/  MOV R2, R23 ;  /* 0x0000001700027202 */ /* 0x000fe20000000f00 */
[----:B------:R-:W-:-:S10]  /*4e670*/  IMAD.MOV.U32 R6, RZ, RZ, R21 ;  /* 0x000000ffff067224 */ /* 0x000fd400078e0015 */
[----:B------:R-:W-:Y:S05]  /*4e680*/  @!P0 BRA `(.L_x_2787) ;  /* 0x0000000000248947 */ /* 0x000fea0003800000 */
[----:B------:R-:W-:-:S04]  /*4e690*/  IADD3 R26, P0, PT, R26, 0x1, RZ ;  /* 0x000000011a1a7810 */ /* 0x000fc80007f1e0ff */
[----:B------:R-:W-:Y:S02]  /*4e6a0*/  IADD3.X R27, PT, PT, RZ, R27, RZ, P0, !PT ;  /* 0x0000001bff1b7210 */ /* 0x000fe400007fe4ff */
[----:B0-----:R-:W-:-:S04]  /*4e6b0*/  ISETP.NE.U32.AND P0, PT, R26, UR5, PT ;  /* 0x000000051a007c0c */ /* 0x001fc8000bf05070 */
[----:B------:R-:W-:-:S13]  /*4e6c0*/  ISETP.NE.AND.EX P0, PT, R27, UR4, PT, P0 ;  /* 0x000000041b007c0c */ /* 0x000fda000bf05300 */
[----:B------:R-:W-:Y:S05]  /*4e6d0*/  @P0 BRA `(.L_x_2788) ;  /* 0xfffffffc00b00947 */ /* 0x000fea000383ffff */
[----:B------:R-:W-:Y:S01]  /*4e6e0*/  IMAD.MOV.U32 R0, RZ, RZ, R20 ;  /* 0x000000ffff007224 */ /* 0x000fe200078e0014 */
[----:B------:R-:W-:Y:S01]  /*4e6f0*/  MOV R3, R22 ;  /* 0x0000001600037202 */ /* 0x000fe20000000f00 */
[----:B------:R-:W-:Y:S02]  /*4e700*/  IMAD.MOV.U32 R2, RZ, RZ, R21 ;  /* 0x000000ffff027224 */ /* 0x000fe400078e0015 */
[----:B------:R-:W-:-:S07]  /*4e710*/  IMAD.MOV.U32 R6, RZ, RZ, R23 ;  /* 0x000000ffff067224 */ /* 0x000fce00078e0017 */
.L_x_2787:
[----:B0-----:R-:W-:Y:S05]  /*4e720*/  BSYNC.RECONVERGENT B1 ;  /* 0x0000000000017941 */ /* 0x001fea0003800200 */
.L_x_2786:
[----:B------:R-:W-:Y:S01]  /*4e730*/  BSSY.RECONVERGENT B1, `(.L_x_2789) ;  /* 0x000001a000017945 */ /* 0x000fe20003800200 */
[----:B------:R-:W-:Y:S01]  /*4e740*/  CS2R R24, SRZ ;  /* 0x0000000000187805 */ /* 0x000fe2000001ff00 */
[----:B------:R-:W0:Y:S06]  /*4e750*/  LDCU UR5, c[0x0][0x3c8] ;  /* 0x00007900ff0577ac */ /* 0x000e2c0008000800 */
.L_x_2791:
        /* <DEDUP_REMOVED lines=17> */
[----:B------:R-:W-:-:S13]  /*4e870*/  ISETP.NE.AND.EX P0, PT, R25, UR4, PT, P0 ;  /* 0x0000000419007c0c */ /* 0x000fda000bf05300 */
[----:B------:R-:W-:Y:S05]  /*4e880*/  @P0 BRA `(.L_x_2791) ;  /* 0xfffffffc00b40947 */ /* 0x000fea000383ffff */
[----:B------:R-:W-:Y:S01]  /*4e890*/  MOV R10, R16 ;  /* 0x00000010000a7202 */ /* 0x000fe20000000f00 */
[----:B------:R-:W-:Y:S01]  /*4e8a0*/  IMAD.MOV.U32 R7, RZ, RZ, R17 ;  /* 0x000000ffff077224 */ /* 0x000fe200078e0011 */
[----:B------:R-:W-:Y:S01]  /*4e8b0*/  MOV R11, R19 ;  /* 0x00000013000b7202 */ /* 0x000fe20000000f00 */
[----:B------:R-:W-:-:S07]  /*4e8c0*/  IMAD.MOV.U32 R16, RZ, RZ, R18 ;  /* 0x000000ffff107224 */ /* 0x000fce00078e0012 */
.L_x_2790:
[----:B0-----:R-:W-:Y:S05]  /*4e8d0*/  BSYNC.RECONVERGENT B1 ;  /* 0x0000000000017941 */ /* 0x001fea0003800200 */
.L_x_2789:
[----:B------:R-:W-:Y:S01]  /*4e8e0*/  BSSY.RECONVERGENT B1, `(.L_x_2792) ;  /* 0x000001a000017945 */ /* 0x000fe20003800200 */
[----:B------:R-:W-:Y:S01]  /*4e8f0*/  IMAD.MOV.U32 R19, RZ, RZ, RZ ;  /* 0x000000ffff137224 */ /* 0x000fe200078e00ff */
[----:B------:R-:W0:Y:S01]  /*4e900*/  LDCU UR5, c[0x0][0x3c8] ;  /* 0x00007900ff0577ac */ /* 0x000e220008000800 */
[----:B------:R-:W-:-:S07]  /*4e910*/  IMAD.MOV.U32 R24, RZ, RZ, RZ ;  /* 0x000000ffff187224 */ /* 0x000fce00078e00ff */
.L_x_2794:
[C---:B------:R-:W-:Y:S02]  /*4e920*/  SHF.L.U32 R23, R19.reuse, 0x3, RZ ;  /* 0x0000000313177819 */ /* 0x040fe400000006ff */
[----:B------:R-:W-:Y:S02]  /*4e930*/  SHF.L.U64.HI R18, R19, 0x3, R24 ;  /* 0x0000000313127819 */ /* 0x000fe40000010218 */
[C---:B------:R-:W-:Y:S02]  /*4e940*/  IADD3 R20, P0, PT, R23.reuse, R8, RZ ;  /* 0x0000000817147210 */ /* 0x040fe40007f1e0ff */
[----:B------:R-:W-:-:S03]  /*4e950*/  IADD3 R22, P1, PT, R23, R14, RZ ;  /* 0x0000000e17167210 */ /* 0x000fc60007f3e0ff */
[C---:B------:R-:W-:Y:S02]  /*4e960*/  IMAD.X R21, R18.reuse, 0x1, R9, P0 ;  /* 0x0000000112157824 */ /* 0x040fe400000e0609 */
        /* <DEDUP_REMOVED lines=17> */
.L_x_2793:
[----:B0-----:R-:W-:Y:S05]  /*4ea80*/  BSYNC.RECONVERGENT B1 ;  /* 0x0000000000017941 */ /* 0x001fea0003800200 */
.L_x_2792:
[----:B------:R-:W-:Y:S01]  /*4ea90*/  BSSY.RECONVERGENT B1, `(.L_x_2795) ;  /* 0x000001a000017945 */ /* 0x000fe20003800200 */
[----:B------:R-:W-:Y:S01]  /*4eaa0*/  IMAD.MOV.U32 R19, RZ, RZ, RZ ;  /* 0x000000ffff137224 */ /* 0x000fe200078e00ff */
[----:B------:R-:W0:Y:S01]  /*4eab0*/  LDCU UR5, c[0x0][0x3c8] ;  /* 0x00007900ff0577ac */ /* 0x000e220008000800 */
[----:B------:R-:W-:-:S07]  /*4eac0*/  IMAD.MOV.U32 R24, RZ, RZ, RZ ;  /* 0x000000ffff187224 */ /* 0x000fce00078e00ff */
.L_x_2797:
        /* <DEDUP_REMOVED lines=8> */
[----:B--2---:R-:W-:Y:S02]  /*4eb50*/  ISETP.GE.U32.AND P0, PT, R20, R14, PT ;  /* 0x0000000e1400720c */ /* 0x004fe40003f06070 */
[----:B------:R-:W-:Y:S02]  /*4eb60*/  MOV R14, R4 ;  /* 0x00000004000e7202 */ /* 0x000fe40000000f00 */
[----:B------:R-:W-:Y:S01]  /*4eb70*/  ISETP.GE.U32.AND.EX P0, PT, R21, R15, PT, P0 ;  /* 0x0000000f1500720c */ /* 0x000fe20003f06100 */
[----:B------:R-:W-:-:S12]  /*4eb80*/  IMAD.MOV.U32 R15, RZ, RZ, R5 ;  /* 0x000000ffff0f7224 */ /* 0x000fd800078e0005 */
        /* <DEDUP_REMOVED lines=10> */
.L_x_2796:
[----:B0-----:R-:W-:Y:S05]  /*4ec30*/  BSYNC.RECONVERGENT B1 ;  /* 0x0000000000017941 */ /* 0x001fea0003800200 */
.L_x_2795:
[----:B------:R-:W-:Y:S01]  /*4ec40*/  BSSY.RECONVERGENT B1, `(.L_x_2798) ;  /* 0x0000019000017945 */ /* 0x000fe20003800200 */
[----:B------:R-:W-:Y:S01]  /*4ec50*/  CS2R R22, SRZ ;  /* 0x0000000000167805 */ /* 0x000fe2000001ff00 */
[----:B------:R-:W0:Y:S06]  /*4ec60*/  LDCU UR5, c[0x0][0x3c8] ;  /* 0x00007900ff0577ac */ /* 0x000e2c0008000800 */
.L_x_2800:
        /* <DEDUP_REMOVED lines=22> */
.L_x_2799:
[----:B0-----:R-:W-:Y:S05]  /*4edd0*/  BSYNC.RECONVERGENT B1 ;  /* 0x0000000000017941 */ /* 0x001fea0003800200 */
.L_x_2798:
[----:B------:R-:W-:Y:S01]  /*4ede0*/  HFMA2 R24, -RZ, RZ, 0, 0 ;  /* 0x00000000ff187431 */ /* 0x000fe200000001ff */
[----:B------:R-:W-:Y:S01]  /*4edf0*/  BSSY.RECONVERGENT B1, `(.L_x_2801) ;  /* 0x0000019000017945 */ /* 0x000fe20003800200 */
[----:B------:R-:W-:Y:S01]  /*4ee00*/  IMAD.MOV.U32 R19, RZ, RZ, RZ ;  /* 0x000000ffff137224 */ /* 0x000fe200078e00ff */
[----:B------:R-:W0:Y:S06]  /*4ee10*/  LDCU UR5, c[0x0][0x3c8] ;  /* 0x00007900ff0577ac */ /* 0x000e2c0008000800 */
.L_x_2803:
        /* <DEDUP_REMOVED lines=22> */
.L_x_2802:
[----:B0-----:R-:W-:Y:S05]  /*4ef80*/  BSYNC.RECONVERGENT B1 ;  /* 0x0000000000017941 */ /* 0x001fea0003800200 */
.L_x_2801:
[----:B------:R-:W-:Y:S01]  /*4ef90*/  HFMA2 R24, -RZ, RZ, 0, 0 ;  /* 0x00000000ff187431 */ /* 0x000fe200000001ff */
[----:B------:R-:W-:Y:S01]  /*4efa0*/  BSSY.RECONVERGENT B1, `(.L_x_2804) ;  /* 0x0000019000017945 */ /* 0x000fe20003800200 */
[----:B------:R-:W-:Y:S01]  /*4efb0*/  IMAD.MOV.U32 R19, RZ, RZ, RZ ;  /* 0x000000ffff137224 */ /* 0x000fe200078e00ff */
[----:B------:R-:W0:Y:S06]  /*4efc0*/  LDCU UR5, c[0x0][0x3c8] ;  /* 0x00007900ff0577ac */ /* 0x000e2c0008000800 */
.L_x_2806:
        /* <DEDUP_REMOVED lines=22> */
.L_x_2805:
[----:B0-----:R-:W-:Y:S05]  /*4f130*/  BSYNC.RECONVERGENT B1 ;  /* 0x0000000000017941 */ /* 0x001fea0003800200 */
.L_x_2804:
[----:B------:R-:W-:Y:S01]  /*4f140*/  BSSY.RECONVERGENT B1, `(.L_x_2807) ;  /* 0x0000019000017945 */ /* 0x000fe20003800200 */
[----:B------:R-:W-:Y:S01]  /*4f150*/  CS2R R22, SRZ ;  /* 0x0000000000167805 */ /* 0x000fe2000001ff00 */
[----:B------:R-:W0:Y:S06]  /*4f160*/  LDCU UR5, c[0x0][0x3c8] ;  /* 0x00007900ff0577ac */ /* 0x000e2c0008000800 */
.L_x_2809:
        /* <DEDUP_REMOVED lines=9> */
[----:B--2---:R-:W-:Y:S02]  /*4f200*/  ISETP.GE.U32.AND P0, PT, R20, R18, PT ;  /* 0x000000121400720c */ /* 0x004fe40003f06070 */
[----:B------:R-:W-:Y:S02]  /*4f210*/  MOV R18, R6 ;  /* 0x0000000600127202 */ /* 0x000fe40000000f00 */
[----:B------:R-:W-:-:S13]  /*4f220*/  ISETP.GE.U32.AND.EX P0, PT, R21, R19, PT, P0 ;  /* 0x000000131500720c */ /* 0x000fda0003f06100 */
[----:B------:R-:W-:Y:S05]  /*4f230*/  @!P0 BRA `(.L_x_2808) ;  /* 0x0000000000248947 */ /* 0x000fea0003800000 */
[----:B------:R-:W-:-:S05]  /*4f240*/  IADD3 R22, P0, PT, R22, 0x1, RZ ;  /* 0x0000000116167810 */ /* 0x000fca0007f1e0ff */
[----:B------:R-:W-:Y:S01]  /*4f250*/  IMAD.X R23, RZ, RZ, R23, P0 ;  /* 0x000000ffff177224 */ /* 0x000fe200000e0617 */
[----:B0-----:R-:W-:-:S04]  /*4f260*/  ISETP.NE.U32.AND P0, PT, R22, UR5, PT ;  /* 0x0000000516007c0c */ /* 0x001fc8000bf05070 */
[----:B------:R-:W-:-:S13]  /*4f270*/  ISETP.NE.AND.EX P0, PT, R23, UR4, PT, P0 ;  /* 0x0000000417007c0c */ /* 0x000fda000bf05300 */
[----:B------:R-:W-:Y:S05]  /*4f280*/  @P0 BRA `(.L_x_2809) ;  /* 0xfffffffc00b80947 */ /* 0x000fea000383ffff */
[----:B------:R-:W-:Y:S01]  /*4f290*/  IMAD.MOV.U32 R17, RZ, RZ, R16 ;  /* 0x000000ffff117224 */ /* 0x000fe200078e0010 */
[----:B------:R-:W-:Y:S01]  /*4f2a0*/  MOV R18, R11 ;  /* 0x0000000b00127202 */ /* 0x000fe20000000f00 */
[----:B------:R-:W-:Y:S02]  /*4f2b0*/  IMAD.MOV.U32 R16, RZ, RZ, R3 ;  /* 0x000000ffff107224 */ /* 0x000fe400078e0003 */
[----:B------:R-:W-:-:S07]  /*4f2c0*/  IMAD.MOV.U32 R11, RZ, RZ, R6 ;  /* 0x000000ffff0b7224 */ /* 0x000fce00078e0006 */
.L_x_2808:
[----:B0-----:R-:W-:Y:S05]  /*4f2d0*/  BSYNC.RECONVERGENT B1 ;  /* 0x0000000000017941 */ /* 0x001fea0003800200 */
.L_x_2807:
[----:B------:R-:W-:Y:S01]  /*4f2e0*/  HFMA2 R19, -RZ, RZ, 0, 0 ;  /* 0x00000000ff137431 */ /* 0x000fe200000001ff */
[----:B------:R-:W-:Y:S01]  /*4f2f0*/  BSSY.RECONVERGENT B1, `(.L_x_2810) ;  /* 0x0000019000017945 */ /* 0x000fe20003800200 */
[----:B------:R-:W-:Y:S01]  /*4f300*/  IMAD.MOV.U32 R24, RZ, RZ, RZ ;  /* 0x000000ffff187224 */ /* 0x000fe200078e00ff */
[----:B------:R-:W0:Y:S06]  /*4f310*/  LDCU UR5, c[0x0][0x3c8] ;  /* 0x00007900ff0577ac */ /* 0x000e2c0008000800 */
.L_x_2812:
        /* <DEDUP_REMOVED lines=22> */
.L_x_2811:
[----:B0-----:R-:W-:Y:S05]  /*4f480*/  BSYNC.RECONVERGENT B1 ;  /* 0x0000000000017941 */ /* 0x001fea0003800200 */
.L_x_2810:
[----:B------:R-:W-:Y:S01]  /*4f490*/  BSSY.RECONVERGENT B1, `(.L_x_2813) ;  /* 0x0000019000017945 */ /* 0x000fe20003800200 */
[----:B------:R-:W-:Y:S01]  /*4f4a0*/  CS2R R22, SRZ ;  /* 0x0000000000167805 */ /* 0x000fe2000001ff00 */
[----:B------:R-:W0:Y:S06]  /*4f4b0*/  LDCU UR5, c[0x0][0x3c8] ;  /* 0x00007900ff0577ac */ /* 0x000e2c0008000800 */
.L_x_2815:
[C---:B------:R-:W-:Y:S02]  /*4f4c0*/  SHF.L.U32 R5, R22.reuse, 0x3, RZ ;  /* 0x0000000316057819 */ /* 0x040fe400000006ff */
[----:B------:R-:W-:Y:S02]  /*4f4d0*/  SHF.L.U64.HI R19, R22, 0x3, R23 ;  /* 0x0000000316137819 */ /* 0x000fe40000010217 */
[-C--:B------:R-:W-:Y:S02]  /*4f4e0*/  IADD3 R20, P0, PT, R12, R5.reuse, RZ ;  /* 0x000000050c147210 */ /* 0x080fe40007f1e0ff */
[----:B------:R-:W-:-:S03]  /*4f4f0*/  IADD3 R4, P1, PT, R0, R5, RZ ;  /* 0x0000000500047210 */ /* 0x000fc60007f3e0ff */
[--C-:B------:R-:W-:Y:S02]  /*4f500*/  IMAD.X R21, R13, 0x1, R19.reuse, P0 ;  /* 0x000000010d157824 */ /* 0x100fe400000e0613 */
        /* <DEDUP_REMOVED lines=17> */
.L_x_2814:
[----:B0-----:R-:W-:Y:S05]  /*4f620*/  BSYNC.RECONVERGENT B1 ;  /* 0x0000000000017941 */ /* 0x001fea0003800200 */
.L_x_2813:
[----:B------:R-:W-:Y:S01]  /*4f630*/  BSSY.RECONVERGENT B1, `(.L_x_2816) ;  /* 0x000001a000017945 */ /* 0x000fe20003800200 */
[----:B------:R-:W-:Y:S01]  /*4f640*/  IMAD.MOV.U32 R19, RZ, RZ, RZ ;  /* 0x000000ffff137224 */ /* 0x000fe200078e00ff */
[----:B------:R-:W0:Y:S01]  /*4f650*/  LDCU UR5, c[0x0][0x3c8] ;  /* 0x00007900ff0577ac */ /* 0x000e220008000800 */
[----:B------:R-:W-:-:S07]  /*4f660*/  IMAD.MOV.U32 R24, RZ, RZ, RZ ;  /* 0x000000ffff187224 */ /* 0x000fce00078e00ff */
.L_x_2818:
        /* <DEDUP_REMOVED lines=22> */
.L_x_2817:
[----:B0-----:R-:W-:Y:S05]  /*4f7d0*/  BSYNC.RECONVERGENT B1 ;  /* 0x0000000000017941 */ /* 0x001fea0003800200 */
.L_x_2816:
[----:B------:R-:W-:Y:S01]  /*4f7e0*/  BSSY.RECONVERGENT B1, `(.L_x_2819) ;  /* 0x000001a000017945 */ /* 0x000fe20003800200 */
[----:B------:R-:W-:Y:S01]  /*4f7f0*/  IMAD.MOV.U32 R19, RZ, RZ, RZ ;  /* 0x000000ffff137224 */ /* 0x000fe200078e00ff */
[----:B------:R-:W0:Y:S01]  /*4f800*/  LDCU UR5, c[0x0][0x3c8] ;  /* 0x00007900ff0577ac */ /* 0x000e220008000800 */
[----:B------:R-:W-:-:S07]  /*4f810*/  IMAD.MOV.U32 R24, RZ, RZ, RZ ;  /* 0x000000ffff187224 */ /* 0x000fce00078e00ff */
.L_x_2821:
        /* <DEDUP_REMOVED lines=22> */
.L_x_2820:
[----:B0-----:R-:W-:Y:S05]  /*4f980*/  BSYNC.RECONVERGENT B1 ;  /* 0x0000000000017941 */ /* 0x001fea0003800200 */
.L_x_2819:
[----:B------:R-:W-:Y:S01]  /*4f990*/  BSSY.RECONVERGENT B1, `(.L_x_2822) ;  /* 0x0000019000017945 */ /* 0x000fe20003800200 */
[----:B------:R-:W-:Y:S01]  /*4f9a0*/  CS2R R22, SRZ ;  /* 0x0000000000167805 */ /* 0x000fe2000001ff00 */
[----:B------:R-:W0:Y:S06]  /*4f9b0*/  LDCU UR5, c[0x0][0x3c8] ;  /* 0x00007900ff0577ac */ /* 0x000e2c0008000800 */
.L_x_2824:
        /* <DEDUP_REMOVED lines=9> */
[----:B--2---:R-:W-:Y:S01]  /*4fa50*/  ISETP.GE.U32.AND P0, PT, R20, R18, PT ;  /* 0x000000121400720c */ /* 0x004fe20003f06070 */
[----:B------:R-:W-:-:S03]  /*4fa60*/  IMAD.MOV.U32 R18, RZ, RZ, R6 ;  /* 0x000000ffff127224 */ /* 0x000fc600078e0006 */
        /* <DEDUP_REMOVED lines=11> */
.L_x_2823:
[----:B0-----:R-:W-:Y:S05]  /*4fb20*/  BSYNC.RECONVERGENT B1 ;  /* 0x0000000000017941 */ /* 0x001fea0003800200 */
.L_x_2822:
[----:B------:R-:W-:Y:S01]  /*4fb30*/  HFMA2 R24, -RZ, RZ, 0, 0 ;  /* 0x00000000ff187431 */ /* 0x000fe200000001ff */
[----:B------:R-:W-:Y:S01]  /*4fb40*/  BSSY.RECONVERGENT B1, `(.L_x_2825) ;  /* 0x0000019000017945 */ /* 0x000fe20003800200 */
[----:B------:R-:W-:Y:S01]  /*4fb50*/  IMAD.MOV.U32 R19, RZ, RZ, RZ ;  /* 0x000000ffff137224 */ /* 0x000fe200078e00ff */
[----:B------:R-:W0:Y:S06]  /*4fb60*/  LDCU UR5, c[0x0][0x3c8] ;  /* 0x00007900ff0577ac */ /* 0x000e2c0008000800 */
.L_x_2827:
        /* <DEDUP_REMOVED lines=22> */
.L_x_2826:
[----:B0-----:R-:W-:Y:S05]  /*4fcd0*/  BSYNC.RECONVERGENT B1 ;  /* 0x0000000000017941 */ /* 0x001fea0003800200 */
.L_x_2825:
[----:B------:R-:W-:Y:S01]  /*4fce0*/  HFMA2 R24, -RZ, RZ, 0, 0 ;  /* 0x00000000ff187431 */ /* 0x000fe200000001ff */
[----:B------:R-:W-:Y:S01]  /*4fcf0*/  BSSY.RECONVERGENT B1, `(.L_x_2828) ;  /* 0x000001b000017945 */ /* 0x000fe20003800200 */
[----:B------:R-:W-:Y:S01]  /*4fd00*/  IMAD.MOV.U32 R23, RZ, RZ, RZ ;  /* 0x000000ffff177224 */ /* 0x000fe200078e00ff */
[----:B------:R-:W0:Y:S06]  /*4fd10*/  LDCU UR5, c[0x0][0x3c8] ;  /* 0x00007900ff0577ac */ /* 0x000e2c0008000800 */
.L_x_2830:
        /* <DEDUP_REMOVED lines=24> */
.L_x_2829:
[----:B0-----:R-:W-:Y:S05]  /*4fea0*/  BSYNC.RECONVERGENT B1 ;  /* 0x0000000000017941 */ /* 0x001fea0003800200 */
.L_x_2828:
[----:B------:R-:W-:Y:S01]  /*4feb0*/  BSSY.RECONVERGENT B1, `(.L_x_2831) ;  /* 0x000001c000017945 */ /* 0x000fe20003800200 */
[----:B------:R-:W-:Y:S01]  /*4fec0*/  IMAD.MOV.U32 R23, RZ, RZ, RZ ;  /* 0x000000ffff177224 */ /* 0x000fe200078e00ff */
[----:B------:R-:W0:Y:S01]  /*4fed0*/  LDCU UR5, c[0x0][0x3c8] ;  /* 0x00007900ff0577ac */ /* 0x000e220008000800 */
[----:B------:R-:W-:-:S07]  /*4fee0*/  IMAD.MOV.U32 R24, RZ, RZ, RZ ;  /* 0x000000ffff187224 */ /* 0x000fce00078e00ff */
.L_x_2833:
        /* <DEDUP_REMOVED lines=24> */
.L_x_2832:
[----:B0-----:R-:W-:Y:S05]  /*50070*/  BSYNC.RECONVERGENT B1 ;  /* 0x0000000000017941 */ /* 0x001fea0003800200 */
.L_x_2831:
[----:B------:R-:W-:Y:S01]  /*50080*/  HFMA2 R23, -RZ, RZ, 0, 0 ;  /* 0x00000000ff177431 */ /* 0x000fe200000001ff */
[----:B------:R-:W-:Y:S01]  /*50090*/  BSSY.RECONVERGENT B1, `(.L_x_2834) ;  /* 0x000001b000017945 */ /* 0x000fe20003800200 */
[----:B------:R-:W-:Y:S01]  /*500a0*/  IMAD.MOV.U32 R24, RZ, RZ, RZ ;  /* 0x000000ffff187224 */ /* 0x000fe200078e00ff */
[----:B------:R-:W0:Y:S06]  /*500b0*/  LDCU UR5, c[0x0][0x3c8] ;  /* 0x00007900ff0577ac */ /* 0x000e2c0008000800 */
.L_x_2836:
        /* <DEDUP_REMOVED lines=24> */
.L_x_2835:
[----:B0-----:R-:W-:Y:S05]  /*50240*/  BSYNC.RECONVERGENT B1 ;  /* 0x0000000000017941 */ /* 0x001fea0003800200 */
.L_x_2834:
[----:B------:R-:W-:Y:S01]  /*50250*/  HFMA2 R23, -RZ, RZ, 0, 0 ;  /* 0x00000000ff177431 */ /* 0x000fe200000001ff */
[----:B------:R-:W-:Y:S01]  /*50260*/  BSSY.RECONVERGENT B1, `(.L_x_2837) ;  /* 0x000001a000017945 */ /* 0x000fe20003800200 */
[----:B------:R-:W-:Y:S01]  /*50270*/  IMAD.MOV.U32 R18, RZ, RZ, RZ ;  /* 0x000000ffff127224 */ /* 0x000fe200078e00ff */
[----:B------:R-:W0:Y:S06]  /*50280*/  LDCU UR5, c[0x0][0x3c8] ;  /* 0x00007900ff0577ac */ /* 0x000e2c0008000800 */
.L_x_2839:
        /* <DEDUP_REMOVED lines=8> */
[----:B------:R-:W-:Y:S02]  /*50310*/  MOV R17, R2 ;  /* 0x0000000200117202 */ /* 0x000fe40000000f00 */
[----:B--2---:R-:W-:Y:S01]  /*50320*/  ISETP.GE.U32.AND P0, PT, R20, R14, PT ;  /* 0x0000000e1400720c */ /* 0x004fe20003f06070 */
[----:B------:R-:W-:-:S03]  /*50330*/  IMAD.MOV.U32 R14, RZ, RZ, R3 ;  /* 0x000000ffff0e7224 */ /* 0x000fc600078e0003 */
        /* <DEDUP_REMOVED lines=12> */
.L_x_2838:
[----:B0-----:R-:W-:Y:S05]  /*50400*/  BSYNC.RECONVERGENT B1 ;  /* 0x0000000000017941 */ /* 0x001fea0003800200 */
.L_x_2837:
[----:B------:R-:W-:Y:S01]  /*50410*/  HFMA2 R18, -RZ, RZ, 0, 0 ;  /* 0x00000000ff127431 */ /* 0x000fe200000001ff */
[----:B------:R-:W-:Y:S01]  /*50420*/  BSSY.RECONVERGENT B1, `(.L_x_2840) ;  /* 0x000001a000017945 */ /* 0x000fe20003800200 */
[----:B------:R-:W-:Y:S01]  /*50430*/  IMAD.MOV.U32 R23, RZ, RZ, RZ ;  /* 0x000000ffff177224 */ /* 0x000fe200078e00ff */
[----:B------:R-:W0:Y:S06]  /*50440*/  LDCU UR5, c[0x0][0x3c8] ;  /* 0x00007900ff0577ac */ /* 0x000e2c0008000800 */
.L_x_2842:
        /* <DEDUP_REMOVED lines=9> */
[----:B--2---:R-:W-:Y:S01]  /*504e0*/  ISETP.GE.U32.AND P0, PT, R20, R2, PT ;  /* 0x000000021400720c */ /* 0x004fe20003f06070 */
[----:B------:R-:W-:-:S03]  /*504f0*/  IMAD.MOV.U32 R2, RZ, RZ, R19 ;  /* 0x000000ffff027224 */ /* 0x000fc600078e0013 */
[----:B------:R-:W-:Y:S02]  /*50500*/  ISETP.GE.U32.AND.EX P0, PT, R21, R3, PT, P0 ;  /* 0x000000031500720c */ /* 0x000fe40003f06100 */
[----:B------:R-:W-:-:S11]  /*50510*/  MOV R3, R22 ;  /* 0x0000001600037202 */ /* 0x000fd60000000f00 */
        /* <DEDUP_REMOVED lines=8> */
[----:B------:R-:W-:Y:S01]  /*505a0*/  IMAD.MOV.U32 R6, RZ, RZ, R19 ;  /* 0x000000ffff067224 */ /* 0x000fe200078e0013 */
[----:B------:R-:W-:-:S07]  /*505b0*/  MOV R16, R22 ;  /* 0x0000001600107202 */ /* 0x000fce0000000f00 */
.L_x_2841:
[----:B0-----:R-:W-:Y:S05]  /*505c0*/  BSYNC.RECONVERGENT B1 ;  /* 0x0000000000017941 */ /* 0x001fea0003800200 */
.L_x_2840:
[----:B------:R-:W-:Y:S01]  /*505d0*/  BSSY.RECONVERGENT B1, `(.L_x_2843) ;  /* 0x000001a000017945 */ /* 0x000fe20003800200 */
[----:B------:R-:W-:Y:S01]  /*505e0*/  IMAD.MOV.U32 R23, RZ, RZ, RZ ;  /* 0x000000ffff177224 */ /* 0x000fe200078e00ff */
[----:B------:R-:W0:Y:S01]  /*505f0*/  LDCU UR5, c[0x0][0x3c8] ;  /* 0x00007900ff0577ac */ /* 0x000e220008000800 */
[----:B------:R-:W-:-:S07]  /*50600*/  IMAD.MOV.U32 R24, RZ, RZ, RZ ;  /* 0x000000ffff187224 */ /* 0x000fce00078e00ff */
.L_x_2845:
        /* <DEDUP_REMOVED lines=22> */
.L_x_2844:
[----:B0-----:R-:W-:Y:S05]  /*50770*/  BSYNC.RECONVERGENT B1 ;  /* 0x0000000000017941 */ /* 0x001fea0003800200 */
.L_x_2843:
[----:B------:R-:W-:Y:S01]  /*50780*/  BSSY.RECONVERGENT B1, `(.L_x_2846) ;  /* 0x000001a000017945 */ /* 0x000fe20003800200 */
[----:B------:R-:W-:Y:S01]  /*50790*/  IMAD.MOV.U32 R19, RZ, RZ, RZ ;  /* 0x000000ffff137224 */ /* 0x000fe200078e00ff */
[----:B------:R-:W0:Y:S01]  /*507a0*/  LDCU UR5, c[0x0][0x3c8] ;  /* 0x00007900ff0577ac */ /* 0x000e220008000800 */
[----:B------:R-:W-:-:S07]  /*507b0*/  IMAD.MOV.U32 R22, RZ, RZ, RZ ;  /* 0x000000ffff167224 */ /* 0x000fce00078e00ff */
.L_x_2848:
        /* <DEDUP_REMOVED lines=22> */
.L_x_2847:
[----:B0-----:R-:W-:Y:S05]  /*50920*/  BSYNC.RECONVERGENT B1 ;  /* 0x0000000000017941 */ /* 0x001fea0003800200 */
.L_x_2846:
[----:B------:R-:W-:Y:S01]  /*50930*/  BSSY.RECONVERGENT B1, `(.L_x_2849) ;  /* 0x000001c000017945 */ /* 0x000fe20003800200 */
[----:B------:R-:W-:Y:S01]  /*50940*/  IMAD.MOV.U32 R19, RZ, RZ, RZ ;  /* 0x000000ffff137224 */ /* 0x000fe200078e00ff */
[----:B------:R-:W0:Y:S01]  /*50950*/  LDCU UR5, c[0x0][0x3c8] ;  /* 0x00007900ff0577ac */ /* 0x000e220008000800 */
[----:B------:R-:W-:-:S07]  /*50960*/  IMAD.MOV.U32 R24, RZ, RZ, RZ ;  /* 0x000000ffff187224 */ /* 0x000fce00078e00ff */
.L_x_2851:
        /* <DEDUP_REMOVED lines=24> */
.L_x_2850:
[----:B0-----:R-:W-:Y:S05]  /*50af0*/  BSYNC.RECONVERGENT B1 ;  /* 0x0000000000017941 */ /* 0x001fea0003800200 */
.L_x_2849:
[----:B------:R-:W-:Y:S01]  /*50b00*/  HFMA2 R19, -RZ, RZ, 0, 0 ;  /* 0x00000000ff137431 */ /* 0x000fe200000001ff */
[----:B------:R-:W-:Y:S01]  /*50b10*/  BSSY.RECONVERGENT B1, `(.L_x_2852) ;  /* 0x000001b000017945 */ /* 0x000fe20003800200 */
[----:B------:R-:W-:Y:S01]  /*50b20*/  IMAD.MOV.U32 R24, RZ, RZ, RZ ;  /* 0x000000ffff187224 */ /* 0x000fe200078e00ff */
[----:B------:R-:W0:Y:S06]  /*50b30*/  LDCU UR5, c[0x0][0x3c8] ;  /* 0x00007900ff0577ac */ /* 0x000e2c0008000800 */
.L_x_2854:
        /* <DEDUP_REMOVED lines=11> */
[----:B------:R-:W-:Y:S01]  /*50bf0*/  ISETP.GE.U32.AND.EX P0, PT, R21, R5, PT, P0 ;  /* 0x000000051500720c */ /* 0x000fe20003f06100 */
[----:B------:R-:W-:Y:S01]  /*50c00*/  IMAD.MOV.U32 R4, RZ, RZ, R2 ;  /* 0x000000ffff047224 */ /* 0x000fe200078e0002 */
[----:B------:R-:W-:-:S11]  /*50c10*/  MOV R5, R3 ;  /* 0x0000000300057202 */ /* 0x000fd60000000f00 */
        /* <DEDUP_REMOVED lines=10> */
.L_x_2853:
[----:B0-----:R-:W-:Y:S05]  /*50cc0*/  BSYNC.RECONVERGENT B1 ;  /* 0x0000000000017941 */ /* 0x001fea0003800200 */
.L_x_2852:
[----:B------:R-:W-:Y:S01]  /*50cd0*/  HFMA2 R20, -RZ, RZ, 0, 0 ;  /* 0x00000000ff147431 */ /* 0x000fe200000001ff */
[----:B------:R-:W-:Y:S01]  /*50ce0*/  BSSY.RECONVERGENT B1, `(.L_x_2855) ;  /* 0x0000019000017945 */ /* 0x000fe20003800200 */
[----:B------:R-:W-:Y:S01]  /*50cf0*/  IMAD.MOV.U32 R19, RZ, RZ, RZ ;  /* 0x000000ffff137224 */ /* 0x000fe200078e00ff */
[----:B------:R-:W0:Y:S06]  /*50d00*/  LDCU UR5, c[0x0][0x3c8] ;  /* 0x00007900ff0577ac */ /* 0x000e2c0008000800 */
.L_x_2857:
        /* <DEDUP_REMOVED lines=22> */
.L_x_2856:
[----:B0-----:R-:W-:Y:S05]  /*50e70*/  BSYNC.RECONVERGENT B1 ;  /* 0x0000000000017941 */ /* 0x001fea0003800200 */
.L_x_2855:
[----:B------:R-:W-:Y:S01]  /*50e80*/  BSSY.RECONVERGENT B1, `(.L_x_2858) ;  /* 0x000001b000017945 */ /* 0x000fe20003800200 */
[----:B------:R-:W-:Y:S01]  /*50e90*/  CS2R R20, SRZ ;  /* 0x0000000000147805 */ /* 0x000fe2000001ff00 */
[----:B------:R-:W0:Y:S06]  /*50ea0*/  LDCU UR5, c[0x0][0x3c8] ;  /* 0x00007900ff0577ac */ /* 0x000e2c0008000800 */
.L_x_2860:
        /* <DEDUP_REMOVED lines=24> */
.L_x_2859:
[----:B0-----:R-:W-:Y:S05]  /*51030*/  BSYNC.RECONVERGENT B1 ;  /* 0x0000000000017941 */ /* 0x001fea0003800200 */
.L_x_2858:
[----:B------:R-:W-:Y:S01]  /*51040*/  HFMA2 R26, -RZ, RZ, 0, 0 ;  /* 0x00000000ff1a7431 */ /* 0x000fe200000001ff */
[----:B------:R-:W-:Y:S01]  /*51050*/  BSSY.RECONVERGENT B1, `(.L_x_2861) ;  /* 0x000001b000017945 */ /* 0x000fe20003800200 */
[----:B------:R-:W-:Y:S01]  /*51060*/  IMAD.MOV.U32 R25, RZ, RZ, RZ ;  /* 0x000000ffff197224 */ /* 0x000fe200078e00ff */
[----:B------:R-:W0:Y:S06]  /*51070*/  LDCU UR5, c[0x0][0x3c8] ;  /* 0x00007900ff0577ac */ /* 0x000e2c0008000800 */
.L_x_2863:
        /* <DEDUP_REMOVED lines=24> */
.L_x_2862:
[----:B0-----:R-:W-:Y:S05]  /*51200*/  BSYNC.RECONVERGENT B1 ;  /* 0x0000000000017941 */ /* 0x001fea0003800200 */
.L_x_2861:
[----:B------:R-:W-:Y:S01]  /*51210*/  BSSY.RECONVERGENT B1, `(.L_x_2864) ;  /* 0x000001b000017945 */ /* 0x000fe20003800200 */
[----:B------:R-:W-:Y:S01]  /*51220*/  IMAD.MOV.U32 R25, RZ, RZ, RZ ;  /* 0x000000ffff197224 */ /* 0x000fe200078e00ff */
[----:B------:R-:W0:Y:S01]  /*51230*/  LDCU UR5, c[0x0][0x3c8] ;  /* 0x00007900ff0577ac */ /* 0x000e220008000800 */
[----:B------:R-:W-:-:S07]  /*51240*/  IMAD.MOV.U32 R26, RZ, RZ, RZ ;  /* 0x000000ffff1a7224 */ /* 0x000fce00078e00ff */
.L_x_2866:
        /* <DEDUP_REMOVED lines=23> */
.L_x_2865:
[----:B0-----:R-:W-:Y:S05]  /*513c0*/  BSYNC.RECONVERGENT B1 ;  /* 0x0000000000017941 */ /* 0x001fea0003800200 */
.L_x_2864:
[----:B------:R-:W-:Y:S02]  /*513d0*/  HFMA2 R25, -RZ, RZ, 0, 0 ;  /* 0x00000000ff197431 */ /* 0x000fe400000001ff */
[----:B------:R-:W-:Y:S01]  /*513e0*/  IMAD.MOV.U32 R10, RZ, RZ, RZ ;  /* 0x000000ffff0a7224 */ /* 0x000fe200078e00ff */
[----:B------:R-:W0:Y:S06]  /*513f0*/  LDCU UR5, c[0x0][0x3c8] ;  /* 0x00007900ff0577ac */ /* 0x000e2c0008000800 */
.L_x_2867:
        /* <DEDUP_REMOVED lines=24> */
.L_x_2784:
[----:B0-----:R-:W-:Y:S05]  /*51580*/  BSYNC.RECONVERGENT B0 ;  /* 0x0000000000007941 */ /* 0x001fea0003800200 */
.L_x_2308:
[----:B------:R-:W-:Y:S05]  /*51590*/  WARPSYNC.ALL ;  /* 0x0000000000007948 */ /* 0x000fea0003800000 */
[----:B------:R-:W0:Y:S01]  /*515a0*/  LDCU.64 UR6, c[0x0][0x3c0] ;  /* 0x00007800ff0677ac */ /* 0x000e220008000a00 */
[----:B------:R-:W1:Y:S01]  /*515b0*/  S2UR UR8, SR_CgaCtaId ;  /* 0x00000000000879c3 */ /* 0x000e620000008800 */
[----:B------:R-:W-:Y:S01]  /*515c0*/  IMAD.MOV.U32 R32, RZ, RZ, 0x2 ;  /* 0x00000002ff207424 */ /* 0x000fe200078e00ff */
[----:B0-----:R-:W-:Y:S02]  /*515d0*/  UIADD3 UR12, UP0, UPT, UR6, -0x1, URZ ;  /* 0xffffffff060c7890 */ /* 0x001fe4000ff1e0ff */
[----:B------:R-:W-:-:S02]  /*515e0*/  ULOP3.LUT UR13, UR6, 0x1, URZ, 0xc0, !UPT ;  /* 0x00000001060d7892 */ /* 0x000fc4000f8ec0ff */
[----:B------:R-:W-:Y:S02]  /*515f0*/  UIADD3.X UR5, UPT, UPT, UR7, -0x1, URZ, UP0, !UPT ;  /* 0xffffffff07057890 */ /* 0x000fe400087fe4ff */
[----:B------:R-:W-:Y:S01]  /*51600*/  ULOP3.LUT UR6, UR6, 0xfffffffe, URZ, 0xc0, !UPT ;  /* 0xfffffffe06067892 */ /* 0x000fe2000f8ec0ff */
[----:B------:R-:W-:Y:S02]  /*51610*/  UMOV UR7, 0x400 ;  /* 0x0000040000077882 */ /* 0x000fe40000000000 */
[----:B-1----:R-:W-:-:S12]  /*51620*/  ULEA UR9, UR8, UR7, 0x18 ;  /* 0x0000000708097291 */ /* 0x002fd8000f8ec0ff */
.L_x_3016:
[----:B------:R-:W-:Y:S01]  /*51630*/  IMAD.MOV R3, RZ, RZ, -R32 ;  /* 0x000000ffff037224 */ /* 0x000fe200078e0a20 */
[----:B------:R-:W-:Y:S01]  /*51640*/  BAR.SYNC.DEFER_BLOCKING 0x0 ;  /* 0x0000000000007b1d */ /* 0x000fe20000010000 */
[----:B------:R-:W-:Y:S01]  /*51650*/  VIADD R7, R32, 0xffffffff ;  /* 0xffffffff20077836 */ /* 0x000fe20000000000 */
[----:B------:R-:W-:Y:S01]  /*51660*/  MOV R26, R20 ;  /* 0x00000014001a7202 */ /* 0x000fe20000000f00 */
[----:B------:R-:W-:Y:S01]  /*51670*/  IMAD.MOV.U32 R20, RZ, RZ, R18 ;  /* 0x000000ffff147224 */ /* 0x000fe200078e0012 */
[----:B------:R-:W-:Y:S01]  /*51680*/  LOP3.LUT R0, R36, R3, RZ, 0xc0, !PT ;  /* 0x0000000324007212 */ /* 0x000fe200078ec0ff */
[----:B------:R-:W-:Y:S01]  /*51690*/  IMAD.MOV.U32 R18, RZ, RZ, R8 ;  /* 0x000000ffff127224 */ /* 0x000fe200078e0008 */
[----:B------:R-:W-:Y:S01]  /*516a0*/  LOP3.LUT R7, R7, R36, RZ, 0xc0, !PT ;  /* 0x0000002407077212 */ /* 0x000fe200078ec0ff */
[----:B------:R-:W-:Y:S01]  /*516b0*/  IMAD.MOV.U32 R27, RZ, RZ, R21 ;  /* 0x000000ffff1b7224 */ /* 0x000fe200078e0015 */
[----:B------:R-:W-:Y:S01]  /*516c0*/  SHF.L.U32 R0, R0, 0x3, RZ ;  /* 0x0000000300007819 */ /* 0x000fe200000006ff */
[----:B0-----:R-:W-:Y:S01]  /*516d0*/  IMAD.MOV.U32 R6, RZ, RZ, R12 ;  /* 0x000000ffff067224 */ /* 0x001fe200078e000c */
[----:B------:R-:W-:Y:S01]  /*516e0*/  MOV R21, R19 ;  /* 0x0000001300157202 */ /* 0x000fe20000000f00 */
[----:B------:R-:W-:Y:S01]  /*516f0*/  IMAD.SHL.U32 R8, R7, 0x8, RZ ;  /* 0x0000000807087824 */ /* 0x000fe200078e00ff */
[----:B------:R-:W-:Y:S01]  /*51700*/  VIMNMX.U32 R3, PT, PT, R0, 0x800, PT ;  /* 0x0000080000037848 */ /* 0x000fe20003fe0000 */
[----:B------:R-:W-:Y:S01]  /*51710*/  IMAD.MOV.U32 R24, RZ, RZ, R22 ;  /* 0x000000ffff187224 */ /* 0x000fe200078e0016 */
[----:B------:R-:W-:Y:S01]  /*51720*/  MOV R19, R9 ;  /* 0x0000000900137202 */ /* 0x000fe20000000f00 */
[----:B------:R-:W-:Y:S01]  /*51730*/  IMAD.MOV.U32 R25, RZ, RZ, R23 ;  /* 0x000000ffff197224 */ /* 0x000fe200078e0017 */
[----:B------:R-:W-:Y:S01]  /*51740*/  VIMNMX.U32 R8, PT, PT, R8, 0x800, PT ;  /* 0x0000080008087848 */ /* 0x000fe20003fe0000 */
[----:B------:R-:W-:Y:S01]  /*51750*/  IMAD R0, R32, 0x4, R3 ;  /* 0x0000000420007824 */ /* 0x000fe200078e0203 */
[----:B------:R-:W-:Y:S01]  /*51760*/  LEA R10, R36, UR9, 0x6 ;  /* 0x00000009240a7c11 */ /* 0x000fe2000f8e30ff */
[----:B------:R-:W-:Y:S01]  /*51770*/  IMAD.MOV.U32 R22, RZ, RZ, R16 ;  /* 0x000000ffff167224 */ /* 0x000fe200078e0010 */
[----:B------:R-:W-:Y:S01]  /*51780*/  MOV R7, R13 ;  /* 0x0000000d00077202 */ /* 0x000fe20000000f00 */
[----:B------:R-:W-:Y:S01]  /*51790*/  IMAD.MOV.U32 R16, RZ, RZ, R14 ;  /* 0x000000ffff107224 */ /* 0x000fe200078e000e */
[----:B------:R-:W-:Y:S01]  /*517a0*/  VIMNMX.U32 R0, PT, PT, R0, 0x800, PT ;  /* 0x0000080000007848 */ /* 0x000fe20003fe0000 */
[----:B------:R-:W-:Y:S01]  /*517b0*/  BSSY.RECONVERGENT B0, `(.L_x_2868) ;  /* 0x00002f1000007945 */ /* 0x000fe20003800200 */
[----:B------:R-:W-:Y:S01]  /*517c0*/  MOV R23, R17 ;  /* 0x0000001100177202 */ /* 0x000fe20000000f00 */
[----:B------:R0:W-:Y:S01]  /*517d0*/  STS.128 [R10+0x30], R4 ;  /* 0x000030040a007388 */ /* 0x0001e20000000c00 */
[----:B------:R-:W-:Y:S01]  /*517e0*/  VIADDMNMX R11, R0, -R3, R8, PT ;  /* 0x80000003000b7246 */ /* 0x000fe20003800108 */
[--C-:B------:R-:W-:Y:S01]  /*517f0*/  IMAD R2, R32, 0x4, R0.reuse ;  /* 0x0000000420027824 */ /* 0x100fe200078e0200 */
[----:B------:R-:W-:Y:S01]  /*51800*/  MOV R17, R15 ;  /* 0x0000000f00117202 */ /* 0x000fe20000000f00 */
[----:B------:R1:W-:Y:S03]  /*51810*/  STS.128 [R10], R24 ;  /* 0x000000180a007388 */ /* 0x0003e60000000c00 */
[----:B------:R-:W-:Y:S01]  /*51820*/  VIMNMX.U32 R2, PT, PT, R2, 0x800, PT ;  /* 0x0000080002027848 */ /* 0x000fe20003fe0000 */
[----:B------:R1:W-:Y:S04]  /*51830*/  STS.128 [R10+0x10], R20 ;  /* 0x000010140a007388 */ /* 0x0003e80000000c00 */
[----:B------:R-:W-:Y:S01]  /*51840*/  IMAD.IADD R9, R2, 0x1, -R0 ;  /* 0x0000000102097824 */ /* 0x000fe200078e0a00 */
[----:B------:R1:W-:Y:S01]  /*51850*/  STS.128 [R10+0x20], R16 ;  /* 0x000020100a007388 */ /* 0x0003e20000000c00 */
[----:B------:R-:W-:Y:S03]  /*51860*/  BAR.SYNC.DEFER_BLOCKING 0x0 ;  /* 0x0000000000007b1d */ /* 0x000fe60000010000 */
[C---:B------:R-:W-:Y:S01]  /*51870*/  ISETP.GE.AND P0, PT, R8.reuse, R9, PT ;  /* 0x000000090800720c */ /* 0x040fe20003f06270 */
[----:B------:R-:W-:-:S05]  /*51880*/  IMAD.IADD R9, R8, 0x1, -R9 ;  /* 0x0000000108097824 */ /* 0x000fca00078e0a09 */
[----:B0-----:R-:W-:-:S04]  /*51890*/  SEL R5, R9, RZ, P0 ;  /* 0x000000ff09057207 */ /* 0x001fc80000000000 */
[----:B------:R-:W-:-:S13]  /*518a0*/  ISETP.GE.AND P0, PT, R5, R11, PT ;  /* 0x0000000b0500720c */ /* 0x000fda0003f06270 */
[----:B-1----:R-:W-:Y:S05]  /*518b0*/  @P0 BRA `(.L_x_2869) ;  /* 0x0000002c00800947 */ /* 0x002fea0003800000 */
[----:B------:R-:W-:Y:S01]  /*518c0*/  MOV R7, R11 ;  /* 0x0000000b00077202 */ /* 0x000fe20000000f00 */
[----:B------:R-:W-:-:S07]  /*518d0*/  IMAD.IADD R6, R8, 0x1, R0 ;  /* 0x0000000108067824 */ /* 0x000fce00078e0200 */
.L_x_2886:
[----:B0-----:R-:W0:Y:S01]  /*518e0*/  S2UR UR8, SR_CgaCtaId ;  /* 0x00000000000879c3 */ /* 0x001e220000008800 */
[----:B------:R-:W-:Y:S01]  /*518f0*/  IMAD.IADD R4, R7, 0x1, -R5 ;  /* 0x0000000107047824 */ /* 0x000fe200078e0a05 */
[----:B------:R-:W-:Y:S01]  /*51900*/  UMOV UR7, 0x400 ;  /* 0x0000040000077882 */ /* 0x000fe20000000000 */
[----:B------:R-:W-:Y:S02]  /*51910*/  HFMA2 R23, -RZ, RZ, -15.890625, -0.0047760009765625 ;  /* 0xcbf29ce4ff177431 */ /* 0x000fe400000001ff */
[----:B------:R-:W-:Y:S01]  /*51920*/  IMAD.MOV.U32 R22, RZ, RZ, -0x7bdddcdb ;  /* 0x84222325ff167424 */ /* 0x000fe200078e00ff */
        /* <DEDUP_REMOVED lines=8> */
[----:B------:R-:W-:-:S03]  /*519b0*/  LEA R9, R9, UR7, 0x3 ;  /* 0x0000000709097c11 */ /* 0x000fc6000f8e18ff */
[----:B------:R-:W1:Y:S04]  /*519c0*/  LDS.64 R14, [R14] ;  /* 0x000000000e0e7984 */ /* 0x000e680000000a00 */
[----:B------:R2:W3:Y:S01]  /*519d0*/  LDS.64 R12, [R9] ;  /* 0x00000000090c7984 */ /* 0x0004e20000000a00 */
[----:B0-----:R-:W-:-:S04]  /*519e0*/  ISETP.NE.U32.AND P0, PT, R10, RZ, PT ;  /* 0x000000ff0a00720c */ /* 0x001fc80003f05070 */
[----:B------:R-:W-:-:S13]  /*519f0*/  ISETP.NE.AND.EX P0, PT, R11, RZ, PT, P0 ;  /* 0x000000ff0b00720c */ /* 0x000fda0003f05300 */
[----:B-123--:R-:W-:Y:S05]  /*51a00*/  @!P0 BRA `(.L_x_2870) ;  /* 0x0000000800a88947 */ /* 0x00efea0003800000 */
[----:B------:R-:W-:Y:S01]  /*51a10*/  UISETP.NE.U32.AND UP0, UPT, UR12, URZ, UPT ;  /* 0x000000ff0c00728c */ /* 0x000fe2000bf05070 */
[----:B------:R-:W-:Y:S01]  /*51a20*/  IMAD.MOV.U32 R22, RZ, RZ, -0x7bdddcdb ;  /* 0x84222325ff167424 */ /* 0x000fe200078e00ff */
[----:B------:R-:W-:Y:S01]  /*51a30*/  MOV R9, RZ ;  /* 0x000000ff00097202 */ /* 0x000fe20000000f00 */
[----:B------:R-:W-:Y:S01]  /*51a40*/  IMAD.MOV.U32 R23, RZ, RZ, -0x340d631c ;  /* 0xcbf29ce4ff177424 */ /* 0x000fe200078e00ff */
[----:B------:R-:W-:Y:S01]  /*51a50*/  UISETP.NE.AND.EX UP0, UPT, UR5, URZ, UPT, UP0 ;  /* 0x000000ff0500728c */ /* 0x000fe2000bf05300 */
[----:B------:R-:W-:-:S08]  /*51a60*/  IMAD.MOV.U32 R10, RZ, RZ, RZ ;  /* 0x000000ffff0a7224 */ /* 0x000fd000078e00ff */
[----:B------:R-:W-:Y:S05]  /*51a70*/  BRA.U !UP0, `(.L_x_2871) ;  /* 0x0000000508bc7547 */ /* 0x000fea000b800000 */
[----:B------:R-:W0:Y:S01]  /*51a80*/  LDC R9, c[0x0][0x3c4] ;  /* 0x0000f100ff097b82 */ /* 0x000e220000000800 */
[----:B------:R-:W-:Y:S01]  /*51a90*/  IADD3 R16, P1, PT, R14, 0x8, RZ ;  /* 0x000000080e107810 */ /* 0x000fe20007f3e0ff */
[----:B------:R-:W-:Y:S02]  /*51aa0*/  HFMA2 R23, -RZ, RZ, -15.890625, -0.0047760009765625 ;  /* 0xcbf29ce4ff177431 */ /* 0x000fe400000001ff */
[----:B------:R-:W-:Y:S02]  /*51ab0*/  IMAD.MOV.U32 R22, RZ, RZ, -0x7bdddcdb ;  /* 0x84222325ff167424 */ /* 0x000fe400078e00ff */
[----:B------:R-:W-:Y:S02]  /*51ac0*/  IMAD.U32 R10, RZ, RZ, UR6 ;  /* 0x00000006ff0a7e24 */ /* 0x000fe4000f8e00ff */
[----:B------:R-:W-:Y:S01]  /*51ad0*/  IMAD.X R17, RZ, RZ, R15, P1 ;  /* 0x000000ffff117224 */ /* 0x000fe200008e060f */
[----:B0-----:R-:W-:-:S07]  /*51ae0*/  MOV R24, R9 ;  /* 0x0000000900187202 */ /* 0x001fce0000000f00 */
.L_x_2872:
        /* <DEDUP_REMOVED lines=102> */
[----:B------:R-:W-:Y:S01]  /*52150*/  IMAD.MOV.U32 R10, RZ, RZ, R9 ;  /* 0x000000ffff0a7224 */ /* 0x000fe200078e0009 */
[----:B------:R-:W-:-:S07]  /*52160*/  MOV R9, UR6 ;  /* 0x0000000600097c02 */ /* 0x000fce0008000f00 */
.L_x_2871:
        /* <DEDUP_REMOVED lines=52> */
.L_x_2870:
        /* <DEDUP_REMOVED lines=8> */
[----:B------:R-:W-:-:S06]  /*52530*/  IMAD.MOV.U32 R24, RZ, RZ, RZ ;  /* 0x000000ffff187224 */ /* 0x000fcc00078e00ff */
[----:B------:R-:W-:Y:S05]  /*52540*/  BRA.U !UP0, `(.L_x_2874) ;  /* 0x0000000508b07547 */ /* 0x000fea000b800000 */
[----:B------:R-:W0:Y:S01]  /*52550*/  LDC R24, c[0x0][0x3c4] ;  /* 0x0000f100ff187b82 */ /* 0x000e220000000800 */
[----:B------:R-:W-:Y:S01]  /*52560*/  IMAD.MOV.U32 R21, RZ, RZ, -0x7bdddcdb ;  /* 0x84222325ff157424 */ /* 0x000fe200078e00ff */
[----:B------:R-:W-:Y:S01]  /*52570*/  MOV R20, 0xcbf29ce4 ;  /* 0xcbf29ce400147802 */ /* 0x000fe20000000f00 */
[----:B------:R-:W-:Y:S02]  /*52580*/  IMAD.MOV.U32 R10, RZ, RZ, RZ ;  /* 0x000000ffff0a7224 */ /* 0x000fe400078e00ff */
[----:B------:R-:W-:-:S07]  /*52590*/  IMAD.MOV.U32 R9, RZ, RZ, RZ ;  /* 0x000000ffff097224 */ /* 0x000fce00078e00ff */
.L_x_2875:
[----:B------:R-:W-:-:S04]  /*525a0*/  LEA R16, P1, R10, R12, 0x3 ;  /* 0x0000000c0a107211 */ /* 0x000fc800078218ff */
[----:B------:R-:W-:-:S05]  /*525b0*/  LEA.HI.X R17, R10, R13, R9, 0x3, P1 ;  /* 0x0000000d0a117211 */ /* 0x000fca00008f1c09 */
[----:B------:R-:W2:Y:S04]  /*525c0*/  LD.E.64 R18, desc[UR10][R16.64] ;  /* 0x0000000a10127980 */ /* 0x000ea8000c101b00 */
[----:B------:R-:W3:Y:S01]  /*525d0*/  LD.E.64 R16, desc[UR10][R16.64+0x8] ;  /* 0x0000080a10107980 */ /* 0x000ee2000c101b00 */
        /* <DEDUP_REMOVED lines=98> */
[----:B------:R-:W-:-:S07]  /*52c00*/  IMAD.U32 R9, RZ, RZ, UR6 ;  /* 0x00000006ff097e24 */ /* 0x000fce000f8e00ff */
.L_x_2874:
[----:B------:R-:W-:-:S04]  /*52c10*/  UISETP.NE.U32.AND UP0, UPT, UR13, URZ, UPT ;  /* 0x000000ff0d00728c */ /* 0x000fc8000bf05070 */
[----:B------:R-:W-:-:S09]  /*52c20*/  UISETP.NE.AND.EX UP0, UPT, URZ, URZ, UPT, UP0 ;  /* 0x000000ffff00728c */ /* 0x000fd2000bf05300 */
[----:B------:R-:W-:Y:S05]  /*52c30*/  BRA.U !UP0, `(.L_x_2873) ;  /* 0x0000000108c87547 */ /* 0x000fea000b800000 */
        /* <DEDUP_REMOVED lines=50> */
.L_x_2873:
        /* <DEDUP_REMOVED lines=8> */
[----:B------:R-:W-:Y:S01]  /*52fe0*/  MOV R10, 0x84222325 ;  /* 0x84222325000a7802 */ /* 0x000fe20000000f00 */
[----:B------:R-:W-:Y:S01]  /*52ff0*/  IMAD.MOV.U32 R9, RZ, RZ, -0x340d631c ;  /* 0xcbf29ce4ff097424 */ /* 0x000fe200078e00ff */
[----:B------:R-:W-:Y:S01]  /*53000*/  CS2R R16, SRZ ;  /* 0x0000000000107805 */ /* 0x000fe2000001ff00 */
[----:B------:R-:W-:-:S09]  /*53010*/  UISETP.NE.AND.EX UP0, UPT, UR5, URZ, UPT, UP0 ;  /* 0x000000ff0500728c */ /* 0x000fd2000bf05300 */
[----:B------:R-:W-:Y:S05]  /*53020*/  BRA.U !UP0, `(.L_x_2879) ;  /* 0x0000000508b47547 */ /* 0x000fea000b800000 */
[----:B------:R-:W1:Y:S01]  /*53030*/  LDC R17, c[0x0][0x3c4] ;  /* 0x0000f100ff117b82 */ /* 0x000e620000000800 */
[----:B------:R-:W-:Y:S02]  /*53040*/  HFMA2 R9, -RZ, RZ, -15.890625, -0.0047760009765625 ;  /* 0xcbf29ce4ff097431 */ /* 0x000fe400000001ff */
[----:B------:R-:W-:Y:S02]  /*53050*/  IMAD.MOV.U32 R10, RZ, RZ, -0x7bdddcdb ;  /* 0x84222325ff0a7424 */ /* 0x000fe400078e00ff */
[----:B------:R-:W-:Y:S02]  /*53060*/  IMAD.MOV.U32 R22, RZ, RZ, RZ ;  /* 0x000000ffff167224 */ /* 0x000fe400078e00ff */
[----:B------:R-:W-:-:S07]  /*53070*/  IMAD.MOV.U32 R16, RZ, RZ, RZ ;  /* 0x000000ffff107224 */ /* 0x000fce00078e00ff */
.L_x_2880:
        /* <DEDUP_REMOVED lines=102> */
[----:B-1----:R-:W-:Y:S02]  /*536e0*/  IMAD.MOV.U32 R16, RZ, RZ, R17 ;  /* 0x000000ffff107224 */ /* 0x002fe400078e0011 */
[----:B------:R-:W-:-:S07]  /*536f0*/  IMAD.U32 R17, RZ, RZ, UR6 ;  /* 0x00000006ff117e24 */ /* 0x000fce000f8e00ff */
.L_x_2879:
[----:B------:R-:W-:-:S04]  /*53700*/  UISETP.NE.U32.AND UP0, UPT, UR13, URZ, UPT ;  /* 0x000000ff0d00728c */ /* 0x000fc8000bf05070 */
[----:B------:R-:W-:-:S09]  /*53710*/  UISETP.NE.AND.EX UP0, UPT, URZ, URZ, UPT, UP0 ;  /* 0x000000ffff00728c */ /* 0x000fd2000bf05300 */
        /* <DEDUP_REMOVED lines=51> */
.L_x_2878:
        /* <DEDUP_REMOVED lines=9> */
[----:B------:R-:W1:Y:S01]  /*53ae0*/  LDC R15, c[0x0][0x3c4] ;  /* 0x0000f100ff0f7b82 */ /* 0x000e620000000800 */
[----:B------:R-:W-:Y:S02]  /*53af0*/  HFMA2 R21, -RZ, RZ, -6.306171417236328125e-05, 0.01395416259765625 ;  /* 0x84222325ff157431 */ /* 0x000fe400000001ff */
[----:B------:R-:W-:Y:S01]  /*53b00*/  IMAD.MOV.U32 R20, RZ, RZ, -0x340d631c ;  /* 0xcbf29ce4ff147424 */ /* 0x000fe200078e00ff */
[----:B------:R-:W-:Y:S01]  /*53b10*/  MOV R14, RZ ;  /* 0x000000ff000e7202 */ /* 0x000fe20000000f00 */
[----:B------:R-:W-:-:S07]  /*53b20*/  IMAD.MOV.U32 R22, RZ, RZ, RZ ;  /* 0x000000ffff167224 */ /* 0x000fce00078e00ff */
.L_x_2883:
[----:B------:R-:W-:-:S04]  /*53b30*/  LEA R16, P0, R22, R12, 0x3 ;  /* 0x0000000c16107211 */ /* 0x000fc800078018ff */
[----:B------:R-:W-:-:S05]  /*53b40*/  LEA.HI.X R17, R22, R13, R14, 0x3, P0 ;  /* 0x0000000d16117211 */ /* 0x000fca00000f1c0e */
[----:B------:R-:W2:Y:S04]  /*53b50*/  LD.E.64 R18, desc[UR10][R16.64] ;  /* 0x0000000a10127980 */ /* 0x000ea8000c101b00 */
[----:B------:R-:W3:Y:S01]  /*53b60*/  LD.E.64 R16, desc[UR10][R16.64+0x8] ;  /* 0x0000080a10107980 */ /* 0x000ee2000c101b00 */
[----:B0-----:R-:W-:Y:S01]  /*53b70*/  IMAD R24, R20, 0x1b3, RZ ;  /* 0x000001b314187824 */ /* 0x001fe200078e02ff */
        /* <DEDUP_REMOVED lines=97> */
[----:B-1----:R-:W-:Y:S01]  /*54190*/  IMAD.MOV.U32 R14, RZ, RZ, R15 ;  /* 0x000000ffff0e7224 */ /* 0x002fe200078e000f */
[----:B------:R-:W-:-:S07]  /*541a0*/  MOV R15, UR6 ;  /* 0x00000006000f7c02 */ /* 0x000fce0008000f00 */
.L_x_2882:
        /* <DEDUP_REMOVED lines=53> */
.L_x_2881:
[----:B------:R-:W-:-:S04]  /*54500*/  ISETP.GE.U32.AND P0, PT, R10, R21, PT ;  /* 0x000000150a00720c */ /* 0x000fc80003f06070 */
[----:B------:R-:W-:Y:S01]  /*54510*/  ISETP.GE.U32.AND.EX P0, PT, R9, R20, PT, P0 ;  /* 0x000000140900720c */ /* 0x000fe20003f06100 */
[----:B------:R-:W-:-:S12]  /*54520*/  BRA `(.L_x_2884) ;  /* 0x0000000000507947 */ /* 0x000fd80003800000 */
.L_x_2877:
[----:B------:R-:W1:Y:S01]  /*54530*/  LDC R21, c[0x0][0x3c8] ;  /* 0x0000f200ff157b82 */ /* 0x000e620000000800 */
[----:B------:R-:W-:Y:S02]  /*54540*/  PLOP3.LUT P0, PT, PT, PT, PT, 0x80, 0x8 ;  /* 0x000000000008781c */ /* 0x000fe40003f0f070 */
[----:B-1----:R-:W-:-:S13]  /*54550*/  ISETP.NE.AND P1, PT, R21, RZ, PT ;  /* 0x000000ff1500720c */ /* 0x002fda0003f25270 */
[----:B------:R-:W-:Y:S05]  /*54560*/  @!P1 BRA `(.L_x_2884) ;  /* 0x0000000000409947 */ /* 0x000fea0003800000 */
[----:B------:R-:W-:-:S07]  /*54570*/  CS2R R18, SRZ ;  /* 0x0000000000127805 */ /* 0x000fce000001ff00 */
.L_x_2885:
        /* <DEDUP_REMOVED lines=11> */
[----:B------:R-:W-:Y:S02]  /*54630*/  ISETP.NE.AND.EX P1, PT, R19, UR4, PT, P1 ;  /* 0x0000000413007c0c */ /* 0x000fe4000bf25310 */
[----:B--2---:R-:W-:-:S04]  /*54640*/  ISETP.GE.U32.AND P0, PT, R10, R16, PT ;  /* 0x000000100a00720c */ /* 0x004fc80003f06070 */
[----:B------:R-:W-:-:S13]  /*54650*/  ISETP.GE.U32.AND.EX P0, PT, R11, R17, PT, P0 ;  /* 0x000000110b00720c */ /* 0x000fda0003f06100 */
[----:B------:R-:W-:Y:S05]  /*54660*/  @P0 BRA P1, `(.L_x_2885) ;  /* 0xfffffffc00c40947 */ /* 0x000fea000083ffff */
.L_x_2884:
[----:B------:R-:W-:Y:S05]  /*54670*/  BSYNC.RECONVERGENT B1 ;  /* 0x0000000000017941 */ /* 0x000fea0003800200 */
.L_x_2876:
[----:B------:R-:W-:Y:S01]  /*54680*/  @P0 VIADD R5, R4, 0x1 ;  /* 0x0000000104050836 */ /* 0x000fe20000000000 */
[----:B------:R-:W-:-:S04]  /*54690*/  SEL R7, R7, R4, P0 ;  /* 0x0000000407077207 */ /* 0x000fc80000000000 */
[----:B------:R-:W-:-:S13]  /*546a0*/  ISETP.GE.AND P0, PT, R5, R7, PT ;  /* 0x000000070500720c */ /* 0x000fda0003f06270 */
[----:B------:R-:W-:Y:S05]  /*546b0*/  @!P0 BRA `(.L_x_2886) ;  /* 0xffffffd000888947 */ /* 0x000fea000383ffff */
.L_x_2869:
[----:B------:R-:W-:Y:S05]  /*546c0*/  BSYNC.RECONVERGENT B0 ;  /* 0x0000000000007941 */ /* 0x000fea0003800200 */
.L_x_2868:
[----:B------:R-:W1:Y:S01]  /*546d0*/  S2UR UR8, SR_CgaCtaId ;  /* 0x00000000000879c3 */ /* 0x000e620000008800 */
[----:B------:R-:W-:Y:S01]  /*546e0*/  UMOV UR7, 0x400 ;  /* 0x0000040000077882 */ /* 0x000fe20000000000 */
[----:B------:R-:W-:Y:S01]  /*546f0*/  IMAD.IADD R3, R3, 0x1, R5 ;  /* 0x0000000103037824 */ /* 0x000fe200078e0205 */
[----:B------:R-:W-:Y:S01]  /*54700*/  IADD3 R8, PT, PT, -R5, R0, R8 ;  /* 0x0000000005087210 */ /* 0x000fe20007ffe108 */
[----:B------:R-:W-:Y:S01]  /*54710*/  BSSY.RECONVERGENT B0, `(.L_x_2887) ;  /* 0x00002d6000007945 */ /* 0x000fe20003800200 */
        /* <DEDUP_REMOVED lines=12> */
[----:B------:R-:W-:Y:S02]  /*547e0*/  HFMA2 R6, -RZ, RZ, -6.306171417236328125e-05, 0.01395416259765625 ;  /* 0x84222325ff067431 */ /* 0x000fe400000001ff */
        /* <DEDUP_REMOVED lines=9> */
[----:B------:R-:W-:-:S08]  /*54880*/  IMAD.MOV.U32 R14, RZ, RZ, RZ ;  /* 0x000000ffff0e7224 */ /* 0x000fd000078e00ff */
[----:B------:R-:W-:Y:S05]  /*54890*/  BRA.U !UP0, `(.L_x_2890) ;  /* 0x0000000508ac7547 */ /* 0x000fea000b800000 */
[----:B------:R-:W-:Y:S01]  /*548a0*/  HFMA2 R14, -RZ, RZ, 0, 0 ;  /* 0x00000000ff0e7431 */ /* 0x000fe200000001ff */
[----:B------:R-:W-:Y:S01]  /*548b0*/  MOV R6, 0x84222325 ;  /* 0x8422232500067802 */ /* 0x000fe20000000f00 */
[----:B------:R-:W-:Y:S02]  /*548c0*/  IMAD.MOV.U32 R7, RZ, RZ, -0x340d631c ;  /* 0xcbf29ce4ff077424 */ /* 0x000fe400078e00ff */
[----:B------:R-:W-:-:S07]  /*548d0*/  IMAD.MOV.U32 R9, RZ, RZ, RZ ;  /* 0x000000ffff097224 */ /* 0x000fce00078e00ff */
.L_x_2891:
[----:B---3--:R-:W-:-:S04]  /*548e0*/  LEA R18, P1, R9, R10, 0x3 ;  /* 0x0000000a09127211 */ /* 0x008fc800078218ff */
[----:B------:R-:W-:-:S05]  /*548f0*/  LEA.HI.X R19, R9, R11, R14, 0x3, P1 ;  /* 0x0000000b09137211 */ /* 0x000fca00008f1c0e */
[----:B------:R-:W3:Y:S04]  /*54900*/  LD.E.64 R16, desc[UR10][R18.64] ;  /* 0x0000000a12107980 */ /* 0x000ee8000c101b00 */
[----:B------:R4:W5:Y:S01]  /*54910*/  LD.E.64 R20, desc[UR10][R18.64+0x8] ;  /* 0x0000080a12147980 */ /* 0x000962000c101b00 */
[----:B------:R-:W-:Y:S01]  /*54920*/  IMAD R23, R7, 0x1b3, RZ ;  /* 0x000001b307177824 */ /* 0x000fe200078e02ff */
[----:B------:R-:W-:-:S05]  /*54930*/  IADD3 R9, P1, PT, R9, 0x2, RZ ;  /* 0x0000000209097810 */ /* 0x000fca0007f3e0ff */
[----:B------:R-:W-:Y:S01]  /*54940*/  IMAD.X R14, RZ, RZ, R14, P1 ;  /* 0x000000ffff0e7224 */ /* 0x000fe200008e060e */
[----:B------:R-:W-:-:S04]  /*54950*/  ISETP.NE.U32.AND P1, PT, R9, UR6, PT ;  /* 0x0000000609007c0c */ /* 0x000fc8000bf25070 */
[----:B------:R-:W-:Y:S02]  /*54960*/  ISETP.NE.AND.EX P1, PT, R14, R15, PT, P1 ;  /* 0x0000000f0e00720c */ /* 0x000fe40003f25310 */
[----:B---3--:R-:W-:Y:S02]  /*54970*/  LOP3.LUT R22, R6, 0xff, R16, 0x78, !PT ;  /* 0x000000ff06167812 */ /* 0x008fe400078e7810 */
        /* <DEDUP_REMOVED lines=43> */
[----:B-----5:R-:W-:-:S03]  /*54c30*/  LOP3.LUT R16, R6, 0xff, R20, 0x78, !PT ;  /* 0x000000ff06107812 */ /* 0x020fc600078e7814 */
        /* <DEDUP_REMOVED lines=47> */
[----:B------:R-:W4:Y:S01]  /*54f30*/  LDC R14, c[0x0][0x3c4] ;  /* 0x0000f100ff0e7b82 */ /* 0x000f220000000800 */
[----:B------:R-:W-:-:S07]  /*54f40*/  IMAD.U32 R9, RZ, RZ, UR6 ;  /* 0x00000006ff097e24 */ /* 0x000fce000f8e00ff */
.L_x_2890:
        /* <DEDUP_REMOVED lines=52> */
.L_x_2889:
        /* <DEDUP_REMOVED lines=8> */
[----:B----4-:R-:W-:-:S06]  /*55310*/  IMAD.MOV.U32 R14, RZ, RZ, RZ ;  /* 0x000000ffff0e7224 */ /* 0x010fcc00078e00ff */
[----:B------:R-:W-:Y:S05]  /*55320*/  BRA.U !UP0, `(.L_x_2893) ;  /* 0x0000000508b07547 */ /* 0x000fea000b800000 */
[----:B------:R-:W-:Y:S01]  /*55330*/  MOV R21, 0x84222325 ;  /* 0x8422232500157802 */ /* 0x000fe20000000f00 */
[----:B------:R-:W-:Y:S01]  /*55340*/  IMAD.MOV.U32 R20, RZ, RZ, -0x340d631c ;  /* 0xcbf29ce4ff147424 */ /* 0x000fe200078e00ff */
[----:B------:R-:W-:Y:S01]  /*55350*/  MOV R9, RZ ;  /* 0x000000ff00097202 */ /* 0x000fe20000000f00 */
[----:B------:R-:W-:-:S07]  /*55360*/  IMAD.MOV.U32 R14, RZ, RZ, RZ ;  /* 0x000000ffff0e7224 */ /* 0x000fce00078e00ff */
.L_x_2894:
[----:B--2---:R-:W-:-:S04]  /*55370*/  LEA R16, P1, R14, R12, 0x3 ;  /* 0x0000000c0e107211 */ /* 0x004fc800078218ff */
[----:B------:R-:W-:-:S05]  /*55380*/  LEA.HI.X R17, R14, R13, R9, 0x3, P1 ;  /* 0x0000000d0e117211 */ /* 0x000fca00008f1c09 */
[----:B------:R-:W2:Y:S04]  /*55390*/  LD.E.64 R18, desc[UR10][R16.64] ;  /* 0x0000000a10127980 */ /* 0x000ea8000c101b00 */
[----:B------:R-:W4:Y:S01]  /*553a0*/  LD.E.64 R16, desc[UR10][R16.64+0x8] ;  /* 0x0000080a10107980 */ /* 0x000f22000c101b00 */
        /* <DEDUP_REMOVED lines=98> */
[----:B------:R-:W4:Y:S01]  /*559d0*/  LDC R14, c[0x0][0x3c4] ;  /* 0x0000f100ff0e7b82 */ /* 0x000f220000000800 */
[----:B------:R-:W-:-:S07]  /*559e0*/  IMAD.U32 R9, RZ, RZ, UR6 ;  /* 0x00000006ff097e24 */ /* 0x000fce000f8e00ff */
.L_x_2893:
[----:B------:R-:W-:-:S04]  /*559f0*/  UISETP.NE.U32.AND UP0, UPT, UR13, URZ, UPT ;  /* 0x000000ff0d00728c */ /* 0x000fc8000bf05070 */
[----:B------:R-:W-:-:S09]  /*55a00*/  UISETP.NE.AND.EX UP0, UPT, URZ, URZ, UPT, UP0 ;  /* 0x000000ffff00728c */ /* 0x000fd2000bf05300 */
[----:B------:R-:W-:Y:S05]  /*55a10*/  BRA.U !UP0, `(.L_x_2892) ;  /* 0x0000000108c87547 */ /* 0x000fea000b800000 */
[----:B--2---:R-:W-:-:S04]  /*55a20*/  LEA R16, P1, R9, R12, 0x3 ;  /* 0x0000000c09107211 */ /* 0x004fc800078218ff */
[----:B----4-:R-:W-:-:S06]  /*55a30*/  LEA.HI.X R17, R9, R13, R14, 0x3, P1 ;  /* 0x0000000d09117211 */ /* 0x010fcc00008f1c0e */
        /* <DEDUP_REMOVED lines=48> */
.L_x_2892:
        /* <DEDUP_REMOVED lines=11> */
[----:B----4-:R-:W-:-:S08]  /*55df0*/  IMAD.MOV.U32 R14, RZ, RZ, RZ ;  /* 0x000000ffff0e7224 */ /* 0x010fd000078e00ff */
[----:B------:R-:W-:Y:S05]  /*55e00*/  BRA.U !UP0, `(.L_x_2897) ;  /* 0x0000000508ac7547 */ /* 0x000fea000b800000 */
[----:B------:R-:W-:Y:S01]  /*55e10*/  IMAD.MOV.U32 R6, RZ, RZ, -0x7bdddcdb ;  /* 0x84222325ff067424 */ /* 0x000fe200078e00ff */
[----:B------:R-:W-:Y:S01]  /*55e20*/  MOV R7, 0xcbf29ce4 ;  /* 0xcbf29ce400077802 */ /* 0x000fe20000000f00 */
[----:B------:R-:W-:Y:S02]  /*55e30*/  IMAD.MOV.U32 R9, RZ, RZ, RZ ;  /* 0x000000ffff097224 */ /* 0x000fe400078e00ff */
[----:B------:R-:W-:-:S07]  /*55e40*/  IMAD.MOV.U32 R14, RZ, RZ, RZ ;  /* 0x000000ffff0e7224 */ /* 0x000fce00078e00ff */
.L_x_2898:
        /* <DEDUP_REMOVED lines=101> */
[----:B------:R-:W4:Y:S01]  /*564a0*/  LDC R14, c[0x0][0x3c4] ;  /* 0x0000f100ff0e7b82 */ /* 0x000f220000000800 */
[----:B------:R-:W-:-:S07]  /*564b0*/  MOV R9, UR6 ;  /* 0x0000000600097c02 */ /* 0x000fce0008000f00 */
.L_x_2897:
        /* <DEDUP_REMOVED lines=52> */
.L_x_2896:
        /* <DEDUP_REMOVED lines=10> */
[----:B------:R-:W-:Y:S01]  /*568a0*/  IMAD.MOV.U32 R21, RZ, RZ, -0x7bdddcdb ;  /* 0x84222325ff157424 */ /* 0x000fe200078e00ff */
[----:B------:R-:W-:Y:S01]  /*568b0*/  MOV R20, 0xcbf29ce4 ;  /* 0xcbf29ce400147802 */ /* 0x000fe20000000f00 */
[----:B----4-:R-:W-:Y:S02]  /*568c0*/  IMAD.MOV.U32 R14, RZ, RZ, RZ ;  /* 0x000000ffff0e7224 */ /* 0x010fe400078e00ff */
[----:B------:R-:W-:-:S07]  /*568d0*/  IMAD.MOV.U32 R9, RZ, RZ, RZ ;  /* 0x000000ffff097224 */ /* 0x000fce00078e00ff */
.L_x_2901:
[----:B--2---:R-:W-:-:S04]  /*568e0*/  LEA R16, P0, R14, R12, 0x3 ;  /* 0x0000000c0e107211 */ /* 0x004fc800078018ff */
[----:B------:R-:W-:-:S05]  /*568f0*/  LEA.HI.X R17, R14, R13, R9, 0x3, P0 ;  /* 0x0000000d0e117211 */ /* 0x000fca00000f1c09 */
[----:B------:R-:W2:Y:S04]  /*56900*/  LD.E.64 R18, desc[UR10][R16.64] ;  /* 0x0000000a10127980 */ /* 0x000ea8000c101b00 */
[----:B------:R-:W4:Y:S01]  /*56910*/  LD.E.64 R16, desc[UR10][R16.64+0x8] ;  /* 0x0000080a10107980 */ /* 0x000f22000c101b00 */
        /* <DEDUP_REMOVED lines=98> */
[----:B------:R-:W2:Y:S01]  /*56f40*/  LDC R16, c[0x0][0x3c4] ;  /* 0x0000f100ff107b82 */ /* 0x000ea20000000800 */
[----:B------:R-:W-:-:S07]  /*56f50*/  IMAD.U32 R9, RZ, RZ, UR6 ;  /* 0x00000006ff097e24 */ /* 0x000fce000f8e00ff */
.L_x_2900:
[----:B------:R-:W-:-:S04]  /*56f60*/  UISETP.NE.U32.AND UP0, UPT, UR13, URZ, UPT ;  /* 0x000000ff0d00728c */ /* 0x000fc8000bf05070 */
[----:B------:R-:W-:-:S09]  /*56f70*/  UISETP.NE.AND.EX UP0, UPT, URZ, URZ, UPT, UP0 ;  /* 0x000000ffff00728c */ /* 0x000fd2000bf05300 */
[----:B------:R-:W-:Y:S05]  /*56f80*/  BRA.U !UP0, `(.L_x_2899) ;  /* 0x0000000108c87547 */ /* 0x000fea000b800000 */
        /* <DEDUP_REMOVED lines=50> */
.L_x_2899:
[----:B------:R-:W-:-:S04]  /*572b0*/  ISETP.GE.U32.AND P0, PT, R6, R21, PT ;  /* 0x000000150600720c */ /* 0x000fc80003f06070 */
[----:B------:R-:W-:-:S04]  /*572c0*/  ISETP.GE.U32.AND.EX P0, PT, R7, R20, PT, P0 ;  /* 0x000000140700720c */ /* 0x000fc80003f06100 */
[----:B------:R-:W-:Y:S01]  /*572d0*/  PLOP3.LUT P0, PT, P0, PT, PT, 0x8, 0x80 ;  /* 0x000000000080781c */ /* 0x000fe2000070e170 */
[----:B------:R-:W-:-:S12]  /*572e0*/  BRA `(.L_x_2888) ;  /* 0x0000000000607947 */ /* 0x000fd80003800000 */
.L_x_2895:
[----:B------:R-:W5:Y:S01]  /*572f0*/  LDC R20, c[0x0][0x3c8] ;  /* 0x0000f200ff147b82 */ /* 0x000f620000000800 */
[----:B------:R-:W-:Y:S02]  /*57300*/  PLOP3.LUT P0, PT, PT, PT, PT, 0x8, 0x80 ;  /* 0x000000000080781c */ /* 0x000fe40003f0e170 */
[----:B-----5:R-:W-:-:S13]  /*57310*/  ISETP.NE.AND P1, PT, R20, RZ, PT ;  /* 0x000000ff1400720c */ /* 0x020fda0003f25270 */
[----:B------:R-:W-:Y:S05]  /*57320*/  @!P1 BRA `(.L_x_2888) ;  /* 0x0000000000509947 */ /* 0x000fea0003800000 */
[----:B------:R-:W-:Y:S01]  /*57330*/  BSSY.RECONVERGENT B1, `(.L_x_2902) ;  /* 0x0000012000017945 */ /* 0x000fe20003800200 */
[----:B------:R-:W-:Y:S02]  /*57340*/  IMAD.MOV.U32 R9, RZ, RZ, RZ ;  /* 0x000000ffff097224 */ /* 0x000fe400078e00ff */
[----:B------:R-:W-:-:S07]  /*57350*/  IMAD.MOV.U32 R18, RZ, RZ, RZ ;  /* 0x000000ffff127224 */ /* 0x000fce00078e00ff */
.L_x_2903:
[C---:B------:R-:W-:Y:S02]  /*57360*/  SHF.L.U32 R15, R9.reuse, 0x3, RZ ;  /* 0x00000003090f7819 */ /* 0x040fe400000006ff */
[----:B------:R-:W-:Y:S02]  /*57370*/  SHF.L.U64.HI R16, R9, 0x3, R18 ;  /* 0x0000000309107819 */ /* 0x000fe40000010212 */
[C---:B---3--:R-:W-:Y:S02]  /*57380*/  IADD3 R6, P0, PT, R15.reuse, R10, RZ ;  /* 0x0000000a0f067210 */ /* 0x048fe40007f1e0ff */
[----:B--2-4-:R-:W-:-:S03]  /*57390*/  IADD3 R14, P1, PT, R15, R12, RZ ;  /* 0x0000000c0f0e7210 */ /* 0x014fc60007f3e0ff */
[C---:B------:R-:W-:Y:S02]  /*573a0*/  IMAD.X R7, R16.reuse, 0x1, R11, P0 ;  /* 0x0000000110077824 */ /* 0x040fe400000e060b */
[----:B------:R-:W-:-:S04]  /*573b0*/  IMAD.X R15, R16, 0x1, R13, P1 ;  /* 0x00000001100f7824 */ /* 0x000fc800008e060d */
[----:B------:R-:W2:Y:S04]  /*573c0*/  LD.E.64 R6, desc[UR10][R6.64] ;  /* 0x0000000a06067980 */ /* 0x000ea8000c101b00 */
[----:B------:R-:W2:Y:S01]  /*573d0*/  LD.E.64 R14, desc[UR10][R14.64] ;  /* 0x0000000a0e0e7980 */ /* 0x000ea2000c101b00 */
[----:B------:R-:W-:-:S04]  /*573e0*/  IADD3 R9, P0, PT, R9, 0x1, RZ ;  /* 0x0000000109097810 */ /* 0x000fc80007f1e0ff */
[----:B------:R-:W-:Y:S02]  /*573f0*/  IADD3.X R18, PT, PT, RZ, R18, RZ, P0, !PT ;  /* 0x00000012ff127210 */ /* 0x000fe400007fe4ff */
[----:B------:R-:W-:Y:S02]  /*57400*/  ISETP.EQ.U32.AND P0, PT, R9, R20, PT ;  /* 0x000000140900720c */ /* 0x000fe40003f02070 */
[----:B--2---:R-:W-:-:S04]  /*57410*/  ISETP.GE.U32.AND P1, PT, R6, R14, PT ;  /* 0x0000000e0600720c */ /* 0x004fc80003f26070 */
[----:B------:R-:W-:-:S04]  /*57420*/  ISETP.GE.U32.AND.EX P1, PT, R7, R15, PT, P1 ;  /* 0x0000000f0700720c */ /* 0x000fc80003f26110 */
[----:B------:R-:W-:-:S13]  /*57430*/  ISETP.EQ.OR.EX P0, PT, R18, UR4, !P1, P0 ;  /* 0x0000000412007c0c */ /* 0x000fda000cf02700 */
[----:B------:R-:W-:Y:S05]  /*57440*/  @!P0 BRA `(.L_x_2903) ;  /* 0xfffffffc00c48947 */ /* 0x000fea000383ffff */
[----:B------:R-:W-:Y:S05]  /*57450*/  BSYNC.RECONVERGENT B1 ;  /* 0x0000000000017941 */ /* 0x000fea0003800200 */
.L_x_2902:
[----:B------:R-:W-:-:S13]  /*57460*/  PLOP3.LUT P0, PT, P1, PT, PT, 0x8, 0x80 ;  /* 0x000000000080781c */ /* 0x000fda0000f0e170 */
.L_x_2888:
[----:B------:R-:W-:Y:S05]  /*57470*/  BSYNC.RECONVERGENT B0 ;  /* 0x0000000000007941 */ /* 0x000fea0003800200 */
.L_x_2887:
[----:B--23--:R-:W-:Y:S01]  /*57480*/  SEL R22, R10, R12, P0 ;  /* 0x0000000c0a167207 */ /* 0x00cfe20000000000 */
[----:B------:R-:W-:Y:S01]  /*57490*/  VIADD R7, R8, 0x1 ;  /* 0x0000000108077836 */ /* 0x000fe20000000000 */
[----:B------:R-:W-:Y:S01]  /*574a0*/  SEL R23, R11, R13, P0 ;  /* 0x0000000d0b177207 */ /* 0x000fe20000000000 */
[----:B------:R-:W-:Y:S01]  /*574b0*/  @!P0 IMAD.MOV R7, RZ, RZ, R8 ;  /* 0x000000ffff078224 */ /* 0x000fe200078e0208 */
[----:B------:R2:W3:Y:S01]  /*574c0*/  @P0 LDS.64 R10, [R5+0x8] ;  /* 0x00000800050a0984 */ /* 0x0004e20000000a00 */
        /* <DEDUP_REMOVED lines=18> */
[----:B-12---:R-:W-:Y:S01]  /*575f0*/  MOV R5, RZ ;  /* 0x000000ff00057202 */ /* 0x006fe20000000f00 */
[----:B------:R-:W-:Y:S01]  /*57600*/  IMAD.MOV.U32 R3, RZ, RZ, -0x340d631c ;  /* 0xcbf29ce4ff037424 */ /* 0x000fe200078e00ff */
[----:B------:R-:W-:Y:S01]  /*57610*/  UISETP.NE.AND.EX UP0, UPT, UR5, URZ, UPT, UP0 ;  /* 0x000000ff0500728c */ /* 0x000fe2000bf05300 */
[----:B------:R-:W-:-:S08]  /*57620*/  IMAD.MOV.U32 R8, RZ, RZ, RZ ;  /* 0x000000ffff087224 */ /* 0x000fd000078e00ff */
[----:B------:R-:W-:Y:S05]  /*57630*/  BRA.U !UP0, `(.L_x_2907) ;  /* 0x0000000508b07547 */ /* 0x000fea000b800000 */
[----:B------:R-:W-:Y:S01]  /*57640*/  IMAD.MOV.U32 R6, RZ, RZ, -0x7bdddcdb ;  /* 0x84222325ff067424 */ /* 0x000fe200078e00ff */
[----:B------:R-:W-:Y:S01]  /*57650*/  MOV R3, 0xcbf29ce4 ;  /* 0xcbf29ce400037802 */ /* 0x000fe20000000f00 */
[----:B------:R-:W-:Y:S02]  /*57660*/  IMAD.MOV.U32 R17, RZ, RZ, RZ ;  /* 0x000000ffff117224 */ /* 0x000fe400078e00ff */
[----:B----4-:R-:W-:-:S07]  /*57670*/  IMAD.MOV.U32 R14, RZ, RZ, RZ ;  /* 0x000000ffff0e7224 */ /* 0x010fce00078e00ff */
.L_x_2908:
[----:B0--3--:R-:W-:-:S04]  /*57680*/  LEA R24, P1, R17, R10, 0x3 ;  /* 0x0000000a11187211 */ /* 0x009fc800078218ff */
        /* <DEDUP_REMOVED lines=101> */
[----:B------:R-:W1:Y:S01]  /*57ce0*/  LDC R8, c[0x0][0x3c4] ;  /* 0x0000f100ff087b82 */ /* 0x000e620000000800 */
[----:B------:R-:W-:-:S07]  /*57cf0*/  IMAD.U32 R5, RZ, RZ, UR6 ;  /* 0x00000006ff057e24 */ /* 0x000fce000f8e00ff */
.L_x_2907:
        /* <DEDUP_REMOVED lines=53> */
.L_x_2906:
[----:B------:R-:W-:Y:S02]  /*58050*/  IMAD.MOV.U32 R17, RZ, RZ, -0x7bdddcdb ;  /* 0x84222325ff117424 */ /* 0x000fe400078e00ff */
[----:B------:R-:W-:Y:S01]  /*58060*/  IMAD.MOV.U32 R16, RZ, RZ, -0x340d631c ;  /* 0xcbf29ce4ff107424 */ /* 0x000fe200078e00ff */
[----:B------:R-:W-:Y:S06]  /*58070*/  @!P0 BRA `(.L_x_2909) ;  /* 0x0000000800a08947 */ /* 0x000fec0003800000 */
[----:B------:R-:W-:Y:S01]  /*58080*/  UISETP.NE.U32.AND UP0, UPT, UR12, URZ, UPT ;  /* 0x000000ff0c00728c */ /* 0x000fe2000bf05070 */
[----:B------:R-:W-:Y:S02]  /*58090*/  HFMA2 R17, -RZ, RZ, -6.306171417236328125e-05, 0.01395416259765625 ;  /* 0x84222325ff117431 */ /* 0x000fe400000001ff */
[----:B------:R-:W-:Y:S01]  /*580a0*/  IMAD.MOV.U32 R16, RZ, RZ, -0x340d631c ;  /* 0xcbf29ce4ff107424 */ /* 0x000fe200078e00ff */
[----:B-1----:R-:W-:Y:S01]  /*580b0*/  MOV R8, RZ ;  /* 0x000000ff00087202 */ /* 0x002fe20000000f00 */
[----:B------:R-:W-:Y:S01]  /*580c0*/  UISETP.NE.AND.EX UP0, UPT, UR5, URZ, UPT, UP0 ;  /* 0x000000ff0500728c */ /* 0x000fe2000bf05300 */
[----:B--2---:R-:W-:-:S08]  /*580d0*/  IMAD.MOV.U32 R5, RZ, RZ, RZ ;  /* 0x000000ffff057224 */ /* 0x004fd000078e00ff */
[----:B------:R-:W-:Y:S05]  /*580e0*/  BRA.U !UP0, `(.L_x_2910) ;  /* 0x0000000508b07547 */ /* 0x000fea000b800000 */
[----:B------:R-:W-:Y:S01]  /*580f0*/  IMAD.MOV.U32 R17, RZ, RZ, -0x7bdddcdb ;  /* 0x84222325ff117424 */ /* 0x000fe200078e00ff */
[----:B------:R-:W-:Y:S01]  /*58100*/  MOV R21, RZ ;  /* 0x000000ff00157202 */ /* 0x000fe20000000f00 */
[----:B------:R-:W-:Y:S02]  /*58110*/  IMAD.MOV.U32 R16, RZ, RZ, -0x340d631c ;  /* 0xcbf29ce4ff107424 */ /* 0x000fe400078e00ff */
[----:B----4-:R-:W-:-:S07]  /*58120*/  IMAD.MOV.U32 R14, RZ, RZ, RZ ;  /* 0x000000ffff0e7224 */ /* 0x010fce00078e00ff */
.L_x_2911:
        /* <DEDUP_REMOVED lines=103> */
[----:B------:R-:W-:-:S07]  /*587a0*/  MOV R5, UR6 ;  /* 0x0000000600057c02 */ /* 0x000fce0008000f00 */
.L_x_2910:
[----:B------:R-:W-:-:S04]  /*587b0*/  UISETP.NE.U32.AND UP0, UPT, UR13, URZ, UPT ;  /* 0x000000ff0d00728c */ /* 0x000fc8000bf05070 */
[----:B------:R-:W-:-:S09]  /*587c0*/  UISETP.NE.AND.EX UP0, UPT, URZ, URZ, UPT, UP0 ;  /* 0x000000ffff00728c */ /* 0x000fd2000bf05300 */
[----:B------:R-:W-:Y:S05]  /*587d0*/  BRA.U !UP0, `(.L_x_2909) ;  /* 0x0000000108c87547 */ /* 0x000fea000b800000 */
[----:B0-----:R-:W-:-:S04]  /*587e0*/  LEA R4, P1, R5, R12, 0x3 ;  /* 0x0000000c05047211 */ /* 0x001fc800078218ff */
        /* <DEDUP_REMOVED lines=49> */
.L_x_2909:
        /* <DEDUP_REMOVED lines=9> */
[----:B-12---:R-:W-:Y:S01]  /*58b90*/  IMAD.MOV.U32 R5, RZ, RZ, RZ ;  /* 0x000000ffff057224 */ /* 0x006fe200078e00ff */
[----:B------:R-:W-:Y:S01]  /*58ba0*/  UISETP.NE.AND.EX UP0, UPT, UR5, URZ, UPT, UP0 ;  /* 0x000000ff0500728c */ /* 0x000fe2000bf05300 */
[----:B------:R-:W-:-:S08]  /*58bb0*/  IMAD.MOV.U32 R8, RZ, RZ, RZ ;  /* 0x000000ffff087224 */ /* 0x000fd000078e00ff */
[----:B------:R-:W-:Y:S05]  /*58bc0*/  BRA.U !UP0, `(.L_x_2914) ;  /* 0x0000000508b07547 */ /* 0x000fea000b800000 */
[----:B----4-:R-:W-:Y:S01]  /*58bd0*/  HFMA2 R14, -RZ, RZ, 0, 0 ;  /* 0x00000000ff0e7431 */ /* 0x010fe200000001ff */
[----:B------:R-:W-:Y:S01]  /*58be0*/  MOV R6, 0x84222325 ;  /* 0x8422232500067802 */ /* 0x000fe20000000f00 */
[----:B------:R-:W-:Y:S02]  /*58bf0*/  IMAD.MOV.U32 R3, RZ, RZ, -0x340d631c ;  /* 0xcbf29ce4ff037424 */ /* 0x000fe400078e00ff */
[----:B------:R-:W-:-:S07]  /*58c00*/  IMAD.MOV.U32 R17, RZ, RZ, RZ ;  /* 0x000000ffff117224 */ /* 0x000fce00078e00ff */
.L_x_2915:
[----:B0--3--:R-:W-:-:S04]  /*58c10*/  LEA R24, P1, R17, R10, 0x3 ;  /* 0x0000000a11187211 */ /* 0x009fc800078218ff */
        /* <DEDUP_REMOVED lines=101> */
[----:B------:R-:W1:Y:S01]  /*59270*/  LDC R8, c[0x0][0x3c4] ;  /* 0x0000f100ff087b82 */ /* 0x000e620000000800 */
[----:B------:R-:W-:-:S07]  /*59280*/  IMAD.U32 R5, RZ, RZ, UR6 ;  /* 0x00000006ff057e24 */ /* 0x000fce000f8e00ff */
.L_x_2914:
[----:B------:R-:W-:-:S04]  /*59290*/  UISETP.NE.U32.AND UP0, UPT, UR13, URZ, UPT ;  /* 0x000000ff0d00728c */ /* 0x000fc8000bf05070 */
[----:B------:R-:W-:-:S09]  /*592a0*/  UISETP.NE.AND.EX UP0, UPT, URZ, URZ, UPT, UP0 ;  /* 0x000000ffff00728c */ /* 0x000fd2000bf05300 */
[----:B------:R-:W-:Y:S05]  /*592b0*/  BRA.U !UP0, `(.L_x_2913) ;  /* 0x0000000108c87547 */ /* 0x000fea000b800000 */
[----:B---3--:R-:W-:-:S04]  /*592c0*/  LEA R4, P1, R5, R10, 0x3 ;  /* 0x0000000a05047211 */ /* 0x008fc800078218ff */
        /* <DEDUP_REMOVED lines=49> */
.L_x_2913:
[----:B------:R-:W-:Y:S01]  /*595e0*/  IMAD.MOV.U32 R17, RZ, RZ, -0x7bdddcdb ;  /* 0x84222325ff117424 */ /* 0x000fe200078e00ff */
[----:B------:R-:W-:Y:S01]  /*595f0*/  MOV R16, 0xcbf29ce4 ;  /* 0xcbf29ce400107802 */ /* 0x000fe20000000f00 */
[----:B------:R-:W-:Y:S06]  /*59600*/  @!P0 BRA `(.L_x_2916) ;  /* 0x0000000800a08947 */ /* 0x000fec0003800000 */
[----:B------:R-:W-:Y:S01]  /*59610*/  UISETP.NE.U32.AND UP0, UPT, UR12, URZ, UPT ;  /* 0x000000ff0c00728c */ /* 0x000fe2000bf05070 */
[----:B-12---:R-:W-:Y:S02]  /*59620*/  HFMA2 R5, -RZ, RZ, 0, 0 ;  /* 0x00000000ff057431 */ /* 0x006fe400000001ff */
[----:B------:R-:W-:Y:S01]  /*59630*/  IMAD.MOV.U32 R17, RZ, RZ, -0x7bdddcdb ;  /* 0x84222325ff117424 */ /* 0x000fe200078e00ff */
[----:B------:R-:W-:Y:S01]  /*59640*/  UISETP.NE.AND.EX UP0, UPT, UR5, URZ, UPT, UP0 ;  /* 0x000000ff0500728c */ /* 0x000fe2000bf05300 */
[----:B------:R-:W-:Y:S02]  /*59650*/  IMAD.MOV.U32 R16, RZ, RZ, -0x340d631c ;  /* 0xcbf29ce4ff107424 */ /* 0x000fe400078e00ff */
[----:B------:R-:W-:-:S06]  /*59660*/  IMAD.MOV.U32 R8, RZ, RZ, RZ ;  /* 0x000000ffff087224 */ /* 0x000fcc00078e00ff */
[----:B------:R-:W-:Y:S05]  /*59670*/  BRA.U !UP0, `(.L_x_2917) ;  /* 0x0000000508b07547 */ /* 0x000fea000b800000 */
[----:B------:R-:W-:Y:S01]  /*59680*/  IMAD.MOV.U32 R17, RZ, RZ, -0x7bdddcdb ;  /* 0x84222325ff117424 */ /* 0x000fe200078e00ff */
[----:B------:R-:W-:Y:S01]  /*59690*/  MOV R16, 0xcbf29ce4 ;  /* 0xcbf29ce400107802 */ /* 0x000fe20000000f00 */
[----:B------:R-:W-:Y:S02]  /*596a0*/  IMAD.MOV.U32 R21, RZ, RZ, RZ ;  /* 0x000000ffff157224 */ /* 0x000fe400078e00ff */
[----:B----4-:R-:W-:-:S07]  /*596b0*/  IMAD.MOV.U32 R14, RZ, RZ, RZ ;  /* 0x000000ffff0e7224 */ /* 0x010fce00078e00ff */
.L_x_2918:
[----:B0-----:R-:W-:-:S04]  /*596c0*/  LEA R24, P0, R21, R12, 0x3 ;  /* 0x0000000c15187211 */ /* 0x001fc800078018ff */
        /* <DEDUP_REMOVED lines=102> */
[----:B------:R-:W-:-:S07]  /*59d30*/  IMAD.U32 R5, RZ, RZ, UR6 ;  /* 0x00000006ff057e24 */ /* 0x000fce000f8e00ff */
.L_x_2917:
        /* <DEDUP_REMOVED lines=53> */
.L_x_2916:
[----:B------:R-:W-:-:S04]  /*5a090*/  ISETP.GE.U32.AND P1, PT, R6, R17, PT ;  /* 0x000000110600720c */ /* 0x000fc80003f26070 */
[----:B------:R-:W-:-:S04]  /*5a0a0*/  ISETP.GE.U32.AND.EX P1, PT, R3, R16, PT, P1 ;  /* 0x000000100300720c */ /* 0x000fc80003f26110 */
[----:B------:R-:W-:Y:S01]  /*5a0b0*/  PLOP3.LUT P1, PT, P1, PT, PT, 0x8, 0x80 ;  /* 0x000000000080781c */ /* 0x000fe20000f2e170 */
[----:B------:R-:W-:-:S12]  /*5a0c0*/  BRA `(.L_x_2905) ;  /* 0x0000000000607947 */ /* 0x000fd80003800000 */
.L_x_2912:
[----:B------:R-:W5:Y:S01]  /*5a0d0*/  LDC R16, c[0x0][0x3c8] ;  /* 0x0000f200ff107b82 */ /* 0x000f620000000800 */
[----:B------:R-:W-:Y:S02]  /*5a0e0*/  PLOP3.LUT P1, PT, PT, PT, PT, 0x8, 0x80 ;  /* 0x000000000080781c */ /* 0x000fe40003f2e170 */
[----:B-----5:R-:W-:-:S13]  /*5a0f0*/  ISETP.NE.AND P0, PT, R16, RZ, PT ;  /* 0x000000ff1000720c */ /* 0x020fda0003f05270 */
[----:B------:R-:W-:Y:S05]  /*5a100*/  @!P0 BRA `(.L_x_2905) ;  /* 0x0000000000508947 */ /* 0x000fea0003800000 */
[----:B------:R-:W-:Y:S02]  /*5a110*/  IMAD.MOV.U32 R3, RZ, RZ, RZ ;  /* 0x000000ffff037224 */ /* 0x000fe400078e00ff */
[----:B----4-:R-:W-:-:S07]  /*5a120*/  IMAD.MOV.U32 R14, RZ, RZ, RZ ;  /* 0x000000ffff0e7224 */ /* 0x010fce00078e00ff */
.L_x_2919:
[C---:B------:R-:W-:Y:S02]  /*5a130*/  SHF.L.U32 R9, R3.reuse, 0x3, RZ ;  /* 0x0000000303097819 */ /* 0x040fe400000006ff */
[----:B------:R-:W-:Y:S02]  /*5a140*/  SHF.L.U64.HI R6, R3, 0x3, R14 ;  /* 0x0000000303067819 */ /* 0x000fe4000001020e */
[C---:B-123--:R-:W-:Y:S02]  /*5a150*/  IADD3 R4, P0, PT, R9.reuse, R10, RZ ;  /* 0x0000000a09047210 */ /* 0x04efe40007f1e0ff */
        /* <DEDUP_REMOVED lines=15> */
.L_x_2905:
[----:B------:R-:W-:Y:S05]  /*5a250*/  BSYNC.RECONVERGENT B0 ;  /* 0x0000000000007941 */ /* 0x000fea0003800200 */
.L_x_2904:
[----:B-12---:R-:W-:Y:S01]  /*5a260*/  VIADD R5, R7, 0x1 ;  /* 0x0000000107057836 */ /* 0x006fe20000000000 */
[----:B0--3--:R-:W-:Y:S01]  /*5a270*/  SEL R20, R10, R12, P1 ;  /* 0x0000000c0a147207 */ /* 0x009fe20000800000 */
[C---:B------:R-:W-:Y:S01]  /*5a280*/  VIADD R4, R15.reuse, 0x1 ;  /* 0x000000010f047836 */ /* 0x040fe20000000000 */
[----:B------:R-:W-:Y:S01]  /*5a290*/  @P1 IADD3 R4, PT, PT, R15, RZ, RZ ;  /* 0x000000ff0f041210 */ /* 0x000fe20007ffe0ff */
[----:B------:R-:W-:Y:S01]  /*5a2a0*/  @!P1 IMAD.MOV R5, RZ, RZ, R7 ;  /* 0x000000ffff059224 */ /* 0x000fe200078e0207 */
[----:B------:R-:W-:Y:S01]  /*5a2b0*/  SEL R21, R11, R13, P1 ;  /* 0x0000000d0b157207 */ /* 0x000fe20000800000 */
        /* <DEDUP_REMOVED lines=26> */
[----:B------:R-:W-:Y:S02]  /*5a460*/  IMAD.MOV.U32 R7, RZ, RZ, RZ ;  /* 0x000000ffff077224 */ /* 0x000fe400078e00ff */
[----:B------:R-:W-:-:S07]  /*5a470*/  IMAD.MOV.U32 R8, RZ, RZ, RZ ;  /* 0x000000ffff087224 */ /* 0x000fce00078e00ff */
.L_x_2924:
[----:B--2---:R-:W-:-:S04]  /*5a480*/  LEA R16, P1, R7, R10, 0x3 ;  /* 0x0000000a07107211 */ /* 0x004fc800078218ff */
[----:B------:R-:W-:-:S05]  /*5a490*/  LEA.HI.X R17, R7, R11, R8, 0x3, P1 ;  /* 0x0000000b07117211 */ /* 0x000fca00008f1c08 */
[----:B----4-:R-:W2:Y:S04]  /*5a4a0*/  LD.E.64 R14, desc[UR10][R16.64] ;  /* 0x0000000a100e7980 */ /* 0x010ea8000c101b00 */
        /* <DEDUP_REMOVED lines=101> */
.L_x_2923:
[----:B------:R-:W-:-:S04]  /*5ab00*/  UISETP.NE.U32.AND UP0, UPT, UR13, URZ, UPT ;  /* 0x000000ff0d00728c */ /* 0x000fc8000bf05070 */
[----:B------:R-:W-:-:S09]  /*5ab10*/  UISETP.NE.AND.EX UP0, UPT, URZ, URZ, UPT, UP0 ;  /* 0x000000ffff00728c */ /* 0x000fd2000bf05300 */
[----:B------:R-:W-:Y:S05]  /*5ab20*/  BRA.U !UP0, `(.L_x_2922) ;  /* 0x0000000108c87547 */ /* 0x000fea000b800000 */
[----:B--2-4-:R-:W-:-:S04]  /*5ab30*/  LEA R14, P1, R7, R10, 0x3 ;  /* 0x0000000a070e7211 */ /* 0x014fc800078218ff */
        /* <DEDUP_REMOVED lines=49> */
.L_x_2922:
        /* <DEDUP_REMOVED lines=12> */
[----:B------:R-:W-:Y:S01]  /*5af10*/  IMAD.MOV.U32 R19, RZ, RZ, -0x340d631c ;  /* 0xcbf29ce4ff137424 */ /* 0x000fe200078e00ff */
[----:B------:R-:W0:Y:S01]  /*5af20*/  LDCU UR8, c[0x0][0x3c4] ;  /* 0x00007880ff0877ac */ /* 0x000e220008000800 */
[----:B------:R-:W-:-:S07]  /*5af30*/  IMAD.MOV.U32 R8, RZ, RZ, RZ ;  /* 0x000000ffff087224 */ /* 0x000fce00078e00ff */
.L_x_2927:
[----:B-1--4-:R-:W-:-:S04]  /*5af40*/  LEA R14, P1, R7, R12, 0x3 ;  /* 0x0000000c070e7211 */ /* 0x012fc800078218ff */
[----:B------:R-:W-:-:S05]  /*5af50*/  LEA.HI.X R15, R7, R13, R8, 0x3, P1 ;  /* 0x0000000d070f7211 */ /* 0x000fca00008f1c08 */
[----:B------:R-:W3:Y:S04]  /*5af60*/  LD.E.64 R16, desc[UR10][R14.64] ;  /* 0x0000000a0e107980 */ /* 0x000ee8000c101b00 */
[----:B------:R-:W4:Y:S01]  /*5af70*/  LD.E.64 R14, desc[UR10][R14.64+0x8] ;  /* 0x0000080a0e0e7980 */ /* 0x000f22000c101b00 */
        /* <DEDUP_REMOVED lines=98> */
[----:B------:R-:W-:Y:S01]  /*5b5a0*/  MOV R7, UR6 ;  /* 0x0000000600077c02 */ /* 0x000fe20008000f00 */
[----:B0-----:R-:W-:-:S07]  /*5b5b0*/  IMAD.U32 R8, RZ, RZ, UR8 ;  /* 0x00000008ff087e24 */ /* 0x001fce000f8e00ff */
.L_x_2926:
[----:B------:R-:W-:-:S04]  /*5b5c0*/  UISETP.NE.U32.AND UP0, UPT, UR13, URZ, UPT ;  /* 0x000000ff0d00728c */ /* 0x000fc8000bf05070 */
[----:B------:R-:W-:-:S09]  /*5b5d0*/  UISETP.NE.AND.EX UP0, UPT, URZ, URZ, UPT, UP0 ;  /* 0x000000ffff00728c */ /* 0x000fd2000bf05300 */
[----:B------:R-:W-:Y:S05]  /*5b5e0*/  BRA.U !UP0, `(.L_x_2925) ;  /* 0x0000000108c47547 */ /* 0x000fea000b800000 */
[----:B-1--4-:R-:W-:-:S04]  /*5b5f0*/  LEA R14, P1, R7, R12, 0x3 ;  /* 0x0000000c070e7211 */ /* 0x012fc800078218ff */
        /* <DEDUP_REMOVED lines=48> */
.L_x_2925:
        /* <DEDUP_REMOVED lines=16> */
[----:B------:R-:W-:-:S07]  /*5ba00*/  IMAD.MOV.U32 R7, RZ, RZ, RZ ;  /* 0x000000ffff077224 */ /* 0x000fce00078e00ff */
.L_x_2931:
[----:B--2---:R-:W-:-:S04]  /*5ba10*/  LEA R16, P1, R7, R10, 0x3 ;  /* 0x0000000a07107211 */ /* 0x004fc800078218ff */
[----:B------:R-:W-:-:S05]  /*5ba20*/  LEA.HI.X R17, R7, R11, R8, 0x3, P1 ;  /* 0x0000000b07117211 */ /* 0x000fca00008f1c08 */
[----:B----4-:R-:W2:Y:S04]  /*5ba30*/  LD.E.64 R14, desc[UR10][R16.64] ;  /* 0x0000000a100e7980 */ /* 0x010ea8000c101b00 */
        /* <DEDUP_REMOVED lines=101> */
.L_x_2930:
[----:B------:R-:W-:-:S04]  /*5c090*/  UISETP.NE.U32.AND UP0, UPT, UR13, URZ, UPT ;  /* 0x000000ff0d00728c */ /* 0x000fc8000bf05070 */
[----:B------:R-:W-:-:S09]  /*5c0a0*/  UISETP.NE.AND.EX UP0, UPT, URZ, URZ, UPT, UP0 ;  /* 0x000000ffff00728c */ /* 0x000fd2000bf05300 */
[----:B------:R-:W-:Y:S05]  /*5c0b0*/  BRA.U !UP0, `(.L_x_2929) ;  /* 0x0000000108c87547 */ /* 0x000fea000b800000 */
[----:B--2-4-:R-:W-:-:S04]  /*5c0c0*/  LEA R14, P1, R7, R10, 0x3 ;  /* 0x0000000a070e7211 */ /* 0x014fc800078218ff */
        /* <DEDUP_REMOVED lines=49> */
.L_x_2929:
        /* <DEDUP_REMOVED lines=8> */
[----:B----4-:R-:W-:-:S06]  /*5c460*/  IMAD.MOV.U32 R14, RZ, RZ, RZ ;  /* 0x000000ffff0e7224 */ /* 0x010fcc00078e00ff */
[----:B------:R-:W-:Y:S05]  /*5c470*/  BRA.U !UP0, `(.L_x_2933) ;  /* 0x0000000508b07547 */ /* 0x000fea000b800000 */
[----:B------:R-:W-:Y:S01]  /*5c480*/  IMAD.MOV.U32 R18, RZ, RZ, -0x7bdddcdb ;  /* 0x84222325ff127424 */ /* 0x000fe200078e00ff */
[----:B------:R-:W-:Y:S01]  /*5c490*/  MOV R19, 0xcbf29ce4 ;  /* 0xcbf29ce400137802 */ /* 0x000fe20000000f00 */
[----:B------:R-:W-:Y:S02]  /*5c4a0*/  IMAD.MOV.U32 R7, RZ, RZ, RZ ;  /* 0x000000ffff077224 */ /* 0x000fe400078e00ff */
[----:B0-----:R-:W-:-:S07]  /*5c4b0*/  IMAD.MOV.U32 R8, RZ, RZ, RZ ;  /* 0x000000ffff087224 */ /* 0x001fce00078e00ff */
.L_x_2934:
[----:B-1----:R-:W-:-:S04]  /*5c4c0*/  LEA R14, P0, R7, R12, 0x3 ;  /* 0x0000000c070e7211 */ /* 0x002fc800078018ff */
[----:B------:R-:W-:-:S05]  /*5c4d0*/  LEA.HI.X R15, R7, R13, R8, 0x3, P0 ;  /* 0x0000000d070f7211 */ /* 0x000fca00000f1c08 */
[----:B------:R-:W3:Y:S04]  /*5c4e0*/  LD.E.64 R16, desc[UR10][R14.64] ;  /* 0x0000000a0e107980 */ /* 0x000ee8000c101b00 */
[----:B------:R-:W4:Y:S01]  /*5c4f0*/  LD.E.64 R14, desc[UR10][R14.64+0x8] ;  /* 0x0000080a0e0e7980 */ /* 0x000f22000c101b00 */
        /* <DEDUP_REMOVED lines=99> */
[----:B------:R-:W-:-:S07]  /*5cb30*/  IMAD.U32 R7, RZ, RZ, UR6 ;  /* 0x00000006ff077e24 */ /* 0x000fce000f8e00ff */
.L_x_2933:
[----:B------:R-:W-:-:S04]  /*5cb40*/  UISETP.NE.U32.AND UP0, UPT, UR13, URZ, UPT ;  /* 0x000000ff0d00728c */ /* 0x000fc8000bf05070 */
[----:B------:R-:W-:-:S09]  /*5cb50*/  UISETP.NE.AND.EX UP0, UPT, URZ, URZ, UPT, UP0 ;  /* 0x000000ffff00728c */ /* 0x000fd2000bf05300 */
[----:B------:R-:W-:Y:S05]  /*5cb60*/  BRA.U !UP0, `(.L_x_2932) ;  /* 0x0000000108c47547 */ /* 0x000fea000b800000 */
[----:B01----:R-:W-:-:S04]  /*5cb70*/  LEA R8, P0, R7, R12, 0x3 ;  /* 0x0000000c07087211 */ /* 0x003fc800078018ff */
        /* <DEDUP_REMOVED lines=48> */
.L_x_2932:
[----:B------:R-:W-:-:S04]  /*5ce80*/  ISETP.GE.U32.AND P0, PT, R3, R18, PT ;  /* 0x000000120300720c */ /* 0x000fc80003f06070 */
[----:B------:R-:W-:-:S04]  /*5ce90*/  ISETP.GE.U32.AND.EX P0, PT, R6, R19, PT, P0 ;  /* 0x000000130600720c */ /* 0x000fc80003f06100 */
[----:B------:R-:W-:Y:S01]  /*5cea0*/  PLOP3.LUT P0, PT, P0, PT, PT, 0x8, 0x80 ;  /* 0x000000000080781c */ /* 0x000fe2000070e170 */
[----:B------:R-:W-:-:S12]  /*5ceb0*/  BRA `(.L_x_2921) ;  /* 0x0000000000607947 */ /* 0x000fd80003800000 */
.L_x_2928:
[----:B------:R-:W3:Y:S01]  /*5cec0*/  LDC R18, c[0x0][0x3c8] ;  /* 0x0000f200ff127b82 */ /* 0x000ee20000000800 */
[----:B------:R-:W-:Y:S02]  /*5ced0*/  PLOP3.LUT P0, PT, PT, PT, PT, 0x8, 0x80 ;  /* 0x000000000080781c */ /* 0x000fe40003f0e170 */
[----:B---3--:R-:W-:-:S13]  /*5cee0*/  ISETP.NE.AND P1, PT, R18, RZ, PT ;  /* 0x000000ff1200720c */ /* 0x008fda0003f25270 */
[----:B------:R-:W-:Y:S05]  /*5cef0*/  @!P1 BRA `(.L_x_2921) ;  /* 0x0000000000509947 */ /* 0x000fea0003800000 */
[----:B------:R-:W-:Y:S02]  /*5cf00*/  HFMA2 R3, -RZ, RZ, 0, 0 ;  /* 0x00000000ff037431 */ /* 0x000fe400000001ff */
[----:B------:R-:W-:-:S07]  /*5cf10*/  IMAD.MOV.U32 R16, RZ, RZ, RZ ;  /* 0x000000ffff107224 */ /* 0x000fce00078e00ff */
.L_x_2935:
[C---:B------:R-:W-:Y:S01]  /*5cf20*/  IMAD.SHL.U32 R9, R3.reuse, 0x8, RZ ;  /* 0x0000000803097824 */ /* 0x040fe200078e00ff */
[----:B----4-:R-:W-:-:S04]  /*5cf30*/  SHF.L.U64.HI R14, R3, 0x3, R16 ;  /* 0x00000003030e7819 */ /* 0x010fc80000010210 */
[C---:B01----:R-:W-:Y:S02]  /*5cf40*/  IADD3 R8, P1, PT, R9.reuse, R12, RZ ;  /* 0x0000000c09087210 */ /* 0x043fe40007f3e0ff */
        /* <DEDUP_REMOVED lines=9> */
[----:B--2---:R-:W-:-:S04]  /*5cfe0*/  ISETP.GE.U32.AND P2, PT, R6, R8, PT ;  /* 0x000000080600720c */ /* 0x004fc80003f46070 */
[----:B------:R-:W-:Y:S02]  /*5cff0*/  ISETP.GE.U32.AND.EX P2, PT, R7, R9, PT, P2 ;  /* 0x000000090700720c */ /* 0x000fe40003f46120 */
[----:B------:R-:W-:-:S04]  /*5d000*/  ISETP.GE.U32.AND P0, PT, R6, R8, PT ;  /* 0x000000080600720c */ /* 0x000fc80003f06070 */
[----:B------:R-:W-:-:S04]  /*5d010*/  ISETP.GE.U32.AND.EX P0, PT, R7, R9, PT, P0 ;  /* 0x000000090700720c */ /* 0x000fc80003f06100 */
[----:B------:R-:W-:-:S03]  /*5d020*/  PLOP3.LUT P0, PT, P0, PT, PT, 0x8, 0x80 ;  /* 0x000000000080781c */ /* 0x000fc6000070e170 */
[----:B------:R-:W-:Y:S10]  /*5d030*/  @P1 BRA P2, `(.L_x_2935) ;  /* 0xfffffffc00b81947 */ /* 0x000ff4000103ffff */
.L_x_2921:
[----:B------:R-:W-:Y:S05]  /*5d040*/  BSYNC.RECONVERGENT B0 ;  /* 0x0000000000007941 */ /* 0x000fea0003800200 */
.L_x_2920:
        /* <DEDUP_REMOVED lines=11> */
[----:B------:R1:W0:Y:S01]  /*5d100*/  @P0 LDS.64 R10, [R5] ;  /* 0x00000000050a0984 */ /* 0x0002220000000a00 */
[----:B------:R-:W-:Y:S01]  /*5d110*/  PLOP3.LUT P0, PT, PT, PT, PT, 0x8, 0x80 ;  /* 0x000000000080781c */ /* 0x000fe20003f0e170 */
[----:B------:R-:W-:-:S12]  /*5d120*/  @P1 BRA `(.L_x_2937) ;  /* 0x0000002c00541947 */ /* 0x000fd80003800000 */
[----:B------:R-:W-:Y:S02]  /*5d130*/  ISETP.GE.AND P1, PT, R3, R0, PT ;  /* 0x000000000300720c */ /* 0x000fe40003f26270 */
[----:B------:R-:W-:-:S11]  /*5d140*/  PLOP3.LUT P0, PT, PT, PT, PT, 0x80, 0x8 ;  /* 0x000000000008781c */ /* 0x000fd60003f0f070 */
[----:B------:R-:W-:Y:S05]  /*5d150*/  @P1 BRA `(.L_x_2937) ;  /* 0x0000002c00481947 */ /* 0x000fea0003800000 */
[----:B0-----:R-:W0:Y:S01]  /*5d160*/  LDC.64 R8, c[0x0][0x3c0] ;  /* 0x0000f000ff087b82 */ /* 0x001e220000000a00 */
[----:B-1----:R-:W-:Y:S02]  /*5d170*/  HFMA2 R4, -RZ, RZ, -6.306171417236328125e-05, 0.01395416259765625 ;  /* 0x84222325ff047431 */ /* 0x002fe400000001ff */
        /* <DEDUP_REMOVED lines=11> */
[----:B------:R-:W-:Y:S02]  /*5d230*/  HFMA2 R4, -RZ, RZ, -6.306171417236328125e-05, 0.01395416259765625 ;  /* 0x84222325ff047431 */ /* 0x000fe400000001ff */
[----:B------:R-:W-:Y:S01]  /*5d240*/  IMAD.MOV.U32 R5, RZ, RZ, -0x340d631c ;  /* 0xcbf29ce4ff057424 */ /* 0x000fe200078e00ff */
[----:B------:R-:W-:Y:S01]  /*5d250*/  MOV R8, RZ ;  /* 0x000000ff00087202 */ /* 0x000fe20000000f00 */
[----:B------:R-:W-:Y:S01]  /*5d260*/  IMAD.MOV.U32 R7, RZ, RZ, RZ ;  /* 0x000000ffff077224 */ /* 0x000fe200078e00ff */
[----:B------:R-:W0:Y:S01]  /*5d270*/  LDCU UR8, c[0x0][0x3c4] ;  /* 0x00007880ff0877ac */ /* 0x000e220008000800 */
[----:B------:R-:W-:-:S05]  /*5d280*/  NOP ;  /* 0x0000000000007918 */ /* 0x000fca0000000000 */
.L_x_2940:
[----:B------:R-:W-:-:S04]  /*5d290*/  LEA R16, P1, R8, R10, 0x3 ;  /* 0x0000000a08107211 */ /* 0x000fc800078218ff */
[----:B------:R-:W-:-:S05]  /*5d2a0*/  LEA.HI.X R17, R8, R11, R7, 0x3, P1 ;  /* 0x0000000b08117211 */ /* 0x000fca00008f1c07 */
[----:B---34-:R-:W3:Y:S04]  /*5d2b0*/  LD.E.64 R14, desc[UR10][R16.64] ;  /* 0x0000000a100e7980 */ /* 0x018ee8000c101b00 */
        /* <DEDUP_REMOVED lines=98> */
[----:B------:R-:W-:Y:S01]  /*5d8e0*/  IMAD.U32 R7, RZ, RZ, UR6 ;  /* 0x00000006ff077e24 */ /* 0x000fe2000f8e00ff */
[----:B0-----:R-:W-:-:S07]  /*5d8f0*/  MOV R8, UR8 ;  /* 0x0000000800087c02 */ /* 0x001fce0008000f00 */
.L_x_2939:
[----:B------:R-:W-:-:S04]  /*5d900*/  UISETP.NE.U32.AND UP0, UPT, UR13, URZ, UPT ;  /* 0x000000ff0d00728c */ /* 0x000fc8000bf05070 */
[----:B------:R-:W-:-:S09]  /*5d910*/  UISETP.NE.AND.EX UP0, UPT, URZ, URZ, UPT, UP0 ;  /* 0x000000ffff00728c */ /* 0x000fd2000bf05300 */
[----:B------:R-:W-:Y:S05]  /*5d920*/  BRA.U !UP0, `(.L_x_2938) ;  /* 0x0000000108c47547 */ /* 0x000fea000b800000 */
[----:B---34-:R-:W-:-:S04]  /*5d930*/  LEA R14, P1, R7, R10, 0x3 ;  /* 0x0000000a070e7211 */ /* 0x018fc800078218ff */
        /* <DEDUP_REMOVED lines=48> */
.L_x_2938:
        /* <DEDUP_REMOVED lines=10> */
[----:B------:R-:W-:Y:S01]  /*5dce0*/  IMAD.MOV.U32 R25, RZ, RZ, -0x7bdddcdb ;  /* 0x84222325ff197424 */ /* 0x000fe200078e00ff */
[----:B------:R-:W-:Y:S01]  /*5dcf0*/  MOV R24, 0xcbf29ce4 ;  /* 0xcbf29ce400187802 */ /* 0x000fe20000000f00 */
[----:B------:R-:W-:Y:S01]  /*5dd00*/  IMAD.MOV.U32 R8, RZ, RZ, RZ ;  /* 0x000000ffff087224 */ /* 0x000fe200078e00ff */
[----:B------:R-:W-:Y:S01]  /*5dd10*/  MOV R7, RZ ;  /* 0x000000ff00077202 */ /* 0x000fe20000000f00 */
[----:B------:R-:W0:Y:S01]  /*5dd20*/  LDCU UR8, c[0x0][0x3c4] ;  /* 0x00007880ff0877ac */ /* 0x000e220008000800 */
[----:B------:R-:W-:-:S05]  /*5dd30*/  NOP ;  /* 0x0000000000007918 */ /* 0x000fca0000000000 */
.L_x_2943:
[----:B--234-:R-:W-:-:S04]  /*5dd40*/  LEA R14, P1, R8, R12, 0x3 ;  /* 0x0000000c080e7211 */ /* 0x01cfc800078218ff */
[----:B------:R-:W-:-:S05]  /*5dd50*/  LEA.HI.X R15, R8, R13, R7, 0x3, P1 ;  /* 0x0000000d080f7211 */ /* 0x000fca00008f1c07 */
[----:B------:R-:W2:Y:S04]  /*5dd60*/  LD.E.64 R16, desc[UR10][R14.64] ;  /* 0x0000000a0e107980 */ /* 0x000ea8000c101b00 */
[----:B------:R-:W3:Y:S01]  /*5dd70*/  LD.E.64 R14, desc[UR10][R14.64+0x8] ;  /* 0x0000080a0e0e7980 */ /* 0x000ee2000c101b00 */
        /* <DEDUP_REMOVED lines=98> */
[----:B------:R-:W-:Y:S01]  /*5e3a0*/  IMAD.U32 R7, RZ, RZ, UR6 ;  /* 0x00000006ff077e24 */ /* 0x000fe2000f8e00ff */
[----:B0-----:R-:W-:-:S07]  /*5e3b0*/  MOV R8, UR8 ;  /* 0x0000000800087c02 */ /* 0x001fce0008000f00 */
.L_x_2942:
[----:B------:R-:W-:-:S04]  /*5e3c0*/  UISETP.NE.U32.AND UP0, UPT, UR13, URZ, UPT ;  /* 0x000000ff0d00728c */ /* 0x000fc8000bf05070 */
[----:B------:R-:W-:-:S09]  /*5e3d0*/  UISETP.NE.AND.EX UP0, UPT, URZ, URZ, UPT, UP0 ;  /* 0x000000ffff00728c */ /* 0x000fd2000bf05300 */
[----:B------:R-:W-:Y:S05]  /*5e3e0*/  BRA.U !UP0, `(.L_x_2941) ;  /* 0x0000000108c87547 */ /* 0x000fea000b800000 */
[----:B--234-:R-:W-:-:S04]  /*5e3f0*/  LEA R14, P1, R7, R12, 0x3 ;  /* 0x0000000c070e7211 */ /* 0x01cfc800078218ff */
        /* <DEDUP_REMOVED lines=49> */
.L_x_2941:
        /* <DEDUP_REMOVED lines=19> */
.L_x_2947:
        /* <DEDUP_REMOVED lines=103> */
.L_x_2946:
        /* <DEDUP_REMOVED lines=52> */
.L_x_2945:
[----:B------:R-:W-:Y:S01]  /*5f1f0*/  IMAD.MOV.U32 R25, RZ, RZ, -0x7bdddcdb ;  /* 0x84222325ff197424 */ /* 0x000fe200078e00ff */
[----:B------:R-:W-:Y:S01]  /*5f200*/  MOV R24, 0xcbf29ce4 ;  /* 0xcbf29ce400187802 */ /* 0x000fe20000000f00 */
[----:B------:R-:W-:Y:S06]  /*5f210*/  @!P0 BRA `(.L_x_2948) ;  /* 0x0000000800a88947 */ /* 0x000fec0003800000 */
[----:B------:R-:W-:Y:S01]  /*5f220*/  UISETP.NE.U32.AND UP0, UPT, UR12, URZ, UPT ;  /* 0x000000ff0c00728c */ /* 0x000fe2000bf05070 */
[----:B------:R-:W-:Y:S02]  /*5f230*/  HFMA2 R24, -RZ, RZ, -15.890625, -0.0047760009765625 ;  /* 0xcbf29ce4ff187431 */ /* 0x000fe400000001ff */
[----:B------:R-:W-:Y:S01]  /*5f240*/  IMAD.MOV.U32 R25, RZ, RZ, -0x7bdddcdb ;  /* 0x84222325ff197424 */ /* 0x000fe200078e00ff */
[----:B---34-:R-:W-:Y:S01]  /*5f250*/  MOV R14, RZ ;  /* 0x000000ff000e7202 */ /* 0x018fe20000000f00 */
        /* <DEDUP_REMOVED lines=9> */
.L_x_2950:
[----:B--2---:R-:W-:-:S04]  /*5f2f0*/  LEA R14, P0, R8, R12, 0x3 ;  /* 0x0000000c080e7211 */ /* 0x004fc800078018ff */
        /* <DEDUP_REMOVED lines=103> */
.L_x_2949:
[----:B------:R-:W-:-:S04]  /*5f970*/  UISETP.NE.U32.AND UP0, UPT, UR13, URZ, UPT ;  /* 0x000000ff0d00728c */ /* 0x000fc8000bf05070 */
[----:B------:R-:W-:-:S09]  /*5f980*/  UISETP.NE.AND.EX UP0, UPT, URZ, URZ, UPT, UP0 ;  /* 0x000000ffff00728c */ /* 0x000fd2000bf05300 */
[----:B------:R-:W-:Y:S05]  /*5f990*/  BRA.U !UP0, `(.L_x_2948) ;  /* 0x0000000108c87547 */ /* 0x000fea000b800000 */
        /* <DEDUP_REMOVED lines=50> */
.L_x_2948:
[----:B------:R-:W-:-:S04]  /*5fcc0*/  ISETP.GE.U32.AND P0, PT, R4, R25, PT ;  /* 0x000000190400720c */ /* 0x000fc80003f06070 */
[----:B------:R-:W-:-:S04]  /*5fcd0*/  ISETP.GE.U32.AND.EX P0, PT, R5, R24, PT, P0 ;  /* 0x000000180500720c */ /* 0x000fc80003f06100 */
[----:B------:R-:W-:Y:S01]  /*5fce0*/  PLOP3.LUT P0, PT, P0, PT, PT, 0x8, 0x80 ;  /* 0x000000000080781c */ /* 0x000fe2000070e170 */
[----:B------:R-:W-:-:S12]  /*5fcf0*/  BRA `(.L_x_2937) ;  /* 0x0000000000607947 */ /* 0x000fd80003800000 */
.L_x_2944:
[----:B------:R-:W0:Y:S01]  /*5fd00*/  LDC R24, c[0x0][0x3c8] ;  /* 0x0000f200ff187b82 */ /* 0x000e220000000800 */
[----:B------:R-:W-:Y:S02]  /*5fd10*/  PLOP3.LUT P0, PT, PT, PT, PT, 0x8, 0x80 ;  /* 0x000000000080781c */ /* 0x000fe40003f0e170 */
[----:B0-----:R-:W-:-:S13]  /*5fd20*/  ISETP.NE.AND P1, PT, R24, RZ, PT ;  /* 0x000000ff1800720c */ /* 0x001fda0003f25270 */
[----:B------:R-:W-:Y:S05]  /*5fd30*/  @!P1 BRA `(.L_x_2937) ;  /* 0x0000000000509947 */ /* 0x000fea0003800000 */
[----:B------:R-:W-:Y:S02]  /*5fd40*/  HFMA2 R7, -RZ, RZ, 0, 0 ;  /* 0x00000000ff077431 */ /* 0x000fe400000001ff */
[----:B------:R-:W-:-:S07]  /*5fd50*/  IMAD.MOV.U32 R16, RZ, RZ, RZ ;  /* 0x000000ffff107224 */ /* 0x000fce00078e00ff */
.L_x_2951:
[C---:B------:R-:W-:Y:S02]  /*5fd60*/  SHF.L.U32 R9, R7.reuse, 0x3, RZ ;  /* 0x0000000307097819 */ /* 0x040fe400000006ff */
[----:B---34-:R-:W-:Y:S02]  /*5fd70*/  SHF.L.U64.HI R14, R7, 0x3, R16 ;  /* 0x00000003070e7819 */ /* 0x018fe40000010210 */
[C---:B------:R-:W-:Y:S02]  /*5fd80*/  IADD3 R4, P0, PT, R9.reuse, R10, RZ ;  /* 0x0000000a09047210 */ /* 0x040fe40007f1e0ff */
        /* <DEDUP_REMOVED lines=15> */
.L_x_2937:
[----:B------:R-:W-:Y:S05]  /*5fe80*/  BSYNC.RECONVERGENT B0 ;  /* 0x0000000000007941 */ /* 0x000fea0003800200 */
.L_x_2936:
[----:B-1----:R-:W-:Y:S01]  /*5fe90*/  VIADD R5, R6, 0x1 ;  /* 0x0000000106057836 */ /* 0x002fe20000000000 */
[C---:B------:R-:W-:Y:S01]  /*5fea0*/  IADD3 R4, PT, PT, R3.reuse, 0x1, RZ ;  /* 0x0000000103047810 */ /* 0x040fe20007ffe0ff */
[----:B------:R-:W-:Y:S01]  /*5feb0*/  @!P0 IMAD.MOV R5, RZ, RZ, R6 ;  /* 0x000000ffff058224 */ /* 0x000fe200078e0206 */
[----:B------:R-:W-:Y:S01]  /*5fec0*/  @P0 IADD3 R4, PT, PT, R3, RZ, RZ ;  /* 0x000000ff03040210 */ /* 0x000fe20007ffe0ff */
[----:B------:R-:W-:Y:S01]  /*5fed0*/  BSSY.RECONVERGENT B0, `(.L_x_2952) ;  /* 0x00002e2000007945 */ /* 0x000fe20003800200 */
[----:B0-2---:R-:W-:Y:S02]  /*5fee0*/  SEL R16, R10, R12, P0 ;  /* 0x0000000c0a107207 */ /* 0x005fe40000000000 */
        /* <DEDUP_REMOVED lines=11> */
[----:B------:R-:W5:Y:S01]  /*5ffa0*/  LDC.64 R8, c[0x0][0x3c0] ;  /* 0x0000f000ff087b82 */ /* 0x000f620000000a00 */
[----:B0-----:R-:W-:Y:S02]  /*5ffb0*/  HFMA2 R3, -RZ, RZ, -6.306171417236328125e-05, 0.01395416259765625 ;  /* 0x84222325ff037431 */ /* 0x001fe400000001ff */
[----:B------:R-:W-:Y:S01]  /*5ffc0*/  IMAD.MOV.U32 R6, RZ, RZ, -0x340d631c ;  /* 0xcbf29ce4ff067424 */ /* 0x000fe200078e00ff */
[----:B-----5:R-:W-:-:S04]  /*5ffd0*/  ISETP.NE.U32.AND P0, PT, R8, RZ, PT ;  /* 0x000000ff0800720c */ /* 0x020fc80003f05070 */
        /* <DEDUP_REMOVED lines=15> */
.L_x_2956:
[----:B--2---:R-:W-:-:S04]  /*600d0*/  LEA R24, P1, R8, R10, 0x3 ;  /* 0x0000000a08187211 */ /* 0x004fc800078218ff */
[----:B------:R-:W-:-:S05]  /*600e0*/  LEA.HI.X R25, R8, R11, R7, 0x3, P1 ;  /* 0x0000000b08197211 */ /* 0x000fca00008f1c07 */
[----:B---34-:R-:W2:Y:S04]  /*600f0*/  LD.E.64 R14, desc[UR10][R24.64] ;  /* 0x0000000a180e7980 */ /* 0x018ea8000c101b00 */
        /* <DEDUP_REMOVED lines=99> */
[----:B------:R-:W-:Y:S01]  /*60730*/  MOV R7, UR6 ;  /* 0x0000000600077c02 */ /* 0x000fe20008000f00 */
[----:B0-----:R-:W-:-:S07]  /*60740*/  IMAD.U32 R8, RZ, RZ, UR8 ;  /* 0x00000008ff087e24 */ /* 0x001fce000f8e00ff */
.L_x_2955:
[----:B------:R-:W-:-:S04]  /*60750*/  UISETP.NE.U32.AND UP0, UPT, UR13, URZ, UPT ;  /* 0x000000ff0d00728c */ /* 0x000fc8000bf05070 */
[----:B------:R-:W-:-:S09]  /*60760*/  UISETP.NE.AND.EX UP0, UPT, URZ, URZ, UPT, UP0 ;  /* 0x000000ffff00728c */ /* 0x000fd2000bf05300 */
[----:B------:R-:W-:Y:S05]  /*60770*/  BRA.U !UP0, `(.L_x_2954) ;  /* 0x0000000108c87547 */ /* 0x000fea000b800000 */
[----:B--234-:R-:W-:-:S04]  /*60780*/  LEA R14, P1, R7, R10, 0x3 ;  /* 0x0000000a070e7211 */ /* 0x01cfc800078218ff */
        /* <DEDUP_REMOVED lines=47> */
[----:B------:R-:W-:-:S03]  /*60a80*/  IMAD.MOV.U32 R3, RZ, RZ, R6 ;  /* 0x000000ffff037224 */ /* 0x000fc600078e0006 */
[----:B------:R-:W-:-:S07]  /*60a90*/  IADD3 R6, PT, PT, R7, R15, RZ ;  /* 0x0000000f07067210 */ /* 0x000fce0007ffe0ff */
.L_x_2954:
        /* <DEDUP_REMOVED lines=16> */
.L_x_2959:
[----:B-1-34-:R-:W-:-:S04]  /*60ba0*/  LEA R14, P1, R8, R12, 0x3 ;  /* 0x0000000c080e7211 */ /* 0x01afc800078218ff */
        /* <DEDUP_REMOVED lines=103> */
.L_x_2958:
[----:B------:R-:W-:-:S04]  /*61220*/  UISETP.NE.U32.AND UP0, UPT, UR13, URZ, UPT ;  /* 0x000000ff0d00728c */ /* 0x000fc8000bf05070 */
[----:B------:R-:W-:-:S09]  /*61230*/  UISETP.NE.AND.EX UP0, UPT, URZ, URZ, UPT, UP0 ;  /* 0x000000ffff00728c */ /* 0x000fd2000bf05300 */
[----:B------:R-:W-:Y:S05]  /*61240*/  BRA.U !UP0, `(.L_x_2957) ;  /* 0x0000000108c87547 */ /* 0x000fea000b800000 */
[----:B-1-34-:R-:W-:-:S04]  /*61250*/  LEA R14, P1, R7, R12, 0x3 ;  /* 0x0000000c070e7211 */ /* 0x01afc800078218ff */
        /* <DEDUP_REMOVED lines=49> */
.L_x_2957:
        /* <DEDUP_REMOVED lines=19> */
.L_x_2963:
        /* <DEDUP_REMOVED lines=104> */
.L_x_2962:
        /* <DEDUP_REMOVED lines=53> */
.L_x_2961:
        /* <DEDUP_REMOVED lines=16> */
.L_x_2966:
[----:B-1----:R-:W-:-:S04]  /*62170*/  LEA R14, P0, R8, R12, 0x3 ;  /* 0x0000000c080e7211 */ /* 0x002fc800078018ff */
        /* <DEDUP_REMOVED lines=103> */
.L_x_2965:
        /* <DEDUP_REMOVED lines=52> */
.L_x_2964:
[----:B------:R-:W-:-:S04]  /*62b30*/  ISETP.GE.U32.AND P0, PT, R3, R26, PT ;  /* 0x0000001a0300720c */ /* 0x000fc80003f06070 */
[----:B------:R-:W-:-:S04]  /*62b40*/  ISETP.GE.U32.AND.EX P0, PT, R6, R27, PT, P0 ;  /* 0x0000001b0600720c */ /* 0x000fc80003f06100 */
[----:B------:R-:W-:Y:S01]  /*62b50*/  PLOP3.LUT P0, PT, P0, PT, PT, 0x8, 0x80 ;  /* 0x000000000080781c */ /* 0x000fe2000070e170 */
[----:B------:R-:W-:-:S12]  /*62b60*/  BRA `(.L_x_2953) ;  /* 0x0000000000607947 */ /* 0x000fd80003800000 */
.L_x_2960:
[----:B------:R-:W0:Y:S01]  /*62b70*/  LDC R26, c[0x0][0x3c8] ;  /* 0x0000f200ff1a7b82 */ /* 0x000e220000000800 */
[----:B------:R-:W-:Y:S02]  /*62b80*/  PLOP3.LUT P0, PT, PT, PT, PT, 0x8, 0x80 ;  /* 0x000000000080781c */ /* 0x000fe40003f0e170 */
[----:B0-----:R-:W-:-:S13]  /*62b90*/  ISETP.NE.AND P1, PT, R26, RZ, PT ;  /* 0x000000ff1a00720c */ /* 0x001fda0003f25270 */
[----:B------:R-:W-:Y:S05]  /*62ba0*/  @!P1 BRA `(.L_x_2953) ;  /* 0x0000000000509947 */ /* 0x000fea0003800000 */
[----:B------:R-:W-:Y:S02]  /*62bb0*/  HFMA2 R24, -RZ, RZ, 0, 0 ;  /* 0x00000000ff187431 */ /* 0x000fe400000001ff */
[----:B------:R-:W-:-:S07]  /*62bc0*/  IMAD.MOV.U32 R3, RZ, RZ, RZ ;  /* 0x000000ffff037224 */ /* 0x000fce00078e00ff */
.L_x_2967:
[C---:B------:R-:W-:Y:S01]  /*62bd0*/  IMAD.SHL.U32 R9, R3.reuse, 0x8, RZ ;  /* 0x0000000803097824 */ /* 0x040fe200078e00ff */
[----:B---34-:R-:W-:-:S04]  /*62be0*/  SHF.L.U64.HI R14, R3, 0x3, R24 ;  /* 0x00000003030e7819 */ /* 0x018fc80000010218 */
[C---:B-1----:R-:W-:Y:S02]  /*62bf0*/  IADD3 R8, P1, PT, R9.reuse, R12, RZ ;  /* 0x0000000c09087210 */ /* 0x042fe40007f3e0ff */
[----:B--2---:R-:W-:-:S03]  /*62c00*/  IADD3 R6, P0, PT, R9, R10, RZ ;  /* 0x0000000a09067210 */ /* 0x004fc60007f1e0ff */
[C---:B------:R-:W-:Y:S01]  /*62c10*/  IMAD.X R9, R14.reuse, 0x1, R13, P1 ;  /* 0x000000010e097824 */ /* 0x040fe200008e060d */
[----:B------:R-:W-:-:S05]  /*62c20*/  IADD3.X R7, PT, PT, R14, R11, RZ, P0, !PT ;  /* 0x0000000b0e077210 */ /* 0x000fca00007fe4ff */
[----:B------:R-:W2:Y:S04]  /*62c30*/  LD.E.64 R8, desc[UR10][R8.64] ;  /* 0x0000000a08087980 */ /* 0x000ea8000c101b00 */
[----:B------:R-:W2:Y:S01]  /*62c40*/  LD.E.64 R6, desc[UR10][R6.64] ;  /* 0x0000000a06067980 */ /* 0x000ea2000c101b00 */
[----:B------:R-:W-:-:S04]  /*62c50*/  IADD3 R3, P1, PT, R3, 0x1, RZ ;  /* 0x0000000103037810 */ /* 0x000fc80007f3e0ff */
[----:B------:R-:W-:Y:S02]  /*62c60*/  IADD3.X R24, PT, PT, RZ, R24, RZ, P1, !PT ;  /* 0x00000018ff187210 */ /* 0x000fe40000ffe4ff */
        /* <DEDUP_REMOVED lines=8> */
.L_x_2953:
[----:B------:R-:W-:Y:S05]  /*62cf0*/  BSYNC.RECONVERGENT B0 ;  /* 0x0000000000007941 */ /* 0x000fea0003800200 */
.L_x_2952:
[C---:B------:R-:W-:Y:S01]  /*62d00*/  IADD3 R9, PT, PT, R5.reuse, 0x1, RZ ;  /* 0x0000000105097810 */ /* 0x040fe20007ffe0ff */
[----:B0-----:R-:W-:Y:S01]  /*62d10*/  VIADD R3, R4, 0x1 ;  /* 0x0000000104037836 */ /* 0x001fe20000000000 */
[----:B------:R-:W-:Y:S01]  /*62d20*/  @!P0 IADD3 R9, PT, PT, R5, RZ, RZ ;  /* 0x000000ff05098210 */ /* 0x000fe20007ffe0ff */
[----:B------:R-:W-:Y:S01]  /*62d30*/  @P0 IMAD.MOV R3, RZ, RZ, R4 ;  /* 0x000000ffff030224 */ /* 0x000fe200078e0204 */
[----:B------:R-:W-:Y:S01]  /*62d40*/  BSSY.RECONVERGENT B0, `(.L_x_2968) ;  /* 0x00002de000007945 */ /* 0x000fe20003800200 */
[----:B-1234-:R-:W-:Y:S02]  /*62d50*/  SEL R14, R10, R12, P0 ;  /* 0x0000000c0a0e7207 */ /* 0x01efe40000000000 */
[----:B------:R-:W-:Y:S02]  /*62d60*/  ISETP.GE.AND P1, PT, R9, R2, PT ;  /* 0x000000020900720c */ /* 0x000fe40003f26270 */
        /* <DEDUP_REMOVED lines=11> */
[----:B------:R-:W-:Y:S01]  /*62e20*/  HFMA2 R6, -RZ, RZ, -15.890625, -0.0047760009765625 ;  /* 0xcbf29ce4ff067431 */ /* 0x000fe200000001ff */
[----:B0-----:R-:W-:Y:S01]  /*62e30*/  ISETP.NE.U32.AND P0, PT, R4, RZ, PT ;  /* 0x000000ff0400720c */ /* 0x001fe20003f05070 */
[----:B------:R-:W-:-:S03]  /*62e40*/  IMAD.MOV.U32 R4, RZ, RZ, -0x7bdddcdb ;  /* 0x84222325ff047424 */ /* 0x000fc600078e00ff */
        /* <DEDUP_REMOVED lines=9> */
[----:B------:R-:W-:Y:S02]  /*62ee0*/  HFMA2 R6, -RZ, RZ, -15.890625, -0.0047760009765625 ;  /* 0xcbf29ce4ff067431 */ /* 0x000fe400000001ff */
[----:B------:R-:W-:Y:S01]  /*62ef0*/  IMAD.MOV.U32 R4, RZ, RZ, -0x7bdddcdb ;  /* 0x84222325ff047424 */ /* 0x000fe200078e00ff */
[----:B------:R-:W-:Y:S01]  /*62f00*/  MOV R7, RZ ;  /* 0x000000ff00077202 */ /* 0x000fe20000000f00 */
[----:B------:R-:W-:Y:S01]  /*62f10*/  IMAD.MOV.U32 R8, RZ, RZ, RZ ;  /* 0x000000ffff087224 */ /* 0x000fe200078e00ff */
[----:B------:R-:W0:Y:S01]  /*62f20*/  LDCU UR8, c[0x0][0x3c4] ;  /* 0x00007880ff0877ac */ /* 0x000e220008000800 */
[----:B------:R-:W-:-:S05]  /*62f30*/  NOP ;  /* 0x0000000000007918 */ /* 0x000fca0000000000 */
.L_x_2972:
        /* <DEDUP_REMOVED lines=102> */
[----:B------:R-:W-:Y:S01]  /*635a0*/  IMAD.U32 R7, RZ, RZ, UR6 ;  /* 0x00000006ff077e24 */ /* 0x000fe2000f8e00ff */
[----:B0-----:R-:W-:-:S07]  /*635b0*/  MOV R8, UR8 ;  /* 0x0000000800087c02 */ /* 0x001fce0008000f00 */
.L_x_2971:
[----:B------:R-:W-:-:S04]  /*635c0*/  UISETP.NE.U32.AND UP0, UPT, UR13, URZ, UPT ;  /* 0x000000ff0d00728c */ /* 0x000fc8000bf05070 */
[----:B------:R-:W-:-:S09]  /*635d0*/  UISETP.NE.AND.EX UP0, UPT, URZ, URZ, UPT, UP0 ;  /* 0x000000ffff00728c */ /* 0x000fd2000bf05300 */
[----:B------:R-:W-:Y:S05]  /*635e0*/  BRA.U !UP0, `(.L_x_2970) ;  /* 0x0000000108c87547 */ /* 0x000fea000b800000 */
        /* <DEDUP_REMOVED lines=50> */
.L_x_2970:
        /* <DEDUP_REMOVED lines=15> */
.L_x_2975:
        /* <DEDUP_REMOVED lines=103> */
.L_x_2974:
        /* <DEDUP_REMOVED lines=53> */
.L_x_2973:
        /* <DEDUP_REMOVED lines=17> */
[----:B------:R-:W3:Y:S01]  /*644d0*/  LDCU UR8, c[0x0][0x3c4] ;  /* 0x00007880ff0877ac */ /* 0x000ee20008000800 */
[----:B------:R-:W-:-:S05]  /*644e0*/  NOP ;  /* 0x0000000000007918 */ /* 0x000fca0000000000 */
.L_x_2979:
        /* <DEDUP_REMOVED lines=102> */
[----:B------:R-:W-:Y:S01]  /*64b50*/  MOV R7, UR6 ;  /* 0x0000000600077c02 */ /* 0x000fe20008000f00 */
[----:B---3--:R-:W-:-:S07]  /*64b60*/  IMAD.U32 R8, RZ, RZ, UR8 ;  /* 0x00000008ff087e24 */ /* 0x008fce000f8e00ff */
.L_x_2978:
[----:B------:R-:W-:-:S04]  /*64b70*/  UISETP.NE.U32.AND UP0, UPT, UR13, URZ, UPT ;  /* 0x000000ff0d00728c */ /* 0x000fc8000bf05070 */
[----:B------:R-:W-:-:S09]  /*64b80*/  UISETP.NE.AND.EX UP0, UPT, URZ, URZ, UPT, UP0 ;  /* 0x000000ffff00728c */ /* 0x000fd2000bf05300 */
[----:B------:R-:W-:Y:S05]  /*64b90*/  BRA.U !UP0, `(.L_x_2977) ;  /* 0x0000000108c87547 */ /* 0x000fea000b800000 */
        /* <DEDUP_REMOVED lines=50> */
.L_x_2977:
        /* <DEDUP_REMOVED lines=15> */
.L_x_2982:
        /* <DEDUP_REMOVED lines=103> */
.L_x_2981:
        /* <DEDUP_REMOVED lines=53> */
.L_x_2980:
[----:B------:R-:W-:-:S04]  /*65970*/  ISETP.GE.U32.AND P0, PT, R4, R28, PT ;  /* 0x0000001c0400720c */ /* 0x000fc80003f06070 */
[----:B------:R-:W-:-:S04]  /*65980*/  ISETP.GE.U32.AND.EX P0, PT, R6, R29, PT, P0 ;  /* 0x0000001d0600720c */ /* 0x000fc80003f06100 */
[----:B------:R-:W-:Y:S01]  /*65990*/  PLOP3.LUT P0, PT, P0, PT, PT, 0x8, 0x80 ;  /* 0x000000000080781c */ /* 0x000fe2000070e170 */
[----:B------:R-:W-:-:S12]  /*659a0*/  BRA `(.L_x_2969) ;  /* 0x00000000005c7947 */ /* 0x000fd80003800000 */
.L_x_2976:
[----:B------:R-:W3:Y:S01]  /*659b0*/  LDC R27, c[0x0][0x3c8] ;  /* 0x0000f200ff1b7b82 */ /* 0x000ee20000000800 */
[----:B------:R-:W-:Y:S02]  /*659c0*/  PLOP3.LUT P0, PT, PT, PT, PT, 0x8, 0x80 ;  /* 0x000000000080781c */ /* 0x000fe40003f0e170 */
[----:B---3--:R-:W-:-:S13]  /*659d0*/  ISETP.NE.AND P1, PT, R27, RZ, PT ;  /* 0x000000ff1b00720c */ /* 0x008fda0003f25270 */
[----:B------:R-:W-:Y:S05]  /*659e0*/  @!P1 BRA `(.L_x_2969) ;  /* 0x00000000004c9947 */ /* 0x000fea0003800000 */
[----:B------:R-:W-:-:S07]  /*659f0*/  CS2R R24, SRZ ;  /* 0x0000000000187805 */ /* 0x000fce000001ff00 */
.L_x_2983:
        /* <DEDUP_REMOVED lines=18> */
.L_x_2969:
[----:B------:R-:W-:Y:S05]  /*65b20*/  BSYNC.RECONVERGENT B0 ;  /* 0x0000000000007941 */ /* 0x000fea0003800200 */
.L_x_2968:
[----:B------:R-:W-:Y:S01]  /*65b30*/  IADD3 R31, PT, PT, R9, 0x1, RZ ;  /* 0x00000001091f7810 */ /* 0x000fe20007ffe0ff */
[----:B0-----:R-:W-:Y:S01]  /*65b40*/  VIADD R30, R3, 0x1 ;  /* 0x00000001031e7836 */ /* 0x001fe20000000000 */
[----:B------:R-:W-:Y:S01]  /*65b50*/  @!P0 IADD3 R31, PT, PT, R9, RZ, RZ ;  /* 0x000000ff091f8210 */ /* 0x000fe20007ffe0ff */
[----:B------:R-:W-:Y:S01]  /*65b60*/  @P0 IMAD.MOV R30, RZ, RZ, R3 ;  /* 0x000000ffff1e0224 */ /* 0x000fe200078e0203 */
        /* <DEDUP_REMOVED lines=31> */
.L_x_2988:
        /* <DEDUP_REMOVED lines=102> */
[----:B------:R-:W-:-:S07]  /*663c0*/  IMAD.U32 R5, RZ, RZ, UR6 ;  /* 0x00000006ff057e24 */ /* 0x000fce000f8e00ff */
.L_x_2987:
        /* <DEDUP_REMOVED lines=53> */
.L_x_2986:
        /* <DEDUP_REMOVED lines=15> */
.L_x_2991:
        /* <DEDUP_REMOVED lines=103> */
.L_x_2990:
        /* <DEDUP_REMOVED lines=53> */
.L_x_2989:
        /* <DEDUP_REMOVED lines=18> */
.L_x_2995:
        /* <DEDUP_REMOVED lines=103> */
.L_x_2994:
        /* <DEDUP_REMOVED lines=53> */
.L_x_2993:
        /* <DEDUP_REMOVED lines=15> */
.L_x_2998:
        /* <DEDUP_REMOVED lines=103> */
.L_x_2997:
        /* <DEDUP_REMOVED lines=53> */
.L_x_2996:
[----:B------:R-:W-:-:S04]  /*68760*/  ISETP.GE.U32.AND P0, PT, R3, R28, PT ;  /* 0x0000001c0300720c */ /* 0x000fc80003f06070 */
[----:B------:R-:W-:-:S04]  /*68770*/  ISETP.GE.U32.AND.EX P0, PT, R4, R29, PT, P0 ;  /* 0x0000001d0400720c */ /* 0x000fc80003f06100 */
[----:B------:R-:W-:Y:S01]  /*68780*/  PLOP3.LUT P0, PT, P0, PT, PT, 0x8, 0x80 ;  /* 0x000000000080781c */ /* 0x000fe2000070e170 */
[----:B------:R-:W-:-:S12]  /*68790*/  BRA `(.L_x_2985) ;  /* 0x0000000000607947 */ /* 0x000fd80003800000 */
.L_x_2992:
[----:B------:R-:W3:Y:S01]  /*687a0*/  LDC R28, c[0x0][0x3c8] ;  /* 0x0000f200ff1c7b82 */ /* 0x000ee20000000800 */
[----:B------:R-:W-:Y:S02]  /*687b0*/  PLOP3.LUT P0, PT, PT, PT, PT, 0x8, 0x80 ;  /* 0x000000000080781c */ /* 0x000fe40003f0e170 */
[----:B---3--:R-:W-:-:S13]  /*687c0*/  ISETP.NE.AND P1, PT, R28, RZ, PT ;  /* 0x000000ff1c00720c */ /* 0x008fda0003f25270 */
[----:B------:R-:W-:Y:S05]  /*687d0*/  @!P1 BRA `(.L_x_2985) ;  /* 0x0000000000509947 */ /* 0x000fea0003800000 */
[----:B------:R-:W-:Y:S02]  /*687e0*/  HFMA2 R26, -RZ, RZ, 0, 0 ;  /* 0x00000000ff1a7431 */ /* 0x000fe400000001ff */
[----:B------:R-:W-:-:S07]  /*687f0*/  IMAD.MOV.U32 R3, RZ, RZ, RZ ;  /* 0x000000ffff037224 */ /* 0x000fce00078e00ff */
.L_x_2999:
        /* <DEDUP_REMOVED lines=18> */
.L_x_2985:
[----:B------:R-:W-:Y:S05]  /*68920*/  BSYNC.RECONVERGENT B0 ;  /* 0x0000000000007941 */ /* 0x000fea0003800200 */
.L_x_2984:
[C---:B0-----:R-:W-:Y:S01]  /*68930*/  IADD3 R3, PT, PT, R31.reuse, 0x1, RZ ;  /* 0x000000011f037810 */ /* 0x041fe20007ffe0ff */
[----:B------:R-:W-:Y:S01]  /*68940*/  VIADD R7, R30, 0x1 ;  /* 0x000000011e077836 */ /* 0x000fe20000000000 */
[----:B------:R-:W-:Y:S01]  /*68950*/  @!P0 IADD3 R3, PT, PT, R31, RZ, RZ ;  /* 0x000000ff1f038210 */ /* 0x000fe20007ffe0ff */
[----:B------:R-:W-:Y:S01]  /*68960*/  @P0 IMAD.MOV R7, RZ, RZ, R30 ;  /* 0x000000ffff070224 */ /* 0x000fe200078e021e */
[----:B------:R-:W-:Y:S01]  /*68970*/  BSSY.RECONVERGENT B0, `(.L_x_3000) ;  /* 0x00002dd000007945 */ /* 0x000fe20003800200 */
[----:B-12---:R-:W-:Y:S02]  /*68980*/  SEL R4, R10, R12, P0 ;  /* 0x0000000c0a047207 */ /* 0x006fe40000000000 */
        /* <DEDUP_REMOVED lines=30> */
.L_x_3004:
        /* <DEDUP_REMOVED lines=104> */
.L_x_3003:
        /* <DEDUP_REMOVED lines=53> */
.L_x_3002:
        /* <DEDUP_REMOVED lines=15> */
.L_x_3007:
        /* <DEDUP_REMOVED lines=103> */
.L_x_3006:
        /* <DEDUP_REMOVED lines=52> */
.L_x_3005:
        /* <DEDUP_REMOVED lines=17> */
[----:B------:R-:W3:Y:S01]  /*6a0f0*/  LDCU UR7, c[0x0][0x3c4] ;  /* 0x00007880ff0777ac */ /* 0x000ee20008000800 */
[----:B------:R-:W-:-:S05]  /*6a100*/  NOP ;  /* 0x0000000000007918 */ /* 0x000fca0000000000 */
.L_x_3011:
        /* <DEDUP_REMOVED lines=103> */
[----:B---3--:R-:W-:-:S07]  /*6a780*/  MOV R6, UR7 ;  /* 0x0000000700067c02 */ /* 0x008fce0008000f00 */
.L_x_3010:
        /* <DEDUP_REMOVED lines=53> */
.L_x_3009:
        /* <DEDUP_REMOVED lines=15> */
.L_x_3014:
        /* <DEDUP_REMOVED lines=103> */
.L_x_3013:
        /* <DEDUP_REMOVED lines=53> */
.L_x_3012:
[----:B------:R-:W-:-:S04]  /*6b590*/  ISETP.GE.U32.AND P0, PT, R0, R29, PT ;  /* 0x0000001d0000720c */ /* 0x000fc80003f06070 */
[----:B------:R-:W-:-:S04]  /*6b5a0*/  ISETP.GE.U32.AND.EX P0, PT, R2, R31, PT, P0 ;  /* 0x0000001f0200720c */ /* 0x000fc80003f06100 */
[----:B------:R-:W-:Y:S01]  /*6b5b0*/  PLOP3.LUT P0, PT, P0, PT, PT, 0x8, 0x80 ;  /* 0x000000000080781c */ /* 0x000fe2000070e170 */
[----:B------:R-:W-:-:S12]  /*6b5c0*/  BRA `(.L_x_3001) ;  /* 0x00000000005c7947 */ /* 0x000fd80003800000 */
.L_x_3008:
[----:B------:R-:W3:Y:S01]  /*6b5d0*/  LDC R27, c[0x0][0x3c8] ;  /* 0x0000f200ff1b7b82 */ /* 0x000ee20000000800 */
[----:B------:R-:W-:Y:S02]  /*6b5e0*/  PLOP3.LUT P0, PT, PT, PT, PT, 0x8, 0x80 ;  /* 0x000000000080781c */ /* 0x000fe40003f0e170 */
[----:B---3--:R-:W-:-:S13]  /*6b5f0*/  ISETP.NE.AND P1, PT, R27, RZ, PT ;  /* 0x000000ff1b00720c */ /* 0x008fda0003f25270 */
[----:B------:R-:W-:Y:S05]  /*6b600*/  @!P1 BRA `(.L_x_3001) ;  /* 0x00000000004c9947 */ /* 0x000fea0003800000 */
[----:B------:R-:W-:-:S07]  /*6b610*/  CS2R R24, SRZ ;  /* 0x0000000000187805 */ /* 0x000fce000001ff00 */
.L_x_3015:
        /* <DEDUP_REMOVED lines=18> */
.L_x_3001:
[----:B------:R-:W-:Y:S05]  /*6b740*/  BSYNC.RECONVERGENT B0 ;  /* 0x0000000000007941 */ /* 0x000fea0003800200 */
.L_x_3000:
[C---:B------:R-:W-:Y:S02]  /*6b750*/  ISETP.GE.U32.AND P1, PT, R32.reuse, 0x81, PT ;  /* 0x000000812000780c */ /* 0x040fe40003f26070 */
[----:B------:R-:W-:Y:S02]  /*6b760*/  SHF.L.U32 R32, R32, 0x1, RZ ;  /* 0x0000000120207819 */ /* 0x000fe400000006ff */
[----:B-12---:R-:W-:Y:S02]  /*6b770*/  SEL R12, R10, R12, P0 ;  /* 0x0000000c0a0c7207 */ /* 0x006fe40000000000 */
[----:B------:R-:W-:-:S07]  /*6b780*/  SEL R13, R11, R13, P0 ;  /* 0x0000000d0b0d7207 */ /* 0x000fce0000000000 */
[----:B------:R-:W-:Y:S05]  /*6b790*/  @!P1 BRA `(.L_x_3016) ;  /* 0xfffffe5c00a49947 */ /* 0x000fea000383ffff */
[----:B------:R1:W5:Y:S01]  /*6b7a0*/  LDL R34, [R1] ;  /* 0x0000000001227983 */ /* 0x0003620000100800 */
[----:B------:R-:W2:Y:S01]  /*6b7b0*/  LDCU.U8 UR4, c[0x0][0x380] ;  /* 0x00007000ff0477ac */ /* 0x000ea20008000000 */
[----:B------:R-:W3:Y:S01]  /*6b7c0*/  S2UR UR6, SR_CgaCtaId ;  /* 0x00000000000679c3 */ /* 0x000ee20000008800 */
[----:B------:R-:W4:Y:S01]  /*6b7d0*/  S2R R0, SR_TID.X ;  /* 0x0000000000007919 */ /* 0x000f220000002100 */
[----:B------:R-:W-:Y:S01]  /*6b7e0*/  UMOV UR5, 0x400 ;  /* 0x0000040000057882 */ /* 0x000fe20000000000 */
[----:B------:R-:W0:Y:S01]  /*6b7f0*/  S2R R3, SR_LANEID ;  /* 0x0000000000037919 */ /* 0x000e220000000000 */
[----:B--2---:R-:W-:-:S04]  /*6b800*/  UPRMT UR4, UR4, 0x8880, URZ ;  /* 0x0000888004047896 */ /* 0x004fc800080000ff */
[----:B------:R-:W-:Y:S02]  /*6b810*/  UISETP.NE.AND UP0, UPT, UR4, URZ, UPT ;  /* 0x000000ff0400728c */ /* 0x000fe4000bf05270 */
[----:B---3--:R-:W-:Y:S01]  /*6b820*/  ULEA UR5, UR6, UR5, 0x18 ;  /* 0x0000000506057291 */ /* 0x008fe2000f8ec0ff */
[----:B----4-:R-:W-:-:S05]  /*6b830*/  IMAD.SHL.U32 R0, R0, 0x8, RZ ;  /* 0x0000000800007824 */ /* 0x010fca00078e00ff */
[----:B------:R-:W-:-:S04]  /*6b840*/  LOP3.LUT R0, R0, 0x1f00, RZ, 0xc0, !PT ;  /* 0x00001f0000007812 */ /* 0x000fc800078ec0ff */
[----:B0-----:R-:W-:-:S04]  /*6b850*/  IADD3 R6, PT, PT, R0, R3, RZ ;  /* 0x0000000300067210 */ /* 0x001fc80007ffe0ff */
[C---:B------:R-:W-:Y:S01]  /*6b860*/  IADD3 R7, PT, PT, R6.reuse, 0x20, RZ ;  /* 0x0000002006077810 */ /* 0x040fe20007ffe0ff */
[----:B------:R-:W-:Y:S01]  /*6b870*/  IMAD R26, R3, 0x7, R6 ;  /* 0x00000007031a7824 */ /* 0x000fe200078e0206 */
[C---:B------:R-:W-:Y:S01]  /*6b880*/  IADD3 R11, PT, PT, R6.reuse, 0x60, RZ ;  /* 0x00000060060b7810 */ /* 0x040fe20007ffe0ff */
[C---:B------:R-:W-:Y:S01]  /*6b890*/  VIADD R31, R6.reuse, 0xe0 ;  /* 0x000000e0061f7836 */ /* 0x040fe20000000000 */
[C---:B------:R-:W-:Y:S01]  /*6b8a0*/  IADD3 R25, PT, PT, R6.reuse, 0xc0, RZ ;  /* 0x000000c006197810 */ /* 0x040fe20007ffe0ff */
[C---:B------:R-:W-:Y:S01]  /*6b8b0*/  VIADD R3, R6.reuse, 0x80 ;  /* 0x0000008006037836 */ /* 0x040fe20000000000 */
[-C--:B------:R-:W-:Y:S01]  /*6b8c0*/  LEA.HI.SX32 R30, R7, R6.reuse, 0x1b ;  /* 0x00000006071e7211 */ /* 0x080fe200078fdaff */
[C---:B------:R-:W-:Y:S01]  /*6b8d0*/  VIADD R29, R6.reuse, 0x40 ;  /* 0x00000040061d7836 */ /* 0x040fe20000000000 */
[-C--:B------:R-:W-:Y:S01]  /*6b8e0*/  LEA.HI.SX32 R0, R31, R6.reuse, 0x1b ;  /* 0x000000061f007211 */ /* 0x080fe200078fdaff */
[----:B------:R-:W-:Y:S01]  /*6b8f0*/  VIADD R27, R6, 0xa0 ;  /* 0x000000a0061b7836 */ /* 0x000fe20000000000 */
[-C--:B------:R-:W-:Y:S01]  /*6b900*/  LEA.HI.SX32 R32, R3, R6.reuse, 0x1b ;  /* 0x0000000603207211 */ /* 0x080fe200078fdaff */
[C---:B------:R-:W-:Y:S01]  /*6b910*/  VIADD R7, R26.reuse, 0x2 ;  /* 0x000000021a077836 */ /* 0x040fe20000000000 */
[-C--:B------:R-:W-:Y:S01]  /*6b920*/  LEA.HI.SX32 R29, R29, R6.reuse, 0x1b ;  /* 0x000000061d1d7211 */ /* 0x080fe200078fdaff */
[----:B------:R-:W-:Y:S01]  /*6b930*/  VIADD R35, R26, 0x6 ;  /* 0x000000061a237836 */ /* 0x000fe20000000000 */
[----:B------:R-:W-:-:S02]  /*6b940*/  LEA.HI.SX32 R28, R11, R6, 0x1b ;  /* 0x000000060b1c7211 */ /* 0x000fc400078fdaff */
[-C--:B------:R-:W-:Y:S02]  /*6b950*/  LEA.HI.SX32 R27, R27, R6.reuse, 0x1b ;  /* 0x000000061b1b7211 */ /* 0x080fe400078fdaff */
[-C--:B------:R-:W-:Y:S02]  /*6b960*/  LEA.HI.SX32 R2, R25, R6.reuse, 0x1b ;  /* 0x0000000619027211 */ /* 0x080fe400078fdaff */
[----:B------:R-:W-:Y:S01]  /*6b970*/  LEA.HI.SX32 R31, R6, R6, 0x1b ;  /* 0x00000006061f7211 */ /* 0x000fe200078fdaff */
[C---:B------:R-:W-:Y:S01]  /*6b980*/  VIADD R6, R26.reuse, 0x4 ;  /* 0x000000041a067836 */ /* 0x040fe20000000000 */
[C---:B------:R-:W-:Y:S02]  /*6b990*/  IADD3 R25, PT, PT, R26.reuse, 0x1, RZ ;  /* 0x000000011a197810 */ /* 0x040fe40007ffe0ff */
[C---:B------:R-:W-:Y:S02]  /*6b9a0*/  IADD3 R11, PT, PT, R26.reuse, 0x3, RZ ;  /* 0x000000031a0b7810 */ /* 0x040fe40007ffe0ff */
[----:B------:R-:W-:-:S02]  /*6b9b0*/  IADD3 R3, PT, PT, R26, 0x5, RZ ;  /* 0x000000051a037810 */ /* 0x000fc40007ffe0ff */
[----:B------:R-:W-:Y:S02]  /*6b9c0*/  IADD3 R33, PT, PT, R26, 0x7, RZ ;  /* 0x000000071a217810 */ /* 0x000fe40007ffe0ff */
[-C--:B------:R-:W-:Y:S02]  /*6b9d0*/  LEA.HI.SX32 R24, R7, R26.reuse, 0x1b ;  /* 0x0000001a07187211 */ /* 0x080fe400078fdaff */
[-C--:B------:R-:W-:Y:S02]  /*6b9e0*/  LEA.HI.SX32 R7, R6, R26.reuse, 0x1b ;  /* 0x0000001a06077211 */ /* 0x080fe400078fdaff */
[-C--:B------:R-:W-:Y:S02]  /*6b9f0*/  LEA.HI.SX32 R25, R25, R26.reuse, 0x1b ;  /* 0x0000001a19197211 */ /* 0x080fe400078fdaff */
[-C--:B------:R-:W-:Y:S02]  /*6ba00*/  LEA.HI.SX32 R11, R11, R26.reuse, 0x1b ;  /* 0x0000001a0b0b7211 */ /* 0x080fe400078fdaff */
[----:B------:R-:W-:-:S02]  /*6ba10*/  LEA.HI.SX32 R3, R3, R26, 0x1b ;  /* 0x0000001a03037211 */ /* 0x000fc400078fdaff */
[-C--:B------:R-:W-:Y:S02]  /*6ba20*/  LEA.HI.SX32 R10, R35, R26.reuse, 0x1b ;  /* 0x0000001a230a7211 */ /* 0x080fe400078fdaff */
[-C--:B------:R-:W-:Y:S02]  /*6ba30*/  LEA.HI.SX32 R6, R33, R26.reuse, 0x1b ;  /* 0x0000001a21067211 */ /* 0x080fe400078fdaff */
[----:B------:R-:W-:Y:S02]  /*6ba40*/  LEA.HI.SX32 R26, R26, R26, 0x1b ;  /* 0x0000001a1a1a7211 */ /* 0x000fe400078fdaff */
        /* <DEDUP_REMOVED lines=15> */
[----:B------:R-:W-:Y:S01]  /*6bb40*/  LEA R6, R6, UR5, 0x3 ;  /* 0x0000000506067c11 */ /* 0x000fe2000f8e18ff */
[----:B------:R-:W-:Y:S06]  /*6bb50*/  BAR.SYNC.DEFER_BLOCKING 0x0 ;  /* 0x0000000000007b1d */ /* 0x000fec0000010000 */
[----:B-1----:R-:W-:Y:S05]  /*6bb60*/  BRA.U !UP0, `(.L_x_3017) ;  /* 0x0000000108747547 */ /* 0x002fea000b800000 */
[----:B------:R-:W-:Y:S01]  /*6bb70*/  STS.64 [R26], R22 ;  /* 0x000000161a007388 */ /* 0x000fe20000000a00 */
[----:B------:R-:W0:Y:S03]  /*6bb80*/  LDCU.64 UR4, c[0x0][0x398] ;  /* 0x00007300ff0477ac */ /* 0x000e260008000a00 */
[----:B------:R-:W-:Y:S04]  /*6bb90*/  STS.64 [R25+0x8], R20 ;  /* 0x0000081419007388 */ /* 0x000fe80000000a00 */
[----:B------:R-:W-:Y:S04]  /*6bba0*/  STS.64 [R24+0x10], R18 ;  /* 0x0000101218007388 */ /* 0x000fe80000000a00 */
[----:B------:R-:W-:Y:S04]  /*6bbb0*/  STS.64 [R11+0x18], R16 ;  /* 0x000018100b007388 */ /* 0x000fe80000000a00 */
[----:B------:R-:W-:Y:S04]  /*6bbc0*/  STS.64 [R7+0x20], R14 ;  /* 0x0000200e07007388 */ /* 0x000fe80000000a00 */
[----:B------:R-:W-:Y:S04]  /*6bbd0*/  STS.64 [R3+0x28], R8 ;  /* 0x0000280803007388 */ /* 0x000fe80000000a00 */
[----:B------:R0:W-:Y:S04]  /*6bbe0*/  STS.64 [R10+0x30], R4 ;  /* 0x000030040a007388 */ /* 0x0001e80000000a00 */
[----:B------:R-:W-:Y:S01]  /*6bbf0*/  STS.64 [R6+0x38], R12 ;  /* 0x0000380c06007388 */ /* 0x000fe20000000a00 */
[----:B------:R-:W-:-:S03]  /*6bc00*/  NOP ;  /* 0x0000000000007918 */ /* 0x000fc60000000000 */
[----:B------:R-:W1:Y:S01]  /*6bc10*/  LDS.64 R12, [R31] ;  /* 0x000000001f0c7984 */ /* 0x000e620000000a00 */
[----:B0----5:R-:W-:-:S03]  /*6bc20*/  IADD3 R4, P0, PT, R34, UR4, RZ ;  /* 0x0000000422047c10 */ /* 0x021fc6000ff1e0ff */
[----:B------:R-:W0:Y:S01]  /*6bc30*/  LDS.64 R18, [R30+0x100] ;  /* 0x000100001e127984 */ /* 0x000e220000000a00 */
[----:B------:R-:W-:-:S03]  /*6bc40*/  IADD3.X R5, PT, PT, R37, UR5, RZ, P0, !PT ;  /* 0x0000000525057c10 */ /* 0x000fc600087fe4ff */
[----:B------:R-:W2:Y:S04]  /*6bc50*/  LDS.64 R20, [R29+0x200] ;  /* 0x000200001d147984 */ /* 0x000ea80000000a00 */
[----:B------:R-:W3:Y:S04]  /*6bc60*/  LDS.64 R16, [R28+0x300] ;  /* 0x000300001c107984 */ /* 0x000ee80000000a00 */
[----:B------:R-:W4:Y:S04]  /*6bc70*/  LDS.64 R32, [R32+0x400] ;  /* 0x0004000020207984 */ /* 0x000f280000000a00 */
[----:B------:R-:W4:Y:S04]  /*6bc80*/  LDS.64 R14, [R27+0x500] ;  /* 0x000500001b0e7984 */ /* 0x000f280000000a00 */
[----:B------:R-:W4:Y:S04]  /*6bc90*/  LDS.64 R22, [R2+0x600] ;  /* 0x0006000002167984 */ /* 0x000f280000000a00 */
[----:B------:R-:W4:Y:S04]  /*6bca0*/  LDS.64 R8, [R0+0x700] ;  /* 0x0007000000087984 */ /* 0x000f280000000a00 */
[----:B-1----:R-:W-:Y:S04]  /*6bcb0*/  STG.E.64 desc[UR10][R4.64], R12 ;  /* 0x0000000c04007986 */ /* 0x002fe8000c101b0a */
[----:B0-----:R-:W-:Y:S04]  /*6bcc0*/  STG.E.64 desc[UR10][R4.64+0x100], R18 ;  /* 0x0001001204007986 */ /* 0x001fe8000c101b0a */
[----:B--2---:R-:W-:Y:S04]  /*6bcd0*/  STG.E.64 desc[UR10][R4.64+0x200], R20 ;  /* 0x0002001404007986 */ /* 0x004fe8000c101b0a */
[----:B---3--:R-:W-:Y:S04]  /*6bce0*/  STG.E.64 desc[UR10][R4.64+0x300], R16 ;  /* 0x0003001004007986 */ /* 0x008fe8000c101b0a */
[----:B----4-:R-:W-:Y:S04]  /*6bcf0*/  STG.E.64 desc[UR10][R4.64+0x400], R32 ;  /* 0x0004002004007986 */ /* 0x010fe8000c101b0a */
[----:B------:R-:W-:Y:S04]  /*6bd00*/  STG.E.64 desc[UR10][R4.64+0x500], R14 ;  /* 0x0005000e04007986 */ /* 0x000fe8000c101b0a */
[----:B------:R-:W-:Y:S04]  /*6bd10*/  STG.E.64 desc[UR10][R4.64+0x600], R22 ;  /* 0x0006001604007986 */ /* 0x000fe8000c101b0a */
[----:B------:R-:W-:Y:S01]  /*6bd20*/  STG.E.64 desc[UR10][R4.64+0x700], R8 ;  /* 0x0007000804007986 */ /* 0x000fe2000c101b0a */
[----:B------:R-:W-:Y:S05]  /*6bd30*/  EXIT ;  /* 0x000000000000794d */ /* 0x000fea0003800000 */
.L_x_3017:
        /* <DEDUP_REMOVED lines=29> */
.L_x_2307:
[----:B------:R-:W0:Y:S01]  /*6bf10*/  LDC.64 R8, c[0x0][0x388] ;  /* 0x0000e200ff087b82 */ /* 0x000e220000000a00 */
[----:B------:R-:W-:Y:S01]  /*6bf20*/  ACQBULK ;  /* 0x000000000000782e */ /* 0x000fe20000000000 */
[----:B------:R-:W1:Y:S06]  /*6bf30*/  S2R R37, SR_TID.X ;  /* 0x0000000000257919 */ /* 0x000e6c0000002100 */
[----:B------:R-:W2:Y:S01]  /*6bf40*/  LDC R0, c[0x0][0x3a8] ;  /* 0x0000ea00ff007b82 */ /* 0x000ea20000000800 */
[----:B0-----:R-:W-:-:S05]  /*6bf50*/  IMAD.WIDE.U32 R8, R3, 0x8, R8 ;  /* 0x0000000803087825 */ /* 0x001fca00078e0008 */
[----:B------:R-:W3:Y:S01]  /*6bf60*/  LDG.E.64 R4, desc[UR10][R8.64] ;  /* 0x0000000a08047981 */ /* 0x000ee2000c1e1b00 */
[----:B------:R-:W-:Y:S01]  /*6bf70*/  IMAD.MOV R3, RZ, RZ, -R3 ;  /* 0x000000ffff037224 */ /* 0x000fe200078e0a03 */
[----:B-1----:R-:W-:-:S04]  /*6bf80*/  SHF.L.U32 R2, R37, 0x3, RZ ;  /* 0x0000000325027819 */ /* 0x002fc800000006ff */
[----:B--2---:R-:W-:Y:S02]  /*6bf90*/  VIADDMNMX R0, R3, R0, 0x800, PT ;  /* 0x0000080003007446 */ /* 0x004fe40003800100 */
[----:B------:R-:W-:Y:S02]  /*6bfa0*/  LOP3.LUT R22, R2, 0x1f00, RZ, 0xc0, !PT ;  /* 0x00001f0002167812 */ /* 0x000fe400078ec0ff */
[----:B------:R-:W-:Y:S02]  /*6bfb0*/  R2UR UR9, R0 ;  /* 0x00000000000972ca */ /* 0x000fe400000e0000 */
[----:B------:R-:W-:-:S04]  /*6bfc0*/  LOP3.LUT R17, R22, 0x1f, R37, 0xf8, !PT ;  /* 0x0000001f16117812 */ /* 0x000fc800078ef825 */
[C---:B------:R-:W-:Y:S01]  /*6bfd0*/  IADD3 R3, PT, PT, R17.reuse, 0x40, RZ ;  /* 0x0000004011037810 */ /* 0x040fe20007ffe0ff */
[C---:B------:R-:W-:Y:S01]  /*6bfe0*/  VIADD R0, R17.reuse, 0x20 ;  /* 0x0000002011007836 */ /* 0x040fe20000000000 */
[C---:B------:R-:W-:Y:S02]  /*6bff0*/  IADD3 R6, PT, PT, R17.reuse, 0x80, RZ ;  /* 0x0000008011067810 */ /* 0x040fe40007ffe0ff */
[----:B------:R-:W-:-:S03]  /*6c000*/  LEA R20, P5, R17, R8, 0x3 ;  /* 0x0000000811147211 */ /* 0x000fc600078a18ff */
[C---:B------:R-:W-:Y:S02]  /*6c010*/  ISETP.GE.AND P0, PT, R17.reuse, UR9, PT ;  /* 0x0000000911007c0c */ /* 0x040fe4000bf06270 */
[----:B------:R-:W-:Y:S01]  /*6c020*/  ISETP.GE.AND P1, PT, R0, UR9, PT ;  /* 0x0000000900007c0c */ /* 0x000fe2000bf26270 */
[----:B------:R-:W-:Y:S01]  /*6c030*/  VIADD R0, R17, 0x60 ;  /* 0x0000006011007836 */ /* 0x000fe20000000000 */
[----:B------:R-:W-:Y:S01]  /*6c040*/  ISETP.GE.AND P2, PT, R3, UR9, PT ;  /* 0x0000000903007c0c */ /* 0x000fe2000bf46270 */
[----:B------:R-:W-:Y:S01]  /*6c050*/  IMAD.X R21, RZ, RZ, R9, P5 ;  /* 0x000000ffff157224 */ /* 0x000fe200028e0609 */
[----:B------:R-:W-:Y:S01]  /*6c060*/  ISETP.GE.AND P4, PT, R6, UR9, PT ;  /* 0x0000000906007c0c */ /* 0x000fe2000bf86270 */
[C---:B------:R-:W-:Y:S01]  /*6c070*/  VIADD R3, R17.reuse, 0xc0 ;  /* 0x000000c011037836 */ /* 0x040fe20000000000 */
[----:B------:R-:W-:Y:S02]  /*6c080*/  ISETP.GE.AND P3, PT, R0, UR9, PT ;  /* 0x0000000900007c0c */ /* 0x000fe4000bf66270 */
[----:B------:R-:W-:-:S02]  /*6c090*/  IADD3 R0, PT, PT, R17, 0xa0, RZ ;  /* 0x000000a011007810 */ /* 0x000fc40007ffe0ff */
[----:B------:R-:W-:Y:S01]  /*6c0a0*/  IADD3 R16, PT, PT, R17, 0xe0, RZ ;  /* 0x000000e011107810 */ /* 0x000fe20007ffe0ff */
[----:B---3--:R-:W-:Y:S01]  /*6c0b0*/  IMAD.MOV.U32 R6, RZ, RZ, R4 ;  /* 0x000000ffff067224 */ /* 0x008fe200078e0004 */
[----:B------:R-:W-:Y:S02]  /*6c0c0*/  MOV R7, R5 ;  /* 0x0000000500077202 */ /* 0x000fe40000000f00 */
[----:B------:R-:W2:Y:S02]  /*6c0d0*/  @!P0 LDG.E.64 R4, desc[UR10][R20.64] ;  /* 0x0000000a14048981 */ /* 0x000ea4000c1e1b00 */
[-C--:B------:R-:W-:Y:S01]  /*6c0e0*/  MOV R8, R6.reuse ;  /* 0x0000000600087202 */ /* 0x080fe20000000f00 */
[--C-:B------:R-:W-:Y:S01]  /*6c0f0*/  IMAD.MOV.U32 R9, RZ, RZ, R7.reuse ;  /* 0x000000ffff097224 */ /* 0x100fe200078e0007 */
[-C--:B------:R-:W-:Y:S01]  /*6c100*/  MOV R10, R6.reuse ;  /* 0x00000006000a7202 */ /* 0x080fe20000000f00 */
[--C-:B------:R-:W-:Y:S01]  /*6c110*/  IMAD.MOV.U32 R11, RZ, RZ, R7.reuse ;  /* 0x000000ffff0b7224 */ /* 0x100fe200078e0007 */
[----:B------:R-:W-:Y:S01]  /*6c120*/  ISETP.GE.AND P0, PT, R0, UR9, PT ;  /* 0x0000000900007c0c */ /* 0x000fe2000bf06270 */
[--C-:B------:R-:W-:Y:S01]  /*6c130*/  IMAD.MOV.U32 R13, RZ, RZ, R7.reuse ;  /* 0x000000ffff0d7224 */ /* 0x100fe200078e0007 */
[-C--:B------:R-:W-:Y:S01]  /*6c140*/  MOV R12, R6.reuse ;  /* 0x00000006000c7202 */ /* 0x080fe20000000f00 */
[----:B------:R-:W3:Y:S01]  /*6c150*/  @!P1 LDG.E.64 R8, desc[UR10][R20.64+0x100] ;  /* 0x0001000a14089981 */ /* 0x000ee2000c1e1b00 */
[----:B------:R-:W-:Y:S01]  /*6c160*/  ISETP.GE.AND P1, PT, R3, UR9, PT ;  /* 0x0000000903007c0c */ /* 0x000fe2000bf26270 */
[----:B------:R-:W-:Y:S01]  /*6c170*/  IMAD.MOV.U32 R15, RZ, RZ, R7 ;  /* 0x000000ffff0f7224 */ /* 0x000fe200078e0007 */
[----:B------:R-:W-:Y:S01]  /*6c180*/  MOV R14, R6 ;  /* 0x00000006000e7202 */ /* 0x000fe20000000f00 */
[----:B------:R-:W4:Y:S01]  /*6c190*/  @!P2 LDG.E.64 R10, desc[UR10][R20.64+0x200] ;  /* 0x0002000a140aa981 */ /* 0x000f22000c1e1b00 */
[----:B------:R-:W-:Y:S01]  /*6c1a0*/  ISETP.GE.AND P2, PT, R16, UR9, PT ;  /* 0x0000000910007c0c */ /* 0x000fe2000bf46270 */
        /* <DEDUP_REMOVED lines=15> */
[C---:B------:R-:W-:Y:S01]  /*6c2a0*/  LEA.HI.SX32 R23, R22.reuse, R22, 0x1b ;  /* 0x0000001616177211 */ /* 0x040fe200078fdaff */
[----:B------:R-:W-:Y:S01]  /*6c2b0*/  IMAD R0, R3, 0x7, R22 ;  /* 0x0000000703007824 */ /* 0x000fe200078e0216 */
[C---:B------:R-:W-:Y:S01]  /*6c2c0*/  IADD3 R3, PT, PT, R22.reuse, 0x20, RZ ;  /* 0x0000002016037810 */ /* 0x040fe20007ffe0ff */
[C---:B------:R-:W-:Y:S01]  /*6c2d0*/  VIADD R21, R22.reuse, 0x80 ;  /* 0x0000008016157836 */ /* 0x040fe20000000000 */
[C---:B------:R-:W-:Y:S01]  /*6c2e0*/  IADD3 R27, PT, PT, R22.reuse, 0x60, RZ ;  /* 0x00000060161b7810 */ /* 0x040fe20007ffe0ff */
[C---:B------:R-:W-:Y:S01]  /*6c2f0*/  VIADD R31, R22.reuse, 0xc0 ;  /* 0x000000c0161f7836 */ /* 0x040fe20000000000 */
[----:B------:R-:W-:Y:S02]  /*6c300*/  LEA R23, R23, UR4, 0x3 ;  /* 0x0000000417177c11 */ /* 0x000fe4000f8e18ff */
[C---:B------:R-:W-:Y:S02]  /*6c310*/  IADD3 R29, PT, PT, R22.reuse, 0xa0, RZ ;  /* 0x000000a0161d7810 */ /* 0x040fe40007ffe0ff */
[----:B------:R-:W-:-:S02]  /*6c320*/  IADD3 R33, PT, PT, R22, 0xe0, RZ ;  /* 0x000000e016217810 */ /* 0x000fc40007ffe0ff */
[-C--:B------:R-:W-:Y:S02]  /*6c330*/  LEA.HI.SX32 R26, R25, R22.reuse, 0x1b ;  /* 0x00000016191a7211 */ /* 0x080fe400078fdaff */
[-C--:B------:R-:W-:Y:S02]  /*6c340*/  LEA.HI.SX32 R24, R3, R22.reuse, 0x1b ;  /* 0x0000001603187211 */ /* 0x080fe400078fdaff */
[-C--:B------:R-:W-:Y:S02]  /*6c350*/  LEA.HI.SX32 R28, R27, R22.reuse, 0x1b ;  /* 0x000000161b1c7211 */ /* 0x080fe400078fdaff */
[-C--:B------:R-:W-:Y:S02]  /*6c360*/  LEA.HI.SX32 R30, R21, R22.reuse, 0x1b ;  /* 0x00000016151e7211 */ /* 0x080fe400078fdaff */
[-C--:B------:R-:W-:Y:S02]  /*6c370*/  LEA.HI.SX32 R3, R29, R22.reuse, 0x1b ;  /* 0x000000161d037211 */ /* 0x080fe400078fdaff */
[----:B------:R-:W-:-:S02]  /*6c380*/  LEA.HI.SX32 R20, R31, R22, 0x1b ;  /* 0x000000161f147211 */ /* 0x000fc400078fdaff */
[----:B------:R-:W-:Y:S01]  /*6c390*/  LEA.HI.SX32 R21, R33, R22, 0x1b ;  /* 0x0000001621157211 */ /* 0x000fe200078fdaff */
[----:B------:R-:W-:Y:S01]  /*6c3a0*/  VIADD R33, R0, 0x1 ;  /* 0x0000000100217836 */ /* 0x000fe20000000000 */
[----:B------:R-:W-:Y:S01]  /*6c3b0*/  LEA R27, R26, UR4, 0x3 ;  /* 0x000000041a1b7c11 */ /* 0x000fe2000f8e18ff */
[----:B------:R-:W-:Y:S01]  /*6c3c0*/  VIADD R22, R0, 0x3 ;  /* 0x0000000300167836 */ /* 0x000fe20000000000 */
[----:B------:R-:W-:Y:S01]  /*6c3d0*/  LEA R25, R24, UR4, 0x3 ;  /* 0x0000000418197c11 */ /* 0x000fe2000f8e18ff */
[----:B------:R-:W-:Y:S01]  /*6c3e0*/  VIADD R26, R0, 0x5 ;  /* 0x00000005001a7836 */ /* 0x000fe20000000000 */
[----:B------:R-:W-:Y:S02]  /*6c3f0*/  LEA R29, R28, UR4, 0x3 ;  /* 0x000000041c1d7c11 */ /* 0x000fe4000f8e18ff */
[C---:B------:R-:W-:Y:S02]  /*6c400*/  IADD3 R35, PT, PT, R0.reuse, 0x2, RZ ;  /* 0x0000000200237810 */ /* 0x040fe40007ffe0ff */
[----:B------:R-:W-:-:S02]  /*6c410*/  IADD3 R24, PT, PT, R0, 0x4, RZ ;  /* 0x0000000400187810 */ /* 0x000fc40007ffe0ff */
[----:B------:R-:W-:Y:S02]  /*6c420*/  IADD3 R28, PT, PT, R0, 0x6, RZ ;  /* 0x00000006001c7810 */ /* 0x000fe40007ffe0ff */
[----:B------:R-:W-:Y:S02]  /*6c430*/  LEA R31, R30, UR4, 0x3 ;  /* 0x000000041e1f7c11 */ /* 0x000fe4000f8e18ff */
        /* <DEDUP_REMOVED lines=9> */
[----:B------:R-:W-:Y:S01]  /*6c4d0*/  LEA R24, R24, UR4, 0x3 ;  /* 0x0000000418187c11 */ /* 0x000fe2000f8e18ff */
[----:B--2---:R0:W-:Y:S02]  /*6c4e0*/  STS.64 [R23], R4 ;  /* 0x0000000417007388 */ /* 0x0041e40000000a00 */
[----:B0-----:R-:W-:-:S02]  /*6c4f0*/  VIADD R23, R0, 0x7 ;  /* 0x0000000700177836 */ /* 0x001fc40000000000 */
[----:B---3--:R0:W-:Y:S01]  /*6c500*/  STS.64 [R25+0x100], R8 ;  /* 0x0001000819007388 */ /* 0x0081e20000000a00 */
[----:B------:R-:W-:Y:S02]  /*6c510*/  LEA R5, R20, UR4, 0x3 ;  /* 0x0000000414057c11 */ /* 0x000fe4000f8e18ff */
[-C--:B------:R-:W-:Y:S01]  /*6c520*/  LEA.HI.SX32 R23, R23, R0.reuse, 0x1b ;  /* 0x0000000017177211 */ /* 0x080fe200078fdaff */
[----:B----4-:R1:W-:Y:S01]  /*6c530*/  STS.64 [R27+0x200], R10 ;  /* 0x0002000a1b007388 */ /* 0x0103e20000000a00 */
[----:B------:R-:W-:-:S03]  /*6c540*/  LEA.HI.SX32 R0, R0, R0, 0x1b ;  /* 0x0000000000007211 */ /* 0x000fc600078fdaff */
[----:B-----5:R-:W-:Y:S01]  /*6c550*/  STS.64 [R29+0x300], R12 ;  /* 0x0003000c1d007388 */ /* 0x020fe20000000a00 */
[----:B------:R-:W-:Y:S02]  /*6c560*/  LEA R20, R35, UR4, 0x3 ;  /* 0x0000000423147c11 */ /* 0x000fe4000f8e18ff */
[----:B0-----:R-:W-:Y:S01]  /*6c570*/  LEA R8, R33, UR4, 0x3 ;  /* 0x0000000421087c11 */ /* 0x001fe2000f8e18ff */
[----:B------:R0:W-:Y:S01]  /*6c580*/  STS.64 [R31+0x400], R14 ;  /* 0x0004000e1f007388 */ /* 0x0001e20000000a00 */
[----:B------:R-:W-:Y:S02]  /*6c590*/  LEA R32, R0, UR4, 0x3 ;  /* 0x0000000400207c11 */ /* 0x000fe4000f8e18ff */
[----:B------:R-:W-:Y:S02]  /*6c5a0*/  LEA R23, R23, UR4, 0x3 ;  /* 0x0000000417177c11 */ /* 0x000fe4000f8e18ff */
[----:B-1----:R-:W-:Y:S01]  /*6c5b0*/  LEA R10, R26, UR4, 0x3 ;  /* 0x000000041a0a7c11 */ /* 0x002fe2000f8e18ff */
[----:B------:R-:W-:Y:S01]  /*6c5c0*/  STS.64 [R3+0x500], R18 ;  /* 0x0005001203007388 */ /* 0x000fe20000000a00 */
[----:B0-----:R-:W-:-:S03]  /*6c5d0*/  LEA R14, R28, UR4, 0x3 ;  /* 0x000000041c0e7c11 */ /* 0x001fc6000f8e18ff */
[----:B------:R-:W-:Y:S04]  /*6c5e0*/  STS.64 [R5+0x600], R16 ;  /* 0x0006001005007388 */ /* 0x000fe80000000a00 */
        /* <DEDUP_REMOVED lines=9> */
[----:B------:R-:W0:Y:S04]  /*6c680*/  LDS.64 R12, [R32] ;  /* 0x00000000200c7984 */ /* 0x000e280000000a00 */
[----:B------:R1:W-:Y:S01]  /*6c690*/  STL [R1+0x8], R32 ;  /* 0x0000082001007387 */ /* 0x0003e20000100800 */
[----:B------:R-:W-:Y:S06]  /*6c6a0*/  BAR.SYNC.DEFER_BLOCKING 0x0 ;  /* 0x0000000000007b1d */ /* 0x000fec0000010000 */
[----:B------:R-:W2:Y:S01]  /*6c6b0*/  LDCU UR4, c[0x0][0x3c8] ;  /* 0x00007900ff0477ac */ /* 0x000ea20008000800 */
[----:B------:R-:W-:Y:S01]  /*6c6c0*/  VIADD R2, R2, 0x1 ;  /* 0x0000000102027836 */ /* 0x000fe20000000000 */
[----:B------:R-:W-:Y:S01]  /*6c6d0*/  PREEXIT ;  /* 0x000000000000782d */ /* 0x000fe20000000000 */
[----:B------:R-:W-:Y:S01]  /*6c6e0*/  BSSY.RECONVERGENT B0, `(.L_x_3018) ;  /* 0x00002f0000007945 */ /* 0x000fe20003800200 */
[----:B------:R-:W3:Y:S01]  /*6c6f0*/  LDCU.64 UR6, c[0x0][0x3c0] ;  /* 0x00007800ff0677ac */ /* 0x000ee20008000a00 */
[-C--:B0-----:R-:W-:Y:S01]  /*6c700*/  MOV R31, R12.reuse ;  /* 0x0000000c001f7202 */ /* 0x081fe20000000f00 */
[--C-:B------:R-:W-:Y:S01]  /*6c710*/  IMAD.MOV.U32 R30, RZ, RZ, R13.reuse ;  /* 0x000000ffff1e7224 */ /* 0x100fe200078e000d */
[----:B------:R-:W-:Y:S01]  /*6c720*/  ISETP.GE.U32.AND P0, PT, R2, UR9, PT ;  /* 0x0000000902007c0c */ /* 0x000fe2000bf06070 */
[----:B------:R-:W-:Y:S01]  /*6c730*/  IMAD.MOV.U32 R2, RZ, RZ, R13 ;  /* 0x000000ffff027224 */ /* 0x000fe200078e000d */
[----:B------:R-:W-:-:S02]  /*6c740*/  MOV R3, R12 ;  /* 0x0000000c00037202 */ /* 0x000fc40000000f00 */
[----:B--2---:R-:W-:-:S04]  /*6c750*/  MOV R0, UR4 ;  /* 0x0000000400007c02 */ /* 0x004fc80008000f00 */
[----:B------:R-:W-:Y:S01]  /*6c760*/  R2UR UR4, R0 ;  /* 0x00000000000472ca */ /* 0x000fe200000e0000 */
[----:B---3--:R-:W-:-:S04]  /*6c770*/  UIADD3 UR13, UP0, UPT, UR6, -0x1, URZ ;  /* 0xffffffff060d7890 */ /* 0x008fc8000ff1e0ff */
[----:B------:R-:W-:-:S08]  /*6c780*/  UIADD3.X UR12, UPT, UPT, UR7, -0x1, URZ, UP0, !UPT ;  /* 0xffffffff070c7890 */ /* 0x000fd000087fe4ff */
[----:B------:R-:W-:Y:S01]  /*6c790*/  USHF.R.S32.HI UR4, URZ, 0x1f, UR4 ;  /* 0x0000001fff047899 */ /* 0x000fe20008011404 */
[----:B-1----:R-:W-:Y:S11]  /*6c7a0*/  @P0 BRA `(.L_x_3019) ;  /* 0x0000002c008c0947 */ /* 0x002ff60003800000 */
        /* <DEDUP_REMOVED lines=22> */
.L_x_3022:
        /* <DEDUP_REMOVED lines=101> */
.L_x_3021:
        /* <DEDUP_REMOVED lines=50> */
.L_x_3020:
        /* <DEDUP_REMOVED lines=20> */
.L_x_3025:
        /* <DEDUP_REMOVED lines=102> */
.L_x_3024:
[----:B------:R-:W-:Y:S05]  /*6da20*/  BRA.U UP0, `(.L_x_3023) ;  /* 0x0000000100c87547 */ /* 0x000fea000b800000 */
        /* <DEDUP_REMOVED lines=50> */
.L_x_3023:
        /* <DEDUP_REMOVED lines=23> */
.L_x_3029:
        /* <DEDUP_REMOVED lines=101> */
.L_x_3028:
        /* <DEDUP_REMOVED lines=50> */
.L_x_3027:
        /* <DEDUP_REMOVED lines=20> */
.L_x_3032:
        /* <DEDUP_REMOVED lines=102> */
.L_x_3031:
        /* <DEDUP_REMOVED lines=51> */
.L_x_3030:
        /* <DEDUP_REMOVED lines=8> */
.L_x_3026:
        /* <DEDUP_REMOVED lines=14> */
.L_x_3034:
[----:B------:R-:W-:Y:S01]  /*6f460*/  IADD3 R5, P0, PT, R7, 0x1, RZ ;  /* 0x0000000107057810 */ /* 0x000fe20007f1e0ff */
[----:B------:R-:W-:Y:S01]  /*6f470*/  IMAD.MOV.U32 R31, RZ, RZ, R8 ;  /* 0x000000ffff1f7224 */ /* 0x000fe200078e0008 */
[----:B------:R-:W-:Y:S01]  /*6f480*/  MOV R30, R9 ;  /* 0x00000009001e7202 */ /* 0x000fe20000000f00 */
[----:B------:R-:W-:Y:S01]  /*6f490*/  IMAD.MOV.U32 R3, RZ, RZ, R12 ;  /* 0x000000ffff037224 */ /* 0x000fe200078e000c */
[----:B------:R-:W-:Y:S02]  /*6f4a0*/  IADD3.X R4, PT, PT, RZ, R22, RZ, P0, !PT ;  /* 0x00000016ff047210 */ /* 0x000fe400007fe4ff */
        /* <DEDUP_REMOVED lines=17> */
.L_x_3033:
[----:B------:R-:W-:Y:S01]  /*6f5c0*/  MOV R3, R31 ;  /* 0x0000001f00037202 */ /* 0x000fe20000000f00 */
[----:B------:R-:W-:-:S07]  /*6f5d0*/  IMAD.MOV.U32 R2, RZ, RZ, R30 ;  /* 0x000000ffff027224 */ /* 0x000fce00078e001e */
.L_x_3019:
[----:B------:R-:W-:Y:S05]  /*6f5e0*/  BSYNC.RECONVERGENT B0 ;  /* 0x0000000000007941 */ /* 0x000fea0003800200 */
.L_x_3018:
[----:B------:R-:W-:Y:S01]  /*6f5f0*/  SHF.L.U32 R36, R37, 0x3, RZ ;  /* 0x0000000325247819 */ /* 0x000fe200000006ff */
[----:B------:R-:W-:Y:S01]  /*6f600*/  BSSY.RECONVERGENT B0, `(.L_x_3035) ;  /* 0x00002e5000007945 */ /* 0x000fe20003800200 */
[----:B------:R-:W-:Y:S01]  /*6f610*/  MOV R33, R3 ;  /* 0x0000000300217202 */ /* 0x000fe20000000f00 */
[----:B------:R-:W-:Y:S02]  /*6f620*/  IMAD.MOV.U32 R32, RZ, RZ, R2 ;  /* 0x000000ffff207224 */ /* 0x000fe400078e0002 */
[----:B------:R-:W-:-:S05]  /*6f630*/  VIADD R4, R36, 0x2 ;  /* 0x0000000224047836 */ /* 0x000fca0000000000 */
[----:B------:R-:W-:-:S13]  /*6f640*/  ISETP.GE.U32.AND P0, PT, R4, UR9, PT ;  /* 0x0000000904007c0c */ /* 0x000fda000bf06070 */
        /* <DEDUP_REMOVED lines=23> */
.L_x_3039:
        /* <DEDUP_REMOVED lines=101> */
.L_x_3038:
        /* <DEDUP_REMOVED lines=50> */
.L_x_3037:
        /* <DEDUP_REMOVED lines=19> */
.L_x_3042:
        /* <DEDUP_REMOVED lines=102> */
.L_x_3041:
        /* <DEDUP_REMOVED lines=51> */
.L_x_3040:
        /* <DEDUP_REMOVED lines=22> */
.L_x_3046:
        /* <DEDUP_REMOVED lines=101> */
.L_x_3045:
        /* <DEDUP_REMOVED lines=50> */
.L_x_3044:
        /* <DEDUP_REMOVED lines=15> */
[----:B------:R-:W-:Y:S02]  /*717b0*/  MOV R27, 0xcbf29ce4 ;  /* 0xcbf29ce4001b7802 */ /* 0x000fe40000000f00 */
[----:B------:R-:W-:-:S07]  /*717c0*/  CS2R R8, SRZ ;  /* 0x0000000000087805 */ /* 0x000fce000001ff00 */
.L_x_3049:
        /* <DEDUP_REMOVED lines=102> */
.L_x_3048:
        /* <DEDUP_REMOVED lines=51> */
.L_x_3047:
        /* <DEDUP_REMOVED lines=8> */
.L_x_3043:
[----:B------:R-:W-:Y:S01]  /*721e0*/  ISETP.NE.AND P0, PT, R0, RZ, PT ;  /* 0x000000ff0000720c */ /* 0x000fe20003f05270 */
[----:B------:R-:W-:Y:S01]  /*721f0*/  IMAD.MOV.U32 R9, RZ, RZ, R21 ;  /* 0x000000ffff097224 */ /* 0x000fe200078e0015 */
[----:B------:R-:W-:-:S03]  /*72200*/  MOV R8, R20 ;  /* 0x0000001400087202 */ /* 0x000fc60000000f00 */
[----:B------:R-:W-:Y:S01]  /*72210*/  IMAD.MOV.U32 R32, RZ, RZ, R9 ;  /* 0x000000ffff207224 */ /* 0x000fe200078e0009 */
[----:B------:R-:W-:-:S07]  /*72220*/  MOV R33, R8 ;  /* 0x0000000800217202 */ /* 0x000fce0000000f00 */
        /* <DEDUP_REMOVED lines=9> */
[----:B------:R-:W-:-:S07]  /*722c0*/  CS2R R22, SRZ ;  /* 0x0000000000167805 */ /* 0x000fce000001ff00 */
.L_x_3051:
[----:B------:R-:W-:Y:S01]  /*722d0*/  IADD3 R23, P0, PT, R23, 0x1, RZ ;  /* 0x0000000117177810 */ /* 0x000fe20007f1e0ff */
[----:B------:R-:W-:Y:S01]  /*722e0*/  IMAD.MOV.U32 R8, RZ, RZ, R20 ;  /* 0x000000ffff087224 */ /* 0x000fe200078e0014 */
[----:B------:R-:W-:Y:S02]  /*722f0*/  MOV R9, R21 ;  /* 0x0000001500097202 */ /* 0x000fe40000000f00 */
[----:B------:R-:W-:Y:S01]  /*72300*/  IADD3.X R22, PT, PT, RZ, R22, RZ, P0, !PT ;  /* 0x00000016ff167210 */ /* 0x000fe200007fe4ff */
[----:B------:R-:W-:Y:S01]  /*72310*/  IMAD.MOV.U32 R33, RZ, RZ, R8 ;  /* 0x000000ffff217224 */ /* 0x000fe200078e0008 */
[----:B0-----:R-:W-:Y:S02]  /*72320*/  ISETP.NE.U32.AND P0, PT, R23, R0, PT ;  /* 0x000000001700720c */ /* 0x001fe40003f05070 */
[----:B------:R-:W-:Y:S02]  /*72330*/  MOV R32, R9 ;  /* 0x0000000900207202 */ /* 0x000fe40000000f00 */
[----:B------:R-:W-:-:S13]  /*72340*/  ISETP.NE.AND.EX P0, PT, R22, UR4, PT, P0 ;  /* 0x0000000416007c0c */ /* 0x000fda000bf05300 */
[----:B------:R-:W-:Y:S05]  /*72350*/  @!P0 BRA `(.L_x_3036) ;  /* 0x00000000003c8947 */ /* 0x000fea0003800000 */
        /* <DEDUP_REMOVED lines=11> */
.L_x_3050:
[----:B------:R-:W-:Y:S01]  /*72410*/  MOV R33, R8 ;  /* 0x0000000800217202 */ /* 0x000fe20000000f00 */
[----:B------:R-:W-:Y:S01]  /*72420*/  IMAD.MOV.U32 R3, RZ, RZ, R8 ;  /* 0x000000ffff037224 */ /* 0x000fe200078e0008 */
[----:B------:R-:W-:Y:S01]  /*72430*/  MOV R32, R9 ;  /* 0x0000000900207202 */ /* 0x000fe20000000f00 */
[----:B------:R-:W-:-:S07]  /*72440*/  IMAD.MOV.U32 R2, RZ, RZ, R9 ;  /* 0x000000ffff027224 */ /* 0x000fce00078e0009 */
.L_x_3036:
[----:B------:R-:W-:Y:S05]  /*72450*/  BSYNC.RECONVERGENT B0 ;  /* 0x0000000000007941 */ /* 0x000fea0003800200 */
.L_x_3035:
[----:B------:R-:W-:Y:S01]  /*72460*/  IADD3 R4, PT, PT, R36, 0x3, RZ ;  /* 0x0000000324047810 */ /* 0x000fe20007ffe0ff */
[----:B------:R-:W-:Y:S01]  /*72470*/  BSSY.RECONVERGENT B0, `(.L_x_3052) ;  /* 0x00002e4000007945 */ /* 0x000fe20003800200 */
[----:B------:R-:W-:Y:S01]  /*72480*/  IMAD.MOV.U32 R8, RZ, RZ, R3 ;  /* 0x000000ffff087224 */ /* 0x000fe200078e0003 */
[----:B------:R-:W-:Y:S02]  /*72490*/  MOV R7, R2 ;  /* 0x0000000200077202 */ /* 0x000fe40000000f00 */
[----:B------:R-:W-:-:S13]  /*724a0*/  ISETP.GE.U32.AND P0, PT, R4, UR9, PT ;  /* 0x0000000904007c0c */ /* 0x000fda000bf06070 */
        /* <DEDUP_REMOVED lines=23> */
.L_x_3056:
        /* <DEDUP_REMOVED lines=101> */
.L_x_3055:
        /* <DEDUP_REMOVED lines=50> */
.L_x_3054:
        /* <DEDUP_REMOVED lines=19> */
.L_x_3059:
        /* <DEDUP_REMOVED lines=102> */
.L_x_3058:
        /* <DEDUP_REMOVED lines=51> */
.L_x_3057:
        /* <DEDUP_REMOVED lines=22> */
.L_x_3063:
        /* <DEDUP_REMOVED lines=101> */
.L_x_3062:
        /* <DEDUP_REMOVED lines=50> */
.L_x_3061:
        /* <DEDUP_REMOVED lines=17> */
.L_x_3066:
        /* <DEDUP_REMOVED lines=102> */
.L_x_3065:
        /* <DEDUP_REMOVED lines=51> */
.L_x_3064:
        /* <DEDUP_REMOVED lines=8> */
.L_x_3060:
[----:B------:R-:W-:Y:S01]  /*75040*/  ISETP.NE.AND P0, PT, R0, RZ, PT ;  /* 0x000000ff0000720c */ /* 0x000fe20003f05270 */
[----:B------:R-:W-:Y:S01]  /*75050*/  IMAD.MOV.U32 R4, RZ, RZ, R16 ;  /* 0x000000ffff047224 */ /* 0x000fe200078e0010 */
[----:B------:R-:W-:-:S03]  /*75060*/  MOV R5, R17 ;  /* 0x0000001100057202 */ /* 0x000fc60000000f00 */
[----:B------:R-:W-:Y:S01]  /*75070*/  IMAD.MOV.U32 R8, RZ, RZ, R4 ;  /* 0x000000ffff087224 */ /* 0x000fe200078e0004 */
[----:B------:R-:W-:-:S07]  /*75080*/  MOV R7, R5 ;  /* 0x0000000500077202 */ /* 0x000fce0000000f00 */
        /* <DEDUP_REMOVED lines=10> */
.L_x_3068:
        /* <DEDUP_REMOVED lines=20> */
.L_x_3067:
[----:B------:R-:W-:Y:S01]  /*75270*/  IMAD.MOV.U32 R8, RZ, RZ, R4 ;  /* 0x000000ffff087224 */ /* 0x000fe200078e0004 */
[----:B------:R-:W-:Y:S01]  /*75280*/  MOV R3, R4 ;  /* 0x0000000400037202 */ /* 0x000fe20000000f00 */
[----:B------:R-:W-:Y:S01]  /*75290*/  IMAD.MOV.U32 R7, RZ, RZ, R5 ;  /* 0x000000ffff077224 */ /* 0x000fe200078e0005 */
[----:B------:R-:W-:-:S07]  /*752a0*/  MOV R2, R5 ;  /* 0x0000000500027202 */ /* 0x000fce0000000f00 */
.L_x_3053:
[----:B------:R-:W-:Y:S05]  /*752b0*/  BSYNC.RECONVERGENT B0 ;  /* 0x0000000000007941 */ /* 0x000fea0003800200 */
.L_x_3052:
[----:B------:R-:W-:Y:S01]  /*752c0*/  VIADD R4, R36, 0x4 ;  /* 0x0000000424047836 */ /* 0x000fe20000000000 */
[----:B------:R-:W-:Y:S01]  /*752d0*/  BSSY.RECONVERGENT B0, `(.L_x_3069) ;  /* 0x00002e6000007945 */ /* 0x000fe20003800200 */
[----:B------:R-:W-:Y:S01]  /*752e0*/  MOV R28, R3 ;  /* 0x00000003001c7202 */ /* 0x000fe20000000f00 */
[----:B------:R-:W-:Y:S02]  /*752f0*/  IMAD.MOV.U32 R6, RZ, RZ, R2 ;  /* 0x000000ffff067224 */ /* 0x000fe400078e0002 */
        /* <DEDUP_REMOVED lines=24> */
.L_x_3073:
        /* <DEDUP_REMOVED lines=101> */
.L_x_3072:
        /* <DEDUP_REMOVED lines=50> */
.L_x_3071:
        /* <DEDUP_REMOVED lines=16> */
[----:B------:R-:W-:Y:S02]  /*75ef0*/  MOV R25, 0xcbf29ce4 ;  /* 0xcbf29ce400197802 */ /* 0x000fe40000000f00 */
[----:B------:R-:W-:-:S07]  /*75f00*/  CS2R R16, SRZ ;  /* 0x0000000000107805 */ /* 0x000fce000001ff00 */
.L_x_3076:
        /* <DEDUP_REMOVED lines=102> */
.L_x_3075:
        /* <DEDUP_REMOVED lines=51> */
.L_x_3074:
        /* <DEDUP_REMOVED lines=22> */
.L_x_3080:
        /* <DEDUP_REMOVED lines=101> */
.L_x_3079:
        /* <DEDUP_REMOVED lines=50> */
.L_x_3078:
        /* <DEDUP_REMOVED lines=18> */
.L_x_3083:
        /* <DEDUP_REMOVED lines=102> */
.L_x_3082:
        /* <DEDUP_REMOVED lines=51> */
.L_x_3081:
        /* <DEDUP_REMOVED lines=8> */
.L_x_3077:
        /* <DEDUP_REMOVED lines=16> */
.L_x_3085:
        /* <DEDUP_REMOVED lines=9> */
[----:B------:R-:W-:Y:S01]  /*78030*/  IMAD.MOV.U32 R6, RZ, RZ, R16 ;  /* 0x000000ffff067224 */ /* 0x000fe200078e0010 */
[----:B------:R-:W-:-:S04]  /*78040*/  SHF.L.U32 R16, R9, 0x3, RZ ;  /* 0x0000000309107819 */ /* 0x000fc800000006ff */
        /* <DEDUP_REMOVED lines=10> */
.L_x_3084:
[----:B------:R-:W-:Y:S01]  /*780f0*/  IMAD.MOV.U32 R28, RZ, RZ, R4 ;  /* 0x000000ffff1c7224 */ /* 0x000fe200078e0004 */
[----:B------:R-:W-:Y:S01]  /*78100*/  MOV R3, R4 ;  /* 0x0000000400037202 */ /* 0x000fe20000000f00 */
[----:B------:R-:W-:Y:S01]  /*78110*/  IMAD.MOV.U32 R6, RZ, RZ, R5 ;  /* 0x000000ffff067224 */ /* 0x000fe200078e0005 */
[----:B------:R-:W-:-:S07]  /*78120*/  MOV R2, R5 ;  /* 0x0000000500027202 */ /* 0x000fce0000000f00 */
.L_x_3070:
[----:B------:R-:W-:Y:S05]  /*78130*/  BSYNC.RECONVERGENT B0 ;  /* 0x0000000000007941 */ /* 0x000fea0003800200 */
.L_x_3069:
[----:B------:R-:W-:Y:S01]  /*78140*/  VIADD R4, R36, 0x5 ;  /* 0x0000000524047836 */ /* 0x000fe20000000000 */
[----:B------:R-:W-:Y:S01]  /*78150*/  BSSY.RECONVERGENT B0, `(.L_x_3086) ;  /* 0x00002e6000007945 */ /* 0x000fe20003800200 */
[----:B------:R-:W-:-:S03]  /*78160*/  MOV R5, R3 ;  /* 0x0000000300057202 */ /* 0x000fc60000000f00 */
[----:B------:R-:W-:Y:S01]  /*78170*/  ISETP.GE.U32.AND P0, PT, R4, UR9, PT ;  /* 0x0000000904007c0c */ /* 0x000fe2000bf06070 */
[----:B------:R-:W-:-:S12]  /*78180*/  IMAD.MOV.U32 R4, RZ, RZ, R2 ;  /* 0x000000ffff047224 */ /* 0x000fd800078e0002 */
        /* <DEDUP_REMOVED lines=10> */
[----:B------:R-:W-:Y:S01]  /*78230*/  CS2R R16, SRZ ;  /* 0x0000000000107805 */ /* 0x000fe2000001ff00 */
[----:B------:R-:W-:Y:S01]  /*78240*/  UISETP.NE.AND.EX UP0, UPT, UR12, URZ, UPT, UP0 ;  /* 0x000000ff0c00728c */ /* 0x000fe2000bf05300 */
[----:B------:R-:W-:Y:S02]  /*78250*/  ISETP.NE.U32.AND P1, PT, R4, 0x1, PT ;  /* 0x000000010400780c */ /* 0x000fe40003f25070 */
        /* <DEDUP_REMOVED lines=9> */
.L_x_3090:
        /* <DEDUP_REMOVED lines=101> */
.L_x_3089:
        /* <DEDUP_REMOVED lines=50> */
.L_x_3088:
        /* <DEDUP_REMOVED lines=18> */
.L_x_3093:
        /* <DEDUP_REMOVED lines=102> */
.L_x_3092:
        /* <DEDUP_REMOVED lines=51> */
.L_x_3091:
        /* <DEDUP_REMOVED lines=22> */
.L_x_3097:
        /* <DEDUP_REMOVED lines=102> */
.L_x_3096:
        /* <DEDUP_REMOVED lines=51> */
.L_x_3095:
        /* <DEDUP_REMOVED lines=18> */
.L_x_3100:
        /* <DEDUP_REMOVED lines=102> */
.L_x_3099:
        /* <DEDUP_REMOVED lines=51> */
.L_x_3098:
[----:B------:R-:W-:Y:S01]  /*7acb0*/  ISETP.GE.U32.AND P0, PT, R16, R22, PT ;  /* 0x000000161000720c */ /* 0x000fe20003f06070 */
[----:B------:R-:W-:-:S03]  /*7acc0*/  IMAD.MOV.U32 R18, RZ, RZ, R11 ;  /* 0x000000ffff127224 */ /* 0x000fc600078e000b */
[----:B------:R-:W-:Y:S02]  /*7acd0*/  ISETP.GE.U32.AND.EX P0, PT, R9, R23, PT, P0 ;  /* 0x000000170900720c */ /* 0x000fe40003f06100 */
[----:B------:R-:W-:-:S11]  /*7ace0*/  MOV R9, R10 ;  /* 0x0000000a00097202 */ /* 0x000fd60000000f00 */
[----:B------:R-:W-:Y:S05]  /*7acf0*/  @!P0 BRA `(.L_x_3101) ;  /* 0x00000000009c8947 */ /* 0x000fea0003800000 */
[----:B------:R-:W-:Y:S01]  /*7ad00*/  MOV R5, R9 ;  /* 0x0000000900057202 */ /* 0x000fe20000000f00 */
[----:B------:R-:W-:Y:S01]  /*7ad10*/  IMAD.MOV.U32 R4, RZ, RZ, R18 ;  /* 0x000000ffff047224 */ /* 0x000fe200078e0012 */
[----:B------:R-:W-:Y:S06]  /*7ad20*/  BRA `(.L_x_3087) ;  /* 0x0000000000a07947 */ /* 0x000fec0003800000 */
.L_x_3094:
        /* <DEDUP_REMOVED lines=16> */
.L_x_3102:
        /* <DEDUP_REMOVED lines=20> */
.L_x_3101:
[----:B------:R-:W-:Y:S01]  /*7af70*/  MOV R5, R9 ;  /* 0x0000000900057202 */ /* 0x000fe20000000f00 */
[----:B------:R-:W-:Y:S01]  /*7af80*/  IMAD.MOV.U32 R3, RZ, RZ, R9 ;  /* 0x000000ffff037224 */ /* 0x000fe200078e0009 */
[----:B------:R-:W-:Y:S01]  /*7af90*/  MOV R4, R18 ;  /* 0x0000001200047202 */ /* 0x000fe20000000f00 */
[----:B------:R-:W-:-:S07]  /*7afa0*/  IMAD.MOV.U32 R2, RZ, RZ, R18 ;  /* 0x000000ffff027224 */ /* 0x000fce00078e0012 */
.L_x_3087:
[----:B------:R-:W-:Y:S05]  /*7afb0*/  BSYNC.RECONVERGENT B0 ;  /* 0x0000000000007941 */ /* 0x000fea0003800200 */
.L_x_3086:
        /* <DEDUP_REMOVED lines=13> */
[----:B------:R-:W-:Y:S02]  /*7b090*/  LOP3.LUT R9, R26, 0x1, RZ, 0xc0, !PT ;  /* 0x000000011a097812 */ /* 0x000fe400078ec0ff */
[----:B------:R-:W-:Y:S02]  /*7b0a0*/  CS2R R16, SRZ ;  /* 0x0000000000107805 */ /* 0x000fe4000001ff00 */
[----:B------:R-:W-:Y:S01]  /*7b0b0*/  MOV R10, 0xcbf29ce4 ;  /* 0xcbf29ce4000a7802 */ /* 0x000fe20000000f00 */
[----:B------:R-:W-:Y:S01]  /*7b0c0*/  UISETP.NE.AND.EX UP0, UPT, UR12, URZ, UPT, UP0 ;  /* 0x000000ff0c00728c */ /* 0x000fe2000bf05300 */
[----:B------:R-:W-:Y:S01]  /*7b0d0*/  ISETP.NE.U32.AND P1, PT, R9, 0x1, PT ;  /* 0x000000010900780c */ /* 0x000fe20003f25070 */
[----:B------:R-:W-:-:S03]  /*7b0e0*/  IMAD.MOV.U32 R9, RZ, RZ, -0x7bdddcdb ;  /* 0x84222325ff097424 */ /* 0x000fc600078e00ff */
        /* <DEDUP_REMOVED lines=8> */
.L_x_3107:
        /* <DEDUP_REMOVED lines=102> */
.L_x_3106:
        /* <DEDUP_REMOVED lines=51> */
.L_x_3105:
        /* <DEDUP_REMOVED lines=18> */
.L_x_3110:
        /* <DEDUP_REMOVED lines=102> */
.L_x_3109:
        /* <DEDUP_REMOVED lines=51> */
.L_x_3108:
[----:B------:R-:W-:-:S04]  /*7c5b0*/  ISETP.NE.U32.AND P1, PT, R9, R22, PT ;  /* 0x000000160900720c */ /* 0x000fc80003f25070 */
[----:B------:R-:W-:-:S13]  /*7c5c0*/  ISETP.NE.AND.EX P1, PT, R10, R23, PT, P1 ;  /* 0x000000170a00720c */ /* 0x000fda0003f25310 */
[----:B------:R-:W-:Y:S05]  /*7c5d0*/  @!P1 BRA `(.L_x_3111) ;  /* 0x0000001400789947 */ /* 0x000fea0003800000 */
[----:B------:R-:W-:Y:S02]  /*7c5e0*/  HFMA2 R10, -RZ, RZ, -15.890625, -0.0047760009765625 ;  /* 0xcbf29ce4ff0a7431 */ /* 0x000fe400000001ff */
[----:B------:R-:W-:Y:S01]  /*7c5f0*/  IMAD.MOV.U32 R9, RZ, RZ, -0x7bdddcdb ;  /* 0x84222325ff097424 */ /* 0x000fe200078e00ff */
[----:B------:R-:W-:Y:S06]  /*7c600*/  @!P0 BRA `(.L_x_3112) ;  /* 0x0000000800a08947 */ /* 0x000fec0003800000 */
        /* <DEDUP_REMOVED lines=15> */
.L_x_3114:
        /* <DEDUP_REMOVED lines=102> */
.L_x_3113:
        /* <DEDUP_REMOVED lines=51> */
.L_x_3112:
        /* <DEDUP_REMOVED lines=18> */
.L_x_3117:
        /* <DEDUP_REMOVED lines=102> */
.L_x_3116:
        /* <DEDUP_REMOVED lines=51> */
.L_x_3115:
        /* <DEDUP_REMOVED lines=8> */
.L_x_3111:
        /* <DEDUP_REMOVED lines=16> */
.L_x_3119:
        /* <DEDUP_REMOVED lines=20> */
.L_x_3118:
[----:B------:R-:W-:Y:S01]  /*7de00*/  IMAD.MOV.U32 R11, RZ, RZ, R9 ;  /* 0x000000ffff0b7224 */ /* 0x000fe200078e0009 */
[----:B------:R-:W-:Y:S01]  /*7de10*/  MOV R3, R9 ;  /* 0x0000000900037202 */ /* 0x000fe20000000f00 */
[----:B------:R-:W-:Y:S01]  /*7de20*/  IMAD.MOV.U32 R10, RZ, RZ, R18 ;  /* 0x000000ffff0a7224 */ /* 0x000fe200078e0012 */
[----:B------:R-:W-:-:S07]  /*7de30*/  MOV R2, R18 ;  /* 0x0000001200027202 */ /* 0x000fce0000000f00 */
.L_x_3104:
[----:B------:R-:W-:Y:S05]  /*7de40*/  BSYNC.RECONVERGENT B0 ;  /* 0x0000000000007941 */ /* 0x000fea0003800200 */
.L_x_3103:
[----:B------:R-:W0:Y:S01]  /*7de50*/  LDC.64 R14, c[0x0][0x3c0] ;  /* 0x0000f000ff0e7b82 */ /* 0x000e220000000a00 */
[----:B------:R-:W-:Y:S01]  /*7de60*/  VIADD R9, R36, 0x7 ;  /* 0x0000000724097836 */ /* 0x000fe20000000000 */
[----:B------:R-:W-:Y:S04]  /*7de70*/  BSSY.RECONVERGENT B0, `(.L_x_3120) ;  /* 0x0000030000007945 */ /* 0x000fe80003800200 */
[----:B------:R-:W-:-:S04]  /*7de80*/  ISETP.GE.U32.AND P1, PT, R9, UR9, PT ;  /* 0x0000000909007c0c */ /* 0x000fc8000bf26070 */
        /* <DEDUP_REMOVED lines=10> */
[----:B------:R-:W-:Y:S01]  /*7df30*/  LOP3.LUT R20, R14, 0xfffffffe, RZ, 0xc0, !PT ;  /* 0xfffffffe0e147812 */ /* 0x000fe200078ec0ff */
[----:B------:R-:W-:Y:S02]  /*7df40*/  HFMA2 R9, -RZ, RZ, 0, 0 ;  /* 0x00000000ff097431 */ /* 0x000fe400000001ff */
[----:B------:R-:W-:Y:S01]  /*7df50*/  IMAD.MOV.U32 R18, RZ, RZ, RZ ;  /* 0x000000ffff127224 */ /* 0x000fe200078e00ff */
[----:B------:R-:W-:-:S04]  /*7df60*/  ISETP.GT.U32.AND P0, PT, R20, RZ, PT ;  /* 0x000000ff1400720c */ /* 0x000fc80003f04070 */
[----:B------:R-:W-:-:S13]  /*7df70*/  ISETP.GT.AND.EX P0, PT, R15, RZ, PT, P0 ;  /* 0x000000ff0f00720c */ /* 0x000fda0003f04300 */
[----:B------:R-:W-:Y:S05]  /*7df80*/  @!P0 BRA `(.L_x_3122) ;  /* 0x0000000000708947 */ /* 0x000fea0003800000 */
[----:B------:R-:W-:-:S04]  /*7df90*/  IADD3 R2, P0, PT, -R9, R20, RZ ;  /* 0x0000001409027210 */ /* 0x000fc80007f1e1ff */
[----:B------:R-:W-:Y:S02]  /*7dfa0*/  ISETP.GT.U32.AND P1, PT, R2, 0x6, PT ;  /* 0x000000060200780c */ /* 0x000fe40003f24070 */
[----:B------:R-:W-:Y:S02]  /*7dfb0*/  IADD3.X R2, PT, PT, ~R18, R15, RZ, P0, !PT ;  /* 0x0000000f12027210 */ /* 0x000fe400007fe5ff */
[----:B------:R-:W-:Y:S02]  /*7dfc0*/  PLOP3.LUT P0, PT, PT, PT, PT, 0x80, 0x8 ;  /* 0x000000000008781c */ /* 0x000fe40003f0f070 */
[----:B------:R-:W-:-:S13]  /*7dfd0*/  ISETP.GT.AND.EX P1, PT, R2, RZ, PT, P1 ;  /* 0x000000ff0200720c */ /* 0x000fda0003f24310 */
[----:B------:R-:W-:Y:S05]  /*7dfe0*/  @!P1 BRA `(.L_x_3123) ;  /* 0x0000000000289947 */ /* 0x000fea0003800000 */
[----:B------:R-:W-:Y:S02]  /*7dff0*/  IADD3 R2, P1, PT, R20, -0x6, RZ ;  /* 0xfffffffa14027810 */ /* 0x000fe40007f3e0ff */
[----:B------:R-:W-:Y:S02]  /*7e000*/  PLOP3.LUT P0, PT, PT, PT, PT, 0x8, 0x80 ;  /* 0x000000000080781c */ /* 0x000fe40003f0e170 */
[----:B------:R-:W-:-:S11]  /*7e010*/  IADD3.X R3, PT, PT, R15, -0x1, RZ, P1, !PT ;  /* 0xffffffff0f037810 */ /* 0x000fd60000ffe4ff */
.L_x_3124:
[----:B------:R-:W-:-:S05]  /*7e020*/  IADD3 R9, P1, PT, R9, 0x8, RZ ;  /* 0x0000000809097810 */ /* 0x000fca0007f3e0ff */
[----:B------:R-:W-:Y:S01]  /*7e030*/  IMAD.X R18, RZ, RZ, R18, P1 ;  /* 0x000000ffff127224 */ /* 0x000fe200008e0612 */
[----:B------:R-:W-:-:S04]  /*7e040*/  ISETP.GE.U32.AND P1, PT, R9, R2, PT ;  /* 0x000000020900720c */ /* 0x000fc80003f26070 */
[----:B------:R-:W-:-:S13]  /*7e050*/  ISETP.GE.AND.EX P1, PT, R18, R3, PT, P1 ;  /* 0x000000031200720c */ /* 0x000fda0003f26310 */
[----:B------:R-:W-:Y:S05]  /*7e060*/  @!P1 BRA `(.L_x_3124) ;  /* 0xfffffffc00ec9947 */ /* 0x000fea000383ffff */
[----:B------:R-:W-:Y:S01]  /*7e070*/  MOV R16, R34 ;  /* 0x0000002200107202 */ /* 0x000fe20000000f00 */
[----:B------:R-:W-:-:S07]  /*7e080*/  IMAD.MOV.U32 R17, RZ, RZ, R35 ;  /* 0x000000ffff117224 */ /* 0x000fce00078e0023 */
.L_x_3123:
[----:B------:R-:W-:-:S04]  /*7e090*/  IADD3 R2, P2, PT, -R9, R20, RZ ;  /* 0x0000001409027210 */ /* 0x000fc80007f5e1ff */
[----:B------:R-:W-:Y:S02]  /*7e0a0*/  ISETP.GT.U32.AND P1, PT, R2, 0x2, PT ;  /* 0x000000020200780c */ /* 0x000fe40003f24070 */
[----:B------:R-:W-:-:S04]  /*7e0b0*/  IADD3.X R2, PT, PT, ~R18, R15, RZ, P2, !PT ;  /* 0x0000000f12027210 */ /* 0x000fc800017fe5ff */
[----:B------:R-:W-:-:S13]  /*7e0c0*/  ISETP.GT.AND.EX P1, PT, R2, RZ, PT, P1 ;  /* 0x000000ff0200720c */ /* 0x000fda0003f24310 */
[----:B------:R-:W-:Y:S01]  /*7e0d0*/  @P1 IADD3 R9, P3, PT, R9, 0x4, RZ ;  /* 0x0000000409091810 */ /* 0x000fe20007f7e0ff */
[----:B------:R-:W-:Y:S01]  /*7e0e0*/  @P1 IMAD.MOV.U32 R17, RZ, RZ, R35 ;  /* 0x000000ffff111224 */ /* 0x000fe200078e0023 */
[----:B------:R-:W-:Y:S02]  /*7e0f0*/  @P1 PLOP3.LUT P0, PT, PT, PT, PT, 0x8, 0x80 ;  /* 0x000000000080181c */ /* 0x000fe40003f0e170 */
[----:B------:R-:W-:Y:S01]  /*7e100*/  ISETP.NE.U32.AND P2, PT, R9, R20, PT ;  /* 0x000000140900720c */ /* 0x000fe20003f45070 */
[----:B------:R-:W-:Y:S01]  /*7e110*/  @P1 IMAD.X R18, RZ, RZ, R18, P3 ;  /* 0x000000ffff121224 */ /* 0x000fe200018e0612 */
[----:B------:R-:W-:-:S04]  /*7e120*/  @P1 MOV R16, R34 ;  /* 0x0000002200101202 */ /* 0x000fc80000000f00 */
[----:B------:R-:W-:-:S13]  /*7e130*/  ISETP.NE.OR.EX P0, PT, R18, R15, P0, P2 ;  /* 0x0000000f1200720c */ /* 0x000fda0000705720 */
[----:B------:R-:W-:Y:S05]  /*7e140*/  @!P0 BRA `(.L_x_3121) ;  /* 0x0000000000088947 */ /* 0x000fea0003800000 */
.L_x_3122:
[----:B------:R-:W-:Y:S01]  /*7e150*/  MOV R16, R34 ;  /* 0x0000002200107202 */ /* 0x000fe20000000f00 */
[----:B------:R-:W-:-:S07]  /*7e160*/  IMAD.MOV.U32 R17, RZ, RZ, R35 ;  /* 0x000000ffff117224 */ /* 0x000fce00078e0023 */
.L_x_3121:
[----:B------:R-:W-:Y:S05]  /*7e170*/  BSYNC.RECONVERGENT B0 ;  /* 0x0000000000007941 */ /* 0x000fea0003800200 */
.L_x_3120:
[----:B------:R-:W-:Y:S01]  /*7e180*/  ISETP.GE.U32.AND P0, PT, R36, UR9, PT ;  /* 0x0000000924007c0c */ /* 0x000fe2000bf06070 */
        /* <DEDUP_REMOVED lines=8> */
[----:B------:R-:W-:Y:S01]  /*7e210*/  BSSY.RECONVERGENT B1, `(.L_x_3128) ;  /* 0x000001a000017945 */ /* 0x000fe20003800200 */
[----:B------:R-:W-:-:S07]  /*7e220*/  CS2R R18, SRZ ;  /* 0x0000000000127805 */ /* 0x000fce000001ff00 */
.L_x_3130:
[C---:B------:R-:W-:Y:S02]  /*7e230*/  SHF.L.U32 R14, R18.reuse, 0x3, RZ ;  /* 0x00000003120e7819 */ /* 0x040fe400000006ff */
[----:B------:R-:W-:Y:S02]  /*7e240*/  SHF.L.U64.HI R0, R18, 0x3, R19 ;  /* 0x0000000312007819 */ /* 0x000fe40000010213 */
        /* <DEDUP_REMOVED lines=22> */
.L_x_3129:
[----:B0-----:R-:W-:Y:S05]  /*7e3b0*/  BSYNC.RECONVERGENT B1 ;  /* 0x0000000000017941 */ /* 0x001fea0003800200 */
.L_x_3128:
[----:B------:R-:W-:Y:S01]  /*7e3c0*/  BSSY.RECONVERGENT B1, `(.L_x_3131) ;  /* 0x0000019000017945 */ /* 0x000fe20003800200 */
[----:B------:R-:W-:-:S07]  /*7e3d0*/  CS2R R20, SRZ ;  /* 0x0000000000147805 */ /* 0x000fce000001ff00 */
.L_x_3133:
        /* <DEDUP_REMOVED lines=23> */
.L_x_3132:
[----:B------:R-:W-:Y:S05]  /*7e550*/  BSYNC.RECONVERGENT B1 ;  /* 0x0000000000017941 */ /* 0x000fea0003800200 */
.L_x_3131:
[----:B------:R-:W-:Y:S01]  /*7e560*/  BSSY.RECONVERGENT B1, `(.L_x_3134) ;  /* 0x000001b000017945 */ /* 0x000fe20003800200 */
[----:B------:R-:W-:-:S07]  /*7e570*/  CS2R R22, SRZ ;  /* 0x0000000000167805 */ /* 0x000fce000001ff00 */
.L_x_3136:
        /* <DEDUP_REMOVED lines=25> */
.L_x_3135:
[----:B------:R-:W-:Y:S05]  /*7e710*/  BSYNC.RECONVERGENT B1 ;  /* 0x0000000000017941 */ /* 0x000fea0003800200 */
.L_x_3134:
[----:B------:R-:W-:Y:S01]  /*7e720*/  HFMA2 R23, -RZ, RZ, 0, 0 ;  /* 0x00000000ff177431 */ /* 0x000fe200000001ff */
[----:B------:R-:W-:Y:S01]  /*7e730*/  BSSY.RECONVERGENT B1, `(.L_x_3137) ;  /* 0x0000019000017945 */ /* 0x000fe20003800200 */
[----:B------:R-:W-:-:S07]  /*7e740*/  IMAD.MOV.U32 R24, RZ, RZ, RZ ;  /* 0x000000ffff187224 */ /* 0x000fce00078e00ff */
.L_x_3139:
        /* <DEDUP_REMOVED lines=23> */
.L_x_3138:
[----:B------:R-:W-:Y:S05]  /*7e8c0*/  BSYNC.RECONVERGENT B1 ;  /* 0x0000000000017941 */ /* 0x000fea0003800200 */
.L_x_3137:
[----:B------:R-:W-:Y:S01]  /*7e8d0*/  HFMA2 R23, -RZ, RZ, 0, 0 ;  /* 0x00000000ff177431 */ /* 0x000fe200000001ff */
[----:B------:R-:W-:Y:S01]  /*7e8e0*/  BSSY.RECONVERGENT B1, `(.L_x_3140) ;  /* 0x0000019000017945 */ /* 0x000fe20003800200 */
[----:B------:R-:W-:-:S07]  /*7e8f0*/  IMAD.MOV.U32 R24, RZ, RZ, RZ ;  /* 0x000000ffff187224 */ /* 0x000fce00078e00ff */
.L_x_3142:
        /* <DEDUP_REMOVED lines=23> */
.L_x_3141:
[----:B------:R-:W-:Y:S05]  /*7ea70*/  BSYNC.RECONVERGENT B1 ;  /* 0x0000000000017941 */ /* 0x000fea0003800200 */
.L_x_3140:
[----:B------:R-:W-:Y:S01]  /*7ea80*/  HFMA2 R23, -RZ, RZ, 0, 0 ;  /* 0x00000000ff177431 */ /* 0x000fe200000001ff */
[----:B------:R-:W-:Y:S01]  /*7ea90*/  BSSY.RECONVERGENT B1, `(.L_x_3143) ;  /* 0x0000019000017945 */ /* 0x000fe20003800200 */
[----:B------:R-:W-:-:S07]  /*7eaa0*/  IMAD.MOV.U32 R24, RZ, RZ, RZ ;  /* 0x000000ffff187224 */ /* 0x000fce00078e00ff */
.L_x_3145:
        /* <DEDUP_REMOVED lines=23> */
.L_x_3144:
[----:B------:R-:W-:Y:S05]  /*7ec20*/  BSYNC.RECONVERGENT B1 ;  /* 0x0000000000017941 */ /* 0x000fea0003800200 */
.L_x_3143:
[----:B------:R-:W-:Y:S01]  /*7ec30*/  HFMA2 R23, -RZ, RZ, 0, 0 ;  /* 0x00000000ff177431 */ /* 0x000fe200000001ff */
[----:B------:R-:W-:Y:S01]  /*7ec40*/  BSSY.RECONVERGENT B1, `(.L_x_3146) ;  /* 0x0000019000017945 */ /* 0x000fe20003800200 */
[----:B------:R-:W-:-:S07]  /*7ec50*/  IMAD.MOV.U32 R24, RZ, RZ, RZ ;  /* 0x000000ffff187224 */ /* 0x000fce00078e00ff */
.L_x_3148:
        /* <DEDUP_REMOVED lines=23> */
.L_x_3147:
[----:B------:R-:W-:Y:S05]  /*7edd0*/  BSYNC.RECONVERGENT B1 ;  /* 0x0000000000017941 */ /* 0x000fea0003800200 */
.L_x_3146:
[----:B------:R-:W-:Y:S01]  /*7ede0*/  HFMA2 R23, -RZ, RZ, 0, 0 ;  /* 0x00000000ff177431 */ /* 0x000fe200000001ff */
[----:B------:R-:W-:Y:S01]  /*7edf0*/  BSSY.RECONVERGENT B1, `(.L_x_3149) ;  /* 0x0000019000017945 */ /* 0x000fe20003800200 */
[----:B------:R-:W-:-:S07]  /*7ee00*/  IMAD.MOV.U32 R24, RZ, RZ, RZ ;  /* 0x000000ffff187224 */ /* 0x000fce00078e00ff */
.L_x_3151:
        /* <DEDUP_REMOVED lines=23> */
.L_x_3150:
[----:B------:R-:W-:Y:S05]  /*7ef80*/  BSYNC.RECONVERGENT B1 ;  /* 0x0000000000017941 */ /* 0x000fea0003800200 */
.L_x_3149:
[----:B------:R-:W-:Y:S01]  /*7ef90*/  HFMA2 R23, -RZ, RZ, 0, 0 ;  /* 0x00000000ff177431 */ /* 0x000fe200000001ff */
[----:B------:R-:W-:Y:S01]  /*7efa0*/  BSSY.RECONVERGENT B1, `(.L_x_3152) ;  /* 0x0000019000017945 */ /* 0x000fe20003800200 */
[----:B------:R-:W-:-:S07]  /*7efb0*/  IMAD.MOV.U32 R24, RZ, RZ, RZ ;  /* 0x000000ffff187224 */ /* 0x000fce00078e00ff */
.L_x_3154:
        /* <DEDUP_REMOVED lines=23> */
.L_x_3153:
[----:B------:R-:W-:Y:S05]  /*7f130*/  BSYNC.RECONVERGENT B1 ;  /* 0x0000000000017941 */ /* 0x000fea0003800200 */
.L_x_3152:
[----:B------:R-:W-:Y:S01]  /*7f140*/  HFMA2 R23, -RZ, RZ, 0, 0 ;  /* 0x00000000ff177431 */ /* 0x000fe200000001ff */
[----:B------:R-:W-:Y:S01]  /*7f150*/  BSSY.RECONVERGENT B1, `(.L_x_3155) ;  /* 0x0000019000017945 */ /* 0x000fe20003800200 */
[----:B------:R-:W-:-:S07]  /*7f160*/  IMAD.MOV.U32 R24, RZ, RZ, RZ ;  /* 0x000000ffff187224 */ /* 0x000fce00078e00ff */
.L_x_3157:
        /* <DEDUP_REMOVED lines=23> */
.L_x_3156:
[----:B------:R-:W-:Y:S05]  /*7f2e0*/  BSYNC.RECONVERGENT B1 ;  /* 0x0000000000017941 */ /* 0x000fea0003800200 */
.L_x_3155:
[----:B------:R-:W-:Y:S01]  /*7f2f0*/  HFMA2 R23, -RZ, RZ, 0, 0 ;  /* 0x00000000ff177431 */ /* 0x000fe200000001ff */
[----:B------:R-:W-:Y:S01]  /*7f300*/  BSSY.RECONVERGENT B1, `(.L_x_3158) ;  /* 0x0000019000017945 */ /* 0x000fe20003800200 */
[----:B------:R-:W-:-:S07]  /*7f310*/  IMAD.MOV.U32 R24, RZ, RZ, RZ ;  /* 0x000000ffff187224 */ /* 0x000fce00078e00ff */
.L_x_3160:
        /* <DEDUP_REMOVED lines=23> */
.L_x_3159:
[----:B------:R-:W-:Y:S05]  /*7f490*/  BSYNC.RECONVERGENT B1 ;  /* 0x0000000000017941 */ /* 0x000fea0003800200 */
.L_x_3158:
[----:B------:R-:W-:Y:S01]  /*7f4a0*/  HFMA2 R23, -RZ, RZ, 0, 0 ;  /* 0x00000000ff177431 */ /* 0x000fe200000001ff */
[----:B------:R-:W-:Y:S01]  /*7f4b0*/  BSSY.RECONVERGENT B1, `(.L_x_3161) ;  /* 0x0000019000017945 */ /* 0x000fe20003800200 */
[----:B------:R-:W-:-:S07]  /*7f4c0*/  IMAD.MOV.U32 R24, RZ, RZ, RZ ;  /* 0x000000ffff187224 */ /* 0x000fce00078e00ff */
.L_x_3163:
        /* <DEDUP_REMOVED lines=23> */
.L_x_3162:
[----:B------:R-:W-:Y:S05]  /*7f640*/  BSYNC.RECONVERGENT B1 ;  /* 0x0000000000017941 */ /* 0x000fea0003800200 */
.L_x_3161:
[----:B------:R-:W-:Y:S01]  /*7f650*/  HFMA2 R23, -RZ, RZ, 0, 0 ;  /* 0x00000000ff177431 */ /* 0x000fe200000001ff */
[----:B------:R-:W-:Y:S01]  /*7f660*/  BSSY.RECONVERGENT B1, `(.L_x_3164) ;  /* 0x0000019000017945 */ /* 0x000fe20003800200 */
[----:B------:R-:W-:-:S07]  /*7f670*/  IMAD.MOV.U32 R24, RZ, RZ, RZ ;  /* 0x000000ffff187224 */ /* 0x000fce00078e00ff */
.L_x_3166:
        /* <DEDUP_REMOVED lines=23> */
.L_x_3165:
[----:B------:R-:W-:Y:S05]  /*7f7f0*/  BSYNC.RECONVERGENT B1 ;  /* 0x0000000000017941 */ /* 0x000fea0003800200 */
.L_x_3164:
[----:B------:R-:W-:Y:S01]  /*7f800*/  HFMA2 R23, -RZ, RZ, 0, 0 ;  /* 0x00000000ff177431 */ /* 0x000fe200000001ff */
[----:B------:R-:W-:Y:S01]  /*7f810*/  BSSY.RECONVERGENT B1, `(.L_x_3167) ;  /* 0x0000019000017945 */ /* 0x000fe20003800200 */
[----:B------:R-:W-:-:S07]  /*7f820*/  IMAD.MOV.U32 R24, RZ, RZ, RZ ;  /* 0x000000ffff187224 */ /* 0x000fce00078e00ff */
.L_x_3169:
        /* <DEDUP_REMOVED lines=23> */
.L_x_3168:
[----:B------:R-:W-:Y:S05]  /*7f9a0*/  BSYNC.RECONVERGENT B1 ;  /* 0x0000000000017941 */ /* 0x000fea0003800200 */
.L_x_3167:
[----:B------:R-:W-:Y:S01]  /*7f9b0*/  HFMA2 R25, -RZ, RZ, 0, 0 ;  /* 0x00000000ff197431 */ /* 0x000fe200000001ff */
[----:B------:R-:W-:Y:S01]  /*7f9c0*/  BSSY.RECONVERGENT B1, `(.L_x_3170) ;  /* 0x000001b000017945 */ /* 0x000fe20003800200 */
[----:B------:R-:W-:-:S07]  /*7f9d0*/  IMAD.MOV.U32 R26, RZ, RZ, RZ ;  /* 0x000000ffff1a7224 */ /* 0x000fce00078e00ff */
.L_x_3172:
        /* <DEDUP_REMOVED lines=25> */
.L_x_3171:
[----:B------:R-:W-:Y:S05]  /*7fb70*/  BSYNC.RECONVERGENT B1 ;  /* 0x0000000000017941 */ /* 0x000fea0003800200 */
.L_x_3170:
[----:B------:R-:W-:Y:S01]  /*7fb80*/  BSSY.RECONVERGENT B1, `(.L_x_3173) ;  /* 0x0000019000017945 */ /* 0x000fe20003800200 */
[----:B------:R-:W-:-:S07]  /*7fb90*/  CS2R R20, SRZ ;  /* 0x0000000000147805 */ /* 0x000fce000001ff00 */
.L_x_3175:
        /* <DEDUP_REMOVED lines=23> */
.L_x_3174:
[----:B------:R-:W-:Y:S05]  /*7fd10*/  BSYNC.RECONVERGENT B1 ;  /* 0x0000000000017941 */ /* 0x000fea0003800200 */
.L_x_3173:
[----:B------:R-:W-:Y:S01]  /*7fd20*/  HFMA2 R21, -RZ, RZ, 0, 0 ;  /* 0x00000000ff157431 */ /* 0x000fe200000001ff */
[----:B------:R-:W-:Y:S01]  /*7fd30*/  BSSY.RECONVERGENT B1, `(.L_x_3176) ;  /* 0x000001a000017945 */ /* 0x000fe20003800200 */
[----:B------:R-:W-:-:S07]  /*7fd40*/  IMAD.MOV.U32 R26, RZ, RZ, RZ ;  /* 0x000000ffff1a7224 */ /* 0x000fce00078e00ff */
.L_x_3178:
        /* <DEDUP_REMOVED lines=18> */
[----:B------:R-:W-:-:S13]  /*7fe70*/  ISETP.NE.AND.EX P0, PT, R26, UR4, PT, P0 ;  /* 0x000000041a007c0c */ /* 0x000fda000bf05300 */
[----:B------:R-:W-:Y:S05]  /*7fe80*/  @P0 BRA `(.L_x_3178) ;  /* 0xfffffffc00b00947 */ /* 0x000fea000383ffff */
[----:B------:R-:W-:Y:S01]  /*7fe90*/  MOV R19, R6 ;  /* 0x0000000600137202 */ /* 0x000fe20000000f00 */
[----:B------:R-:W-:Y:S01]  /*7fea0*/  IMAD.MOV.U32 R18, RZ, RZ, R22 ;  /* 0x000000ffff127224 */ /* 0x000fe200078e0016 */
[----:B------:R-:W-:Y:S01]  /*7feb0*/  MOV R6, R12 ;  /* 0x0000000c00067202 */ /* 0x000fe20000000f00 */
[----:B------:R-:W-:-:S07]  /*7fec0*/  IMAD.MOV.U32 R20, RZ, RZ, R13 ;  /* 0x000000ffff147224 */ /* 0x000fce00078e000d */
.L_x_3177:
[----:B------:R-:W-:Y:S05]  /*7fed0*/  BSYNC.RECONVERGENT B1 ;  /* 0x0000000000017941 */ /* 0x000fea0003800200 */
.L_x_3176:
[----:B------:R-:W-:Y:S01]  /*7fee0*/  BSSY.RECONVERGENT B1, `(.L_x_3179) ;  /* 0x0000019000017945 */ /* 0x000fe20003800200 */
[----:B------:R-:W-:-:S07]  /*7fef0*/  CS2R R12, SRZ ;  /* 0x00000000000c7805 */ /* 0x000fce000001ff00 */
.L_x_3181:
[C---:B------:R-:W-:Y:S01]  /*7ff00*/  IMAD.SHL.U32 R2, R12.reuse, 0x8, RZ ;  /* 0x000000080c027824 */ /* 0x040fe200078e00ff */
[----:B------:R-:W-:-:S04]  /*7ff10*/  SHF.L.U64.HI R3, R12, 0x3, R13 ;  /* 0x000000030c037819 */ /* 0x000fc8000001020d */
[-C--:B------:R-:W-:Y:S02]  /*7ff20*/  IADD3 R4, P0, PT, R15, R2.reuse, RZ ;  /* 0x000000020f047210 */ /* 0x080fe40007f1e0ff */
[----:B------:R-:W-:Y:S02]  /*7ff30*/  IADD3 R2, P1, PT, R9, R2, RZ ;  /* 0x0000000209027210 */ /* 0x000fe40007f3e0ff */
[----:B------:R-:W-:-:S03]  /*7ff40*/  IADD3.X R5, PT, PT, R14, R3, RZ, P0, !PT ;  /* 0x000000030e057210 */ /* 0x000fc600007fe4ff */
[----:B------:R-:W-:-:S03]  /*7ff50*/  IMAD.X R3, R0, 0x1, R3, P1 ;  /* 0x0000000100037824 */ /* 0x000fc600008e0603 */
        /* <DEDUP_REMOVED lines=8> */
[----:B------:R-:W-:-:S04]  /*7ffe0*/  IADD3 R12, P0, PT, R12, 0x1, RZ ;  /* 0x000000010c0c7810 */ /* 0x000fc80007f1e0ff */
[----:B------:R-:W-:Y:S02]  /*7fff0*/  IADD3.X R13, PT, PT, RZ, R13, RZ, P0, !PT ;  /* 0x0000000dff0d7210 */ /* 0x000fe400007fe4ff */
[----:B0-----:R-:W-:-:S04]  /*80000*/  ISETP.NE.U32.AND P0, PT, R12, UR6, PT ;  /* 0x000000060c007c0c */ /* 0x001fc8000bf05070 */
[----:B------:R-:W-:-:S13]  /*80010*/  ISETP.NE.AND.EX P0, PT, R13, UR4, PT, P0 ;  /* 0x000000040d007c0c */ /* 0x000fda000bf05300 */
[----:B------:R-:W-:Y:S05]  /*80020*/  @P0 BRA `(.L_x_3181) ;  /* 0xfffffffc00b40947 */ /* 0x000fea000383ffff */
[----:B------:R-:W-:Y:S01]  /*80030*/  IMAD.MOV.U32 R5, RZ, RZ, R15 ;  /* 0x000000ffff057224 */ /* 0x000fe200078e000f */
[----:B------:R-:W-:Y:S01]  /*80040*/  MOV R4, R14 ;  /* 0x0000000e00047202 */ /* 0x000fe20000000f00 */
[----:B------:R-:W-:Y:S01]  /*80050*/  IMAD.MOV.U32 R15, RZ, RZ, R9 ;  /* 0x000000ffff0f7224 */ /* 0x000fe200078e0009 */
[----:B------:R-:W-:-:S07]  /*80060*/  MOV R14, R0 ;  /* 0x00000000000e7202 */ /* 0x000fce0000000f00 */
.L_x_3180:
[----:B------:R-:W-:Y:S05]  /*80070*/  BSYNC.RECONVERGENT B1 ;  /* 0x0000000000017941 */ /* 0x000fea0003800200 */
.L_x_3179:
[----:B------:R-:W-:Y:S01]  /*80080*/  HFMA2 R22, -RZ, RZ, 0, 0 ;  /* 0x00000000ff167431 */ /* 0x000fe200000001ff */
[----:B------:R-:W-:Y:S01]  /*80090*/  BSSY.RECONVERGENT B1, `(.L_x_3182) ;  /* 0x0000019000017945 */ /* 0x000fe20003800200 */
[----:B------:R-:W-:-:S07]  /*800a0*/  IMAD.MOV.U32 R21, RZ, RZ, RZ ;  /* 0x000000ffff157224 */ /* 0x000fce00078e00ff */
.L_x_3184:
        /* <DEDUP_REMOVED lines=23> */
.L_x_3183:
[----:B------:R-:W-:Y:S05]  /*80220*/  BSYNC.RECONVERGENT B1 ;  /* 0x0000000000017941 */ /* 0x000fea0003800200 */
.L_x_3182:
[----:B------:R-:W-:Y:S01]  /*80230*/  BSSY.RECONVERGENT B1, `(.L_x_3185) ;  /* 0x000001a000017945 */ /* 0x000fe20003800200 */
[----:B------:R-:W-:-:S07]  /*80240*/  CS2R R24, SRZ ;  /* 0x0000000000187805 */ /* 0x000fce000001ff00 */
.L_x_3187:
        /* <DEDUP_REMOVED lines=24> */
.L_x_3186:
[----:B------:R-:W-:Y:S05]  /*803d0*/  BSYNC.RECONVERGENT B1 ;  /* 0x0000000000017941 */ /* 0x000fea0003800200 */
.L_x_3185:
[----:B------:R-:W-:Y:S01]  /*803e0*/  BSSY.RECONVERGENT B1, `(.L_x_3188) ;  /* 0x000001a000017945 */ /* 0x000fe20003800200 */
[----:B------:R-:W-:-:S07]  /*803f0*/  CS2R R12, SRZ ;  /* 0x00000000000c7805 */ /* 0x000fce000001ff00 */
.L_x_3190:
        /* <DEDUP_REMOVED lines=24> */
.L_x_3189:
[----:B------:R-:W-:Y:S05]  /*80580*/  BSYNC.RECONVERGENT B1 ;  /* 0x0000000000017941 */ /* 0x000fea0003800200 */
.L_x_3188:
[----:B------:R-:W-:Y:S01]  /*80590*/  HFMA2 R24, -RZ, RZ, 0, 0 ;  /* 0x00000000ff187431 */ /* 0x000fe200000001ff */
[----:B------:R-:W-:Y:S01]  /*805a0*/  BSSY.RECONVERGENT B1, `(.L_x_3191) ;  /* 0x000001b000017945 */ /* 0x000fe20003800200 */
[----:B------:R-:W-:-:S07]  /*805b0*/  IMAD.MOV.U32 R19, RZ, RZ, RZ ;  /* 0x000000ffff137224 */ /* 0x000fce00078e00ff */
.L_x_3193:
        /* <DEDUP_REMOVED lines=11> */
[----:B------:R-:W-:Y:S01]  /*80670*/  ISETP.GE.U32.AND.EX P0, PT, R13, R3, PT, P0 ;  /* 0x000000030d00720c */ /* 0x000fe20003f06100 */
[----:B------:R-:W-:Y:S01]  /*80680*/  IMAD.MOV.U32 R13, RZ, RZ, R17 ;  /* 0x000000ffff0d7224 */ /* 0x000fe200078e0011 */
        /* <DEDUP_REMOVED lines=12> */
.L_x_3192:
[----:B------:R-:W-:Y:S05]  /*80750*/  BSYNC.RECONVERGENT B1 ;  /* 0x0000000000017941 */ /* 0x000fea0003800200 */
.L_x_3191:
[----:B------:R-:W-:Y:S01]  /*80760*/  BSSY.RECONVERGENT B1, `(.L_x_3194) ;  /* 0x000001a000017945 */ /* 0x000fe20003800200 */
[----:B------:R-:W-:-:S07]  /*80770*/  CS2R R24, SRZ ;  /* 0x0000000000187805 */ /* 0x000fce000001ff00 */
.L_x_3196:
[C---:B------:R-:W-:Y:S01]  /*80780*/  IMAD.SHL.U32 R11, R24.reuse, 0x8, RZ ;  /* 0x00000008180b7824 */ /* 0x040fe200078e00ff */
[----:B------:R-:W-:-:S04]  /*80790*/  SHF.L.U64.HI R16, R24, 0x3, R25 ;  /* 0x0000000318107819 */ /* 0x000fc80000010219 */
[-C--:B------:R-:W-:Y:S02]  /*807a0*/  IADD3 R2, P0, PT, R20, R11.reuse, RZ ;  /* 0x0000000b14027210 */ /* 0x080fe40007f1e0ff */
[----:B------:R-:W-:Y:S02]  /*807b0*/  IADD3 R10, P1, PT, R0, R11, RZ ;  /* 0x0000000b000a7210 */ /* 0x000fe40007f3e0ff */
[----:B------:R-:W-:-:S03]  /*807c0*/  IADD3.X R3, PT, PT, R23, R16, RZ, P0, !PT ;  /* 0x0000001017037210 */ /* 0x000fc600007fe4ff */
[----:B------:R-:W-:Y:S02]  /*807d0*/  IMAD.X R11, R9, 0x1, R16, P1 ;  /* 0x00000001090b7824 */ /* 0x000fe400008e0610 */
[----:B------:R-:W2:Y:S04]  /*807e0*/  LD.E.64 R16, desc[UR10][R2.64] ;  /* 0x0000000a02107980 */ /* 0x000ea8000c101b00 */
[----:B------:R0:W2:Y:S01]  /*807f0*/  LD.E.64 R2, desc[UR10][R10.64] ;  /* 0x0000000a0a027980 */ /* 0x0000a2000c101b00 */
[----:B------:R-:W-:Y:S02]  /*80800*/  MOV R19, R23 ;  /* 0x0000001700137202 */ /* 0x000fe40000000f00 */
[----:B0-----:R-:W-:Y:S01]  /*80810*/  MOV R10, R0 ;  /* 0x00000000000a7202 */ /* 0x001fe20000000f00 */
[----:B------:R-:W-:Y:S01]  /*80820*/  IMAD.MOV.U32 R11, RZ, RZ, R9 ;  /* 0x000000ffff0b7224 */ /* 0x000fe200078e0009 */
        /* <DEDUP_REMOVED lines=13> */
.L_x_3195:
[----:B------:R-:W-:Y:S05]  /*80900*/  BSYNC.RECONVERGENT B1 ;  /* 0x0000000000017941 */ /* 0x000fea0003800200 */
.L_x_3194:
[----:B------:R-:W-:Y:S01]  /*80910*/  HFMA2 R23, -RZ, RZ, 0, 0 ;  /* 0x00000000ff177431 */ /* 0x000fe200000001ff */
[----:B------:R-:W-:Y:S01]  /*80920*/  BSSY.RECONVERGENT B1, `(.L_x_3197) ;  /* 0x0000019000017945 */ /* 0x000fe20003800200 */
[----:B------:R-:W-:-:S07]  /*80930*/  IMAD.MOV.U32 R26, RZ, RZ, RZ ;  /* 0x000000ffff1a7224 */ /* 0x000fce00078e00ff */
.L_x_3199:
        /* <DEDUP_REMOVED lines=23> */
.L_x_3198:
[----:B------:R-:W-:Y:S05]  /*80ab0*/  BSYNC.RECONVERGENT B1 ;  /* 0x0000000000017941 */ /* 0x000fea0003800200 */
.L_x_3197:
[----:B------:R-:W-:Y:S01]  /*80ac0*/  BSSY.RECONVERGENT B1, `(.L_x_3200) ;  /* 0x000001b000017945 */ /* 0x000fe20003800200 */
[----:B------:R-:W-:-:S07]  /*80ad0*/  CS2R R24, SRZ ;  /* 0x0000000000187805 */ /* 0x000fce000001ff00 */
.L_x_3202:
[C---:B------:R-:W-:Y:S02]  /*80ae0*/  SHF.L.U32 R16, R24.reuse, 0x3, RZ ;  /* 0x0000000318107819 */ /* 0x040fe400000006ff */
[----:B------:R-:W-:Y:S02]  /*80af0*/  SHF.L.U64.HI R17, R24, 0x3, R25 ;  /* 0x0000000318117819 */ /* 0x000fe40000010219 */
[-C--:B------:R-:W-:Y:S02]  /*80b00*/  IADD3 R2, P0, PT, R5, R16.reuse, RZ ;  /* 0x0000001005027210 */ /* 0x080fe40007f1e0ff */
[----:B------:R-:W-:-:S03]  /*80b10*/  IADD3 R16, P1, PT, R7, R16, RZ ;  /* 0x0000001007107210 */ /* 0x000fc60007f3e0ff */
[----:B------:R-:W-:Y:S01]  /*80b20*/  IMAD.X R3, R4, 0x1, R17, P0 ;  /* 0x0000000104037824 */ /* 0x000fe200000e0611 */
[----:B------:R-:W-:-:S04]  /*80b30*/  IADD3.X R17, PT, PT, R6, R17, RZ, P1, !PT ;  /* 0x0000001106117210 */ /* 0x000fc80000ffe4ff */
[----:B------:R-:W2:Y:S04]  /*80b40*/  LD.E.64 R22, desc[UR10][R2.64] ;  /* 0x0000000a02167980 */ /* 0x000ea8000c101b00 */
[----:B------:R0:W2:Y:S01]  /*80b50*/  LD.E.64 R2, desc[UR10][R16.64] ;  /* 0x0000000a10027980 */ /* 0x0000a2000c101b00 */
[----:B------:R-:W-:Y:S02]  /*80b60*/  IMAD.MOV.U32 R21, RZ, RZ, R5 ;  /* 0x000000ffff157224 */ /* 0x000fe400078e0005 */
[----:B0-----:R-:W-:Y:S01]  /*80b70*/  IMAD.MOV.U32 R16, RZ, RZ, R7 ;  /* 0x000000ffff107224 */ /* 0x001fe200078e0007 */
[----:B------:R-:W-:Y:S02]  /*80b80*/  MOV R17, R6 ;  /* 0x0000000600117202 */ /* 0x000fe40000000f00 */
[----:B--2---:R-:W-:-:S02]  /*80b90*/  ISETP.GE.U32.AND P0, PT, R22, R2, PT ;  /* 0x000000021600720c */ /* 0x004fc40003f06070 */
[----:B------:R-:W-:Y:S02]  /*80ba0*/  MOV R22, R4 ;  /* 0x0000000400167202 */ /* 0x000fe40000000f00 */
        /* <DEDUP_REMOVED lines=12> */
.L_x_3201:
[----:B------:R-:W-:Y:S05]  /*80c70*/  BSYNC.RECONVERGENT B1 ;  /* 0x0000000000017941 */ /* 0x000fea0003800200 */
.L_x_3200:
[----:B------:R-:W-:Y:S01]  /*80c80*/  BSSY.RECONVERGENT B1, `(.L_x_3203) ;  /* 0x000001b000017945 */ /* 0x000fe20003800200 */
[----:B------:R-:W-:-:S07]  /*80c90*/  CS2R R6, SRZ ;  /* 0x0000000000067805 */ /* 0x000fce000001ff00 */
.L_x_3205:
        /* <DEDUP_REMOVED lines=25> */
.L_x_3204:
[----:B------:R-:W-:Y:S05]  /*80e30*/  BSYNC.RECONVERGENT B1 ;  /* 0x0000000000017941 */ /* 0x000fea0003800200 */
.L_x_3203:
[----:B------:R-:W-:Y:S01]  /*80e40*/  HFMA2 R15, -RZ, RZ, 0, 0 ;  /* 0x00000000ff0f7431 */ /* 0x000fe200000001ff */
[----:B------:R-:W-:Y:S01]  /*80e50*/  BSSY.RECONVERGENT B1, `(.L_x_3206) ;  /* 0x000001a000017945 */ /* 0x000fe20003800200 */
[----:B------:R-:W-:-:S07]  /*80e60*/  IMAD.MOV.U32 R18, RZ, RZ, RZ ;  /* 0x000000ffff127224 */ /* 0x000fce00078e00ff */
.L_x_3208:
        /* <DEDUP_REMOVED lines=24> */
.L_x_3207:
[----:B------:R-:W-:Y:S05]  /*80ff0*/  BSYNC.RECONVERGENT B1 ;  /* 0x0000000000017941 */ /* 0x000fea0003800200 */
.L_x_3206:
[----:B------:R-:W-:Y:S01]  /*81000*/  IMAD.MOV.U32 R2, RZ, RZ, R21 ;  /* 0x000000ffff027224 */ /* 0x000fe200078e0015 */
[----:B------:R-:W-:Y:S01]  /*81010*/  MOV R3, R22 ;  /* 0x0000001600037202 */ /* 0x000fe20000000f00 */
[----:B------:R-:W-:Y:S01]  /*81020*/  IMAD.MOV.U32 R4, RZ, RZ, R0 ;  /* 0x000000ffff047224 */ /* 0x000fe200078e0000 */
[----:B------:R-:W-:-:S04]  /*81030*/  MOV R5, R9 ;  /* 0x0000000900057202 */ /* 0x000fc80000000f00 */
        /* <DEDUP_REMOVED lines=9> */
[----:B------:R-:W-:-:S07]  /*810d0*/  CS2R R10, SRZ ;  /* 0x00000000000a7805 */ /* 0x000fce000001ff00 */
.L_x_3209:
[----:B------:R-:W0:Y:S01]  /*810e0*/  LDCU UR6, c[0x0][0x3c8] ;  /* 0x00007900ff0677ac */ /* 0x000e220008000800 */
[----:B------:R-:W-:Y:S01]  /*810f0*/  IADD3 R2, P0, PT, R10, 0x1, RZ ;  /* 0x000000010a027810 */ /* 0x000fe20007f1e0ff */
[----:B------:R-:W-:Y:S01]  /*81100*/  IMAD.MOV.U32 R10, RZ, RZ, R22 ;  /* 0x000000ffff0a7224 */ /* 0x000fe200078e0016 */
[----:B------:R-:W-:Y:S01]  /*81110*/  MOV R5, R0 ;  /* 0x0000000000057202 */ /* 0x000fe20000000f00 */
[----:B------:R-:W-:Y:S02]  /*81120*/  IMAD.MOV.U32 R4, RZ, RZ, R9 ;  /* 0x000000ffff047224 */ /* 0x000fe400078e0009 */
[----:B------:R-:W-:Y:S01]  /*81130*/  IMAD.X R3, RZ, RZ, R11, P0 ;  /* 0x000000ffff037224 */ /* 0x000fe200000e060b */
[----:B------:R-:W-:Y:S02]  /*81140*/  MOV R11, R21 ;  /* 0x00000015000b7202 */ /* 0x000fe40000000f00 */
[----:B0-----:R-:W-:-:S04]  /*81150*/  ISETP.NE.U32.AND P0, PT, R2, UR6, PT ;  /* 0x0000000602007c0c */ /* 0x001fc8000bf05070 */
[----:B------:R-:W-:-:S13]  /*81160*/  ISETP.NE.AND.EX P0, PT, R3, UR4, PT, P0 ;  /* 0x0000000403007c0c */ /* 0x000fda000bf05300 */
[----:B------:R-:W-:Y:S05]  /*81170*/  @!P0 BRA `(.L_x_3126) ;  /* 0x000004e8009c8947 */ /* 0x000fea0003800000 */
[----:B------:R-:W-:Y:S01]  /*81180*/  MOV R10, R2 ;  /* 0x00000002000a7202 */ /* 0x000fe20000000f00 */
[----:B------:R-:W-:-:S03]  /*81190*/  IMAD.MOV.U32 R11, RZ, RZ, R3 ;  /* 0x000000ffff0b7224 */ /* 0x000fc600078e0003 */
[C---:B------:R-:W-:Y:S02]  /*811a0*/  SHF.L.U32 R4, R10.reuse, 0x3, RZ ;  /* 0x000000030a047819 */ /* 0x040fe400000006ff */
[----:B------:R-:W-:Y:S02]  /*811b0*/  SHF.L.U64.HI R5, R10, 0x3, R11 ;  /* 0x000000030a057819 */ /* 0x000fe4000001020b */
        /* <DEDUP_REMOVED lines=9> */
[----:B------:R-:W-:Y:S01]  /*81250*/  IMAD.MOV.U32 R11, RZ, RZ, R0 ;  /* 0x000000ffff0b7224 */ /* 0x000fe200078e0000 */
[----:B------:R-:W-:Y:S01]  /*81260*/  MOV R10, R9 ;  /* 0x00000009000a7202 */ /* 0x000fe20000000f00 */
[----:B------:R-:W-:Y:S01]  /*81270*/  IMAD.MOV.U32 R5, RZ, RZ, R21 ;  /* 0x000000ffff057224 */ /* 0x000fe200078e0015 */
[----:B------:R-:W-:Y:S01]  /*81280*/  MOV R4, R22 ;  /* 0x0000001600047202 */ /* 0x000fe20000000f00 */
[----:B------:R-:W-:Y:S06]  /*81290*/  BRA `(.L_x_3126) ;  /* 0x000004e800547947 */ /* 0x000fec0003800000 */
.L_x_3127:
[----:B------:R-:W-:Y:S01]  /*812a0*/  ISETP.NE.U32.AND P0, PT, RZ, UR13, PT ;  /* 0x0000000dff007c0c */ /* 0x000fe2000bf05070 */
[----:B------:R-:W-:Y:S01]  /*812b0*/  HFMA2 R3, -RZ, RZ, -15.890625, -0.0047760009765625 ;  /* 0xcbf29ce4ff037431 */ /* 0x000fe200000001ff */
[----:B------:R-:W-:Y:S01]  /*812c0*/  LOP3.LUT R36, R14, 0x1, RZ, 0xc0, !PT ;  /* 0x000000010e247812 */ /* 0x000fe200078ec0ff */
[----:B------:R-:W-:Y:S01]  /*812d0*/  IMAD.MOV.U32 R2, RZ, RZ, -0x7bdddcdb ;  /* 0x84222325ff027424 */ /* 0x000fe200078e00ff */
[----:B------:R-:W-:Y:S01]  /*812e0*/  ISETP.NE.AND.EX P0, PT, RZ, UR12, PT, P0 ;  /* 0x0000000cff007c0c */ /* 0x000fe2000bf05300 */
[----:B------:R-:W-:Y:S01]  /*812f0*/  IMAD.MOV.U32 R19, RZ, RZ, RZ ;  /* 0x000000ffff137224 */ /* 0x000fe200078e00ff */
[----:B------:R-:W-:-:S11]  /*81300*/  MOV R9, RZ ;  /* 0x000000ff00097202 */ /* 0x000fd60000000f00 */
[----:B------:R-:W-:Y:S05]  /*81310*/  @!P0 BRA `(.L_x_3210) ;  /* 0x0000000400ac8947 */ /* 0x000fea0003800000 */
[----:B------:R-:W-:Y:S01]  /*81320*/  IMAD.MOV.U32 R2, RZ, RZ, -0x7bdddcdb ;  /* 0x84222325ff027424 */ /* 0x000fe200078e00ff */
[----:B------:R-:W-:Y:S01]  /*81330*/  MOV R3, 0xcbf29ce4 ;  /* 0xcbf29ce400037802 */ /* 0x000fe20000000f00 */
[----:B------:R-:W-:Y:S01]  /*81340*/  IMAD.MOV.U32 R22, RZ, RZ, RZ ;  /* 0x000000ffff167224 */ /* 0x000fe200078e00ff */
[----:B------:R-:W-:-:S07]  /*81350*/  MOV R9, RZ ;  /* 0x000000ff00097202 */ /* 0x000fce0000000f00 */
.L_x_3211:
[----:B------:R-:W-:-:S04]  /*81360*/  LEA R20, P1, R22, R31, 0x3 ;  /* 0x0000001f16147211 */ /* 0x000fc800078218ff */
[----:B------:R-:W-:-:S05]  /*81370*/  LEA.HI.X R21, R22, R30, R9, 0x3, P1 ;  /* 0x0000001e16157211 */ /* 0x000fca00008f1c09 */
[----:B------:R-:W2:Y:S04]  /*81380*/  LD.E.64 R18, desc[UR10][R20.64] ;  /* 0x0000000a14127980 */ /* 0x000ea8000c101b00 */
[----:B------:R-:W3:Y:S01]  /*81390*/  LD.E.64 R20, desc[UR10][R20.64+0x8] ;  /* 0x0000080a14147980 */ /* 0x000ee2000c101b00 */
        /* <DEDUP_REMOVED lines=88> */
[----:B------:R-:W-:Y:S02]  /*81920*/  LOP3.LUT R19, R14, 0xfffffffe, RZ, 0xc0, !PT ;  /* 0xfffffffe0e137812 */ /* 0x000fe400078ec0ff */
[----:B------:R-:W-:Y:S02]  /*81930*/  LOP3.LUT R18, R21, R2, RZ, 0x3c, !PT ;  /* 0x0000000215127212 */ /* 0x000fe400078e3cff */
[----:B------:R-:W-:Y:S02]  /*81940*/  ISETP.NE.U32.AND P1, PT, R22, R19, PT ;  /* 0x000000131600720c */ /* 0x000fe40003f25070 */
[----:B------:R-:W-:Y:S02]  /*81950*/  IADD3 R3, PT, PT, R3, R23, RZ ;  /* 0x0000001703037210 */ /* 0x000fe40007ffe0ff */
[----:B------:R-:W-:-:S03]  /*81960*/  ISETP.NE.AND.EX P1, PT, R9, R15, PT, P1 ;  /* 0x0000000f0900720c */ /* 0x000fc60003f25310 */
[----:B------:R-:W-:Y:S02]  /*81970*/  IMAD R21, R3, 0x1b3, RZ ;  /* 0x000001b303157824 */ /* 0x000fe400078e02ff */
[----:B------:R-:W-:-:S03]  /*81980*/  IMAD.WIDE.U32 R2, R18, 0x1b3, RZ ;  /* 0x000001b312027825 */ /* 0x000fc600078e00ff */
[----:B------:R-:W-:-:S05]  /*81990*/  LEA R21, R18, R21, 0x8 ;  /* 0x0000001512157211 */ /* 0x000fca00078e40ff */
[----:B------:R-:W-:Y:S01]  /*819a0*/  IMAD.IADD R3, R3, 0x1, R21 ;  /* 0x0000000103037824 */ /* 0x000fe200078e0215 */
[----:B------:R-:W-:Y:S06]  /*819b0*/  @P1 BRA `(.L_x_3211) ;  /* 0xfffffff800681947 */ /* 0x000fec000383ffff */
[----:B------:R-:W1:Y:S02]  /*819c0*/  LDC R9, c[0x0][0x3c4] ;  /* 0x0000f100ff097b82 */ /* 0x000e640000000800 */
.L_x_3210:
        /* <DEDUP_REMOVED lines=54> */
.L_x_3212:
[----:B------:R-:W-:Y:S02]  /*81d30*/  HFMA2 R25, -RZ, RZ, 0, 0 ;  /* 0x00000000ff197431 */ /* 0x000fe400000001ff */
[----:B------:R-:W-:Y:S01]  /*81d40*/  IMAD.MOV.U32 R20, RZ, RZ, RZ ;  /* 0x000000ffff147224 */ /* 0x000fe200078e00ff */
[----:B------:R-:W-:Y:S06]  /*81d50*/  @!P0 BRA `(.L_x_3213) ;  /* 0x0000000400b08947 */ /* 0x000fec0003800000 */
[----:B------:R-:W-:Y:S01]  /*81d60*/  MOV R22, 0x84222325 ;  /* 0x8422232500167802 */ /* 0x000fe20000000f00 */
[----:B------:R-:W-:Y:S01]  /*81d70*/  IMAD.MOV.U32 R23, RZ, RZ, -0x340d631c ;  /* 0xcbf29ce4ff177424 */ /* 0x000fe200078e00ff */
[----:B------:R-:W-:Y:S01]  /*81d80*/  MOV R24, RZ ;  /* 0x000000ff00187202 */ /* 0x000fe20000000f00 */
[----:B-1----:R-:W-:-:S07]  /*81d90*/  IMAD.MOV.U32 R9, RZ, RZ, RZ ;  /* 0x000000ffff097224 */ /* 0x002fce00078e00ff */
.L_x_3214:
[----:B------:R-:W-:-:S04]  /*81da0*/  LEA R18, P2, R24, R12, 0x3 ;  /* 0x0000000c18127211 */ /* 0x000fc800078418ff */
[----:B------:R-:W-:-:S05]  /*81db0*/  LEA.HI.X R19, R24, R13, R9, 0x3, P2 ;  /* 0x0000000d18137211 */ /* 0x000fca00010f1c09 */
[----:B------:R-:W2:Y:S04]  /*81dc0*/  LD.E.64 R20, desc[UR10][R18.64] ;  /* 0x0000000a12147980 */ /* 0x000ea8000c101b00 */
[----:B------:R-:W3:Y:S01]  /*81dd0*/  LD.E.64 R18, desc[UR10][R18.64+0x8] ;  /* 0x0000080a12127980 */ /* 0x000ee2000c101b00 */
        /* <DEDUP_REMOVED lines=84> */
[----:B------:R-:W-:Y:S02]  /*82320*/  LOP3.LUT R18, R20, 0xff, R23, 0x78, !PT ;  /* 0x000000ff14127812 */ /* 0x000fe400078e7817 */
[----:B------:R-:W-:Y:S01]  /*82330*/  LOP3.LUT R25, R14, 0xfffffffe, RZ, 0xc0, !PT ;  /* 0xfffffffe0e197812 */ /* 0x000fe200078ec0ff */
[----:B------:R-:W-:Y:S02]  /*82340*/  IMAD R23, R21, 0x1b3, RZ ;  /* 0x000001b315177824 */ /* 0x000fe400078e02ff */
[----:B------:R-:W-:Y:S01]  /*82350*/  IMAD.WIDE.U32 R20, R18, 0x1b3, RZ ;  /* 0x000001b312147825 */ /* 0x000fe200078e00ff */
[----:B------:R-:W-:-:S02]  /*82360*/  ISETP.NE.U32.AND P2, PT, R24, R25, PT ;  /* 0x000000191800720c */ /* 0x000fc40003f45070 */
[----:B------:R-:W-:Y:S02]  /*82370*/  LEA R23, R18, R23, 0x8 ;  /* 0x0000001712177211 */ /* 0x000fe400078e40ff */
[----:B------:R-:W-:Y:S02]  /*82380*/  ISETP.NE.AND.EX P2, PT, R9, R15, PT, P2 ;  /* 0x0000000f0900720c */ /* 0x000fe40003f45320 */
[----:B------:R-:W-:Y:S01]  /*82390*/  LOP3.LUT R20, R19, R20, RZ, 0x3c, !PT ;  /* 0x0000001413147212 */ /* 0x000fe200078e3cff */
[----:B------:R-:W-:-:S04]  /*823a0*/  IMAD.IADD R18, R21, 0x1, R23 ;  /* 0x0000000115127824 */ /* 0x000fc800078e0217 */
[----:B------:R-:W-:Y:S02]  /*823b0*/  IMAD R21, R18, 0x1b3, RZ ;  /* 0x000001b312157824 */ /* 0x000fe400078e02ff */
[----:B------:R-:W-:-:S04]  /*823c0*/  IMAD.WIDE.U32 R18, R20, 0x1b3, RZ ;  /* 0x000001b314127825 */ /* 0x000fc800078e00ff */
[----:B------:R-:W-:Y:S01]  /*823d0*/  IMAD R21, R20, 0x100, R21 ;  /* 0x0000010014157824 */ /* 0x000fe200078e0215 */
[----:B------:R-:W-:-:S03]  /*823e0*/  MOV R22, R18 ;  /* 0x0000001200167202 */ /* 0x000fc60000000f00 */
[----:B------:R-:W-:Y:S01]  /*823f0*/  IMAD.IADD R23, R19, 0x1, R21 ;  /* 0x0000000113177824 */ /* 0x000fe200078e0215 */
[----:B------:R-:W-:Y:S06]  /*82400*/  @P2 BRA `(.L_x_3214) ;  /* 0xfffffff800642947 */ /* 0x000fec000383ffff */
[----:B------:R-:W2:Y:S02]  /*82410*/  LDC R20, c[0x0][0x3c4] ;  /* 0x0000f100ff147b82 */ /* 0x000ea40000000800 */
.L_x_3213:
[----:B------:R-:W-:Y:S05]  /*82420*/  @!P1 BRA `(.L_x_3215) ;  /* 0x0000000000c89947 */ /* 0x000fea0003800000 */
[----:B------:R-:W-:-:S04]  /*82430*/  LEA R18, P2, R25, R12, 0x3 ;  /* 0x0000000c19127211 */ /* 0x000fc800078418ff */
[----:B--2---:R-:W-:-:S06]  /*82440*/  LEA.HI.X R19, R25, R13, R20, 0x3, P2 ;  /* 0x0000000d19137211 */ /* 0x004fcc00010f1c14 */
[----:B------:R-:W2:Y:S01]  /*82450*/  LD.E.64 R18, desc[UR10][R18.64] ;  /* 0x0000000a12127980 */ /* 0x000ea2000c101b00 */
[----:B------:R-:W-:Y:S01]  /*82460*/  IMAD R23, R23, 0x1b3, RZ ;  /* 0x000001b317177824 */ /* 0x000fe200078e02ff */
[----:B--2---:R-:W-:Y:S02]  /*82470*/  LOP3.LUT R22, R22, 0xff, R18, 0x78, !PT ;  /* 0x000000ff16167812 */ /* 0x004fe400078e7812 */
[----:B-1----:R-:W-:Y:S02]  /*82480*/  SHF.R.U64 R9, R18, 0x8, R19 ;  /* 0x0000000812097819 */ /* 0x002fe40000001213 */
        /* <DEDUP_REMOVED lines=44> */
.L_x_3215:
        /* <DEDUP_REMOVED lines=8> */
[----:B------:R-:W-:Y:S01]  /*827d0*/  IMAD.MOV.U32 R14, RZ, RZ, R31 ;  /* 0x000000ffff0e7224 */ /* 0x000fe200078e001f */
[----:B------:R-:W-:Y:S01]  /*827e0*/  MOV R15, R30 ;  /* 0x0000001e000f7202 */ /* 0x000fe20000000f00 */
[----:B------:R-:W-:Y:S01]  /*827f0*/  IMAD.MOV.U32 R2, RZ, RZ, R12 ;  /* 0x000000ffff027224 */ /* 0x000fe200078e000c */
[----:B------:R-:W-:-:S04]  /*82800*/  MOV R3, R13 ;  /* 0x0000000d00037202 */ /* 0x000fc80000000f00 */
[----:B------:R-:W3:Y:S04]  /*82810*/  LD.E.64 R14, desc[UR10][R14.64] ;  /* 0x0000000a0e0e7980 */ /* 0x000ee8000c101b00 */
[----:B------:R-:W3:Y:S02]  /*82820*/  LD.E.64 R2, desc[UR10][R2.64] ;  /* 0x0000000a02027980 */ /* 0x000ee4000c101b00 */
[----:B---3--:R-:W-:-:S04]  /*82830*/  ISETP.GE.U32.AND P0, PT, R14, R2, PT ;  /* 0x000000020e00720c */ /* 0x008fc80003f06070 */
[----:B------:R-:W-:-:S13]  /*82840*/  ISETP.GE.U32.AND.EX P0, PT, R15, R3, PT, P0 ;  /* 0x000000030f00720c */ /* 0x000fda0003f06100 */
[----:B------:R-:W-:Y:S05]  /*82850*/  @!P0 BRA `(.L_x_3219) ;  /* 0x0000001400988947 */ /* 0x000fea0003800000 */
[----:B------:R-:W3:Y:S01]  /*82860*/  LDC R0, c[0x0][0x3c8] ;  /* 0x0000f200ff007b82 */ /* 0x000ee20000000800 */
[----:B------:R-:W-:Y:S01]  /*82870*/  HFMA2 R18, -RZ, RZ, 0, 0 ;  /* 0x00000000ff127431 */ /* 0x000fe200000001ff */
[----:B------:R-:W-:Y:S01]  /*82880*/  BSSY.RELIABLE B2, `(.L_x_3220) ;  /* 0x0000017000027945 */ /* 0x000fe20003800100 */
[----:B-1----:R-:W-:-:S07]  /*82890*/  IMAD.MOV.U32 R9, RZ, RZ, RZ ;  /* 0x000000ffff097224 */ /* 0x002fce00078e00ff */
.L_x_3221:
[----:B------:R-:W-:Y:S01]  /*828a0*/  IADD3 R3, P0, PT, R9, 0x1, RZ ;  /* 0x0000000109037810 */ /* 0x000fe20007f1e0ff */
[----:B------:R-:W-:Y:S01]  /*828b0*/  IMAD.MOV.U32 R26, RZ, RZ, R30 ;  /* 0x000000ffff1a7224 */ /* 0x000fe200078e001e */
[----:B------:R-:W-:-:S03]  /*828c0*/  MOV R29, R31 ;  /* 0x0000001f001d7202 */ /* 0x000fc60000000f00 */
[----:B------:R-:W-:Y:S01]  /*828d0*/  IMAD.X R2, RZ, RZ, R18, P0 ;  /* 0x000000ffff027224 */ /* 0x000fe200000e0612 */
[----:B---3--:R-:W-:-:S04]  /*828e0*/  ISETP.NE.U32.AND P0, PT, R3, R0, PT ;  /* 0x000000000300720c */ /* 0x008fc80003f05070 */
[----:B------:R-:W-:-:S13]  /*828f0*/  ISETP.NE.AND.EX P0, PT, R2, UR4, PT, P0 ;  /* 0x0000000402007c0c */ /* 0x000fda000bf05300 */
[----:B------:R-:W-:Y:S05]  /*82900*/  @!P0 BREAK.RELIABLE B2 ;  /* 0x0000000000028942 */ /* 0x000fea0003800100 */
        /* <DEDUP_REMOVED lines=14> */
[----:B0-----:R-:W-:Y:S05]  /*829f0*/  BSYNC.RELIABLE B2 ;  /* 0x0000000000027941 */ /* 0x001fea0003800100 */
.L_x_3220:
[----:B------:R-:W-:Y:S05]  /*82a00*/  BRA `(.L_x_3219) ;  /* 0x00000014002c7947 */ /* 0x000fea0003800000 */
.L_x_3217:
        /* <DEDUP_REMOVED lines=12> */
[----:B-1----:R-:W-:-:S07]  /*82ad0*/  MOV R9, RZ ;  /* 0x000000ff00097202 */ /* 0x002fce0000000f00 */
.L_x_3223:
[----:B--2---:R-:W-:-:S04]  /*82ae0*/  LEA R20, P2, R23, R31, 0x3 ;  /* 0x0000001f17147211 */ /* 0x004fc800078418ff */
[----:B------:R-:W-:-:S05]  /*82af0*/  LEA.HI.X R21, R23, R30, R9, 0x3, P2 ;  /* 0x0000001e17157211 */ /* 0x000fca00010f1c09 */
[----:B------:R-:W2:Y:S04]  /*82b00*/  LD.E.64 R18, desc[UR10][R20.64] ;  /* 0x0000000a14127980 */ /* 0x000ea8000c101b00 */
[----:B------:R-:W4:Y:S01]  /*82b10*/  LD.E.64 R20, desc[UR10][R20.64+0x8] ;  /* 0x0000080a14147980 */ /* 0x000f22000c101b00 */
        /* <DEDUP_REMOVED lines=97> */
.L_x_3222:
[----:B------:R-:W-:Y:S05]  /*83130*/  @!P1 BRA `(.L_x_3224) ;  /* 0x0000000000c49947 */ /* 0x000fea0003800000 */
[----:B------:R-:W-:-:S04]  /*83140*/  LEA R18, P2, R24, R31, 0x3 ;  /* 0x0000001f18127211 */ /* 0x000fc800078418ff */
[----:B------:R-:W-:-:S06]  /*83150*/  LEA.HI.X R19, R24, R30, R26, 0x3, P2 ;  /* 0x0000001e18137211 */ /* 0x000fcc00010f1c1a */
[----:B------:R-:W1:Y:S01]  /*83160*/  LD.E.64 R18, desc[UR10][R18.64] ;  /* 0x0000000a12127980 */ /* 0x000e62000c101b00 */
[----:B--2---:R-:W-:Y:S01]  /*83170*/  IMAD R20, R3, 0x1b3, RZ ;  /* 0x000001b303147824 */ /* 0x004fe200078e02ff */
[----:B-1----:R-:W-:-:S04]  /*83180*/  LOP3.LUT R9, R2, 0xff, R18, 0x78, !PT ;  /* 0x000000ff02097812 */ /* 0x002fc800078e7812 */
        /* <DEDUP_REMOVED lines=44> */
.L_x_3224:
[----:B------:R-:W-:Y:S01]  /*83450*/  MOV R23, RZ ;  /* 0x000000ff00177202 */ /* 0x000fe20000000f00 */
[----:B------:R-:W-:Y:S01]  /*83460*/  IMAD.MOV.U32 R18, RZ, RZ, RZ ;  /* 0x000000ffff127224 */ /* 0x000fe200078e00ff */
[----:B------:R-:W-:Y:S06]  /*83470*/  @!P0 BRA `(.L_x_3225) ;  /* 0x0000000400b08947 */ /* 0x000fec0003800000 */
[----:B------:R-:W-:Y:S02]  /*83480*/  HFMA2 R25, -RZ, RZ, -6.306171417236328125e-05, 0.01395416259765625 ;  /* 0x84222325ff197431 */ /* 0x000fe400000001ff */
[----:B------:R-:W-:Y:S01]  /*83490*/  IMAD.MOV.U32 R22, RZ, RZ, -0x340d631c ;  /* 0xcbf29ce4ff167424 */ /* 0x000fe200078e00ff */
[----:B------:R-:W-:Y:S01]  /*834a0*/  MOV R24, RZ ;  /* 0x000000ff00187202 */ /* 0x000fe20000000f00 */
[----:B-1----:R-:W-:-:S07]  /*834b0*/  IMAD.MOV.U32 R9, RZ, RZ, RZ ;  /* 0x000000ffff097224 */ /* 0x002fce00078e00ff */
.L_x_3226:
[----:B------:R-:W-:-:S04]  /*834c0*/  LEA R18, P0, R24, R12, 0x3 ;  /* 0x0000000c18127211 */ /* 0x000fc800078018ff */
[----:B------:R-:W-:-:S05]  /*834d0*/  LEA.HI.X R19, R24, R13, R9, 0x3, P0 ;  /* 0x0000000d18137211 */ /* 0x000fca00000f1c09 */
[----:B--2---:R-:W2:Y:S04]  /*834e0*/  LD.E.64 R20, desc[UR10][R18.64] ;  /* 0x0000000a12147980 */ /* 0x004ea8000c101b00 */
        /* <DEDUP_REMOVED lines=89> */
[----:B------:R-:W-:Y:S02]  /*83a80*/  LOP3.LUT R23, R14, 0xfffffffe, RZ, 0xc0, !PT ;  /* 0xfffffffe0e177812 */ /* 0x000fe400078ec0ff */
[----:B------:R-:W-:Y:S01]  /*83a90*/  LOP3.LUT R20, R19, R20, RZ, 0x3c, !PT ;  /* 0x0000001413147212 */ /* 0x000fe200078e3cff */
[----:B------:R-:W-:Y:S01]  /*83aa0*/  IMAD.IADD R18, R21, 0x1, R25 ;  /* 0x0000000115127824 */ /* 0x000fe200078e0219 */
[----:B------:R-:W-:-:S03]  /*83ab0*/  ISETP.NE.U32.AND P0, PT, R24, R23, PT ;  /* 0x000000171800720c */ /* 0x000fc60003f05070 */
[----:B------:R-:W-:Y:S01]  /*83ac0*/  IMAD R21, R18, 0x1b3, RZ ;  /* 0x000001b312157824 */ /* 0x000fe200078e02ff */
[----:B------:R-:W-:Y:S01]  /*83ad0*/  ISETP.NE.AND.EX P0, PT, R9, R15, PT, P0 ;  /* 0x0000000f0900720c */ /* 0x000fe20003f05300 */
[----:B------:R-:W-:-:S04]  /*83ae0*/  IMAD.WIDE.U32 R18, R20, 0x1b3, RZ ;  /* 0x000001b314127825 */ /* 0x000fc800078e00ff */
[----:B------:R-:W-:Y:S01]  /*83af0*/  IMAD R21, R20, 0x100, R21 ;  /* 0x0000010014157824 */ /* 0x000fe200078e0215 */
[----:B------:R-:W-:-:S03]  /*83b00*/  MOV R25, R18 ;  /* 0x0000001200197202 */ /* 0x000fc60000000f00 */
[----:B------:R-:W-:-:S04]  /*83b10*/  IMAD.IADD R22, R19, 0x1, R21 ;  /* 0x0000000113167824 */ /* 0x000fc800078e0215 */
[----:B------:R-:W-:Y:S05]  /*83b20*/  @P0 BRA `(.L_x_3226) ;  /* 0xfffffff800640947 */ /* 0x000fea000383ffff */
[----:B------:R-:W3:Y:S02]  /*83b30*/  LDC R18, c[0x0][0x3c4] ;  /* 0x0000f100ff127b82 */ /* 0x000ee40000000800 */
.L_x_3225:
[----:B------:R-:W-:Y:S05]  /*83b40*/  @!P1 BRA `(.L_x_3227) ;  /* 0x0000000000c89947 */ /* 0x000fea0003800000 */
[----:B------:R-:W-:-:S04]  /*83b50*/  LEA R14, P0, R23, R12, 0x3 ;  /* 0x0000000c170e7211 */ /* 0x000fc800078018ff */
[----:B---3--:R-:W-:-:S06]  /*83b60*/  LEA.HI.X R15, R23, R13, R18, 0x3, P0 ;  /* 0x0000000d170f7211 */ /* 0x008fcc00000f1c12 */
[----:B------:R-:W3:Y:S01]  /*83b70*/  LD.E.64 R14, desc[UR10][R14.64] ;  /* 0x0000000a0e0e7980 */ /* 0x000ee2000c101b00 */
[----:B------:R-:W-:Y:S01]  /*83b80*/  IMAD R22, R22, 0x1b3, RZ ;  /* 0x000001b316167824 */ /* 0x000fe200078e02ff */
[----:B---3--:R-:W-:Y:S02]  /*83b90*/  LOP3.LUT R25, R25, 0xff, R14, 0x78, !PT ;  /* 0x000000ff19197812 */ /* 0x008fe400078e780e */
[----:B-1----:R-:W-:-:S03]  /*83ba0*/  SHF.R.U64 R9, R14, 0x8, R15 ;  /* 0x000000080e097819 */ /* 0x002fc6000000120f */
[C---:B------:R-:W-:Y:S01]  /*83bb0*/  IMAD.WIDE.U32 R18, R25.reuse, 0x1b3, RZ ;  /* 0x000001b319127825 */ /* 0x040fe200078e00ff */
[----:B------:R-:W-:Y:S02]  /*83bc0*/  LEA R25, R25, R22, 0x8 ;  /* 0x0000001619197211 */ /* 0x000fe400078e40ff */
[----:B------:R-:W-:-:S03]  /*83bd0*/  LOP3.LUT R9, R18, 0xff, R9, 0x78, !PT ;  /* 0x000000ff12097812 */ /* 0x000fc600078e7809 */
[----:B------:R-:W-:-:S04]  /*83be0*/  IMAD.IADD R19, R19, 0x1, R25 ;  /* 0x0000000113137824 */ /* 0x000fc800078e0219 */
[----:B--2---:R-:W-:Y:S02]  /*83bf0*/  IMAD R20, R19, 0x1b3, RZ ;  /* 0x000001b313147824 */ /* 0x004fe400078e02ff */
        /* <DEDUP_REMOVED lines=39> */
.L_x_3227:
[----:B------:R-:W-:Y:S01]  /*83e70*/  ISETP.GE.U32.AND P0, PT, R2, R25, PT ;  /* 0x000000190200720c */ /* 0x000fe20003f06070 */
[----:B------:R-:W-:Y:S01]  /*83e80*/  IMAD.MOV.U32 R29, RZ, RZ, R31 ;  /* 0x000000ffff1d7224 */ /* 0x000fe200078e001f */
[----:B------:R-:W-:Y:S02]  /*83e90*/  MOV R26, R30 ;  /* 0x0000001e001a7202 */ /* 0x000fe40000000f00 */
[----:B------:R-:W-:-:S13]  /*83ea0*/  ISETP.GE.U32.AND.EX P0, PT, R3, R22, PT, P0 ;  /* 0x000000160300720c */ /* 0x000fda0003f06100 */
[----:B------:R-:W-:Y:S05]  /*83eb0*/  @P0 BRA `(.L_x_3218) ;  /* 0x0000000000100947 */ /* 0x000fea0003800000 */
.L_x_3219:
[----:B------:R-:W-:Y:S01]  /*83ec0*/  IMAD.MOV.U32 R29, RZ, RZ, R12 ;  /* 0x000000ffff1d7224 */ /* 0x000fe200078e000c */
[----:B------:R-:W-:Y:S01]  /*83ed0*/  MOV R26, R13 ;  /* 0x0000000d001a7202 */ /* 0x000fe20000000f00 */
[----:B------:R-:W-:Y:S01]  /*83ee0*/  IMAD.MOV.U32 R12, RZ, RZ, R31 ;  /* 0x000000ffff0c7224 */ /* 0x000fe200078e001f */
[----:B------:R-:W-:-:S07]  /*83ef0*/  MOV R13, R30 ;  /* 0x0000001e000d7202 */ /* 0x000fce0000000f00 */
.L_x_3218:
[----:B0-----:R-:W-:Y:S05]  /*83f00*/  BSYNC.RECONVERGENT B1 ;  /* 0x0000000000017941 */ /* 0x001fea0003800200 */
.L_x_3216:
[----:B------:R-:W-:Y:S01]  /*83f10*/  ISETP.NE.U32.AND P0, PT, RZ, UR13, PT ;  /* 0x0000000dff007c0c */ /* 0x000fe2000bf05070 */
[----:B------:R-:W-:Y:S02]  /*83f20*/  HFMA2 R3, -RZ, RZ, -15.890625, -0.0047760009765625 ;  /* 0xcbf29ce4ff037431 */ /* 0x000fe400000001ff */
[----:B------:R-:W-:Y:S01]  /*83f30*/  IMAD.MOV.U32 R2, RZ, RZ, -0x7bdddcdb ;  /* 0x84222325ff027424 */ /* 0x000fe200078e00ff */
[----:B---3--:R-:W-:Y:S01]  /*83f40*/  MOV R18, RZ ;  /* 0x000000ff00127202 */ /* 0x008fe20000000f00 */
[----:B-1----:R-:W-:Y:S01]  /*83f50*/  IMAD.MOV.U32 R9, RZ, RZ, RZ ;  /* 0x000000ffff097224 */ /* 0x002fe200078e00ff */
[----:B------:R-:W-:-:S13]  /*83f60*/  ISETP.NE.AND.EX P0, PT, RZ, UR12, PT, P0 ;  /* 0x0000000cff007c0c */ /* 0x000fda000bf05300 */
[----:B------:R-:W-:Y:S05]  /*83f70*/  @!P0 BRA `(.L_x_3228) ;  /* 0x0000000400b48947 */ /* 0x000fea0003800000 */
[----:B------:R-:W-:Y:S01]  /*83f80*/  IMAD.MOV.U32 R2, RZ, RZ, -0x7bdddcdb ;  /* 0x84222325ff027424 */ /* 0x000fe200078e00ff */
[----:B------:R-:W-:Y:S01]  /*83f90*/  MOV R3, 0xcbf29ce4 ;  /* 0xcbf29ce400037802 */ /* 0x000fe20000000f00 */
[----:B--2---:R-:W-:Y:S01]  /*83fa0*/  IMAD.MOV.U32 R20, RZ, RZ, RZ ;  /* 0x000000ffff147224 */ /* 0x004fe200078e00ff */
[----:B------:R-:W-:-:S07]  /*83fb0*/  MOV R9, RZ ;  /* 0x000000ff00097202 */ /* 0x000fce0000000f00 */
.L_x_3229:
        /* <DEDUP_REMOVED lines=103> */
[----:B------:R-:W0:Y:S01]  /*84630*/  LDC R18, c[0x0][0x3c4] ;  /* 0x0000f100ff127b82 */ /* 0x000e220000000800 */
[----:B------:R-:W-:-:S07]  /*84640*/  MOV R9, R23 ;  /* 0x0000001700097202 */ /* 0x000fce0000000f00 */
.L_x_3228:
[----:B------:R-:W-:Y:S01]  /*84650*/  ISETP.NE.U32.AND P1, PT, R36, RZ, PT ;  /* 0x000000ff2400720c */ /* 0x000fe20003f25070 */
[----:B--2---:R-:W-:Y:S01]  /*84660*/  IMAD.MOV.U32 R20, RZ, RZ, -0x7bdddcdb ;  /* 0x84222325ff147424 */ /* 0x004fe200078e00ff */
        /* <DEDUP_REMOVED lines=52> */
.L_x_3230:
[----:B------:R-:W-:Y:S02]  /*849b0*/  HFMA2 R15, -RZ, RZ, 0, 0 ;  /* 0x00000000ff0f7431 */ /* 0x000fe400000001ff */
[----:B------:R-:W-:Y:S01]  /*849c0*/  IMAD.MOV.U32 R9, RZ, RZ, RZ ;  /* 0x000000ffff097224 */ /* 0x000fe200078e00ff */
[----:B------:R-:W-:Y:S06]  /*849d0*/  @!P0 BRA `(.L_x_3231) ;  /* 0x0000000400bc8947 */ /* 0x000fec0003800000 */
[----:B------:R-:W-:Y:S01]  /*849e0*/  IMAD.MOV.U32 R20, RZ, RZ, -0x7bdddcdb ;  /* 0x84222325ff147424 */ /* 0x000fe200078e00ff */
[----:B------:R-:W-:Y:S01]  /*849f0*/  MOV R21, 0xcbf29ce4 ;  /* 0xcbf29ce400157802 */ /* 0x000fe20000000f00 */
[----:B------:R-:W-:Y:S01]  /*84a00*/  IMAD.MOV.U32 R22, RZ, RZ, RZ ;  /* 0x000000ffff167224 */ /* 0x000fe200078e00ff */
[----:B------:R-:W-:Y:S01]  /*84a10*/  MOV R9, RZ ;  /* 0x000000ff00097202 */ /* 0x000fe20000000f00 */
[----:B------:R-:W1:Y:S01]  /*84a20*/  LDCU.64 UR6, c[0x0][0x3c0] ;  /* 0x00007800ff0677ac */ /* 0x000e620008000a00 */
[----:B------:R-:W-:-:S05]  /*84a30*/  NOP ;  /* 0x0000000000007918 */ /* 0x000fca0000000000 */
.L_x_3232:
[----:B------:R-:W-:-:S04]  /*84a40*/  LEA R14, P2, R22, R33, 0x3 ;  /* 0x00000021160e7211 */ /* 0x000fc800078418ff */
[----:B------:R-:W-:-:S05]  /*84a50*/  LEA.HI.X R15, R22, R32, R9, 0x3, P2 ;  /* 0x00000020160f7211 */ /* 0x000fca00010f1c09 */
[----:B0-----:R-:W2:Y:S04]  /*84a60*/  LD.E.64 R18, desc[UR10][R14.64] ;  /* 0x0000000a0e127980 */ /* 0x001ea8000c101b00 */
[----:B------:R-:W3:Y:S01]  /*84a70*/  LD.E.64 R14, desc[UR10][R14.64+0x8] ;  /* 0x0000080a0e0e7980 */ /* 0x000ee2000c101b00 */
[----:B------:R-:W-:Y:S01]  /*84a80*/  IMAD R24, R21, 0x1b3, RZ ;  /* 0x000001b315187824 */ /* 0x000fe200078e02ff */
[----:B-1----:R-:W-:Y:S01]  /*84a90*/  ULOP3.LUT UR8, UR6, 0xfffffffe, URZ, 0xc0, !UPT ;  /* 0xfffffffe06087892 */ /* 0x002fe2000f8ec0ff */
[----:B------:R-:W-:-:S05]  /*84aa0*/  IADD3 R22, P2, PT, R22, 0x2, RZ ;  /* 0x0000000216167810 */ /* 0x000fca0007f5e0ff */
[----:B------:R-:W-:Y:S01]  /*84ab0*/  IMAD.X R9, RZ, RZ, R9, P2 ;  /* 0x000000ffff097224 */ /* 0x000fe200010e0609 */
[----:B------:R-:W-:-:S04]  /*84ac0*/  ISETP.NE.U32.AND P2, PT, R22, UR8, PT ;  /* 0x0000000816007c0c */ /* 0x000fc8000bf45070 */
[----:B------:R-:W-:Y:S02]  /*84ad0*/  ISETP.NE.AND.EX P2, PT, R9, UR7, PT, P2 ;  /* 0x0000000709007c0c */ /* 0x000fe4000bf45320 */
        /* <DEDUP_REMOVED lines=80> */
[----:B------:R-:W-:Y:S02]  /*84fe0*/  LOP3.LUT R18, R18, 0xff, R21, 0x78, !PT ;  /* 0x000000ff12127812 */ /* 0x000fe400078e7815 */
[----:B------:R-:W-:Y:S01]  /*84ff0*/  SHF.R.U32.HI R19, RZ, 0x18, R15 ;  /* 0x00000018ff137819 */ /* 0x000fe2000001160f */
        /* <DEDUP_REMOVED lines=13> */
.L_x_3231:
[----:B------:R-:W-:Y:S05]  /*850d0*/  @!P1 BRA `(.L_x_3233) ;  /* 0x0000000000c89947 */ /* 0x000fea0003800000 */
[----:B------:R-:W-:-:S04]  /*850e0*/  LEA R14, P2, R9, R33, 0x3 ;  /* 0x00000021090e7211 */ /* 0x000fc800078418ff */
[----:B-1----:R-:W-:-:S06]  /*850f0*/  LEA.HI.X R15, R9, R32, R15, 0x3, P2 ;  /* 0x00000020090f7211 */ /* 0x002fcc00010f1c0f */
[----:B------:R-:W2:Y:S01]  /*85100*/  LD.E.64 R14, desc[UR10][R14.64] ;  /* 0x0000000a0e0e7980 */ /* 0x000ea2000c101b00 */
[----:B------:R-:W-:Y:S01]  /*85110*/  IMAD R21, R21, 0x1b3, RZ ;  /* 0x000001b315157824 */ /* 0x000fe200078e02ff */
[----:B--2---:R-:W-:Y:S02]  /*85120*/  LOP3.LUT R20, R20, 0xff, R14, 0x78, !PT ;  /* 0x000000ff14147812 */ /* 0x004fe400078e780e */
[----:B------:R-:W-:Y:S02]  /*85130*/  SHF.R.U64 R9, R14, 0x8, R15 ;  /* 0x000000080e097819 */ /* 0x000fe4000000120f */
[C---:B------:R-:W-:Y:S01]  /*85140*/  LEA R21, R20.reuse, R21, 0x8 ;  /* 0x0000001514157211 */ /* 0x040fe200078e40ff */
[----:B0-----:R-:W-:-:S04]  /*85150*/  IMAD.WIDE.U32 R18, R20, 0x1b3, RZ ;  /* 0x000001b314127825 */ /* 0x001fc800078e00ff */
        /* <DEDUP_REMOVED lines=42> */
.L_x_3233:
[----:B------:R-:W-:Y:S01]  /*85400*/  ISETP.NE.U32.AND P2, PT, R2, R20, PT ;  /* 0x000000140200720c */ /* 0x000fe20003f45070 */
[----:B------:R-:W-:Y:S03]  /*85410*/  BSSY.RECONVERGENT B1, `(.L_x_3234) ;  /* 0x0000178000017945 */ /* 0x000fe60003800200 */
[----:B------:R-:W-:-:S13]  /*85420*/  ISETP.NE.AND.EX P2, PT, R3, R21, PT, P2 ;  /* 0x000000150300720c */ /* 0x000fda0003f45320 */
[----:B------:R-:W-:Y:S05]  /*85430*/  @!P2 BRA `(.L_x_3235) ;  /* 0x00000014003ca947 */ /* 0x000fea0003800000 */
[----:B------:R-:W-:Y:S02]  /*85440*/  HFMA2 R22, -RZ, RZ, -15.890625, -0.0047760009765625 ;  /* 0xcbf29ce4ff167431 */ /* 0x000fe400000001ff */
[----:B-1----:R-:W-:Y:S01]  /*85450*/  IMAD.MOV.U32 R15, RZ, RZ, -0x7bdddcdb ;  /* 0x84222325ff0f7424 */ /* 0x002fe200078e00ff */
[----:B------:R-:W-:Y:S01]  /*85460*/  CS2R R24, SRZ ;  /* 0x0000000000187805 */ /* 0x000fe2000001ff00 */
[----:B------:R-:W-:Y:S01]  /*85470*/  IMAD.MOV.U32 R2, RZ, RZ, -0x7bdddcdb ;  /* 0x84222325ff027424 */ /* 0x000fe200078e00ff */
[----:B------:R-:W-:Y:S01]  /*85480*/  MOV R3, 0xcbf29ce4 ;  /* 0xcbf29ce400037802 */ /* 0x000fe20000000f00 */
[----:B------:R-:W-:Y:S06]  /*85490*/  @!P0 BRA `(.L_x_3236) ;  /* 0x0000000400b48947 */ /* 0x000fec0003800000 */
[----:B------:R-:W1:Y:S01]  /*854a0*/  LDC R24, c[0x0][0x3c0] ;  /* 0x0000f000ff187b82 */ /* 0x000e620000000800 */
[----:B------:R-:W-:Y:S01]  /*854b0*/  IMAD.MOV.U32 R15, RZ, RZ, -0x7bdddcdb ;  /* 0x84222325ff0f7424 */ /* 0x000fe200078e00ff */
[----:B------:R-:W-:Y:S01]  /*854c0*/  MOV R22, 0xcbf29ce4 ;  /* 0xcbf29ce400167802 */ /* 0x000fe20000000f00 */
[----:B------:R-:W-:Y:S01]  /*854d0*/  IMAD.MOV.U32 R14, RZ, RZ, RZ ;  /* 0x000000ffff0e7224 */ /* 0x000fe200078e00ff */
[----:B------:R-:W-:-:S04]  /*854e0*/  MOV R9, RZ ;  /* 0x000000ff00097202 */ /* 0x000fc80000000f00 */
[----:B------:R-:W2:Y:S01]  /*854f0*/  LDC R25, c[0x0][0x3c4] ;  /* 0x0000f100ff197b82 */ /* 0x000ea20000000800 */
[----:B-1----:R-:W-:-:S07]  /*85500*/  LOP3.LUT R24, R24, 0xfffffffe, RZ, 0xc0, !PT ;  /* 0xfffffffe18187812 */ /* 0x002fce00078ec0ff */
.L_x_3237:
[----:B------:R-:W-:-:S04]  /*85510*/  LEA R20, P2, R14, R8, 0x3 ;  /* 0x000000080e147211 */ /* 0x000fc800078418ff */
[----:B------:R-:W-:-:S05]  /*85520*/  LEA.HI.X R21, R14, R7, R9, 0x3, P2 ;  /* 0x000000070e157211 */ /* 0x000fca00010f1c09 */
[----:B0-----:R-:W3:Y:S04]  /*85530*/  LD.E.64 R18, desc[UR10][R20.64] ;  /* 0x0000000a14127980 */ /* 0x001ee8000c101b00 */
[----:B------:R-:W4:Y:S01]  /*85540*/  LD.E.64 R20, desc[UR10][R20.64+0x8] ;  /* 0x0000080a14147980 */ /* 0x000f22000c101b00 */
        /* <DEDUP_REMOVED lines=98> */
.L_x_3236:
[----:B------:R-:W-:Y:S05]  /*85b70*/  @!P1 BRA `(.L_x_3238) ;  /* 0x0000000000c89947 */ /* 0x000fea0003800000 */
[----:B0-----:R-:W-:-:S04]  /*85b80*/  LEA R18, P2, R24, R8, 0x3 ;  /* 0x0000000818127211 */ /* 0x001fc800078418ff */
        /* <DEDUP_REMOVED lines=49> */
.L_x_3238:
[----:B------:R-:W-:Y:S02]  /*85ea0*/  HFMA2 R9, -RZ, RZ, 0, 0 ;  /* 0x00000000ff097431 */ /* 0x000fe400000001ff */
[----:B------:R-:W-:Y:S01]  /*85eb0*/  IMAD.MOV.U32 R14, RZ, RZ, RZ ;  /* 0x000000ffff0e7224 */ /* 0x000fe200078e00ff */
[----:B------:R-:W-:Y:S06]  /*85ec0*/  @!P0 BRA `(.L_x_3239) ;  /* 0x0000000400b88947 */ /* 0x000fec0003800000 */
[----:B------:R-:W-:Y:S01]  /*85ed0*/  MOV R2, 0x84222325 ;  /* 0x8422232500027802 */ /* 0x000fe20000000f00 */
[----:B------:R-:W-:Y:S01]  /*85ee0*/  IMAD.MOV.U32 R3, RZ, RZ, -0x340d631c ;  /* 0xcbf29ce4ff037424 */ /* 0x000fe200078e00ff */
[----:B------:R-:W-:Y:S01]  /*85ef0*/  MOV R14, RZ ;  /* 0x000000ff000e7202 */ /* 0x000fe20000000f00 */
[----:B------:R-:W-:Y:S01]  /*85f00*/  IMAD.MOV.U32 R9, RZ, RZ, RZ ;  /* 0x000000ffff097224 */ /* 0x000fe200078e00ff */
[----:B------:R-:W1:Y:S01]  /*85f10*/  LDCU.64 UR6, c[0x0][0x3c0] ;  /* 0x00007800ff0677ac */ /* 0x000e620008000a00 */
[----:B------:R-:W-:-:S05]  /*85f20*/  NOP ;  /* 0x0000000000007918 */ /* 0x000fca0000000000 */
.L_x_3240:
[----:B------:R-:W-:-:S04]  /*85f30*/  LEA R20, P0, R14, R33, 0x3 ;  /* 0x000000210e147211 */ /* 0x000fc800078018ff */
[----:B------:R-:W-:-:S05]  /*85f40*/  LEA.HI.X R21, R14, R32, R9, 0x3, P0 ;  /* 0x000000200e157211 */ /* 0x000fca00000f1c09 */
[----:B0-----:R-:W2:Y:S04]  /*85f50*/  LD.E.64 R18, desc[UR10][R20.64] ;  /* 0x0000000a14127980 */ /* 0x001ea8000c101b00 */
[----:B------:R-:W3:Y:S01]  /*85f60*/  LD.E.64 R20, desc[UR10][R20.64+0x8] ;  /* 0x0000080a14147980 */ /* 0x000ee2000c101b00 */
[----:B------:R-:W-:Y:S01]  /*85f70*/  IMAD R24, R3, 0x1b3, RZ ;  /* 0x000001b303187824 */ /* 0x000fe200078e02ff */
[----:B-1----:R-:W-:Y:S01]  /*85f80*/  ULOP3.LUT UR8, UR6, 0xfffffffe, URZ, 0xc0, !UPT ;  /* 0xfffffffe06087892 */ /* 0x002fe2000f8ec0ff */
[----:B------:R-:W-:-:S04]  /*85f90*/  IADD3 R14, P0, PT, R14, 0x2, RZ ;  /* 0x000000020e0e7810 */ /* 0x000fc80007f1e0ff */
[----:B------:R-:W-:Y:S02]  /*85fa0*/  IADD3.X R9, PT, PT, RZ, R9, RZ, P0, !PT ;  /* 0x00000009ff097210 */ /* 0x000fe400007fe4ff */
[----:B------:R-:W-:-:S04]  /*85fb0*/  ISETP.NE.U32.AND P0, PT, R14, UR8, PT ;  /* 0x000000080e007c0c */ /* 0x000fc8000bf05070 */
[----:B------:R-:W-:Y:S02]  /*85fc0*/  ISETP.NE.AND.EX P0, PT, R9, UR7, PT, P0 ;  /* 0x0000000709007c0c */ /* 0x000fe4000bf05300 */
        /* <DEDUP_REMOVED lines=92> */
[----:B------:R-:W1:Y:S01]  /*86590*/  LDC R14, c[0x0][0x3c4] ;  /* 0x0000f100ff0e7b82 */ /* 0x000e620000000800 */
[----:B------:R-:W-:-:S07]  /*865a0*/  IMAD.U32 R9, RZ, RZ, UR8 ;  /* 0x00000008ff097e24 */ /* 0x000fce000f8e00ff */
.L_x_3239:
[----:B------:R-:W-:Y:S05]  /*865b0*/  @!P1 BRA `(.L_x_3241) ;  /* 0x0000000000c49947 */ /* 0x000fea0003800000 */
        /* <DEDUP_REMOVED lines=49> */
.L_x_3241:
[----:B------:R-:W-:-:S04]  /*868d0*/  ISETP.GE.U32.AND P0, PT, R15, R2, PT ;  /* 0x000000020f00720c */ /* 0x000fc80003f06070 */
[----:B------:R-:W-:-:S13]  /*868e0*/  ISETP.GE.U32.AND.EX P0, PT, R22, R3, PT, P0 ;  /* 0x000000031600720c */ /* 0x000fda0003f06100 */
[----:B------:R-:W-:Y:S05]  /*868f0*/  @!P0 BRA `(.L_x_3242) ;  /* 0x0000000000948947 */ /* 0x000fea0003800000 */
[----:B------:R-:W-:Y:S01]  /*86900*/  MOV R3, R8 ;  /* 0x0000000800037202 */ /* 0x000fe20000000f00 */
[----:B------:R-:W-:Y:S01]  /*86910*/  IMAD.MOV.U32 R2, RZ, RZ, R7 ;  /* 0x000000ffff027224 */ /* 0x000fe200078e0007 */
[----:B------:R-:W-:Y:S06]  /*86920*/  BRA `(.L_x_3243) ;  /* 0x0000000000987947 */ /* 0x000fec0003800000 */
.L_x_3235:
[----:B------:R-:W-:Y:S01]  /*86930*/  ISETP.NE.AND P0, PT, R0, RZ, PT ;  /* 0x000000ff0000720c */ /* 0x000fe20003f05270 */
[----:B------:R-:W-:Y:S01]  /*86940*/  IMAD.MOV.U32 R2, RZ, RZ, R7 ;  /* 0x000000ffff027224 */ /* 0x000fe200078e0007 */
[----:B------:R-:W-:-:S11]  /*86950*/  MOV R3, R8 ;  /* 0x0000000800037202 */ /* 0x000fd60000000f00 */
[----:B------:R-:W-:Y:S05]  /*86960*/  @!P0 BRA `(.L_x_3243) ;  /* 0x0000000000888947 */ /* 0x000fea0003800000 */
[----:B------:R-:W-:Y:S01]  /*86970*/  IMAD.MOV.U32 R2, RZ, RZ, R33 ;  /* 0x000000ffff027224 */ /* 0x000fe200078e0021 */
[----:B------:R-:W-:Y:S02]  /*86980*/  MOV R3, R32 ;  /* 0x0000002000037202 */ /* 0x000fe40000000f00 */
[----:B------:R-:W-:-:S04]  /*86990*/  MOV R9, R7 ;  /* 0x0000000700097202 */ /* 0x000fc80000000f00 */
[----:B------:R-:W2:Y:S04]  /*869a0*/  LD.E.64 R2, desc[UR10][R2.64] ;  /* 0x0000000a02027980 */ /* 0x000ea8000c101b00 */
[----:B-1----:R-:W2:Y:S02]  /*869b0*/  LD.E.64 R14, desc[UR10][R8.64] ;  /* 0x0000000a080e7980 */ /* 0x002ea4000c101b00 */
[----:B--2---:R-:W-:-:S04]  /*869c0*/  ISETP.GE.U32.AND P0, PT, R14, R2, PT ;  /* 0x000000020e00720c */ /* 0x004fc80003f06070 */
[----:B------:R-:W-:-:S13]  /*869d0*/  ISETP.GE.U32.AND.EX P0, PT, R15, R3, PT, P0 ;  /* 0x000000030f00720c */ /* 0x000fda0003f06100 */
[----:B------:R-:W-:Y:S05]  /*869e0*/  @!P0 BRA `(.L_x_3242) ;  /* 0x0000000000588947 */ /* 0x000fea0003800000 */
[----:B------:R-:W1:Y:S01]  /*869f0*/  LDC R0, c[0x0][0x3c8] ;  /* 0x0000f200ff007b82 */ /* 0x000e620000000800 */
[----:B0-----:R-:W-:Y:S02]  /*86a00*/  HFMA2 R18, -RZ, RZ, 0, 0 ;  /* 0x00000000ff127431 */ /* 0x001fe400000001ff */
[----:B------:R-:W-:-:S07]  /*86a10*/  IMAD.MOV.U32 R9, RZ, RZ, RZ ;  /* 0x000000ffff097224 */ /* 0x000fce00078e00ff */
.L_x_3244:
[----:B------:R-:W-:Y:S01]  /*86a20*/  IADD3 R9, P0, PT, R9, 0x1, RZ ;  /* 0x0000000109097810 */ /* 0x000fe20007f1e0ff */
[----:B------:R-:W-:Y:S01]  /*86a30*/  IMAD.MOV.U32 R2, RZ, RZ, R7 ;  /* 0x000000ffff027224 */ /* 0x000fe200078e0007 */
[----:B------:R-:W-:-:S03]  /*86a40*/  MOV R3, R8 ;  /* 0x0000000800037202 */ /* 0x000fc60000000f00 */
[----:B------:R-:W-:Y:S01]  /*86a50*/  IMAD.X R14, RZ, RZ, R18, P0 ;  /* 0x000000ffff0e7224 */ /* 0x000fe200000e0612 */
[----:B-1----:R-:W-:-:S04]  /*86a60*/  ISETP.NE.U32.AND P0, PT, R9, R0, PT ;  /* 0x000000000900720c */ /* 0x002fc80003f05070 */
[----:B------:R-:W-:-:S13]  /*86a70*/  ISETP.NE.AND.EX P0, PT, R14, UR4, PT, P0 ;  /* 0x000000040e007c0c */ /* 0x000fda000bf05300 */
[----:B------:R-:W-:Y:S05]  /*86a80*/  @!P0 BRA `(.L_x_3243) ;  /* 0x0000000000408947 */ /* 0x000fea0003800000 */
[----:B------:R-:W-:Y:S01]  /*86a90*/  IMAD.SHL.U32 R2, R9, 0x8, RZ ;  /* 0x0000000809027824 */ /* 0x000fe200078e00ff */
[----:B------:R-:W-:-:S04]  /*86aa0*/  MOV R18, R14 ;  /* 0x0000000e00127202 */ /* 0x000fc80000000f00 */
[C---:B------:R-:W-:Y:S02]  /*86ab0*/  IADD3 R14, P0, PT, R2.reuse, R8, RZ ;  /* 0x00000008020e7210 */ /* 0x040fe40007f1e0ff */
[----:B------:R-:W-:Y:S02]  /*86ac0*/  SHF.L.U64.HI R3, R9, 0x3, R18 ;  /* 0x0000000309037819 */ /* 0x000fe40000010212 */
        /* <DEDUP_REMOVED lines=8> */
.L_x_3242:
[----:B------:R-:W-:Y:S01]  /*86b50*/  MOV R3, R33 ;  /* 0x0000002100037202 */ /* 0x000fe20000000f00 */
[----:B------:R-:W-:Y:S01]  /*86b60*/  IMAD.MOV.U32 R2, RZ, RZ, R32 ;  /* 0x000000ffff027224 */ /* 0x000fe200078e0020 */
[----:B------:R-:W-:Y:S01]  /*86b70*/  MOV R33, R8 ;  /* 0x0000000800217202 */ /* 0x000fe20000000f00 */
[----:B------:R-:W-:-:S07]  /*86b80*/  IMAD.MOV.U32 R32, RZ, RZ, R7 ;  /* 0x000000ffff207224 */ /* 0x000fce00078e0007 */
.L_x_3243:
[----:B------:R-:W-:Y:S05]  /*86b90*/  BSYNC.RECONVERGENT B1 ;  /* 0x0000000000017941 */ /* 0x000fea0003800200 */
.L_x_3234:
[----:B------:R-:W-:Y:S01]  /*86ba0*/  ISETP.NE.U32.AND P0, PT, RZ, UR13, PT ;  /* 0x0000000dff007c0c */ /* 0x000fe2000bf05070 */
[----:B------:R-:W-:Y:S02]  /*86bb0*/  HFMA2 R7, -RZ, RZ, -6.306171417236328125e-05, 0.01395416259765625 ;  /* 0x84222325ff077431 */ /* 0x000fe400000001ff */
[----:B------:R-:W-:Y:S01]  /*86bc0*/  IMAD.MOV.U32 R8, RZ, RZ, -0x340d631c ;  /* 0xcbf29ce4ff087424 */ /* 0x000fe200078e00ff */
[----:B------:R-:W-:Y:S01]  /*86bd0*/  MOV R9, RZ ;  /* 0x000000ff00097202 */ /* 0x000fe20000000f00 */
[----:B-1----:R-:W-:Y:S01]  /*86be0*/  IMAD.MOV.U32 R15, RZ, RZ, RZ ;  /* 0x000000ffff0f7224 */ /* 0x002fe200078e00ff */
[----:B------:R-:W-:-:S13]  /*86bf0*/  ISETP.NE.AND.EX P0, PT, RZ, UR12, PT, P0 ;  /* 0x0000000cff007c0c */ /* 0x000fda000bf05300 */
[----:B------:R-:W-:Y:S05]  /*86c00*/  @!P0 BRA `(.L_x_3245) ;  /* 0x0000000400b88947 */ /* 0x000fea0003800000 */
[----:B------:R-:W-:Y:S01]  /*86c10*/  MOV R7, 0x84222325 ;  /* 0x8422232500077802 */ /* 0x000fe20000000f00 */
[----:B------:R-:W-:Y:S01]  /*86c20*/  IMAD.MOV.U32 R8, RZ, RZ, -0x340d631c ;  /* 0xcbf29ce4ff087424 */ /* 0x000fe200078e00ff */
[----:B------:R-:W-:Y:S01]  /*86c30*/  MOV R20, RZ ;  /* 0x000000ff00147202 */ /* 0x000fe20000000f00 */
[----:B------:R-:W-:-:S07]  /*86c40*/  IMAD.MOV.U32 R9, RZ, RZ, RZ ;  /* 0x000000ffff097224 */ /* 0x000fce00078e00ff */
.L_x_3246:
[----:B0-----:R-:W-:-:S04]  /*86c50*/  LEA R18, P1, R20, R5, 0x3 ;  /* 0x0000000514127211 */ /* 0x001fc800078218ff */
        /* <DEDUP_REMOVED lines=80> */
[----:B------:R-:W-:Y:S01]  /*87160*/  LOP3.LUT R7, R22, 0xff, R7, 0x78, !PT ;  /* 0x000000ff16077812 */ /* 0x000fe200078e7807 */
        /* <DEDUP_REMOVED lines=24> */
.L_x_3245:
        /* <DEDUP_REMOVED lines=8> */
[----:B0-----:R-:W-:Y:S01]  /*87370*/  IMAD R18, R8, 0x1b3, RZ ;  /* 0x000001b308127824 */ /* 0x001fe200078e02ff */
        /* <DEDUP_REMOVED lines=46> */
.L_x_3247:
[----:B------:R-:W-:Y:S02]  /*87660*/  HFMA2 R9, -RZ, RZ, 0, 0 ;  /* 0x00000000ff097431 */ /* 0x000fe400000001ff */
[----:B-1----:R-:W-:Y:S01]  /*87670*/  IMAD.MOV.U32 R15, RZ, RZ, RZ ;  /* 0x000000ffff0f7224 */ /* 0x002fe200078e00ff */
[----:B------:R-:W-:Y:S06]  /*87680*/  @!P0 BRA `(.L_x_3248) ;  /* 0x0000000400bc8947 */ /* 0x000fec0003800000 */
[----:B------:R-:W-:Y:S01]  /*87690*/  MOV R20, 0x84222325 ;  /* 0x8422232500147802 */ /* 0x000fe20000000f00 */
[----:B------:R-:W-:Y:S01]  /*876a0*/  IMAD.MOV.U32 R21, RZ, RZ, -0x340d631c ;  /* 0xcbf29ce4ff157424 */ /* 0x000fe200078e00ff */
[----:B------:R-:W-:Y:S01]  /*876b0*/  MOV R22, RZ ;  /* 0x000000ff00167202 */ /* 0x000fe20000000f00 */
[----:B------:R-:W-:Y:S01]  /*876c0*/  IMAD.MOV.U32 R9, RZ, RZ, RZ ;  /* 0x000000ffff097224 */ /* 0x000fe200078e00ff */
[----:B------:R-:W1:Y:S01]  /*876d0*/  LDCU.64 UR6, c[0x0][0x3c0] ;  /* 0x00007800ff0677ac */ /* 0x000e620008000a00 */
[----:B------:R-:W-:-:S05]  /*876e0*/  NOP ;  /* 0x0000000000007918 */ /* 0x000fca0000000000 */
.L_x_3249:
        /* <DEDUP_REMOVED lines=90> */
[----:B------:R-:W-:Y:S02]  /*87c90*/  LOP3.LUT R18, R18, 0xff, R21, 0x78, !PT ;  /* 0x000000ff12127812 */ /* 0x000fe400078e7815 */
[----:B------:R-:W-:Y:S01]  /*87ca0*/  SHF.R.U32.HI R19, RZ, 0x18, R15 ;  /* 0x00000018ff137819 */ /* 0x000fe2000001160f */
        /* <DEDUP_REMOVED lines=12> */
[----:B------:R-:W-:-:S07]  /*87d70*/  MOV R9, UR8 ;  /* 0x0000000800097c02 */ /* 0x000fce0008000f00 */
.L_x_3248:
        /* <DEDUP_REMOVED lines=51> */
.L_x_3250:
[----:B------:R-:W-:Y:S01]  /*880b0*/  ISETP.NE.U32.AND P2, PT, R7, R20, PT ;  /* 0x000000140700720c */ /* 0x000fe20003f45070 */
[----:B------:R-:W-:Y:S03]  /*880c0*/  BSSY.RECONVERGENT B1, `(.L_x_3251) ;  /* 0x000017b000017945 */ /* 0x000fe60003800200 */
[----:B------:R-:W-:-:S13]  /*880d0*/  ISETP.NE.AND.EX P2, PT, R8, R21, PT, P2 ;  /* 0x000000150800720c */ /* 0x000fda0003f45320 */
[----:B------:R-:W-:Y:S05]  /*880e0*/  @!P2 BRA `(.L_x_3252) ;  /* 0x000000140044a947 */ /* 0x000fea0003800000 */
[----:B-1----:R-:W-:Y:S02]  /*880f0*/  HFMA2 R15, -RZ, RZ, -6.306171417236328125e-05, 0.01395416259765625 ;  /* 0x84222325ff0f7431 */ /* 0x002fe400000001ff */
[----:B------:R-:W-:Y:S01]  /*88100*/  IMAD.MOV.U32 R22, RZ, RZ, -0x340d631c ;  /* 0xcbf29ce4ff167424 */ /* 0x000fe200078e00ff */
[----:B------:R-:W-:Y:S02]  /*88110*/  CS2R R24, SRZ ;  /* 0x0000000000187805 */ /* 0x000fe4000001ff00 */
[----:B------:R-:W-:Y:S01]  /*88120*/  MOV R7, 0x84222325 ;  /* 0x8422232500077802 */ /* 0x000fe20000000f00 */
[----:B------:R-:W-:Y:S01]  /*88130*/  IMAD.MOV.U32 R8, RZ, RZ, -0x340d631c ;  /* 0xcbf29ce4ff087424 */ /* 0x000fe200078e00ff */
[----:B------:R-:W-:Y:S06]  /*88140*/  @!P0 BRA `(.L_x_3253) ;  /* 0x0000000400b48947 */ /* 0x000fec0003800000 */
[----:B------:R-:W1:Y:S01]  /*88150*/  LDC R24, c[0x0][0x3c0] ;  /* 0x0000f000ff187b82 */ /* 0x000e620000000800 */
[----:B------:R-:W-:Y:S01]  /*88160*/  MOV R15, 0x84222325 ;  /* 0x84222325000f7802 */ /* 0x000fe20000000f00 */
[----:B------:R-:W-:Y:S01]  /*88170*/  IMAD.MOV.U32 R22, RZ, RZ, -0x340d631c ;  /* 0xcbf29ce4ff167424 */ /* 0x000fe200078e00ff */
[----:B------:R-:W-:Y:S01]  /*88180*/  MOV R14, RZ ;  /* 0x000000ff000e7202 */ /* 0x000fe20000000f00 */
[----:B------:R-:W-:-:S04]  /*88190*/  IMAD.MOV.U32 R9, RZ, RZ, RZ ;  /* 0x000000ffff097224 */ /* 0x000fc800078e00ff */
[----:B------:R-:W2:Y:S01]  /*881a0*/  LDC R25, c[0x0][0x3c4] ;  /* 0x0000f100ff197b82 */ /* 0x000ea20000000800 */
[----:B-1----:R-:W-:-:S07]  /*881b0*/  LOP3.LUT R24, R24, 0xfffffffe, RZ, 0xc0, !PT ;  /* 0xfffffffe18187812 */ /* 0x002fce00078ec0ff */
.L_x_3254:
[----:B------:R-:W-:-:S04]  /*881c0*/  LEA R20, P2, R14, R5, 0x3 ;  /* 0x000000050e147211 */ /* 0x000fc800078418ff */
[----:B------:R-:W-:-:S05]  /*881d0*/  LEA.HI.X R21, R14, R4, R9, 0x3, P2 ;  /* 0x000000040e157211 */ /* 0x000fca00010f1c09 */
[----:B0-----:R-:W3:Y:S04]  /*881e0*/  LD.E.64 R18, desc[UR10][R20.64] ;  /* 0x0000000a14127980 */ /* 0x001ee8000c101b00 */
[----:B------:R-:W4:Y:S01]  /*881f0*/  LD.E.64 R20, desc[UR10][R20.64+0x8] ;  /* 0x0000080a14147980 */ /* 0x000f22000c101b00 */
[----:B------:R-:W-:Y:S01]  /*88200*/  IMAD R30, R22, 0x1b3, RZ ;  /* 0x000001b3161e7824 */ /* 0x000fe200078e02ff */
[----:B------:R-:W-:-:S04]  /*88210*/  IADD3 R14, P2, PT, R14, 0x2, RZ ;  /* 0x000000020e0e7810 */ /* 0x000fc80007f5e0ff */
[----:B------:R-:W-:Y:S02]  /*88220*/  IADD3.X R9, PT, PT, RZ, R9, RZ, P2, !PT ;  /* 0x00000009ff097210 */ /* 0x000fe400017fe4ff */
[----:B------:R-:W-:-:S04]  /*88230*/  ISETP.NE.U32.AND P2, PT, R14, R24, PT ;  /* 0x000000180e00720c */ /* 0x000fc80003f45070 */
[----:B--2---:R-:W-:Y:S02]  /*88240*/  ISETP.NE.AND.EX P2, PT, R9, R25, PT, P2 ;  /* 0x000000190900720c */ /* 0x004fe40003f45320 */
        /* <DEDUP_REMOVED lines=93> */
.L_x_3253:
[----:B------:R-:W-:Y:S05]  /*88820*/  @!P1 BRA `(.L_x_3255) ;  /* 0x0000000000c89947 */ /* 0x000fea0003800000 */
[----:B0-----:R-:W-:-:S04]  /*88830*/  LEA R18, P2, R24, R5, 0x3 ;  /* 0x0000000518127211 */ /* 0x001fc800078418ff */
        /* <DEDUP_REMOVED lines=49> */
.L_x_3255:
        /* <DEDUP_REMOVED lines=9> */
.L_x_3257:
        /* <DEDUP_REMOVED lines=103> */
[----:B------:R-:W1:Y:S01]  /*89250*/  LDC R14, c[0x0][0x3c4] ;  /* 0x0000f100ff0e7b82 */ /* 0x000e620000000800 */
[----:B------:R-:W-:-:S07]  /*89260*/  IMAD.U32 R9, RZ, RZ, UR8 ;  /* 0x00000008ff097e24 */ /* 0x000fce000f8e00ff */
.L_x_3256:
        /* <DEDUP_REMOVED lines=51> */
.L_x_3258:
[----:B------:R-:W-:-:S04]  /*895a0*/  ISETP.GE.U32.AND P0, PT, R15, R7, PT ;  /* 0x000000070f00720c */ /* 0x000fc80003f06070 */
[----:B------:R-:W-:-:S13]  /*895b0*/  ISETP.GE.U32.AND.EX P0, PT, R22, R8, PT, P0 ;  /* 0x000000081600720c */ /* 0x000fda0003f06100 */
[----:B------:R-:W-:Y:S05]  /*895c0*/  @!P0 BRA `(.L_x_3259) ;  /* 0x0000000000988947 */ /* 0x000fea0003800000 */
[----:B------:R-:W-:Y:S01]  /*895d0*/  IMAD.MOV.U32 R8, RZ, RZ, R5 ;  /* 0x000000ffff087224 */ /* 0x000fe200078e0005 */
[----:B------:R-:W-:Y:S01]  /*895e0*/  MOV R7, R4 ;  /* 0x0000000400077202 */ /* 0x000fe20000000f00 */
[----:B------:R-:W-:Y:S06]  /*895f0*/  BRA `(.L_x_3260) ;  /* 0x00000000009c7947 */ /* 0x000fec0003800000 */
.L_x_3252:
[----:B------:R-:W-:Y:S01]  /*89600*/  ISETP.NE.AND P0, PT, R0, RZ, PT ;  /* 0x000000ff0000720c */ /* 0x000fe20003f05270 */
[----:B------:R-:W-:Y:S01]  /*89610*/  IMAD.MOV.U32 R8, RZ, RZ, R5 ;  /* 0x000000ffff087224 */ /* 0x000fe200078e0005 */
[----:B------:R-:W-:-:S11]  /*89620*/  MOV R7, R4 ;  /* 0x0000000400077202 */ /* 0x000fd60000000f00 */
[----:B------:R-:W-:Y:S05]  /*89630*/  @!P0 BRA `(.L_x_3260) ;  /* 0x00000000008c8947 */ /* 0x000fea0003800000 */
[----:B------:R-:W-:Y:S01]  /*89640*/  IMAD.MOV.U32 R14, RZ, RZ, R5 ;  /* 0x000000ffff0e7224 */ /* 0x000fe200078e0005 */
[----:B-1----:R-:W-:Y:S01]  /*89650*/  MOV R15, R4 ;  /* 0x00000004000f7202 */ /* 0x002fe20000000f00 */
[----:B------:R-:W-:Y:S01]  /*89660*/  IMAD.MOV.U32 R8, RZ, RZ, R28 ;  /* 0x000000ffff087224 */ /* 0x000fe200078e001c */
[----:B------:R-:W-:-:S04]  /*89670*/  MOV R9, R6 ;  /* 0x0000000600097202 */ /* 0x000fc80000000f00 */
[----:B------:R-:W2:Y:S04]  /*89680*/  LD.E.64 R14, desc[UR10][R14.64] ;  /* 0x0000000a0e0e7980 */ /* 0x000ea8000c101b00 */
[----:B------:R-:W2:Y:S02]  /*89690*/  LD.E.64 R8, desc[UR10][R8.64] ;  /* 0x0000000a08087980 */ /* 0x000ea4000c101b00 */
[----:B--2---:R-:W-:-:S04]  /*896a0*/  ISETP.GE.U32.AND P0, PT, R14, R8, PT ;  /* 0x000000080e00720c */ /* 0x004fc80003f06070 */
[----:B------:R-:W-:-:S13]  /*896b0*/  ISETP.GE.U32.AND.EX P0, PT, R15, R9, PT, P0 ;  /* 0x000000090f00720c */ /* 0x000fda0003f06100 */
[----:B------:R-:W-:Y:S05]  /*896c0*/  @!P0 BRA `(.L_x_3259) ;  /* 0x0000000000588947 */ /* 0x000fea0003800000 */
[----:B------:R-:W1:Y:S01]  /*896d0*/  LDC R0, c[0x0][0x3c8] ;  /* 0x0000f200ff007b82 */ /* 0x000e620000000800 */
[----:B0-----:R-:W-:-:S07]  /*896e0*/  CS2R R18, SRZ ;  /* 0x0000000000127805 */ /* 0x001fce000001ff00 */
.L_x_3261:
[----:B------:R-:W-:Y:S01]  /*896f0*/  IADD3 R9, P0, PT, R18, 0x1, RZ ;  /* 0x0000000112097810 */ /* 0x000fe20007f1e0ff */
[----:B------:R-:W-:Y:S01]  /*89700*/  IMAD.MOV.U32 R7, RZ, RZ, R4 ;  /* 0x000000ffff077224 */ /* 0x000fe200078e0004 */
[----:B------:R-:W-:-:S03]  /*89710*/  MOV R8, R5 ;  /* 0x0000000500087202 */ /* 0x000fc60000000f00 */
[----:B------:R-:W-:Y:S01]  /*89720*/  IMAD.X R14, RZ, RZ, R19, P0 ;  /* 0x000000ffff0e7224 */ /* 0x000fe200000e0613 */
[----:B-1----:R-:W-:-:S04]  /*89730*/  ISETP.NE.U32.AND P0, PT, R9, R0, PT ;  /* 0x000000000900720c */ /* 0x002fc80003f05070 */
[----:B------:R-:W-:-:S13]  /*89740*/  ISETP.NE.AND.EX P0, PT, R14, UR4, PT, P0 ;  /* 0x000000040e007c0c */ /* 0x000fda000bf05300 */
        /* <DEDUP_REMOVED lines=14> */
.L_x_3259:
[----:B------:R-:W-:Y:S01]  /*89830*/  IMAD.MOV.U32 R8, RZ, RZ, R28 ;  /* 0x000000ffff087224 */ /* 0x000fe200078e001c */
[----:B------:R-:W-:Y:S01]  /*89840*/  MOV R7, R6 ;  /* 0x0000000600077202 */ /* 0x000fe20000000f00 */
[----:B------:R-:W-:Y:S01]  /*89850*/  IMAD.MOV.U32 R28, RZ, RZ, R5 ;  /* 0x000000ffff1c7224 */ /* 0x000fe200078e0005 */
[----:B------:R-:W-:-:S07]  /*89860*/  MOV R6, R4 ;  /* 0x0000000400067202 */ /* 0x000fce0000000f00 */
.L_x_3260:
[----:B------:R-:W-:Y:S05]  /*89870*/  BSYNC.RECONVERGENT B1 ;  /* 0x0000000000017941 */ /* 0x000fea0003800200 */
.L_x_3251:
[----:B------:R-:W-:Y:S01]  /*89880*/  ISETP.NE.U32.AND P0, PT, RZ, UR13, PT ;  /* 0x0000000dff007c0c */ /* 0x000fe2000bf05070 */
[----:B------:R-:W-:Y:S02]  /*89890*/  HFMA2 R5, -RZ, RZ, -15.890625, -0.0047760009765625 ;  /* 0xcbf29ce4ff057431 */ /* 0x000fe400000001ff */
[----:B------:R-:W-:Y:S01]  /*898a0*/  IMAD.MOV.U32 R4, RZ, RZ, -0x7bdddcdb ;  /* 0x84222325ff047424 */ /* 0x000fe200078e00ff */
[----:B0-----:R-:W-:Y:S01]  /*898b0*/  MOV R18, RZ ;  /* 0x000000ff00127202 */ /* 0x001fe20000000f00 */
[----:B------:R-:W-:Y:S01]  /*898c0*/  IMAD.MOV.U32 R9, RZ, RZ, RZ ;  /* 0x000000ffff097224 */ /* 0x000fe200078e00ff */
[----:B------:R-:W-:-:S13]  /*898d0*/  ISETP.NE.AND.EX P0, PT, RZ, UR12, PT, P0 ;  /* 0x0000000cff007c0c */ /* 0x000fda000bf05300 */
[----:B------:R-:W-:Y:S05]  /*898e0*/  @!P0 BRA `(.L_x_3262) ;  /* 0x0000000400b48947 */ /* 0x000fea0003800000 */
[----:B------:R-:W-:Y:S01]  /*898f0*/  IMAD.MOV.U32 R4, RZ, RZ, -0x7bdddcdb ;  /* 0x84222325ff047424 */ /* 0x000fe200078e00ff */
[----:B------:R-:W-:Y:S01]  /*89900*/  MOV R5, 0xcbf29ce4 ;  /* 0xcbf29ce400057802 */ /* 0x000fe20000000f00 */
[----:B------:R-:W-:Y:S01]  /*89910*/  IMAD.MOV.U32 R20, RZ, RZ, RZ ;  /* 0x000000ffff147224 */ /* 0x000fe200078e00ff */
[----:B------:R-:W-:-:S07]  /*89920*/  MOV R9, RZ ;  /* 0x000000ff00097202 */ /* 0x000fce0000000f00 */
.L_x_3263:
[----:B------:R-:W-:-:S04]  /*89930*/  LEA R18, P1, R20, R16, 0x3 ;  /* 0x0000001014127211 */ /* 0x000fc800078218ff */
[----:B------:R-:W-:-:S05]  /*89940*/  LEA.HI.X R19, R20, R17, R9, 0x3, P1 ;  /* 0x0000001114137211 */ /* 0x000fca00008f1c09 */
[----:B-1----:R-:W2:Y:S04]  /*89950*/  LD.E.64 R14, desc[UR10][R18.64] ;  /* 0x0000000a120e7980 */ /* 0x002ea8000c101b00 */
        /* <DEDUP_REMOVED lines=102> */
.L_x_3262:
[----:B------:R-:W-:Y:S01]  /*89fc0*/  ISETP.NE.U32.AND P1, PT, R36, RZ, PT ;  /* 0x000000ff2400720c */ /* 0x000fe20003f25070 */
[----:B------:R-:W-:Y:S01]  /*89fd0*/  IMAD.MOV.U32 R20, RZ, RZ, -0x7bdddcdb ;  /* 0x84222325ff147424 */ /* 0x000fe200078e00ff */
[----:B------:R-:W-:Y:S02]  /*89fe0*/  MOV R21, 0xcbf29ce4 ;  /* 0xcbf29ce400157802 */ /* 0x000fe40000000f00 */
[----:B------:R-:W-:-:S13]  /*89ff0*/  ISETP.NE.AND.EX P1, PT, RZ, RZ, PT, P1 ;  /* 0x000000ffff00720c */ /* 0x000fda0003f25310 */
[----:B------:R-:W-:Y:S05]  /*8a000*/  @!P1 BRA `(.L_x_3264) ;  /* 0x0000000000c49947 */ /* 0x000fea0003800000 */
[----:B-1----:R-:W-:-:S04]  /*8a010*/  LEA R14, P2, R9, R16, 0x3 ;  /* 0x00000010090e7211 */ /* 0x002fc800078418ff */
        /* <DEDUP_REMOVED lines=48> */
.L_x_3264:
[----:B-1----:R-:W-:Y:S02]  /*8a320*/  HFMA2 R15, -RZ, RZ, 0, 0 ;  /* 0x00000000ff0f7431 */ /* 0x002fe400000001ff */
        /* <DEDUP_REMOVED lines=8> */
.L_x_3266:
        /* <DEDUP_REMOVED lines=105> */
.L_x_3265:
        /* <DEDUP_REMOVED lines=51> */
.L_x_3267:
        /* <DEDUP_REMOVED lines=17> */
.L_x_3271:
        /* <DEDUP_REMOVED lines=102> */
.L_x_3270:
        /* <DEDUP_REMOVED lines=51> */
.L_x_3272:
        /* <DEDUP_REMOVED lines=9> */
.L_x_3274:
        /* <DEDUP_REMOVED lines=104> */
.L_x_3273:
        /* <DEDUP_REMOVED lines=50> */
.L_x_3275:
[----:B------:R-:W-:-:S04]  /*8c240*/  ISETP.GE.U32.AND P0, PT, R15, R4, PT ;  /* 0x000000040f00720c */ /* 0x000fc80003f06070 */
[----:B------:R-:W-:-:S13]  /*8c250*/  ISETP.GE.U32.AND.EX P0, PT, R22, R5, PT, P0 ;  /* 0x000000051600720c */ /* 0x000fda0003f06100 */
[----:B------:R-:W-:Y:S05]  /*8c260*/  @!P0 BRA `(.L_x_3276) ;  /* 0x00000000009c8947 */ /* 0x000fea0003800000 */
[----:B------:R-:W-:Y:S01]  /*8c270*/  MOV R35, R16 ;  /* 0x0000001000237202 */ /* 0x000fe20000000f00 */
[----:B------:R-:W-:Y:S01]  /*8c280*/  IMAD.MOV.U32 R34, RZ, RZ, R17 ;  /* 0x000000ffff227224 */ /* 0x000fe200078e0011 */
[----:B------:R-:W-:Y:S06]  /*8c290*/  BRA `(.L_x_3277) ;  /* 0x0000000000a07947 */ /* 0x000fec0003800000 */
.L_x_3269:
[----:B------:R-:W-:Y:S01]  /*8c2a0*/  ISETP.NE.AND P0, PT, R0, RZ, PT ;  /* 0x000000ff0000720c */ /* 0x000fe20003f05270 */
[----:B------:R-:W-:Y:S01]  /*8c2b0*/  IMAD.MOV.U32 R34, RZ, RZ, R17 ;  /* 0x000000ffff227224 */ /* 0x000fe200078e0011 */
[----:B------:R-:W-:-:S11]  /*8c2c0*/  MOV R35, R16 ;  /* 0x0000001000237202 */ /* 0x000fd60000000f00 */
[----:B------:R-:W-:Y:S05]  /*8c2d0*/  @!P0 BRA `(.L_x_3277) ;  /* 0x0000000000908947 */ /* 0x000fea0003800000 */
[----:B------:R-:W-:Y:S01]  /*8c2e0*/  MOV R14, R16 ;  /* 0x00000010000e7202 */ /* 0x000fe20000000f00 */
[----:B-1----:R-:W-:Y:S01]  /*8c2f0*/  IMAD.MOV.U32 R15, RZ, RZ, R17 ;  /* 0x000000ffff0f7224 */ /* 0x002fe200078e0011 */
[----:B------:R-:W-:Y:S01]  /*8c300*/  MOV R4, R11 ;  /* 0x0000000b00047202 */ /* 0x000fe20000000f00 */
[----:B------:R-:W-:-:S04]  /*8c310*/  IMAD.MOV.U32 R5, RZ, RZ, R10 ;  /* 0x000000ffff057224 */ /* 0x000fc800078e000a */
[----:B------:R-:W2:Y:S04]  /*8c320*/  LD.E.64 R14, desc[UR10][R14.64] ;  /* 0x0000000a0e0e7980 */ /* 0x000ea8000c101b00 */
[----:B------:R-:W2:Y:S02]  /*8c330*/  LD.E.64 R4, desc[UR10][R4.64] ;  /* 0x0000000a04047980 */ /* 0x000ea4000c101b00 */
[----:B--2---:R-:W-:-:S04]  /*8c340*/  ISETP.GE.U32.AND P0, PT, R14, R4, PT ;  /* 0x000000040e00720c */ /* 0x004fc80003f06070 */
[----:B------:R-:W-:-:S13]  /*8c350*/  ISETP.GE.U32.AND.EX P0, PT, R15, R5, PT, P0 ;  /* 0x000000050f00720c */ /* 0x000fda0003f06100 */
[----:B------:R-:W-:Y:S05]  /*8c360*/  @!P0 BRA `(.L_x_3276) ;  /* 0x00000000005c8947 */ /* 0x000fea0003800000 */
[----:B------:R-:W1:Y:S01]  /*8c370*/  LDC R0, c[0x0][0x3c8] ;  /* 0x0000f200ff007b82 */ /* 0x000e620000000800 */
[----:B------:R-:W-:Y:S02]  /*8c380*/  HFMA2 R9, -RZ, RZ, 0, 0 ;  /* 0x00000000ff097431 */ /* 0x000fe400000001ff */
[----:B0-----:R-:W-:-:S07]  /*8c390*/  IMAD.MOV.U32 R18, RZ, RZ, RZ ;  /* 0x000000ffff127224 */ /* 0x001fce00078e00ff */
.L_x_3278:
[----:B------:R-:W-:Y:S01]  /*8c3a0*/  IADD3 R5, P0, PT, R9, 0x1, RZ ;  /* 0x0000000109057810 */ /* 0x000fe20007f1e0ff */
[----:B------:R-:W-:Y:S01]  /*8c3b0*/  IMAD.MOV.U32 R35, RZ, RZ, R16 ;  /* 0x000000ffff237224 */ /* 0x000fe200078e0010 */
[----:B------:R-:W-:Y:S02]  /*8c3c0*/  MOV R34, R17 ;  /* 0x0000001100227202 */ /* 0x000fe40000000f00 */
[----:B------:R-:W-:Y:S02]  /*8c3d0*/  IADD3.X R4, PT, PT, RZ, R18, RZ, P0, !PT ;  /* 0x00000012ff047210 */ /* 0x000fe400007fe4ff */
[----:B-1----:R-:W-:-:S04]  /*8c3e0*/  ISETP.NE.U32.AND P0, PT, R5, R0, PT ;  /* 0x000000000500720c */ /* 0x002fc80003f05070 */
[----:B------:R-:W-:-:S13]  /*8c3f0*/  ISETP.NE.AND.EX P0, PT, R4, UR4, PT, P0 ;  /* 0x0000000404007c0c */ /* 0x000fda000bf05300 */
[----:B------:R-:W-:Y:S05]  /*8c400*/  @!P0 BRA `(.L_x_3277) ;  /* 0x0000000000448947 */ /* 0x000fea0003800000 */
[----:B------:R-:W-:Y:S01]  /*8c410*/  IMAD.MOV.U32 R9, RZ, RZ, R5 ;  /* 0x000000ffff097224 */ /* 0x000fe200078e0005 */
[----:B------:R-:W-:-:S03]  /*8c420*/  MOV R18, R4 ;  /* 0x0000000400127202 */ /* 0x000fc60000000f00 */
[C---:B------:R-:W-:Y:S01]  /*8c430*/  IMAD.SHL.U32 R4, R9.reuse, 0x8, RZ ;  /* 0x0000000809047824 */ /* 0x040fe200078e00ff */
[----:B------:R-:W-:-:S04]  /*8c440*/  SHF.L.U64.HI R5, R9, 0x3, R18 ;  /* 0x0000000309057819 */ /* 0x000fc80000010212 */
[C---:B------:R-:W-:Y:S02]  /*8c450*/  IADD3 R14, P0, PT, R4.reuse, R16, RZ ;  /* 0x00000010040e7210 */ /* 0x040fe40007f1e0ff */
        /* <DEDUP_REMOVED lines=8> */
.L_x_3276:
[----:B------:R-:W-:Y:S01]  /*8c4e0*/  MOV R35, R11 ;  /* 0x0000000b00237202 */ /* 0x000fe20000000f00 */
[----:B------:R-:W-:Y:S01]  /*8c4f0*/  IMAD.MOV.U32 R34, RZ, RZ, R10 ;  /* 0x000000ffff227224 */ /* 0x000fe200078e000a */
[----:B------:R-:W-:Y:S01]  /*8c500*/  MOV R11, R16 ;  /* 0x00000010000b7202 */ /* 0x000fe20000000f00 */
[----:B------:R-:W-:-:S07]  /*8c510*/  IMAD.MOV.U32 R10, RZ, RZ, R17 ;  /* 0x000000ffff0a7224 */ /* 0x000fce00078e0011 */
.L_x_3277:
[----:B------:R-:W-:Y:S05]  /*8c520*/  BSYNC.RECONVERGENT B1 ;  /* 0x0000000000017941 */ /* 0x000fea0003800200 */
.L_x_3268:
        /* <DEDUP_REMOVED lines=9> */
[----:B0-----:R-:W-:Y:S01]  /*8c5c0*/  MOV R18, RZ ;  /* 0x000000ff00127202 */ /* 0x001fe20000000f00 */
[----:B------:R-:W-:-:S07]  /*8c5d0*/  IMAD.MOV.U32 R9, RZ, RZ, RZ ;  /* 0x000000ffff097224 */ /* 0x000fce00078e00ff */
.L_x_3280:
        /* <DEDUP_REMOVED lines=100> */
[----:B------:R-:W-:-:S05]  /*8cc20*/  IMAD R15, R14, 0x100, R15 ;  /* 0x000001000e0f7824 */ /* 0x000fca00078e020f */
[----:B------:R-:W-:-:S03]  /*8cc30*/  IADD3 R5, PT, PT, R5, R15, RZ ;  /* 0x0000000f05057210 */ /* 0x000fc60007ffe0ff */
[----:B------:R-:W-:Y:S05]  /*8cc40*/  @P1 BRA `(.L_x_3280) ;  /* 0xfffffff800641947 */ /* 0x000fea000383ffff */
[----:B------:R-:W1:Y:S01]  /*8cc50*/  LDC R15, c[0x0][0x3c4] ;  /* 0x0000f100ff0f7b82 */ /* 0x000e620000000800 */
[----:B------:R-:W-:-:S07]  /*8cc60*/  IMAD.MOV.U32 R9, RZ, RZ, R21 ;  /* 0x000000ffff097224 */ /* 0x000fce00078e0015 */
.L_x_3279:
[----:B------:R-:W-:Y:S01]  /*8cc70*/  ISETP.NE.U32.AND P1, PT, R36, RZ, PT ;  /* 0x000000ff2400720c */ /* 0x000fe20003f25070 */
[----:B------:R-:W-:Y:S01]  /*8cc80*/  IMAD.MOV.U32 R19, RZ, RZ, -0x340d631c ;  /* 0xcbf29ce4ff137424 */ /* 0x000fe200078e00ff */
[----:B0-----:R-:W-:Y:S02]  /*8cc90*/  MOV R18, 0x84222325 ;  /* 0x8422232500127802 */ /* 0x001fe40000000f00 */
        /* <DEDUP_REMOVED lines=51> */
.L_x_3281:
[----:B------:R-:W-:Y:S02]  /*8cfd0*/  HFMA2 R9, -RZ, RZ, 0, 0 ;  /* 0x00000000ff097431 */ /* 0x000fe400000001ff */
[----:B-1----:R-:W-:Y:S01]  /*8cfe0*/  IMAD.MOV.U32 R15, RZ, RZ, RZ ;  /* 0x000000ffff0f7224 */ /* 0x002fe200078e00ff */
[----:B------:R-:W-:Y:S06]  /*8cff0*/  @!P0 BRA `(.L_x_3282) ;  /* 0x0000000400bc8947 */ /* 0x000fec0003800000 */
[----:B------:R-:W-:Y:S01]  /*8d000*/  MOV R18, 0x84222325 ;  /* 0x8422232500127802 */ /* 0x000fe20000000f00 */
[----:B------:R-:W-:Y:S01]  /*8d010*/  IMAD.MOV.U32 R19, RZ, RZ, -0x340d631c ;  /* 0xcbf29ce4ff137424 */ /* 0x000fe200078e00ff */
[----:B------:R-:W-:Y:S01]  /*8d020*/  MOV R20, RZ ;  /* 0x000000ff00147202 */ /* 0x000fe20000000f00 */
[----:B------:R-:W-:Y:S01]  /*8d030*/  IMAD.MOV.U32 R9, RZ, RZ, RZ ;  /* 0x000000ffff097224 */ /* 0x000fe200078e00ff */
[----:B------:R-:W0:Y:S01]  /*8d040*/  LDCU.64 UR6, c[0x0][0x3c0] ;  /* 0x00007800ff0677ac */ /* 0x000e220008000a00 */
[----:B------:R-:W-:-:S05]  /*8d050*/  NOP ;  /* 0x0000000000007918 */ /* 0x000fca0000000000 */
.L_x_3283:
[----:B------:R-:W-:-:S04]  /*8d060*/  LEA R14, P2, R20, R29, 0x3 ;  /* 0x0000001d140e7211 */ /* 0x000fc800078418ff */
[----:B------:R-:W-:-:S05]  /*8d070*/  LEA.HI.X R15, R20, R26, R9, 0x3, P2 ;  /* 0x0000001a140f7211 */ /* 0x000fca00010f1c09 */
[----:B------:R-:W2:Y:S04]  /*8d080*/  LD.E.64 R16, desc[UR10][R14.64] ;  /* 0x0000000a0e107980 */ /* 0x000ea8000c101b00 */
[----:B------:R-:W3:Y:S01]  /*8d090*/  LD.E.64 R14, desc[UR10][R14.64+0x8] ;  /* 0x0000080a0e0e7980 */ /* 0x000ee2000c101b00 */
[----:B------:R-:W-:Y:S01]  /*8d0a0*/  IMAD R22, R19, 0x1b3, RZ ;  /* 0x000001b313167824 */ /* 0x000fe200078e02ff */
[----:B0-----:R-:W-:Y:S01]  /*8d0b0*/  ULOP3.LUT UR8, UR6, 0xfffffffe, URZ, 0xc0, !UPT ;  /* 0xfffffffe06087892 */ /* 0x001fe2000f8ec0ff */
        /* <DEDUP_REMOVED lines=97> */
[----:B------:R-:W0:Y:S01]  /*8d6d0*/  LDC R15, c[0x0][0x3c4] ;  /* 0x0000f100ff0f7b82 */ /* 0x000e220000000800 */
[----:B------:R-:W-:-:S07]  /*8d6e0*/  MOV R9, UR8 ;  /* 0x0000000800097c02 */ /* 0x000fce0008000f00 */
.L_x_3282:
        /* <DEDUP_REMOVED lines=51> */
.L_x_3284:
        /* <DEDUP_REMOVED lines=9> */
[----:B0-----:R-:W-:Y:S01]  /*8dab0*/  IMAD.MOV.U32 R15, RZ, RZ, RZ ;  /* 0x000000ffff0f7224 */ /* 0x001fe200078e00ff */
[----:B------:R-:W-:Y:S06]  /*8dac0*/  @!P0 BRA `(.L_x_3287) ;  /* 0x0000000400b48947 */ /* 0x000fec0003800000 */
[----:B------:R-:W0:Y:S01]  /*8dad0*/  LDC R5, c[0x0][0x3c0] ;  /* 0x0000f000ff057b82 */ /* 0x000e220000000800 */
[----:B------:R-:W-:Y:S01]  /*8dae0*/  MOV R20, 0x84222325 ;  /* 0x8422232500147802 */ /* 0x000fe20000000f00 */
[----:B------:R-:W-:Y:S01]  /*8daf0*/  IMAD.MOV.U32 R21, RZ, RZ, -0x340d631c ;  /* 0xcbf29ce4ff157424 */ /* 0x000fe200078e00ff */
[----:B------:R-:W-:Y:S01]  /*8db00*/  MOV R22, RZ ;  /* 0x000000ff00167202 */ /* 0x000fe20000000f00 */
[----:B------:R-:W-:-:S04]  /*8db10*/  IMAD.MOV.U32 R4, RZ, RZ, RZ ;  /* 0x000000ffff047224 */ /* 0x000fc800078e00ff */
[----:B------:R-:W1:Y:S01]  /*8db20*/  LDC R15, c[0x0][0x3c4] ;  /* 0x0000f100ff0f7b82 */ /* 0x000e620000000800 */
[----:B0-----:R-:W-:-:S07]  /*8db30*/  LOP3.LUT R5, R5, 0xfffffffe, RZ, 0xc0, !PT ;  /* 0xfffffffe05057812 */ /* 0x001fce00078ec0ff */
.L_x_3288:
        /* <DEDUP_REMOVED lines=8> */
[----:B-1----:R-:W-:Y:S02]  /*8dbc0*/  ISETP.NE.AND.EX P2, PT, R4, R15, PT, P2 ;  /* 0x0000000f0400720c */ /* 0x002fe40003f45320 */
        /* <DEDUP_REMOVED lines=93> */
.L_x_3287:
[----:B------:R-:W-:Y:S05]  /*8e1a0*/  @!P1 BRA `(.L_x_3289) ;  /* 0x0000000000c89947 */ /* 0x000fea0003800000 */
        /* <DEDUP_REMOVED lines=50> */
.L_x_3289:
[----:B------:R-:W-:Y:S02]  /*8e4d0*/  HFMA2 R15, -RZ, RZ, 0, 0 ;  /* 0x00000000ff0f7431 */ /* 0x000fe400000001ff */
[----:B------:R-:W-:Y:S01]  /*8e4e0*/  IMAD.MOV.U32 R5, RZ, RZ, RZ ;  /* 0x000000ffff057224 */ /* 0x000fe200078e00ff */
[----:B------:R-:W-:Y:S06]  /*8e4f0*/  @!P0 BRA `(.L_x_3290) ;  /* 0x0000000400b88947 */ /* 0x000fec0003800000 */
[----:B------:R-:W-:Y:S01]  /*8e500*/  IMAD.MOV.U32 R9, RZ, RZ, -0x7bdddcdb ;  /* 0x84222325ff097424 */ /* 0x000fe200078e00ff */
[----:B------:R-:W-:Y:S02]  /*8e510*/  MOV R14, 0xcbf29ce4 ;  /* 0xcbf29ce4000e7802 */ /* 0x000fe40000000f00 */
[----:B------:R-:W-:Y:S01]  /*8e520*/  CS2R R4, SRZ ;  /* 0x0000000000047805 */ /* 0x000fe2000001ff00 */
[----:B------:R-:W0:Y:S01]  /*8e530*/  LDCU.64 UR6, c[0x0][0x3c0] ;  /* 0x00007800ff0677ac */ /* 0x000e220008000a00 */
[----:B------:R-:W-:-:S05]  /*8e540*/  NOP ;  /* 0x0000000000007918 */ /* 0x000fca0000000000 */
.L_x_3291:
[----:B------:R-:W-:-:S04]  /*8e550*/  LEA R18, P0, R5, R29, 0x3 ;  /* 0x0000001d05127211 */ /* 0x000fc800078018ff */
[----:B------:R-:W-:-:S05]  /*8e560*/  LEA.HI.X R19, R5, R26, R4, 0x3, P0 ;  /* 0x0000001a05137211 */ /* 0x000fca00000f1c04 */
[----:B------:R-:W2:Y:S04]  /*8e570*/  LD.E.64 R16, desc[UR10][R18.64] ;  /* 0x0000000a12107980 */ /* 0x000ea8000c101b00 */
[----:B------:R-:W3:Y:S01]  /*8e580*/  LD.E.64 R18, desc[UR10][R18.64+0x8] ;  /* 0x0000080a12127980 */ /* 0x000ee2000c101b00 */
[----:B------:R-:W-:Y:S01]  /*8e590*/  IMAD R22, R14, 0x1b3, RZ ;  /* 0x000001b30e167824 */ /* 0x000fe200078e02ff */
[----:B0-----:R-:W-:Y:S01]  /*8e5a0*/  ULOP3.LUT UR8, UR6, 0xfffffffe, URZ, 0xc0, !UPT ;  /* 0xfffffffe06087892 */ /* 0x001fe2000f8ec0ff */
        /* <DEDUP_REMOVED lines=99> */
.L_x_3290:
        /* <DEDUP_REMOVED lines=51> */
.L_x_3292:
        /* <DEDUP_REMOVED lines=8> */
.L_x_3286:
[----:B------:R-:W-:Y:S01]  /*8ef90*/  ISETP.NE.AND P0, PT, R0, RZ, PT ;  /* 0x000000ff0000720c */ /* 0x000fe20003f05270 */
[----:B------:R-:W-:Y:S01]  /*8efa0*/  IMAD.MOV.U32 R9, RZ, RZ, R33 ;  /* 0x000000ffff097224 */ /* 0x000fe200078e0021 */
[----:B------:R-:W-:-:S03]  /*8efb0*/  MOV R16, R32 ;  /* 0x0000002000107202 */ /* 0x000fc60000000f00 */
[----:B------:R-:W-:Y:S01]  /*8efc0*/  IMAD.MOV.U32 R5, RZ, RZ, R9 ;  /* 0x000000ffff057224 */ /* 0x000fe200078e0009 */
[----:B------:R-:W-:-:S07]  /*8efd0*/  MOV R4, R16 ;  /* 0x0000001000047202 */ /* 0x000fce0000000f00 */
[----:B------:R-:W-:Y:S05]  /*8efe0*/  @!P0 BRA `(.L_x_3294) ;  /* 0x0000000000988947 */ /* 0x000fea0003800000 */
[----:B------:R-:W-:Y:S01]  /*8eff0*/  IMAD.MOV.U32 R14, RZ, RZ, R33 ;  /* 0x000000ffff0e7224 */ /* 0x000fe200078e0021 */
[----:B0-----:R-:W-:Y:S01]  /*8f000*/  MOV R15, R32 ;  /* 0x00000020000f7202 */ /* 0x001fe20000000f00 */
[----:B------:R-:W-:Y:S01]  /*8f010*/  IMAD.MOV.U32 R4, RZ, RZ, R29 ;  /* 0x000000ffff047224 */ /* 0x000fe200078e001d */
[----:B------:R-:W-:-:S04]  /*8f020*/  MOV R5, R26 ;  /* 0x0000001a00057202 */ /* 0x000fc80000000f00 */
        /* <DEDUP_REMOVED lines=8> */
.L_x_3295:
        /* <DEDUP_REMOVED lines=22> */
.L_x_3293:
[----:B------:R-:W-:Y:S01]  /*8f210*/  IMAD.MOV.U32 R5, RZ, RZ, R29 ;  /* 0x000000ffff057224 */ /* 0x000fe200078e001d */
[----:B------:R-:W-:Y:S01]  /*8f220*/  MOV R4, R26 ;  /* 0x0000001a00047202 */ /* 0x000fe20000000f00 */
[----:B------:R-:W-:Y:S01]  /*8f230*/  IMAD.MOV.U32 R29, RZ, RZ, R9 ;  /* 0x000000ffff1d7224 */ /* 0x000fe200078e0009 */
[----:B------:R-:W-:-:S07]  /*8f240*/  MOV R26, R16 ;  /* 0x00000010001a7202 */ /* 0x000fce0000000f00 */
.L_x_3294:
[----:B------:R-:W-:Y:S05]  /*8f250*/  BSYNC.RECONVERGENT B1 ;  /* 0x0000000000017941 */ /* 0x000fea0003800200 */
.L_x_3285:
[----:B------:R-:W-:Y:S01]  /*8f260*/  ISETP.NE.U32.AND P0, PT, RZ, UR13, PT ;  /* 0x0000000dff007c0c */ /* 0x000fe2000bf05070 */
[----:B------:R-:W-:Y:S02]  /*8f270*/  HFMA2 R14, -RZ, RZ, -15.890625, -0.0047760009765625 ;  /* 0xcbf29ce4ff0e7431 */ /* 0x000fe400000001ff */
[----:B------:R-:W-:Y:S01]  /*8f280*/  IMAD.MOV.U32 R9, RZ, RZ, -0x7bdddcdb ;  /* 0x84222325ff097424 */ /* 0x000fe200078e00ff */
[----:B------:R-:W-:Y:S01]  /*8f290*/  MOV R17, RZ ;  /* 0x000000ff00117202 */ /* 0x000fe20000000f00 */
[----:B0-----:R-:W-:Y:S01]  /*8f2a0*/  IMAD.MOV.U32 R15, RZ, RZ, RZ ;  /* 0x000000ffff0f7224 */ /* 0x001fe200078e00ff */
[----:B------:R-:W-:-:S13]  /*8f2b0*/  ISETP.NE.AND.EX P0, PT, RZ, UR12, PT, P0 ;  /* 0x0000000cff007c0c */ /* 0x000fda000bf05300 */
[----:B------:R-:W-:Y:S05]  /*8f2c0*/  @!P0 BRA `(.L_x_3296) ;  /* 0x0000000400b88947 */ /* 0x000fea0003800000 */
[----:B------:R-:W-:Y:S01]  /*8f2d0*/  IMAD.MOV.U32 R9, RZ, RZ, -0x7bdddcdb ;  /* 0x84222325ff097424 */ /* 0x000fe200078e00ff */
[----:B------:R-:W-:Y:S01]  /*8f2e0*/  MOV R14, 0xcbf29ce4 ;  /* 0xcbf29ce4000e7802 */ /* 0x000fe20000000f00 */
[----:B------:R-:W-:Y:S01]  /*8f2f0*/  IMAD.MOV.U32 R20, RZ, RZ, RZ ;  /* 0x000000ffff147224 */ /* 0x000fe200078e00ff */
[----:B------:R-:W-:-:S07]  /*8f300*/  MOV R15, RZ ;  /* 0x000000ff000f7202 */ /* 0x000fce0000000f00 */
.L_x_3297:
        /* <DEDUP_REMOVED lines=99> */
[----:B------:R-:W-:-:S05]  /*8f940*/  IMAD R9, R9, 0x1b3, RZ ;  /* 0x000001b309097824 */ /* 0x000fca00078e02ff */
[----:B------:R-:W-:Y:S01]  /*8f950*/  LEA R19, R22, R9, 0x8 ;  /* 0x0000000916137211 */ /* 0x000fe200078e40ff */
[----:B------:R-:W-:-:S03]  /*8f960*/  IMAD.MOV.U32 R9, RZ, RZ, R16 ;  /* 0x000000ffff097224 */ /* 0x000fc600078e0010 */
[----:B------:R-:W-:Y:S01]  /*8f970*/  IADD3 R14, PT, PT, R17, R19, RZ ;  /* 0x00000013110e7210 */ /* 0x000fe20007ffe0ff */
[----:B------:R-:W-:Y:S06]  /*8f980*/  @P1 BRA `(.L_x_3297) ;  /* 0xfffffff800601947 */ /* 0x000fec000383ffff */
[----:B------:R-:W0:Y:S01]  /*8f990*/  LDC R17, c[0x0][0x3c4] ;  /* 0x0000f100ff117b82 */ /* 0x000e220000000800 */
[----:B------:R-:W-:-:S07]  /*8f9a0*/  IMAD.MOV.U32 R15, RZ, RZ, R21 ;  /* 0x000000ffff0f7224 */ /* 0x000fce00078e0015 */
.L_x_3296:
        /* <DEDUP_REMOVED lines=55> */
.L_x_3298:
[----:B0-----:R-:W-:Y:S02]  /*8fd20*/  HFMA2 R17, -RZ, RZ, 0, 0 ;  /* 0x00000000ff117431 */ /* 0x001fe400000001ff */
[----:B------:R-:W-:Y:S01]  /*8fd30*/  IMAD.MOV.U32 R15, RZ, RZ, RZ ;  /* 0x000000ffff0f7224 */ /* 0x000fe200078e00ff */
[----:B------:R-:W-:Y:S06]  /*8fd40*/  @!P0 BRA `(.L_x_3299) ;  /* 0x0000000400bc8947 */ /* 0x000fec0003800000 */
[----:B------:R-:W-:Y:S01]  /*8fd50*/  IMAD.MOV.U32 R20, RZ, RZ, -0x7bdddcdb ;  /* 0x84222325ff147424 */ /* 0x000fe200078e00ff */
[----:B------:R-:W-:Y:S01]  /*8fd60*/  MOV R21, 0xcbf29ce4 ;  /* 0xcbf29ce400157802 */ /* 0x000fe20000000f00 */
[----:B------:R-:W-:Y:S01]  /*8fd70*/  IMAD.MOV.U32 R22, RZ, RZ, RZ ;  /* 0x000000ffff167224 */ /* 0x000fe200078e00ff */
[----:B------:R-:W-:Y:S01]  /*8fd80*/  MOV R15, RZ ;  /* 0x000000ff000f7202 */ /* 0x000fe20000000f00 */
[----:B------:R-:W0:Y:S01]  /*8fd90*/  LDCU.64 UR6, c[0x0][0x3c0] ;  /* 0x00007800ff0677ac */ /* 0x000e220008000a00 */
[----:B------:R-:W-:-:S05]  /*8fda0*/  NOP ;  /* 0x0000000000007918 */ /* 0x000fca0000000000 */
.L_x_3300:
        /* <DEDUP_REMOVED lines=105> */
.L_x_3299:
        /* <DEDUP_REMOVED lines=51> */
.L_x_3301:
[----:B------:R-:W-:Y:S01]  /*90770*/  ISETP.NE.U32.AND P2, PT, R9, R20, PT ;  /* 0x000000140900720c */ /* 0x000fe20003f45070 */
[----:B------:R-:W-:Y:S03]  /*90780*/  BSSY.RECONVERGENT B1, `(.L_x_3302) ;  /* 0x000017f000017945 */ /* 0x000fe60003800200 */
[----:B------:R-:W-:-:S13]  /*90790*/  ISETP.NE.AND.EX P2, PT, R14, R21, PT, P2 ;  /* 0x000000150e00720c */ /* 0x000fda0003f45320 */
[----:B------:R-:W-:Y:S05]  /*907a0*/  @!P2 BRA `(.L_x_3303) ;  /* 0x000000140048a947 */ /* 0x000fea0003800000 */
[----:B------:R-:W-:Y:S02]  /*907b0*/  HFMA2 R22, -RZ, RZ, -15.890625, -0.0047760009765625 ;  /* 0xcbf29ce4ff167431 */ /* 0x000fe400000001ff */
[----:B0-----:R-:W-:Y:S01]  /*907c0*/  IMAD.MOV.U32 R17, RZ, RZ, -0x7bdddcdb ;  /* 0x84222325ff117424 */ /* 0x001fe200078e00ff */
[----:B------:R-:W-:Y:S01]  /*907d0*/  CS2R R24, SRZ ;  /* 0x0000000000187805 */ /* 0x000fe2000001ff00 */
[----:B------:R-:W-:Y:S01]  /*907e0*/  IMAD.MOV.U32 R9, RZ, RZ, -0x7bdddcdb ;  /* 0x84222325ff097424 */ /* 0x000fe200078e00ff */
[----:B------:R-:W-:Y:S01]  /*907f0*/  MOV R14, 0xcbf29ce4 ;  /* 0xcbf29ce4000e7802 */ /* 0x000fe20000000f00 */
[----:B------:R-:W-:Y:S06]  /*90800*/  @!P0 BRA `(.L_x_3304) ;  /* 0x0000000400b48947 */ /* 0x000fec0003800000 */
[----:B------:R-:W0:Y:S01]  /*90810*/  LDC R24, c[0x0][0x3c0] ;  /* 0x0000f000ff187b82 */ /* 0x000e220000000800 */
[----:B------:R-:W-:Y:S01]  /*90820*/  IMAD.MOV.U32 R17, RZ, RZ, -0x7bdddcdb ;  /* 0x84222325ff117424 */ /* 0x000fe200078e00ff */
[----:B------:R-:W-:Y:S01]  /*90830*/  MOV R22, 0xcbf29ce4 ;  /* 0xcbf29ce400167802 */ /* 0x000fe20000000f00 */
[----:B------:R-:W-:Y:S01]  /*90840*/  IMAD.MOV.U32 R16, RZ, RZ, RZ ;  /* 0x000000ffff107224 */ /* 0x000fe200078e00ff */
[----:B------:R-:W-:-:S04]  /*90850*/  MOV R15, RZ ;  /* 0x000000ff000f7202 */ /* 0x000fc80000000f00 */
[----:B------:R-:W1:Y:S01]  /*90860*/  LDC R25, c[0x0][0x3c4] ;  /* 0x0000f100ff197b82 */ /* 0x000e620000000800 */
[----:B0-----:R-:W-:-:S07]  /*90870*/  LOP3.LUT R24, R24, 0xfffffffe, RZ, 0xc0, !PT ;  /* 0xfffffffe18187812 */ /* 0x001fce00078ec0ff */
.L_x_3305:
        /* <DEDUP_REMOVED lines=8> */
[----:B-1----:R-:W-:Y:S02]  /*90900*/  ISETP.NE.AND.EX P2, PT, R15, R25, PT, P2 ;  /* 0x000000190f00720c */ /* 0x002fe40003f45320 */
        /* <DEDUP_REMOVED lines=93> */
.L_x_3304:
        /* <DEDUP_REMOVED lines=51> */
.L_x_3306:
[----:B------:R-:W-:Y:S02]  /*91210*/  HFMA2 R15, -RZ, RZ, 0, 0 ;  /* 0x00000000ff0f7431 */ /* 0x000fe400000001ff */
[----:B------:R-:W-:Y:S01]  /*91220*/  IMAD.MOV.U32 R16, RZ, RZ, RZ ;  /* 0x000000ffff107224 */ /* 0x000fe200078e00ff */
[----:B------:R-:W-:Y:S06]  /*91230*/  @!P0 BRA `(.L_x_3307) ;  /* 0x0000000400bc8947 */ /* 0x000fec0003800000 */
[----:B------:R-:W-:Y:S01]  /*91240*/  MOV R9, 0x84222325 ;  /* 0x8422232500097802 */ /* 0x000fe20000000f00 */
[----:B------:R-:W-:Y:S01]  /*91250*/  IMAD.MOV.U32 R14, RZ, RZ, -0x340d631c ;  /* 0xcbf29ce4ff0e7424 */ /* 0x000fe200078e00ff */
[----:B------:R-:W-:Y:S01]  /*91260*/  MOV R16, RZ ;  /* 0x000000ff00107202 */ /* 0x000fe20000000f00 */
[----:B------:R-:W-:Y:S01]  /*91270*/  IMAD.MOV.U32 R15, RZ, RZ, RZ ;  /* 0x000000ffff0f7224 */ /* 0x000fe200078e00ff */
[----:B------:R-:W0:Y:S01]  /*91280*/  LDCU.64 UR6, c[0x0][0x3c0] ;  /* 0x00007800ff0677ac */ /* 0x000e220008000a00 */
[----:B------:R-:W-:-:S05]  /*91290*/  NOP ;  /* 0x0000000000007918 */ /* 0x000fca0000000000 */
.L_x_3308:
        /* <DEDUP_REMOVED lines=103> */
[----:B------:R-:W0:Y:S01]  /*91910*/  LDC R16, c[0x0][0x3c4] ;  /* 0x0000f100ff107b82 */ /* 0x000e220000000800 */
[----:B------:R-:W-:-:S07]  /*91920*/  MOV R15, UR8 ;  /* 0x00000008000f7c02 */ /* 0x000fce0008000f00 */
.L_x_3307:
        /* <DEDUP_REMOVED lines=51> */
.L_x_3309:
[----:B------:R-:W-:Y:S02]  /*91c60*/  ISETP.GE.U32.AND P0, PT, R17, R9, PT ;  /* 0x000000091100720c */ /* 0x000fe40003f06070 */
[----:B------:R-:W-:Y:S02]  /*91c70*/  MOV R18, R28 ;  /* 0x0000001c00127202 */ /* 0x000fe40000000f00 */
[----:B------:R-:W-:-:S13]  /*91c80*/  ISETP.GE.U32.AND.EX P0, PT, R22, R14, PT, P0 ;  /* 0x0000000e1600720c */ /* 0x000fda0003f06100 */
[----:B------:R-:W-:Y:S05]  /*91c90*/  @!P0 BRA `(.L_x_3310) ;  /* 0x0000000000a48947 */ /* 0x000fea0003800000 */
[----:B------:R-:W-:Y:S01]  /*91ca0*/  IMAD.MOV.U32 R30, RZ, RZ, R18 ;  /* 0x000000ffff1e7224 */ /* 0x000fe200078e0012 */
[----:B------:R-:W-:Y:S01]  /*91cb0*/  MOV R9, R6 ;  /* 0x0000000600097202 */ /* 0x000fe20000000f00 */
[----:B------:R-:W-:Y:S06]  /*91cc0*/  BRA `(.L_x_3311) ;  /* 0x0000000000a87947 */ /* 0x000fec0003800000 */
.L_x_3303:
[----:B------:R-:W-:Y:S01]  /*91cd0*/  ISETP.NE.AND P0, PT, R0, RZ, PT ;  /* 0x000000ff0000720c */ /* 0x000fe20003f05270 */
[----:B------:R-:W-:Y:S02]  /*91ce0*/  IMAD.MOV.U32 R18, RZ, RZ, R28 ;  /* 0x000000ffff127224 */ /* 0x000fe400078e001c */
[----:B------:R-:W-:-:S03]  /*91cf0*/  IMAD.MOV.U32 R9, RZ, RZ, R6 ;  /* 0x000000ffff097224 */ /* 0x000fc600078e0006 */
[----:B------:R-:W-:-:S07]  /*91d00*/  MOV R30, R18 ;  /* 0x00000012001e7202 */ /* 0x000fce0000000f00 */
[----:B------:R-:W-:Y:S05]  /*91d10*/  @!P0 BRA `(.L_x_3311) ;  /* 0x0000000000948947 */ /* 0x000fea0003800000 */
[----:B------:R-:W-:Y:S01]  /*91d20*/  MOV R16, R28 ;  /* 0x0000001c00107202 */ /* 0x000fe20000000f00 */
[----:B0-----:R-:W-:Y:S01]  /*91d30*/  IMAD.MOV.U32 R17, RZ, RZ, R6 ;  /* 0x000000ffff117224 */ /* 0x001fe200078e0006 */
        /* <DEDUP_REMOVED lines=10> */
.L_x_3312:
[----:B------:R-:W-:Y:S01]  /*91de0*/  IADD3 R15, P0, PT, R19, 0x1, RZ ;  /* 0x00000001130f7810 */ /* 0x000fe20007f1e0ff */
[----:B------:R-:W-:Y:S02]  /*91df0*/  IMAD.MOV.U32 R18, RZ, RZ, R28 ;  /* 0x000000ffff127224 */ /* 0x000fe400078e001c */
[----:B------:R-:W-:Y:S01]  /*91e00*/  IMAD.MOV.U32 R9, RZ, RZ, R6 ;  /* 0x000000ffff097224 */ /* 0x000fe200078e0006 */
[----:B------:R-:W-:Y:S02]  /*91e10*/  IADD3.X R14, PT, PT, RZ, R20, RZ, P0, !PT ;  /* 0x00000014ff0e7210 */ /* 0x000fe400007fe4ff */
[----:B0-----:R-:W-:Y:S02]  /*91e20*/  ISETP.NE.U32.AND P0, PT, R15, R0, PT ;  /* 0x000000000f00720c */ /* 0x001fe40003f05070 */
        /* <DEDUP_REMOVED lines=16> */
.L_x_3310:
[----:B------:R-:W-:Y:S01]  /*91f30*/  IMAD.MOV.U32 R30, RZ, RZ, R3 ;  /* 0x000000ffff1e7224 */ /* 0x000fe200078e0003 */
[----:B------:R-:W-:Y:S01]  /*91f40*/  MOV R9, R2 ;  /* 0x0000000200097202 */ /* 0x000fe20000000f00 */
[----:B------:R-:W-:Y:S01]  /*91f50*/  IMAD.MOV.U32 R3, RZ, RZ, R18 ;  /* 0x000000ffff037224 */ /* 0x000fe200078e0012 */
[----:B------:R-:W-:-:S07]  /*91f60*/  MOV R2, R6 ;  /* 0x0000000600027202 */ /* 0x000fce0000000f00 */
.L_x_3311:
[----:B------:R-:W-:Y:S05]  /*91f70*/  BSYNC.RECONVERGENT B1 ;  /* 0x0000000000017941 */ /* 0x000fea0003800200 */
.L_x_3302:
        /* <DEDUP_REMOVED lines=11> */
.L_x_3314:
        /* <DEDUP_REMOVED lines=106> */
.L_x_3313:
        /* <DEDUP_REMOVED lines=55> */
.L_x_3315:
        /* <DEDUP_REMOVED lines=9> */
.L_x_3317:
[----:B------:R-:W-:-:S04]  /*92ad0*/  LEA R16, P2, R22, R8, 0x3 ;  /* 0x0000000816107211 */ /* 0x000fc800078418ff */
[----:B0-----:R-:W-:-:S05]  /*92ae0*/  LEA.HI.X R17, R22, R7, R15, 0x3, P2 ;  /* 0x0000000716117211 */ /* 0x001fca00010f1c0f */
[----:B------:R-:W2:Y:S04]  /*92af0*/  LD.E.64 R18, desc[UR10][R16.64] ;  /* 0x0000000a10127980 */ /* 0x000ea8000c101b00 */
        /* <DEDUP_REMOVED lines=102> */
.L_x_3316:
[----:B------:R-:W-:Y:S05]  /*93160*/  @!P1 BRA `(.L_x_3318) ;  /* 0x0000000000c89947 */ /* 0x000fea0003800000 */
[----:B------:R-:W-:-:S04]  /*93170*/  LEA R16, P2, R15, R8, 0x3 ;  /* 0x000000080f107211 */ /* 0x000fc800078418ff */
[----:B01----:R-:W-:-:S06]  /*93180*/  LEA.HI.X R17, R15, R7, R18, 0x3, P2 ;  /* 0x000000070f117211 */ /* 0x003fcc00010f1c12 */
        /* <DEDUP_REMOVED lines=48> */
.L_x_3318:
        /* <DEDUP_REMOVED lines=15> */
[----:B------:R-:W2:Y:S01]  /*93580*/  LDC R25, c[0x0][0x3c4] ;  /* 0x0000f100ff197b82 */ /* 0x000ea20000000800 */
[----:B0-----:R-:W-:-:S07]  /*93590*/  LOP3.LUT R24, R24, 0xfffffffe, RZ, 0xc0, !PT ;  /* 0xfffffffe18187812 */ /* 0x001fce00078ec0ff */
.L_x_3322:
[----:B------:R-:W-:-:S04]  /*935a0*/  LEA R20, P2, R16, R11, 0x3 ;  /* 0x0000000b10147211 */ /* 0x000fc800078418ff */
[----:B------:R-:W-:-:S05]  /*935b0*/  LEA.HI.X R21, R16, R10, R15, 0x3, P2 ;  /* 0x0000000a10157211 */ /* 0x000fca00010f1c0f */
[----:B-1----:R-:W3:Y:S04]  /*935c0*/  LD.E.64 R18, desc[UR10][R20.64] ;  /* 0x0000000a14127980 */ /* 0x002ee8000c101b00 */
        /* <DEDUP_REMOVED lines=99> */
.L_x_3321:
[----:B------:R-:W-:Y:S05]  /*93c00*/  @!P1 BRA `(.L_x_3323) ;  /* 0x0000000000c89947 */ /* 0x000fea0003800000 */
        /* <DEDUP_REMOVED lines=50> */
.L_x_3323:
        /* <DEDUP_REMOVED lines=9> */
.L_x_3325:
[----:B------:R-:W-:-:S04]  /*93fc0*/  LEA R20, P0, R16, R8, 0x3 ;  /* 0x0000000810147211 */ /* 0x000fc800078018ff */
[----:B------:R-:W-:-:S05]  /*93fd0*/  LEA.HI.X R21, R16, R7, R15, 0x3, P0 ;  /* 0x0000000710157211 */ /* 0x000fca00000f1c0f */
[----:B-1----:R-:W2:Y:S04]  /*93fe0*/  LD.E.64 R18, desc[UR10][R20.64] ;  /* 0x0000000a14127980 */ /* 0x002ea8000c101b00 */
        /* <DEDUP_REMOVED lines=102> */
.L_x_3324:
        /* <DEDUP_REMOVED lines=51> */
.L_x_3326:
[----:B------:R-:W-:-:S04]  /*94980*/  ISETP.GE.U32.AND P0, PT, R17, R6, PT ;  /* 0x000000061100720c */ /* 0x000fc80003f06070 */
[----:B------:R-:W-:-:S13]  /*94990*/  ISETP.GE.U32.AND.EX P0, PT, R22, R14, PT, P0 ;  /* 0x0000000e1600720c */ /* 0x000fda0003f06100 */
[----:B------:R-:W-:Y:S05]  /*949a0*/  @!P0 BRA `(.L_x_3327) ;  /* 0x0000000000948947 */ /* 0x000fea0003800000 */
[----:B------:R-:W-:Y:S01]  /*949b0*/  MOV R25, R11 ;  /* 0x0000000b00197202 */ /* 0x000fe20000000f00 */
[----:B------:R-:W-:Y:S01]  /*949c0*/  IMAD.MOV.U32 R6, RZ, RZ, R10 ;  /* 0x000000ffff067224 */ /* 0x000fe200078e000a */
[----:B------:R-:W-:Y:S06]  /*949d0*/  BRA `(.L_x_3328) ;  /* 0x0000000000987947 */ /* 0x000fec0003800000 */
.L_x_3320:
[----:B------:R-:W-:Y:S01]  /*949e0*/  ISETP.NE.AND P0, PT, R0, RZ, PT ;  /* 0x000000ff0000720c */ /* 0x000fe20003f05270 */
[----:B------:R-:W-:Y:S01]  /*949f0*/  IMAD.MOV.U32 R6, RZ, RZ, R10 ;  /* 0x000000ffff067224 */ /* 0x000fe200078e000a */
[----:B------:R-:W-:-:S11]  /*94a00*/  MOV R25, R11 ;  /* 0x0000000b00197202 */ /* 0x000fd60000000f00 */
[----:B------:R-:W-:Y:S05]  /*94a10*/  @!P0 BRA `(.L_x_3328) ;  /* 0x0000000000888947 */ /* 0x000fea0003800000 */
[----:B------:R-:W-:Y:S01]  /*94a20*/  MOV R14, R11 ;  /* 0x0000000b000e7202 */ /* 0x000fe20000000f00 */
[----:B------:R-:W-:Y:S01]  /*94a30*/  IMAD.MOV.U32 R15, RZ, RZ, R10 ;  /* 0x000000ffff0f7224 */ /* 0x000fe200078e000a */
[----:B------:R-:W-:-:S05]  /*94a40*/  MOV R6, R8 ;  /* 0x0000000800067202 */ /* 0x000fca0000000f00 */
[----:B------:R-:W2:Y:S04]  /*94a50*/  LD.E.64 R14, desc[UR10][R14.64] ;  /* 0x0000000a0e0e7980 */ /* 0x000ea8000c101b00 */
[----:B0-----:R-:W2:Y:S02]  /*94a60*/  LD.E.64 R16, desc[UR10][R6.64] ;  /* 0x0000000a06107980 */ /* 0x001ea4000c101b00 */
[----:B--2---:R-:W-:-:S04]  /*94a70*/  ISETP.GE.U32.AND P0, PT, R14, R16, PT ;  /* 0x000000100e00720c */ /* 0x004fc80003f06070 */
[----:B------:R-:W-:-:S13]  /*94a80*/  ISETP.GE.U32.AND.EX P0, PT, R15, R17, PT, P0 ;  /* 0x000000110f00720c */ /* 0x000fda0003f06100 */
[----:B------:R-:W-:Y:S05]  /*94a90*/  @!P0 BRA `(.L_x_3327) ;  /* 0x0000000000588947 */ /* 0x000fea0003800000 */
[----:B------:R-:W0:Y:S01]  /*94aa0*/  LDC R0, c[0x0][0x3c8] ;  /* 0x0000f200ff007b82 */ /* 0x000e220000000800 */
[----:B-1----:R-:W-:-:S07]  /*94ab0*/  CS2R R18, SRZ ;  /* 0x0000000000127805 */ /* 0x002fce000001ff00 */
.L_x_3329:
[----:B------:R-:W-:Y:S01]  /*94ac0*/  IADD3 R15, P0, PT, R18, 0x1, RZ ;  /* 0x00000001120f7810 */ /* 0x000fe20007f1e0ff */
[----:B------:R-:W-:Y:S01]  /*94ad0*/  IMAD.MOV.U32 R6, RZ, RZ, R10 ;  /* 0x000000ffff067224 */ /* 0x000fe200078e000a */
[----:B------:R-:W-:-:S03]  /*94ae0*/  MOV R25, R11 ;  /* 0x0000000b00197202 */ /* 0x000fc60000000f00 */
[----:B------:R-:W-:Y:S01]  /*94af0*/  IMAD.X R14, RZ, RZ, R19, P0 ;  /* 0x000000ffff0e7224 */ /* 0x000fe200000e0613 */
[----:B0-----:R-:W-:-:S04]  /*94b00*/  ISETP.NE.U32.AND P0, PT, R15, R0, PT ;  /* 0x000000000f00720c */ /* 0x001fc80003f05070 */
        /* <DEDUP_REMOVED lines=15> */
.L_x_3327:
[----:B------:R-:W-:Y:S01]  /*94c00*/  IMAD.MOV.U32 R25, RZ, RZ, R8 ;  /* 0x000000ffff197224 */ /* 0x000fe200078e0008 */
[----:B------:R-:W-:Y:S01]  /*94c10*/  MOV R6, R7 ;  /* 0x0000000700067202 */ /* 0x000fe20000000f00 */
[----:B------:R-:W-:Y:S01]  /*94c20*/  IMAD.MOV.U32 R8, RZ, RZ, R11 ;  /* 0x000000ffff087224 */ /* 0x000fe200078e000b */
[----:B------:R-:W-:-:S07]  /*94c30*/  MOV R7, R10 ;  /* 0x0000000a00077202 */ /* 0x000fce0000000f00 */
.L_x_3328:
[----:B------:R-:W-:Y:S05]  /*94c40*/  BSYNC.RECONVERGENT B1 ;  /* 0x0000000000017941 */ /* 0x000fea0003800200 */
.L_x_3319:
        /* <DEDUP_REMOVED lines=8> */
[----:B------:R-:W-:Y:S02]  /*94cd0*/  MOV R11, 0xcbf29ce4 ;  /* 0xcbf29ce4000b7802 */ /* 0x000fe40000000f00 */
[----:B------:R-:W-:-:S07]  /*94ce0*/  CS2R R14, SRZ ;  /* 0x00000000000e7805 */ /* 0x000fce000001ff00 */
.L_x_3331:
[----:B-1----:R-:W-:-:S04]  /*94cf0*/  LEA R18, P1, R15, R29, 0x3 ;  /* 0x0000001d0f127211 */ /* 0x002fc800078218ff */
        /* <DEDUP_REMOVED lines=104> */
.L_x_3330:
        /* <DEDUP_REMOVED lines=54> */
.L_x_3332:
[----:B0-----:R-:W-:Y:S02]  /*956e0*/  HFMA2 R16, -RZ, RZ, 0, 0 ;  /* 0x00000000ff107431 */ /* 0x001fe400000001ff */
[----:B------:R-:W-:Y:S01]  /*956f0*/  IMAD.MOV.U32 R15, RZ, RZ, RZ ;  /* 0x000000ffff0f7224 */ /* 0x000fe200078e00ff */
[----:B------:R-:W-:Y:S06]  /*95700*/  @!P0 BRA `(.L_x_3333) ;  /* 0x0000000400b88947 */ /* 0x000fec0003800000 */
[----:B------:R-:W-:Y:S01]  /*95710*/  IMAD.MOV.U32 R20, RZ, RZ, -0x7bdddcdb ;  /* 0x84222325ff147424 */ /* 0x000fe200078e00ff */
[----:B------:R-:W-:Y:S02]  /*95720*/  MOV R21, 0xcbf29ce4 ;  /* 0xcbf29ce400157802 */ /* 0x000fe40000000f00 */
[----:B------:R-:W-:Y:S01]  /*95730*/  CS2R R14, SRZ ;  /* 0x00000000000e7805 */ /* 0x000fe2000001ff00 */
[----:B------:R-:W0:Y:S01]  /*95740*/  LDCU.64 UR6, c[0x0][0x3c0] ;  /* 0x00007800ff0677ac */ /* 0x000e220008000a00 */
[----:B------:R-:W-:-:S05]  /*95750*/  NOP ;  /* 0x0000000000007918 */ /* 0x000fca0000000000 */
.L_x_3334:
[----:B------:R-:W-:-:S04]  /*95760*/  LEA R16, P2, R15, R12, 0x3 ;  /* 0x0000000c0f107211 */ /* 0x000fc800078418ff */
[----:B------:R-:W-:-:S05]  /*95770*/  LEA.HI.X R17, R15, R13, R14, 0x3, P2 ;  /* 0x0000000d0f117211 */ /* 0x000fca00010f1c0e */
[----:B-1----:R-:W2:Y:S04]  /*95780*/  LD.E.64 R18, desc[UR10][R16.64] ;  /* 0x0000000a10127980 */ /* 0x002ea8000c101b00 */
        /* <DEDUP_REMOVED lines=102> */
.L_x_3333:
        /* <DEDUP_REMOVED lines=51> */
.L_x_3335:
        /* <DEDUP_REMOVED lines=18> */
.L_x_3339:
[----:B0-----:R-:W-:-:S04]  /*96240*/  LEA R16, P2, R22, R29, 0x3 ;  /* 0x0000001d16107211 */ /* 0x001fc800078418ff */
[----:B------:R-:W-:-:S05]  /*96250*/  LEA.HI.X R17, R22, R26, R10, 0x3, P2 ;  /* 0x0000001a16117211 */ /* 0x000fca00010f1c0a */
[----:B-1----:R-:W2:Y:S04]  /*96260*/  LD.E.64 R18, desc[UR10][R16.64] ;  /* 0x0000000a10127980 */ /* 0x002ea8000c101b00 */
        /* <DEDUP_REMOVED lines=99> */
.L_x_3338:
[----:B------:R-:W-:Y:S05]  /*968a0*/  @!P1 BRA `(.L_x_3340) ;  /* 0x0000000000c89947 */ /* 0x000fea0003800000 */
[----:B------:R-:W-:-:S04]  /*968b0*/  LEA R10, P2, R11, R29, 0x3 ;  /* 0x0000001d0b0a7211 */ /* 0x000fc800078418ff */
[----:B------:R-:W-:-:S06]  /*968c0*/  LEA.HI.X R11, R11, R26, R23, 0x3, P2 ;  /* 0x0000001a0b0b7211 */ /* 0x000fcc00010f1c17 */
[----:B------:R-:W2:Y:S01]  /*968d0*/  LD.E.64 R10, desc[UR10][R10.64] ;  /* 0x0000000a0a0a7980 */ /* 0x000ea2000c101b00 */
[----:B------:R-:W-:Y:S01]  /*968e0*/  IMAD R21, R21, 0x1b3, RZ ;  /* 0x000001b315157824 */ /* 0x000fe200078e02ff */
[----:B--2---:R-:W-:Y:S02]  /*968f0*/  LOP3.LUT R20, R20, 0xff, R10, 0x78, !PT ;  /* 0x000000ff14147812 */ /* 0x004fe400078e780a */
[----:B------:R-:W-:-:S03]  /*96900*/  SHF.R.U64 R19, R10, 0x8, R11 ;  /* 0x000000080a137819 */ /* 0x000fc6000000120b */
[----:B0-----:R-:W-:-:S04]  /*96910*/  IMAD.WIDE.U32 R16, R20, 0x1b3, RZ ;  /* 0x000001b314107825 */ /* 0x001fc800078e00ff */
[----:B------:R-:W-:Y:S01]  /*96920*/  IMAD R21, R20, 0x100, R21 ;  /* 0x0000010014157824 */ /* 0x000fe200078e0215 */
[----:B-1----:R-:W-:-:S04]  /*96930*/  LOP3.LUT R18, R16, 0xff, R19, 0x78, !PT ;  /* 0x000000ff10127812 */ /* 0x002fc800078e7813 */
        /* <DEDUP_REMOVED lines=41> */
.L_x_3340:
[----:B------:R-:W-:Y:S02]  /*96bd0*/  HFMA2 R11, -RZ, RZ, 0, 0 ;  /* 0x00000000ff0b7431 */ /* 0x000fe400000001ff */
[----:B0-----:R-:W-:Y:S01]  /*96be0*/  IMAD.MOV.U32 R16, RZ, RZ, RZ ;  /* 0x000000ffff107224 */ /* 0x001fe200078e00ff */
[----:B------:R-:W-:Y:S06]  /*96bf0*/  @!P0 BRA `(.L_x_3341) ;  /* 0x0000000400b48947 */ /* 0x000fec0003800000 */
[----:B------:R-:W-:Y:S01]  /*96c00*/  MOV R14, 0x84222325 ;  /* 0x84222325000e7802 */ /* 0x000fe20000000f00 */
[----:B------:R-:W-:Y:S01]  /*96c10*/  IMAD.MOV.U32 R15, RZ, RZ, -0x340d631c ;  /* 0xcbf29ce4ff0f7424 */ /* 0x000fe200078e00ff */
[----:B------:R-:W-:Y:S01]  /*96c20*/  CS2R R10, SRZ ;  /* 0x00000000000a7805 */ /* 0x000fe2000001ff00 */
[----:B------:R-:W0:Y:S01]  /*96c30*/  LDCU.64 UR6, c[0x0][0x3c0] ;  /* 0x00007800ff0677ac */ /* 0x000e220008000a00 */
[----:B------:R-:W-:-:S05]  /*96c40*/  NOP ;  /* 0x0000000000007918 */ /* 0x000fca0000000000 */
.L_x_3342:
[----:B-1----:R-:W-:-:S04]  /*96c50*/  LEA R18, P0, R11, R12, 0x3 ;  /* 0x0000000c0b127211 */ /* 0x002fc800078018ff */
        /* <DEDUP_REMOVED lines=101> */
[----:B------:R-:W0:Y:S01]  /*972b0*/  LDC R16, c[0x0][0x3c4] ;  /* 0x0000f100ff107b82 */ /* 0x000e220000000800 */
[----:B------:R-:W-:-:S07]  /*972c0*/  IMAD.U32 R11, RZ, RZ, UR8 ;  /* 0x00000008ff0b7e24 */ /* 0x000fce000f8e00ff */
.L_x_3341:
        /* <DEDUP_REMOVED lines=51> */
.L_x_3343:
[----:B------:R-:W-:Y:S01]  /*97600*/  ISETP.GE.U32.AND P0, PT, R20, R14, PT ;  /* 0x0000000e1400720c */ /* 0x000fe20003f06070 */
[----:B0-----:R-:W-:Y:S01]  /*97610*/  IMAD.MOV.U32 R16, RZ, RZ, R29 ;  /* 0x000000ffff107224 */ /* 0x001fe200078e001d */
[----:B------:R-:W-:Y:S02]  /*97620*/  MOV R17, R26 ;  /* 0x0000001a00117202 */ /* 0x000fe40000000f00 */
[----:B------:R-:W-:-:S13]  /*97630*/  ISETP.GE.U32.AND.EX P0, PT, R21, R15, PT, P0 ;  /* 0x0000000f1500720c */ /* 0x000fda0003f06100 */
[----:B------:R-:W-:Y:S05]  /*97640*/  @!P0 BRA `(.L_x_3344) ;  /* 0x0000000000a88947 */ /* 0x000fea0003800000 */
[----:B------:R-:W-:Y:S01]  /*97650*/  IMAD.MOV.U32 R27, RZ, RZ, R16 ;  /* 0x000000ffff1b7224 */ /* 0x000fe200078e0010 */
[----:B------:R-:W-:Y:S01]  /*97660*/  MOV R10, R17 ;  /* 0x00000011000a7202 */ /* 0x000fe20000000f00 */
[----:B------:R-:W-:Y:S06]  /*97670*/  BRA `(.L_x_3345) ;  /* 0x0000000000ac7947 */ /* 0x000fec0003800000 */
.L_x_3337:
[----:B------:R-:W-:Y:S01]  /*97680*/  ISETP.NE.AND P0, PT, R0, RZ, PT ;  /* 0x000000ff0000720c */ /* 0x000fe20003f05270 */
[----:B0-----:R-:W-:Y:S01]  /*97690*/  IMAD.MOV.U32 R16, RZ, RZ, R29 ;  /* 0x000000ffff107224 */ /* 0x001fe200078e001d */
[----:B------:R-:W-:-:S03]  /*976a0*/  MOV R17, R26 ;  /* 0x0000001a00117202 */ /* 0x000fc60000000f00 */
[----:B------:R-:W-:Y:S01]  /*976b0*/  IMAD.MOV.U32 R27, RZ, RZ, R16 ;  /* 0x000000ffff1b7224 */ /* 0x000fe200078e0010 */
[----:B------:R-:W-:-:S07]  /*976c0*/  MOV R10, R17 ;  /* 0x00000011000a7202 */ /* 0x000fce0000000f00 */
[----:B------:R-:W-:Y:S05]  /*976d0*/  @!P0 BRA `(.L_x_3345) ;  /* 0x0000000000948947 */ /* 0x000fea0003800000 */
[----:B------:R-:W-:Y:S01]  /*976e0*/  IMAD.MOV.U32 R14, RZ, RZ, R29 ;  /* 0x000000ffff0e7224 */ /* 0x000fe200078e001d */
[----:B------:R-:W-:Y:S01]  /*976f0*/  MOV R15, R26 ;  /* 0x0000001a000f7202 */ /* 0x000fe20000000f00 */
        /* <DEDUP_REMOVED lines=8> */
[----:B-1----:R-:W-:-:S07]  /*97780*/  CS2R R18, SRZ ;  /* 0x0000000000127805 */ /* 0x002fce000001ff00 */
.L_x_3346:
        /* <DEDUP_REMOVED lines=22> */
.L_x_3344:
[----:B------:R-:W-:Y:S01]  /*978f0*/  IMAD.MOV.U32 R27, RZ, RZ, R12 ;  /* 0x000000ffff1b7224 */ /* 0x000fe200078e000c */
[----:B------:R-:W-:Y:S01]  /*97900*/  MOV R10, R13 ;  /* 0x0000000d000a7202 */ /* 0x000fe20000000f00 */
[----:B------:R-:W-:Y:S01]  /*97910*/  IMAD.MOV.U32 R12, RZ, RZ, R16 ;  /* 0x000000ffff0c7224 */ /* 0x000fe200078e0010 */
[----:B------:R-:W-:-:S07]  /*97920*/  MOV R13, R17 ;  /* 0x00000011000d7202 */ /* 0x000fce0000000f00 */
.L_x_3345:
[----:B------:R-:W-:Y:S05]  /*97930*/  BSYNC.RECONVERGENT B1 ;  /* 0x0000000000017941 */ /* 0x000fea0003800200 */
.L_x_3336:
        /* <DEDUP_REMOVED lines=8> */
[----:B------:R-:W-:Y:S01]  /*979c0*/  MOV R14, 0xcbf29ce4 ;  /* 0xcbf29ce4000e7802 */ /* 0x000fe20000000f00 */
[----:B------:R-:W-:Y:S01]  /*979d0*/  IMAD.MOV.U32 R20, RZ, RZ, RZ ;  /* 0x000000ffff147224 */ /* 0x000fe200078e00ff */
[----:B------:R-:W-:-:S07]  /*979e0*/  MOV R15, RZ ;  /* 0x000000ff000f7202 */ /* 0x000fce0000000f00 */
.L_x_3348:
        /* <DEDUP_REMOVED lines=106> */
.L_x_3347:
        /* <DEDUP_REMOVED lines=55> */
.L_x_3349:
        /* <DEDUP_REMOVED lines=9> */
.L_x_3351:
        /* <DEDUP_REMOVED lines=105> */
.L_x_3350:
        /* <DEDUP_REMOVED lines=51> */
.L_x_3352:
        /* <DEDUP_REMOVED lines=14> */
[----:B0-----:R-:W-:Y:S01]  /*98f30*/  IMAD.MOV.U32 R17, RZ, RZ, RZ ;  /* 0x000000ffff117224 */ /* 0x001fe200078e00ff */
[----:B------:R-:W-:-:S04]  /*98f40*/  MOV R11, RZ ;  /* 0x000000ff000b7202 */ /* 0x000fc80000000f00 */
[----:B------:R-:W0:Y:S01]  /*98f50*/  LDC R24, c[0x0][0x3c4] ;  /* 0x0000f100ff187b82 */ /* 0x000e220000000800 */
[----:B--2---:R-:W-:-:S07]  /*98f60*/  LOP3.LUT R14, R14, 0xfffffffe, RZ, 0xc0, !PT ;  /* 0xfffffffe0e0e7812 */ /* 0x004fce00078ec0ff */
.L_x_3356:
[----:B-1----:R-:W-:-:S04]  /*98f70*/  LEA R18, P2, R17, R3, 0x3 ;  /* 0x0000000311127211 */ /* 0x002fc800078418ff */
        /* <DEDUP_REMOVED lines=101> */
.L_x_3355:
[----:B------:R-:W-:Y:S05]  /*995d0*/  @!P1 BRA `(.L_x_3357) ;  /* 0x0000000000c89947 */ /* 0x000fea0003800000 */
[----:B-1----:R-:W-:-:S04]  /*995e0*/  LEA R18, P2, R14, R3, 0x3 ;  /* 0x000000030e127211 */ /* 0x002fc800078418ff */
        /* <DEDUP_REMOVED lines=11> */
[----:B0-----:R-:W-:Y:S01]  /*996a0*/  IMAD R17, R11, 0x100, R14 ;  /* 0x000001000b117824 */ /* 0x001fe200078e020e */
        /* <DEDUP_REMOVED lines=37> */
.L_x_3357:
[----:B------:R-:W-:Y:S02]  /*99900*/  HFMA2 R11, -RZ, RZ, 0, 0 ;  /* 0x00000000ff0b7431 */ /* 0x000fe400000001ff */
[----:B------:R-:W-:Y:S01]  /*99910*/  IMAD.MOV.U32 R14, RZ, RZ, RZ ;  /* 0x000000ffff0e7224 */ /* 0x000fe200078e00ff */
[----:B------:R-:W-:Y:S06]  /*99920*/  @!P0 BRA `(.L_x_3358) ;  /* 0x0000000400bc8947 */ /* 0x000fec0003800000 */
[----:B------:R-:W-:Y:S01]  /*99930*/  MOV R15, 0x84222325 ;  /* 0x84222325000f7802 */ /* 0x000fe20000000f00 */
[----:B------:R-:W-:Y:S01]  /*99940*/  IMAD.MOV.U32 R16, RZ, RZ, -0x340d631c ;  /* 0xcbf29ce4ff107424 */ /* 0x000fe200078e00ff */
[----:B------:R-:W-:Y:S01]  /*99950*/  MOV R14, RZ ;  /* 0x000000ff000e7202 */ /* 0x000fe20000000f00 */
[----:B------:R-:W-:Y:S01]  /*99960*/  IMAD.MOV.U32 R11, RZ, RZ, RZ ;  /* 0x000000ffff0b7224 */ /* 0x000fe200078e00ff */
[----:B------:R-:W2:Y:S01]  /*99970*/  LDCU.64 UR6, c[0x0][0x3c0] ;  /* 0x00007800ff0677ac */ /* 0x000ea20008000a00 */
[----:B------:R-:W-:-:S05]  /*99980*/  NOP ;  /* 0x0000000000007918 */ /* 0x000fca0000000000 */
.L_x_3359:
[----:B------:R-:W-:-:S04]  /*99990*/  LEA R20, P0, R14, R5, 0x3 ;  /* 0x000000050e147211 */ /* 0x000fc800078018ff */
[----:B------:R-:W-:-:S05]  /*999a0*/  LEA.HI.X R21, R14, R4, R11, 0x3, P0 ;  /* 0x000000040e157211 */ /* 0x000fca00000f1c0b */
[----:B-1----:R-:W3:Y:S04]  /*999b0*/  LD.E.64 R18, desc[UR10][R20.64] ;  /* 0x0000000a14127980 */ /* 0x002ee8000c101b00 */
[----:B------:R-:W4:Y:S01]  /*999c0*/  LD.E.64 R20, desc[UR10][R20.64+0x8] ;  /* 0x0000080a14147980 */ /* 0x000f22000c101b00 */
[----:B------:R-:W-:Y:S01]  /*999d0*/  IMAD R24, R16, 0x1b3, RZ ;  /* 0x000001b310187824 */ /* 0x000fe200078e02ff */
[----:B--2---:R-:W-:Y:S01]  /*999e0*/  ULOP3.LUT UR8, UR6, 0xfffffffe, URZ, 0xc0, !UPT ;  /* 0xfffffffe06087892 */ /* 0x004fe2000f8ec0ff */
[----:B------:R-:W-:-:S04]  /*999f0*/  IADD3 R14, P0, PT, R14, 0x2, RZ ;  /* 0x000000020e0e7810 */ /* 0x000fc80007f1e0ff */
[----:B------:R-:W-:Y:S02]  /*99a00*/  IADD3.X R11, PT, PT, RZ, R11, RZ, P0, !PT ;  /* 0x0000000bff0b7210 */ /* 0x000fe400007fe4ff */
[----:B------:R-:W-:-:S04]  /*99a10*/  ISETP.NE.U32.AND P0, PT, R14, UR8, PT ;  /* 0x000000080e007c0c */ /* 0x000fc8000bf05070 */
[----:B------:R-:W-:Y:S02]  /*99a20*/  ISETP.NE.AND.EX P0, PT, R11, UR7, PT, P0 ;  /* 0x000000070b007c0c */ /* 0x000fe4000bf05300 */
[----:B---3--:R-:W-:-:S04]  /*99a30*/  LOP3.LUT R15, R15, 0xff, R18, 0x78, !PT ;  /* 0x000000ff0f0f7812 */ /* 0x008fc800078e7812 */
[C---:B------:R-:W-:Y:S01]  /*99a40*/  LEA R29, R15.reuse, R24, 0x8 ;  /* 0x000000180f1d7211 */ /* 0x040fe200078e40ff */
[----:B0-----:R-:W-:Y:S01]  /*99a50*/  IMAD.WIDE.U32 R16, R15, 0x1b3, RZ ;  /* 0x000001b30f107825 */ /* 0x001fe200078e00ff */
        /* <DEDUP_REMOVED lines=90> */
[----:B------:R-:W2:Y:S01]  /*9a000*/  LDC R14, c[0x0][0x3c4] ;  /* 0x0000f100ff0e7b82 */ /* 0x000ea20000000800 */
[----:B------:R-:W-:-:S07]  /*9a010*/  MOV R11, UR8 ;  /* 0x00000008000b7c02 */ /* 0x000fce0008000f00 */
.L_x_3358:
[----:B------:R-:W-:Y:S05]  /*9a020*/  @!P1 BRA `(.L_x_3360) ;  /* 0x0000000000c89947 */ /* 0x000fea0003800000 */
[----:B-1----:R-:W-:-:S04]  /*9a030*/  LEA R18, P0, R11, R5, 0x3 ;  /* 0x000000050b127211 */ /* 0x002fc800078018ff */
[----:B--2---:R-:W-:-:S06]  /*9a040*/  LEA.HI.X R19, R11, R4, R14, 0x3, P0 ;  /* 0x000000040b137211 */ /* 0x004fcc00000f1c0e */
[----:B------:R-:W2:Y:S01]  /*9a050*/  LD.E.64 R18, desc[UR10][R18.64] ;  /* 0x0000000a12127980 */ /* 0x000ea2000c101b00 */
[----:B------:R-:W-:Y:S01]  /*9a060*/  IMAD R16, R16, 0x1b3, RZ ;  /* 0x000001b310107824 */ /* 0x000fe200078e02ff */
[----:B--2---:R-:W-:-:S05]  /*9a070*/  LOP3.LUT R11, R15, 0xff, R18, 0x78, !PT ;  /* 0x000000ff0f0b7812 */ /* 0x004fca00078e7812 */
        /* <DEDUP_REMOVED lines=45> */
.L_x_3360:
[----:B------:R-:W-:-:S04]  /*9a350*/  ISETP.GE.U32.AND P0, PT, R22, R15, PT ;  /* 0x0000000f1600720c */ /* 0x000fc80003f06070 */
[----:B------:R-:W-:-:S13]  /*9a360*/  ISETP.GE.U32.AND.EX P0, PT, R23, R16, PT, P0 ;  /* 0x000000101700720c */ /* 0x000fda0003f06100 */
[----:B------:R-:W-:Y:S05]  /*9a370*/  @!P0 BRA `(.L_x_3361) ;  /* 0x0000000000988947 */ /* 0x000fea0003800000 */
[----:B------:R-:W-:Y:S01]  /*9a380*/  MOV R11, R3 ;  /* 0x00000003000b7202 */ /* 0x000fe20000000f00 */
[----:B--2---:R-:W-:Y:S01]  /*9a390*/  IMAD.MOV.U32 R14, RZ, RZ, R2 ;  /* 0x000000ffff0e7224 */ /* 0x004fe200078e0002 */
[----:B------:R-:W-:Y:S06]  /*9a3a0*/  BRA `(.L_x_3362) ;  /* 0x00000000009c7947 */ /* 0x000fec0003800000 */
.L_x_3354:
[----:B------:R-:W-:Y:S01]  /*9a3b0*/  ISETP.NE.AND P0, PT, R0, RZ, PT ;  /* 0x000000ff0000720c */ /* 0x000fe20003f05270 */
[----:B------:R-:W-:Y:S01]  /*9a3c0*/  IMAD.MOV.U32 R14, RZ, RZ, R2 ;  /* 0x000000ffff0e7224 */ /* 0x000fe200078e0002 */
[----:B------:R-:W-:-:S11]  /*9a3d0*/  MOV R11, R3 ;  /* 0x00000003000b7202 */ /* 0x000fd60000000f00 */
        /* <DEDUP_REMOVED lines=11> */
[----:B-1----:R-:W-:-:S07]  /*9a490*/  CS2R R18, SRZ ;  /* 0x0000000000127805 */ /* 0x002fce000001ff00 */
.L_x_3363:
[----:B------:R-:W-:Y:S01]  /*9a4a0*/  IADD3 R15, P0, PT, R18, 0x1, RZ ;  /* 0x00000001120f7810 */ /* 0x000fe20007f1e0ff */
[----:B------:R-:W-:Y:S01]  /*9a4b0*/  IMAD.MOV.U32 R11, RZ, RZ, R3 ;  /* 0x000000ffff0b7224 */ /* 0x000fe200078e0003 */
[----:B------:R-:W-:Y:S02]  /*9a4c0*/  MOV R14, R2 ;  /* 0x00000002000e7202 */ /* 0x000fe40000000f00 */
[----:B------:R-:W-:Y:S02]  /*9a4d0*/  IADD3.X R16, PT, PT, RZ, R19, RZ, P0, !PT ;  /* 0x00000013ff107210 */ /* 0x000fe400007fe4ff */
[----:B0-----:R-:W-:-:S04]  /*9a4e0*/  ISETP.NE.U32.AND P0, PT, R15, R0, PT ;  /* 0x000000000f00720c */ /* 0x001fc80003f05070 */
[----:B------:R-:W-:-:S13]  /*9a4f0*/  ISETP.NE.AND.EX P0, PT, R16, UR4, PT, P0 ;  /* 0x0000000410007c0c */ /* 0x000fda000bf05300 */
[----:B------:R-:W-:Y:S05]  /*9a500*/  @!P0 BRA `(.L_x_3362) ;  /* 0x0000000000448947 */ /* 0x000fea0003800000 */
[----:B------:R-:W-:Y:S01]  /*9a510*/  IMAD.MOV.U32 R18, RZ, RZ, R15 ;  /* 0x000000ffff127224 */ /* 0x000fe200078e000f */
[----:B------:R-:W-:-:S03]  /*9a520*/  MOV R19, R16 ;  /* 0x0000001000137202 */ /* 0x000fc60000000f00 */
        /* <DEDUP_REMOVED lines=11> */
.L_x_3361:
[----:B------:R-:W-:Y:S01]  /*9a5e0*/  MOV R11, R5 ;  /* 0x00000005000b7202 */ /* 0x000fe20000000f00 */
[----:B--2---:R-:W-:Y:S01]  /*9a5f0*/  IMAD.MOV.U32 R14, RZ, RZ, R4 ;  /* 0x000000ffff0e7224 */ /* 0x004fe200078e0004 */
[----:B------:R-:W-:Y:S01]  /*9a600*/  MOV R5, R3 ;  /* 0x0000000300057202 */ /* 0x000fe20000000f00 */
[----:B------:R-:W-:-:S07]  /*9a610*/  IMAD.MOV.U32 R4, RZ, RZ, R2 ;  /* 0x000000ffff047224 */ /* 0x000fce00078e0002 */
.L_x_3362:
[----:B------:R-:W-:Y:S05]  /*9a620*/  BSYNC.RECONVERGENT B1 ;  /* 0x0000000000017941 */ /* 0x000fea0003800200 */
.L_x_3353:
        /* <DEDUP_REMOVED lines=11> */
.L_x_3365:
[----:B------:R-:W-:-:S04]  /*9a6e0*/  LEA R18, P1, R20, R8, 0x3 ;  /* 0x0000000814127211 */ /* 0x000fc800078218ff */
[----:B------:R-:W-:-:S05]  /*9a6f0*/  LEA.HI.X R19, R20, R7, R15, 0x3, P1 ;  /* 0x0000000714137211 */ /* 0x000fca00008f1c0f */
[----:B0-----:R-:W2:Y:S04]  /*9a700*/  LD.E.64 R16, desc[UR10][R18.64] ;  /* 0x0000000a12107980 */ /* 0x001ea8000c101b00 */
        /* <DEDUP_REMOVED lines=102> */
.L_x_3364:
[----:B------:R-:W-:Y:S01]  /*9ad70*/  ISETP.NE.U32.AND P1, PT, R36, RZ, PT ;  /* 0x000000ff2400720c */ /* 0x000fe20003f25070 */
[----:B------:R-:W-:Y:S01]  /*9ad80*/  IMAD.MOV.U32 R21, RZ, RZ, -0x340d631c ;  /* 0xcbf29ce4ff157424 */ /* 0x000fe200078e00ff */
[----:B------:R-:W-:Y:S02]  /*9ad90*/  MOV R20, 0x84222325 ;  /* 0x8422232500147802 */ /* 0x000fe40000000f00 */
[----:B------:R-:W-:-:S13]  /*9ada0*/  ISETP.NE.AND.EX P1, PT, RZ, RZ, PT, P1 ;  /* 0x000000ffff00720c */ /* 0x000fda0003f25310 */
[----:B------:R-:W-:Y:S05]  /*9adb0*/  @!P1 BRA `(.L_x_3366) ;  /* 0x0000000000c49947 */ /* 0x000fea0003800000 */
[----:B------:R-:W-:-:S04]  /*9adc0*/  LEA R16, P2, R15, R8, 0x3 ;  /* 0x000000080f107211 */ /* 0x000fc800078418ff */
[----:B01----:R-:W-:-:S06]  /*9add0*/  LEA.HI.X R17, R15, R7, R18, 0x3, P2 ;  /* 0x000000070f117211 */ /* 0x003fcc00010f1c12 */
        /* <DEDUP_REMOVED lines=47> */
.L_x_3366:
        /* <DEDUP_REMOVED lines=9> */
.L_x_3368:
[----:B------:R-:W-:-:S04]  /*9b160*/  LEA R16, P2, R22, R30, 0x3 ;  /* 0x0000001e16107211 */ /* 0x000fc800078418ff */
[----:B0-----:R-:W-:-:S05]  /*9b170*/  LEA.HI.X R17, R22, R9, R15, 0x3, P2 ;  /* 0x0000000916117211 */ /* 0x001fca00010f1c0f */
[----:B------:R-:W2:Y:S04]  /*9b180*/  LD.E.64 R18, desc[UR10][R16.64] ;  /* 0x0000000a10127980 */ /* 0x000ea8000c101b00 */
        /* <DEDUP_REMOVED lines=102> */
.L_x_3367:
[----:B------:R-:W-:Y:S05]  /*9b7f0*/  @!P1 BRA `(.L_x_3369) ;  /* 0x0000000000c89947 */ /* 0x000fea0003800000 */
[----:B------:R-:W-:-:S04]  /*9b800*/  LEA R16, P2, R15, R30, 0x3 ;  /* 0x0000001e0f107211 */ /* 0x000fc800078418ff */
[----:B01----:R-:W-:-:S06]  /*9b810*/  LEA.HI.X R17, R15, R9, R18, 0x3, P2 ;  /* 0x000000090f117211 */ /* 0x003fcc00010f1c12 */
        /* <DEDUP_REMOVED lines=48> */
.L_x_3369:
        /* <DEDUP_REMOVED lines=14> */
[----:B0-----:R-:W-:Y:S01]  /*9bc00*/  MOV R17, RZ ;  /* 0x000000ff00117202 */ /* 0x001fe20000000f00 */
[----:B------:R-:W-:-:S04]  /*9bc10*/  IMAD.MOV.U32 R2, RZ, RZ, RZ ;  /* 0x000000ffff027224 */ /* 0x000fc800078e00ff */
[----:B------:R-:W0:Y:S01]  /*9bc20*/  LDC R24, c[0x0][0x3c4] ;  /* 0x0000f100ff187b82 */ /* 0x000e220000000800 */
[----:B--2---:R-:W-:-:S07]  /*9bc30*/  LOP3.LUT R3, R3, 0xfffffffe, RZ, 0xc0, !PT ;  /* 0xfffffffe03037812 */ /* 0x004fce00078ec0ff */
.L_x_3373:
[----:B-1----:R-:W-:-:S04]  /*9bc40*/  LEA R18, P2, R17, R8, 0x3 ;  /* 0x0000000811127211 */ /* 0x002fc800078418ff */
        /* <DEDUP_REMOVED lines=101> */
.L_x_3372:
[----:B------:R-:W-:Y:S05]  /*9c2a0*/  @!P1 BRA `(.L_x_3374) ;  /* 0x0000000000c89947 */ /* 0x000fea0003800000 */
[----:B------:R-:W-:-:S04]  /*9c2b0*/  LEA R2, P2, R3, R8, 0x3 ;  /* 0x0000000803027211 */ /* 0x000fc800078418ff */
[----:B------:R-:W-:-:S06]  /*9c2c0*/  LEA.HI.X R3, R3, R7, R24, 0x3, P2 ;  /* 0x0000000703037211 */ /* 0x000fcc00010f1c18 */
[----:B------:R-:W2:Y:S01]  /*9c2d0*/  LD.E.64 R2, desc[UR10][R2.64] ;  /* 0x0000000a02027980 */ /* 0x000ea2000c101b00 */
[----:B------:R-:W-:Y:S01]  /*9c2e0*/  IMAD R23, R23, 0x1b3, RZ ;  /* 0x000001b317177824 */ /* 0x000fe200078e02ff */
[----:B--2---:R-:W-:Y:S02]  /*9c2f0*/  LOP3.LUT R22, R22, 0xff, R2, 0x78, !PT ;  /* 0x000000ff16167812 */ /* 0x004fe400078e7802 */
[----:B0-----:R-:W-:Y:S02]  /*9c300*/  SHF.R.U64 R17, R2, 0x8, R3 ;  /* 0x0000000802117819 */ /* 0x001fe40000001203 */
        /* <DEDUP_REMOVED lines=44> */
.L_x_3374:
[----:B-1----:R-:W-:Y:S02]  /*9c5d0*/  HFMA2 R18, -RZ, RZ, 0, 0 ;  /* 0x00000000ff127431 */ /* 0x002fe400000001ff */
[----:B------:R-:W-:Y:S01]  /*9c5e0*/  IMAD.MOV.U32 R3, RZ, RZ, RZ ;  /* 0x000000ffff037224 */ /* 0x000fe200078e00ff */
[----:B------:R-:W-:Y:S06]  /*9c5f0*/  @!P0 BRA `(.L_x_3375) ;  /* 0x0000000400b88947 */ /* 0x000fec0003800000 */
[----:B------:R-:W-:Y:S01]  /*9c600*/  IMAD.MOV.U32 R15, RZ, RZ, -0x7bdddcdb ;  /* 0x84222325ff0f7424 */ /* 0x000fe200078e00ff */
[----:B------:R-:W-:Y:S02]  /*9c610*/  MOV R16, 0xcbf29ce4 ;  /* 0xcbf29ce400107802 */ /* 0x000fe40000000f00 */
[----:B------:R-:W-:Y:S01]  /*9c620*/  CS2R R2, SRZ ;  /* 0x0000000000027805 */ /* 0x000fe2000001ff00 */
[----:B------:R-:W1:Y:S01]  /*9c630*/  LDCU.64 UR6, c[0x0][0x3c0] ;  /* 0x00007800ff0677ac */ /* 0x000e620008000a00 */
[----:B------:R-:W-:-:S05]  /*9c640*/  NOP ;  /* 0x0000000000007918 */ /* 0x000fca0000000000 */
.L_x_3376:
[----:B------:R-:W-:-:S04]  /*9c650*/  LEA R20, P0, R3, R30, 0x3 ;  /* 0x0000001e03147211 */ /* 0x000fc800078018ff */
[----:B------:R-:W-:-:S05]  /*9c660*/  LEA.HI.X R21, R3, R9, R2, 0x3, P0 ;  /* 0x0000000903157211 */ /* 0x000fca00000f1c02 */
        /* <DEDUP_REMOVED lines=103> */
.L_x_3375:
[----:B------:R-:W-:Y:S05]  /*9cce0*/  @!P1 BRA `(.L_x_3377) ;  /* 0x0000000000c89947 */ /* 0x000fea0003800000 */
[----:B------:R-:W-:-:S04]  /*9ccf0*/  LEA R2, P0, R3, R30, 0x3 ;  /* 0x0000001e03027211 */ /* 0x000fc800078018ff */
[----:B-1----:R-:W-:-:S06]  /*9cd00*/  LEA.HI.X R3, R3, R9, R18, 0x3, P0 ;  /* 0x0000000903037211 */ /* 0x002fcc00000f1c12 */
[----:B------:R-:W2:Y:S01]  /*9cd10*/  LD.E.64 R2, desc[UR10][R2.64] ;  /* 0x0000000a02027980 */ /* 0x000ea2000c101b00 */
[----:B------:R-:W-:Y:S01]  /*9cd20*/  IMAD R18, R16, 0x1b3, RZ ;  /* 0x000001b310127824 */ /* 0x000fe200078e02ff */
[----:B--2---:R-:W-:-:S04]  /*9cd30*/  LOP3.LUT R15, R15, 0xff, R2, 0x78, !PT ;  /* 0x000000ff0f0f7812 */ /* 0x004fc800078e7802 */
        /* <DEDUP_REMOVED lines=45> */
.L_x_3377:
[----:B------:R-:W-:-:S04]  /*9d010*/  ISETP.GE.U32.AND P0, PT, R22, R15, PT ;  /* 0x0000000f1600720c */ /* 0x000fc80003f06070 */
[----:B------:R-:W-:-:S13]  /*9d020*/  ISETP.GE.U32.AND.EX P0, PT, R23, R16, PT, P0 ;  /* 0x000000101700720c */ /* 0x000fda0003f06100 */
[----:B------:R-:W-:Y:S05]  /*9d030*/  @!P0 BRA `(.L_x_3378) ;  /* 0x0000000000988947 */ /* 0x000fea0003800000 */
[----:B------:R-:W-:Y:S01]  /*9d040*/  IMAD.MOV.U32 R2, RZ, RZ, R8 ;  /* 0x000000ffff027224 */ /* 0x000fe200078e0008 */
[----:B------:R-:W-:Y:S01]  /*9d050*/  MOV R3, R7 ;  /* 0x0000000700037202 */ /* 0x000fe20000000f00 */
[----:B------:R-:W-:Y:S06]  /*9d060*/  BRA `(.L_x_3379) ;  /* 0x00000000009c7947 */ /* 0x000fec0003800000 */
.L_x_3371:
[----:B------:R-:W-:Y:S01]  /*9d070*/  ISETP.NE.AND P0, PT, R0, RZ, PT ;  /* 0x000000ff0000720c */ /* 0x000fe20003f05270 */
[----:B------:R-:W-:Y:S01]  /*9d080*/  IMAD.MOV.U32 R2, RZ, RZ, R8 ;  /* 0x000000ffff027224 */ /* 0x000fe200078e0008 */
[----:B------:R-:W-:-:S11]  /*9d090*/  MOV R3, R7 ;  /* 0x0000000700037202 */ /* 0x000fd60000000f00 */
        /* <DEDUP_REMOVED lines=13> */
.L_x_3380:
[----:B------:R-:W-:Y:S01]  /*9d170*/  IADD3 R15, P0, PT, R15, 0x1, RZ ;  /* 0x000000010f0f7810 */ /* 0x000fe20007f1e0ff */
[----:B------:R-:W-:Y:S01]  /*9d180*/  IMAD.MOV.U32 R3, RZ, RZ, R7 ;  /* 0x000000ffff037224 */ /* 0x000fe200078e0007 */
[----:B------:R-:W-:-:S03]  /*9d190*/  MOV R2, R8 ;  /* 0x0000000800027202 */ /* 0x000fc60000000f00 */
[----:B------:R-:W-:Y:S01]  /*9d1a0*/  IMAD.X R16, RZ, RZ, R20, P0 ;  /* 0x000000ffff107224 */ /* 0x000fe200000e0614 */
[----:B0-----:R-:W-:-:S04]  /*9d1b0*/  ISETP.NE.U32.AND P0, PT, R15, R0, PT ;  /* 0x000000000f00720c */ /* 0x001fc80003f05070 */
[----:B------:R-:W-:-:S13]  /*9d1c0*/  ISETP.NE.AND.EX P0, PT, R16, UR4, PT, P0 ;  /* 0x0000000410007c0c */ /* 0x000fda000bf05300 */
[----:B------:R-:W-:Y:S05]  /*9d1d0*/  @!P0 BRA `(.L_x_3379) ;  /* 0x0000000000408947 */ /* 0x000fea0003800000 */
[----:B------:R-:W-:Y:S01]  /*9d1e0*/  IMAD.SHL.U32 R3, R15, 0x8, RZ ;  /* 0x000000080f037824 */ /* 0x000fe200078e00ff */
[----:B------:R-:W-:-:S04]  /*9d1f0*/  MOV R20, R16 ;  /* 0x0000001000147202 */ /* 0x000fc80000000f00 */
[----:B-1----:R-:W-:Y:S02]  /*9d200*/  SHF.L.U64.HI R18, R15, 0x3, R20 ;  /* 0x000000030f127819 */ /* 0x002fe40000010214 */
        /* <DEDUP_REMOVED lines=9> */
.L_x_3378:
[----:B------:R-:W-:Y:S01]  /*9d2a0*/  MOV R2, R30 ;  /* 0x0000001e00027202 */ /* 0x000fe20000000f00 */
[----:B------:R-:W-:Y:S01]  /*9d2b0*/  IMAD.MOV.U32 R3, RZ, RZ, R9 ;  /* 0x000000ffff037224 */ /* 0x000fe200078e0009 */
[----:B------:R-:W-:Y:S01]  /*9d2c0*/  MOV R30, R8 ;  /* 0x00000008001e7202 */ /* 0x000fe20000000f00 */
[----:B------:R-:W-:-:S07]  /*9d2d0*/  IMAD.MOV.U32 R9, RZ, RZ, R7 ;  /* 0x000000ffff097224 */ /* 0x000fce00078e0007 */
.L_x_3379:
[----:B------:R-:W-:Y:S05]  /*9d2e0*/  BSYNC.RECONVERGENT B1 ;  /* 0x0000000000017941 */ /* 0x000fea0003800200 */
.L_x_3370:
[----:B------:R-:W-:Y:S01]  /*9d2f0*/  ISETP.NE.U32.AND P0, PT, RZ, UR13, PT ;  /* 0x0000000dff007c0c */ /* 0x000fe2000bf05070 */
[----:B------:R-:W-:Y:S02]  /*9d300*/  HFMA2 R7, -RZ, RZ, -6.306171417236328125e-05, 0.01395416259765625 ;  /* 0x84222325ff077431 */ /* 0x000fe400000001ff */
[----:B------:R-:W-:Y:S01]  /*9d310*/  IMAD.MOV.U32 R8, RZ, RZ, -0x340d631c ;  /* 0xcbf29ce4ff087424 */ /* 0x000fe200078e00ff */
[----:B------:R-:W-:Y:S01]  /*9d320*/  MOV R15, RZ ;  /* 0x000000ff000f7202 */ /* 0x000fe20000000f00 */
[----:B0-----:R-:W-:Y:S01]  /*9d330*/  IMAD.MOV.U32 R17, RZ, RZ, RZ ;  /* 0x000000ffff117224 */ /* 0x001fe200078e00ff */
[----:B------:R-:W-:-:S13]  /*9d340*/  ISETP.NE.AND.EX P0, PT, RZ, UR12, PT, P0 ;  /* 0x0000000cff007c0c */ /* 0x000fda000bf05300 */
[----:B------:R-:W-:Y:S05]  /*9d350*/  @!P0 BRA `(.L_x_3381) ;  /* 0x0000000400b88947 */ /* 0x000fea0003800000 */
[----:B------:R-:W-:Y:S01]  /*9d360*/  MOV R7, 0x84222325 ;  /* 0x8422232500077802 */ /* 0x000fe20000000f00 */
[----:B------:R-:W-:Y:S01]  /*9d370*/  IMAD.MOV.U32 R8, RZ, RZ, -0x340d631c ;  /* 0xcbf29ce4ff087424 */ /* 0x000fe200078e00ff */
[----:B------:R-:W-:Y:S01]  /*9d380*/  MOV R20, RZ ;  /* 0x000000ff00147202 */ /* 0x000fe20000000f00 */
[----:B------:R-:W-:-:S07]  /*9d390*/  IMAD.MOV.U32 R15, RZ, RZ, RZ ;  /* 0x000000ffff0f7224 */ /* 0x000fce00078e00ff */
.L_x_3382:
[----:B-1----:R-:W-:-:S04]  /*9d3a0*/  LEA R18, P1, R20, R35, 0x3 ;  /* 0x0000002314127211 */ /* 0x002fc800078218ff */
        /* <DEDUP_REMOVED lines=105> */
.L_x_3381:
        /* <DEDUP_REMOVED lines=54> */
[----:B------:R-:W-:-:S07]  /*9dda0*/  IMAD.IADD R8, R17, 0x1, R15 ;  /* 0x0000000111087824 */ /* 0x000fce00078e020f */
.L_x_3383:
[----:B------:R-:W-:Y:S02]  /*9ddb0*/  HFMA2 R15, -RZ, RZ, 0, 0 ;  /* 0x00000000ff0f7431 */ /* 0x000fe400000001ff */
[----:B0-----:R-:W-:Y:S01]  /*9ddc0*/  IMAD.MOV.U32 R17, RZ, RZ, RZ ;  /* 0x000000ffff117224 */ /* 0x001fe200078e00ff */
[----:B------:R-:W-:Y:S06]  /*9ddd0*/  @!P0 BRA `(.L_x_3384) ;  /* 0x0000000400bc8947 */ /* 0x000fec0003800000 */
[----:B------:R-:W-:Y:S01]  /*9dde0*/  MOV R20, 0x84222325 ;  /* 0x8422232500147802 */ /* 0x000fe20000000f00 */
[----:B------:R-:W-:Y:S01]  /*9ddf0*/  IMAD.MOV.U32 R21, RZ, RZ, -0x340d631c ;  /* 0xcbf29ce4ff157424 */ /* 0x000fe200078e00ff */
[----:B------:R-:W-:Y:S01]  /*9de00*/  MOV R22, RZ ;  /* 0x000000ff00167202 */ /* 0x000fe20000000f00 */
[----:B------:R-:W-:Y:S01]  /*9de10*/  IMAD.MOV.U32 R15, RZ, RZ, RZ ;  /* 0x000000ffff0f7224 */ /* 0x000fe200078e00ff */
[----:B------:R-:W0:Y:S01]  /*9de20*/  LDCU.64 UR6, c[0x0][0x3c0] ;  /* 0x00007800ff0677ac */ /* 0x000e220008000a00 */
[----:B------:R-:W-:-:S05]  /*9de30*/  NOP ;  /* 0x0000000000007918 */ /* 0x000fca0000000000 */
.L_x_3385:
        /* <DEDUP_REMOVED lines=105> */
.L_x_3384:
[----:B------:R-:W-:Y:S05]  /*9e4d0*/  @!P1 BRA `(.L_x_3386) ;  /* 0x0000000000c89947 */ /* 0x000fea0003800000 */
[----:B------:R-:W-:-:S04]  /*9e4e0*/  LEA R16, P2, R15, R25, 0x3 ;  /* 0x000000190f107211 */ /* 0x000fc800078418ff */
[----:B0-----:R-:W-:-:S06]  /*9e4f0*/  LEA.HI.X R17, R15, R6, R17, 0x3, P2 ;  /* 0x000000060f117211 */ /* 0x001fcc00010f1c11 */
        /* <DEDUP_REMOVED lines=48> */
.L_x_3386:
        /* <DEDUP_REMOVED lines=18> */
.L_x_3390:
        /* <DEDUP_REMOVED lines=102> */
.L_x_3389:
[----:B------:R-:W-:Y:S05]  /*9ef80*/  @!P1 BRA `(.L_x_3391) ;  /* 0x0000000000c89947 */ /* 0x000fea0003800000 */
        /* <DEDUP_REMOVED lines=50> */
.L_x_3391:
[----:B------:R-:W-:Y:S02]  /*9f2b0*/  HFMA2 R8, -RZ, RZ, 0, 0 ;  /* 0x00000000ff087431 */ /* 0x000fe400000001ff */
[----:B------:R-:W-:Y:S01]  /*9f2c0*/  IMAD.MOV.U32 R7, RZ, RZ, RZ ;  /* 0x000000ffff077224 */ /* 0x000fe200078e00ff */
[----:B------:R-:W-:Y:S06]  /*9f2d0*/  @!P0 BRA `(.L_x_3392) ;  /* 0x0000000400bc8947 */ /* 0x000fec0003800000 */
[----:B------:R-:W-:Y:S01]  /*9f2e0*/  IMAD.MOV.U32 R15, RZ, RZ, -0x7bdddcdb ;  /* 0x84222325ff0f7424 */ /* 0x000fe200078e00ff */
[----:B------:R-:W-:Y:S01]  /*9f2f0*/  MOV R16, 0xcbf29ce4 ;  /* 0xcbf29ce400107802 */ /* 0x000fe20000000f00 */
[----:B------:R-:W-:Y:S01]  /*9f300*/  IMAD.MOV.U32 R8, RZ, RZ, RZ ;  /* 0x000000ffff087224 */ /* 0x000fe200078e00ff */
[----:B------:R-:W-:Y:S01]  /*9f310*/  MOV R7, RZ ;  /* 0x000000ff00077202 */ /* 0x000fe20000000f00 */
[----:B------:R-:W2:Y:S01]  /*9f320*/  LDCU.64 UR6, c[0x0][0x3c0] ;  /* 0x00007800ff0677ac */ /* 0x000ea20008000a00 */
[----:B------:R-:W-:-:S05]  /*9f330*/  NOP ;  /* 0x0000000000007918 */ /* 0x000fca0000000000 */
.L_x_3393:
[----:B------:R-:W-:-:S04]  /*9f340*/  LEA R20, P0, R8, R25, 0x3 ;  /* 0x0000001908147211 */ /* 0x000fc800078018ff */
[----:B------:R-:W-:-:S05]  /*9f350*/  LEA.HI.X R21, R8, R6, R7, 0x3, P0 ;  /* 0x0000000608157211 */ /* 0x000fca00000f1c07 */
[----:B-1----:R-:W3:Y:S04]  /*9f360*/  LD.E.64 R18, desc[UR10][R20.64] ;  /* 0x0000000a14127980 */ /* 0x002ee8000c101b00 */
[----:B------:R-:W4:Y:S01]  /*9f370*/  LD.E.64 R20, desc[UR10][R20.64+0x8] ;  /* 0x0000080a14147980 */ /* 0x000f22000c101b00 */
[----:B------:R-:W-:Y:S01]  /*9f380*/  IMAD R24, R16, 0x1b3, RZ ;  /* 0x000001b310187824 */ /* 0x000fe200078e02ff */
[----:B--2---:R-:W-:Y:S01]  /*9f390*/  ULOP3.LUT UR8, UR6, 0xfffffffe, URZ, 0xc0, !UPT ;  /* 0xfffffffe06087892 */ /* 0x004fe2000f8ec0ff */
[----:B------:R-:W-:-:S05]  /*9f3a0*/  IADD3 R8, P0, PT, R8, 0x2, RZ ;  /* 0x0000000208087810 */ /* 0x000fca0007f1e0ff */
[----:B------:R-:W-:Y:S01]  /*9f3b0*/  IMAD.X R7, RZ, RZ, R7, P0 ;  /* 0x000000ffff077224 */ /* 0x000fe200000e0607 */
[----:B------:R-:W-:-:S04]  /*9f3c0*/  ISETP.NE.U32.AND P0, PT, R8, UR8, PT ;  /* 0x0000000808007c0c */ /* 0x000fc8000bf05070 */
[----:B------:R-:W-:Y:S02]  /*9f3d0*/  ISETP.NE.AND.EX P0, PT, R7, UR7, PT, P0 ;  /* 0x0000000707007c0c */ /* 0x000fe4000bf05300 */
[----:B---3--:R-:W-:-:S05]  /*9f3e0*/  LOP3.LUT R15, R15, 0xff, R18, 0x78, !PT ;  /* 0x000000ff0f0f7812 */ /* 0x008fca00078e7812 */
        /* <DEDUP_REMOVED lines=93> */
[----:B------:R-:W-:-:S07]  /*9f9c0*/  IMAD.U32 R7, RZ, RZ, UR8 ;  /* 0x00000008ff077e24 */ /* 0x000fce000f8e00ff */
.L_x_3392:
[----:B------:R-:W-:Y:S05]  /*9f9d0*/  @!P1 BRA `(.L_x_3394) ;  /* 0x0000000000c89947 */ /* 0x000fea0003800000 */
[----:B-1----:R-:W-:-:S04]  /*9f9e0*/  LEA R18, P0, R7, R25, 0x3 ;  /* 0x0000001907127211 */ /* 0x002fc800078018ff */
[----:B--2---:R-:W-:-:S06]  /*9f9f0*/  LEA.HI.X R19, R7, R6, R8, 0x3, P0 ;  /* 0x0000000607137211 */ /* 0x004fcc00000f1c08 */
        /* <DEDUP_REMOVED lines=48> */
.L_x_3394:
[----:B------:R-:W-:-:S04]  /*9fd00*/  ISETP.GE.U32.AND P0, PT, R22, R15, PT ;  /* 0x0000000f1600720c */ /* 0x000fc80003f06070 */
[----:B------:R-:W-:-:S13]  /*9fd10*/  ISETP.GE.U32.AND.EX P0, PT, R23, R16, PT, P0 ;  /* 0x000000101700720c */ /* 0x000fda0003f06100 */
[----:B------:R-:W-:Y:S05]  /*9fd20*/  @!P0 BRA `(.L_x_3395) ;  /* 0x0000000000988947 */ /* 0x000fea0003800000 */
[----:B------:R-:W-:Y:S01]  /*9fd30*/  IMAD.MOV.U32 R31, RZ, RZ, R35 ;  /* 0x000000ffff1f7224 */ /* 0x000fe200078e0023 */
[----:B------:R-:W-:Y:S01]  /*9fd40*/  MOV R29, R34 ;  /* 0x00000022001d7202 */ /* 0x000fe20000000f00 */
[----:B------:R-:W-:Y:S06]  /*9fd50*/  BRA `(.L_x_3396) ;  /* 0x00000000009c7947 */ /* 0x000fec0003800000 */
.L_x_3388:
[----:B------:R-:W-:Y:S01]  /*9fd60*/  ISETP.NE.AND P0, PT, R0, RZ, PT ;  /* 0x000000ff0000720c */ /* 0x000fe20003f05270 */
[----:B------:R-:W-:Y:S01]  /*9fd70*/  IMAD.MOV.U32 R31, RZ, RZ, R35 ;  /* 0x000000ffff1f7224 */ /* 0x000fe200078e0023 */
[----:B------:R-:W-:-:S11]  /*9fd80*/  MOV R29, R34 ;  /* 0x00000022001d7202 */ /* 0x000fd60000000f00 */
[----:B------:R-:W-:Y:S05]  /*9fd90*/  @!P0 BRA `(.L_x_3396) ;  /* 0x00000000008c8947 */ /* 0x000fea0003800000 */
[----:B-1----:R-:W-:Y:S01]  /*9fda0*/  IMAD.MOV.U32 R18, RZ, RZ, R35 ;  /* 0x000000ffff127224 */ /* 0x002fe200078e0023 */
[----:B------:R-:W-:Y:S01]  /*9fdb0*/  MOV R19, R34 ;  /* 0x0000002200137202 */ /* 0x000fe20000000f00 */
[----:B------:R-:W-:Y:S01]  /*9fdc0*/  IMAD.MOV.U32 R16, RZ, RZ, R25 ;  /* 0x000000ffff107224 */ /* 0x000fe200078e0019 */
[----:B0-----:R-:W-:-:S04]  /*9fdd0*/  MOV R17, R6 ;  /* 0x0000000600117202 */ /* 0x001fc80000000f00 */
        /* <DEDUP_REMOVED lines=8> */
.L_x_3397:
[----:B------:R-:W-:Y:S01]  /*9fe60*/  IADD3 R7, P0, PT, R15, 0x1, RZ ;  /* 0x000000010f077810 */ /* 0x000fe20007f1e0ff */
[----:B------:R-:W-:Y:S01]  /*9fe70*/  IMAD.MOV.U32 R29, RZ, RZ, R34 ;  /* 0x000000ffff1d7224 */ /* 0x000fe200078e0022 */
[----:B------:R-:W-:-:S03]  /*9fe80*/  MOV R31, R35 ;  /* 0x00000023001f7202 */ /* 0x000fc60000000f00 */
[----:B------:R-:W-:Y:S01]  /*9fe90*/  IMAD.X R8, RZ, RZ, R8, P0 ;  /* 0x000000ffff087224 */ /* 0x000fe200000e0608 */
[----:B0-----:R-:W-:-:S04]  /*9fea0*/  ISETP.NE.U32.AND P0, PT, R7, R0, PT ;  /* 0x000000000700720c */ /* 0x001fc80003f05070 */
[----:B------:R-:W-:-:S13]  /*9feb0*/  ISETP.NE.AND.EX P0, PT, R8, UR4, PT, P0 ;  /* 0x0000000408007c0c */ /* 0x000fda000bf05300 */
[----:B------:R-:W-:Y:S05]  /*9fec0*/  @!P0 BRA `(.L_x_3396) ;  /* 0x0000000000408947 */ /* 0x000fea0003800000 */
[----:B------:R-:W-:-:S04]  /*9fed0*/  MOV R15, R7 ;  /* 0x00000007000f7202 */ /* 0x000fc80000000f00 */
[C---:B------:R-:W-:Y:S01]  /*9fee0*/  SHF.L.U64.HI R7, R15.reuse, 0x3, R8 ;  /* 0x000000030f077819 */ /* 0x040fe20000010208 */
[----:B------:R-:W-:-:S05]  /*9fef0*/  IMAD.SHL.U32 R16, R15, 0x8, RZ ;  /* 0x000000080f107824 */ /* 0x000fca00078e00ff */
        /* <DEDUP_REMOVED lines=9> */
.L_x_3395:
[----:B------:R-:W-:Y:S01]  /*9ff90*/  MOV R31, R25 ;  /* 0x00000019001f7202 */ /* 0x000fe20000000f00 */
[----:B------:R-:W-:Y:S01]  /*9ffa0*/  IMAD.MOV.U32 R29, RZ, RZ, R6 ;  /* 0x000000ffff1d7224 */ /* 0x000fe200078e0006 */
[----:B------:R-:W-:Y:S01]  /*9ffb0*/  MOV R25, R35 ;  /* 0x0000002300197202 */ /* 0x000fe20000000f00 */
[----:B------:R-:W-:-:S07]  /*9ffc0*/  IMAD.MOV.U32 R6, RZ, RZ, R34 ;  /* 0x000000ffff067224 */ /* 0x000fce00078e0022 */
.L_x_3396:
[----:B------:R-:W-:Y:S05]  /*9ffd0*/  BSYNC.RECONVERGENT B1 ;  /* 0x0000000000017941 */ /* 0x000fea0003800200 */
.L_x_3387:
[----:B------:R-:W-:Y:S01]  /*9ffe0*/  ISETP.NE.U32.AND P0, PT, RZ, UR13, PT ;  /* 0x0000000dff007c0c */ /* 0x000fe2000bf05070 */
[----:B------:R-:W-:Y:S02]  /*9fff0*/  HFMA2 R7, -RZ, RZ, -6.306171417236328125e-05, 0.01395416259765625 ;  /* 0x84222325ff077431 */ /* 0x000fe400000001ff */
[----:B--2---:R-:W-:Y:S01]  /*a0000*/  IMAD.MOV.U32 R8, RZ, RZ, -0x340d631c ;  /* 0xcbf29ce4ff087424 */ /* 0x004fe200078e00ff */
        /* <DEDUP_REMOVED lines=8> */
.L_x_3399:
        /* <DEDUP_REMOVED lines=106> */
.L_x_3398:
        /* <DEDUP_REMOVED lines=55> */
.L_x_3400:
        /* <DEDUP_REMOVED lines=9> */
.L_x_3402:
        /* <DEDUP_REMOVED lines=105> */
.L_x_3401:
        /* <DEDUP_REMOVED lines=51> */
.L_x_3403:
        /* <DEDUP_REMOVED lines=18> */
.L_x_3407:
        /* <DEDUP_REMOVED lines=102> */
.L_x_3406:
        /* <DEDUP_REMOVED lines=51> */
.L_x_3408:
        /* <DEDUP_REMOVED lines=9> */
.L_x_3410:
        /* <DEDUP_REMOVED lines=105> */
.L_x_3409:
        /* <DEDUP_REMOVED lines=51> */
.L_x_3411:
[----:B------:R-:W-:-:S04]  /*a29f0*/  ISETP.GE.U32.AND P0, PT, R22, R15, PT ;  /* 0x0000000f1600720c */ /* 0x000fc80003f06070 */
[----:B------:R-:W-:-:S13]  /*a2a00*/  ISETP.GE.U32.AND.EX P0, PT, R23, R16, PT, P0 ;  /* 0x000000101700720c */ /* 0x000fda0003f06100 */
[----:B------:R-:W-:Y:S05]  /*a2a10*/  @!P0 BRA `(.L_x_3412) ;  /* 0x0000000000988947 */ /* 0x000fea0003800000 */
[----:B--2---:R-:W-:Y:S01]  /*a2a20*/  IMAD.MOV.U32 R8, RZ, RZ, R5 ;  /* 0x000000ffff087224 */ /* 0x004fe200078e0005 */
[----:B------:R-:W-:Y:S01]  /*a2a30*/  MOV R7, R4 ;  /* 0x0000000400077202 */ /* 0x000fe20000000f00 */
[----:B------:R-:W-:Y:S06]  /*a2a40*/  BRA `(.L_x_3413) ;  /* 0x00000000009c7947 */ /* 0x000fec0003800000 */
.L_x_3405:
        /* <DEDUP_REMOVED lines=16> */
.L_x_3414:
[----:B------:R-:W-:Y:S01]  /*a2b50*/  IADD3 R15, P0, PT, R15, 0x1, RZ ;  /* 0x000000010f0f7810 */ /* 0x000fe20007f1e0ff */
[----:B------:R-:W-:-:S04]  /*a2b60*/  IMAD.MOV.U32 R7, RZ, RZ, R4 ;  /* 0x000000ffff077224 */ /* 0x000fc800078e0004 */
[----:B------:R-:W-:Y:S01]  /*a2b70*/  IMAD.X R16, RZ, RZ, R8, P0 ;  /* 0x000000ffff107224 */ /* 0x000fe200000e0608 */
[----:B0-----:R-:W-:Y:S02]  /*a2b80*/  ISETP.NE.U32.AND P0, PT, R15, R0, PT ;  /* 0x000000000f00720c */ /* 0x001fe40003f05070 */
[----:B------:R-:W-:Y:S02]  /*a2b90*/  MOV R8, R5 ;  /* 0x0000000500087202 */ /* 0x000fe40000000f00 */
[----:B------:R-:W-:-:S13]  /*a2ba0*/  ISETP.NE.AND.EX P0, PT, R16, UR4, PT, P0 ;  /* 0x0000000410007c0c */ /* 0x000fda000bf05300 */
[----:B------:R-:W-:Y:S05]  /*a2bb0*/  @!P0 BRA `(.L_x_3413) ;  /* 0x0000000000408947 */ /* 0x000fea0003800000 */
[----:B------:R-:W-:Y:S01]  /*a2bc0*/  MOV R8, R16 ;  /* 0x0000001000087202 */ /* 0x000fe20000000f00 */
[----:B------:R-:W-:-:S03]  /*a2bd0*/  IMAD.SHL.U32 R16, R15, 0x8, RZ ;  /* 0x000000080f107824 */ /* 0x000fc600078e00ff */
[----:B------:R-:W-:Y:S02]  /*a2be0*/  SHF.L.U64.HI R7, R15, 0x3, R8 ;  /* 0x000000030f077819 */ /* 0x000fe40000010208 */
        /* <DEDUP_REMOVED lines=9> */
.L_x_3412:
[----:B--2---:R-:W-:Y:S01]  /*a2c80*/  MOV R8, R27 ;  /* 0x0000001b00087202 */ /* 0x004fe20000000f00 */
[----:B------:R-:W-:Y:S01]  /*a2c90*/  IMAD.MOV.U32 R7, RZ, RZ, R10 ;  /* 0x000000ffff077224 */ /* 0x000fe200078e000a */
[----:B------:R-:W-:Y:S01]  /*a2ca0*/  MOV R27, R5 ;  /* 0x00000005001b7202 */ /* 0x000fe20000000f00 */
[----:B------:R-:W-:-:S07]  /*a2cb0*/  IMAD.MOV.U32 R10, RZ, RZ, R4 ;  /* 0x000000ffff0a7224 */ /* 0x000fce00078e0004 */
.L_x_3413:
[----:B------:R-:W-:Y:S05]  /*a2cc0*/  BSYNC.RECONVERGENT B1 ;  /* 0x0000000000017941 */ /* 0x000fea0003800200 */
.L_x_3404:
        /* <DEDUP_REMOVED lines=11> */
.L_x_3416:
        /* <DEDUP_REMOVED lines=105> */
.L_x_3415:
        /* <DEDUP_REMOVED lines=54> */
.L_x_3417:
        /* <DEDUP_REMOVED lines=9> */
.L_x_3419:
        /* <DEDUP_REMOVED lines=105> */
.L_x_3418:
        /* <DEDUP_REMOVED lines=51> */
.L_x_3420:
        /* <DEDUP_REMOVED lines=18> */
.L_x_3424:
        /* <DEDUP_REMOVED lines=102> */
.L_x_3423:
        /* <DEDUP_REMOVED lines=51> */
.L_x_3425:
        /* <DEDUP_REMOVED lines=8> */
.L_x_3427:
        /* <DEDUP_REMOVED lines=105> */
.L_x_3426:
        /* <DEDUP_REMOVED lines=51> */
.L_x_3428:
[----:B------:R-:W-:Y:S01]  /*a56b0*/  ISETP.GE.U32.AND P0, PT, R22, R15, PT ;  /* 0x0000000f1600720c */ /* 0x000fe20003f06070 */
[----:B------:R-:W-:-:S03]  /*a56c0*/  IMAD.MOV.U32 R15, RZ, RZ, R30 ;  /* 0x000000ffff0f7224 */ /* 0x000fc600078e001e */
[----:B------:R-:W-:-:S13]  /*a56d0*/  ISETP.GE.U32.AND.EX P0, PT, R23, R16, PT, P0 ;  /* 0x000000101700720c */ /* 0x000fda0003f06100 */
[----:B------:R-:W-:Y:S05]  /*a56e0*/  @!P0 BRA `(.L_x_3429) ;  /* 0x0000000000a08947 */ /* 0x000fea0003800000 */
[----:B------:R-:W-:Y:S01]  /*a56f0*/  MOV R28, R15 ;  /* 0x0000000f001c7202 */ /* 0x000fe20000000f00 */
[----:B------:R-:W-:Y:S01]  /*a5700*/  IMAD.MOV.U32 R4, RZ, RZ, R9 ;  /* 0x000000ffff047224 */ /* 0x000fe200078e0009 */
[----:B------:R-:W-:Y:S06]  /*a5710*/  BRA `(.L_x_3430) ;  /* 0x0000000000a47947 */ /* 0x000fec0003800000 */
.L_x_3422:
[----:B------:R-:W-:Y:S02]  /*a5720*/  ISETP.NE.AND P0, PT, R0, RZ, PT ;  /* 0x000000ff0000720c */ /* 0x000fe40003f05270 */
[----:B------:R-:W-:Y:S02]  /*a5730*/  MOV R15, R30 ;  /* 0x0000001e000f7202 */ /* 0x000fe40000000f00 */
[----:B------:R-:W-:-:S03]  /*a5740*/  MOV R4, R9 ;  /* 0x0000000900047202 */ /* 0x000fc60000000f00 */
[----:B------:R-:W-:-:S06]  /*a5750*/  IMAD.MOV.U32 R28, RZ, RZ, R15 ;  /* 0x000000ffff1c7224 */ /* 0x000fcc00078e000f */
        /* <DEDUP_REMOVED lines=12> */
.L_x_3431:
[----:B------:R-:W-:Y:S02]  /*a5820*/  IADD3 R5, P0, PT, R18, 0x1, RZ ;  /* 0x0000000112057810 */ /* 0x000fe40007f1e0ff */
[----:B------:R-:W-:Y:S02]  /*a5830*/  MOV R15, R30 ;  /* 0x0000001e000f7202 */ /* 0x000fe40000000f00 */
[----:B------:R-:W-:Y:S01]  /*a5840*/  MOV R4, R9 ;  /* 0x0000000900047202 */ /* 0x000fe20000000f00 */
[----:B------:R-:W-:Y:S01]  /*a5850*/  IMAD.X R16, RZ, RZ, R19, P0 ;  /* 0x000000ffff107224 */ /* 0x000fe200000e0613 */
[----:B0-----:R-:W-:Y:S01]  /*a5860*/  ISETP.NE.U32.AND P0, PT, R5, R0, PT ;  /* 0x000000000500720c */ /* 0x001fe20003f05070 */
[----:B------:R-:W-:-:S03]  /*a5870*/  IMAD.MOV.U32 R28, RZ, RZ, R15 ;  /* 0x000000ffff1c7224 */ /* 0x000fc600078e000f */
        /* <DEDUP_REMOVED lines=15> */
.L_x_3429:
[----:B------:R-:W-:Y:S01]  /*a5970*/  MOV R28, R11 ;  /* 0x0000000b001c7202 */ /* 0x000fe20000000f00 */
[----:B------:R-:W-:Y:S01]  /*a5980*/  IMAD.MOV.U32 R4, RZ, RZ, R14 ;  /* 0x000000ffff047224 */ /* 0x000fe200078e000e */
[----:B------:R-:W-:Y:S01]  /*a5990*/  MOV R11, R15 ;  /* 0x0000000f000b7202 */ /* 0x000fe20000000f00 */
[----:B------:R-:W-:-:S07]  /*a59a0*/  IMAD.MOV.U32 R14, RZ, RZ, R9 ;  /* 0x000000ffff0e7224 */ /* 0x000fce00078e0009 */
.L_x_3430:
[----:B------:R-:W-:Y:S05]  /*a59b0*/  BSYNC.RECONVERGENT B1 ;  /* 0x0000000000017941 */ /* 0x000fea0003800200 */
.L_x_3421:
        /* <DEDUP_REMOVED lines=11> */
.L_x_3433:
        /* <DEDUP_REMOVED lines=79> */
[----:B------:R-:W0:Y:S01]  /*a5f60*/  LDC.64 R16, c[0x0][0x3c0] ;  /* 0x0000f000ff107b82 */ /* 0x000e220000000a00 */
[----:B------:R-:W-:Y:S02]  /*a5f70*/  SHF.R.U32.HI R5, RZ, 0x8, R19 ;  /* 0x00000008ff057819 */ /* 0x000fe40000011613 */
[----:B------:R-:W-:Y:S02]  /*a5f80*/  IMAD.IADD R9, R23, 0x1, R9 ;  /* 0x0000000117097824 */ /* 0x000fe400078e0209 */
[----:B------:R-:W-:Y:S02]  /*a5f90*/  LOP3.LUT R5, R22, 0xff, R5, 0x78, !PT ;  /* 0x000000ff16057812 */ /* 0x000fe400078e7805 */
[----:B------:R-:W-:-:S03]  /*a5fa0*/  IMAD R18, R9, 0x1b3, RZ ;  /* 0x000001b309127824 */ /* 0x000fc600078e02ff */
[C---:B------:R-:W-:Y:S02]  /*a5fb0*/  IMAD.WIDE.U32 R22, R5.reuse, 0x1b3, RZ ;  /* 0x000001b305167825 */ /* 0x040fe400078e00ff */
[----:B------:R-:W-:Y:S02]  /*a5fc0*/  LEA R9, R5, R18, 0x8 ;  /* 0x0000001205097211 */ /* 0x000fe400078e40ff */
[--C-:B------:R-:W-:Y:S02]  /*a5fd0*/  SHF.R.U32.HI R5, RZ, 0x10, R19.reuse ;  /* 0x00000010ff057819 */ /* 0x100fe40000011613 */
[----:B------:R-:W-:Y:S01]  /*a5fe0*/  SHF.R.U32.HI R19, RZ, 0x18, R19 ;  /* 0x00000018ff137819 */ /* 0x000fe20000011613 */
[----:B------:R-:W-:Y:S01]  /*a5ff0*/  IMAD.IADD R9, R23, 0x1, R9 ;  /* 0x0000000117097824 */ /* 0x000fe200078e0209 */
[----:B------:R-:W-:-:S03]  /*a6000*/  LOP3.LUT R5, R22, 0xff, R5, 0x78, !PT ;  /* 0x000000ff16057812 */ /* 0x000fc600078e7805 */
[----:B------:R-:W-:Y:S02]  /*a6010*/  IMAD R18, R9, 0x1b3, RZ ;  /* 0x000001b309127824 */ /* 0x000fe400078e02ff */
[C---:B------:R-:W-:Y:S01]  /*a6020*/  IMAD.WIDE.U32 R22, R5.reuse, 0x1b3, RZ ;  /* 0x000001b305167825 */ /* 0x040fe200078e00ff */
        /* <DEDUP_REMOVED lines=12> */
[----:B------:R-:W0:Y:S01]  /*a60f0*/  LDC R17, c[0x0][0x3c4] ;  /* 0x0000f100ff117b82 */ /* 0x000e220000000800 */
[----:B------:R-:W-:-:S07]  /*a6100*/  MOV R15, R21 ;  /* 0x00000015000f7202 */ /* 0x000fce0000000f00 */
.L_x_3432:
        /* <DEDUP_REMOVED lines=55> */
.L_x_3434:
        /* <DEDUP_REMOVED lines=9> */
.L_x_3436:
        /* <DEDUP_REMOVED lines=105> */
.L_x_3435:
        /* <DEDUP_REMOVED lines=51> */
.L_x_3437:
        /* <DEDUP_REMOVED lines=18> */
.L_x_3441:
        /* <DEDUP_REMOVED lines=102> */
.L_x_3440:
        /* <DEDUP_REMOVED lines=51> */
.L_x_3442:
        /* <DEDUP_REMOVED lines=9> */
.L_x_3444:
        /* <DEDUP_REMOVED lines=105> */
.L_x_3443:
[----:B------:R-:W-:Y:S05]  /*a80a0*/  @!P1 BRA `(.L_x_3445) ;  /* 0x0000000000c89947 */ /* 0x000fea0003800000 */
[----:B-1----:R-:W-:-:S04]  /*a80b0*/  LEA R18, P0, R5, R2, 0x3 ;  /* 0x0000000205127211 */ /* 0x002fc800078018ff */
[----:B--2---:R-:W-:-:S06]  /*a80c0*/  LEA.HI.X R19, R5, R3, R20, 0x3, P0 ;  /* 0x0000000305137211 */ /* 0x004fcc00000f1c14 */
        /* <DEDUP_REMOVED lines=48> */
.L_x_3445:
[----:B------:R-:W-:Y:S01]  /*a83d0*/  ISETP.GE.U32.AND P0, PT, R22, R15, PT ;  /* 0x0000000f1600720c */ /* 0x000fe20003f06070 */
[----:B------:R-:W-:-:S03]  /*a83e0*/  IMAD.MOV.U32 R9, RZ, RZ, R25 ;  /* 0x000000ffff097224 */ /* 0x000fc600078e0019 */
[----:B------:R-:W-:-:S13]  /*a83f0*/  ISETP.GE.U32.AND.EX P0, PT, R23, R16, PT, P0 ;  /* 0x000000101700720c */ /* 0x000fda0003f06100 */
[----:B------:R-:W-:Y:S05]  /*a8400*/  @!P0 BRA `(.L_x_3446) ;  /* 0x0000000000988947 */ /* 0x000fea0003800000 */
[----:B------:R-:W-:Y:S01]  /*a8410*/  MOV R30, R9 ;  /* 0x00000009001e7202 */ /* 0x000fe20000000f00 */
[----:B------:R-:W-:Y:S01]  /*a8420*/  IMAD.MOV.U32 R5, RZ, RZ, R6 ;  /* 0x000000ffff057224 */ /* 0x000fe200078e0006 */
[----:B------:R-:W-:Y:S06]  /*a8430*/  BRA `(.L_x_3447) ;  /* 0x00000000009c7947 */ /* 0x000fec0003800000 */
.L_x_3439:
[----:B------:R-:W-:Y:S02]  /*a8440*/  ISETP.NE.AND P0, PT, R0, RZ, PT ;  /* 0x000000ff0000720c */ /* 0x000fe40003f05270 */
[----:B------:R-:W-:Y:S02]  /*a8450*/  MOV R9, R25 ;  /* 0x0000001900097202 */ /* 0x000fe40000000f00 */
[----:B------:R-:W-:-:S03]  /*a8460*/  MOV R5, R6 ;  /* 0x0000000600057202 */ /* 0x000fc60000000f00 */
[----:B------:R-:W-:-:S06]  /*a8470*/  IMAD.MOV.U32 R30, RZ, RZ, R9 ;  /* 0x000000ffff1e7224 */ /* 0x000fcc00078e0009 */
[----:B------:R-:W-:Y:S05]  /*a8480*/  @!P0 BRA `(.L_x_3447) ;  /* 0x0000000000888947 */ /* 0x000fea0003800000 */
[----:B------:R-:W-:Y:S01]  /*a8490*/  IMAD.MOV.U32 R16, RZ, RZ, R25 ;  /* 0x000000ffff107224 */ /* 0x000fe200078e0019 */
[----:B0-----:R-:W-:Y:S01]  /*a84a0*/  MOV R17, R6 ;  /* 0x0000000600117202 */ /* 0x001fe20000000f00 */
[----:B-1----:R-:W2:Y:S05]  /*a84b0*/  LD.E.64 R18, desc[UR10][R2.64] ;  /* 0x0000000a02127980 */ /* 0x002eaa000c101b00 */
[----:B------:R-:W2:Y:S02]  /*a84c0*/  LD.E.64 R16, desc[UR10][R16.64] ;  /* 0x0000000a10107980 */ /* 0x000ea4000c101b00 */
[----:B--2---:R-:W-:-:S04]  /*a84d0*/  ISETP.GE.U32.AND P0, PT, R16, R18, PT ;  /* 0x000000121000720c */ /* 0x004fc80003f06070 */
[----:B------:R-:W-:-:S13]  /*a84e0*/  ISETP.GE.U32.AND.EX P0, PT, R17, R19, PT, P0 ;  /* 0x000000131100720c */ /* 0x000fda0003f06100 */
[----:B------:R-:W-:Y:S05]  /*a84f0*/  @!P0 BRA `(.L_x_3446) ;  /* 0x00000000005c8947 */ /* 0x000fea0003800000 */
[----:B------:R-:W0:Y:S01]  /*a8500*/  LDC R0, c[0x0][0x3c8] ;  /* 0x0000f200ff007b82 */ /* 0x000e220000000800 */
[----:B------:R-:W-:Y:S02]  /*a8510*/  HFMA2 R20, -RZ, RZ, 0, 0 ;  /* 0x00000000ff147431 */ /* 0x000fe400000001ff */
[----:B------:R-:W-:-:S07]  /*a8520*/  IMAD.MOV.U32 R15, RZ, RZ, RZ ;  /* 0x000000ffff0f7224 */ /* 0x000fce00078e00ff */
.L_x_3448:
        /* <DEDUP_REMOVED lines=20> */
.L_x_3446:
[----:B------:R-:W-:Y:S01]  /*a8670*/  IMAD.MOV.U32 R30, RZ, RZ, R2 ;  /* 0x000000ffff1e7224 */ /* 0x000fe200078e0002 */
[----:B------:R-:W-:Y:S01]  /*a8680*/  MOV R5, R3 ;  /* 0x0000000300057202 */ /* 0x000fe20000000f00 */
[----:B------:R-:W-:Y:S01]  /*a8690*/  IMAD.MOV.U32 R2, RZ, RZ, R9 ;  /* 0x000000ffff027224 */ /* 0x000fe200078e0009 */
[----:B------:R-:W-:-:S07]  /*a86a0*/  MOV R3, R6 ;  /* 0x0000000600037202 */ /* 0x000fce0000000f00 */
.L_x_3447:
[----:B------:R-:W-:Y:S05]  /*a86b0*/  BSYNC.RECONVERGENT B1 ;  /* 0x0000000000017941 */ /* 0x000fea0003800200 */
.L_x_3438:
        /* <DEDUP_REMOVED lines=9> */
[----:B--2---:R-:W-:Y:S01]  /*a8750*/  IMAD.MOV.U32 R20, RZ, RZ, RZ ;  /* 0x000000ffff147224 */ /* 0x004fe200078e00ff */
[----:B------:R-:W-:-:S07]  /*a8760*/  MOV R15, RZ ;  /* 0x000000ff000f7202 */ /* 0x000fce0000000f00 */
.L_x_3450:
        /* <DEDUP_REMOVED lines=106> */
.L_x_3449:
[----:B------:R-:W-:Y:S01]  /*a8e10*/  ISETP.NE.U32.AND P1, PT, R36, RZ, PT ;  /* 0x000000ff2400720c */ /* 0x000fe20003f25070 */
[----:B------:R-:W-:Y:S01]  /*a8e20*/  IMAD.MOV.U32 R21, RZ, RZ, -0x340d631c ;  /* 0xcbf29ce4ff157424 */ /* 0x000fe200078e00ff */
[----:B--2---:R-:W-:Y:S02]  /*a8e30*/  MOV R20, 0x84222325 ;  /* 0x8422232500147802 */ /* 0x004fe40000000f00 */
        /* <DEDUP_REMOVED lines=8> */
[----:B-1----:R-:W-:Y:S01]  /*a8ec0*/  IMAD.WIDE.U32 R18, R6, 0x1b3, RZ ;  /* 0x000001b306127825 */ /* 0x002fe200078e00ff */
        /* <DEDUP_REMOVED lines=39> */
[----:B------:R-:W-:Y:S02]  /*a9140*/  IMAD R9, R6, 0x1b3, RZ ;  /* 0x000001b306097824 */ /* 0x000fe400078e02ff */
[----:B------:R-:W-:-:S03]  /*a9150*/  IMAD.MOV.U32 R6, RZ, RZ, R16 ;  /* 0x000000ffff067224 */ /* 0x000fc600078e0010 */
[----:B------:R-:W-:-:S04]  /*a9160*/  LEA R9, R18, R9, 0x8 ;  /* 0x0000000912097211 */ /* 0x000fc800078e40ff */
[----:B------:R-:W-:-:S07]  /*a9170*/  IADD3 R9, PT, PT, R17, R9, RZ ;  /* 0x0000000911097210 */ /* 0x000fce0007ffe0ff */
.L_x_3451:
        /* <DEDUP_REMOVED lines=9> */
.L_x_3453:
        /* <DEDUP_REMOVED lines=105> */
.L_x_3452:
        /* <DEDUP_REMOVED lines=51> */
.L_x_3454:
        /* <DEDUP_REMOVED lines=18> */
.L_x_3458:
        /* <DEDUP_REMOVED lines=102> */
.L_x_3457:
        /* <DEDUP_REMOVED lines=8> */
[----:B0-----:R-:W-:Y:S01]  /*aa3d0*/  IMAD R17, R22, 0x100, R23 ;  /* 0x0000010016117824 */ /* 0x001fe200078e0217 */
[----:B------:R-:W-:Y:S02]  /*aa3e0*/  LOP3.LUT R6, R20, 0xff, R9, 0x78, !PT ;  /* 0x000000ff14067812 */ /* 0x000fe400078e7809 */
[----:B------:R-:W-:Y:S02]  /*aa3f0*/  SHF.R.U64 R9, R18, 0x10, R19 ;  /* 0x0000001012097819 */ /* 0x000fe40000001213 */
[----:B------:R-:W-:Y:S01]  /*aa400*/  IADD3 R17, PT, PT, R21, R17, RZ ;  /* 0x0000001115117210 */ /* 0x000fe20007ffe0ff */
[----:B------:R-:W-:-:S04]  /*aa410*/  IMAD.WIDE.U32 R20, R6, 0x1b3, RZ ;  /* 0x000001b306147825 */ /* 0x000fc800078e00ff */
[----:B------:R-:W-:-:S04]  /*aa420*/  IMAD R17, R17, 0x1b3, RZ ;  /* 0x000001b311117824 */ /* 0x000fc800078e02ff */
        /* <DEDUP_REMOVED lines=31> */
[----:B------:R-:W-:-:S03]  /*aa620*/  IMAD.WIDE.U32 R18, R20, 0x1b3, RZ ;  /* 0x000001b314127825 */ /* 0x000fc600078e00ff */
[----:B------:R-:W-:Y:S02]  /*aa630*/  IADD3 R6, PT, PT, R21, R17, RZ ;  /* 0x0000001115067210 */ /* 0x000fe40007ffe0ff */
[----:B------:R-:W-:-:S03]  /*aa640*/  MOV R22, R18 ;  /* 0x0000001200167202 */ /* 0x000fc60000000f00 */
[----:B------:R-:W-:-:S04]  /*aa650*/  IMAD R9, R6, 0x1b3, RZ ;  /* 0x000001b306097824 */ /* 0x000fc800078e02ff */
[----:B------:R-:W-:-:S04]  /*aa660*/  IMAD R9, R20, 0x100, R9 ;  /* 0x0000010014097824 */ /* 0x000fc800078e0209 */
[----:B------:R-:W-:-:S07]  /*aa670*/  IMAD.IADD R23, R19, 0x1, R9 ;  /* 0x0000000113177824 */ /* 0x000fce00078e0209 */
.L_x_3459:
        /* <DEDUP_REMOVED lines=9> */
.L_x_3461:
        /* <DEDUP_REMOVED lines=105> */
.L_x_3460:
[----:B------:R-:W-:Y:S05]  /*aada0*/  @!P1 BRA `(.L_x_3462) ;  /* 0x0000000000c89947 */ /* 0x000fea0003800000 */
[----:B-1----:R-:W-:-:S04]  /*aadb0*/  LEA R18, P0, R6, R12, 0x3 ;  /* 0x0000000c06127211 */ /* 0x002fc800078018ff */
[----:B--2---:R-:W-:-:S06]  /*aadc0*/  LEA.HI.X R19, R6, R13, R9, 0x3, P0 ;  /* 0x0000000d06137211 */ /* 0x004fcc00000f1c09 */
[----:B------:R-:W2:Y:S01]  /*aadd0*/  LD.E.64 R18, desc[UR10][R18.64] ;  /* 0x0000000a12127980 */ /* 0x000ea2000c101b00 */
[----:B------:R-:W-:Y:S01]  /*aade0*/  IMAD R6, R16, 0x1b3, RZ ;  /* 0x000001b310067824 */ /* 0x000fe200078e02ff */
[----:B--2---:R-:W-:Y:S02]  /*aadf0*/  LOP3.LUT R15, R15, 0xff, R18, 0x78, !PT ;  /* 0x000000ff0f0f7812 */ /* 0x004fe400078e7812 */
[----:B------:R-:W-:-:S03]  /*aae00*/  SHF.R.U64 R9, R18, 0x8, R19 ;  /* 0x0000000812097819 */ /* 0x000fc60000001213 */
[----:B0-----:R-:W-:-:S04]  /*aae10*/  IMAD.WIDE.U32 R16, R15, 0x1b3, RZ ;  /* 0x000001b30f107825 */ /* 0x001fc800078e00ff */
[----:B------:R-:W-:Y:S01]  /*aae20*/  IMAD R15, R15, 0x100, R6 ;  /* 0x000001000f0f7824 */ /* 0x000fe200078e0206 */
        /* <DEDUP_REMOVED lines=42> */
.L_x_3462:
[----:B------:R-:W-:Y:S02]  /*ab0d0*/  ISETP.GE.U32.AND P0, PT, R22, R15, PT ;  /* 0x0000000f1600720c */ /* 0x000fe40003f06070 */
[----:B--2---:R-:W-:Y:S02]  /*ab0e0*/  MOV R9, R27 ;  /* 0x0000001b00097202 */ /* 0x004fe40000000f00 */
[----:B------:R-:W-:-:S13]  /*ab0f0*/  ISETP.GE.U32.AND.EX P0, PT, R23, R16, PT, P0 ;  /* 0x000000101700720c */ /* 0x000fda0003f06100 */
[----:B------:R-:W-:Y:S05]  /*ab100*/  @!P0 BRA `(.L_x_3463) ;  /* 0x0000000000988947 */ /* 0x000fea0003800000 */
[----:B------:R-:W-:Y:S01]  /*ab110*/  IMAD.MOV.U32 R26, RZ, RZ, R9 ;  /* 0x000000ffff1a7224 */ /* 0x000fe200078e0009 */
[----:B------:R-:W-:Y:S01]  /*ab120*/  MOV R6, R10 ;  /* 0x0000000a00067202 */ /* 0x000fe20000000f00 */
[----:B------:R-:W-:Y:S06]  /*ab130*/  BRA `(.L_x_3464) ;  /* 0x00000000009c7947 */ /* 0x000fec0003800000 */
.L_x_3456:
[----:B------:R-:W-:Y:S01]  /*ab140*/  ISETP.NE.AND P0, PT, R0, RZ, PT ;  /* 0x000000ff0000720c */ /* 0x000fe20003f05270 */
[----:B------:R-:W-:Y:S02]  /*ab150*/  IMAD.MOV.U32 R9, RZ, RZ, R27 ;  /* 0x000000ffff097224 */ /* 0x000fe400078e001b */
[----:B------:R-:W-:-:S03]  /*ab160*/  IMAD.MOV.U32 R6, RZ, RZ, R10 ;  /* 0x000000ffff067224 */ /* 0x000fc600078e000a */
[----:B------:R-:W-:-:S07]  /*ab170*/  MOV R26, R9 ;  /* 0x00000009001a7202 */ /* 0x000fce0000000f00 */
[----:B------:R-:W-:Y:S05]  /*ab180*/  @!P0 BRA `(.L_x_3464) ;  /* 0x0000000000888947 */ /* 0x000fea0003800000 */
[----:B------:R-:W-:Y:S01]  /*ab190*/  MOV R16, R27 ;  /* 0x0000001b00107202 */ /* 0x000fe20000000f00 */
[----:B0-----:R-:W-:Y:S01]  /*ab1a0*/  IMAD.MOV.U32 R17, RZ, RZ, R10 ;  /* 0x000000ffff117224 */ /* 0x001fe200078e000a */
        /* <DEDUP_REMOVED lines=8> */
.L_x_3465:
        /* <DEDUP_REMOVED lines=20> */
.L_x_3463:
[----:B------:R-:W-:Y:S01]  /*ab370*/  MOV R26, R12 ;  /* 0x0000000c001a7202 */ /* 0x000fe20000000f00 */
[----:B------:R-:W-:Y:S01]  /*ab380*/  IMAD.MOV.U32 R6, RZ, RZ, R13 ;  /* 0x000000ffff067224 */ /* 0x000fe200078e000d */
[----:B------:R-:W-:Y:S01]  /*ab390*/  MOV R12, R9 ;  /* 0x00000009000c7202 */ /* 0x000fe20000000f00 */
[----:B------:R-:W-:-:S07]  /*ab3a0*/  IMAD.MOV.U32 R13, RZ, RZ, R10 ;  /* 0x000000ffff0d7224 */ /* 0x000fce00078e000a */
.L_x_3464:
[----:B------:R-:W-:Y:S05]  /*ab3b0*/  BSYNC.RECONVERGENT B1 ;  /* 0x0000000000017941 */ /* 0x000fea0003800200 */
.L_x_3455:
        /* <DEDUP_REMOVED lines=11> */
.L_x_3467:
        /* <DEDUP_REMOVED lines=106> */
.L_x_3466:
        /* <DEDUP_REMOVED lines=55> */
.L_x_3468:
        /* <DEDUP_REMOVED lines=9> */
.L_x_3470:
        /* <DEDUP_REMOVED lines=105> */
.L_x_3469:
        /* <DEDUP_REMOVED lines=51> */
.L_x_3471:
        /* <DEDUP_REMOVED lines=18> */
.L_x_3475:
        /* <DEDUP_REMOVED lines=102> */
.L_x_3474:
        /* <DEDUP_REMOVED lines=51> */
.L_x_3476:
        /* <DEDUP_REMOVED lines=9> */
.L_x_3478:
        /* <DEDUP_REMOVED lines=105> */
.L_x_3477:
        /* <DEDUP_REMOVED lines=51> */
.L_x_3479:
[----:B------:R-:W-:-:S04]  /*addd0*/  ISETP.GE.U32.AND P0, PT, R22, R15, PT ;  /* 0x0000000f1600720c */ /* 0x000fc80003f06070 */
[----:B------:R-:W-:-:S13]  /*adde0*/  ISETP.GE.U32.AND.EX P0, PT, R23, R16, PT, P0 ;  /* 0x000000101700720c */ /* 0x000fda0003f06100 */
[----:B------:R-:W-:Y:S05]  /*addf0*/  @!P0 BRA `(.L_x_3480) ;  /* 0x0000000000988947 */ /* 0x000fea0003800000 */
[----:B--2---:R-:W-:Y:S01]  /*ade00*/  IMAD.MOV.U32 R10, RZ, RZ, R11 ;  /* 0x000000ffff0a7224 */ /* 0x004fe200078e000b */
[----:B------:R-:W-:Y:S01]  /*ade10*/  MOV R15, R14 ;  /* 0x0000000e000f7202 */ /* 0x000fe20000000f00 */
[----:B------:R-:W-:Y:S06]  /*ade20*/  BRA `(.L_x_3481) ;  /* 0x00000000009c7947 */ /* 0x000fec0003800000 */
.L_x_3473:
[----:B------:R-:W-:Y:S01]  /*ade30*/  ISETP.NE.AND P0, PT, R0, RZ, PT ;  /* 0x000000ff0000720c */ /* 0x000fe20003f05270 */
[----:B------:R-:W-:Y:S01]  /*ade40*/  IMAD.MOV.U32 R10, RZ, RZ, R11 ;  /* 0x000000ffff0a7224 */ /* 0x000fe200078e000b */
[----:B------:R-:W-:-:S11]  /*ade50*/  MOV R15, R14 ;  /* 0x0000000e000f7202 */ /* 0x000fd60000000f00 */
[----:B------:R-:W-:Y:S05]  /*ade60*/  @!P0 BRA `(.L_x_3481) ;  /* 0x00000000008c8947 */ /* 0x000fea0003800000 */
[----:B------:R-:W-:Y:S01]  /*ade70*/  IMAD.MOV.U32 R16, RZ, RZ, R11 ;  /* 0x000000ffff107224 */ /* 0x000fe200078e000b */
[----:B0-----:R-:W-:Y:S01]  /*ade80*/  MOV R17, R14 ;  /* 0x0000000e00117202 */ /* 0x001fe20000000f00 */
[----:B------:R-:W-:-:S05]  /*ade90*/  IMAD.MOV.U32 R9, RZ, RZ, R7 ;  /* 0x000000ffff097224 */ /* 0x000fca00078e0007 */
[----:B------:R-:W2:Y:S04]  /*adea0*/  LD.E.64 R16, desc[UR10][R16.64] ;  /* 0x0000000a10107980 */ /* 0x000ea8000c101b00 */
[----:B-1----:R-:W2:Y:S02]  /*adeb0*/  LD.E.64 R18, desc[UR10][R8.64] ;  /* 0x0000000a08127980 */ /* 0x002ea4000c101b00 */
[----:B--2---:R-:W-:-:S04]  /*adec0*/  ISETP.GE.U32.AND P0, PT, R16, R18, PT ;  /* 0x000000121000720c */ /* 0x004fc80003f06070 */
[----:B------:R-:W-:-:S13]  /*aded0*/  ISETP.GE.U32.AND.EX P0, PT, R17, R19, PT, P0 ;  /* 0x000000131100720c */ /* 0x000fda0003f06100 */
[----:B------:R-:W-:Y:S05]  /*adee0*/  @!P0 BRA `(.L_x_3480) ;  /* 0x00000000005c8947 */ /* 0x000fea0003800000 */
[----:B------:R-:W0:Y:S01]  /*adef0*/  LDC R0, c[0x0][0x3c8] ;  /* 0x0000f200ff007b82 */ /* 0x000e220000000800 */
[----:B------:R-:W-:Y:S02]  /*adf00*/  HFMA2 R10, -RZ, RZ, 0, 0 ;  /* 0x00000000ff0a7431 */ /* 0x000fe400000001ff */
[----:B------:R-:W-:-:S07]  /*adf10*/  IMAD.MOV.U32 R15, RZ, RZ, RZ ;  /* 0x000000ffff0f7224 */ /* 0x000fce00078e00ff */
.L_x_3482:
[----:B------:R-:W-:Y:S01]  /*adf20*/  IADD3 R9, P0, PT, R10, 0x1, RZ ;  /* 0x000000010a097810 */ /* 0x000fe20007f1e0ff */
[----:B------:R-:W-:-:S03]  /*adf30*/  IMAD.MOV.U32 R10, RZ, RZ, R11 ;  /* 0x000000ffff0a7224 */ /* 0x000fc600078e000b */
        /* <DEDUP_REMOVED lines=18> */
.L_x_3480:
[----:B--2---:R-:W-:Y:S01]  /*ae060*/  MOV R10, R8 ;  /* 0x00000008000a7202 */ /* 0x004fe20000000f00 */
[----:B------:R-:W-:Y:S01]  /*ae070*/  IMAD.MOV.U32 R15, RZ, RZ, R7 ;  /* 0x000000ffff0f7224 */ /* 0x000fe200078e0007 */
[----:B------:R-:W-:Y:S01]  /*ae080*/  MOV R8, R11 ;  /* 0x0000000b00087202 */ /* 0x000fe20000000f00 */
[----:B------:R-:W-:-:S07]  /*ae090*/  IMAD.MOV.U32 R7, RZ, RZ, R14 ;  /* 0x000000ffff077224 */ /* 0x000fce00078e000e */
.L_x_3481:
[----:B------:R-:W-:Y:S05]  /*ae0a0*/  BSYNC.RECONVERGENT B1 ;  /* 0x0000000000017941 */ /* 0x000fea0003800200 */
.L_x_3472:
        /* <DEDUP_REMOVED lines=11> */
.L_x_3484:
        /* <DEDUP_REMOVED lines=106> */
.L_x_3483:
        /* <DEDUP_REMOVED lines=55> */
.L_x_3485:
[----:B0-----:R-:W-:Y:S02]  /*aeb70*/  HFMA2 R17, -RZ, RZ, 0, 0 ;  /* 0x00000000ff117431 */ /* 0x001fe400000001ff */
        /* <DEDUP_REMOVED lines=8> */
.L_x_3487:
        /* <DEDUP_REMOVED lines=105> */
.L_x_3486:
        /* <DEDUP_REMOVED lines=51> */
.L_x_3488:
        /* <DEDUP_REMOVED lines=8> */
[----:B0-----:R-:W-:Y:S02]  /*af640*/  IMAD.MOV.U32 R14, RZ, RZ, -0x7bdddcdb ;  /* 0x84222325ff0e7424 */ /* 0x001fe400078e00ff */
[----:B------:R-:W-:Y:S01]  /*af650*/  IMAD.MOV.U32 R24, RZ, RZ, RZ ;  /* 0x000000ffff187224 */ /* 0x000fe200078e00ff */
[----:B------:R-:W-:Y:S06]  /*af660*/  @!P0 BRA `(.L_x_3491) ;  /* 0x0000000400b48947 */ /* 0x000fec0003800000 */
[----:B------:R-:W0:Y:S01]  /*af670*/  LDC R11, c[0x0][0x3c0] ;  /* 0x0000f000ff0b7b82 */ /* 0x000e220000000800 */
[----:B------:R-:W-:Y:S01]  /*af680*/  MOV R22, 0x84222325 ;  /* 0x8422232500167802 */ /* 0x000fe20000000f00 */
[----:B------:R-:W-:Y:S01]  /*af690*/  IMAD.MOV.U32 R23, RZ, RZ, -0x340d631c ;  /* 0xcbf29ce4ff177424 */ /* 0x000fe200078e00ff */
[----:B------:R-:W-:Y:S01]  /*af6a0*/  MOV R17, RZ ;  /* 0x000000ff00117202 */ /* 0x000fe20000000f00 */
[----:B------:R-:W-:-:S04]  /*af6b0*/  IMAD.MOV.U32 R9, RZ, RZ, RZ ;  /* 0x000000ffff097224 */ /* 0x000fc800078e00ff */
[----:B------:R-:W2:Y:S01]  /*af6c0*/  LDC R24, c[0x0][0x3c4] ;  /* 0x0000f100ff187b82 */ /* 0x000ea20000000800 */
[----:B0-----:R-:W-:-:S07]  /*af6d0*/  LOP3.LUT R11, R11, 0xfffffffe, RZ, 0xc0, !PT ;  /* 0xfffffffe0b0b7812 */ /* 0x001fce00078ec0ff */
.L_x_3492:
        /* <DEDUP_REMOVED lines=102> */
.L_x_3491:
        /* <DEDUP_REMOVED lines=51> */
.L_x_3493:
[----:B------:R-:W-:Y:S02]  /*b0070*/  HFMA2 R11, -RZ, RZ, 0, 0 ;  /* 0x00000000ff0b7431 */ /* 0x000fe400000001ff */
        /* <DEDUP_REMOVED lines=8> */
.L_x_3495:
        /* <DEDUP_REMOVED lines=105> */
.L_x_3494:
[----:B------:R-:W-:Y:S05]  /*b0790*/  @!P1 BRA `(.L_x_3496) ;  /* 0x0000000000c89947 */ /* 0x000fea0003800000 */
[----:B-1----:R-:W-:-:S04]  /*b07a0*/  LEA R18, P0, R9, R28, 0x3 ;  /* 0x0000001c09127211 */ /* 0x002fc800078018ff */
        /* <DEDUP_REMOVED lines=49> */
.L_x_3496:
[----:B------:R-:W-:Y:S01]  /*b0ac0*/  ISETP.GE.U32.AND P0, PT, R22, R14, PT ;  /* 0x0000000e1600720c */ /* 0x000fe20003f06070 */
[----:B------:R-:W-:Y:S01]  /*b0ad0*/  IMAD.MOV.U32 R9, RZ, RZ, R2 ;  /* 0x000000ffff097224 */ /* 0x000fe200078e0002 */
[----:B0-----:R-:W-:Y:S02]  /*b0ae0*/  MOV R11, R3 ;  /* 0x00000003000b7202 */ /* 0x001fe40000000f00 */
[----:B------:R-:W-:-:S13]  /*b0af0*/  ISETP.GE.U32.AND.EX P0, PT, R23, R16, PT, P0 ;  /* 0x000000101700720c */ /* 0x000fda0003f06100 */
[----:B------:R-:W-:Y:S05]  /*b0b00*/  @!P0 BRA `(.L_x_3497) ;  /* 0x0000000000a08947 */ /* 0x000fea0003800000 */
[----:B------:R-:W-:Y:S01]  /*b0b10*/  IMAD.MOV.U32 R14, RZ, RZ, R9 ;  /* 0x000000ffff0e7224 */ /* 0x000fe200078e0009 */
[----:B------:R-:W-:Y:S01]  /*b0b20*/  MOV R16, R11 ;  /* 0x0000000b00107202 */ /* 0x000fe20000000f00 */
[----:B------:R-:W-:Y:S06]  /*b0b30*/  BRA `(.L_x_3498) ;  /* 0x0000000000a47947 */ /* 0x000fec0003800000 */
.L_x_3490:
[----:B------:R-:W-:Y:S01]  /*b0b40*/  ISETP.NE.AND P0, PT, R0, RZ, PT ;  /* 0x000000ff0000720c */ /* 0x000fe20003f05270 */
[----:B------:R-:W-:Y:S01]  /*b0b50*/  IMAD.MOV.U32 R9, RZ, RZ, R2 ;  /* 0x000000ffff097224 */ /* 0x000fe200078e0002 */
[----:B------:R-:W-:-:S03]  /*b0b60*/  MOV R11, R3 ;  /* 0x00000003000b7202 */ /* 0x000fc60000000f00 */
[----:B0-----:R-:W-:Y:S01]  /*b0b70*/  IMAD.MOV.U32 R14, RZ, RZ, R9 ;  /* 0x000000ffff0e7224 */ /* 0x001fe200078e0009 */
[----:B------:R-:W-:-:S07]  /*b0b80*/  MOV R16, R11 ;  /* 0x0000000b00107202 */ /* 0x000fce0000000f00 */
[----:B------:R-:W-:Y:S05]  /*b0b90*/  @!P0 BRA `(.L_x_3498) ;  /* 0x00000000008c8947 */ /* 0x000fea0003800000 */
[----:B------:R-:W-:Y:S01]  /*b0ba0*/  IMAD.MOV.U32 R16, RZ, RZ, R28 ;  /* 0x000000ffff107224 */ /* 0x000fe200078e001c */
[----:B------:R-:W-:Y:S01]  /*b0bb0*/  MOV R17, R4 ;  /* 0x0000000400117202 */ /* 0x000fe20000000f00 */
[----:B-1----:R-:W2:Y:S05]  /*b0bc0*/  LD.E.64 R18, desc[UR10][R2.64] ;  /* 0x0000000a02127980 */ /* 0x002eaa000c101b00 */
[----:B------:R-:W2:Y:S02]  /*b0bd0*/  LD.E.64 R16, desc[UR10][R16.64] ;  /* 0x0000000a10107980 */ /* 0x000ea4000c101b00 */
[----:B--2---:R-:W-:-:S04]  /*b0be0*/  ISETP.GE.U32.AND P0, PT, R18, R16, PT ;  /* 0x000000101200720c */ /* 0x004fc80003f06070 */
[----:B------:R-:W-:-:S13]  /*b0bf0*/  ISETP.GE.U32.AND.EX P0, PT, R19, R17, PT, P0 ;  /* 0x000000111300720c */ /* 0x000fda0003f06100 */
[----:B------:R-:W-:Y:S05]  /*b0c00*/  @!P0 BRA `(.L_x_3497) ;  /* 0x0000000000608947 */ /* 0x000fea0003800000 */
[----:B------:R-:W0:Y:S01]  /*b0c10*/  LDC R0, c[0x0][0x3c8] ;  /* 0x0000f200ff007b82 */ /* 0x000e220000000800 */
[----:B------:R-:W-:-:S07]  /*b0c20*/  CS2R R20, SRZ ;  /* 0x0000000000147805 */ /* 0x000fce000001ff00 */
.L_x_3499:
        /* <DEDUP_REMOVED lines=22> */
.L_x_3497:
[----:B------:R-:W-:Y:S01]  /*b0d90*/  IMAD.MOV.U32 R14, RZ, RZ, R28 ;  /* 0x000000ffff0e7224 */ /* 0x000fe200078e001c */
[----:B------:R-:W-:Y:S01]  /*b0da0*/  MOV R16, R4 ;  /* 0x0000000400107202 */ /* 0x000fe20000000f00 */
[----:B------:R-:W-:Y:S01]  /*b0db0*/  IMAD.MOV.U32 R28, RZ, RZ, R9 ;  /* 0x000000ffff1c7224 */ /* 0x000fe200078e0009 */
[----:B------:R-:W-:-:S07]  /*b0dc0*/  MOV R4, R11 ;  /* 0x0000000b00047202 */ /* 0x000fce0000000f00 */
.L_x_3498:
[----:B------:R-:W-:Y:S05]  /*b0dd0*/  BSYNC.RECONVERGENT B1 ;  /* 0x0000000000017941 */ /* 0x000fea0003800200 */
.L_x_3489:
        /* <DEDUP_REMOVED lines=11> */
.L_x_3501:
        /* <DEDUP_REMOVED lines=103> */
[----:B------:R-:W0:Y:S02]  /*b1500*/  LDC R9, c[0x0][0x3c4] ;  /* 0x0000f100ff097b82 */ /* 0x000e240000000800 */
.L_x_3500:
        /* <DEDUP_REMOVED lines=54> */
.L_x_3502:
        /* <DEDUP_REMOVED lines=9> */
.L_x_3504:
        /* <DEDUP_REMOVED lines=105> */
.L_x_3503:
        /* <DEDUP_REMOVED lines=51> */
.L_x_3505:
        /* <DEDUP_REMOVED lines=18> */
.L_x_3509:
[----:B-1----:R-:W-:-:S04]  /*b23e0*/  LEA R18, P2, R17, R31, 0x3 ;  /* 0x0000001f11127211 */ /* 0x002fc800078418ff */
[----:B------:R-:W-:-:S05]  /*b23f0*/  LEA.HI.X R19, R17, R29, R2, 0x3, P2 ;  /* 0x0000001d11137211 */ /* 0x000fca00010f1c02 */
[----:B0-----:R-:W2:Y:S04]  /*b2400*/  LD.E.64 R20, desc[UR10][R18.64] ;  /* 0x0000000a12147980 */ /* 0x001ea8000c101b00 */
[----:B------:R-:W4:Y:S01]  /*b2410*/  LD.E.64 R18, desc[UR10][R18.64+0x8] ;  /* 0x0000080a12127980 */ /* 0x000f22000c101b00 */
        /* <DEDUP_REMOVED lines=98> */
.L_x_3508:
        /* <DEDUP_REMOVED lines=51> */
.L_x_3510:
        /* <DEDUP_REMOVED lines=8> */
.L_x_3512:
[----:B0-----:R-:W-:-:S04]  /*b2df0*/  LEA R20, P0, R3, R30, 0x3 ;  /* 0x0000001e03147211 */ /* 0x001fc800078018ff */
        /* <DEDUP_REMOVED lines=92> */
[----:B------:R-:W-:-:S03]  /*b33c0*/  SHF.R.U32.HI R9, RZ, 0x18, R21 ;  /* 0x00000018ff097819 */ /* 0x000fc60000011615 */
        /* <DEDUP_REMOVED lines=11> */
.L_x_3511:
[----:B------:R-:W-:Y:S05]  /*b3480*/  @!P1 BRA `(.L_x_3513) ;  /* 0x0000000000c89947 */ /* 0x000fea0003800000 */
[----:B------:R-:W-:-:S04]  /*b3490*/  LEA R2, P0, R3, R30, 0x3 ;  /* 0x0000001e03027211 */ /* 0x000fc800078018ff */
[----:B-1----:R-:W-:-:S06]  /*b34a0*/  LEA.HI.X R3, R3, R5, R18, 0x3, P0 ;  /* 0x0000000503037211 */ /* 0x002fcc00000f1c12 */
        /* <DEDUP_REMOVED lines=46> */
[----:B------:R-:W-:-:S03]  /*b3790*/  IMAD.MOV.U32 R9, RZ, RZ, R2 ;  /* 0x000000ffff097224 */ /* 0x000fc600078e0002 */
[----:B------:R-:W-:-:S07]  /*b37a0*/  IADD3 R11, PT, PT, R3, R11, RZ ;  /* 0x0000000b030b7210 */ /* 0x000fce0007ffe0ff */
.L_x_3513:
[----:B------:R-:W-:-:S04]  /*b37b0*/  ISETP.GE.U32.AND P0, PT, R22, R9, PT ;  /* 0x000000091600720c */ /* 0x000fc80003f06070 */
[----:B------:R-:W-:-:S13]  /*b37c0*/  ISETP.GE.U32.AND.EX P0, PT, R23, R11, PT, P0 ;  /* 0x0000000b1700720c */ /* 0x000fda0003f06100 */
[----:B------:R-:W-:Y:S05]  /*b37d0*/  @!P0 BRA `(.L_x_3514) ;  /* 0x00000000009c8947 */ /* 0x000fea0003800000 */
[----:B------:R-:W-:Y:S01]  /*b37e0*/  IMAD.MOV.U32 R33, RZ, RZ, R31 ;  /* 0x000000ffff217224 */ /* 0x000fe200078e001f */
[----:B------:R-:W-:Y:S01]  /*b37f0*/  MOV R32, R29 ;  /* 0x0000001d00207202 */ /* 0x000fe20000000f00 */
[----:B------:R-:W-:Y:S06]  /*b3800*/  BRA `(.L_x_3515) ;  /* 0x0000000000a07947 */ /* 0x000fec0003800000 */
.L_x_3507:
[----:B------:R-:W-:Y:S01]  /*b3810*/  ISETP.NE.AND P0, PT, R0, RZ, PT ;  /* 0x000000ff0000720c */ /* 0x000fe20003f05270 */
[----:B------:R-:W-:Y:S01]  /*b3820*/  IMAD.MOV.U32 R33, RZ, RZ, R31 ;  /* 0x000000ffff217224 */ /* 0x000fe200078e001f */
[----:B------:R-:W-:-:S11]  /*b3830*/  MOV R32, R29 ;  /* 0x0000001d00207202 */ /* 0x000fd60000000f00 */
[----:B------:R-:W-:Y:S05]  /*b3840*/  @!P0 BRA `(.L_x_3515) ;  /* 0x0000000000908947 */ /* 0x000fea0003800000 */
[----:B-1----:R-:W-:Y:S01]  /*b3850*/  IMAD.MOV.U32 R18, RZ, RZ, R31 ;  /* 0x000000ffff127224 */ /* 0x002fe200078e001f */
        /* <DEDUP_REMOVED lines=9> */
[----:B------:R-:W-:Y:S02]  /*b38f0*/  HFMA2 R22, -RZ, RZ, 0, 0 ;  /* 0x00000000ff167431 */ /* 0x000fe400000001ff */
[----:B------:R-:W-:-:S07]  /*b3900*/  IMAD.MOV.U32 R9, RZ, RZ, RZ ;  /* 0x000000ffff097224 */ /* 0x000fce00078e00ff */
.L_x_3516:
        /* <DEDUP_REMOVED lines=10> */
[----:B0-----:R-:W-:Y:S02]  /*b39b0*/  SHF.L.U64.HI R20, R9, 0x3, R22 ;  /* 0x0000000309147819 */ /* 0x001fe40000010216 */
        /* <DEDUP_REMOVED lines=9> */
.L_x_3514:
[----:B------:R-:W-:Y:S01]  /*b3a50*/  IMAD.MOV.U32 R33, RZ, RZ, R30 ;  /* 0x000000ffff217224 */ /* 0x000fe200078e001e */
[----:B------:R-:W-:Y:S01]  /*b3a60*/  MOV R32, R5 ;  /* 0x0000000500207202 */ /* 0x000fe20000000f00 */
[----:B------:R-:W-:Y:S01]  /*b3a70*/  IMAD.MOV.U32 R30, RZ, RZ, R31 ;  /* 0x000000ffff1e7224 */ /* 0x000fe200078e001f */
[----:B------:R-:W-:-:S07]  /*b3a80*/  MOV R5, R29 ;  /* 0x0000001d00057202 */ /* 0x000fce0000000f00 */
.L_x_3515:
[----:B------:R-:W-:Y:S05]  /*b3a90*/  BSYNC.RECONVERGENT B1 ;  /* 0x0000000000017941 */ /* 0x000fea0003800200 */
.L_x_3506:
        /* <DEDUP_REMOVED lines=11> */
.L_x_3518:
        /* <DEDUP_REMOVED lines=105> */
.L_x_3517:
        /* <DEDUP_REMOVED lines=54> */
.L_x_3519:
        /* <DEDUP_REMOVED lines=9> */
.L_x_3521:
[----:B-1----:R-:W-:-:S04]  /*b45d0*/  LEA R18, P2, R11, R26, 0x3 ;  /* 0x0000001a0b127211 */ /* 0x002fc800078418ff */
[----:B------:R-:W-:-:S05]  /*b45e0*/  LEA.HI.X R19, R11, R6, R9, 0x3, P2 ;  /* 0x000000060b137211 */ /* 0x000fca00010f1c09 */
[----:B0-----:R-:W3:Y:S04]  /*b45f0*/  LD.E.64 R20, desc[UR10][R18.64] ;  /* 0x0000000a12147980 */ /* 0x001ee8000c101b00 */
        /* <DEDUP_REMOVED lines=102> */
.L_x_3520:
        /* <DEDUP_REMOVED lines=51> */
.L_x_3522:
        /* <DEDUP_REMOVED lines=18> */
.L_x_3526:
[----:B-1----:R-:W-:-:S04]  /*b50b0*/  LEA R18, P2, R17, R8, 0x3 ;  /* 0x0000000811127211 */ /* 0x002fc800078418ff */
[----:B------:R-:W-:-:S05]  /*b50c0*/  LEA.HI.X R19, R17, R7, R2, 0x3, P2 ;  /* 0x0000000711137211 */ /* 0x000fca00010f1c02 */
[----:B0-----:R-:W2:Y:S04]  /*b50d0*/  LD.E.64 R20, desc[UR10][R18.64] ;  /* 0x0000000a12147980 */ /* 0x001ea8000c101b00 */
        /* <DEDUP_REMOVED lines=99> */
.L_x_3525:
[----:B------:R-:W-:Y:S05]  /*b5710*/  @!P1 BRA `(.L_x_3527) ;  /* 0x0000000000c89947 */ /* 0x000fea0003800000 */
[----:B------:R-:W-:-:S04]  /*b5720*/  LEA R2, P2, R3, R8, 0x3 ;  /* 0x0000000803027211 */ /* 0x000fc800078418ff */
[----:B------:R-:W-:-:S06]  /*b5730*/  LEA.HI.X R3, R3, R7, R24, 0x3, P2 ;  /* 0x0000000703037211 */ /* 0x000fcc00010f1c18 */
        /* <DEDUP_REMOVED lines=48> */
.L_x_3527:
[----:B------:R-:W-:Y:S02]  /*b5a40*/  HFMA2 R3, -RZ, RZ, 0, 0 ;  /* 0x00000000ff037431 */ /* 0x000fe400000001ff */
[----:B------:R-:W-:Y:S01]  /*b5a50*/  IMAD.MOV.U32 R17, RZ, RZ, RZ ;  /* 0x000000ffff117224 */ /* 0x000fe200078e00ff */
[----:B------:R-:W-:Y:S06]  /*b5a60*/  @!P0 BRA `(.L_x_3528) ;  /* 0x0000000400b88947 */ /* 0x000fec0003800000 */
[----:B------:R-:W-:Y:S01]  /*b5a70*/  MOV R9, 0x84222325 ;  /* 0x8422232500097802 */ /* 0x000fe20000000f00 */
[----:B------:R-:W-:Y:S01]  /*b5a80*/  IMAD.MOV.U32 R11, RZ, RZ, -0x340d631c ;  /* 0xcbf29ce4ff0b7424 */ /* 0x000fe200078e00ff */
[----:B------:R-:W-:Y:S01]  /*b5a90*/  CS2R R2, SRZ ;  /* 0x0000000000027805 */ /* 0x000fe2000001ff00 */
[----:B------:R-:W2:Y:S01]  /*b5aa0*/  LDCU.64 UR6, c[0x0][0x3c0] ;  /* 0x00007800ff0677ac */ /* 0x000ea20008000a00 */
[----:B------:R-:W-:-:S05]  /*b5ab0*/  NOP ;  /* 0x0000000000007918 */ /* 0x000fca0000000000 */
.L_x_3529:
[----:B0-----:R-:W-:-:S04]  /*b5ac0*/  LEA R20, P0, R3, R26, 0x3 ;  /* 0x0000001a03147211 */ /* 0x001fc800078018ff */
        /* <DEDUP_REMOVED lines=92> */
[----:B------:R-:W-:-:S04]  /*b6090*/  SHF.R.U32.HI R9, RZ, 0x18, R21 ;  /* 0x00000018ff097819 */ /* 0x000fc80000011615 */
        /* <DEDUP_REMOVED lines=9> */
[----:B------:R-:W2:Y:S01]  /*b6130*/  LDC R17, c[0x0][0x3c4] ;  /* 0x0000f100ff117b82 */ /* 0x000ea20000000800 */
[----:B------:R-:W-:-:S07]  /*b6140*/  MOV R3, UR8 ;  /* 0x0000000800037c02 */ /* 0x000fce0008000f00 */
.L_x_3528:
[----:B------:R-:W-:Y:S05]  /*b6150*/  @!P1 BRA `(.L_x_3530) ;  /* 0x0000000000c89947 */ /* 0x000fea0003800000 */
[----:B------:R-:W-:-:S04]  /*b6160*/  LEA R2, P0, R3, R26, 0x3 ;  /* 0x0000001a03027211 */ /* 0x000fc800078018ff */
[----:B--2---:R-:W-:-:S06]  /*b6170*/  LEA.HI.X R3, R3, R6, R17, 0x3, P0 ;  /* 0x0000000603037211 */ /* 0x004fcc00000f1c11 */
[----:B------:R-:W2:Y:S01]  /*b6180*/  LD.E.64 R2, desc[UR10][R2.64] ;  /* 0x0000000a02027980 */ /* 0x000ea2000c101b00 */
[----:B0-----:R-:W-:Y:S01]  /*b6190*/  IMAD R20, R11, 0x1b3, RZ ;  /* 0x000001b30b147824 */ /* 0x001fe200078e02ff */
        /* <DEDUP_REMOVED lines=45> */
[----:B------:R-:W-:-:S07]  /*b6470*/  IMAD.IADD R11, R3, 0x1, R11 ;  /* 0x00000001030b7824 */ /* 0x000fce00078e020b */
.L_x_3530:
[----:B------:R-:W-:Y:S02]  /*b6480*/  ISETP.GE.U32.AND P0, PT, R22, R9, PT ;  /* 0x000000091600720c */ /* 0x000fe40003f06070 */
[----:B--2---:R-:W-:Y:S02]  /*b6490*/  MOV R17, R8 ;  /* 0x0000000800117202 */ /* 0x004fe40000000f00 */
[----:B------:R-:W-:-:S13]  /*b64a0*/  ISETP.GE.U32.AND.EX P0, PT, R23, R11, PT, P0 ;  /* 0x0000000b1700720c */ /* 0x000fda0003f06100 */
[----:B------:R-:W-:Y:S05]  /*b64b0*/  @!P0 BRA `(.L_x_3531) ;  /* 0x0000000000a08947 */ /* 0x000fea0003800000 */
[----:B------:R-:W-:Y:S01]  /*b64c0*/  IMAD.MOV.U32 R27, RZ, RZ, R17 ;  /* 0x000000ffff1b7224 */ /* 0x000fe200078e0011 */
[----:B------:R-:W-:Y:S01]  /*b64d0*/  MOV R11, R7 ;  /* 0x00000007000b7202 */ /* 0x000fe20000000f00 */
[----:B------:R-:W-:Y:S06]  /*b64e0*/  BRA `(.L_x_3532) ;  /* 0x0000000000a47947 */ /* 0x000fec0003800000 */
.L_x_3524:
[----:B------:R-:W-:Y:S01]  /*b64f0*/  ISETP.NE.AND P0, PT, R0, RZ, PT ;  /* 0x000000ff0000720c */ /* 0x000fe20003f05270 */
[----:B------:R-:W-:Y:S02]  /*b6500*/  IMAD.MOV.U32 R17, RZ, RZ, R8 ;  /* 0x000000ffff117224 */ /* 0x000fe400078e0008 */
[----:B--2---:R-:W-:-:S03]  /*b6510*/  IMAD.MOV.U32 R11, RZ, RZ, R7 ;  /* 0x000000ffff0b7224 */ /* 0x004fc600078e0007 */
[----:B------:R-:W-:-:S07]  /*b6520*/  MOV R27, R17 ;  /* 0x00000011001b7202 */ /* 0x000fce0000000f00 */
        /* <DEDUP_REMOVED lines=12> */
.L_x_3533:
[----:B------:R-:W-:Y:S02]  /*b65f0*/  IADD3 R3, P0, PT, R11, 0x1, RZ ;  /* 0x000000010b037810 */ /* 0x000fe40007f1e0ff */
[----:B------:R-:W-:Y:S02]  /*b6600*/  MOV R17, R8 ;  /* 0x0000000800117202 */ /* 0x000fe40000000f00 */
[----:B------:R-:W-:Y:S01]  /*b6610*/  MOV R11, R7 ;  /* 0x00000007000b7202 */ /* 0x000fe20000000f00 */
[----:B------:R-:W-:Y:S01]  /*b6620*/  IMAD.X R2, RZ, RZ, R20, P0 ;  /* 0x000000ffff027224 */ /* 0x000fe200000e0614 */
[----:B-1----:R-:W-:Y:S01]  /*b6630*/  ISETP.NE.U32.AND P0, PT, R3, R0, PT ;  /* 0x000000000300720c */ /* 0x002fe20003f05070 */
        /* <DEDUP_REMOVED lines=16> */
.L_x_3531:
[----:B------:R-:W-:Y:S01]  /*b6740*/  MOV R27, R26 ;  /* 0x0000001a001b7202 */ /* 0x000fe20000000f00 */
[----:B------:R-:W-:Y:S01]  /*b6750*/  IMAD.MOV.U32 R11, RZ, RZ, R6 ;  /* 0x000000ffff0b7224 */ /* 0x000fe200078e0006 */
[----:B------:R-:W-:Y:S01]  /*b6760*/  MOV R26, R17 ;  /* 0x00000011001a7202 */ /* 0x000fe20000000f00 */
[----:B------:R-:W-:-:S07]  /*b6770*/  IMAD.MOV.U32 R6, RZ, RZ, R7 ;  /* 0x000000ffff067224 */ /* 0x000fce00078e0007 */
.L_x_3532:
[----:B------:R-:W-:Y:S05]  /*b6780*/  BSYNC.RECONVERGENT B1 ;  /* 0x0000000000017941 */ /* 0x000fea0003800200 */
.L_x_3523:
        /* <DEDUP_REMOVED lines=11> */
.L_x_3535:
[----:B-1----:R-:W-:-:S04]  /*b6840*/  LEA R18, P1, R17, R28, 0x3 ;  /* 0x0000001c11127211 */ /* 0x002fc800078218ff */
[----:B------:R-:W-:-:S05]  /*b6850*/  LEA.HI.X R19, R17, R4, R7, 0x3, P1 ;  /* 0x0000000411137211 */ /* 0x000fca00008f1c07 */
[----:B------:R-:W0:Y:S04]  /*b6860*/  LD.E.64 R8, desc[UR10][R18.64] ;  /* 0x0000000a12087980 */ /* 0x000e28000c101b00 */
[----:B------:R-:W2:Y:S01]  /*b6870*/  LD.E.64 R18, desc[UR10][R18.64+0x8] ;  /* 0x0000080a12127980 */ /* 0x000ea2000c101b00 */
[----:B------:R-:W-:Y:S01]  /*b6880*/  IMAD R21, R3, 0x1b3, RZ ;  /* 0x000001b303157824 */ /* 0x000fe200078e02ff */
[----:B------:R-:W-:-:S04]  /*b6890*/  IADD3 R17, P1, PT, R17, 0x2, RZ ;  /* 0x0000000211117810 */ /* 0x000fc80007f3e0ff */
[----:B------:R-:W-:Y:S02]  /*b68a0*/  IADD3.X R7, PT, PT, RZ, R7, RZ, P1, !PT ;  /* 0x00000007ff077210 */ /* 0x000fe40000ffe4ff */
[----:B0-----:R-:W-:-:S04]  /*b68b0*/  LOP3.LUT R20, R2, 0xff, R8, 0x78, !PT ;  /* 0x000000ff02147812 */ /* 0x001fc800078e7808 */
        /* <DEDUP_REMOVED lines=95> */
[----:B------:R-:W2:Y:S01]  /*b6eb0*/  LDC R9, c[0x0][0x3c4] ;  /* 0x0000f100ff097b82 */ /* 0x000ea20000000800 */
[----:B------:R-:W-:-:S07]  /*b6ec0*/  IMAD.MOV.U32 R7, RZ, RZ, R18 ;  /* 0x000000ffff077224 */ /* 0x000fce00078e0012 */
.L_x_3534:
[----:B------:R-:W-:Y:S01]  /*b6ed0*/  ISETP.NE.U32.AND P1, PT, R36, RZ, PT ;  /* 0x000000ff2400720c */ /* 0x000fe20003f25070 */
[----:B------:R-:W-:Y:S01]  /*b6ee0*/  IMAD.MOV.U32 R21, RZ, RZ, -0x340d631c ;  /* 0xcbf29ce4ff157424 */ /* 0x000fe200078e00ff */
[----:B0-----:R-:W-:Y:S02]  /*b6ef0*/  MOV R20, 0x84222325 ;  /* 0x8422232500147802 */ /* 0x001fe40000000f00 */
[----:B------:R-:W-:-:S13]  /*b6f00*/  ISETP.NE.AND.EX P1, PT, RZ, RZ, PT, P1 ;  /* 0x000000ffff00720c */ /* 0x000fda0003f25310 */
[----:B------:R-:W-:Y:S05]  /*b6f10*/  @!P1 BRA `(.L_x_3536) ;  /* 0x0000000000c49947 */ /* 0x000fea0003800000 */
[----:B------:R-:W-:-:S04]  /*b6f20*/  LEA R8, P2, R7, R28, 0x3 ;  /* 0x0000001c07087211 */ /* 0x000fc800078418ff */
[----:B--2---:R-:W-:-:S06]  /*b6f30*/  LEA.HI.X R9, R7, R4, R9, 0x3, P2 ;  /* 0x0000000407097211 */ /* 0x004fcc00010f1c09 */
        /* <DEDUP_REMOVED lines=47> */
.L_x_3536:
        /* <DEDUP_REMOVED lines=9> */
.L_x_3538:
[----:B------:R-:W-:-:S04]  /*b72c0*/  LEA R8, P2, R17, R10, 0x3 ;  /* 0x0000000a11087211 */ /* 0x000fc800078418ff */
[----:B--2---:R-:W-:-:S05]  /*b72d0*/  LEA.HI.X R9, R17, R15, R7, 0x3, P2 ;  /* 0x0000000f11097211 */ /* 0x004fca00010f1c07 */
        /* <DEDUP_REMOVED lines=103> */
.L_x_3537:
[----:B------:R-:W-:Y:S05]  /*b7950*/  @!P1 BRA `(.L_x_3539) ;  /* 0x0000000000c89947 */ /* 0x000fea0003800000 */
[----:B------:R-:W-:-:S04]  /*b7960*/  LEA R8, P2, R7, R10, 0x3 ;  /* 0x0000000a07087211 */ /* 0x000fc800078418ff */
[----:B0-2---:R-:W-:-:S06]  /*b7970*/  LEA.HI.X R9, R7, R15, R18, 0x3, P2 ;  /* 0x0000000f07097211 */ /* 0x005fcc00010f1c12 */
        /* <DEDUP_REMOVED lines=48> */
.L_x_3539:
        /* <DEDUP_REMOVED lines=9> */
[----:B--2---:R-:W-:Y:S01]  /*b7d10*/  IMAD.MOV.U32 R9, RZ, RZ, RZ ;  /* 0x000000ffff097224 */ /* 0x004fe200078e00ff */
        /* <DEDUP_REMOVED lines=8> */
.L_x_3543:
[----:B0-----:R-:W-:-:S04]  /*b7da0*/  LEA R18, P2, R17, R28, 0x3 ;  /* 0x0000001c11127211 */ /* 0x001fc800078418ff */
        /* <DEDUP_REMOVED lines=101> */
.L_x_3542:
        /* <DEDUP_REMOVED lines=51> */
.L_x_3544:
        /* <DEDUP_REMOVED lines=8> */
.L_x_3546:
        /* <DEDUP_REMOVED lines=105> */
.L_x_3545:
        /* <DEDUP_REMOVED lines=51> */
.L_x_3547:
[----:B------:R-:W-:Y:S01]  /*b9170*/  ISETP.GE.U32.AND P0, PT, R22, R7, PT ;  /* 0x000000071600720c */ /* 0x000fe20003f06070 */
[----:B------:R-:W-:-:S03]  /*b9180*/  IMAD.MOV.U32 R7, RZ, RZ, R28 ;  /* 0x000000ffff077224 */ /* 0x000fc600078e001c */
[----:B------:R-:W-:-:S13]  /*b9190*/  ISETP.GE.U32.AND.EX P0, PT, R23, R8, PT, P0 ;  /* 0x000000081700720c */ /* 0x000fda0003f06100 */
[----:B------:R-:W-:Y:S05]  /*b91a0*/  @!P0 BRA `(.L_x_3548) ;  /* 0x0000000000a08947 */ /* 0x000fea0003800000 */
[----:B------:R-:W-:Y:S01]  /*b91b0*/  MOV R29, R7 ;  /* 0x00000007001d7202 */ /* 0x000fe20000000f00 */
[----:B------:R-:W-:Y:S01]  /*b91c0*/  IMAD.MOV.U32 R2, RZ, RZ, R4 ;  /* 0x000000ffff027224 */ /* 0x000fe200078e0004 */
[----:B------:R-:W-:Y:S06]  /*b91d0*/  BRA `(.L_x_3549) ;  /* 0x0000000000a47947 */ /* 0x000fec0003800000 */
.L_x_3541:
[----:B------:R-:W-:Y:S02]  /*b91e0*/  ISETP.NE.AND P0, PT, R0, RZ, PT ;  /* 0x000000ff0000720c */ /* 0x000fe40003f05270 */
[----:B------:R-:W-:Y:S02]  /*b91f0*/  MOV R7, R28 ;  /* 0x0000001c00077202 */ /* 0x000fe40000000f00 */
[----:B------:R-:W-:-:S03]  /*b9200*/  MOV R2, R4 ;  /* 0x0000000400027202 */ /* 0x000fc60000000f00 */
[----:B------:R-:W-:-:S06]  /*b9210*/  IMAD.MOV.U32 R29, RZ, RZ, R7 ;  /* 0x000000ffff1d7224 */ /* 0x000fcc00078e0007 */
[----:B------:R-:W-:Y:S05]  /*b9220*/  @!P0 BRA `(.L_x_3549) ;  /* 0x0000000000908947 */ /* 0x000fea0003800000 */
[----:B------:R-:W-:Y:S01]  /*b9230*/  IMAD.MOV.U32 R8, RZ, RZ, R28 ;  /* 0x000000ffff087224 */ /* 0x000fe200078e001c */
[----:B--2---:R-:W-:Y:S01]  /*b9240*/  MOV R9, R4 ;  /* 0x0000000400097202 */ /* 0x004fe20000000f00 */
        /* <DEDUP_REMOVED lines=9> */
.L_x_3550:
        /* <DEDUP_REMOVED lines=21> */
.L_x_3548:
[----:B------:R-:W-:Y:S01]  /*b9430*/  MOV R29, R10 ;  /* 0x0000000a001d7202 */ /* 0x000fe20000000f00 */
[----:B------:R-:W-:Y:S01]  /*b9440*/  IMAD.MOV.U32 R2, RZ, RZ, R15 ;  /* 0x000000ffff027224 */ /* 0x000fe200078e000f */
[----:B------:R-:W-:Y:S01]  /*b9450*/  MOV R10, R7 ;  /* 0x00000007000a7202 */ /* 0x000fe20000000f00 */
[----:B------:R-:W-:-:S07]  /*b9460*/  IMAD.MOV.U32 R15, RZ, RZ, R4 ;  /* 0x000000ffff0f7224 */ /* 0x000fce00078e0004 */
.L_x_3549:
[----:B------:R-:W-:Y:S05]  /*b9470*/  BSYNC.RECONVERGENT B1 ;  /* 0x0000000000017941 */ /* 0x000fea0003800200 */
.L_x_3540:
        /* <DEDUP_REMOVED lines=11> */
.L_x_3552:
        /* <DEDUP_REMOVED lines=106> */
.L_x_3551:
[----:B------:R-:W-:Y:S01]  /*b9bd0*/  ISETP.NE.U32.AND P1, PT, R36, RZ, PT ;  /* 0x000000ff2400720c */ /* 0x000fe20003f25070 */
[----:B------:R-:W-:Y:S01]  /*b9be0*/  IMAD.MOV.U32 R20, RZ, RZ, -0x7bdddcdb ;  /* 0x84222325ff147424 */ /* 0x000fe200078e00ff */
[----:B------:R-:W-:Y:S02]  /*b9bf0*/  MOV R21, 0xcbf29ce4 ;  /* 0xcbf29ce400157802 */ /* 0x000fe40000000f00 */
[----:B------:R-:W-:-:S13]  /*b9c00*/  ISETP.NE.AND.EX P1, PT, RZ, RZ, PT, P1 ;  /* 0x000000ffff00720c */ /* 0x000fda0003f25310 */
[----:B------:R-:W-:Y:S05]  /*b9c10*/  @!P1 BRA `(.L_x_3553) ;  /* 0x0000000000c89947 */ /* 0x000fea0003800000 */
[----:B------:R-:W-:-:S04]  /*b9c20*/  LEA R8, P2, R7, R30, 0x3 ;  /* 0x0000001e07087211 */ /* 0x000fc800078418ff */
[----:B0-2---:R-:W-:-:S06]  /*b9c30*/  LEA.HI.X R9, R7, R5, R18, 0x3, P2 ;  /* 0x0000000507097211 */ /* 0x005fcc00010f1c12 */
        /* <DEDUP_REMOVED lines=48> */
.L_x_3553:
[----:B------:R-:W-:Y:S02]  /*b9f40*/  HFMA2 R7, -RZ, RZ, 0, 0 ;  /* 0x00000000ff077431 */ /* 0x000fe400000001ff */
[----:B--2---:R-:W-:Y:S01]  /*b9f50*/  IMAD.MOV.U32 R9, RZ, RZ, RZ ;  /* 0x000000ffff097224 */ /* 0x004fe200078e00ff */
[----:B------:R-:W-:Y:S06]  /*b9f60*/  @!P0 BRA `(.L_x_3554) ;  /* 0x0000000400bc8947 */ /* 0x000fec0003800000 */
[----:B------:R-:W-:Y:S01]  /*b9f70*/  MOV R20, 0x84222325 ;  /* 0x8422232500147802 */ /* 0x000fe20000000f00 */
[----:B------:R-:W-:Y:S01]  /*b9f80*/  IMAD.MOV.U32 R21, RZ, RZ, -0x340d631c ;  /* 0xcbf29ce4ff157424 */ /* 0x000fe200078e00ff */
[----:B------:R-:W-:Y:S01]  /*b9f90*/  MOV R17, RZ ;  /* 0x000000ff00117202 */ /* 0x000fe20000000f00 */
[----:B------:R-:W-:Y:S01]  /*b9fa0*/  IMAD.MOV.U32 R7, RZ, RZ, RZ ;  /* 0x000000ffff077224 */ /* 0x000fe200078e00ff */
[----:B------:R-:W1:Y:S01]  /*b9fb0*/  LDCU.64 UR6, c[0x0][0x3c0] ;  /* 0x00007800ff0677ac */ /* 0x000e620008000a00 */
[----:B------:R-:W-:-:S05]  /*b9fc0*/  NOP ;  /* 0x0000000000007918 */ /* 0x000fca0000000000 */
.L_x_3555:
        /* <DEDUP_REMOVED lines=105> */
.L_x_3554:
        /* <DEDUP_REMOVED lines=51> */
.L_x_3556:
        /* <DEDUP_REMOVED lines=9> */
[----:B-1----:R-:W-:Y:S01]  /*baa20*/  IMAD.MOV.U32 R9, RZ, RZ, RZ ;  /* 0x000000ffff097224 */ /* 0x002fe200078e00ff */
        /* <DEDUP_REMOVED lines=8> */
.L_x_3560:
        /* <DEDUP_REMOVED lines=102> */
.L_x_3559:
[----:B------:R-:W-:Y:S05]  /*bb110*/  @!P1 BRA `(.L_x_3561) ;  /* 0x0000000000c89947 */ /* 0x000fea0003800000 */
[----:B0-----:R-:W-:-:S04]  /*bb120*/  LEA R18, P2, R4, R30, 0x3 ;  /* 0x0000001e04127211 */ /* 0x001fc800078418ff */
        /* <DEDUP_REMOVED lines=49> */
.L_x_3561:
        /* <DEDUP_REMOVED lines=9> */
.L_x_3563:
        /* <DEDUP_REMOVED lines=105> */
.L_x_3562:
        /* <DEDUP_REMOVED lines=51> */
.L_x_3564:
        /* <DEDUP_REMOVED lines=8> */
.L_x_3558:
[----:B------:R-:W-:Y:S01]  /*bbf10*/  ISETP.NE.AND P0, PT, R0, RZ, PT ;  /* 0x000000ff0000720c */ /* 0x000fe20003f05270 */
[----:B------:R-:W-:Y:S01]  /*bbf20*/  IMAD.MOV.U32 R7, RZ, RZ, R30 ;  /* 0x000000ffff077224 */ /* 0x000fe200078e001e */
[----:B------:R-:W-:-:S03]  /*bbf30*/  MOV R17, R5 ;  /* 0x0000000500117202 */ /* 0x000fc60000000f00 */
[----:B------:R-:W-:Y:S01]  /*bbf40*/  IMAD.MOV.U32 R3, RZ, RZ, R7 ;  /* 0x000000ffff037224 */ /* 0x000fe200078e0007 */
[----:B-1----:R-:W-:-:S07]  /*bbf50*/  MOV R9, R17 ;  /* 0x0000001100097202 */ /* 0x002fce0000000f00 */
[----:B------:R-:W-:Y:S05]  /*bbf60*/  @!P0 BRA `(.L_x_3566) ;  /* 0x0000000000908947 */ /* 0x000fea0003800000 */
[----:B------:R-:W-:Y:S01]  /*bbf70*/  MOV R8, R14 ;  /* 0x0000000e00087202 */ /* 0x000fe20000000f00 */
[----:B------:R-:W-:Y:S02]  /*bbf80*/  IMAD.MOV.U32 R9, RZ, RZ, R16 ;  /* 0x000000ffff097224 */ /* 0x000fe400078e0010 */
[----:B------:R-:W-:-:S04]  /*bbf90*/  IMAD.MOV.U32 R4, RZ, RZ, R30 ;  /* 0x000000ffff047224 */ /* 0x000fc800078e001e */
[----:B------:R-:W2:Y:S04]  /*bbfa0*/  LD.E.64 R8, desc[UR10][R8.64] ;  /* 0x0000000a08087980 */ /* 0x000ea8000c101b00 */
[----:B0-----:R-:W2:Y:S02]  /*bbfb0*/  LD.E.64 R18, desc[UR10][R4.64] ;  /* 0x0000000a04127980 */ /* 0x001ea4000c101b00 */
[----:B--2---:R-:W-:-:S04]  /*bbfc0*/  ISETP.GE.U32.AND P0, PT, R18, R8, PT ;  /* 0x000000081200720c */ /* 0x004fc80003f06070 */
[----:B------:R-:W-:-:S13]  /*bbfd0*/  ISETP.GE.U32.AND.EX P0, PT, R19, R9, PT, P0 ;  /* 0x000000091300720c */ /* 0x000fda0003f06100 */
[----:B------:R-:W-:Y:S05]  /*bbfe0*/  @!P0 BRA `(.L_x_3565) ;  /* 0x0000000000608947 */ /* 0x000fea0003800000 */
[----:B------:R-:W0:Y:S01]  /*bbff0*/  LDC R0, c[0x0][0x3c8] ;  /* 0x0000f200ff007b82 */ /* 0x000e220000000800 */
[----:B------:R-:W-:Y:S02]  /*bc000*/  HFMA2 R20, -RZ, RZ, 0, 0 ;  /* 0x00000000ff147431 */ /* 0x000fe400000001ff */
[----:B------:R-:W-:-:S07]  /*bc010*/  IMAD.MOV.U32 R4, RZ, RZ, RZ ;  /* 0x000000ffff047224 */ /* 0x000fce00078e00ff */
.L_x_3567:
        /* <DEDUP_REMOVED lines=9> */
[----:B------:R-:W-:-:S05]  /*bc0b0*/  IMAD.MOV.U32 R20, RZ, RZ, R19 ;  /* 0x000000ffff147224 */ /* 0x000fca00078e0013 */
        /* <DEDUP_REMOVED lines=11> */
.L_x_3565:
[----:B------:R-:W-:Y:S01]  /*bc170*/  IMAD.MOV.U32 R3, RZ, RZ, R14 ;  /* 0x000000ffff037224 */ /* 0x000fe200078e000e */
[----:B------:R-:W-:Y:S01]  /*bc180*/  MOV R9, R16 ;  /* 0x0000001000097202 */ /* 0x000fe20000000f00 */
[----:B------:R-:W-:Y:S01]  /*bc190*/  IMAD.MOV.U32 R14, RZ, RZ, R7 ;  /* 0x000000ffff0e7224 */ /* 0x000fe200078e0007 */
[----:B------:R-:W-:-:S07]  /*bc1a0*/  MOV R16, R17 ;  /* 0x0000001100107202 */ /* 0x000fce0000000f00 */
.L_x_3566:
[----:B------:R-:W-:Y:S05]  /*bc1b0*/  BSYNC.RECONVERGENT B1 ;  /* 0x0000000000017941 */ /* 0x000fea0003800200 */
.L_x_3557:
[----:B------:R-:W-:Y:S01]  /*bc1c0*/  ISETP.NE.U32.AND P0, PT, RZ, UR13, PT ;  /* 0x0000000dff007c0c */ /* 0x000fe2000bf05070 */
[----:B------:R-:W-:Y:S02]  /*bc1d0*/  HFMA2 R5, -RZ, RZ, -15.890625, -0.0047760009765625 ;  /* 0xcbf29ce4ff057431 */ /* 0x000fe400000001ff */
[----:B-1----:R-:W-:Y:S01]  /*bc1e0*/  IMAD.MOV.U32 R4, RZ, RZ, -0x7bdddcdb ;  /* 0x84222325ff047424 */ /* 0x002fe200078e00ff */
        /* <DEDUP_REMOVED lines=8> */
.L_x_3569:
[----:B------:R-:W-:-:S04]  /*bc270*/  LEA R20, P1, R8, R26, 0x3 ;  /* 0x0000001a08147211 */ /* 0x000fc800078218ff */
[----:B------:R-:W-:-:S05]  /*bc280*/  LEA.HI.X R21, R8, R6, R7, 0x3, P1 ;  /* 0x0000000608157211 */ /* 0x000fca00008f1c07 */
[----:B0-----:R-:W2:Y:S04]  /*bc290*/  LD.E.64 R18, desc[UR10][R20.64] ;  /* 0x0000000a14127980 */ /* 0x001ea8000c101b00 */
        /* <DEDUP_REMOVED lines=100> */
[----:B------:R-:W1:Y:S01]  /*bc8e0*/  LDC R8, c[0x0][0x3c4] ;  /* 0x0000f100ff087b82 */ /* 0x000e620000000800 */
[----:B------:R-:W-:-:S07]  /*bc8f0*/  MOV R7, R23 ;  /* 0x0000001700077202 */ /* 0x000fce0000000f00 */
.L_x_3568:
        /* <DEDUP_REMOVED lines=54> */
.L_x_3570:
        /* <DEDUP_REMOVED lines=9> */
.L_x_3572:
        /* <DEDUP_REMOVED lines=105> */
.L_x_3571:
        /* <DEDUP_REMOVED lines=51> */
.L_x_3573:
        /* <DEDUP_REMOVED lines=14> */
[----:B-1----:R-:W-:Y:S01]  /*bd790*/  IMAD.MOV.U32 R8, RZ, RZ, RZ ;  /* 0x000000ffff087224 */ /* 0x002fe200078e00ff */
[----:B------:R-:W-:-:S04]  /*bd7a0*/  MOV R17, RZ ;  /* 0x000000ff00117202 */ /* 0x000fc80000000f00 */
[----:B------:R-:W1:Y:S01]  /*bd7b0*/  LDC R24, c[0x0][0x3c4] ;  /* 0x0000f100ff187b82 */ /* 0x000e620000000800 */
[----:B--2---:R-:W-:-:S07]  /*bd7c0*/  LOP3.LUT R4, R4, 0xfffffffe, RZ, 0xc0, !PT ;  /* 0xfffffffe04047812 */ /* 0x004fce00078ec0ff */
.L_x_3577:
[----:B0-----:R-:W-:-:S04]  /*bd7d0*/  LEA R18, P2, R8, R26, 0x3 ;  /* 0x0000001a08127211 */ /* 0x001fc800078418ff */
        /* <DEDUP_REMOVED lines=101> */
.L_x_3576:
[----:B------:R-:W-:Y:S05]  /*bde30*/  @!P1 BRA `(.L_x_3578) ;  /* 0x0000000000c89947 */ /* 0x000fea0003800000 */
[----:B0-----:R-:W-:-:S04]  /*bde40*/  LEA R18, P2, R4, R26, 0x3 ;  /* 0x0000001a04127211 */ /* 0x001fc800078418ff */
        /* <DEDUP_REMOVED lines=8> */
[----:B-1----:R-:W-:Y:S01]  /*bded0*/  IADD3 R8, PT, PT, R21, R23, RZ ;  /* 0x0000001715087210 */ /* 0x002fe20007ffe0ff */
        /* <DEDUP_REMOVED lines=40> */
.L_x_3578:
        /* <DEDUP_REMOVED lines=9> */
.L_x_3580:
        /* <DEDUP_REMOVED lines=103> */
[----:B------:R-:W1:Y:S01]  /*be860*/  LDC R8, c[0x0][0x3c4] ;  /* 0x0000f100ff087b82 */ /* 0x000e620000000800 */
[----:B------:R-:W-:-:S07]  /*be870*/  MOV R4, UR8 ;  /* 0x0000000800047c02 */ /* 0x000fce0008000f00 */
.L_x_3579:
        /* <DEDUP_REMOVED lines=51> */
.L_x_3581:
[----:B------:R-:W-:-:S04]  /*bebb0*/  ISETP.GE.U32.AND P0, PT, R22, R5, PT ;  /* 0x000000051600720c */ /* 0x000fc80003f06070 */
[----:B------:R-:W-:Y:S02]  /*bebc0*/  ISETP.GE.U32.AND.EX P0, PT, R23, R7, PT, P0 ;  /* 0x000000071700720c */ /* 0x000fe40003f06100 */
[----:B------:R-:W-:-:S11]  /*bebd0*/  MOV R7, R26 ;  /* 0x0000001a00077202 */ /* 0x000fd60000000f00 */
[----:B------:R-:W-:Y:S05]  /*bebe0*/  @!P0 BRA `(.L_x_3582) ;  /* 0x0000000000a48947 */ /* 0x000fea0003800000 */
[----:B------:R-:W-:Y:S01]  /*bebf0*/  IMAD.MOV.U32 R31, RZ, RZ, R7 ;  /* 0x000000ffff1f7224 */ /* 0x000fe200078e0007 */
[----:B------:R-:W-:Y:S01]  /*bec00*/  MOV R30, R6 ;  /* 0x00000006001e7202 */ /* 0x000fe20000000f00 */
[----:B------:R-:W-:Y:S06]  /*bec10*/  BRA `(.L_x_3583) ;  /* 0x0000000000a87947 */ /* 0x000fec0003800000 */
.L_x_3575:
[----:B------:R-:W-:Y:S01]  /*bec20*/  ISETP.NE.AND P0, PT, R0, RZ, PT ;  /* 0x000000ff0000720c */ /* 0x000fe20003f05270 */
[----:B------:R-:W-:Y:S02]  /*bec30*/  IMAD.MOV.U32 R7, RZ, RZ, R26 ;  /* 0x000000ffff077224 */ /* 0x000fe400078e001a */
[----:B------:R-:W-:-:S03]  /*bec40*/  IMAD.MOV.U32 R30, RZ, RZ, R6 ;  /* 0x000000ffff1e7224 */ /* 0x000fc600078e0006 */
[----:B------:R-:W-:-:S07]  /*bec50*/  MOV R31, R7 ;  /* 0x00000007001f7202 */ /* 0x000fce0000000f00 */
[----:B------:R-:W-:Y:S05]  /*bec60*/  @!P0 BRA `(.L_x_3583) ;  /* 0x0000000000948947 */ /* 0x000fea0003800000 */
[----:B0-----:R-:W-:Y:S01]  /*bec70*/  MOV R18, R26 ;  /* 0x0000001a00127202 */ /* 0x001fe20000000f00 */
        /* <DEDUP_REMOVED lines=11> */
.L_x_3584:
        /* <DEDUP_REMOVED lines=21> */
.L_x_3582:
[----:B------:R-:W-:Y:S01]  /*bee80*/  IMAD.MOV.U32 R31, RZ, RZ, R12 ;  /* 0x000000ffff1f7224 */ /* 0x000fe200078e000c */
[----:B------:R-:W-:Y:S01]  /*bee90*/  MOV R30, R13 ;  /* 0x0000000d001e7202 */ /* 0x000fe20000000f00 */
[----:B------:R-:W-:Y:S01]  /*beea0*/  IMAD.MOV.U32 R12, RZ, RZ, R7 ;  /* 0x000000ffff0c7224 */ /* 0x000fe200078e0007 */
[----:B------:R-:W-:-:S07]  /*beeb0*/  MOV R13, R6 ;  /* 0x00000006000d7202 */ /* 0x000fce0000000f00 */
.L_x_3583:
[----:B------:R-:W-:Y:S05]  /*beec0*/  BSYNC.RECONVERGENT B1 ;  /* 0x0000000000017941 */ /* 0x000fea0003800200 */
.L_x_3574:
        /* <DEDUP_REMOVED lines=10> */
.L_x_3586:
[----:B------:R-:W-:-:S04]  /*bef70*/  LEA R20, P1, R7, R10, 0x3 ;  /* 0x0000000a07147211 */ /* 0x000fc800078218ff */
[----:B------:R-:W-:-:S05]  /*bef80*/  LEA.HI.X R21, R7, R15, R6, 0x3, P1 ;  /* 0x0000000f07157211 */ /* 0x000fca00008f1c06 */
[----:B------:R-:W1:Y:S04]  /*bef90*/  LD.E.64 R18, desc[UR10][R20.64] ;  /* 0x0000000a14127980 */ /* 0x000e68000c101b00 */
[----:B------:R-:W2:Y:S01]  /*befa0*/  LD.E.64 R20, desc[UR10][R20.64+0x8] ;  /* 0x0000080a14147980 */ /* 0x000ea2000c101b00 */
[----:B------:R-:W-:Y:S01]  /*befb0*/  IMAD R17, R5, 0x1b3, RZ ;  /* 0x000001b305117824 */ /* 0x000fe200078e02ff */
[----:B------:R-:W-:-:S05]  /*befc0*/  IADD3 R7, P1, PT, R7, 0x2, RZ ;  /* 0x0000000207077810 */ /* 0x000fca0007f3e0ff */
[----:B------:R-:W-:Y:S01]  /*befd0*/  IMAD.X R6, RZ, RZ, R6, P1 ;  /* 0x000000ffff067224 */ /* 0x000fe200008e0606 */
        /* <DEDUP_REMOVED lines=98> */
.L_x_3585:
[----:B------:R-:W-:Y:S01]  /*bf600*/  ISETP.NE.U32.AND P1, PT, R36, RZ, PT ;  /* 0x000000ff2400720c */ /* 0x000fe20003f25070 */
[----:B-1----:R-:W-:Y:S01]  /*bf610*/  IMAD.MOV.U32 R8, RZ, RZ, -0x7bdddcdb ;  /* 0x84222325ff087424 */ /* 0x002fe200078e00ff */
        /* <DEDUP_REMOVED lines=52> */
.L_x_3587:
[----:B------:R-:W-:Y:S02]  /*bf960*/  HFMA2 R7, -RZ, RZ, 0, 0 ;  /* 0x00000000ff077431 */ /* 0x000fe400000001ff */
[----:B0-----:R-:W-:Y:S01]  /*bf970*/  IMAD.MOV.U32 R18, RZ, RZ, RZ ;  /* 0x000000ffff127224 */ /* 0x001fe200078e00ff */
[----:B------:R-:W-:Y:S06]  /*bf980*/  @!P0 BRA `(.L_x_3588) ;  /* 0x0000000400b88947 */ /* 0x000fec0003800000 */
[----:B------:R-:W-:Y:S01]  /*bf990*/  IMAD.MOV.U32 R8, RZ, RZ, -0x7bdddcdb ;  /* 0x84222325ff087424 */ /* 0x000fe200078e00ff */
[----:B------:R-:W-:Y:S02]  /*bf9a0*/  MOV R17, 0xcbf29ce4 ;  /* 0xcbf29ce400117802 */ /* 0x000fe40000000f00 */
[----:B------:R-:W-:Y:S01]  /*bf9b0*/  CS2R R6, SRZ ;  /* 0x0000000000067805 */ /* 0x000fe2000001ff00 */
[----:B------:R-:W0:Y:S01]  /*bf9c0*/  LDCU.64 UR6, c[0x0][0x3c0] ;  /* 0x00007800ff0677ac */ /* 0x000e220008000a00 */
[----:B------:R-:W-:-:S05]  /*bf9d0*/  NOP ;  /* 0x0000000000007918 */ /* 0x000fca0000000000 */
.L_x_3589:
        /* <DEDUP_REMOVED lines=105> */
.L_x_3588:
        /* <DEDUP_REMOVED lines=51> */
.L_x_3590:
        /* <DEDUP_REMOVED lines=9> */
[----:B0-----:R-:W-:Y:S01]  /*c0430*/  IMAD.MOV.U32 R7, RZ, RZ, -0x340d631c ;  /* 0xcbf29ce4ff077424 */ /* 0x001fe200078e00ff */
        /* <DEDUP_REMOVED lines=8> */
.L_x_3594:
        /* <DEDUP_REMOVED lines=102> */
.L_x_3593:
[----:B------:R-:W-:Y:S05]  /*c0b20*/  @!P1 BRA `(.L_x_3595) ;  /* 0x0000000000c89947 */ /* 0x000fea0003800000 */
        /* <DEDUP_REMOVED lines=50> */
.L_x_3595:
[----:B------:R-:W-:Y:S02]  /*c0e50*/  HFMA2 R8, -RZ, RZ, 0, 0 ;  /* 0x00000000ff087431 */ /* 0x000fe400000001ff */
[----:B------:R-:W-:Y:S01]  /*c0e60*/  IMAD.MOV.U32 R5, RZ, RZ, RZ ;  /* 0x000000ffff057224 */ /* 0x000fe200078e00ff */
[----:B------:R-:W-:Y:S06]  /*c0e70*/  @!P0 BRA `(.L_x_3596) ;  /* 0x0000000400b48947 */ /* 0x000fec0003800000 */
[----:B------:R-:W-:Y:S01]  /*c0e80*/  MOV R6, 0x84222325 ;  /* 0x8422232500067802 */ /* 0x000fe20000000f00 */
[----:B------:R-:W-:Y:S01]  /*c0e90*/  IMAD.MOV.U32 R7, RZ, RZ, -0x340d631c ;  /* 0xcbf29ce4ff077424 */ /* 0x000fe200078e00ff */
[----:B------:R-:W-:Y:S01]  /*c0ea0*/  CS2R R4, SRZ ;  /* 0x0000000000047805 */ /* 0x000fe2000001ff00 */
[----:B------:R-:W0:Y:S01]  /*c0eb0*/  LDCU.64 UR6, c[0x0][0x3c0] ;  /* 0x00007800ff0677ac */ /* 0x000e220008000a00 */
[----:B------:R-:W-:-:S05]  /*c0ec0*/  NOP ;  /* 0x0000000000007918 */ /* 0x000fca0000000000 */
.L_x_3597:
        /* <DEDUP_REMOVED lines=104> */
.L_x_3596:
        /* <DEDUP_REMOVED lines=51> */
.L_x_3598:
[----:B------:R-:W-:-:S04]  /*c1880*/  ISETP.GE.U32.AND P0, PT, R22, R6, PT ;  /* 0x000000061600720c */ /* 0x000fc80003f06070 */
[----:B------:R-:W-:-:S13]  /*c1890*/  ISETP.GE.U32.AND.EX P0, PT, R23, R7, PT, P0 ;  /* 0x000000071700720c */ /* 0x000fda0003f06100 */
[----:B------:R-:W-:Y:S05]  /*c18a0*/  @!P0 BRA `(.L_x_3599) ;  /* 0x00000000009c8947 */ /* 0x000fea0003800000 */
[----:B------:R-:W-:Y:S01]  /*c18b0*/  IMAD.MOV.U32 R8, RZ, RZ, R10 ;  /* 0x000000ffff087224 */ /* 0x000fe200078e000a */
[----:B------:R-:W-:Y:S01]  /*c18c0*/  MOV R7, R15 ;  /* 0x0000000f00077202 */ /* 0x000fe20000000f00 */
[----:B------:R-:W-:Y:S06]  /*c18d0*/  BRA `(.L_x_3600) ;  /* 0x0000000000a07947 */ /* 0x000fec0003800000 */
.L_x_3592:
[----:B------:R-:W-:Y:S01]  /*c18e0*/  ISETP.NE.AND P0, PT, R0, RZ, PT ;  /* 0x000000ff0000720c */ /* 0x000fe20003f05270 */
[----:B------:R-:W-:Y:S01]  /*c18f0*/  IMAD.MOV.U32 R8, RZ, RZ, R10 ;  /* 0x000000ffff087224 */ /* 0x000fe200078e000a */
[----:B0-----:R-:W-:-:S11]  /*c1900*/  MOV R7, R15 ;  /* 0x0000000f00077202 */ /* 0x001fd60000000f00 */
        /* <DEDUP_REMOVED lines=13> */
.L_x_3601:
        /* <DEDUP_REMOVED lines=20> */
.L_x_3599:
[----:B------:R-:W-:Y:S01]  /*c1b20*/  IMAD.MOV.U32 R8, RZ, RZ, R27 ;  /* 0x000000ffff087224 */ /* 0x000fe200078e001b */
[----:B------:R-:W-:Y:S01]  /*c1b30*/  MOV R7, R11 ;  /* 0x0000000b00077202 */ /* 0x000fe20000000f00 */
[----:B------:R-:W-:Y:S01]  /*c1b40*/  IMAD.MOV.U32 R27, RZ, RZ, R10 ;  /* 0x000000ffff1b7224 */ /* 0x000fe200078e000a */
[----:B------:R-:W-:-:S07]  /*c1b50*/  MOV R11, R15 ;  /* 0x0000000f000b7202 */ /* 0x000fce0000000f00 */
.L_x_3600:
[----:B------:R-:W-:Y:S05]  /*c1b60*/  BSYNC.RECONVERGENT B1 ;  /* 0x0000000000017941 */ /* 0x000fea0003800200 */
.L_x_3591:
[----:B------:R-:W-:Y:S01]  /*c1b70*/  ISETP.NE.U32.AND P0, PT, RZ, UR13, PT ;  /* 0x0000000dff007c0c */ /* 0x000fe2000bf05070 */
[----:B0-----:R-:W-:Y:S02]  /*c1b80*/  HFMA2 R5, -RZ, RZ, -15.890625, -0.0047760009765625 ;  /* 0xcbf29ce4ff057431 */ /* 0x001fe400000001ff */
        /* <DEDUP_REMOVED lines=9> */
.L_x_3603:
        /* <DEDUP_REMOVED lines=105> */
.L_x_3602:
        /* <DEDUP_REMOVED lines=54> */
.L_x_3604:
[----:B------:R-:W-:Y:S02]  /*c2610*/  HFMA2 R19, -RZ, RZ, 0, 0 ;  /* 0x00000000ff137431 */ /* 0x000fe400000001ff */
[----:B0-----:R-:W-:Y:S01]  /*c2620*/  IMAD.MOV.U32 R6, RZ, RZ, RZ ;  /* 0x000000ffff067224 */ /* 0x001fe200078e00ff */
[----:B------:R-:W-:Y:S06]  /*c2630*/  @!P0 BRA `(.L_x_3605) ;  /* 0x0000000400bc8947 */ /* 0x000fec0003800000 */
[----:B------:R-:W-:Y:S01]  /*c2640*/  IMAD.MOV.U32 R15, RZ, RZ, -0x7bdddcdb ;  /* 0x84222325ff0f7424 */ /* 0x000fe200078e00ff */
[----:B------:R-:W-:Y:S01]  /*c2650*/  MOV R17, 0xcbf29ce4 ;  /* 0xcbf29ce400117802 */ /* 0x000fe20000000f00 */
[----:B------:R-:W-:Y:S01]  /*c2660*/  IMAD.MOV.U32 R10, RZ, RZ, RZ ;  /* 0x000000ffff0a7224 */ /* 0x000fe200078e00ff */
[----:B------:R-:W-:Y:S01]  /*c2670*/  MOV R6, RZ ;  /* 0x000000ff00067202 */ /* 0x000fe20000000f00 */
[----:B------:R-:W0:Y:S01]  /*c2680*/  LDCU.64 UR6, c[0x0][0x3c0] ;  /* 0x00007800ff0677ac */ /* 0x000e220008000a00 */
[----:B------:R-:W-:-:S05]  /*c2690*/  NOP ;  /* 0x0000000000007918 */ /* 0x000fca0000000000 */
.L_x_3606:
        /* <DEDUP_REMOVED lines=103> */
[----:B------:R-:W0:Y:S01]  /*c2d10*/  LDC R19, c[0x0][0x3c4] ;  /* 0x0000f100ff137b82 */ /* 0x000e220000000800 */
[----:B------:R-:W-:-:S07]  /*c2d20*/  IMAD.U32 R6, RZ, RZ, UR8 ;  /* 0x00000008ff067e24 */ /* 0x000fce000f8e00ff */
.L_x_3605:
        /* <DEDUP_REMOVED lines=49> */
[----:B------:R-:W-:-:S03]  /*c3040*/  IMAD.MOV.U32 R15, RZ, RZ, R18 ;  /* 0x000000ffff0f7224 */ /* 0x000fc600078e0012 */
[----:B------:R-:W-:-:S07]  /*c3050*/  IADD3 R17, PT, PT, R19, R17, RZ ;  /* 0x0000001113117210 */ /* 0x000fce0007ffe0ff */
.L_x_3607:
        /* <DEDUP_REMOVED lines=18> */
.L_x_3611:
[----:B------:R-:W-:-:S04]  /*c3180*/  LEA R18, P2, R17, R14, 0x3 ;  /* 0x0000000e11127211 */ /* 0x000fc800078418ff */
[----:B0-----:R-:W-:-:S05]  /*c3190*/  LEA.HI.X R19, R17, R16, R4, 0x3, P2 ;  /* 0x0000001011137211 */ /* 0x001fca00010f1c04 */
[----:B------:R-:W3:Y:S04]  /*c31a0*/  LD.E.64 R20, desc[UR10][R18.64] ;  /* 0x0000000a12147980 */ /* 0x000ee8000c101b00 */
        /* <DEDUP_REMOVED lines=99> */
.L_x_3610:
        /* <DEDUP_REMOVED lines=51> */
.L_x_3612:
[----:B------:R-:W-:Y:S02]  /*c3b10*/  HFMA2 R5, -RZ, RZ, 0, 0 ;  /* 0x00000000ff057431 */ /* 0x000fe400000001ff */
[----:B------:R-:W-:Y:S01]  /*c3b20*/  IMAD.MOV.U32 R15, RZ, RZ, RZ ;  /* 0x000000ffff0f7224 */ /* 0x000fe200078e00ff */
[----:B------:R-:W-:Y:S06]  /*c3b30*/  @!P0 BRA `(.L_x_3613) ;  /* 0x0000000400b88947 */ /* 0x000fec0003800000 */
[----:B------:R-:W-:Y:S01]  /*c3b40*/  MOV R6, 0x84222325 ;  /* 0x8422232500067802 */ /* 0x000fe20000000f00 */
[----:B------:R-:W-:Y:S01]  /*c3b50*/  IMAD.MOV.U32 R10, RZ, RZ, -0x340d631c ;  /* 0xcbf29ce4ff0a7424 */ /* 0x000fe200078e00ff */
[----:B------:R-:W-:Y:S01]  /*c3b60*/  CS2R R4, SRZ ;  /* 0x0000000000047805 */ /* 0x000fe2000001ff00 */
[----:B------:R-:W1:Y:S01]  /*c3b70*/  LDCU.64 UR6, c[0x0][0x3c0] ;  /* 0x00007800ff0677ac */ /* 0x000e620008000a00 */
[----:B------:R-:W-:-:S05]  /*c3b80*/  NOP ;  /* 0x0000000000007918 */ /* 0x000fca0000000000 */
.L_x_3614:
        /* <DEDUP_REMOVED lines=105> */
.L_x_3613:
[----:B------:R-:W-:Y:S05]  /*c4220*/  @!P1 BRA `(.L_x_3615) ;  /* 0x0000000000c89947 */ /* 0x000fea0003800000 */
[----:B------:R-:W-:-:S04]  /*c4230*/  LEA R4, P0, R5, R29, 0x3 ;  /* 0x0000001d05047211 */ /* 0x000fc800078018ff */
[----:B-1----:R-:W-:-:S06]  /*c4240*/  LEA.HI.X R5, R5, R2, R15, 0x3, P0 ;  /* 0x0000000205057211 */ /* 0x002fcc00000f1c0f */
[----:B------:R-:W2:Y:S01]  /*c4250*/  LD.E.64 R4, desc[UR10][R4.64] ;  /* 0x0000000a04047980 */ /* 0x000ea2000c101b00 */
[----:B------:R-:W-:Y:S01]  /*c4260*/  IMAD R15, R10, 0x1b3, RZ ;  /* 0x000001b30a0f7824 */ /* 0x000fe200078e02ff */
        /* <DEDUP_REMOVED lines=46> */
.L_x_3615:
        /* <DEDUP_REMOVED lines=8> */
.L_x_3609:
[----:B------:R-:W-:Y:S01]  /*c45d0*/  ISETP.NE.AND P0, PT, R0, RZ, PT ;  /* 0x000000ff0000720c */ /* 0x000fe20003f05270 */
[----:B------:R-:W-:Y:S01]  /*c45e0*/  IMAD.MOV.U32 R10, RZ, RZ, R16 ;  /* 0x000000ffff0a7224 */ /* 0x000fe200078e0010 */
[----:B------:R-:W-:-:S03]  /*c45f0*/  MOV R6, R14 ;  /* 0x0000000e00067202 */ /* 0x000fc60000000f00 */
[----:B------:R-:W-:Y:S01]  /*c4600*/  IMAD.MOV.U32 R4, RZ, RZ, R10 ;  /* 0x000000ffff047224 */ /* 0x000fe200078e000a */
[----:B------:R-:W-:-:S07]  /*c4610*/  MOV R5, R6 ;  /* 0x0000000600057202 */ /* 0x000fce0000000f00 */
[----:B------:R-:W-:Y:S05]  /*c4620*/  @!P0 BRA `(.L_x_3617) ;  /* 0x00000000008c8947 */ /* 0x000fea0003800000 */
[----:B------:R-:W-:Y:S01]  /*c4630*/  IMAD.MOV.U32 R4, RZ, RZ, R29 ;  /* 0x000000ffff047224 */ /* 0x000fe200078e001d */
[----:B------:R-:W-:Y:S02]  /*c4640*/  MOV R5, R2 ;  /* 0x0000000200057202 */ /* 0x000fe40000000f00 */
[----:B------:R-:W-:-:S04]  /*c4650*/  MOV R15, R16 ;  /* 0x00000010000f7202 */ /* 0x000fc80000000f00 */
        /* <DEDUP_REMOVED lines=8> */
.L_x_3618:
        /* <DEDUP_REMOVED lines=20> */
.L_x_3616:
[----:B------:R-:W-:Y:S01]  /*c4820*/  IMAD.MOV.U32 R5, RZ, RZ, R29 ;  /* 0x000000ffff057224 */ /* 0x000fe200078e001d */
[----:B------:R-:W-:Y:S01]  /*c4830*/  MOV R4, R2 ;  /* 0x0000000200047202 */ /* 0x000fe20000000f00 */
[----:B------:R-:W-:Y:S01]  /*c4840*/  IMAD.MOV.U32 R29, RZ, RZ, R6 ;  /* 0x000000ffff1d7224 */ /* 0x000fe200078e0006 */
[----:B------:R-:W-:-:S07]  /*c4850*/  MOV R2, R10 ;  /* 0x0000000a00027202 */ /* 0x000fce0000000f00 */
.L_x_3617:
[----:B------:R-:W-:Y:S05]  /*c4860*/  BSYNC.RECONVERGENT B1 ;  /* 0x0000000000017941 */ /* 0x000fea0003800200 */
.L_x_3608:
[----:B------:R-:W-:Y:S01]  /*c4870*/  ISETP.NE.U32.AND P0, PT, RZ, UR13, PT ;  /* 0x0000000dff007c0c */ /* 0x000fe2000bf05070 */
[----:B------:R-:W-:Y:S02]  /*c4880*/  HFMA2 R10, -RZ, RZ, -15.890625, -0.0047760009765625 ;  /* 0xcbf29ce4ff0a7431 */ /* 0x000fe400000001ff */
[----:B------:R-:W-:Y:S01]  /*c4890*/  IMAD.MOV.U32 R6, RZ, RZ, -0x7bdddcdb ;  /* 0x84222325ff067424 */ /* 0x000fe200078e00ff */
[----:B------:R-:W-:Y:S01]  /*c48a0*/  MOV R16, RZ ;  /* 0x000000ff00107202 */ /* 0x000fe20000000f00 */
[----:B-1----:R-:W-:Y:S01]  /*c48b0*/  IMAD.MOV.U32 R15, RZ, RZ, RZ ;  /* 0x000000ffff0f7224 */ /* 0x002fe200078e00ff */
[----:B------:R-:W-:-:S13]  /*c48c0*/  ISETP.NE.AND.EX P0, PT, RZ, UR12, PT, P0 ;  /* 0x0000000cff007c0c */ /* 0x000fda000bf05300 */
[----:B------:R-:W-:Y:S05]  /*c48d0*/  @!P0 BRA `(.L_x_3619) ;  /* 0x0000000400b48947 */ /* 0x000fea0003800000 */
[----:B------:R-:W-:Y:S01]  /*c48e0*/  IMAD.MOV.U32 R6, RZ, RZ, -0x7bdddcdb ;  /* 0x84222325ff067424 */ /* 0x000fe200078e00ff */
[----:B------:R-:W-:Y:S02]  /*c48f0*/  MOV R10, 0xcbf29ce4 ;  /* 0xcbf29ce4000a7802 */ /* 0x000fe40000000f00 */
[----:B------:R-:W-:-:S07]  /*c4900*/  CS2R R14, SRZ ;  /* 0x00000000000e7805 */ /* 0x000fce000001ff00 */
.L_x_3620:
[----:B------:R-:W-:-:S04]  /*c4910*/  LEA R18, P1, R15, R33, 0x3 ;  /* 0x000000210f127211 */ /* 0x000fc800078218ff */
[----:B0-----:R-:W-:-:S05]  /*c4920*/  LEA.HI.X R19, R15, R32, R14, 0x3, P1 ;  /* 0x000000200f137211 */ /* 0x001fca00008f1c0e */
        /* <DEDUP_REMOVED lines=102> */
[----:B------:R-:W1:Y:S01]  /*c4f90*/  LDC R16, c[0x0][0x3c4] ;  /* 0x0000f100ff107b82 */ /* 0x000e620000000800 */
[----:B------:R-:W-:-:S07]  /*c4fa0*/  IMAD.MOV.U32 R15, RZ, RZ, R18 ;  /* 0x000000ffff0f7224 */ /* 0x000fce00078e0012 */
.L_x_3619:
        /* <DEDUP_REMOVED lines=55> */
.L_x_3621:
[----:B------:R-:W-:Y:S02]  /*c5320*/  HFMA2 R15, -RZ, RZ, 0, 0 ;  /* 0x00000000ff0f7431 */ /* 0x000fe400000001ff */
[----:B-1----:R-:W-:Y:S01]  /*c5330*/  IMAD.MOV.U32 R16, RZ, RZ, RZ ;  /* 0x000000ffff107224 */ /* 0x002fe200078e00ff */
[----:B------:R-:W-:Y:S06]  /*c5340*/  @!P0 BRA `(.L_x_3622) ;  /* 0x0000000400b88947 */ /* 0x000fec0003800000 */
[----:B------:R-:W-:Y:S01]  /*c5350*/  IMAD.MOV.U32 R20, RZ, RZ, -0x7bdddcdb ;  /* 0x84222325ff147424 */ /* 0x000fe200078e00ff */
[----:B------:R-:W-:Y:S02]  /*c5360*/  MOV R21, 0xcbf29ce4 ;  /* 0xcbf29ce400157802 */ /* 0x000fe40000000f00 */
[----:B------:R-:W-:Y:S01]  /*c5370*/  CS2R R14, SRZ ;  /* 0x00000000000e7805 */ /* 0x000fe2000001ff00 */
[----:B------:R-:W1:Y:S01]  /*c5380*/  LDCU.64 UR6, c[0x0][0x3c0] ;  /* 0x00007800ff0677ac */ /* 0x000e620008000a00 */
[----:B------:R-:W-:-:S05]  /*c5390*/  NOP ;  /* 0x0000000000007918 */ /* 0x000fca0000000000 */
.L_x_3623:
        /* <DEDUP_REMOVED lines=105> */
.L_x_3622:
[----:B------:R-:W-:Y:S05]  /*c5a30*/  @!P1 BRA `(.L_x_3624) ;  /* 0x0000000000c89947 */ /* 0x000fea0003800000 */
[----:B------:R-:W-:-:S04]  /*c5a40*/  LEA R14, P2, R16, R3, 0x3 ;  /* 0x00000003100e7211 */ /* 0x000fc800078418ff */
[----:B-1----:R-:W-:-:S06]  /*c5a50*/  LEA.HI.X R15, R16, R9, R15, 0x3, P2 ;  /* 0x00000009100f7211 */ /* 0x002fcc00010f1c0f */
[----:B------:R-:W2:Y:S01]  /*c5a60*/  LD.E.64 R14, desc[UR10][R14.64] ;  /* 0x0000000a0e0e7980 */ /* 0x000ea2000c101b00 */
[----:B------:R-:W-:Y:S01]  /*c5a70*/  IMAD R21, R21, 0x1b3, RZ ;  /* 0x000001b315157824 */ /* 0x000fe200078e02ff */
[----:B--2---:R-:W-:Y:S02]  /*c5a80*/  LOP3.LUT R20, R20, 0xff, R14, 0x78, !PT ;  /* 0x000000ff14147812 */ /* 0x004fe400078e780e */
[----:B0-----:R-:W-:Y:S02]  /*c5a90*/  SHF.R.U64 R19, R14, 0x8, R15 ;  /* 0x000000080e137819 */ /* 0x001fe4000000120f */
        /* <DEDUP_REMOVED lines=44> */
.L_x_3624:
        /* <DEDUP_REMOVED lines=9> */
[----:B-1----:R-:W-:Y:S01]  /*c5df0*/  IMAD.MOV.U32 R15, RZ, RZ, -0x340d631c ;  /* 0xcbf29ce4ff0f7424 */ /* 0x002fe200078e00ff */
        /* <DEDUP_REMOVED lines=8> */
.L_x_3628:
        /* <DEDUP_REMOVED lines=102> */
.L_x_3627:
        /* <DEDUP_REMOVED lines=51> */
.L_x_3629:
        /* <DEDUP_REMOVED lines=9> */
.L_x_3631:
        /* <DEDUP_REMOVED lines=104> */
.L_x_3630:
        /* <DEDUP_REMOVED lines=50> */
.L_x_3632:
[----:B------:R-:W-:-:S04]  /*c7240*/  ISETP.GE.U32.AND P0, PT, R22, R14, PT ;  /* 0x0000000e1600720c */ /* 0x000fc80003f06070 */
[----:B------:R-:W-:-:S13]  /*c7250*/  ISETP.GE.U32.AND.EX P0, PT, R23, R15, PT, P0 ;  /* 0x0000000f1700720c */ /* 0x000fda0003f06100 */
[----:B------:R-:W-:Y:S05]  /*c7260*/  @!P0 BRA `(.L_x_3633) ;  /* 0x00000000009c8947 */ /* 0x000fea0003800000 */
[----:B------:R-:W-:Y:S01]  /*c7270*/  MOV R16, R33 ;  /* 0x0000002100107202 */ /* 0x000fe20000000f00 */
[----:B------:R-:W-:Y:S01]  /*c7280*/  IMAD.MOV.U32 R17, RZ, RZ, R32 ;  /* 0x000000ffff117224 */ /* 0x000fe200078e0020 */
[----:B------:R-:W-:Y:S06]  /*c7290*/  BRA `(.L_x_3634) ;  /* 0x0000000000a07947 */ /* 0x000fec0003800000 */
.L_x_3626:
[----:B------:R-:W-:Y:S01]  /*c72a0*/  ISETP.NE.AND P0, PT, R0, RZ, PT ;  /* 0x000000ff0000720c */ /* 0x000fe20003f05270 */
[----:B------:R-:W-:Y:S01]  /*c72b0*/  IMAD.MOV.U32 R17, RZ, RZ, R32 ;  /* 0x000000ffff117224 */ /* 0x000fe200078e0020 */
[----:B------:R-:W-:-:S11]  /*c72c0*/  MOV R16, R33 ;  /* 0x0000002100107202 */ /* 0x000fd60000000f00 */
[----:B------:R-:W-:Y:S05]  /*c72d0*/  @!P0 BRA `(.L_x_3634) ;  /* 0x0000000000908947 */ /* 0x000fea0003800000 */
[----:B------:R-:W-:Y:S01]  /*c72e0*/  MOV R16, R33 ;  /* 0x0000002100107202 */ /* 0x000fe20000000f00 */
[----:B------:R-:W-:Y:S01]  /*c72f0*/  IMAD.MOV.U32 R17, RZ, RZ, R32 ;  /* 0x000000ffff117224 */ /* 0x000fe200078e0020 */
[----:B------:R-:W-:Y:S01]  /*c7300*/  MOV R14, R3 ;  /* 0x00000003000e7202 */ /* 0x000fe20000000f00 */
[----:B-1----:R-:W-:-:S04]  /*c7310*/  IMAD.MOV.U32 R15, RZ, RZ, R9 ;  /* 0x000000ffff0f7224 */ /* 0x002fc800078e0009 */
        /* <DEDUP_REMOVED lines=8> */
.L_x_3635:
        /* <DEDUP_REMOVED lines=20> */
.L_x_3633:
[----:B------:R-:W-:Y:S01]  /*c74e0*/  MOV R16, R3 ;  /* 0x0000000300107202 */ /* 0x000fe20000000f00 */
[----:B------:R-:W-:Y:S01]  /*c74f0*/  IMAD.MOV.U32 R17, RZ, RZ, R9 ;  /* 0x000000ffff117224 */ /* 0x000fe200078e0009 */
[----:B------:R-:W-:Y:S01]  /*c7500*/  MOV R3, R33 ;  /* 0x0000002100037202 */ /* 0x000fe20000000f00 */
[----:B------:R-:W-:-:S07]  /*c7510*/  IMAD.MOV.U32 R9, RZ, RZ, R32 ;  /* 0x000000ffff097224 */ /* 0x000fce00078e0020 */
.L_x_3634:
[----:B------:R-:W-:Y:S05]  /*c7520*/  BSYNC.RECONVERGENT B1 ;  /* 0x0000000000017941 */ /* 0x000fea0003800200 */
.L_x_3625:
[----:B------:R-:W-:Y:S01]  /*c7530*/  ISETP.NE.U32.AND P0, PT, RZ, UR13, PT ;  /* 0x0000000dff007c0c */ /* 0x000fe2000bf05070 */
[----:B------:R-:W-:Y:S02]  /*c7540*/  HFMA2 R6, -RZ, RZ, -6.306171417236328125e-05, 0.01395416259765625 ;  /* 0x84222325ff067431 */ /* 0x000fe400000001ff */
[----:B-1----:R-:W-:Y:S01]  /*c7550*/  IMAD.MOV.U32 R10, RZ, RZ, -0x340d631c ;  /* 0xcbf29ce4ff0a7424 */ /* 0x002fe200078e00ff */
[----:B------:R-:W-:Y:S01]  /*c7560*/  MOV R18, RZ ;  /* 0x000000ff00127202 */ /* 0x000fe20000000f00 */
[----:B------:R-:W-:Y:S01]  /*c7570*/  IMAD.MOV.U32 R15, RZ, RZ, RZ ;  /* 0x000000ffff0f7224 */ /* 0x000fe200078e00ff */
[----:B------:R-:W-:-:S13]  /*c7580*/  ISETP.NE.AND.EX P0, PT, RZ, UR12, PT, P0 ;  /* 0x0000000cff007c0c */ /* 0x000fda000bf05300 */
[----:B------:R-:W-:Y:S05]  /*c7590*/  @!P0 BRA `(.L_x_3636) ;  /* 0x0000000400b48947 */ /* 0x000fea0003800000 */
[----:B------:R-:W-:Y:S01]  /*c75a0*/  MOV R6, 0x84222325 ;  /* 0x8422232500067802 */ /* 0x000fe20000000f00 */
[----:B------:R-:W-:Y:S01]  /*c75b0*/  IMAD.MOV.U32 R10, RZ, RZ, -0x340d631c ;  /* 0xcbf29ce4ff0a7424 */ /* 0x000fe200078e00ff */
[----:B------:R-:W-:-:S07]  /*c75c0*/  CS2R R14, SRZ ;  /* 0x00000000000e7805 */ /* 0x000fce000001ff00 */
.L_x_3637:
        /* <DEDUP_REMOVED lines=106> */
.L_x_3636:
        /* <DEDUP_REMOVED lines=55> */
.L_x_3638:
[----:B-1----:R-:W-:Y:S02]  /*c7fe0*/  HFMA2 R15, -RZ, RZ, 0, 0 ;  /* 0x00000000ff0f7431 */ /* 0x002fe400000001ff */
[----:B------:R-:W-:Y:S01]  /*c7ff0*/  IMAD.MOV.U32 R18, RZ, RZ, RZ ;  /* 0x000000ffff127224 */ /* 0x000fe200078e00ff */
[----:B------:R-:W-:Y:S06]  /*c8000*/  @!P0 BRA `(.L_x_3639) ;  /* 0x0000000400b88947 */ /* 0x000fec0003800000 */
[----:B------:R-:W-:Y:S01]  /*c8010*/  MOV R22, 0x84222325 ;  /* 0x8422232500167802 */ /* 0x000fe20000000f00 */
[----:B------:R-:W-:Y:S01]  /*c8020*/  IMAD.MOV.U32 R23, RZ, RZ, -0x340d631c ;  /* 0xcbf29ce4ff177424 */ /* 0x000fe200078e00ff */
[----:B------:R-:W-:Y:S01]  /*c8030*/  CS2R R14, SRZ ;  /* 0x00000000000e7805 */ /* 0x000fe2000001ff00 */
[----:B------:R-:W1:Y:S01]  /*c8040*/  LDCU.64 UR6, c[0x0][0x3c0] ;  /* 0x00007800ff0677ac */ /* 0x000e620008000a00 */
[----:B------:R-:W-:-:S05]  /*c8050*/  NOP ;  /* 0x0000000000007918 */ /* 0x000fca0000000000 */
.L_x_3640:
        /* <DEDUP_REMOVED lines=105> */
.L_x_3639:
        /* <DEDUP_REMOVED lines=51> */
.L_x_3641:
        /* <DEDUP_REMOVED lines=14> */
[----:B------:R-:W-:-:S05]  /*c8b00*/  CS2R R14, SRZ ;  /* 0x00000000000e7805 */ /* 0x000fca000001ff00 */
[----:B------:R-:W3:Y:S01]  /*c8b10*/  LDC R28, c[0x0][0x3c4] ;  /* 0x0000f100ff1c7b82 */ /* 0x000ee20000000800 */
[----:B--2---:R-:W-:-:S07]  /*c8b20*/  LOP3.LUT R26, R26, 0xfffffffe, RZ, 0xc0, !PT ;  /* 0xfffffffe1a1a7812 */ /* 0x004fce00078ec0ff */
.L_x_3645:
[----:B------:R-:W-:-:S04]  /*c8b30*/  LEA R20, P2, R15, R27, 0x3 ;  /* 0x0000001b0f147211 */ /* 0x000fc800078418ff */
[----:B------:R-:W-:-:S05]  /*c8b40*/  LEA.HI.X R21, R15, R11, R14, 0x3, P2 ;  /* 0x0000000b0f157211 */ /* 0x000fca00010f1c0e */
[----:B01----:R-:W2:Y:S04]  /*c8b50*/  LD.E.64 R18, desc[UR10][R20.64] ;  /* 0x0000000a14127980 */ /* 0x003ea8000c101b00 */
        /* <DEDUP_REMOVED lines=99> */
.L_x_3644:
[----:B------:R-:W-:Y:S05]  /*c9190*/  @!P1 BRA `(.L_x_3646) ;  /* 0x0000000000c89947 */ /* 0x000fea0003800000 */
[----:B------:R-:W-:-:S04]  /*c91a0*/  LEA R14, P2, R26, R27, 0x3 ;  /* 0x0000001b1a0e7211 */ /* 0x000fc800078418ff */
[----:B------:R-:W-:-:S06]  /*c91b0*/  LEA.HI.X R15, R26, R11, R28, 0x3, P2 ;  /* 0x0000000b1a0f7211 */ /* 0x000fcc00010f1c1c */
[----:B------:R-:W2:Y:S01]  /*c91c0*/  LD.E.64 R14, desc[UR10][R14.64] ;  /* 0x0000000a0e0e7980 */ /* 0x000ea2000c101b00 */
[----:B------:R-:W-:Y:S01]  /*c91d0*/  IMAD R21, R6, 0x1b3, RZ ;  /* 0x000001b306157824 */ /* 0x000fe200078e02ff */
[----:B--2---:R-:W-:-:S04]  /*c91e0*/  LOP3.LUT R10, R10, 0xff, R14, 0x78, !PT ;  /* 0x000000ff0a0a7812 */ /* 0x004fc800078e780e */
[C---:B------:R-:W-:Y:S01]  /*c91f0*/  LEA R25, R10.reuse, R21, 0x8 ;  /* 0x000000150a197211 */ /* 0x040fe200078e40ff */
[----:B01----:R-:W-:Y:S01]  /*c9200*/  IMAD.WIDE.U32 R18, R10, 0x1b3, RZ ;  /* 0x000001b30a127825 */ /* 0x003fe200078e00ff */
        /* <DEDUP_REMOVED lines=43> */
.L_x_3646:
        /* <DEDUP_REMOVED lines=8> */
.L_x_3648:
        /* <DEDUP_REMOVED lines=105> */
.L_x_3647:
        /* <DEDUP_REMOVED lines=51> */
.L_x_3649:
[----:B------:R-:W-:Y:S02]  /*c9f00*/  ISETP.GE.U32.AND P0, PT, R10, R23, PT ;  /* 0x000000170a00720c */ /* 0x000fe40003f06070 */
[----:B------:R-:W-:Y:S02]  /*c9f10*/  MOV R20, R11 ;  /* 0x0000000b00147202 */ /* 0x000fe40000000f00 */
[----:B------:R-:W-:Y:S01]  /*c9f20*/  ISETP.GE.U32.AND.EX P0, PT, R6, R22, PT, P0 ;  /* 0x000000160600720c */ /* 0x000fe20003f06100 */
[----:B------:R-:W-:-:S12]  /*c9f30*/  IMAD.MOV.U32 R6, RZ, RZ, R27 ;  /* 0x000000ffff067224 */ /* 0x000fd800078e001b */
[----:B------:R-:W-:Y:S05]  /*c9f40*/  @!P0 BRA `(.L_x_3650) ;  /* 0x0000000000a88947 */ /* 0x000fea0003800000 */
[----:B------:R-:W-:Y:S01]  /*c9f50*/  IMAD.MOV.U32 R33, RZ, RZ, R6 ;  /* 0x000000ffff217224 */ /* 0x000fe200078e0006 */
[----:B------:R-:W-:Y:S01]  /*c9f60*/  MOV R32, R20 ;  /* 0x0000001400207202 */ /* 0x000fe20000000f00 */
[----:B------:R-:W-:Y:S06]  /*c9f70*/  BRA `(.L_x_3651) ;  /* 0x0000000000ac7947 */ /* 0x000fec0003800000 */
.L_x_3643:
[----:B------:R-:W-:Y:S01]  /*c9f80*/  ISETP.NE.AND P0, PT, R0, RZ, PT ;  /* 0x000000ff0000720c */ /* 0x000fe20003f05270 */
[----:B------:R-:W-:Y:S01]  /*c9f90*/  IMAD.MOV.U32 R6, RZ, RZ, R27 ;  /* 0x000000ffff067224 */ /* 0x000fe200078e001b */
[----:B------:R-:W-:-:S03]  /*c9fa0*/  MOV R20, R11 ;  /* 0x0000000b00147202 */ /* 0x000fc60000000f00 */
[----:B------:R-:W-:Y:S01]  /*c9fb0*/  IMAD.MOV.U32 R33, RZ, RZ, R6 ;  /* 0x000000ffff217224 */ /* 0x000fe200078e0006 */
[----:B------:R-:W-:-:S07]  /*c9fc0*/  MOV R32, R20 ;  /* 0x0000001400207202 */ /* 0x000fce0000000f00 */
[----:B------:R-:W-:Y:S05]  /*c9fd0*/  @!P0 BRA `(.L_x_3651) ;  /* 0x0000000000948947 */ /* 0x000fea0003800000 */
[----:B------:R-:W-:Y:S01]  /*c9fe0*/  MOV R14, R31 ;  /* 0x0000001f000e7202 */ /* 0x000fe20000000f00 */
[----:B------:R-:W-:Y:S02]  /*c9ff0*/  IMAD.MOV.U32 R15, RZ, RZ, R30 ;  /* 0x000000ffff0f7224 */ /* 0x000fe400078e001e */
[----:B------:R-:W-:-:S04]  /*ca000*/  IMAD.MOV.U32 R10, RZ, RZ, R27 ;  /* 0x000000ffff0a7224 */ /* 0x000fc800078e001b */
[----:B------:R-:W2:Y:S04]  /*ca010*/  LD.E.64 R14, desc[UR10][R14.64] ;  /* 0x0000000a0e0e7980 */ /* 0x000ea8000c101b00 */
[----:B01----:R-:W2:Y:S02]  /*ca020*/  LD.E.64 R18, desc[UR10][R10.64] ;  /* 0x0000000a0a127980 */ /* 0x003ea4000c101b00 */
[----:B--2---:R-:W-:-:S04]  /*ca030*/  ISETP.GE.U32.AND P0, PT, R18, R14, PT ;  /* 0x0000000e1200720c */ /* 0x004fc80003f06070 */
[----:B------:R-:W-:-:S13]  /*ca040*/  ISETP.GE.U32.AND.EX P0, PT, R19, R15, PT, P0 ;  /* 0x0000000f1300720c */ /* 0x000fda0003f06100 */
[----:B------:R-:W-:Y:S05]  /*ca050*/  @!P0 BRA `(.L_x_3650) ;  /* 0x0000000000648947 */ /* 0x000fea0003800000 */
[----:B------:R-:W0:Y:S01]  /*ca060*/  LDC R0, c[0x0][0x3c8] ;  /* 0x0000f200ff007b82 */ /* 0x000e220000000800 */
[----:B------:R-:W-:Y:S02]  /*ca070*/  HFMA2 R21, -RZ, RZ, 0, 0 ;  /* 0x00000000ff157431 */ /* 0x000fe400000001ff */
[----:B------:R-:W-:-:S07]  /*ca080*/  IMAD.MOV.U32 R22, RZ, RZ, RZ ;  /* 0x000000ffff167224 */ /* 0x000fce00078e00ff */
.L_x_3652:
        /* <DEDUP_REMOVED lines=22> */
.L_x_3650:
[----:B------:R-:W-:Y:S01]  /*ca1f0*/  MOV R33, R31 ;  /* 0x0000001f00217202 */ /* 0x000fe20000000f00 */
[----:B------:R-:W-:Y:S01]  /*ca200*/  IMAD.MOV.U32 R32, RZ, RZ, R30 ;  /* 0x000000ffff207224 */ /* 0x000fe200078e001e */
[----:B------:R-:W-:Y:S01]  /*ca210*/  MOV R31, R6 ;  /* 0x00000006001f7202 */ /* 0x000fe20000000f00 */
[----:B------:R-:W-:-:S07]  /*ca220*/  IMAD.MOV.U32 R30, RZ, RZ, R20 ;  /* 0x000000ffff1e7224 */ /* 0x000fce00078e0014 */
.L_x_3651:
[----:B------:R-:W-:Y:S05]  /*ca230*/  BSYNC.RECONVERGENT B1 ;  /* 0x0000000000017941 */ /* 0x000fea0003800200 */
.L_x_3642:
        /* <DEDUP_REMOVED lines=11> */
.L_x_3654:
[----:B-1----:R-:W-:-:S04]  /*ca2f0*/  LEA R18, P1, R20, R29, 0x3 ;  /* 0x0000001d14127211 */ /* 0x002fc800078218ff */
[----:B0-----:R-:W-:-:S05]  /*ca300*/  LEA.HI.X R19, R20, R2, R11, 0x3, P1 ;  /* 0x0000000214137211 */ /* 0x001fca00008f1c0b */
        /* <DEDUP_REMOVED lines=102> */
[----:B------:R-:W2:Y:S01]  /*ca970*/  LDC R15, c[0x0][0x3c4] ;  /* 0x0000f100ff0f7b82 */ /* 0x000ea20000000800 */
[----:B------:R-:W-:-:S07]  /*ca980*/  MOV R11, R25 ;  /* 0x00000019000b7202 */ /* 0x000fce0000000f00 */
.L_x_3653:
[----:B------:R-:W-:Y:S01]  /*ca990*/  ISETP.NE.U32.AND P1, PT, R36, RZ, PT ;  /* 0x000000ff2400720c */ /* 0x000fe20003f25070 */
[----:B------:R-:W-:Y:S01]  /*ca9a0*/  IMAD.MOV.U32 R20, RZ, RZ, -0x7bdddcdb ;  /* 0x84222325ff147424 */ /* 0x000fe200078e00ff */
[----:B------:R-:W-:Y:S02]  /*ca9b0*/  MOV R21, 0xcbf29ce4 ;  /* 0xcbf29ce400157802 */ /* 0x000fe40000000f00 */
[----:B------:R-:W-:-:S13]  /*ca9c0*/  ISETP.NE.AND.EX P1, PT, RZ, RZ, PT, P1 ;  /* 0x000000ffff00720c */ /* 0x000fda0003f25310 */
[----:B------:R-:W-:Y:S05]  /*ca9d0*/  @!P1 BRA `(.L_x_3655) ;  /* 0x0000000000c89947 */ /* 0x000fea0003800000 */
[----:B------:R-:W-:-:S04]  /*ca9e0*/  LEA R14, P2, R11, R29, 0x3 ;  /* 0x0000001d0b0e7211 */ /* 0x000fc800078418ff */
[----:B--2---:R-:W-:-:S06]  /*ca9f0*/  LEA.HI.X R15, R11, R2, R15, 0x3, P2 ;  /* 0x000000020b0f7211 */ /* 0x004fcc00010f1c0f */
        /* <DEDUP_REMOVED lines=48> */
.L_x_3655:
        /* <DEDUP_REMOVED lines=9> */
.L_x_3657:
[----:B------:R-:W-:-:S04]  /*cad90*/  LEA R14, P2, R22, R8, 0x3 ;  /* 0x00000008160e7211 */ /* 0x000fc800078418ff */
[----:B--2---:R-:W-:-:S05]  /*cada0*/  LEA.HI.X R15, R22, R7, R11, 0x3, P2 ;  /* 0x00000007160f7211 */ /* 0x004fca00010f1c0b */
        /* <DEDUP_REMOVED lines=103> */
.L_x_3656:
[----:B------:R-:W-:Y:S05]  /*cb420*/  @!P1 BRA `(.L_x_3658) ;  /* 0x0000000000c89947 */ /* 0x000fea0003800000 */
[----:B------:R-:W-:-:S04]  /*cb430*/  LEA R14, P2, R11, R8, 0x3 ;  /* 0x000000080b0e7211 */ /* 0x000fc800078418ff */
[----:B-12---:R-:W-:-:S06]  /*cb440*/  LEA.HI.X R15, R11, R7, R18, 0x3, P2 ;  /* 0x000000070b0f7211 */ /* 0x006fcc00010f1c12 */
        /* <DEDUP_REMOVED lines=48> */
.L_x_3658:
        /* <DEDUP_REMOVED lines=14> */
[----:B--2---:R-:W-:Y:S01]  /*cb830*/  MOV R15, RZ ;  /* 0x000000ff000f7202 */ /* 0x004fe20000000f00 */
[----:B------:R-:W-:-:S04]  /*cb840*/  IMAD.MOV.U32 R6, RZ, RZ, RZ ;  /* 0x000000ffff067224 */ /* 0x000fc800078e00ff */
[----:B------:R-:W2:Y:S01]  /*cb850*/  LDC R24, c[0x0][0x3c4] ;  /* 0x0000f100ff187b82 */ /* 0x000ea20000000800 */
[----:B---3--:R-:W-:-:S07]  /*cb860*/  LOP3.LUT R10, R10, 0xfffffffe, RZ, 0xc0, !PT ;  /* 0xfffffffe0a0a7812 */ /* 0x008fce00078ec0ff */
.L_x_3662:
[----:B-1----:R-:W-:-:S04]  /*cb870*/  LEA R18, P2, R15, R29, 0x3 ;  /* 0x0000001d0f127211 */ /* 0x002fc800078418ff */
[----:B0-----:R-:W-:-:S05]  /*cb880*/  LEA.HI.X R19, R15, R2, R6, 0x3, P2 ;  /* 0x000000020f137211 */ /* 0x001fca00010f1c06 */
        /* <DEDUP_REMOVED lines=100> */
.L_x_3661:
[----:B------:R-:W-:Y:S05]  /*cbed0*/  @!P1 BRA `(.L_x_3663) ;  /* 0x0000000000c89947 */ /* 0x000fea0003800000 */
[----:B-1----:R-:W-:-:S04]  /*cbee0*/  LEA R18, P2, R10, R29, 0x3 ;  /* 0x0000001d0a127211 */ /* 0x002fc800078418ff */
        /* <DEDUP_REMOVED lines=49> */
.L_x_3663:
[----:B------:R-:W-:Y:S02]  /*cc200*/  HFMA2 R10, -RZ, RZ, 0, 0 ;  /* 0x00000000ff0a7431 */ /* 0x000fe400000001ff */
[----:B------:R-:W-:Y:S01]  /*cc210*/  IMAD.MOV.U32 R6, RZ, RZ, RZ ;  /* 0x000000ffff067224 */ /* 0x000fe200078e00ff */
[----:B------:R-:W-:Y:S06]  /*cc220*/  @!P0 BRA `(.L_x_3664) ;  /* 0x0000000400bc8947 */ /* 0x000fec0003800000 */
[----:B------:R-:W-:Y:S01]  /*cc230*/  IMAD.MOV.U32 R11, RZ, RZ, -0x7bdddcdb ;  /* 0x84222325ff0b7424 */ /* 0x000fe200078e00ff */
[----:B------:R-:W-:Y:S01]  /*cc240*/  MOV R14, 0xcbf29ce4 ;  /* 0xcbf29ce4000e7802 */ /* 0x000fe20000000f00 */
[----:B------:R-:W-:Y:S01]  /*cc250*/  IMAD.MOV.U32 R10, RZ, RZ, RZ ;  /* 0x000000ffff0a7224 */ /* 0x000fe200078e00ff */
[----:B------:R-:W-:Y:S01]  /*cc260*/  MOV R6, RZ ;  /* 0x000000ff00067202 */ /* 0x000fe20000000f00 */
[----:B------:R-:W3:Y:S01]  /*cc270*/  LDCU.64 UR6, c[0x0][0x3c0] ;  /* 0x00007800ff0677ac */ /* 0x000ee20008000a00 */
[----:B------:R-:W-:-:S05]  /*cc280*/  NOP ;  /* 0x0000000000007918 */ /* 0x000fca0000000000 */
.L_x_3665:
[----:B------:R-:W-:-:S04]  /*cc290*/  LEA R20, P0, R10, R8, 0x3 ;  /* 0x000000080a147211 */ /* 0x000fc800078018ff */
[----:B------:R-:W-:-:S05]  /*cc2a0*/  LEA.HI.X R21, R10, R7, R6, 0x3, P0 ;  /* 0x000000070a157211 */ /* 0x000fca00000f1c06 */
[----:B01----:R-:W4:Y:S04]  /*cc2b0*/  LD.E.64 R18, desc[UR10][R20.64] ;  /* 0x0000000a14127980 */ /* 0x003f28000c101b00 */
[----:B------:R-:W5:Y:S01]  /*cc2c0*/  LD.E.64 R20, desc[UR10][R20.64+0x8] ;  /* 0x0000080a14147980 */ /* 0x000f62000c101b00 */
[----:B------:R-:W-:Y:S01]  /*cc2d0*/  IMAD R24, R14, 0x1b3, RZ ;  /* 0x000001b30e187824 */ /* 0x000fe200078e02ff */
[----:B---3--:R-:W-:Y:S01]  /*cc2e0*/  ULOP3.LUT UR8, UR6, 0xfffffffe, URZ, 0xc0, !UPT ;  /* 0xfffffffe06087892 */ /* 0x008fe2000f8ec0ff */
[----:B------:R-:W-:-:S05]  /*cc2f0*/  IADD3 R10, P0, PT, R10, 0x2, RZ ;  /* 0x000000020a0a7810 */ /* 0x000fca0007f1e0ff */
[----:B------:R-:W-:Y:S01]  /*cc300*/  IMAD.X R6, RZ, RZ, R6, P0 ;  /* 0x000000ffff067224 */ /* 0x000fe200000e0606 */
[----:B------:R-:W-:-:S04]  /*cc310*/  ISETP.NE.U32.AND P0, PT, R10, UR8, PT ;  /* 0x000000080a007c0c */ /* 0x000fc8000bf05070 */
[----:B------:R-:W-:Y:S02]  /*cc320*/  ISETP.NE.AND.EX P0, PT, R6, UR7, PT, P0 ;  /* 0x0000000706007c0c */ /* 0x000fe4000bf05300 */
[----:B----4-:R-:W-:-:S05]  /*cc330*/  LOP3.LUT R11, R11, 0xff, R18, 0x78, !PT ;  /* 0x000000ff0b0b7812 */ /* 0x010fca00078e7812 */
[----:B--2---:R-:W-:-:S04]  /*cc340*/  IMAD.WIDE.U32 R14, R11, 0x1b3, RZ ;  /* 0x000001b30b0e7825 */ /* 0x004fc800078e00ff */
        /* <DEDUP_REMOVED lines=43> */
[----:B-----5:R-:W-:-:S03]  /*cc600*/  LOP3.LUT R11, R14, 0xff, R20, 0x78, !PT ;  /* 0x000000ff0e0b7812 */ /* 0x020fc600078e7814 */
        /* <DEDUP_REMOVED lines=47> */
[----:B------:R-:W3:Y:S01]  /*cc900*/  LDC R10, c[0x0][0x3c4] ;  /* 0x0000f100ff0a7b82 */ /* 0x000ee20000000800 */
[----:B------:R-:W-:-:S07]  /*cc910*/  IMAD.U32 R6, RZ, RZ, UR8 ;  /* 0x00000008ff067e24 */ /* 0x000fce000f8e00ff */
.L_x_3664:
[----:B------:R-:W-:Y:S05]  /*cc920*/  @!P1 BRA `(.L_x_3666) ;  /* 0x0000000000c89947 */ /* 0x000fea0003800000 */
[----:B-1----:R-:W-:-:S04]  /*cc930*/  LEA R18, P0, R6, R8, 0x3 ;  /* 0x0000000806127211 */ /* 0x002fc800078018ff */
[----:B0--3--:R-:W-:-:S06]  /*cc940*/  LEA.HI.X R19, R6, R7, R10, 0x3, P0 ;  /* 0x0000000706137211 */ /* 0x009fcc00000f1c0a */
[----:B------:R-:W3:Y:S01]  /*cc950*/  LD.E.64 R18, desc[UR10][R18.64] ;  /* 0x0000000a12127980 */ /* 0x000ee2000c101b00 */
[----:B--2---:R-:W-:Y:S01]  /*cc960*/  IMAD R15, R14, 0x1b3, RZ ;  /* 0x000001b30e0f7824 */ /* 0x004fe200078e02ff */
        /* <DEDUP_REMOVED lines=46> */
.L_x_3666:
[----:B------:R-:W-:Y:S01]  /*ccc50*/  ISETP.GE.U32.AND P0, PT, R22, R11, PT ;  /* 0x0000000b1600720c */ /* 0x000fe20003f06070 */
[----:B-1----:R-:W-:-:S03]  /*ccc60*/  IMAD.MOV.U32 R18, RZ, RZ, R29 ;  /* 0x000000ffff127224 */ /* 0x002fc600078e001d */
[----:B------:R-:W-:-:S13]  /*ccc70*/  ISETP.GE.U32.AND.EX P0, PT, R23, R14, PT, P0 ;  /* 0x0000000e1700720c */ /* 0x000fda0003f06100 */
[----:B------:R-:W-:Y:S05]  /*ccc80*/  @!P0 BRA `(.L_x_3667) ;  /* 0x0000000000a08947 */ /* 0x000fea0003800000 */
[----:B------:R-:W-:Y:S01]  /*ccc90*/  MOV R28, R18 ;  /* 0x00000012001c7202 */ /* 0x000fe20000000f00 */
[----:B------:R-:W-:Y:S01]  /*ccca0*/  IMAD.MOV.U32 R6, RZ, RZ, R2 ;  /* 0x000000ffff067224 */ /* 0x000fe200078e0002 */
[----:B------:R-:W-:Y:S06]  /*cccb0*/  BRA `(.L_x_3668) ;  /* 0x0000000000a47947 */ /* 0x000fec0003800000 */
.L_x_3660:
[----:B------:R-:W-:Y:S02]  /*cccc0*/  ISETP.NE.AND P0, PT, R0, RZ, PT ;  /* 0x000000ff0000720c */ /* 0x000fe40003f05270 */
[----:B-1----:R-:W-:Y:S02]  /*cccd0*/  MOV R18, R29 ;  /* 0x0000001d00127202 */ /* 0x002fe40000000f00 */
[----:B------:R-:W-:-:S03]  /*ccce0*/  MOV R6, R2 ;  /* 0x0000000200067202 */ /* 0x000fc60000000f00 */
[----:B------:R-:W-:-:S06]  /*cccf0*/  IMAD.MOV.U32 R28, RZ, RZ, R18 ;  /* 0x000000ffff1c7224 */ /* 0x000fcc00078e0012 */
[----:B------:R-:W-:Y:S05]  /*ccd00*/  @!P0 BRA `(.L_x_3668) ;  /* 0x0000000000908947 */ /* 0x000fea0003800000 */
[----:B------:R-:W-:Y:S01]  /*ccd10*/  IMAD.MOV.U32 R10, RZ, RZ, R29 ;  /* 0x000000ffff0a7224 */ /* 0x000fe200078e001d */
[----:B------:R-:W-:Y:S01]  /*ccd20*/  MOV R11, R2 ;  /* 0x00000002000b7202 */ /* 0x000fe20000000f00 */
[----:B------:R-:W-:-:S05]  /*ccd30*/  IMAD.MOV.U32 R6, RZ, RZ, R8 ;  /* 0x000000ffff067224 */ /* 0x000fca00078e0008 */
[----:B------:R-:W3:Y:S04]  /*ccd40*/  LD.E.64 R10, desc[UR10][R10.64] ;  /* 0x0000000a0a0a7980 */ /* 0x000ee8000c101b00 */
[----:B--2---:R-:W3:Y:S02]  /*ccd50*/  LD.E.64 R14, desc[UR10][R6.64] ;  /* 0x0000000a060e7980 */ /* 0x004ee4000c101b00 */
[----:B---3--:R-:W-:-:S04]  /*ccd60*/  ISETP.GE.U32.AND P0, PT, R10, R14, PT ;  /* 0x0000000e0a00720c */ /* 0x008fc80003f06070 */
[----:B------:R-:W-:-:S13]  /*ccd70*/  ISETP.GE.U32.AND.EX P0, PT, R11, R15, PT, P0 ;  /* 0x0000000f0b00720c */ /* 0x000fda0003f06100 */
[----:B------:R-:W-:Y:S05]  /*ccd80*/  @!P0 BRA `(.L_x_3667) ;  /* 0x0000000000608947 */ /* 0x000fea0003800000 */
[----:B------:R-:W1:Y:S01]  /*ccd90*/  LDC R0, c[0x0][0x3c8] ;  /* 0x0000f200ff007b82 */ /* 0x000e620000000800 */
[----:B0-----:R-:W-:Y:S02]  /*ccda0*/  HFMA2 R19, -RZ, RZ, 0, 0 ;  /* 0x00000000ff137431 */ /* 0x001fe400000001ff */
[----:B------:R-:W-:-:S07]  /*ccdb0*/  IMAD.MOV.U32 R20, RZ, RZ, RZ ;  /* 0x000000ffff147224 */ /* 0x000fce00078e00ff */
.L_x_3669:
[----:B------:R-:W-:Y:S01]  /*ccdc0*/  IADD3 R11, P0, PT, R19, 0x1, RZ ;  /* 0x00000001130b7810 */ /* 0x000fe20007f1e0ff */
[----:B------:R-:W-:Y:S02]  /*ccdd0*/  IMAD.MOV.U32 R18, RZ, RZ, R29 ;  /* 0x000000ffff127224 */ /* 0x000fe400078e001d */
[----:B------:R-:W-:Y:S01]  /*ccde0*/  IMAD.MOV.U32 R6, RZ, RZ, R2 ;  /* 0x000000ffff067224 */ /* 0x000fe200078e0002 */
[----:B------:R-:W-:Y:S02]  /*ccdf0*/  IADD3.X R10, PT, PT, RZ, R20, RZ, P0, !PT ;  /* 0x00000014ff0a7210 */ /* 0x000fe400007fe4ff */
[----:B-1----:R-:W-:Y:S02]  /*cce00*/  ISETP.NE.U32.AND P0, PT, R11, R0, PT ;  /* 0x000000000b00720c */ /* 0x002fe40003f05070 */
        /* <DEDUP_REMOVED lines=16> */
.L_x_3667:
[----:B------:R-:W-:Y:S01]  /*ccf10*/  IMAD.MOV.U32 R28, RZ, RZ, R8 ;  /* 0x000000ffff1c7224 */ /* 0x000fe200078e0008 */
[----:B------:R-:W-:Y:S01]  /*ccf20*/  MOV R6, R7 ;  /* 0x0000000700067202 */ /* 0x000fe20000000f00 */
[----:B------:R-:W-:Y:S01]  /*ccf30*/  IMAD.MOV.U32 R8, RZ, RZ, R18 ;  /* 0x000000ffff087224 */ /* 0x000fe200078e0012 */
[----:B------:R-:W-:-:S07]  /*ccf40*/  MOV R7, R2 ;  /* 0x0000000200077202 */ /* 0x000fce0000000f00 */
.L_x_3668:
[----:B------:R-:W-:Y:S05]  /*ccf50*/  BSYNC.RECONVERGENT B1 ;  /* 0x0000000000017941 */ /* 0x000fea0003800200 */
.L_x_3659:
[----:B------:R-:W-:Y:S01]  /*ccf60*/  ISETP.NE.U32.AND P0, PT, RZ, UR13, PT ;  /* 0x0000000dff007c0c */ /* 0x000fe2000bf05070 */
[----:B---3--:R-:W-:Y:S02]  /*ccf70*/  HFMA2 R10, -RZ, RZ, -15.890625, -0.0047760009765625 ;  /* 0xcbf29ce4ff0a7431 */ /* 0x008fe400000001ff */
        /* <DEDUP_REMOVED lines=9> */
.L_x_3671:
[----:B------:R-:W-:-:S04]  /*cd010*/  LEA R18, P1, R20, R3, 0x3 ;  /* 0x0000000314127211 */ /* 0x000fc800078218ff */
[----:B0-----:R-:W-:-:S05]  /*cd020*/  LEA.HI.X R19, R20, R9, R11, 0x3, P1 ;  /* 0x0000000914137211 */ /* 0x001fca00008f1c0b */
[----:B--2---:R-:W2:Y:S04]  /*cd030*/  LD.E.64 R14, desc[UR10][R18.64] ;  /* 0x0000000a120e7980 */ /* 0x004ea8000c101b00 */
        /* <DEDUP_REMOVED lines=101> */
[----:B------:R-:W1:Y:S02]  /*cd690*/  LDC R11, c[0x0][0x3c4] ;  /* 0x0000f100ff0b7b82 */ /* 0x000e640000000800 */
.L_x_3670:
[----:B------:R-:W-:Y:S01]  /*cd6a0*/  ISETP.NE.U32.AND P1, PT, R36, RZ, PT ;  /* 0x000000ff2400720c */ /* 0x000fe20003f25070 */
[----:B------:R-:W-:Y:S01]  /*cd6b0*/  IMAD.MOV.U32 R20, RZ, RZ, -0x7bdddcdb ;  /* 0x84222325ff147424 */ /* 0x000fe200078e00ff */
[----:B------:R-:W-:Y:S02]  /*cd6c0*/  MOV R21, 0xcbf29ce4 ;  /* 0xcbf29ce400157802 */ /* 0x000fe40000000f00 */
[----:B------:R-:W-:-:S13]  /*cd6d0*/  ISETP.NE.AND.EX P1, PT, RZ, RZ, PT, P1 ;  /* 0x000000ffff00720c */ /* 0x000fda0003f25310 */
[----:B------:R-:W-:Y:S05]  /*cd6e0*/  @!P1 BRA `(.L_x_3672) ;  /* 0x0000000000c89947 */ /* 0x000fea0003800000 */
[----:B------:R-:W-:-:S04]  /*cd6f0*/  LEA R14, P2, R18, R3, 0x3 ;  /* 0x00000003120e7211 */ /* 0x000fc800078418ff */
[----:B-12---:R-:W-:-:S06]  /*cd700*/  LEA.HI.X R15, R18, R9, R11, 0x3, P2 ;  /* 0x00000009120f7211 */ /* 0x006fcc00010f1c0b */
        /* <DEDUP_REMOVED lines=48> */
.L_x_3672:
[----:B-1----:R-:W-:Y:S02]  /*cda10*/  HFMA2 R11, -RZ, RZ, 0, 0 ;  /* 0x00000000ff0b7431 */ /* 0x002fe400000001ff */
        /* <DEDUP_REMOVED lines=8> */
.L_x_3674:
        /* <DEDUP_REMOVED lines=105> */
.L_x_3673:
        /* <DEDUP_REMOVED lines=51> */
.L_x_3675:
[----:B------:R-:W-:-:S04]  /*ce460*/  ISETP.NE.U32.AND P2, PT, R2, R20, PT ;  /* 0x000000140200720c */ /* 0x000fc80003f45070 */
        /* <DEDUP_REMOVED lines=12> */
[----:B-1----:R-:W-:Y:S01]  /*ce530*/  MOV R15, RZ ;  /* 0x000000ff000f7202 */ /* 0x002fe20000000f00 */
[----:B------:R-:W-:-:S04]  /*ce540*/  IMAD.MOV.U32 R0, RZ, RZ, RZ ;  /* 0x000000ffff007224 */ /* 0x000fc800078e00ff */
[----:B------:R-:W1:Y:S01]  /*ce550*/  LDC R14, c[0x0][0x3c4] ;  /* 0x0000f100ff0e7b82 */ /* 0x000e620000000800 */
[----:B--2---:R-:W-:-:S07]  /*ce560*/  LOP3.LUT R2, R2, 0xfffffffe, RZ, 0xc0, !PT ;  /* 0xfffffffe02027812 */ /* 0x004fce00078ec0ff */
.L_x_3678:
[----:B------:R-:W-:-:S04]  /*ce570*/  LEA R18, P2, R15, R3, 0x3 ;  /* 0x000000030f127211 */ /* 0x000fc800078418ff */
[----:B0-----:R-:W-:-:S05]  /*ce580*/  LEA.HI.X R19, R15, R9, R0, 0x3, P2 ;  /* 0x000000090f137211 */ /* 0x001fca00010f1c00 */
        /* <DEDUP_REMOVED lines=100> */
.L_x_3677:
        /* <DEDUP_REMOVED lines=51> */
.L_x_3679:
[----:B-1----:R-:W-:Y:S02]  /*cef00*/  HFMA2 R15, -RZ, RZ, 0, 0 ;  /* 0x00000000ff0f7431 */ /* 0x002fe400000001ff */
[----:B------:R-:W-:Y:S01]  /*cef10*/  IMAD.MOV.U32 R0, RZ, RZ, RZ ;  /* 0x000000ffff007224 */ /* 0x000fe200078e00ff */
[----:B------:R-:W-:Y:S06]  /*cef20*/  @!P0 BRA `(.L_x_3680) ;  /* 0x0000000400b48947 */ /* 0x000fec0003800000 */
[----:B------:R-:W-:Y:S01]  /*cef30*/  IMAD.MOV.U32 R10, RZ, RZ, -0x7bdddcdb ;  /* 0x84222325ff0a7424 */ /* 0x000fe200078e00ff */
[----:B------:R-:W-:Y:S01]  /*cef40*/  MOV R11, 0xcbf29ce4 ;  /* 0xcbf29ce4000b7802 */ /* 0x000fe20000000f00 */
[----:B------:R-:W-:Y:S01]  /*cef50*/  IMAD.MOV.U32 R2, RZ, RZ, RZ ;  /* 0x000000ffff027224 */ /* 0x000fe200078e00ff */
[----:B------:R-:W-:-:S07]  /*cef60*/  MOV R0, RZ ;  /* 0x000000ff00007202 */ /* 0x000fce0000000f00 */
.L_x_3681:
        /* <DEDUP_REMOVED lines=105> */
.L_x_3680:
        /* <DEDUP_REMOVED lines=50> */
.L_x_3682:
[----:B------:R-:W-:-:S04]  /*cf920*/  ISETP.GE.U32.AND P0, PT, R22, R10, PT ;  /* 0x0000000a1600720c */ /* 0x000fc80003f06070 */
[----:B------:R-:W-:-:S13]  /*cf930*/  ISETP.GE.U32.AND.EX P0, PT, R23, R11, PT, P0 ;  /* 0x0000000b1700720c */ /* 0x000fda0003f06100 */
[----:B------:R-:W-:Y:S05]  /*cf940*/  @!P0 BRA `(.L_x_3683) ;  /* 0x0000000000988947 */ /* 0x000fea0003800000 */
[----:B------:R-:W-:Y:S01]  /*cf950*/  IMAD.MOV.U32 R11, RZ, RZ, R3 ;  /* 0x000000ffff0b7224 */ /* 0x000fe200078e0003 */
[----:B------:R-:W-:Y:S01]  /*cf960*/  MOV R10, R9 ;  /* 0x00000009000a7202 */ /* 0x000fe20000000f00 */
[----:B------:R-:W-:Y:S06]  /*cf970*/  BRA `(.L_x_3126) ;  /* 0x00000000009c7947 */ /* 0x000fec0003800000 */
.L_x_3676:
[----:B------:R-:W-:Y:S01]  /*cf980*/  ISETP.NE.AND P0, PT, R0, RZ, PT ;  /* 0x000000ff0000720c */ /* 0x000fe20003f05270 */
[----:B------:R-:W-:Y:S01]  /*cf990*/  IMAD.MOV.U32 R11, RZ, RZ, R3 ;  /* 0x000000ffff0b7224 */ /* 0x000fe200078e0003 */
[----:B------:R-:W-:-:S11]  /*cf9a0*/  MOV R10, R9 ;  /* 0x00000009000a7202 */ /* 0x000fd60000000f00 */
[----:B------:R-:W-:Y:S05]  /*cf9b0*/  @!P0 BRA `(.L_x_3126) ;  /* 0x00000000008c8947 */ /* 0x000fea0003800000 */
[----:B------:R-:W-:Y:S01]  /*cf9c0*/  IMAD.MOV.U32 R10, RZ, RZ, R3 ;  /* 0x000000ffff0a7224 */ /* 0x000fe200078e0003 */
        /* <DEDUP_REMOVED lines=8> */
[----:B------:R-:W-:Y:S02]  /*cfa50*/  HFMA2 R2, -RZ, RZ, 0, 0 ;  /* 0x00000000ff027431 */ /* 0x000fe400000001ff */
[----:B------:R-:W-:-:S07]  /*cfa60*/  IMAD.MOV.U32 R18, RZ, RZ, RZ ;  /* 0x000000ffff127224 */ /* 0x000fce00078e00ff */
.L_x_3684:
[----:B------:R-:W1:Y:S01]  /*cfa70*/  LDCU UR6, c[0x0][0x3c8] ;  /* 0x00007900ff0677ac */ /* 0x000e620008000800 */
[----:B------:R-:W-:Y:S01]  /*cfa80*/  IADD3 R0, P0, PT, R18, 0x1, RZ ;  /* 0x0000000112007810 */ /* 0x000fe20007f1e0ff */
[----:B------:R-:W-:Y:S01]  /*cfa90*/  IMAD.MOV.U32 R10, RZ, RZ, R9 ;  /* 0x000000ffff0a7224 */ /* 0x000fe200078e0009 */
[----:B------:R-:W-:-:S03]  /*cfaa0*/  MOV R11, R3 ;  /* 0x00000003000b7202 */ /* 0x000fc60000000f00 */
[----:B------:R-:W-:Y:S01]  /*cfab0*/  IMAD.X R2, RZ, RZ, R2, P0 ;  /* 0x000000ffff027224 */ /* 0x000fe200000e0602 */
[----:B-1----:R-:W-:-:S04]  /*cfac0*/  ISETP.NE.U32.AND P0, PT, R0, UR6, PT ;  /* 0x0000000600007c0c */ /* 0x002fc8000bf05070 */
        /* <DEDUP_REMOVED lines=14> */
.L_x_3683:
[----:B------:R-:W-:Y:S01]  /*cfbb0*/  MOV R11, R5 ;  /* 0x00000005000b7202 */ /* 0x000fe20000000f00 */
[----:B------:R-:W-:Y:S01]  /*cfbc0*/  IMAD.MOV.U32 R10, RZ, RZ, R4 ;  /* 0x000000ffff0a7224 */ /* 0x000fe200078e0004 */
[----:B------:R-:W-:Y:S01]  /*cfbd0*/  MOV R5, R3 ;  /* 0x0000000300057202 */ /* 0x000fe20000000f00 */
[----:B------:R-:W-:-:S07]  /*cfbe0*/  IMAD.MOV.U32 R4, RZ, RZ, R9 ;  /* 0x000000ffff047224 */ /* 0x000fce00078e0009 */
.L_x_3126:
[----:B0-----:R-:W-:Y:S05]  /*cfbf0*/  BSYNC.RECONVERGENT B0 ;  /* 0x0000000000007941 */ /* 0x001fea0003800200 */
.L_x_3125:
[----:B------:R-:W-:Y:S05]  /*cfc00*/  WARPSYNC.ALL ;  /* 0x0000000000007948 */ /* 0x000fea0003800000 */
[----:B------:R-:W0:Y:S01]  /*cfc10*/  S2UR UR7, SR_CgaCtaId ;  /* 0x00000000000779c3 */ /* 0x000e220000008800 */
[----:B------:R-:W2:Y:S01]  /*cfc20*/  LDCU UR5, c[0x0][0x3c0] ;  /* 0x00007800ff0577ac */ /* 0x000ea20008000800 */
[----:B------:R-:W-:Y:S01]  /*cfc30*/  HFMA2 R3, -RZ, RZ, 0, 1.1920928955078125e-07 ;  /* 0x00000002ff037431 */ /* 0x000fe200000001ff */
[----:B------:R-:W-:Y:S01]  /*cfc40*/  UMOV UR6, 0x400 ;  /* 0x0000040000067882 */ /* 0x000fe20000000000 */
[----:B--2---:R-:W-:Y:S02]  /*cfc50*/  ULOP3.LUT UR14, UR5, 0x1, URZ, 0xc0, !UPT ;  /* 0x00000001050e7892 */ /* 0x004fe4000f8ec0ff */
[----:B------:R-:W-:-:S02]  /*cfc60*/  ULOP3.LUT UR5, UR5, 0xfffffffe, URZ, 0xc0, !UPT ;  /* 0xfffffffe05057892 */ /* 0x000fc4000f8ec0ff */
[----:B0-----:R-:W-:-:S12]  /*cfc70*/  ULEA UR8, UR7, UR6, 0x18 ;  /* 0x0000000607087291 */ /* 0x001fd8000f8ec0ff */
.L_x_3833:
[----:B------:R-:W-:Y:S01]  /*cfc80*/  BAR.SYNC.DEFER_BLOCKING 0x0 ;  /* 0x0000000000007b1d */ /* 0x000fe20000010000 */
[----:B------:R-:W-:Y:S01]  /*cfc90*/  IMAD.MOV R0, RZ, RZ, -R3 ;  /* 0x000000ffff007224 */ /* 0x000fe200078e0a03 */
[C---:B0-----:R-:W-:Y:S01]  /*cfca0*/  LEA R18, R37.reuse, UR8, 0x6 ;  /* 0x0000000825127c11 */ /* 0x041fe2000f8e30ff */
[----:B-1----:R-:W-:Y:S01]  /*cfcb0*/  IMAD.MOV.U32 R15, RZ, RZ, R30 ;  /* 0x000000ffff0f7224 */ /* 0x002fe200078e001e */
[----:B------:R-:W-:Y:S02]  /*cfcc0*/  MOV R14, R31 ;  /* 0x0000001f000e7202 */ /* 0x000fe40000000f00 */
[----:B------:R-:W-:Y:S01]  /*cfcd0*/  LOP3.LUT R0, R37, R0, RZ, 0xc0, !PT ;  /* 0x0000000025007212 */ /* 0x000fe200078ec0ff */
[----:B------:R-:W-:Y:S03]  /*cfce0*/  BSSY.RECONVERGENT B0, `(.L_x_3685) ;  /* 0x0000302000007945 */ /* 0x000fe60003800200 */
[----:B------:R-:W-:-:S04]  /*cfcf0*/  SHF.L.U32 R0, R0, 0x3, RZ ;  /* 0x0000000300007819 */ /* 0x000fc800000006ff */
[----:B------:R-:W-:Y:S01]  /*cfd00*/  VIMNMX R9, PT, PT, R0, UR9, PT ;  /* 0x0000000900097c48 */ /* 0x000fe2000bfe0100 */
[----:B------:R-:W-:-:S03]  /*cfd10*/  VIADD R0, R3, 0xffffffff ;  /* 0xffffffff03007836 */ /* 0x000fc60000000000 */
[----:B------:R-:W-:Y:S02]  /*cfd20*/  LEA R2, R3, R9, 0x2 ;  /* 0x0000000903027211 */ /* 0x000fe400078e10ff */
[----:B------:R-:W-:Y:S02]  /*cfd30*/  LOP3.LUT R0, R0, R37, RZ, 0xc0, !PT ;  /* 0x0000002500007212 */ /* 0x000fe400078ec0ff */
[----:B------:R-:W-:Y:S01]  /*cfd40*/  VIMNMX R2, PT, PT, R2, UR9, PT ;  /* 0x0000000902027c48 */ /* 0x000fe2000bfe0100 */
[----:B------:R0:W-:Y:S02]  /*cfd50*/  STS.128 [R18], R12 ;  /* 0x0000000c12007388 */ /* 0x0001e40000000c00 */
[----:B0-----:R-:W-:Y:S01]  /*cfd60*/  IMAD.MOV.U32 R12, RZ, RZ, R33 ;  /* 0x000000ffff0c7224 */ /* 0x001fe200078e0021 */
[----:B------:R-:W-:Y:S01]  /*cfd70*/  MOV R13, R32 ;  /* 0x00000020000d7202 */ /* 0x000fe20000000f00 */
[----:B------:R-:W-:Y:S01]  /*cfd80*/  IMAD.MOV.U32 R14, RZ, RZ, R8 ;  /* 0x000000ffff0e7224 */ /* 0x000fe200078e0008 */
[----:B------:R-:W-:-:S05]  /*cfd90*/  MOV R15, R7 ;  /* 0x00000007000f7202 */ /* 0x000fca0000000f00 */
[----:B------:R0:W-:Y:S02]  /*cfda0*/  STS.128 [R18+0x10], R12 ;  /* 0x0000100c12007388 */ /* 0x0001e40000000c00 */
[----:B0-----:R-:W-:Y:S01]  /*cfdb0*/  MOV R13, R6 ;  /* 0x00000006000d7202 */ /* 0x001fe20000000f00 */
[----:B------:R-:W-:Y:S01]  /*cfdc0*/  IMAD R6, R3, 0x4, R2 ;  /* 0x0000000403067824 */ /* 0x000fe200078e0202 */
[----:B------:R-:W-:Y:S01]  /*cfdd0*/  MOV R14, R5 ;  /* 0x00000005000e7202 */ /* 0x000fe20000000f00 */
[----:B------:R-:W-:Y:S01]  /*cfde0*/  IMAD.MOV.U32 R15, RZ, RZ, R4 ;  /* 0x000000ffff0f7224 */ /* 0x000fe200078e0004 */
[----:B------:R-:W-:Y:S01]  /*cfdf0*/  SHF.L.U32 R4, R0, 0x3, RZ ;  /* 0x0000000300047819 */ /* 0x000fe200000006ff */
[----:B------:R-:W-:Y:S01]  /*cfe00*/  IMAD.MOV.U32 R12, RZ, RZ, R28 ;  /* 0x000000ffff0c7224 */ /* 0x000fe200078e001c */
[----:B------:R-:W-:Y:S02]  /*cfe10*/  VIMNMX R0, PT, PT, R6, UR9, PT ;  /* 0x0000000906007c48 */ /* 0x000fe4000bfe0100 */
[----:B------:R-:W-:-:S02]  /*cfe20*/  VIMNMX R4, PT, PT, R4, UR9, PT ;  /* 0x0000000904047c48 */ /* 0x000fc4000bfe0100 */
[----:B------:R0:W-:Y:S01]  /*cfe30*/  STS.128 [R18+0x20], R12 ;  /* 0x0000200c12007388 */ /* 0x0001e20000000c00 */
[----:B------:R-:W-:Y:S01]  /*cfe40*/  IMAD.IADD R5, R0, 0x1, -R2 ;  /* 0x0000000100057824 */ /* 0x000fe200078e0a02 */
[----:B------:R-:W-:-:S04]  /*cfe50*/  VIADDMNMX R6, R2, -R9, R4, PT ;  /* 0x8000000902067246 */ /* 0x000fc80003800104 */
[CC--:B------:R-:W-:Y:S02]  /*cfe60*/  ISETP.GE.AND P0, PT, R4.reuse, R5.reuse, PT ;  /* 0x000000050400720c */ /* 0x0c0fe40003f06270 */
[----:B------:R-:W-:-:S04]  /*cfe70*/  IADD3 R5, PT, PT, R4, -R5, RZ ;  /* 0x8000000504057210 */ /* 0x000fc80007ffe0ff */
[----:B------:R-:W-:-:S04]  /*cfe80*/  SEL R7, R5, RZ, P0 ;  /* 0x000000ff05077207 */ /* 0x000fc80000000000 */
[----:B------:R-:W-:Y:S01]  /*cfe90*/  ISETP.GE.AND P0, PT, R7, R6, PT ;  /* 0x000000060700720c */ /* 0x000fe20003f06270 */
[----:B0-----:R-:W-:Y:S01]  /*cfea0*/  IMAD.MOV.U32 R12, RZ, RZ, R11 ;  /* 0x000000ffff0c7224 */ /* 0x001fe200078e000b */
[----:B------:R-:W-:Y:S01]  /*cfeb0*/  MOV R13, R10 ;  /* 0x0000000a000d7202 */ /* 0x000fe20000000f00 */
[----:B------:R-:W-:Y:S01]  /*cfec0*/  IMAD.MOV.U32 R14, RZ, RZ, R16 ;  /* 0x000000ffff0e7224 */ /* 0x000fe200078e0010 */
[----:B------:R-:W-:-:S05]  /*cfed0*/  MOV R15, R17 ;  /* 0x00000011000f7202 */ /* 0x000fca0000000f00 */
[----:B------:R0:W-:Y:S01]  /*cfee0*/  STS.128 [R18+0x30], R12 ;  /* 0x0000300c12007388 */ /* 0x0001e20000000c00 */
[----:B------:R-:W-:Y:S06]  /*cfef0*/  BAR.SYNC.DEFER_BLOCKING 0x0 ;  /* 0x0000000000007b1d */ /* 0x000fec0000010000 */
[----:B------:R-:W-:Y:S05]  /*cff00*/  @P0 BRA `(.L_x_3686) ;  /* 0x0000002c007c0947 */ /* 0x000fea0003800000 */
[----:B------:R-:W-:Y:S01]  /*cff10*/  IMAD.MOV.U32 R5, RZ, RZ, R6 ;  /* 0x000000ffff057224 */ /* 0x000fe200078e0006 */
[----:B------:R-:W-:-:S07]  /*cff20*/  IADD3 R6, PT, PT, R4, R2, RZ ;  /* 0x0000000204067210 */ /* 0x000fce0007ffe0ff */
.L_x_3703:
[----:B-1----:R-:W1:Y:S01]  /*cff30*/  S2UR UR7, SR_CgaCtaId ;  /* 0x00000000000779c3 */ /* 0x002e620000008800 */
[----:B------:R-:W-:Y:S01]  /*cff40*/  IMAD.IADD R8, R5, 0x1, -R7 ;  /* 0x0000000105087824 */ /* 0x000fe200078e0a07 */
[----:B------:R-:W-:Y:S01]  /*cff50*/  UMOV UR6, 0x400 ;  /* 0x0000040000067882 */ /* 0x000fe20000000000 */
[----:B0-----:R-:W-:-:S03]  /*cff60*/  IMAD.MOV.U32 R12, RZ, RZ, -0x340d631c ;  /* 0xcbf29ce4ff0c7424 */ /* 0x001fc600078e00ff */
[----:B------:R-:W-:-:S04]  /*cff70*/  LEA.HI R8, R8, R8, RZ, 0x1 ;  /* 0x0000000808087211 */ /* 0x000fc800078f08ff */
[----:B------:R-:W-:-:S04]  /*cff80*/  LEA.HI.SX32 R8, R8, R7, 0x1f ;  /* 0x0000000708087211 */ /* 0x000fc800078ffaff */
[-C--:B------:R-:W-:Y:S02]  /*cff90*/  LOP3.LUT R11, RZ, R8.reuse, RZ, 0x33, !PT ;  /* 0x00000008ff0b7212 */ /* 0x080fe400078e33ff */
[----:B------:R-:W-:-:S03]  /*cffa0*/  IADD3 R10, PT, PT, R9, R8, RZ ;  /* 0x00000008090a7210 */ /* 0x000fc60007ffe0ff */
[----:B------:R-:W-:Y:S01]  /*cffb0*/  IMAD.IADD R11, R6, 0x1, R11 ;  /* 0x00000001060b7824 */ /* 0x000fe200078e020b */
[----:B-1----:R-:W-:-:S06]  /*cffc0*/  ULEA UR6, UR7, UR6, 0x18 ;  /* 0x0000000607067291 */ /* 0x002fcc000f8ec0ff */
[----:B------:R-:W-:Y:S02]  /*cffd0*/  LEA R14, R10, UR6, 0x3 ;  /* 0x000000060a0e7c11 */ /* 0x000fe4000f8e18ff */
[----:B------:R-:W-:Y:S02]  /*cffe0*/  LEA R16, R11, UR6, 0x3 ;  /* 0x000000060b107c11 */ /* 0x000fe4000f8e18ff */
[----:B------:R-:W0:Y:S02]  /*cfff0*/  LDC.64 R10, c[0x0][0x3c0] ;  /* 0x0000f000ff0a7b82 */ /* 0x000e240000000a00 */
[----:B------:R-:W1:Y:S04]  /*d0000*/  LDS.64 R14, [R14] ;  /* 0x000000000e0e7984 */ /* 0x000e680000000a00 */
[----:B------:R-:W2:Y:S01]  /*d0010*/  LDS.64 R16, [R16] ;  /* 0x0000000010107984 */ /* 0x000ea20000000a00 */
[----:B0-----:R-:W-:-:S02]  /*d0020*/  ISETP.NE.U32.AND P0, PT, R10, RZ, PT ;  /* 0x000000ff0a00720c */ /* 0x001fc40003f05070 */
[----:B------:R-:W-:Y:S02]  /*d0030*/  MOV R10, 0x84222325 ;  /* 0x84222325000a7802 */ /* 0x000fe40000000f00 */
        /* <DEDUP_REMOVED lines=14> */
.L_x_3689:
        /* <DEDUP_REMOVED lines=102> */
[----:B0-----:R-:W-:Y:S01]  /*d0780*/  MOV R19, R18 ;  /* 0x0000001200137202 */ /* 0x001fe20000000f00 */
[----:B------:R-:W-:-:S07]  /*d0790*/  IMAD.U32 R13, RZ, RZ, UR5 ;  /* 0x00000005ff0d7e24 */ /* 0x000fce000f8e00ff */
.L_x_3688:
        /* <DEDUP_REMOVED lines=53> */
.L_x_3687:
        /* <DEDUP_REMOVED lines=15> */
.L_x_3692:
[----:B------:R-:W-:-:S04]  /*d0be0*/  LEA R18, P1, R24, R14, 0x3 ;  /* 0x0000000e18127211 */ /* 0x000fc800078218ff */
        /* <DEDUP_REMOVED lines=102> */
.L_x_3691:
        /* <DEDUP_REMOVED lines=53> */
.L_x_3690:
        /* <DEDUP_REMOVED lines=14> */
[----:B------:R-:W1:Y:S01]  /*d1680*/  LDC R18, c[0x0][0x3c4] ;  /* 0x0000f100ff127b82 */ /* 0x000e620000000800 */
[----:B------:R-:W-:Y:S02]  /*d1690*/  HFMA2 R10, -RZ, RZ, -15.890625, -0.0047760009765625 ;  /* 0xcbf29ce4ff0a7431 */ /* 0x000fe400000001ff */
[----:B------:R-:W-:Y:S01]  /*d16a0*/  IMAD.MOV.U32 R12, RZ, RZ, -0x7bdddcdb ;  /* 0x84222325ff0c7424 */ /* 0x000fe200078e00ff */
[----:B------:R-:W-:Y:S01]  /*d16b0*/  MOV R13, RZ ;  /* 0x000000ff000d7202 */ /* 0x000fe20000000f00 */
[----:B------:R-:W-:-:S07]  /*d16c0*/  IMAD.MOV.U32 R19, RZ, RZ, RZ ;  /* 0x000000ffff137224 */ /* 0x000fce00078e00ff */
.L_x_3697:
        /* <DEDUP_REMOVED lines=103> */
.L_x_3696:
        /* <DEDUP_REMOVED lines=52> */
.L_x_3695:
[----:B------:R-:W-:Y:S01]  /*d2080*/  MOV R23, 0x84222325 ;  /* 0x8422232500177802 */ /* 0x000fe20000000f00 */
[----:B0-----:R-:W-:Y:S01]  /*d2090*/  IMAD.MOV.U32 R25, RZ, RZ, -0x340d631c ;  /* 0xcbf29ce4ff197424 */ /* 0x001fe200078e00ff */
        /* <DEDUP_REMOVED lines=13> */
.L_x_3700:
[----:B-1----:R-:W-:-:S04]  /*d2170*/  LEA R18, P0, R17, R14, 0x3 ;  /* 0x0000000e11127211 */ /* 0x002fc800078018ff */
        /* <DEDUP_REMOVED lines=102> */
.L_x_3699:
[----:B------:R-:W-:-:S04]  /*d27e0*/  UISETP.NE.U32.AND UP0, UPT, UR14, URZ, UPT ;  /* 0x000000ff0e00728c */ /* 0x000fc8000bf05070 */
[----:B------:R-:W-:-:S09]  /*d27f0*/  UISETP.NE.AND.EX UP0, UPT, URZ, URZ, UPT, UP0 ;  /* 0x000000ffff00728c */ /* 0x000fd2000bf05300 */
[----:B------:R-:W-:Y:S05]  /*d2800*/  BRA.U !UP0, `(.L_x_3698) ;  /* 0x0000000108c87547 */ /* 0x000fea000b800000 */
[----:B------:R-:W-:-:S04]  /*d2810*/  LEA R14, P0, R13, R14, 0x3 ;  /* 0x0000000e0d0e7211 */ /* 0x000fc800078018ff */
[----:B0-----:R-:W-:-:S06]  /*d2820*/  LEA.HI.X R15, R13, R15, R16, 0x3, P0 ;  /* 0x0000000f0d0f7211 */ /* 0x001fcc00000f1c10 */
[----:B------:R-:W2:Y:S01]  /*d2830*/  LD.E.64 R14, desc[UR10][R14.64] ;  /* 0x0000000a0e0e7980 */ /* 0x000ea2000c101b00 */
[----:B-1----:R-:W-:Y:S01]  /*d2840*/  IMAD R18, R25, 0x1b3, RZ ;  /* 0x000001b319127824 */ /* 0x002fe200078e02ff */
        /* <DEDUP_REMOVED lines=46> */
.L_x_3698:
[----:B------:R-:W-:-:S04]  /*d2b30*/  ISETP.GE.U32.AND P0, PT, R12, R23, PT ;  /* 0x000000170c00720c */ /* 0x000fc80003f06070 */
[----:B------:R-:W-:Y:S01]  /*d2b40*/  ISETP.GE.U32.AND.EX P0, PT, R10, R25, PT, P0 ;  /* 0x000000190a00720c */ /* 0x000fe20003f06100 */
[----:B------:R-:W-:-:S12]  /*d2b50*/  BRA `(.L_x_3701) ;  /* 0x0000000000547947 */ /* 0x000fd80003800000 */
.L_x_3694:
[----:B------:R-:W1:Y:S01]  /*d2b60*/  LDC R23, c[0x0][0x3c8] ;  /* 0x0000f200ff177b82 */ /* 0x000e620000000800 */
[----:B------:R-:W-:Y:S02]  /*d2b70*/  PLOP3.LUT P0, PT, PT, PT, PT, 0x80, 0x8 ;  /* 0x000000000008781c */ /* 0x000fe40003f0f070 */
[----:B-1----:R-:W-:-:S13]  /*d2b80*/  ISETP.NE.AND P1, PT, R23, RZ, PT ;  /* 0x000000ff1700720c */ /* 0x002fda0003f25270 */
[----:B------:R-:W-:Y:S05]  /*d2b90*/  @!P1 BRA `(.L_x_3701) ;  /* 0x0000000000449947 */ /* 0x000fea0003800000 */
[----:B------:R-:W-:Y:S02]  /*d2ba0*/  HFMA2 R18, -RZ, RZ, 0, 0 ;  /* 0x00000000ff127431 */ /* 0x000fe400000001ff */
[----:B------:R-:W-:-:S07]  /*d2bb0*/  IMAD.MOV.U32 R21, RZ, RZ, RZ ;  /* 0x000000ffff157224 */ /* 0x000fce00078e00ff */
.L_x_3702:
        /* <DEDUP_REMOVED lines=11> */
[----:B------:R-:W-:Y:S02]  /*d2c70*/  ISETP.NE.AND.EX P1, PT, R21, UR4, PT, P1 ;  /* 0x0000000415007c0c */ /* 0x000fe4000bf25310 */
[----:B--2---:R-:W-:-:S04]  /*d2c80*/  ISETP.GE.U32.AND P0, PT, R10, R12, PT ;  /* 0x0000000c0a00720c */ /* 0x004fc80003f06070 */
[----:B------:R-:W-:-:S13]  /*d2c90*/  ISETP.GE.U32.AND.EX P0, PT, R11, R13, PT, P0 ;  /* 0x0000000d0b00720c */ /* 0x000fda0003f06100 */
[----:B------:R-:W-:Y:S05]  /*d2ca0*/  @P0 BRA P1, `(.L_x_3702) ;  /* 0xfffffffc00c40947 */ /* 0x000fea000083ffff */
.L_x_3701:
[----:B------:R-:W-:Y:S05]  /*d2cb0*/  BSYNC.RECONVERGENT B1 ;  /* 0x0000000000017941 */ /* 0x000fea0003800200 */
.L_x_3693:
[----:B------:R-:W-:Y:S02]  /*d2cc0*/  @P0 IADD3 R7, PT, PT, R8, 0x1, RZ ;  /* 0x0000000108070810 */ /* 0x000fe40007ffe0ff */
[----:B------:R-:W-:-:S04]  /*d2cd0*/  SEL R5, R5, R8, P0 ;  /* 0x0000000805057207 */ /* 0x000fc80000000000 */
[----:B------:R-:W-:-:S13]  /*d2ce0*/  ISETP.GE.AND P0, PT, R7, R5, PT ;  /* 0x000000050700720c */ /* 0x000fda0003f06270 */
[----:B------:R-:W-:Y:S05]  /*d2cf0*/  @!P0 BRA `(.L_x_3703) ;  /* 0xffffffd0008c8947 */ /* 0x000fea000383ffff */
.L_x_3686:
[----:B------:R-:W-:Y:S05]  /*d2d00*/  BSYNC.RECONVERGENT B0 ;  /* 0x0000000000007941 */ /* 0x000fea0003800200 */
.L_x_3685:
[----:B------:R-:W2:Y:S01]  /*d2d10*/  S2UR UR7, SR_CgaCtaId ;  /* 0x00000000000779c3 */ /* 0x000ea20000008800 */
[----:B------:R-:W-:Y:S01]  /*d2d20*/  UMOV UR6, 0x400 ;  /* 0x0000040000067882 */ /* 0x000fe20000000000 */
[----:B------:R-:W-:Y:S01]  /*d2d30*/  IMAD.IADD R9, R9, 0x1, R7 ;  /* 0x0000000109097824 */ /* 0x000fe200078e0207 */
[----:B------:R-:W-:Y:S01]  /*d2d40*/  IADD3 R11, PT, PT, -R7, R2, R4 ;  /* 0x00000002070b7210 */ /* 0x000fe20007ffe104 */
[----:B------:R-:W-:Y:S01]  /*d2d50*/  BSSY.RECONVERGENT B0, `(.L_x_3704) ;  /* 0x00002d6000007945 */ /* 0x000fe20003800200 */
[----:B------:R-:W-:Y:S02]  /*d2d60*/  PLOP3.LUT P0, PT, PT, PT, PT, 0x8, 0x80 ;  /* 0x000000000080781c */ /* 0x000fe40003f0e170 */
[----:B------:R-:W-:Y:S01]  /*d2d70*/  ISETP.GE.AND P1, PT, R11, R0, PT ;  /* 0x000000000b00720c */ /* 0x000fe20003f26270 */
[----:B--2---:R-:W-:-:S06]  /*d2d80*/  ULEA UR6, UR7, UR6, 0x18 ;  /* 0x0000000607067291 */ /* 0x004fcc000f8ec0ff */
[----:B------:R-:W-:Y:S02]  /*d2d90*/  LEA R8, R9, UR6, 0x3 ;  /* 0x0000000609087c11 */ /* 0x000fe4000f8e18ff */
[----:B------:R-:W-:-:S03]  /*d2da0*/  LEA R10, R11, UR6, 0x3 ;  /* 0x000000060b0a7c11 */ /* 0x000fc6000f8e18ff */
[----:B0-----:R0:W2:Y:S04]  /*d2db0*/  LDS.64 R14, [R8] ;  /* 0x00000000080e7984 */ /* 0x0010a80000000a00 */
[----:B------:R0:W3:Y:S01]  /*d2dc0*/  LDS.64 R16, [R10] ;  /* 0x000000000a107984 */ /* 0x0000e20000000a00 */
[----:B------:R-:W-:Y:S05]  /*d2dd0*/  @P1 BRA `(.L_x_3705) ;  /* 0x0000002c00341947 */ /* 0x000fea0003800000 */
        /* <DEDUP_REMOVED lines=16> */
[----:B------:R-:W-:Y:S01]  /*d2ee0*/  MOV R18, 0x84222325 ;  /* 0x8422232500127802 */ /* 0x000fe20000000f00 */
[----:B------:R-:W-:Y:S01]  /*d2ef0*/  IMAD.MOV.U32 R20, RZ, RZ, -0x340d631c ;  /* 0xcbf29ce4ff147424 */ /* 0x000fe200078e00ff */
[----:B------:R-:W-:-:S07]  /*d2f00*/  CS2R R12, SRZ ;  /* 0x00000000000c7805 */ /* 0x000fce000001ff00 */
.L_x_3708:
        /* <DEDUP_REMOVED lines=104> */
.L_x_3707:
[----:B------:R-:W-:-:S04]  /*d3590*/  UISETP.NE.U32.AND UP0, UPT, UR14, URZ, UPT ;  /* 0x000000ff0e00728c */ /* 0x000fc8000bf05070 */
[----:B------:R-:W-:-:S09]  /*d35a0*/  UISETP.NE.AND.EX UP0, UPT, URZ, URZ, UPT, UP0 ;  /* 0x000000ffff00728c */ /* 0x000fd2000bf05300 */
[----:B------:R-:W-:Y:S05]  /*d35b0*/  BRA.U !UP0, `(.L_x_3706) ;  /* 0x0000000108c87547 */ /* 0x000fea000b800000 */
[----:B---3--:R-:W-:-:S04]  /*d35c0*/  LEA R4, P1, R5, R16, 0x3 ;  /* 0x0000001005047211 */ /* 0x008fc800078218ff */
[----:B-1----:R-:W-:-:S06]  /*d35d0*/  LEA.HI.X R5, R5, R17, R6, 0x3, P1 ;  /* 0x0000001105057211 */ /* 0x002fcc00008f1c06 */
        /* <DEDUP_REMOVED lines=48> */
.L_x_3706:
        /* <DEDUP_REMOVED lines=8> */
[----:B-1----:R-:W-:-:S08]  /*d3960*/  IMAD.MOV.U32 R6, RZ, RZ, RZ ;  /* 0x000000ffff067224 */ /* 0x002fd000078e00ff */
[----:B------:R-:W-:Y:S05]  /*d3970*/  BRA.U !UP0, `(.L_x_3710) ;  /* 0x0000000508b07547 */ /* 0x000fea000b800000 */
[----:B------:R-:W-:Y:S01]  /*d3980*/  MOV R13, 0x84222325 ;  /* 0x84222325000d7802 */ /* 0x000fe20000000f00 */
[----:B------:R-:W-:Y:S01]  /*d3990*/  IMAD.MOV.U32 R27, RZ, RZ, -0x340d631c ;  /* 0xcbf29ce4ff1b7424 */ /* 0x000fe200078e00ff */
[----:B------:R-:W-:Y:S01]  /*d39a0*/  MOV R21, RZ ;  /* 0x000000ff00157202 */ /* 0x000fe20000000f00 */
[----:B------:R-:W-:-:S07]  /*d39b0*/  IMAD.MOV.U32 R22, RZ, RZ, RZ ;  /* 0x000000ffff167224 */ /* 0x000fce00078e00ff */
.L_x_3711:
        /* <DEDUP_REMOVED lines=104> */
.L_x_3710:
[----:B------:R-:W-:-:S04]  /*d4040*/  UISETP.NE.U32.AND UP0, UPT, UR14, URZ, UPT ;  /* 0x000000ff0e00728c */ /* 0x000fc8000bf05070 */
[----:B------:R-:W-:-:S09]  /*d4050*/  UISETP.NE.AND.EX UP0, UPT, URZ, URZ, UPT, UP0 ;  /* 0x000000ffff00728c */ /* 0x000fd2000bf05300 */
[----:B------:R-:W-:Y:S05]  /*d4060*/  BRA.U !UP0, `(.L_x_3709) ;  /* 0x0000000108c87547 */ /* 0x000fea000b800000 */
[----:B--2---:R-:W-:-:S04]  /*d4070*/  LEA R4, P1, R5, R14, 0x3 ;  /* 0x0000000e05047211 */ /* 0x004fc800078218ff */
        /* <DEDUP_REMOVED lines=49> */
.L_x_3709:
        /* <DEDUP_REMOVED lines=11> */
[----:B-1----:R-:W-:-:S08]  /*d4440*/  IMAD.MOV.U32 R6, RZ, RZ, RZ ;  /* 0x000000ffff067224 */ /* 0x002fd000078e00ff */
[----:B------:R-:W-:Y:S05]  /*d4450*/  BRA.U !UP0, `(.L_x_3714) ;  /* 0x0000000508a87547 */ /* 0x000fea000b800000 */
[----:B------:R-:W-:Y:S01]  /*d4460*/  MOV R20, 0x84222325 ;  /* 0x8422232500147802 */ /* 0x000fe20000000f00 */
[----:B------:R-:W-:Y:S01]  /*d4470*/  IMAD.MOV.U32 R18, RZ, RZ, -0x340d631c ;  /* 0xcbf29ce4ff127424 */ /* 0x000fe200078e00ff */
[----:B------:R-:W-:-:S07]  /*d4480*/  CS2R R12, SRZ ;  /* 0x00000000000c7805 */ /* 0x000fce000001ff00 */
.L_x_3715:
        /* <DEDUP_REMOVED lines=101> */
[----:B------:R-:W1:Y:S01]  /*d4ae0*/  LDC R6, c[0x0][0x3c4] ;  /* 0x0000f100ff067b82 */ /* 0x000e620000000800 */
[----:B------:R-:W-:-:S07]  /*d4af0*/  IMAD.U32 R5, RZ, RZ, UR5 ;  /* 0x00000005ff057e24 */ /* 0x000fce000f8e00ff */
.L_x_3714:
[----:B------:R-:W-:-:S04]  /*d4b00*/  UISETP.NE.U32.AND UP0, UPT, UR14, URZ, UPT ;  /* 0x000000ff0e00728c */ /* 0x000fc8000bf05070 */
[----:B------:R-:W-:-:S09]  /*d4b10*/  UISETP.NE.AND.EX UP0, UPT, URZ, URZ, UPT, UP0 ;  /* 0x000000ffff00728c */ /* 0x000fd2000bf05300 */
[----:B------:R-:W-:Y:S05]  /*d4b20*/  BRA.U !UP0, `(.L_x_3713) ;  /* 0x0000000108c47547 */ /* 0x000fea000b800000 */
[----:B---3--:R-:W-:-:S04]  /*d4b30*/  LEA R4, P1, R5, R16, 0x3 ;  /* 0x0000001005047211 */ /* 0x008fc800078218ff */
        /* <DEDUP_REMOVED lines=48> */
.L_x_3713:
        /* <DEDUP_REMOVED lines=14> */
.L_x_3718:
        /* <DEDUP_REMOVED lines=104> */
.L_x_3717:
        /* <DEDUP_REMOVED lines=53> */
.L_x_3716:
[----:B------:R-:W-:-:S04]  /*d58f0*/  ISETP.GE.U32.AND P0, PT, R20, R13, PT ;  /* 0x0000000d1400720c */ /* 0x000fc80003f06070 */
[----:B------:R-:W-:-:S04]  /*d5900*/  ISETP.GE.U32.AND.EX P0, PT, R18, R27, PT, P0 ;  /* 0x0000001b1200720c */ /* 0x000fc80003f06100 */
[----:B------:R-:W-:Y:S01]  /*d5910*/  PLOP3.LUT P0, PT, P0, PT, PT, 0x8, 0x80 ;  /* 0x000000000080781c */ /* 0x000fe2000070e170 */
[----:B------:R-:W-:-:S12]  /*d5920*/  BRA `(.L_x_3705) ;  /* 0x0000000000607947 */ /* 0x000fd80003800000 */
.L_x_3712:
[----:B------:R-:W4:Y:S01]  /*d5930*/  LDC R20, c[0x0][0x3c8] ;  /* 0x0000f200ff147b82 */ /* 0x000f220000000800 */
[----:B------:R-:W-:Y:S02]  /*d5940*/  PLOP3.LUT P0, PT, PT, PT, PT, 0x8, 0x80 ;  /* 0x000000000080781c */ /* 0x000fe40003f0e170 */
[----:B----4-:R-:W-:-:S13]  /*d5950*/  ISETP.NE.AND P1, PT, R20, RZ, PT ;  /* 0x000000ff1400720c */ /* 0x010fda0003f25270 */
[----:B------:R-:W-:Y:S05]  /*d5960*/  @!P1 BRA `(.L_x_3705) ;  /* 0x0000000000509947 */ /* 0x000fea0003800000 */
[----:B------:R-:W-:Y:S01]  /*d5970*/  HFMA2 R13, -RZ, RZ, 0, 0 ;  /* 0x00000000ff0d7431 */ /* 0x000fe200000001ff */
[----:B------:R-:W-:Y:S01]  /*d5980*/  BSSY.RECONVERGENT B1, `(.L_x_3719) ;  /* 0x0000011000017945 */ /* 0x000fe20003800200 */
[----:B------:R-:W-:-:S07]  /*d5990*/  IMAD.MOV.U32 R18, RZ, RZ, RZ ;  /* 0x000000ffff127224 */ /* 0x000fce00078e00ff */
.L_x_3720:
[C---:B------:R-:W-:Y:S02]  /*d59a0*/  SHF.L.U32 R7, R13.reuse, 0x3, RZ ;  /* 0x000000030d077819 */ /* 0x040fe400000006ff */
[----:B------:R-:W-:Y:S02]  /*d59b0*/  SHF.L.U64.HI R12, R13, 0x3, R18 ;  /* 0x000000030d0c7819 */ /* 0x000fe40000010212 */
[C---:B---3--:R-:W-:Y:S02]  /*d59c0*/  IADD3 R4, P0, PT, R7.reuse, R16, RZ ;  /* 0x0000001007047210 */ /* 0x048fe40007f1e0ff */
[----:B-12---:R-:W-:-:S03]  /*d59d0*/  IADD3 R6, P1, PT, R7, R14, RZ ;  /* 0x0000000e07067210 */ /* 0x006fc60007f3e0ff */
[C---:B------:R-:W-:Y:S01]  /*d59e0*/  IMAD.X R5, R12.reuse, 0x1, R17, P0 ;  /* 0x000000010c057824 */ /* 0x040fe200000e0611 */
[----:B------:R-:W-:-:S05]  /*d59f0*/  IADD3.X R7, PT, PT, R12, R15, RZ, P1, !PT ;  /* 0x0000000f0c077210 */ /* 0x000fca0000ffe4ff */
[----:B------:R-:W2:Y:S04]  /*d5a00*/  LD.E.64 R4, desc[UR10][R4.64] ;  /* 0x0000000a04047980 */ /* 0x000ea8000c101b00 */
[----:B------:R-:W2:Y:S01]  /*d5a10*/  LD.E.64 R6, desc[UR10][R6.64] ;  /* 0x0000000a06067980 */ /* 0x000ea2000c101b00 */
[----:B------:R-:W-:-:S05]  /*d5a20*/  IADD3 R13, P0, PT, R13, 0x1, RZ ;  /* 0x000000010d0d7810 */ /* 0x000fca0007f1e0ff */
[----:B------:R-:W-:Y:S01]  /*d5a30*/  IMAD.X R18, RZ, RZ, R18, P0 ;  /* 0x000000ffff127224 */ /* 0x000fe200000e0612 */
[----:B------:R-:W-:Y:S02]  /*d5a40*/  ISETP.EQ.U32.AND P0, PT, R13, R20, PT ;  /* 0x000000140d00720c */ /* 0x000fe40003f02070 */
[----:B--2---:R-:W-:-:S04]  /*d5a50*/  ISETP.GE.U32.AND P1, PT, R4, R6, PT ;  /* 0x000000060400720c */ /* 0x004fc80003f26070 */
[----:B------:R-:W-:-:S04]  /*d5a60*/  ISETP.GE.U32.AND.EX P1, PT, R5, R7, PT, P1 ;  /* 0x000000070500720c */ /* 0x000fc80003f26110 */
[----:B------:R-:W-:-:S13]  /*d5a70*/  ISETP.EQ.OR.EX P0, PT, R18, UR4, !P1, P0 ;  /* 0x0000000412007c0c */ /* 0x000fda000cf02700 */
[----:B------:R-:W-:Y:S05]  /*d5a80*/  @!P0 BRA `(.L_x_3720) ;  /* 0xfffffffc00c48947 */ /* 0x000fea000383ffff */
[----:B------:R-:W-:Y:S05]  /*d5a90*/  BSYNC.RECONVERGENT B1 ;  /* 0x0000000000017941 */ /* 0x000fea0003800200 */
.L_x_3719:
[----:B------:R-:W-:-:S13]  /*d5aa0*/  PLOP3.LUT P0, PT, P1, PT, PT, 0x8, 0x80 ;  /* 0x000000000080781c */ /* 0x000fda0000f0e170 */
.L_x_3705:
[----:B------:R-:W-:Y:S05]  /*d5ab0*/  BSYNC.RECONVERGENT B0 ;  /* 0x0000000000007941 */ /* 0x000fea0003800200 */
.L_x_3704:
[----:B--23--:R-:W-:Y:S01]  /*d5ac0*/  SEL R12, R16, R14, P0 ;  /* 0x0000000e100c7207 */ /* 0x00cfe20000000000 */
[----:B------:R-:W-:Y:S01]  /*d5ad0*/  BSSY.RECONVERGENT B0, `(.L_x_3721) ;  /* 0x00002d8000007945 */ /* 0x000fe20003800200 */
[----:B------:R-:W-:Y:S02]  /*d5ae0*/  SEL R13, R17, R15, P0 ;  /* 0x0000000f110d7207 */ /* 0x000fe40000000000 */
[----:B------:R2:W3:Y:S01]  /*d5af0*/  @P0 LDS.64 R16, [R10+0x8] ;  /* 0x000008000a100984 */ /* 0x0004e20000000a00 */
[----:B------:R-:W-:Y:S01]  /*d5b00*/  IADD3 R5, PT, PT, R11, 0x1, RZ ;  /* 0x000000010b057810 */ /* 0x000fe20007ffe0ff */
[----:B------:R-:W-:Y:S01]  /*d5b10*/  @!P0 IMAD.MOV R5, RZ, RZ, R11 ;  /* 0x000000ffff058224 */ /* 0x000fe200078e020b */
[----:B------:R-:W-:Y:S01]  /*d5b20*/  IADD3 R7, PT, PT, R9, 0x1, RZ ;  /* 0x0000000109077810 */ /* 0x000fe20007ffe0ff */
[----:B------:R2:W4:Y:S01]  /*d5b30*/  @!P0 LDS.64 R14, [R8+0x8] ;  /* 0x00000800080e8984 */ /* 0x0005220000000a00 */
[----:B------:R-:W-:Y:S01]  /*d5b40*/  PLOP3.LUT P1, PT, PT, PT, PT, 0x8, 0x80 ;  /* 0x000000000080781c */ /* 0x000fe20003f2e170 */
[----:B------:R-:W-:Y:S01]  /*d5b50*/  @P0 IMAD.MOV R7, RZ, RZ, R9 ;  /* 0x000000ffff070224 */ /* 0x000fe200078e0209 */
[----:B------:R-:W-:-:S13]  /*d5b60*/  ISETP.GE.AND P2, PT, R5, R0, PT ;  /* 0x000000000500720c */ /* 0x000fda0003f46270 */
[----:B------:R-:W-:Y:S05]  /*d5b70*/  @P2 BRA `(.L_x_3722) ;  /* 0x0000002c00342947 */ /* 0x000fea0003800000 */
[----:B------:R-:W-:Y:S02]  /*d5b80*/  ISETP.GE.AND P0, PT, R7, R2, PT ;  /* 0x000000020700720c */ /* 0x000fe40003f06270 */
[----:B------:R-:W-:-:S11]  /*d5b90*/  PLOP3.LUT P1, PT, PT, PT, PT, 0x80, 0x8 ;  /* 0x000000000008781c */ /* 0x000fd60003f2f070 */
[----:B------:R-:W-:Y:S05]  /*d5ba0*/  @P0 BRA `(.L_x_3722) ;  /* 0x0000002c00280947 */ /* 0x000fea0003800000 */
[----:B------:R-:W5:Y:S01]  /*d5bb0*/  LDC.64 R20, c[0x0][0x3c0] ;  /* 0x0000f000ff147b82 */ /* 0x000f620000000a00 */
[----:B------:R-:W-:Y:S02]  /*d5bc0*/  HFMA2 R4, -RZ, RZ, -6.306171417236328125e-05, 0.01395416259765625 ;  /* 0x84222325ff047431 */ /* 0x000fe400000001ff */
[----:B-1----:R-:W-:Y:S01]  /*d5bd0*/  IMAD.MOV.U32 R6, RZ, RZ, -0x340d631c ;  /* 0xcbf29ce4ff067424 */ /* 0x002fe200078e00ff */
        /* <DEDUP_REMOVED lines=8> */
[----:B0-2---:R-:W-:-:S08]  /*d5c60*/  IMAD.MOV.U32 R10, RZ, RZ, RZ ;  /* 0x000000ffff0a7224 */ /* 0x005fd000078e00ff */
[----:B------:R-:W-:Y:S05]  /*d5c70*/  BRA.U !UP0, `(.L_x_3724) ;  /* 0x0000000508ac7547 */ /* 0x000fea000b800000 */
[----:B------:R-:W-:Y:S01]  /*d5c80*/  MOV R4, 0x84222325 ;  /* 0x8422232500047802 */ /* 0x000fe20000000f00 */
[----:B------:R-:W-:Y:S01]  /*d5c90*/  IMAD.MOV.U32 R6, RZ, RZ, -0x340d631c ;  /* 0xcbf29ce4ff067424 */ /* 0x000fe200078e00ff */
[----:B------:R-:W-:-:S07]  /*d5ca0*/  CS2R R18, SRZ ;  /* 0x0000000000127805 */ /* 0x000fce000001ff00 */
.L_x_3725:
[----:B---3--:R-:W-:-:S04]  /*d5cb0*/  LEA R24, P1, R19, R16, 0x3 ;  /* 0x0000001013187211 */ /* 0x008fc800078218ff */
        /* <DEDUP_REMOVED lines=101> */
[----:B------:R-:W0:Y:S01]  /*d6310*/  LDC R10, c[0x0][0x3c4] ;  /* 0x0000f100ff0a7b82 */ /* 0x000e220000000800 */
[----:B------:R-:W-:-:S07]  /*d6320*/  MOV R9, UR5 ;  /* 0x0000000500097c02 */ /* 0x000fce0008000f00 */
.L_x_3724:
[----:B------:R-:W-:-:S04]  /*d6330*/  UISETP.NE.U32.AND UP0, UPT, UR14, URZ, UPT ;  /* 0x000000ff0e00728c */ /* 0x000fc8000bf05070 */
[----:B------:R-:W-:-:S09]  /*d6340*/  UISETP.NE.AND.EX UP0, UPT, URZ, URZ, UPT, UP0 ;  /* 0x000000ffff00728c */ /* 0x000fd2000bf05300 */
[----:B------:R-:W-:Y:S05]  /*d6350*/  BRA.U !UP0, `(.L_x_3723) ;  /* 0x0000000108c87547 */ /* 0x000fea000b800000 */
[----:B---3--:R-:W-:-:S04]  /*d6360*/  LEA R8, P1, R9, R16, 0x3 ;  /* 0x0000001009087211 */ /* 0x008fc800078218ff */
        /* <DEDUP_REMOVED lines=49> */
.L_x_3723:
        /* <DEDUP_REMOVED lines=13> */
.L_x_3728:
[----:B----4-:R-:W-:-:S04]  /*d6750*/  LEA R24, P1, R11, R14, 0x3 ;  /* 0x0000000e0b187211 */ /* 0x010fc800078218ff */
        /* <DEDUP_REMOVED lines=103> */
.L_x_3727:
[----:B------:R-:W-:-:S04]  /*d6dd0*/  UISETP.NE.U32.AND UP0, UPT, UR14, URZ, UPT ;  /* 0x000000ff0e00728c */ /* 0x000fc8000bf05070 */
[----:B------:R-:W-:-:S09]  /*d6de0*/  UISETP.NE.AND.EX UP0, UPT, URZ, URZ, UPT, UP0 ;  /* 0x000000ffff00728c */ /* 0x000fd2000bf05300 */
[----:B------:R-:W-:Y:S05]  /*d6df0*/  BRA.U !UP0, `(.L_x_3726) ;  /* 0x0000000108c87547 */ /* 0x000fea000b800000 */
[----:B----4-:R-:W-:-:S04]  /*d6e00*/  LEA R8, P1, R9, R14, 0x3 ;  /* 0x0000000e09087211 */ /* 0x010fc800078218ff */
        /* <DEDUP_REMOVED lines=49> */
.L_x_3726:
        /* <DEDUP_REMOVED lines=16> */
.L_x_3732:
        /* <DEDUP_REMOVED lines=104> */
.L_x_3731:
        /* <DEDUP_REMOVED lines=53> */
.L_x_3730:
        /* <DEDUP_REMOVED lines=13> */
.L_x_3735:
        /* <DEDUP_REMOVED lines=104> */
.L_x_3734:
        /* <DEDUP_REMOVED lines=53> */
.L_x_3733:
[----:B------:R-:W-:-:S04]  /*d8690*/  ISETP.GE.U32.AND P1, PT, R4, R23, PT ;  /* 0x000000170400720c */ /* 0x000fc80003f26070 */
[----:B------:R-:W-:-:S04]  /*d86a0*/  ISETP.GE.U32.AND.EX P1, PT, R6, R27, PT, P1 ;  /* 0x0000001b0600720c */ /* 0x000fc80003f26110 */
[----:B------:R-:W-:Y:S01]  /*d86b0*/  PLOP3.LUT P1, PT, P1, PT, PT, 0x8, 0x80 ;  /* 0x000000000080781c */ /* 0x000fe20000f2e170 */
[----:B------:R-:W-:-:S12]  /*d86c0*/  BRA `(.L_x_3722) ;  /* 0x0000000000607947 */ /* 0x000fd80003800000 */
.L_x_3729:
[----:B------:R-:W1:Y:S01]  /*d86d0*/  LDC R21, c[0x0][0x3c8] ;  /* 0x0000f200ff157b82 */ /* 0x000e620000000800 */
[----:B------:R-:W-:Y:S02]  /*d86e0*/  PLOP3.LUT P1, PT, PT, PT, PT, 0x8, 0x80 ;  /* 0x000000000080781c */ /* 0x000fe40003f2e170 */
[----:B-1----:R-:W-:-:S13]  /*d86f0*/  ISETP.NE.AND P0, PT, R21, RZ, PT ;  /* 0x000000ff1500720c */ /* 0x002fda0003f05270 */
[----:B------:R-:W-:Y:S05]  /*d8700*/  @!P0 BRA `(.L_x_3722) ;  /* 0x0000000000508947 */ /* 0x000fea0003800000 */
[----:B------:R-:W-:Y:S02]  /*d8710*/  HFMA2 R6, -RZ, RZ, 0, 0 ;  /* 0x00000000ff067431 */ /* 0x000fe400000001ff */
[----:B------:R-:W-:-:S07]  /*d8720*/  IMAD.MOV.U32 R19, RZ, RZ, RZ ;  /* 0x000000ffff137224 */ /* 0x000fce00078e00ff */
.L_x_3736:
[C---:B------:R-:W-:Y:S02]  /*d8730*/  SHF.L.U32 R11, R6.reuse, 0x3, RZ ;  /* 0x00000003060b7819 */ /* 0x040fe400000006ff */
[----:B------:R-:W-:Y:S02]  /*d8740*/  SHF.L.U64.HI R4, R6, 0x3, R19 ;  /* 0x0000000306047819 */ /* 0x000fe40000010213 */
[C---:B0-23--:R-:W-:Y:S02]  /*d8750*/  IADD3 R8, P0, PT, R11.reuse, R16, RZ ;  /* 0x000000100b087210 */ /* 0x04dfe40007f1e0ff */
        /* <DEDUP_REMOVED lines=15> */
.L_x_3722:
[----:B------:R-:W-:Y:S05]  /*d8850*/  BSYNC.RECONVERGENT B0 ;  /* 0x0000000000007941 */ /* 0x000fea0003800200 */
.L_x_3721:
[----:B0-2---:R-:W-:Y:S01]  /*d8860*/  VIADD R10, R5, 0x1 ;  /* 0x00000001050a7836 */ /* 0x005fe20000000000 */
[C---:B------:R-:W-:Y:S01]  /*d8870*/  IADD3 R11, PT, PT, R7.reuse, 0x1, RZ ;  /* 0x00000001070b7810 */ /* 0x040fe20007ffe0ff */
[----:B------:R-:W-:Y:S01]  /*d8880*/  @!P1 IMAD.MOV R10, RZ, RZ, R5 ;  /* 0x000000ffff0a9224 */ /* 0x000fe200078e0205 */
[----:B------:R-:W-:Y:S01]  /*d8890*/  @P1 IADD3 R11, PT, PT, R7, RZ, RZ ;  /* 0x000000ff070b1210 */ /* 0x000fe20007ffe0ff */
[----:B------:R-:W-:Y:S01]  /*d88a0*/  BSSY.RECONVERGENT B0, `(.L_x_3737) ;  /* 0x00002dd000007945 */ /* 0x000fe20003800200 */
[----:B---34-:R-:W-:Y:S02]  /*d88b0*/  SEL R31, R16, R14, P1 ;  /* 0x0000000e101f7207 */ /* 0x018fe40000800000 */
[----:B------:R-:W-:Y:S02]  /*d88c0*/  @!P1 LEA R4, R11, UR6, 0x3 ;  /* 0x000000060b049c11 */ /* 0x000fe4000f8e18ff */
[----:B------:R-:W-:Y:S02]  /*d88d0*/  @P1 LEA R5, R10, UR6, 0x3 ;  /* 0x000000060a051c11 */ /* 0x000fe4000f8e18ff */
[----:B------:R-:W-:-:S02]  /*d88e0*/  SEL R30, R17, R15, P1 ;  /* 0x0000000f111e7207 */ /* 0x000fc40000800000 */
[----:B------:R0:W2:Y:S01]  /*d88f0*/  @!P1 LDS.64 R14, [R4] ;  /* 0x00000000040e9984 */ /* 0x0000a20000000a00 */
[----:B------:R-:W-:-:S03]  /*d8900*/  PLOP3.LUT P0, PT, PT, PT, PT, 0x8, 0x80 ;  /* 0x000000000080781c */ /* 0x000fc60003f0e170 */
[----:B------:R0:W3:Y:S01]  /*d8910*/  @P1 LDS.64 R16, [R5] ;  /* 0x0000000005101984 */ /* 0x0000e20000000a00 */
[----:B------:R-:W-:-:S13]  /*d8920*/  ISETP.GE.AND P1, PT, R10, R0, PT ;  /* 0x000000000a00720c */ /* 0x000fda0003f26270 */
[----:B0-----:R-:W-:Y:S05]  /*d8930*/  @P1 BRA `(.L_x_3738) ;  /* 0x0000002c004c1947 */ /* 0x001fea0003800000 */
[----:B------:R-:W-:Y:S02]  /*d8940*/  ISETP.GE.AND P1, PT, R11, R2, PT ;  /* 0x000000020b00720c */ /* 0x000fe40003f26270 */
[----:B------:R-:W-:-:S11]  /*d8950*/  PLOP3.LUT P0, PT, PT, PT, PT, 0x80, 0x8 ;  /* 0x000000000008781c */ /* 0x000fd60003f0f070 */
[----:B------:R-:W-:Y:S05]  /*d8960*/  @P1 BRA `(.L_x_3738) ;  /* 0x0000002c00401947 */ /* 0x000fea0003800000 */
[----:B------:R-:W0:Y:S01]  /*d8970*/  LDC.64 R4, c[0x0][0x3c0] ;  /* 0x0000f000ff047b82 */ /* 0x000e220000000a00 */
        /* <DEDUP_REMOVED lines=12> */
[----:B------:R-:W-:Y:S01]  /*d8a40*/  HFMA2 R21, -RZ, RZ, 0, 0 ;  /* 0x00000000ff157431 */ /* 0x000fe200000001ff */
[----:B------:R-:W-:Y:S01]  /*d8a50*/  MOV R4, 0x84222325 ;  /* 0x8422232500047802 */ /* 0x000fe20000000f00 */
[----:B------:R-:W-:Y:S02]  /*d8a60*/  IMAD.MOV.U32 R20, RZ, RZ, -0x340d631c ;  /* 0xcbf29ce4ff147424 */ /* 0x000fe400078e00ff */
[----:B------:R-:W-:-:S07]  /*d8a70*/  IMAD.MOV.U32 R22, RZ, RZ, RZ ;  /* 0x000000ffff167224 */ /* 0x000fce00078e00ff */
.L_x_3741:
[----:B---3--:R-:W-:-:S04]  /*d8a80*/  LEA R8, P1, R21, R16, 0x3 ;  /* 0x0000001015087211 */ /* 0x008fc800078218ff */
[----:B------:R-:W-:-:S05]  /*d8a90*/  LEA.HI.X R9, R21, R17, R22, 0x3, P1 ;  /* 0x0000001115097211 */ /* 0x000fca00008f1c16 */
[----:B-1----:R-:W3:Y:S04]  /*d8aa0*/  LD.E.64 R6, desc[UR10][R8.64] ;  /* 0x0000000a08067980 */ /* 0x002ee8000c101b00 */
[----:B------:R0:W4:Y:S01]  /*d8ab0*/  LD.E.64 R18, desc[UR10][R8.64+0x8] ;  /* 0x0000080a08127980 */ /* 0x000122000c101b00 */
[----:B------:R-:W-:Y:S01]  /*d8ac0*/  IMAD R23, R20, 0x1b3, RZ ;  /* 0x000001b314177824 */ /* 0x000fe200078e02ff */
[----:B------:R-:W-:-:S04]  /*d8ad0*/  IADD3 R21, P1, PT, R21, 0x2, RZ ;  /* 0x0000000215157810 */ /* 0x000fc80007f3e0ff */
[----:B------:R-:W-:Y:S02]  /*d8ae0*/  IADD3.X R22, PT, PT, RZ, R22, RZ, P1, !PT ;  /* 0x00000016ff167210 */ /* 0x000fe40000ffe4ff */
[----:B------:R-:W-:-:S04]  /*d8af0*/  ISETP.NE.U32.AND P1, PT, R21, UR5, PT ;  /* 0x0000000515007c0c */ /* 0x000fc8000bf25070 */
        /* <DEDUP_REMOVED lines=96> */
.L_x_3740:
[----:B------:R-:W-:-:S04]  /*d9100*/  UISETP.NE.U32.AND UP0, UPT, UR14, URZ, UPT ;  /* 0x000000ff0e00728c */ /* 0x000fc8000bf05070 */
[----:B------:R-:W-:-:S09]  /*d9110*/  UISETP.NE.AND.EX UP0, UPT, URZ, URZ, UPT, UP0 ;  /* 0x000000ffff00728c */ /* 0x000fd2000bf05300 */
[----:B------:R-:W-:Y:S05]  /*d9120*/  BRA.U !UP0, `(.L_x_3739) ;  /* 0x0000000108c87547 */ /* 0x000fea000b800000 */
[----:B-1-3--:R-:W-:-:S04]  /*d9130*/  LEA R6, P1, R7, R16, 0x3 ;  /* 0x0000001007067211 */ /* 0x00afc800078218ff */
        /* <DEDUP_REMOVED lines=49> */
.L_x_3739:
        /* <DEDUP_REMOVED lines=10> */
[----:B------:R-:W-:Y:S01]  /*d94f0*/  MOV R19, 0x84222325 ;  /* 0x8422232500137802 */ /* 0x000fe20000000f00 */
[----:B------:R-:W-:Y:S01]  /*d9500*/  IMAD.MOV.U32 R25, RZ, RZ, -0x340d631c ;  /* 0xcbf29ce4ff197424 */ /* 0x000fe200078e00ff */
[----:B------:R-:W-:Y:S01]  /*d9510*/  MOV R22, RZ ;  /* 0x000000ff00167202 */ /* 0x000fe20000000f00 */
[----:B------:R-:W-:Y:S01]  /*d9520*/  IMAD.MOV.U32 R21, RZ, RZ, RZ ;  /* 0x000000ffff157224 */ /* 0x000fe200078e00ff */
[----:B------:R-:W0:Y:S01]  /*d9530*/  LDCU UR7, c[0x0][0x3c4] ;  /* 0x00007880ff0777ac */ /* 0x000e220008000800 */
[----:B------:R-:W-:-:S05]  /*d9540*/  NOP ;  /* 0x0000000000007918 */ /* 0x000fca0000000000 */
.L_x_3744:
[----:B-12---:R-:W-:-:S04]  /*d9550*/  LEA R6, P1, R22, R14, 0x3 ;  /* 0x0000000e16067211 */ /* 0x006fc800078218ff */
        /* <DEDUP_REMOVED lines=103> */
.L_x_3743:
[----:B------:R-:W-:-:S04]  /*d9bd0*/  UISETP.NE.U32.AND UP0, UPT, UR14, URZ, UPT ;  /* 0x000000ff0e00728c */ /* 0x000fc8000bf05070 */
[----:B------:R-:W-:-:S09]  /*d9be0*/  UISETP.NE.AND.EX UP0, UPT, URZ, URZ, UPT, UP0 ;  /* 0x000000ffff00728c */ /* 0x000fd2000bf05300 */
[----:B------:R-:W-:Y:S05]  /*d9bf0*/  BRA.U !UP0, `(.L_x_3742) ;  /* 0x0000000108c87547 */ /* 0x000fea000b800000 */
[----:B-12---:R-:W-:-:S04]  /*d9c00*/  LEA R6, P1, R7, R14, 0x3 ;  /* 0x0000000e07067211 */ /* 0x006fc800078218ff */
        /* <DEDUP_REMOVED lines=49> */
.L_x_3742:
        /* <DEDUP_REMOVED lines=13> */
[----:B------:R-:W-:Y:S02]  /*d9ff0*/  HFMA2 R22, -RZ, RZ, 0, 0 ;  /* 0x00000000ff167431 */ /* 0x000fe400000001ff */
[----:B------:R-:W-:Y:S01]  /*da000*/  IMAD.MOV.U32 R4, RZ, RZ, -0x7bdddcdb ;  /* 0x84222325ff047424 */ /* 0x000fe200078e00ff */
[----:B------:R-:W-:Y:S01]  /*da010*/  MOV R20, 0xcbf29ce4 ;  /* 0xcbf29ce400147802 */ /* 0x000fe20000000f00 */
[----:B------:R-:W-:-:S07]  /*da020*/  IMAD.MOV.U32 R21, RZ, RZ, RZ ;  /* 0x000000ffff157224 */ /* 0x000fce00078e00ff */
.L_x_3748:
[----:B---3--:R-:W-:-:S04]  /*da030*/  LEA R8, P1, R21, R16, 0x3 ;  /* 0x0000001015087211 */ /* 0x008fc800078218ff */
[----:B------:R-:W-:-:S05]  /*da040*/  LEA.HI.X R9, R21, R17, R22, 0x3, P1 ;  /* 0x0000001115097211 */ /* 0x000fca00008f1c16 */
[----:B-1----:R-:W3:Y:S04]  /*da050*/  LD.E.64 R6, desc[UR10][R8.64] ;  /* 0x0000000a08067980 */ /* 0x002ee8000c101b00 */
        /* <DEDUP_REMOVED lines=101> */
.L_x_3747:
[----:B------:R-:W-:-:S04]  /*da6b0*/  UISETP.NE.U32.AND UP0, UPT, UR14, URZ, UPT ;  /* 0x000000ff0e00728c */ /* 0x000fc8000bf05070 */
[----:B------:R-:W-:-:S09]  /*da6c0*/  UISETP.NE.AND.EX UP0, UPT, URZ, URZ, UPT, UP0 ;  /* 0x000000ffff00728c */ /* 0x000fd2000bf05300 */
[----:B------:R-:W-:Y:S05]  /*da6d0*/  BRA.U !UP0, `(.L_x_3746) ;  /* 0x0000000108c87547 */ /* 0x000fea000b800000 */
[----:B-1-3--:R-:W-:-:S04]  /*da6e0*/  LEA R6, P1, R7, R16, 0x3 ;  /* 0x0000001007067211 */ /* 0x00afc800078218ff */
        /* <DEDUP_REMOVED lines=49> */
.L_x_3746:
        /* <DEDUP_REMOVED lines=10> */
[----:B------:R-:W-:Y:S01]  /*daaa0*/  IMAD.MOV.U32 R19, RZ, RZ, -0x7bdddcdb ;  /* 0x84222325ff137424 */ /* 0x000fe200078e00ff */
[----:B------:R-:W-:Y:S01]  /*daab0*/  MOV R25, 0xcbf29ce4 ;  /* 0xcbf29ce400197802 */ /* 0x000fe20000000f00 */
[----:B------:R-:W-:Y:S01]  /*daac0*/  IMAD.MOV.U32 R22, RZ, RZ, RZ ;  /* 0x000000ffff167224 */ /* 0x000fe200078e00ff */
[----:B------:R-:W-:-:S07]  /*daad0*/  MOV R21, RZ ;  /* 0x000000ff00157202 */ /* 0x000fce0000000f00 */
.L_x_3751:
[----:B-12---:R-:W-:-:S04]  /*daae0*/  LEA R6, P0, R22, R14, 0x3 ;  /* 0x0000000e16067211 */ /* 0x006fc800078018ff */
        /* <DEDUP_REMOVED lines=103> */
.L_x_3750:
[----:B------:R-:W-:-:S04]  /*db160*/  UISETP.NE.U32.AND UP0, UPT, UR14, URZ, UPT ;  /* 0x000000ff0e00728c */ /* 0x000fc8000bf05070 */
[----:B------:R-:W-:-:S09]  /*db170*/  UISETP.NE.AND.EX UP0, UPT, URZ, URZ, UPT, UP0 ;  /* 0x000000ffff00728c */ /* 0x000fd2000bf05300 */
[----:B------:R-:W-:Y:S05]  /*db180*/  BRA.U !UP0, `(.L_x_3749) ;  /* 0x0000000108c87547 */ /* 0x000fea000b800000 */
[----:B-12---:R-:W-:-:S04]  /*db190*/  LEA R6, P0, R7, R14, 0x3 ;  /* 0x0000000e07067211 */ /* 0x006fc800078018ff */
        /* <DEDUP_REMOVED lines=49> */
.L_x_3749:
[----:B------:R-:W-:-:S04]  /*db4b0*/  ISETP.GE.U32.AND P0, PT, R4, R19, PT ;  /* 0x000000130400720c */ /* 0x000fc80003f06070 */
[----:B------:R-:W-:-:S04]  /*db4c0*/  ISETP.GE.U32.AND.EX P0, PT, R20, R25, PT, P0 ;  /* 0x000000191400720c */ /* 0x000fc80003f06100 */
[----:B------:R-:W-:Y:S01]  /*db4d0*/  PLOP3.LUT P0, PT, P0, PT, PT, 0x8, 0x80 ;  /* 0x000000000080781c */ /* 0x000fe2000070e170 */
[----:B------:R-:W-:-:S12]  /*db4e0*/  BRA `(.L_x_3738) ;  /* 0x0000000000607947 */ /* 0x000fd80003800000 */
.L_x_3745:
[----:B------:R-:W4:Y:S01]  /*db4f0*/  LDC R20, c[0x0][0x3c8] ;  /* 0x0000f200ff147b82 */ /* 0x000f220000000800 */
[----:B------:R-:W-:Y:S02]  /*db500*/  PLOP3.LUT P0, PT, PT, PT, PT, 0x8, 0x80 ;  /* 0x000000000080781c */ /* 0x000fe40003f0e170 */
[----:B----4-:R-:W-:-:S13]  /*db510*/  ISETP.NE.AND P1, PT, R20, RZ, PT ;  /* 0x000000ff1400720c */ /* 0x010fda0003f25270 */
[----:B------:R-:W-:Y:S05]  /*db520*/  @!P1 BRA `(.L_x_3738) ;  /* 0x0000000000509947 */ /* 0x000fea0003800000 */
[----:B-1----:R-:W-:Y:S02]  /*db530*/  HFMA2 R18, -RZ, RZ, 0, 0 ;  /* 0x00000000ff127431 */ /* 0x002fe400000001ff */
[----:B------:R-:W-:-:S07]  /*db540*/  IMAD.MOV.U32 R9, RZ, RZ, RZ ;  /* 0x000000ffff097224 */ /* 0x000fce00078e00ff */
.L_x_3752:
[C---:B------:R-:W-:Y:S01]  /*db550*/  IMAD.SHL.U32 R7, R9.reuse, 0x8, RZ ;  /* 0x0000000809077824 */ /* 0x040fe200078e00ff */
[----:B0-----:R-:W-:-:S04]  /*db560*/  SHF.L.U64.HI R8, R9, 0x3, R18 ;  /* 0x0000000309087819 */ /* 0x001fc80000010212 */
        /* <DEDUP_REMOVED lines=16> */
.L_x_3738:
[----:B------:R-:W-:Y:S05]  /*db670*/  BSYNC.RECONVERGENT B0 ;  /* 0x0000000000007941 */ /* 0x000fea0003800200 */
.L_x_3737:
[C---:B------:R-:W-:Y:S01]  /*db680*/  IADD3 R5, PT, PT, R10.reuse, 0x1, RZ ;  /* 0x000000010a057810 */ /* 0x040fe20007ffe0ff */
[----:B------:R-:W-:Y:S01]  /*db690*/  VIADD R4, R11, 0x1 ;  /* 0x000000010b047836 */ /* 0x000fe20000000000 */
[----:B------:R-:W-:Y:S01]  /*db6a0*/  @!P0 IADD3 R5, PT, PT, R10, RZ, RZ ;  /* 0x000000ff0a058210 */ /* 0x000fe20007ffe0ff */
[----:B------:R-:W-:Y:S01]  /*db6b0*/  @P0 IMAD.MOV R4, RZ, RZ, R11 ;  /* 0x000000ffff040224 */ /* 0x000fe200078e020b */
[----:B------:R-:W-:Y:S01]  /*db6c0*/  BSSY.RECONVERGENT B0, `(.L_x_3753) ;  /* 0x00002de000007945 */ /* 0x000fe20003800200 */
[----:B--23--:R-:W-:Y:S02]  /*db6d0*/  SEL R33, R16, R14, P0 ;  /* 0x0000000e10217207 */ /* 0x00cfe40000000000 */
[C---:B------:R-:W-:Y:S02]  /*db6e0*/  ISETP.GE.AND P1, PT, R5.reuse, R0, PT ;  /* 0x000000000500720c */ /* 0x040fe40003f26270 */
[----:B-1----:R-:W-:Y:S02]  /*db6f0*/  @!P0 LEA R6, R4, UR6, 0x3 ;  /* 0x0000000604068c11 */ /* 0x002fe4000f8e18ff */
        /* <DEDUP_REMOVED lines=9> */
[----:B0-----:R-:W0:Y:S01]  /*db790*/  LDC.64 R8, c[0x0][0x3c0] ;  /* 0x0000f000ff087b82 */ /* 0x001e220000000a00 */
[----:B-1----:R-:W-:Y:S02]  /*db7a0*/  HFMA2 R7, -RZ, RZ, -15.890625, -0.0047760009765625 ;  /* 0xcbf29ce4ff077431 */ /* 0x002fe400000001ff */
        /* <DEDUP_REMOVED lines=17> */
.L_x_3757:
[----:B---3--:R-:W-:-:S04]  /*db8c0*/  LEA R18, P1, R20, R16, 0x3 ;  /* 0x0000001014127211 */ /* 0x008fc800078218ff */
        /* <DEDUP_REMOVED lines=100> */
[----:B------:R-:W-:Y:S01]  /*dbf10*/  MOV R8, UR5 ;  /* 0x0000000500087c02 */ /* 0x000fe20008000f00 */
[----:B0-----:R-:W-:-:S07]  /*dbf20*/  IMAD.U32 R11, RZ, RZ, UR7 ;  /* 0x00000007ff0b7e24 */ /* 0x001fce000f8e00ff */
.L_x_3756:
[----:B------:R-:W-:-:S04]  /*dbf30*/  UISETP.NE.U32.AND UP0, UPT, UR14, URZ, UPT ;  /* 0x000000ff0e00728c */ /* 0x000fc8000bf05070 */
[----:B------:R-:W-:-:S09]  /*dbf40*/  UISETP.NE.AND.EX UP0, UPT, URZ, URZ, UPT, UP0 ;  /* 0x000000ffff00728c */ /* 0x000fd2000bf05300 */
[----:B------:R-:W-:Y:S05]  /*dbf50*/  BRA.U !UP0, `(.L_x_3755) ;  /* 0x0000000108c47547 */ /* 0x000fea000b800000 */
[----:B---3--:R-:W-:-:S04]  /*dbf60*/  LEA R10, P1, R8, R16, 0x3 ;  /* 0x00000010080a7211 */ /* 0x008fc800078218ff */
        /* <DEDUP_REMOVED lines=48> */
.L_x_3755:
        /* <DEDUP_REMOVED lines=10> */
[----:B------:R-:W-:Y:S01]  /*dc310*/  MOV R21, 0x84222325 ;  /* 0x8422232500157802 */ /* 0x000fe20000000f00 */
[----:B------:R-:W-:Y:S01]  /*dc320*/  IMAD.MOV.U32 R20, RZ, RZ, -0x340d631c ;  /* 0xcbf29ce4ff147424 */ /* 0x000fe200078e00ff */
[----:B------:R-:W-:Y:S01]  /*dc330*/  MOV R22, RZ ;  /* 0x000000ff00167202 */ /* 0x000fe20000000f00 */
[----:B------:R-:W-:Y:S01]  /*dc340*/  IMAD.MOV.U32 R8, RZ, RZ, RZ ;  /* 0x000000ffff087224 */ /* 0x000fe200078e00ff */
[----:B------:R-:W0:Y:S01]  /*dc350*/  LDCU UR7, c[0x0][0x3c4] ;  /* 0x00007880ff0777ac */ /* 0x000e220008000800 */
[----:B------:R-:W-:-:S05]  /*dc360*/  NOP ;  /* 0x0000000000007918 */ /* 0x000fca0000000000 */
.L_x_3760:
        /* <DEDUP_REMOVED lines=104> */
.L_x_3759:
        /* <DEDUP_REMOVED lines=53> */
.L_x_3758:
        /* <DEDUP_REMOVED lines=19> */
.L_x_3764:
        /* <DEDUP_REMOVED lines=103> */
.L_x_3763:
        /* <DEDUP_REMOVED lines=52> */
.L_x_3762:
[----:B------:R-:W-:Y:S01]  /*dd820*/  MOV R21, 0x84222325 ;  /* 0x8422232500157802 */ /* 0x000fe20000000f00 */
[----:B------:R-:W-:Y:S01]  /*dd830*/  IMAD.MOV.U32 R20, RZ, RZ, -0x340d631c ;  /* 0xcbf29ce4ff147424 */ /* 0x000fe200078e00ff */
[----:B------:R-:W-:Y:S06]  /*dd840*/  @!P0 BRA `(.L_x_3765) ;  /* 0x0000000800a48947 */ /* 0x000fec0003800000 */
[----:B------:R-:W-:Y:S01]  /*dd850*/  UISETP.NE.U32.AND UP0, UPT, UR13, URZ, UPT ;  /* 0x000000ff0d00728c */ /* 0x000fe2000bf05070 */
[----:B------:R-:W-:Y:S02]  /*dd860*/  HFMA2 R21, -RZ, RZ, -6.306171417236328125e-05, 0.01395416259765625 ;  /* 0x84222325ff157431 */ /* 0x000fe400000001ff */
[----:B------:R-:W-:Y:S01]  /*dd870*/  IMAD.MOV.U32 R20, RZ, RZ, -0x340d631c ;  /* 0xcbf29ce4ff147424 */ /* 0x000fe200078e00ff */
[----:B------:R-:W-:Y:S01]  /*dd880*/  CS2R R10, SRZ ;  /* 0x00000000000a7805 */ /* 0x000fe2000001ff00 */
[----:B------:R-:W-:-:S09]  /*dd890*/  UISETP.NE.AND.EX UP0, UPT, UR12, URZ, UPT, UP0 ;  /* 0x000000ff0c00728c */ /* 0x000fd2000bf05300 */
[----:B------:R-:W-:Y:S05]  /*dd8a0*/  BRA.U !UP0, `(.L_x_3766) ;  /* 0x0000000508b87547 */ /* 0x000fea000b800000 */
[----:B------:R-:W-:Y:S01]  /*dd8b0*/  MOV R21, 0x84222325 ;  /* 0x8422232500157802 */ /* 0x000fe20000000f00 */
[----:B------:R-:W-:Y:S01]  /*dd8c0*/  IMAD.MOV.U32 R20, RZ, RZ, -0x340d631c ;  /* 0xcbf29ce4ff147424 */ /* 0x000fe200078e00ff */
[----:B------:R-:W-:Y:S01]  /*dd8d0*/  MOV R22, RZ ;  /* 0x000000ff00167202 */ /* 0x000fe20000000f00 */
[----:B------:R-:W-:Y:S01]  /*dd8e0*/  IMAD.MOV.U32 R8, RZ, RZ, RZ ;  /* 0x000000ffff087224 */ /* 0x000fe200078e00ff */
[----:B------:R-:W0:Y:S01]  /*dd8f0*/  LDCU UR7, c[0x0][0x3c4] ;  /* 0x00007880ff0777ac */ /* 0x000e220008000800 */
[----:B------:R-:W-:-:S05]  /*dd900*/  NOP ;  /* 0x0000000000007918 */ /* 0x000fca0000000000 */
.L_x_3767:
        /* <DEDUP_REMOVED lines=104> */
.L_x_3766:
        /* <DEDUP_REMOVED lines=53> */
.L_x_3765:
[----:B------:R-:W-:-:S04]  /*de2e0*/  ISETP.GE.U32.AND P0, PT, R6, R21, PT ;  /* 0x000000150600720c */ /* 0x000fc80003f06070 */
[----:B------:R-:W-:-:S04]  /*de2f0*/  ISETP.GE.U32.AND.EX P0, PT, R7, R20, PT, P0 ;  /* 0x000000140700720c */ /* 0x000fc80003f06100 */
[----:B------:R-:W-:Y:S01]  /*de300*/  PLOP3.LUT P0, PT, P0, PT, PT, 0x8, 0x80 ;  /* 0x000000000080781c */ /* 0x000fe2000070e170 */
[----:B------:R-:W-:-:S12]  /*de310*/  BRA `(.L_x_3754) ;  /* 0x0000000000607947 */ /* 0x000fd80003800000 */
.L_x_3761:
[----:B------:R-:W0:Y:S01]  /*de320*/  LDC R20, c[0x0][0x3c8] ;  /* 0x0000f200ff147b82 */ /* 0x000e220000000800 */
[----:B------:R-:W-:Y:S02]  /*de330*/  PLOP3.LUT P0, PT, PT, PT, PT, 0x8, 0x80 ;  /* 0x000000000080781c */ /* 0x000fe40003f0e170 */
[----:B0-----:R-:W-:-:S13]  /*de340*/  ISETP.NE.AND P1, PT, R20, RZ, PT ;  /* 0x000000ff1400720c */ /* 0x001fda0003f25270 */
[----:B------:R-:W-:Y:S05]  /*de350*/  @!P1 BRA `(.L_x_3754) ;  /* 0x0000000000509947 */ /* 0x000fea0003800000 */
[----:B------:R-:W-:Y:S02]  /*de360*/  HFMA2 R18, -RZ, RZ, 0, 0 ;  /* 0x00000000ff127431 */ /* 0x000fe400000001ff */
[----:B------:R-:W-:-:S07]  /*de370*/  IMAD.MOV.U32 R11, RZ, RZ, RZ ;  /* 0x000000ffff0b7224 */ /* 0x000fce00078e00ff */
.L_x_3768:
[C---:B------:R-:W-:Y:S01]  /*de380*/  IMAD.SHL.U32 R9, R11.reuse, 0x8, RZ ;  /* 0x000000080b097824 */ /* 0x040fe200078e00ff */
[----:B------:R-:W-:-:S04]  /*de390*/  SHF.L.U64.HI R10, R11, 0x3, R18 ;  /* 0x000000030b0a7819 */ /* 0x000fc80000010212 */
        /* <DEDUP_REMOVED lines=16> */
.L_x_3754:
[----:B------:R-:W-:Y:S05]  /*de4a0*/  BSYNC.RECONVERGENT B0 ;  /* 0x0000000000007941 */ /* 0x000fea0003800200 */
.L_x_3753:
[C---:B------:R-:W-:Y:S01]  /*de4b0*/  IADD3 R9, PT, PT, R5.reuse, 0x1, RZ ;  /* 0x0000000105097810 */ /* 0x040fe20007ffe0ff */
[----:B-1----:R-:W-:Y:S01]  /*de4c0*/  VIADD R6, R4, 0x1 ;  /* 0x0000000104067836 */ /* 0x002fe20000000000 */
[----:B------:R-:W-:Y:S01]  /*de4d0*/  @!P0 IADD3 R9, PT, PT, R5, RZ, RZ ;  /* 0x000000ff05098210 */ /* 0x000fe20007ffe0ff */
[----:B------:R-:W-:Y:S01]  /*de4e0*/  @P0 IMAD.MOV R6, RZ, RZ, R4 ;  /* 0x000000ffff060224 */ /* 0x000fe200078e0204 */
[----:B------:R-:W-:Y:S01]  /*de4f0*/  BSSY.RECONVERGENT B0, `(.L_x_3769) ;  /* 0x00002de000007945 */ /* 0x000fe20003800200 */
[----:B0-23--:R-:W-:Y:S02]  /*de500*/  SEL R8, R16, R14, P0 ;  /* 0x0000000e10087207 */ /* 0x00dfe40000000000 */
        /* <DEDUP_REMOVED lines=30> */
.L_x_3773:
        /* <DEDUP_REMOVED lines=103> */
.L_x_3772:
        /* <DEDUP_REMOVED lines=52> */
.L_x_3771:
        /* <DEDUP_REMOVED lines=16> */
.L_x_3776:
        /* <DEDUP_REMOVED lines=104> */
.L_x_3775:
[----:B------:R-:W-:-:S04]  /*df820*/  UISETP.NE.U32.AND UP0, UPT, UR14, URZ, UPT ;  /* 0x000000ff0e00728c */ /* 0x000fc8000bf05070 */
[----:B------:R-:W-:-:S09]  /*df830*/  UISETP.NE.AND.EX UP0, UPT, URZ, URZ, UPT, UP0 ;  /* 0x000000ffff00728c */ /* 0x000fd2000bf05300 */
[----:B------:R-:W-:Y:S05]  /*df840*/  BRA.U !UP0, `(.L_x_3774) ;  /* 0x0000000108c87547 */ /* 0x000fea000b800000 */
        /* <DEDUP_REMOVED lines=50> */
.L_x_3774:
        /* <DEDUP_REMOVED lines=19> */
.L_x_3780:
        /* <DEDUP_REMOVED lines=103> */
.L_x_3779:
        /* <DEDUP_REMOVED lines=52> */
.L_x_3778:
        /* <DEDUP_REMOVED lines=15> */
.L_x_3783:
        /* <DEDUP_REMOVED lines=104> */
.L_x_3782:
        /* <DEDUP_REMOVED lines=53> */
.L_x_3781:
[----:B------:R-:W-:-:S04]  /*e1110*/  ISETP.GE.U32.AND P0, PT, R4, R22, PT ;  /* 0x000000160400720c */ /* 0x000fc80003f06070 */
[----:B------:R-:W-:-:S04]  /*e1120*/  ISETP.GE.U32.AND.EX P0, PT, R5, R26, PT, P0 ;  /* 0x0000001a0500720c */ /* 0x000fc80003f06100 */
[----:B------:R-:W-:Y:S01]  /*e1130*/  PLOP3.LUT P0, PT, P0, PT, PT, 0x8, 0x80 ;  /* 0x000000000080781c */ /* 0x000fe2000070e170 */
[----:B------:R-:W-:-:S12]  /*e1140*/  BRA `(.L_x_3770) ;  /* 0x0000000000607947 */ /* 0x000fd80003800000 */
.L_x_3777:
[----:B------:R-:W0:Y:S01]  /*e1150*/  LDC R22, c[0x0][0x3c8] ;  /* 0x0000f200ff167b82 */ /* 0x000e220000000800 */
[----:B------:R-:W-:Y:S02]  /*e1160*/  PLOP3.LUT P0, PT, PT, PT, PT, 0x8, 0x80 ;  /* 0x000000000080781c */ /* 0x000fe40003f0e170 */
[----:B0-----:R-:W-:-:S13]  /*e1170*/  ISETP.NE.AND P1, PT, R22, RZ, PT ;  /* 0x000000ff1600720c */ /* 0x001fda0003f25270 */
[----:B------:R-:W-:Y:S05]  /*e1180*/  @!P1 BRA `(.L_x_3770) ;  /* 0x0000000000509947 */ /* 0x000fea0003800000 */
[----:B------:R-:W-:Y:S02]  /*e1190*/  HFMA2 R20, -RZ, RZ, 0, 0 ;  /* 0x00000000ff147431 */ /* 0x000fe400000001ff */
[----:B------:R-:W-:-:S07]  /*e11a0*/  IMAD.MOV.U32 R19, RZ, RZ, RZ ;  /* 0x000000ffff137224 */ /* 0x000fce00078e00ff */
.L_x_3784:
        /* <DEDUP_REMOVED lines=18> */
.L_x_3770:
[----:B------:R-:W-:Y:S05]  /*e12d0*/  BSYNC.RECONVERGENT B0 ;  /* 0x0000000000007941 */ /* 0x000fea0003800200 */
.L_x_3769:
[C---:B0-----:R-:W-:Y:S01]  /*e12e0*/  IADD3 R5, PT, PT, R9.reuse, 0x1, RZ ;  /* 0x0000000109057810 */ /* 0x041fe20007ffe0ff */
[----:B------:R-:W-:Y:S01]  /*e12f0*/  VIADD R4, R6, 0x1 ;  /* 0x0000000106047836 */ /* 0x000fe20000000000 */
        /* <DEDUP_REMOVED lines=34> */
.L_x_3789:
        /* <DEDUP_REMOVED lines=104> */
.L_x_3788:
        /* <DEDUP_REMOVED lines=53> */
.L_x_3787:
        /* <DEDUP_REMOVED lines=15> */
.L_x_3792:
        /* <DEDUP_REMOVED lines=103> */
.L_x_3791:
        /* <DEDUP_REMOVED lines=53> */
.L_x_3790:
        /* <DEDUP_REMOVED lines=19> */
.L_x_3796:
        /* <DEDUP_REMOVED lines=103> */
[----:B---3--:R-:W-:-:S07]  /*e3140*/  IMAD.U32 R18, RZ, RZ, UR7 ;  /* 0x00000007ff127e24 */ /* 0x008fce000f8e00ff */
.L_x_3795:
        /* <DEDUP_REMOVED lines=53> */
.L_x_3794:
        /* <DEDUP_REMOVED lines=15> */
.L_x_3799:
        /* <DEDUP_REMOVED lines=103> */
.L_x_3798:
        /* <DEDUP_REMOVED lines=53> */
.L_x_3797:
[----:B------:R-:W-:-:S04]  /*e3f50*/  ISETP.GE.U32.AND P0, PT, R9, R24, PT ;  /* 0x000000180900720c */ /* 0x000fc80003f06070 */
[----:B------:R-:W-:-:S04]  /*e3f60*/  ISETP.GE.U32.AND.EX P0, PT, R10, R25, PT, P0 ;  /* 0x000000190a00720c */ /* 0x000fc80003f06100 */
[----:B------:R-:W-:Y:S01]  /*e3f70*/  PLOP3.LUT P0, PT, P0, PT, PT, 0x8, 0x80 ;  /* 0x000000000080781c */ /* 0x000fe2000070e170 */
[----:B------:R-:W-:-:S12]  /*e3f80*/  BRA `(.L_x_3786) ;  /* 0x0000000000607947 */ /* 0x000fd80003800000 */
.L_x_3793:
[----:B------:R-:W3:Y:S01]  /*e3f90*/  LDC R24, c[0x0][0x3c8] ;  /* 0x0000f200ff187b82 */ /* 0x000ee20000000800 */
[----:B------:R-:W-:Y:S02]  /*e3fa0*/  PLOP3.LUT P0, PT, PT, PT, PT, 0x8, 0x80 ;  /* 0x000000000080781c */ /* 0x000fe40003f0e170 */
[----:B---3--:R-:W-:-:S13]  /*e3fb0*/  ISETP.NE.AND P1, PT, R24, RZ, PT ;  /* 0x000000ff1800720c */ /* 0x008fda0003f25270 */
[----:B------:R-:W-:Y:S05]  /*e3fc0*/  @!P1 BRA `(.L_x_3786) ;  /* 0x0000000000509947 */ /* 0x000fea0003800000 */
[----:B------:R-:W-:Y:S02]  /*e3fd0*/  HFMA2 R22, -RZ, RZ, 0, 0 ;  /* 0x00000000ff167431 */ /* 0x000fe400000001ff */
[----:B------:R-:W-:-:S07]  /*e3fe0*/  IMAD.MOV.U32 R9, RZ, RZ, RZ ;  /* 0x000000ffff097224 */ /* 0x000fce00078e00ff */
.L_x_3800:
        /* <DEDUP_REMOVED lines=18> */
.L_x_3786:
[----:B------:R-:W-:Y:S05]  /*e4110*/  BSYNC.RECONVERGENT B0 ;  /* 0x0000000000007941 */ /* 0x000fea0003800200 */
.L_x_3785:
[C---:B------:R-:W-:Y:S01]  /*e4120*/  IADD3 R27, PT, PT, R5.reuse, 0x1, RZ ;  /* 0x00000001051b7810 */ /* 0x040fe20007ffe0ff */
        /* <DEDUP_REMOVED lines=34> */
.L_x_3805:
        /* <DEDUP_REMOVED lines=103> */
.L_x_3804:
        /* <DEDUP_REMOVED lines=53> */
.L_x_3803:
        /* <DEDUP_REMOVED lines=15> */
.L_x_3808:
        /* <DEDUP_REMOVED lines=103> */
.L_x_3807:
        /* <DEDUP_REMOVED lines=53> */
.L_x_3806:
        /* <DEDUP_REMOVED lines=18> */
.L_x_3812:
        /* <DEDUP_REMOVED lines=103> */
.L_x_3811:
        /* <DEDUP_REMOVED lines=53> */
.L_x_3810:
        /* <DEDUP_REMOVED lines=15> */
.L_x_3815:
        /* <DEDUP_REMOVED lines=103> */
.L_x_3814:
        /* <DEDUP_REMOVED lines=53> */
.L_x_3813:
[----:B------:R-:W-:-:S04]  /*e6d50*/  ISETP.GE.U32.AND P0, PT, R9, R24, PT ;  /* 0x000000180900720c */ /* 0x000fc80003f06070 */
[----:B------:R-:W-:-:S04]  /*e6d60*/  ISETP.GE.U32.AND.EX P0, PT, R10, R25, PT, P0 ;  /* 0x000000190a00720c */ /* 0x000fc80003f06100 */
[----:B------:R-:W-:Y:S01]  /*e6d70*/  PLOP3.LUT P0, PT, P0, PT, PT, 0x8, 0x80 ;  /* 0x000000000080781c */ /* 0x000fe2000070e170 */
[----:B------:R-:W-:-:S12]  /*e6d80*/  BRA `(.L_x_3802) ;  /* 0x0000000000607947 */ /* 0x000fd80003800000 */
.L_x_3809:
[----:B------:R-:W3:Y:S01]  /*e6d90*/  LDC R24, c[0x0][0x3c8] ;  /* 0x0000f200ff187b82 */ /* 0x000ee20000000800 */
[----:B------:R-:W-:Y:S02]  /*e6da0*/  PLOP3.LUT P0, PT, PT, PT, PT, 0x8, 0x80 ;  /* 0x000000000080781c */ /* 0x000fe40003f0e170 */
[----:B---3--:R-:W-:-:S13]  /*e6db0*/  ISETP.NE.AND P1, PT, R24, RZ, PT ;  /* 0x000000ff1800720c */ /* 0x008fda0003f25270 */
[----:B------:R-:W-:Y:S05]  /*e6dc0*/  @!P1 BRA `(.L_x_3802) ;  /* 0x0000000000509947 */ /* 0x000fea0003800000 */
[----:B------:R-:W-:Y:S02]  /*e6dd0*/  HFMA2 R22, -RZ, RZ, 0, 0 ;  /* 0x00000000ff167431 */ /* 0x000fe400000001ff */
[----:B------:R-:W-:-:S07]  /*e6de0*/  IMAD.MOV.U32 R9, RZ, RZ, RZ ;  /* 0x000000ffff097224 */ /* 0x000fce00078e00ff */
.L_x_3816:
        /* <DEDUP_REMOVED lines=18> */
.L_x_3802:
[----:B------:R-:W-:Y:S05]  /*e6f10*/  BSYNC.RECONVERGENT B0 ;  /* 0x0000000000007941 */ /* 0x000fea0003800200 */
.L_x_3801:
        /* <DEDUP_REMOVED lines=36> */
.L_x_3821:
        /* <DEDUP_REMOVED lines=104> */
.L_x_3820:
        /* <DEDUP_REMOVED lines=53> */
.L_x_3819:
        /* <DEDUP_REMOVED lines=15> */
.L_x_3824:
        /* <DEDUP_REMOVED lines=103> */
.L_x_3823:
        /* <DEDUP_REMOVED lines=53> */
.L_x_3822:
        /* <DEDUP_REMOVED lines=19> */
.L_x_3828:
        /* <DEDUP_REMOVED lines=104> */
.L_x_3827:
        /* <DEDUP_REMOVED lines=53> */
.L_x_3826:
        /* <DEDUP_REMOVED lines=15> */
.L_x_3831:
        /* <DEDUP_REMOVED lines=103> */
.L_x_3830:
        /* <DEDUP_REMOVED lines=53> */
.L_x_3829:
[----:B------:R-:W-:-:S04]  /*e9b90*/  ISETP.GE.U32.AND P0, PT, R0, R24, PT ;  /* 0x000000180000720c */ /* 0x000fc80003f06070 */
[----:B------:R-:W-:-:S04]  /*e9ba0*/  ISETP.GE.U32.AND.EX P0, PT, R2, R25, PT, P0 ;  /* 0x000000190200720c */ /* 0x000fc80003f06100 */
[----:B------:R-:W-:Y:S01]  /*e9bb0*/  PLOP3.LUT P0, PT, P0, PT, PT, 0x8, 0x80 ;  /* 0x000000000080781c */ /* 0x000fe2000070e170 */
[----:B------:R-:W-:-:S12]  /*e9bc0*/  BRA `(.L_x_3818) ;  /* 0x0000000000607947 */ /* 0x000fd80003800000 */
.L_x_3825:
[----:B------:R-:W3:Y:S01]  /*e9bd0*/  LDC R23, c[0x0][0x3c8] ;  /* 0x0000f200ff177b82 */ /* 0x000ee20000000800 */
[----:B------:R-:W-:Y:S02]  /*e9be0*/  PLOP3.LUT P0, PT, PT, PT, PT, 0x8, 0x80 ;  /* 0x000000000080781c */ /* 0x000fe40003f0e170 */
[----:B---3--:R-:W-:-:S13]  /*e9bf0*/  ISETP.NE.AND P1, PT, R23, RZ, PT ;  /* 0x000000ff1700720c */ /* 0x008fda0003f25270 */
[----:B------:R-:W-:Y:S05]  /*e9c00*/  @!P1 BRA `(.L_x_3818) ;  /* 0x0000000000509947 */ /* 0x000fea0003800000 */
[----:B------:R-:W-:Y:S02]  /*e9c10*/  HFMA2 R9, -RZ, RZ, 0, 0 ;  /* 0x00000000ff097431 */ /* 0x000fe400000001ff */
[----:B------:R-:W-:-:S07]  /*e9c20*/  IMAD.MOV.U32 R2, RZ, RZ, RZ ;  /* 0x000000ffff027224 */ /* 0x000fce00078e00ff */
.L_x_3832:
[C---:B------:R-:W-:Y:S01]  /*e9c30*/  IMAD.SHL.U32 R19, R2.reuse, 0x8, RZ ;  /* 0x0000000802137824 */ /* 0x040fe200078e00ff */
[----:B------:R-:W-:-:S04]  /*e9c40*/  SHF.L.U64.HI R0, R2, 0x3, R9 ;  /* 0x0000000302007819 */ /* 0x000fc80000010209 */
[-C--:B-1----:R-:W-:Y:S02]  /*e9c50*/  IADD3 R18, P1, PT, R14, R19.reuse, RZ ;  /* 0x000000130e127210 */ /* 0x082fe40007f3e0ff */
[----:B--2---:R-:W-:-:S03]  /*e9c60*/  IADD3 R20, P0, PT, R16, R19, RZ ;  /* 0x0000001310147210 */ /* 0x004fc60007f1e0ff */
[----:B------:R-:W-:Y:S01]  /*e9c70*/  IMAD.X R19, R15, 0x1, R0, P1 ;  /* 0x000000010f137824 */ /* 0x000fe200008e0600 */
        /* <DEDUP_REMOVED lines=13> */
.L_x_3818:
[----:B------:R-:W-:Y:S05]  /*e9d50*/  BSYNC.RECONVERGENT B0 ;  /* 0x0000000000007941 */ /* 0x000fea0003800200 */
.L_x_3817:
[C---:B------:R-:W-:Y:S01]  /*e9d60*/  ISETP.GE.U32.AND P1, PT, R3.reuse, 0x81, PT ;  /* 0x000000810300780c */ /* 0x040fe20003f26070 */
[----:B------:R-:W-:Y:S01]  /*e9d70*/  IMAD.SHL.U32 R3, R3, 0x2, RZ ;  /* 0x0000000203037824 */ /* 0x000fe200078e00ff */
[----:B-12---:R-:W-:Y:S02]  /*e9d80*/  SEL R16, R16, R14, P0 ;  /* 0x0000000e10107207 */ /* 0x006fe40000000000 */
[----:B------:R-:W-:-:S09]  /*e9d90*/  SEL R17, R17, R15, P0 ;  /* 0x0000000f11117207 */ /* 0x000fd20000000000 */
[----:B------:R-:W-:Y:S05]  /*e9da0*/  @!P1 BRA `(.L_x_3833) ;  /* 0xfffffe5c00b49947 */ /* 0x000fea000383ffff */
[----:B------:R-:W1:Y:S01]  /*e9db0*/  S2R R0, SR_TID.X ;  /* 0x0000000000007919 */ /* 0x000e620000002100 */
[----:B------:R-:W2:Y:S01]  /*e9dc0*/  LDCU.U8 UR5, c[0x0][0x380] ;  /* 0x00007000ff0577ac */ /* 0x000ea20008000000 */
[----:B------:R-:W3:Y:S01]  /*e9dd0*/  S2UR UR8, SR_CgaCtaId ;  /* 0x00000000000879c3 */ /* 0x000ee20000008800 */
[----:B------:R-:W4:Y:S01]  /*e9de0*/  S2R R2, SR_LANEID ;  /* 0x0000000000027919 */ /* 0x000f220000000000 */
[----:B------:R-:W-:Y:S01]  /*e9df0*/  UMOV UR7, 0x400 ;  /* 0x0000040000077882 */ /* 0x000fe20000000000 */
[----:B0-----:R-:W0:Y:S05]  /*e9e00*/  S2R R18, SR_TID.X ;  /* 0x0000000000127919 */ /* 0x001e2a0000002100 */
[----:B------:R-:W5:Y:S01]  /*e9e10*/  S2UR UR4, SR_CTAID.X ;  /* 0x00000000000479c3 */ /* 0x000f620000002500 */
[----:B--2---:R-:W-:-:S04]  /*e9e20*/  UPRMT UR5, UR5, 0x8880, URZ ;  /* 0x0000888005057896 */ /* 0x004fc800080000ff */
[----:B------:R-:W-:Y:S02]  /*e9e30*/  UISETP.NE.AND UP0, UPT, UR5, URZ, UPT ;  /* 0x000000ff0500728c */ /* 0x000fe4000bf05270 */
[----:B---3--:R-:W-:Y:S01]  /*e9e40*/  ULEA UR7, UR8, UR7, 0x18 ;  /* 0x0000000708077291 */ /* 0x008fe2000f8ec0ff */
[----:B-1----:R-:W-:Y:S01]  /*e9e50*/  SHF.L.U32 R0, R0, 0x3, RZ ;  /* 0x0000000300007819 */ /* 0x002fe200000006ff */
[----:B-----5:R-:W-:-:S03]  /*e9e60*/  USHF.L.U32 UR4, UR4, 0xb, URZ ;  /* 0x0000000b04047899 */ /* 0x020fc600080006ff */
[----:B------:R-:W-:-:S05]  /*e9e70*/  LOP3.LUT R0, R0, 0x1f00, RZ, 0xc0, !PT ;  /* 0x00001f0000007812 */ /* 0x000fca00078ec0ff */
[----:B----4-:R-:W-:-:S04]  /*e9e80*/  IMAD.IADD R27, R0, 0x1, R2 ;  /* 0x00000001001b7824 */ /* 0x010fc800078e0202 */
[----:B------:R-:W-:Y:S01]  /*e9e90*/  IMAD R0, R2, 0x7, R27 ;  /* 0x0000000702007824 */ /* 0x000fe200078e021b */
[----:B0-----:R-:W-:Y:S01]  /*e9ea0*/  SHF.L.U32 R2, R18, 0x3, RZ ;  /* 0x0000000312027819 */ /* 0x001fe200000006ff */
[C---:B------:R-:W-:Y:S01]  /*e9eb0*/  VIADD R26, R27.reuse, 0xe0 ;  /* 0x000000e01b1a7836 */ /* 0x040fe20000000000 */
[----:B------:R-:W-:Y:S01]  /*e9ec0*/  IADD3 R34, PT, PT, R27, 0xa0, RZ ;  /* 0x000000a01b227810 */ /* 0x000fe20007ffe0ff */
[C---:B------:R-:W-:Y:S01]  /*e9ed0*/  VIADD R23, R0.reuse, 0x1 ;  /* 0x0000000100177836 */ /* 0x040fe20000000000 */
[C---:B------:R-:W-:Y:S01]  /*e9ee0*/  IADD3 R3, PT, PT, R0.reuse, 0x2, RZ ;  /* 0x0000000200037810 */ /* 0x040fe20007ffe0ff */
[C---:B------:R-:W-:Y:S01]  /*e9ef0*/  VIADD R21, R0.reuse, 0x3 ;  /* 0x0000000300157836 */ /* 0x040fe20000000000 */
[C---:B------:R-:W-:Y:S01]  /*e9f00*/  IADD3 R19, PT, PT, R0.reuse, 0x6, RZ ;  /* 0x0000000600137810 */ /* 0x040fe20007ffe0ff */
[C---:B------:R-:W-:Y:S01]  /*e9f10*/  VIADD R15, R0.reuse, 0x5 ;  /* 0x00000005000f7836 */ /* 0x040fe20000000000 */
[----:B------:R-:W-:Y:S01]  /*e9f20*/  LEA.HI.SX32 R22, R3, R0, 0x1b ;  /* 0x0000000003167211 */ /* 0x000fe200078fdaff */
[----:B------:R-:W-:Y:S01]  /*e9f30*/  VIADD R25, R0, 0x7 ;  /* 0x0000000700197836 */ /* 0x000fe20000000000 */
[----:B------:R-:W-:-:S02]  /*e9f40*/  LOP3.LUT R3, R2, 0x1f00, RZ, 0xc0, !PT ;  /* 0x00001f0002037812 */ /* 0x000fc400078ec0ff */
[----:B------:R-:W-:Y:S02]  /*e9f50*/  LEA.HI.SX32 R14, R19, R0, 0x1b ;  /* 0x00000000130e7211 */ /* 0x000fe400078fdaff */
[----:B------:R-:W-:Y:S02]  /*e9f60*/  LOP3.LUT R2, R3, 0x1f, R18, 0xf8, !PT ;  /* 0x0000001f03027812 */ /* 0x000fe400078ef812 */
[----:B------:R-:W-:Y:S02]  /*e9f70*/  IADD3 R9, PT, PT, R0, 0x4, RZ ;  /* 0x0000000400097810 */ /* 0x000fe40007ffe0ff */
[C---:B------:R-:W-:Y:S02]  /*e9f80*/  LOP3.LUT R19, R2.reuse, 0x40, RZ, 0xfc, !PT ;  /* 0x0000004002137812 */ /* 0x040fe400078efcff */
[C---:B------:R-:W-:Y:S02]  /*e9f90*/  LOP3.LUT R35, R2.reuse, 0x60, RZ, 0xfc, !PT ;  /* 0x0000006002237812 */ /* 0x040fe400078efcff */
[----:B------:R-:W-:-:S02]  /*e9fa0*/  LOP3.LUT R19, R2, 0x80, RZ, 0xfc, !PT ;  /* 0x0000008002137812 */ /* 0x000fc400078efcff */
[-C--:B------:R-:W-:Y:S01]  /*e9fb0*/  LEA.HI.SX32 R23, R23, R0.reuse, 0x1b ;  /* 0x0000000017177211 */ /* 0x080fe200078fdaff */
[----:B------:R0:W-:Y:S01]  /*e9fc0*/  STL [R1+0x4], R35 ;  /* 0x0000042301007387 */ /* 0x0001e20000100800 */
[-C--:B------:R-:W-:Y:S02]  /*e9fd0*/  LEA.HI.SX32 R21, R21, R0.reuse, 0x1b ;  /* 0x0000000015157211 */ /* 0x080fe400078fdaff */
[-C--:B------:R-:W-:Y:S01]  /*e9fe0*/  LEA.HI.SX32 R20, R9, R0.reuse, 0x1b ;  /* 0x0000000009147211 */ /* 0x080fe200078fdaff */
[----:B------:R1:W-:Y:S01]  /*e9ff0*/  STL [R1], R19 ;  /* 0x0000001301007387 */ /* 0x0003e20000100800 */
[-C--:B------:R-:W-:Y:S01]  /*ea000*/  LEA.HI.SX32 R15, R15, R0.reuse, 0x1b ;  /* 0x000000000f0f7211 */ /* 0x080fe200078fdaff */
[----:B------:R-:W-:Y:S01]  /*ea010*/  VIADD R9, R27, 0x60 ;  /* 0x000000601b097836 */ /* 0x000fe20000000000 */
[----:B------:R-:W-:Y:S01]  /*ea020*/  LEA.HI.SX32 R0, R25, R0, 0x1b ;  /* 0x0000000019007211 */ /* 0x000fe200078fdaff */
[C---:B------:R-:W-:Y:S01]  /*ea030*/  VIADD R25, R27.reuse, 0x20 ;  /* 0x000000201b197836 */ /* 0x040fe20000000000 */
[----:B------:R-:W-:-:S02]  /*ea040*/  IADD3 R3, PT, PT, R27, 0xc0, RZ ;  /* 0x000000c01b037810 */ /* 0x000fc40007ffe0ff */
[C---:B------:R-:W-:Y:S02]  /*ea050*/  IADD3 R24, PT, PT, R27.reuse, 0x40, RZ ;  /* 0x000000401b187810 */ /* 0x040fe40007ffe0ff */
[----:B------:R-:W-:Y:S02]  /*ea060*/  IADD3 R36, PT, PT, R27, 0x80, RZ ;  /* 0x000000801b247810 */ /* 0x000fe40007ffe0ff */
[-C--:B------:R-:W-:Y:S02]  /*ea070*/  LEA.HI.SX32 R29, R26, R27.reuse, 0x1b ;  /* 0x0000001b1a1d7211 */ /* 0x080fe400078fdaff */
        /* <DEDUP_REMOVED lines=24> */
[C---:B------:R-:W-:Y:S02]  /*ea200*/  LOP3.LUT R36, R2.reuse, 0xc0, RZ, 0xfc, !PT ;  /* 0x000000c002247812 */ /* 0x040fe400078efcff */
[----:B0-----:R-:W-:Y:S01]  /*ea210*/  LOP3.LUT R35, R2, 0xe0, RZ, 0xfc, !PT ;  /* 0x000000e002237812 */ /* 0x001fe200078efcff */
[----:B------:R-:W-:Y:S06]  /*ea220*/  BAR.SYNC.DEFER_BLOCKING 0x0 ;  /* 0x0000000000007b1d */ /* 0x000fec0000010000 */
[----:B-1----:R-:W-:Y:S05]  /*ea230*/  BRA.U !UP0, `(.L_x_3834) ;  /* 0x0000000108fc7547 */ /* 0x002fea000b800000 */
[----:B------:R-:W2:Y:S01]  /*ea240*/  LDL.LU R19, [R1+0x8] ;  /* 0x0000080001137983 */ /* 0x000ea20000300800 */
[----:B------:R-:W-:Y:S01]  /*ea250*/  ISETP.NE.AND P0, PT, R18, RZ, PT ;  /* 0x000000ff1200720c */ /* 0x000fe20003f05270 */
[----:B------:R-:W-:Y:S01]  /*ea260*/  IMAD.MOV.U32 R18, RZ, RZ, R33 ;  /* 0x000000ffff127224 */ /* 0x000fe200078e0021 */
[-C--:B------:R-:W-:Y:S01]  /*ea270*/  LOP3.LUT R5, R5, R4.reuse, RZ, 0x3c, !PT ;  /* 0x0000000405057212 */ /* 0x080fe200078e3cff */
[----:B------:R-:W0:Y:S03]  /*ea280*/  LDCU.64 UR12, c[0x0][0x398] ;  /* 0x00007300ff0c77ac */ /* 0x000e260008000a00 */
[----:B------:R-:W-:-:S04]  /*ea290*/  LOP3.LUT R4, R5, R4, RZ, 0x3c, !PT ;  /* 0x0000000405047212 */ /* 0x000fc800078e3cff */
[----:B------:R-:W-:Y:S01]  /*ea2a0*/  LOP3.LUT R5, R5, R4, RZ, 0x3c, !PT ;  /* 0x0000000405057212 */ /* 0x000fe200078e3cff */
[----:B--2---:R1:W-:Y:S02]  /*ea2b0*/  STS.64 [R19], R12 ;  /* 0x0000000c13007388 */ /* 0x0043e40000000a00 */
[----:B-1----:R-:W-:Y:S01]  /*ea2c0*/  MOV R13, R30 ;  /* 0x0000001e000d7202 */ /* 0x002fe20000000f00 */
[----:B------:R-:W-:Y:S01]  /*ea2d0*/  IMAD.MOV.U32 R12, RZ, RZ, R31 ;  /* 0x000000ffff0c7224 */ /* 0x000fe200078e001f */
[----:B------:R-:W2:Y:S01]  /*ea2e0*/  LDL.LU R30, [R1] ;  /* 0x00000000011e7983 */ /* 0x000ea20000300800 */
[----:B------:R-:W-:Y:S02]  /*ea2f0*/  MOV R19, R32 ;  /* 0x0000002000137202 */ /* 0x000fe40000000f00 */
[C---:B------:R-:W-:Y:S01]  /*ea300*/  LOP3.LUT R33, R2.reuse, 0x20, RZ, 0xfc, !PT ;  /* 0x0000002002217812 */ /* 0x040fe200078efcff */
[----:B------:R1:W-:Y:S01]  /*ea310*/  STS.64 [R23+0x8], R12 ;  /* 0x0000080c17007388 */ /* 0x0003e20000000a00 */
[----:B------:R-:W-:-:S02]  /*ea320*/  LOP3.LUT R32, R2, 0x40, RZ, 0xfc, !PT ;  /* 0x0000004002207812 */ /* 0x000fc400078efcff */
[----:B------:R-:W-:Y:S01]  /*ea330*/  LOP3.LUT R31, R2, 0x60, RZ, 0xfc, !PT ;  /* 0x00000060021f7812 */ /* 0x000fe200078efcff */
[----:B------:R-:W-:Y:S01]  /*ea340*/  STS.64 [R22+0x10], R18 ;  /* 0x0000101216007388 */ /* 0x000fe20000000a00 */
[----:B-1----:R-:W-:Y:S01]  /*ea350*/  MOV R13, R7 ;  /* 0x00000007000d7202 */ /* 0x002fe20000000f00 */
[----:B------:R-:W-:Y:S02]  /*ea360*/  IMAD.MOV.U32 R12, RZ, RZ, R8 ;  /* 0x000000ffff0c7224 */ /* 0x000fe400078e0008 */
[----:B------:R-:W-:Y:S01]  /*ea370*/  IMAD.MOV.U32 R7, RZ, RZ, R6 ;  /* 0x000000ffff077224 */ /* 0x000fe200078e0006 */
[----:B------:R-:W-:Y:S01]  /*ea380*/  MOV R6, R28 ;  /* 0x0000001c00067202 */ /* 0x000fe20000000f00 */
[----:B------:R-:W-:Y:S01]  /*ea390*/  IMAD.U32 R28, RZ, RZ, UR9 ;  /* 0x00000009ff1c7e24 */ /* 0x000fe2000f8e00ff */
[----:B------:R-:W-:Y:S04]  /*ea3a0*/  STS.64 [R21+0x18], R12 ;  /* 0x0000180c15007388 */ /* 0x000fe80000000a00 */
[----:B------:R1:W-:Y:S04]  /*ea3b0*/  STS.64 [R20+0x20], R6 ;  /* 0x0000200614007388 */ /* 0x0003e80000000a00 */
[----:B------:R-:W-:Y:S01]  /*ea3c0*/  STS.64 [R15+0x28], R4 ;  /* 0x000028040f007388 */ /* 0x000fe20000000a00 */
[----:B-1----:R-:W-:Y:S01]  /*ea3d0*/  IMAD.MOV.U32 R6, RZ, RZ, R11 ;  /* 0x000000ffff067224 */ /* 0x002fe200078e000b */
[----:B------:R-:W-:-:S05]  /*ea3e0*/  MOV R7, R10 ;  /* 0x0000000a00077202 */ /* 0x000fca0000000f00 */
[----:B------:R1:W-:Y:S04]  /*ea3f0*/  STS.64 [R14+0x30], R6 ;  /* 0x000030060e007388 */ /* 0x0003e80000000a00 */
[----:B------:R3:W-:Y:S01]  /*ea400*/  STS.64 [R0+0x38], R16 ;  /* 0x0000381000007388 */ /* 0x0007e20000000a00 */
[----:B------:R-:W-:-:S03]  /*ea410*/  NOP ;  /* 0x0000000000007918 */ /* 0x000fc60000000000 */
[----:B------:R-:W-:Y:S04]  /*ea420*/  LDS.64 R10, [R27] ;  /* 0x000000001b0a7984 */ /* 0x000fe80000000a00 */
[----:B------:R-:W-:Y:S04]  /*ea430*/  LDS.64 R12, [R25+0x100] ;  /* 0x00010000190c7984 */ /* 0x000fe80000000a00 */
        /* <DEDUP_REMOVED lines=8> */
[----:B-1----:R-:W-:-:S04]  /*ea4c0*/  IADD3 R7, P0, PT, R2, UR4, RZ ;  /* 0x0000000402077c10 */ /* 0x002fc8000ff1e0ff */
[----:B---3--:R-:W-:Y:S02]  /*ea4d0*/  IADD3.X R16, PT, PT, RZ, RZ, RZ, P0, !PT ;  /* 0x000000ffff107210 */ /* 0x008fe400007fe4ff */
[----:B0-----:R-:W-:-:S04]  /*ea4e0*/  LEA R6, P0, R7, UR12, 0x3 ;  /* 0x0000000c07067c11 */ /* 0x001fc8000f8018ff */
[----:B------:R-:W-:Y:S01]  /*ea4f0*/  LEA.HI.X R7, R7, UR13, R16, 0x3, P0 ;  /* 0x0000000d07077c11 */ /* 0x000fe200080f1c10 */
[----:B------:R-:W0:Y:S02]  /*ea500*/  LDS R0, [UR6+0x4200] ;  /* 0x00420006ff007984 */ /* 0x000e240008000800 */
[-C--:B0-----:R-:W-:Y:S02]  /*ea510*/  ISETP.GE.AND P0, PT, R2, R0.reuse, PT ;  /* 0x000000000200720c */ /* 0x081fe40003f06270 */
[-C--:B------:R-:W-:Y:S02]  /*ea520*/  ISETP.GE.AND P1, PT, R33, R0.reuse, PT ;  /* 0x000000002100720c */ /* 0x080fe40003f26270 */
[-C--:B------:R-:W-:Y:S02]  /*ea530*/  ISETP.GE.AND P2, PT, R32, R0.reuse, PT ;  /* 0x000000002000720c */ /* 0x080fe40003f46270 */
[-C--:B------:R-:W-:Y:S02]  /*ea540*/  ISETP.GE.AND P3, PT, R31, R0.reuse, PT ;  /* 0x000000001f00720c */ /* 0x080fe40003f66270 */
[----:B------:R-:W-:-:S02]  /*ea550*/  ISETP.GE.AND P5, PT, R37, R0, PT ;  /* 0x000000002500720c */ /* 0x000fc40003fa6270 */
[----:B------:R-:W-:-:S03]  /*ea560*/  ISETP.GE.AND P6, PT, R36, R0, PT ;  /* 0x000000002400720c */ /* 0x000fc60003fc6270 */
[----:B------:R0:W-:Y:S01]  /*ea570*/  @!P0 STG.E.64 desc[UR10][R6.64], R10 ;  /* 0x0000000a06008986 */ /* 0x0001e2000c101b0a */
[----:B------:R-:W-:-:S03]  /*ea580*/  ISETP.GE.AND P0, PT, R35, R0, PT ;  /* 0x000000002300720c */ /* 0x000fc60003f06270 */
[----:B------:R0:W-:Y:S04]  /*ea590*/  @!P1 STG.E.64 desc[UR10][R6.64+0x100], R12 ;  /* 0x0001000c06009986 */ /* 0x0001e8000c101b0a */
[----:B------:R0:W-:Y:S04]  /*ea5a0*/  @!P2 STG.E.64 desc[UR10][R6.64+0x200], R18 ;  /* 0x000200120600a986 */ /* 0x0001e8000c101b0a */
[----:B------:R0:W-:Y:S04]  /*ea5b0*/  @!P3 STG.E.64 desc[UR10][R6.64+0x300], R8 ;  /* 0x000300080600b986 */ /* 0x0001e8000c101b0a */
[----:B------:R0:W-:Y:S04]  /*ea5c0*/  @!P5 STG.E.64 desc[UR10][R6.64+0x500], R4 ;  /* 0x000500040600d986 */ /* 0x0001e8000c101b0a */
[----:B------:R0:W-:Y:S01]  /*ea5d0*/  @!P6 STG.E.64 desc[UR10][R6.64+0x600], R22 ;  /* 0x000600160600e986 */ /* 0x0001e2000c101b0a */
[----:B--2---:R-:W-:-:S13]  /*ea5e0*/  ISETP.GE.AND P4, PT, R30, R0, PT ;  /* 0x000000001e00720c */ /* 0x004fda0003f86270 */
[----:B------:R0:W-:Y:S01]  /*ea5f0*/  @!P4 STG.E.64 desc[UR10][R6.64+0x400], R20 ;  /* 0x000400140600c986 */ /* 0x0001e2000c101b0a */
[----:B------:R-:W-:Y:S05]  /*ea600*/  @P0 EXIT ;  /* 0x000000000000094d */ /* 0x000fea0003800000 */
[----:B------:R-:W-:Y:S01]  /*ea610*/  STG.E.64 desc[UR10][R6.64+0x700], R14 ;  /* 0x0007000e06007986 */ /* 0x000fe2000c101b0a */
[----:B------:R-:W-:Y:S05]  /*ea620*/  EXIT ;  /* 0x000000000000794d */ /* 0x000fea0003800000 */
.L_x_3834:
        /* <DEDUP_REMOVED lines=8> */
[----:B-1----:R-:W-:Y:S01]  /*ea6b0*/  IMAD.MOV.U32 R12, RZ, RZ, R31 ;  /* 0x000000ffff0c7224 */ /* 0x002fe200078e001f */
[----:B------:R-:W-:Y:S01]  /*ea6c0*/  MOV R13, R30 ;  /* 0x0000001e000d7202 */ /* 0x000fe20000000f00 */
[----:B------:R-:W2:Y:S04]  /*ea6d0*/  LDL.LU R31, [R1+0x4] ;  /* 0x00000400011f7983 */ /* 0x000ea80000300800 */
[----:B------:R-:W3:Y:S01]  /*ea6e0*/  LDL.LU R30, [R1] ;  /* 0x00000000011e7983 */ /* 0x000ee20000300800 */
[----:B------:R-:W-:-:S02]  /*ea6f0*/  MOV R19, R32 ;  /* 0x0000002000137202 */ /* 0x000fc40000000f00 */
[C---:B------:R-:W-:Y:S01]  /*ea700*/  LOP3.LUT R33, R2.reuse, 0x20, RZ, 0xfc, !PT ;  /* 0x0000002002217812 */ /* 0x040fe200078efcff */
[----:B------:R1:W-:Y:S01]  /*ea710*/  STS.64 [R23+0x8], R12 ;  /* 0x0000080c17007388 */ /* 0x0003e20000000a00 */
[----:B------:R-:W-:-:S03]  /*ea720*/  LOP3.LUT R32, R2, 0x40, RZ, 0xfc, !PT ;  /* 0x0000004002207812 */ /* 0x000fc600078efcff */
        /* <DEDUP_REMOVED lines=25> */
[----:B----4-:R-:W-:Y:S02]  /*ea8c0*/  IADD3.X R16, PT, PT, RZ, RZ, RZ, P0, !PT ;  /* 0x000000ffff107210 */ /* 0x010fe400007fe4ff */
[----:B0-----:R-:W-:-:S04]  /*ea8d0*/  LEA R6, P0, R7, UR12, 0x3 ;  /* 0x0000000c07067c11 */ /* 0x001fc8000f8018ff */
[----:B------:R-:W-:Y:S01]  /*ea8e0*/  LEA.HI.X R7, R7, UR13, R16, 0x3, P0 ;  /* 0x0000000d07077c11 */ /* 0x000fe200080f1c10 */
[----:B------:R-:W0:Y:S02]  /*ea8f0*/  LDS R0, [UR6+0x4200] ;  /* 0x00420006ff007984 */ /* 0x000e240008000800 */
[-C--:B0-----:R-:W-:Y:S02]  /*ea900*/  ISETP.GE.AND P6, PT, R2, R0.reuse, PT ;  /* 0x000000000200720c */ /* 0x081fe40003fc6270 */
[-C--:B------:R-:W-:Y:S02]  /*ea910*/  ISETP.GE.AND P5, PT, R33, R0.reuse, PT ;  /* 0x000000002100720c */ /* 0x080fe40003fa6270 */
[-C--:B------:R-:W-:Y:S02]  /*ea920*/  ISETP.GE.AND P4, PT, R32, R0.reuse, PT ;  /* 0x000000002000720c */ /* 0x080fe40003f86270 */
[-C--:B------:R-:W-:Y:S02]  /*ea930*/  ISETP.GE.AND P1, PT, R37, R0.reuse, PT ;  /* 0x000000002500720c */ /* 0x080fe40003f26270 */
[----:B------:R-:W-:-:S05]  /*ea940*/  ISETP.GE.AND P0, PT, R36, R0, PT ;  /* 0x000000002400720c */ /* 0x000fca0003f06270 */
[----:B------:R0:W-:Y:S01]  /*ea950*/  @!P6 STG.E.64 desc[UR10][R6.64], R10 ;  /* 0x0000000a0600e986 */ /* 0x0001e2000c101b0a */
[----:B------:R-:W-:-:S03]  /*ea960*/  ISETP.GE.AND P6, PT, R35, R0, PT ;  /* 0x000000002300720c */ /* 0x000fc60003fc6270 */
[----:B------:R0:W-:Y:S04]  /*ea970*/  @!P5 STG.E.64 desc[UR10][R6.64+0x100], R12 ;  /* 0x0001000c0600d986 */ /* 0x0001e8000c101b0a */
[----:B------:R0:W-:Y:S04]  /*ea980*/  @!P4 STG.E.64 desc[UR10][R6.64+0x200], R18 ;  /* 0x000200120600c986 */ /* 0x0001e8000c101b0a */
[----:B------:R0:W-:Y:S04]  /*ea990*/  @!P1 STG.E.64 desc[UR10][R6.64+0x500], R4 ;  /* 0x0005000406009986 */ /* 0x0001e8000c101b0a */
[----:B------:R0:W-:Y:S01]  /*ea9a0*/  @!P0 STG.E.64 desc[UR10][R6.64+0x600], R22 ;  /* 0x0006001606008986 */ /* 0x0001e2000c101b0a */
[----:B--2---:R-:W-:-:S02]  /*ea9b0*/  ISETP.GE.AND P3, PT, R31, R0, PT ;  /* 0x000000001f00720c */ /* 0x004fc40003f66270 */
[----:B---3--:R-:W-:-:S11]  /*ea9c0*/  ISETP.GE.AND P2, PT, R30, R0, PT ;  /* 0x000000001e00720c */ /* 0x008fd60003f46270 */
[----:B------:R0:W-:Y:S04]  /*ea9d0*/  @!P3 STG.E.64 desc[UR10][R6.64+0x300], R8 ;  /* 0x000300080600b986 */ /* 0x0001e8000c101b0a */
[----:B------:R0:W-:Y:S01]  /*ea9e0*/  @!P2 STG.E.64 desc[UR10][R6.64+0x400], R20 ;  /* 0x000400140600a986 */ /* 0x0001e2000c101b0a */
[----:B------:R-:W-:Y:S05]  /*ea9f0*/  @P6 EXIT ;  /* 0x000000000000694d */ /* 0x000fea0003800000 */
[----:B------:R-:W-:Y:S01]  /*eaa00*/  STG.E.64 desc[UR10][R6.64+0x700], R14 ;  /* 0x0007000e06007986 */ /* 0x000fe2000c101b0a */
[----:B------:R-:W-:Y:S05]  /*eaa10*/  EXIT ;  /* 0x000000000000794d */ /* 0x000fea0003800000 */
.L_x_3835:
        /* <DEDUP_REMOVED lines=14> */
.L_x_4728:


//--------------------- .text._ZN3cub18CUB_300001_SM_10006detail4scan16DeviceScanKernelINS2_10policy_hubIyyymN4cuda3std3__44plusIvEEE10Policy1000EPySC_NS0_13ScanTileStateIyLb1EEES9_NS1_10InputValueIySC_EEmyLb0EyEEvT0_T1_T2_iT3_T4_T5_ --------------------------
	.section	.text._ZN3cub18CUB_300001_SM_10006detail4scan16DeviceScanKernelINS2_10policy_hubIyyymN4cuda3std3__44plusIvEEE10Policy1000EPySC_NS0_13ScanTileStateIyLb1EEES9_NS1_10InputValueIySC_EEmyLb0EyEEvT0_T1_T2_iT3_T4_T5_,"ax",@progbits
	.align	128
        .global         _ZN3cub18CUB_300001_SM_10006detail4scan16DeviceScanKernelINS2_10policy_hubIyyymN4cuda3std3__44plusIvEEE10Policy1000EPySC_NS0_13ScanTileStateIyLb1EEES9_NS1_10InputValueIySC_EEmyLb0EyEEvT0_T1_T2_iT3_T4_T5_
        .type           _ZN3cub18CUB_300001_SM_10006detail4scan16DeviceScanKernelINS2_10policy_hubIyyymN4cuda3std3__44plusIvEEE10Policy1000EPySC_NS0_13ScanTileStateIyLb1EEES9_NS1_10InputValueIySC_EEmyLb0EyEEvT0_T1_T2_iT3_T4_T5_,@function
        .size           _ZN3cub18CUB_300001_SM_10006detail4scan16DeviceScanKernelINS2_10policy_hubIyyymN4cuda3std3__44plusIvEEE10Policy1000EPySC_NS0_13ScanTileStateIyLb1EEES9_NS1_10InputValueIySC_EEmyLb0EyEEvT0_T1_T2_iT3_T4_T5_,(.L_x_4729 - _ZN3cub18CUB_300001_SM_10006detail4scan16DeviceScanKernelINS2_10policy_hubIyyymN4cuda3std3__44plusIvEEE10Policy1000EPySC_NS0_13ScanTileStateIyLb1EEES9_NS1_10InputValueIySC_EEmyLb0EyEEvT0_T1_T2_iT3_T4_T5_)
        .other          _ZN3cub18CUB_300001_SM_10006detail4scan16DeviceScanKernelINS2_10policy_hubIyyymN4cuda3std3__44plusIvEEE10Policy1000EPySC_NS0_13ScanTileStateIyLb1EEES9_NS1_10InputValueIySC_EEmyLb0EyEEvT0_T1_T2_iT3_T4_T5_,@"STO_CUDA_ENTRY STV_DEFAULT"
_ZN3cub18CUB_300001_SM_10006detail4scan16DeviceScanKernelINS2_10policy_hubIyyymN4cuda3std3__44plusIvEEE10Policy1000EPySC_NS0_13ScanTileStateIyLb1EEES9_NS1_10InputValueIySC_EEmyLb0EyEEvT0_T1_T2_iT3_T4_T5_:
.text._ZN3cub18CUB_300001_SM_10006detail4scan16DeviceScanKernelINS2_10policy_hubIyyymN4cuda3std3__44plusIvEEE10Policy1000EPySC_NS0_13ScanTileStateIyLb1EEES9_NS1_10InputValueIySC_EEmyLb0EyEEvT0_T1_T2_iT3_T4_T5_:
[----:B------:R-:W-:Y:S01]  /*0000*/  LDC R1, c[0x0][0x37c] ;  /* 0x0000df00ff017b82 */ /* 0x000fe20000000800 */
[----:B------:R-:W0:Y:S07]  /*0010*/  LDCU UR4, c[0x0][0x3a0] ;  /* 0x00007400ff0477ac */ /* 0x000e2e0008000800 */
[----:B------:R-:W1:Y:S01]  /*0020*/  S2UR UR9, SR_CTAID.X ;  /* 0x00000000000979c3 */ /* 0x000e620000002500 */
[----:B------:R-:W2:Y:S01]  /*0030*/  LDCU.64 UR6, c[0x0][0x3a8] ;  /* 0x00007500ff0677ac */ /* 0x000ea20008000a00 */
[----:B------:R-:W3:Y:S06]  /*0040*/  LDCU.64 UR10, c[0x0][0x358] ;  /* 0x00006b00ff0a77ac */ /* 0x000eec0008000a00 */
[----:B------:R-:W1:Y:S01]  /*0050*/  LDC R38, c[0x0][0x398] ;  /* 0x0000e600ff267b82 */ /* 0x000e620000000800 */
[----:B0-----:R-:W-:Y:S01]  /*0060*/  UPRMT UR4, UR4, 0x7770, URZ ;  /* 0x0000777004047896 */ /* 0x001fe200080000ff */
[----:B--2---:R-:W-:-:S05]  /*0070*/  IMAD.U32 R2, RZ, RZ, UR6 ;  /* 0x00000006ff027e24 */ /* 0x004fca000f8e00ff */
[----:B------:R-:W-:Y:S01]  /*0080*/  ISETP.NE.AND P0, PT, RZ, UR4, PT ;  /* 0x00000004ff007c0c */ /* 0x000fe2000bf05270 */
[----:B------:R-:W-:-:S04]  /*0090*/  IMAD.U32 R3, RZ, RZ, UR7 ;  /* 0x00000007ff037e24 */ /* 0x000fc8000f8e00ff */
[----:B------:R-:W0:Y:S01]  /*00a0*/  LDCU.64 UR4, c[0x0][0x3b0] ;  /* 0x00007600ff0477ac */ /* 0x000e220008000a00 */
[----:B-1----:R-:W-:-:S04]  /*00b0*/  VIADD R38, R38, UR9 ;  /* 0x0000000926267c36 */ /* 0x002fc80008000000 */
[----:B------:R-:W-:-:S03]  /*00c0*/  IMAD.WIDE R4, R38, 0xdc0, RZ ;  /* 0x00000dc026047825 */ /* 0x000fc600078e02ff */
[----:B---3--:R-:W5:Y:S01]  /*00d0*/  @P0 LDG.E.64 R2, desc[UR10][R2.64] ;  /* 0x0000000a02020981 */ /* 0x008f62000c1e1b00 */
[----:B0-----:R-:W-:-:S04]  /*00e0*/  IADD3 R0, P1, PT, -R4, UR4, RZ ;  /* 0x0000000404007c10 */ /* 0x001fc8000ff3e1ff */
[----:B------:R-:W-:Y:S02]  /*00f0*/  ISETP.GE.U32.AND P0, PT, R0, 0xdc1, PT ;  /* 0x00000dc10000780c */ /* 0x000fe40003f06070 */
[----:B------:R-:W-:-:S04]  /*0100*/  IADD3.X R0, PT, PT, ~R5, UR5, RZ, P1, !PT ;  /* 0x0000000505007c10 */ /* 0x000fc80008ffe5ff */
[----:B------:R-:W-:-:S13]  /*0110*/  ISETP.GE.U32.AND.EX P0, PT, R0, RZ, PT, P0 ;  /* 0x000000ff0000720c */ /* 0x000fda0003f06100 */
[----:B------:R-:W-:Y:S05]  /*0120*/  @!P0 BRA `(.L_x_3836) ;  /* 0x0000002000708947 */ /* 0x000fea0003800000 */
[----:B------:R-:W0:Y:S01]  /*0130*/  S2R R36, SR_TID.X ;  /* 0x0000000000247919 */ /* 0x000e220000002100 */
[----:B------:R-:W1:Y:S01]  /*0140*/  LDCU.64 UR4, c[0x0][0x380] ;  /* 0x00007000ff0477ac */ /* 0x000e620008000a00 */
[C---:B0-----:R-:W-:Y:S02]  /*0150*/  LOP3.LUT R0, R36.reuse, 0x1f, RZ, 0xc0, !PT ;  /* 0x0000001f24007812 */ /* 0x041fe400078ec0ff */
[----:B------:R-:W-:-:S05]  /*0160*/  LOP3.LUT R7, R36, 0x3e0, RZ, 0xc0, !PT ;  /* 0x000003e024077812 */ /* 0x000fca00078ec0ff */
[----:B------:R-:W-:-:S05]  /*0170*/  IMAD R7, R7, 0xb, R0 ;  /* 0x0000000b07077824 */ /* 0x000fca00078e0200 */
[----:B------:R-:W-:-:S05]  /*0180*/  IADD3 R7, P0, PT, R4, R7, RZ ;  /* 0x0000000704077210 */ /* 0x000fca0007f1e0ff */
[----:B------:R-:W-:Y:S02]  /*0190*/  IMAD.X R4, RZ, RZ, R5, P0 ;  /* 0x000000ffff047224 */ /* 0x000fe400000e0605 */
[----:B------:R-:W-:-:S03]  /*01a0*/  IMAD.SHL.U32 R45, R7, 0x8, RZ ;  /* 0x00000008072d7824 */ /* 0x000fc600078e00ff */
[----:B------:R-:W-:Y:S02]  /*01b0*/  SHF.L.U64.HI R43, R7, 0x3, R4 ;  /* 0x00000003072b7819 */ /* 0x000fe40000010204 */
[----:B-1----:R-:W-:-:S04]  /*01c0*/  IADD3 R4, P0, PT, R45, UR4, RZ ;  /* 0x000000042d047c10 */ /* 0x002fc8000ff1e0ff */
[----:B------:R-:W-:-:S05]  /*01d0*/  IADD3.X R5, PT, PT, R43, UR5, RZ, P0, !PT ;  /* 0x000000052b057c10 */ /* 0x000fca00087fe4ff */
[----:B------:R-:W2:Y:S04]  /*01e0*/  LDG.E.64 R6, desc[UR10][R4.64] ;  /* 0x0000000a04067981 */ /* 0x000ea8000c1e1b00 */
[----:B------:R-:W3:Y:S04]  /*01f0*/  LDG.E.64 R8, desc[UR10][R4.64+0x100] ;  /* 0x0001000a04087981 */ /* 0x000ee8000c1e1b00 */
[----:B------:R-:W4:Y:S04]  /*0200*/  LDG.E.64 R10, desc[UR10][R4.64+0x200] ;  /* 0x0002000a040a7981 */ /* 0x000f28000c1e1b00 */
[----:B------:R-:W4:Y:S04]  /*0210*/  LDG.E.64 R12, desc[UR10][R4.64+0x300] ;  /* 0x0003000a040c7981 */ /* 0x000f28000c1e1b00 */
[----:B------:R-:W4:Y:S04]  /*0220*/  LDG.E.64 R14, desc[UR10][R4.64+0x400] ;  /* 0x0004000a040e7981 */ /* 0x000f28000c1e1b00 */
[----:B------:R-:W4:Y:S04]  /*0230*/  LDG.E.64 R16, desc[UR10][R4.64+0x500] ;  /* 0x0005000a04107981 */ /* 0x000f28000c1e1b00 */
[----:B------:R-:W4:Y:S04]  /*0240*/  LDG.E.64 R18, desc[UR10][R4.64+0x600] ;  /* 0x0006000a04127981 */ /* 0x000f28000c1e1b00 */
[----:B------:R-:W4:Y:S04]  /*0250*/  LDG.E.64 R20, desc[UR10][R4.64+0x700] ;  /* 0x0007000a04147981 */ /* 0x000f28000c1e1b00 */
[----:B------:R-:W4:Y:S04]  /*0260*/  LDG.E.64 R22, desc[UR10][R4.64+0x800] ;  /* 0x0008000a04167981 */ /* 0x000f28000c1e1b00 */
[----:B------:R-:W4:Y:S04]  /*0270*/  LDG.E.64 R28, desc[UR10][R4.64+0x900] ;  /* 0x0009000a041c7981 */ /* 0x000f28000c1e1b00 */
[----:B------:R-:W4:Y:S01]  /*0280*/  LDG.E.64 R30, desc[UR10][R4.64+0xa00] ;  /* 0x000a000a041e7981 */ /* 0x000f22000c1e1b00 */
[----:B------:R-:W0:Y:S01]  /*0290*/  S2UR UR5, SR_CgaCtaId ;  /* 0x00000000000579c3 */ /* 0x000e220000008800 */
[----:B------:R-:W-:Y:S01]  /*02a0*/  SHF.R.U32.HI R35, RZ, 0x5, R36 ;  /* 0x00000005ff237819 */ /* 0x000fe20000011624 */
[----:B------:R-:W-:Y:S01]  /*02b0*/  UMOV UR4, 0x400 ;  /* 0x0000040000047882 */ /* 0x000fe20000000000 */
[----:B------:R-:W1:Y:S01]  /*02c0*/  S2R R42, SR_LANEID ;  /* 0x00000000002a7919 */ /* 0x000e620000000000 */
[----:B------:R-:W-:Y:S01]  /*02d0*/  ISETP.NE.AND P0, PT, R38, RZ, PT ;  /* 0x000000ff2600720c */ /* 0x000fe20003f05270 */
[----:B------:R-:W-:Y:S01]  /*02e0*/  BSSY.RECONVERGENT B0, `(.L_x_3837) ;  /* 0x00001bd000007945 */ /* 0x000fe20003800200 */
[----:B0-----:R-:W-:Y:S01]  /*02f0*/  ULEA UR4, UR5, UR4, 0x18 ;  /* 0x0000000405047291 */ /* 0x001fe2000f8ec0ff */
[----:B-1----:R-:W-:-:S05]  /*0300*/  IMAD R0, R35, 0x160, R42 ;  /* 0x0000016023007824 */ /* 0x002fca00078e022a */
[----:B------:R-:W-:-:S05]  /*0310*/  LEA R37, R0, UR4, 0x3 ;  /* 0x0000000400257c11 */ /* 0x000fca000f8e18ff */
[----:B------:R-:W-:Y:S01]  /*0320*/  IMAD R0, R42, 0x50, R37 ;  /* 0x000000502a007824 */ /* 0x000fe200078e0225 */
[----:B--2---:R0:W-:Y:S04]  /*0330*/  STS.64 [R37], R6 ;  /* 0x0000000625007388 */ /* 0x0041e80000000a00 */
[----:B---3--:R0:W-:Y:S04]  /*0340*/  STS.64 [R37+0x100], R8 ;  /* 0x0001000825007388 */ /* 0x0081e80000000a00 */
[----:B----4-:R0:W-:Y:S04]  /*0350*/  STS.64 [R37+0x200], R10 ;  /* 0x0002000a25007388 */ /* 0x0101e80000000a00 */
[----:B------:R0:W-:Y:S04]  /*0360*/  STS.64 [R37+0x300], R12 ;  /* 0x0003000c25007388 */ /* 0x0001e80000000a00 */
[----:B------:R0:W-:Y:S04]  /*0370*/  STS.64 [R37+0x400], R14 ;  /* 0x0004000e25007388 */ /* 0x0001e80000000a00 */
[----:B------:R0:W-:Y:S04]  /*0380*/  STS.64 [R37+0x500], R16 ;  /* 0x0005001025007388 */ /* 0x0001e80000000a00 */
[----:B------:R0:W-:Y:S04]  /*0390*/  STS.64 [R37+0x600], R18 ;  /* 0x0006001225007388 */ /* 0x0001e80000000a00 */
[----:B------:R0:W-:Y:S04]  /*03a0*/  STS.64 [R37+0x700], R20 ;  /* 0x0007001425007388 */ /* 0x0001e80000000a00 */
[----:B------:R0:W-:Y:S04]  /*03b0*/  STS.64 [R37+0x800], R22 ;  /* 0x0008001625007388 */ /* 0x0001e80000000a00 */
[----:B------:R0:W-:Y:S04]  /*03c0*/  STS.64 [R37+0x900], R28 ;  /* 0x0009001c25007388 */ /* 0x0001e80000000a00 */
[----:B------:R0:W-:Y:S01]  /*03d0*/  STS.64 [R37+0xa00], R30 ;  /* 0x000a001e25007388 */ /* 0x0001e20000000a00 */
[----:B------:R-:W-:-:S03]  /*03e0*/  NOP ;  /* 0x0000000000007918 */ /* 0x000fc60000000000 */
[----:B------:R0:W1:Y:S04]  /*03f0*/  LDS.64 R24, [R0] ;  /* 0x0000000000187984 */ /* 0x0000680000000a00 */
[----:B------:R0:W2:Y:S04]  /*0400*/  LDS.64 R32, [R0+0x8] ;  /* 0x0000080000207984 */ /* 0x0000a80000000a00 */
[----:B------:R0:W3:Y:S04]  /*0410*/  LDS.64 R26, [R0+0x10] ;  /* 0x00001000001a7984 */ /* 0x0000e80000000a00 */
[----:B------:R0:W4:Y:S04]  /*0420*/  LDS.64 R6, [R0+0x18] ;  /* 0x0000180000067984 */ /* 0x0001280000000a00 */
[----:B------:R0:W0:Y:S04]  /*0430*/  LDS.64 R8, [R0+0x20] ;  /* 0x0000200000087984 */ /* 0x0000280000000a00 */
[----:B------:R0:W0:Y:S04]  /*0440*/  LDS.64 R10, [R0+0x28] ;  /* 0x00002800000a7984 */ /* 0x0000280000000a00 */
[----:B------:R0:W0:Y:S04]  /*0450*/  LDS.64 R12, [R0+0x30] ;  /* 0x00003000000c7984 */ /* 0x0000280000000a00 */
[----:B------:R0:W0:Y:S04]  /*0460*/  LDS.64 R14, [R0+0x38] ;  /* 0x00003800000e7984 */ /* 0x0000280000000a00 */
[----:B------:R0:W0:Y:S04]  /*0470*/  LDS.64 R20, [R0+0x40] ;  /* 0x0000400000147984 */ /* 0x0000280000000a00 */
[----:B------:R0:W0:Y:S04]  /*0480*/  LDS.64 R22, [R0+0x48] ;  /* 0x0000480000167984 */ /* 0x0000280000000a00 */
[----:B------:R0:W0:Y:S01]  /*0490*/  LDS.64 R4, [R0+0x50] ;  /* 0x0000500000047984 */ /* 0x0000220000000a00 */
[----:B------:R-:W-:Y:S06]  /*04a0*/  BAR.SYNC.DEFER_BLOCKING 0x0 ;  /* 0x0000000000007b1d */ /* 0x000fec0000010000 */
[----:B-1----:R-:W-:Y:S05]  /*04b0*/  @P0 BRA `(.L_x_3838) ;  /* 0x0000000400b80947 */ /* 0x002fea0003800000 */
[----:B0-23--:R-:W-:Y:S02]  /*04c0*/  IADD3 R17, P0, P1, R26, R32, R24 ;  /* 0x000000201a117210 */ /* 0x00dfe4000791e018 */
[----:B------:R-:W-:Y:S02]  /*04d0*/  ISETP.NE.AND P4, PT, R35, 0x6, PT ;  /* 0x000000062300780c */ /* 0x000fe40003f85270 */
[----:B----4-:R-:W-:Y:S02]  /*04e0*/  IADD3 R17, P2, P3, R8, R6, R17 ;  /* 0x0000000608117210 */ /* 0x010fe40007b5e011 */
[----:B------:R-:W-:Y:S02]  /*04f0*/  IADD3.X R19, PT, PT, R27, R33, R25, P0, P1 ;  /* 0x000000211b137210 */ /* 0x000fe400007e2419 */
[----:B------:R-:W-:Y:S02]  /*0500*/  IADD3 R17, P0, P1, R12, R10, R17 ;  /* 0x0000000a0c117210 */ /* 0x000fe4000791e011 */
[----:B------:R-:W-:-:S04]  /*0510*/  IADD3.X R19, PT, PT, R9, R7, R19, P2, P3 ;  /* 0x0000000709137210 */ /* 0x000fc800017e6413 */
[----:B------:R-:W-:Y:S02]  /*0520*/  IADD3.X R19, PT, PT, R13, R11, R19, P0, P1 ;  /* 0x0000000b0d137210 */ /* 0x000fe400007e2413 */
[----:B------:R-:W-:-:S04]  /*0530*/  IADD3 R17, P0, P1, R20, R14, R17 ;  /* 0x0000000e14117210 */ /* 0x000fc8000791e011 */
[----:B------:R-:W-:Y:S02]  /*0540*/  IADD3.X R19, PT, PT, R21, R15, R19, P0, P1 ;  /* 0x0000000f15137210 */ /* 0x000fe400007e2413 */
[----:B------:R-:W-:-:S04]  /*0550*/  IADD3 R34, P0, P1, R4, R22, R17 ;  /* 0x0000001604227210 */ /* 0x000fc8000791e011 */
[----:B------:R-:W-:Y:S02]  /*0560*/  IADD3.X R0, PT, PT, R5, R23, R19, P0, P1 ;  /* 0x0000001705007210 */ /* 0x000fe400007e2413 */
[----:B------:R-:W0:Y:S06]  /*0570*/  SHFL.UP PT, R5, R34, 0x1, RZ ;  /* 0x0420000022057989 */ /* 0x000e2c00000e00ff */
[----:B------:R-:W1:Y:S01]  /*0580*/  SHFL.UP P0, R17, R0, 0x1, RZ ;  /* 0x0420000000117989 */ /* 0x000e6200000000ff */
[----:B0-----:R-:W-:-:S04]  /*0590*/  IADD3 R4, P1, PT, R5, R34, RZ ;  /* 0x0000002205047210 */ /* 0x001fc80007f3e0ff */
[----:B-1----:R-:W-:Y:S01]  /*05a0*/  SEL R29, R4, R5, P0 ;  /* 0x00000005041d7207 */ /* 0x002fe20000000000 */
[----:B------:R-:W-:-:S04]  /*05b0*/  IMAD.X R28, R17, 0x1, R0, P1 ;  /* 0x00000001111c7824 */ /* 0x000fc800008e0600 */
[----:B------:R-:W0:Y:S01]  /*05c0*/  SHFL.UP PT, R4, R29, 0x2, RZ ;  /* 0x044000001d047989 */ /* 0x000e2200000e00ff */
[----:B------:R-:W-:-:S05]  /*05d0*/  SEL R28, R28, R17, P0 ;  /* 0x000000111c1c7207 */ /* 0x000fca0000000000 */
        /* <DEDUP_REMOVED lines=15> */
[----:B------:R-:W-:Y:S01]  /*06d0*/  IMAD.X R38, R5, 0x1, R18, P1 ;  /* 0x0000000105267824 */ /* 0x000fe200008e0612 */
[----:B------:R-:W-:-:S03]  /*06e0*/  ISETP.NE.AND P1, PT, R42, 0x1f, PT ;  /* 0x0000001f2a00780c */ /* 0x000fc60003f25270 */
[----:B------:R-:W0:Y:S01]  /*06f0*/  SHFL.UP PT, R4, R29, 0x10, RZ ;  /* 0x060000001d047989 */ /* 0x000e2200000e00ff */
[----:B------:R-:W-:-:S05]  /*0700*/  SEL R38, R38, R5, P0 ;  /* 0x0000000526267207 */ /* 0x000fca0000000000 */
[----:B------:R-:W1:Y:S04]  /*0710*/  SHFL.UP P0, R5, R38, 0x10, RZ ;  /* 0x0600000026057989 */ /* 0x000e6800000000ff */
[----:B------:R-:W-:Y:S02]  /*0720*/  @!P1 LEA R39, R35, UR4, 0x3 ;  /* 0x0000000423279c11 */ /* 0x000fe4000f8e18ff */
[----:B0-----:R-:W-:-:S05]  /*0730*/  IADD3 R17, P2, PT, R4, R29, RZ ;  /* 0x0000001d04117210 */ /* 0x001fca0007f5e0ff */
[----:B-1----:R-:W-:Y:S01]  /*0740*/  IMAD.X R16, R5, 0x1, R38, P2 ;  /* 0x0000000105107824 */ /* 0x002fe200010e0626 */
[----:B------:R-:W-:-:S04]  /*0750*/  SEL R4, R17, R4, P0 ;  /* 0x0000000411047207 */ /* 0x000fc80000000000 */
[----:B------:R-:W-:Y:S02]  /*0760*/  SEL R5, R16, R5, P0 ;  /* 0x0000000510057207 */ /* 0x000fe40000000000 */
[----:B------:R-:W-:-:S03]  /*0770*/  ISETP.NE.AND P0, PT, R35, 0x2, PT ;  /* 0x000000022300780c */ /* 0x000fc60003f05270 */
[----:B------:R-:W-:Y:S01]  /*0780*/  @!P1 STS.64 [R39+0x20], R4 ;  /* 0x0000200427009388 */ /* 0x000fe20000000a00 */
[----:B------:R-:W-:Y:S06]  /*0790*/  BAR.SYNC.DEFER_BLOCKING 0x0 ;  /* 0x0000000000007b1d */ /* 0x000fec0000010000 */
[----:B------:R-:W0:Y:S04]  /*07a0*/  LDS.128 R16, [UR4+0x20] ;  /* 0x00002004ff107984 */ /* 0x000e280008000c00 */
[----:B------:R-:W1:Y:S01]  /*07b0*/  LDS.128 R28, [UR4+0x30] ;  /* 0x00003004ff1c7984 */ /* 0x000e620008000c00 */
[----:B0-----:R-:W-:-:S04]  /*07c0*/  IADD3 R41, P1, PT, R16, R18, RZ ;  /* 0x0000001210297210 */ /* 0x001fc80007f3e0ff */
[----:B------:R-:W-:Y:S01]  /*07d0*/  SEL R38, R41, R16, !P0 ;  /* 0x0000001029267207 */ /* 0x000fe20004000000 */
[----:B------:R-:W-:Y:S01]  /*07e0*/  IMAD.X R19, R17, 0x1, R19, P1 ;  /* 0x0000000111137824 */ /* 0x000fe200008e0613 */
[----:B-1----:R-:W-:-:S04]  /*07f0*/  IADD3 R37, P1, PT, R28, R41, RZ ;  /* 0x000000291c257210 */ /* 0x002fc80007f3e0ff */
[----:B------:R-:W-:Y:S01]  /*0800*/  SEL R28, R19, R17, !P0 ;  /* 0x00000011131c7207 */ /* 0x000fe20004000000 */
[----:B------:R-:W-:Y:S01]  /*0810*/  IMAD.X R41, R29, 0x1, R19, P1 ;  /* 0x000000011d297824 */ /* 0x000fe200008e0613 */
[----:B------:R-:W-:Y:S01]  /*0820*/  IADD3 R29, P2, PT, R30, R37, RZ ;  /* 0x000000251e1d7210 */ /* 0x000fe20007f5e0ff */
[----:B------:R-:W0:Y:S01]  /*0830*/  LDS.128 R16, [UR4+0x40] ;  /* 0x00004004ff107984 */ /* 0x000e220008000c00 */
[----:B------:R-:W-:Y:S02]  /*0840*/  ISETP.NE.AND P1, PT, R35, 0x3, PT ;  /* 0x000000032300780c */ /* 0x000fe40003f25270 */
[----:B------:R-:W-:Y:S01]  /*0850*/  ISETP.NE.AND P0, PT, R42, RZ, PT ;  /* 0x000000ff2a00720c */ /* 0x000fe20003f05270 */
[----:B------:R-:W-:Y:S01]  /*0860*/  IMAD.X R39, R31, 0x1, R41, P2 ;  /* 0x000000011f277824 */ /* 0x000fe200010e0629 */
[----:B------:R-:W-:Y:S02]  /*0870*/  SEL R38, R37, R38, !P1 ;  /* 0x0000002625267207 */ /* 0x000fe40004800000 */
[----:B------:R-:W-:-:S04]  /*0880*/  ISETP.NE.AND P2, PT, R35, 0x4, PT ;  /* 0x000000042300780c */ /* 0x000fc80003f45270 */
[----:B------:R-:W-:Y:S02]  /*0890*/  SEL R40, R29, R38, !P2 ;  /* 0x000000261d287207 */ /* 0x000fe40005000000 */
[----:B0-----:R-:W-:Y:S02]  /*08a0*/  IADD3 R37, P3, PT, R16, R29, RZ ;  /* 0x0000001d10257210 */ /* 0x001fe40007f7e0ff */
[----:B------:R-:W-:Y:S02]  /*08b0*/  SEL R16, R41, R28, !P1 ;  /* 0x0000001c29107207 */ /* 0x000fe40004800000 */
[----:B------:R-:W0:Y:S01]  /*08c0*/  LDS.128 R28, [UR4+0x50] ;  /* 0x00005004ff1c7984 */ /* 0x000e220008000c00 */
[----:B------:R-:W-:Y:S01]  /*08d0*/  IMAD.X R17, R17, 0x1, R39, P3 ;  /* 0x0000000111117824 */ /* 0x000fe200018e0627 */
[----:B------:R-:W-:Y:S02]  /*08e0*/  SEL R16, R39, R16, !P2 ;  /* 0x0000001027107207 */ /* 0x000fe40005000000 */
[----:B------:R-:W-:-:S02]  /*08f0*/  ISETP.NE.AND P1, PT, R35, 0x5, PT ;  /* 0x000000052300780c */ /* 0x000fc40003f25270 */
[----:B------:R-:W-:Y:S02]  /*0900*/  IADD3 R39, P2, PT, R18, R37, RZ ;  /* 0x0000002512277210 */ /* 0x000fe40007f5e0ff */
[----:B------:R-:W-:Y:S02]  /*0910*/  SEL R40, R37, R40, !P1 ;  /* 0x0000002825287207 */ /* 0x000fe40004800000 */
[----:B------:R-:W-:Y:S01]  /*0920*/  SEL R37, R17, R16, !P1 ;  /* 0x0000001011257207 */ /* 0x000fe20004800000 */
[----:B------:R-:W-:Y:S01]  /*0930*/  IMAD.X R38, R19, 0x1, R17, P2 ;  /* 0x0000000113267824 */ /* 0x000fe200010e0611 */
[----:B------:R-:W-:Y:S01]  /*0940*/  SEL R40, R39, R40, !P4 ;  /* 0x0000002827287207 */ /* 0x000fe20006000000 */
[----:B------:R-:W1:Y:S01]  /*0950*/  LDS.128 R16, [UR4+0x60] ;  /* 0x00006004ff107984 */ /* 0x000e620008000c00 */
[C---:B------:R-:W-:Y:S02]  /*0960*/  ISETP.NE.AND P3, PT, R35.reuse, 0x7, PT ;  /* 0x000000072300780c */ /* 0x040fe40003f65270 */
[----:B------:R-:W-:-:S02]  /*0970*/  ISETP.NE.AND P1, PT, R35, 0x8, PT ;  /* 0x000000082300780c */ /* 0x000fc40003f25270 */
[----:B------:R-:W-:Y:S02]  /*0980*/  ISETP.NE.AND P2, PT, R35, 0x9, PT ;  /* 0x000000092300780c */ /* 0x000fe40003f45270 */
[----:B0-----:R-:W-:-:S04]  /*0990*/  IADD3 R39, P5, PT, R28, R39, RZ ;  /* 0x000000271c277210 */ /* 0x001fc80007fbe0ff */
[----:B------:R-:W-:Y:S01]  /*09a0*/  SEL R28, R39, R40, !P3 ;  /* 0x00000028271c7207 */ /* 0x000fe20005800000 */
[----:B------:R-:W-:Y:S01]  /*09b0*/  IMAD.X R35, R29, 0x1, R38, P5 ;  /* 0x000000011d237824 */ /* 0x000fe200028e0626 */
[----:B------:R-:W-:Y:S02]  /*09c0*/  IADD3 R29, P5, PT, R30, R39, RZ ;  /* 0x000000271e1d7210 */ /* 0x000fe40007fbe0ff */
[----:B------:R-:W-:Y:S02]  /*09d0*/  SEL R38, R38, R37, !P4 ;  /* 0x0000002526267207 */ /* 0x000fe40006000000 */
[----:B------:R-:W-:Y:S01]  /*09e0*/  SEL R28, R29, R28, !P1 ;  /* 0x0000001c1d1c7207 */ /* 0x000fe20004800000 */
[----:B------:R-:W-:Y:S01]  /*09f0*/  IMAD.X R31, R31, 0x1, R35, P5 ;  /* 0x000000011f1f7824 */ /* 0x000fe200028e0623 */
[----:B------:R-:W-:Y:S02]  /*0a00*/  IADD3 R34, P5, PT, R4, -R34, RZ ;  /* 0x8000002204227210 */ /* 0x000fe40007fbe0ff */
[----:B-1----:R-:W-:-:S02]  /*0a10*/  IADD3 R29, P4, PT, R16, R29, RZ ;  /* 0x0000001d101d7210 */ /* 0x002fc40007f9e0ff */
[----:B------:R-:W-:Y:S01]  /*0a20*/  SEL R16, R35, R38, !P3 ;  /* 0x0000002623107207 */ /* 0x000fe20005800000 */
[----:B------:R-:W-:Y:S01]  /*0a30*/  IMAD.X R5, R5, 0x1, ~R0, P5 ;  /* 0x0000000105057824 */ /* 0x000fe200028e0e00 */
[C---:B------:R-:W-:Y:S02]  /*0a40*/  ISETP.GE.U32.AND P3, PT, R36.reuse, 0x20, PT ;  /* 0x000000202400780c */ /* 0x040fe40003f66070 */
[----:B------:R-:W-:Y:S01]  /*0a50*/  SEL R16, R31, R16, !P1 ;  /* 0x000000101f107207 */ /* 0x000fe20004800000 */
[----:B------:R-:W-:Y:S01]  /*0a60*/  IMAD.X R31, R17, 0x1, R31, P4 ;  /* 0x00000001111f7824 */ /* 0x000fe200020e061f */
[----:B------:R-:W-:Y:S02]  /*0a70*/  SEL R4, R29, R28, !P2 ;  /* 0x0000001c1d047207 */ /* 0x000fe40005000000 */
[----:B------:R-:W-:Y:S02]  /*0a80*/  ISETP.NE.AND P1, PT, R36, RZ, PT ;  /* 0x000000ff2400720c */ /* 0x000fe40003f25270 */
[----:B------:R-:W-:-:S02]  /*0a90*/  SEL R17, R34, RZ, P0 ;  /* 0x000000ff22117207 */ /* 0x000fc40000000000 */
[----:B------:R-:W-:Y:S02]  /*0aa0*/  SEL R4, R4, RZ, P3 ;  /* 0x000000ff04047207 */ /* 0x000fe40001800000 */
[----:B------:R-:W-:Y:S02]  /*0ab0*/  SEL R16, R31, R16, !P2 ;  /* 0x000000101f107207 */ /* 0x000fe40005000000 */
[----:B-----5:R-:W-:Y:S02]  /*0ac0*/  IADD3 R4, P4, P2, R4, R17, R2 ;  /* 0x0000001104047210 */ /* 0x020fe40007a9e002 */
[----:B------:R-:W-:Y:S02]  /*0ad0*/  SEL R5, R5, RZ, P0 ;  /* 0x000000ff05057207 */ /* 0x000fe40000000000 */
[----:B------:R-:W-:Y:S02]  /*0ae0*/  SEL R16, R16, RZ, P3 ;  /* 0x000000ff10107207 */ /* 0x000fe40001800000 */
[----:B------:R-:W-:-:S02]  /*0af0*/  IADD3 R0, P0, PT, R24, R4, RZ ;  /* 0x0000000418007210 */ /* 0x000fc40007f1e0ff */
[----:B------:R-:W-:Y:S02]  /*0b00*/  IADD3.X R5, PT, PT, R16, R5, R3, P4, P2 ;  /* 0x0000000510057210 */ /* 0x000fe400027e4403 */
[----:B------:R-:W-:-:S03]  /*0b10*/  IADD3 R18, P3, P5, R29, R18, R2 ;  /* 0x000000121d127210 */ /* 0x000fc60007d7e002 */
[----:B------:R-:W-:Y:S01]  /*0b20*/  IMAD.X R25, R25, 0x1, R5, P0 ;  /* 0x0000000119197824 */ /* 0x000fe200000e0605 */
[----:B------:R-:W-:Y:S01]  /*0b30*/  IADD3.X R19, PT, PT, R31, R19, R3, P3, P5 ;  /* 0x000000131f137210 */ /* 0x000fe20001fea403 */
[----:B------:R-:W-:Y:S08]  /*0b40*/  @P1 BRA `(.L_x_3839) ;  /* 0x0000001000d81947 */ /* 0x000ff00003800000 */
[----:B------:R-:W0:Y:S01]  /*0b50*/  LDC.64 R2, c[0x0][0x390] ;  /* 0x0000e400ff027b82 */ /* 0x000e220000000a00 */
[----:B------:R-:W-:Y:S02]  /*0b60*/  IMAD.MOV.U32 R16, RZ, RZ, 0x65 ;  /* 0x00000065ff107424 */ /* 0x000fe400078e00ff */
[----:B------:R-:W-:-:S05]  /*0b70*/  IMAD.MOV.U32 R17, RZ, RZ, 0x0 ;  /* 0x00000000ff117424 */ /* 0x000fca00078e00ff */
[----:B0-----:R0:W-:Y:S01]  /*0b80*/  ST.E.128.STRONG.GPU desc[UR10][R2.64+0x200], R16 ;  /* 0x0002001002007985 */ /* 0x0011e2000c10fd0a */
[----:B------:R-:W-:Y:S05]  /*0b90*/  BRA `(.L_x_3839) ;  /* 0x0000001000c47947 */ /* 0x000fea0003800000 */
.L_x_3838:
[----:B--23-5:R-:W-:Y:S02]  /*0ba0*/  IADD3 R3, P0, P1, R26, R32, R24 ;  /* 0x000000201a037210 */ /* 0x02cfe4000791e018 */
[----:B------:R-:W-:Y:S02]  /*0bb0*/  ISETP.NE.AND P5, PT, R35, 0x4, PT ;  /* 0x000000042300780c */ /* 0x000fe40003fa5270 */
[----:B0---4-:R-:W-:Y:S02]  /*0bc0*/  IADD3 R17, P2, P3, R8, R6, R3 ;  /* 0x0000000608117210 */ /* 0x011fe40007b5e003 */
[----:B------:R-:W-:Y:S02]  /*0bd0*/  IADD3.X R3, PT, PT, R27, R33, R25, P0, P1 ;  /* 0x000000211b037210 */ /* 0x000fe400007e2419 */
[----:B------:R-:W-:Y:S02]  /*0be0*/  IADD3 R17, P0, P1, R12, R10, R17 ;  /* 0x0000000a0c117210 */ /* 0x000fe4000791e011 */
[----:B------:R-:W-:-:S02]  /*0bf0*/  IADD3.X R3, PT, PT, R9, R7, R3, P2, P3 ;  /* 0x0000000709037210 */ /* 0x000fc400017e6403 */
[----:B------:R-:W-:Y:S02]  /*0c00*/  ISETP.NE.AND P2, PT, R42, 0x1f, PT ;  /* 0x0000001f2a00780c */ /* 0x000fe40003f45270 */
[----:B------:R-:W-:Y:S02]  /*0c10*/  IADD3.X R3, PT, PT, R13, R11, R3, P0, P1 ;  /* 0x0000000b0d037210 */ /* 0x000fe400007e2403 */
[----:B------:R-:W-:Y:S02]  /*0c20*/  IADD3 R17, P0, P1, R20, R14, R17 ;  /* 0x0000000e14117210 */ /* 0x000fe4000791e011 */
[----:B------:R-:W-:Y:S02]  /*0c30*/  ISETP.NE.AND P4, PT, R35, 0x5, PT ;  /* 0x000000052300780c */ /* 0x000fe40003f85270 */
[----:B------:R-:W-:Y:S02]  /*0c40*/  IADD3.X R3, PT, PT, R21, R15, R3, P0, P1 ;  /* 0x0000000f15037210 */ /* 0x000fe400007e2403 */
[----:B------:R-:W-:-:S02]  /*0c50*/  IADD3 R0, P0, P1, R4, R22, R17 ;  /* 0x0000001604007210 */ /* 0x000fc4000791e011 */
[----:B------:R-:W-:Y:S02]  /*0c60*/  ISETP.NE.AND P3, PT, R35, 0x6, PT ;  /* 0x000000062300780c */ /* 0x000fe40003f65270 */
[----:B------:R-:W-:Y:S02]  /*0c70*/  IADD3.X R4, PT, PT, R5, R23, R3, P0, P1 ;  /* 0x0000001705047210 */ /* 0x000fe400007e2403 */
[----:B------:R-:W0:Y:S01]  /*0c80*/  SHFL.UP PT, R3, R0, 0x1, RZ ;  /* 0x0420000000037989 */ /* 0x000e2200000e00ff */
[----:B------:R-:W-:-:S05]  /*0c90*/  @!P2 LEA R41, R35, UR4, 0x3 ;  /* 0x000000042329ac11 */ /* 0x000fca000f8e18ff */
        /* <DEDUP_REMOVED lines=25> */
[----:B0-----:R-:W-:-:S05]  /*0e30*/  IADD3 R5, P1, PT, R2, R29, RZ ;  /* 0x0000001d02057210 */ /* 0x001fca0007f3e0ff */
[----:B-1----:R-:W-:Y:S01]  /*0e40*/  IMAD.X R16, R3, 0x1, R34, P1 ;  /* 0x0000000103107824 */ /* 0x002fe200008e0622 */
[----:B------:R-:W-:Y:S02]  /*0e50*/  SEL R2, R5, R2, P0 ;  /* 0x0000000205027207 */ /* 0x000fe40000000000 */
[----:B------:R-:W-:Y:S02]  /*0e60*/  ISETP.NE.AND P1, PT, R35, 0x2, PT ;  /* 0x000000022300780c */ /* 0x000fe40003f25270 */
[----:B------:R-:W-:-:S05]  /*0e70*/  SEL R3, R16, R3, P0 ;  /* 0x0000000310037207 */ /* 0x000fca0000000000 */
[----:B------:R-:W-:Y:S01]  /*0e80*/  @!P2 STS.64 [R41+0x20], R2 ;  /* 0x000020022900a388 */ /* 0x000fe20000000a00 */
[----:B------:R-:W-:Y:S01]  /*0e90*/  BAR.SYNC.DEFER_BLOCKING 0x0 ;  /* 0x0000000000007b1d */ /* 0x000fe20000010000 */
[----:B------:R-:W-:-:S05]  /*0ea0*/  ISETP.NE.AND P2, PT, R35, 0x8, PT ;  /* 0x000000082300780c */ /* 0x000fca0003f45270 */
        /* <DEDUP_REMOVED lines=8> */
[----:B------:R-:W0:Y:S01]  /*0f30*/  LDS.128 R16, [UR4+0x40] ;  /* 0x00004004ff107984 */ /* 0x000e220008000c00 */
[C---:B------:R-:W-:Y:S02]  /*0f40*/  ISETP.NE.AND P0, PT, R35.reuse, 0x3, PT ;  /* 0x000000032300780c */ /* 0x040fe40003f05270 */
[----:B------:R-:W-:Y:S02]  /*0f50*/  ISETP.NE.AND P1, PT, R35, 0x7, PT ;  /* 0x000000072300780c */ /* 0x000fe40003f25270 */
[----:B------:R-:W-:Y:S02]  /*0f60*/  SEL R40, R5, R34, !P0 ;  /* 0x0000002205287207 */ /* 0x000fe40004000000 */
[----:B------:R-:W-:Y:S02]  /*0f70*/  IADD3 R5, P6, PT, R30, R5, RZ ;  /* 0x000000051e057210 */ /* 0x000fe40007fde0ff */
[----:B------:R-:W-:-:S02]  /*0f80*/  SEL R34, R28, R37, !P0 ;  /* 0x000000251c227207 */ /* 0x000fc40004000000 */
[----:B------:R-:W-:Y:S01]  /*0f90*/  ISETP.NE.AND P0, PT, R35, 0x9, PT ;  /* 0x000000092300780c */ /* 0x000fe20003f05270 */
[----:B------:R-:W-:Y:S01]  /*0fa0*/  IMAD.X R35, R31, 0x1, R28, P6 ;  /* 0x000000011f237824 */ /* 0x000fe200030e061c */
[----:B------:R-:W-:Y:S01]  /*0fb0*/  SEL R40, R5, R40, !P5 ;  /* 0x0000002805287207 */ /* 0x000fe20006800000 */
[----:B------:R-:W1:Y:S03]  /*0fc0*/  LDS.128 R28, [UR4+0x50] ;  /* 0x00005004ff1c7984 */ /* 0x000e660008000c00 */
[----:B------:R-:W-:Y:S02]  /*0fd0*/  SEL R34, R35, R34, !P5 ;  /* 0x0000002223227207 */ /* 0x000fe40006800000 */
[----:B0-----:R-:W-:-:S04]  /*0fe0*/  IADD3 R5, P6, PT, R16, R5, RZ ;  /* 0x0000000510057210 */ /* 0x001fc80007fde0ff */
[----:B------:R-:W-:Y:S01]  /*0ff0*/  SEL R40, R5, R40, !P4 ;  /* 0x0000002805287207 */ /* 0x000fe20006000000 */
[----:B------:R-:W-:Y:S01]  /*1000*/  IMAD.X R37, R17, 0x1, R35, P6 ;  /* 0x0000000111257824 */ /* 0x000fe200030e0623 */
[----:B------:R-:W-:-:S04]  /*1010*/  IADD3 R35, P5, PT, R18, R5, RZ ;  /* 0x0000000512237210 */ /* 0x000fc80007fbe0ff */
[----:B------:R-:W-:Y:S01]  /*1020*/  SEL R34, R37, R34, !P4 ;  /* 0x0000002225227207 */ /* 0x000fe20006000000 */
[----:B------:R-:W-:Y:S01]  /*1030*/  IMAD.X R5, R19, 0x1, R37, P5 ;  /* 0x0000000113057824 */ /* 0x000fe200028e0625 */
[----:B------:R-:W-:Y:S01]  /*1040*/  SEL R40, R35, R40, !P3 ;  /* 0x0000002823287207 */ /* 0x000fe20005800000 */
[----:B------:R-:W0:Y:S01]  /*1050*/  LDS.128 R16, [UR4+0x60] ;  /* 0x00006004ff107984 */ /* 0x000e220008000c00 */
[----:B-1----:R-:W-:Y:S02]  /*1060*/  IADD3 R37, P5, PT, R28, R35, RZ ;  /* 0x000000231c257210 */ /* 0x002fe40007fbe0ff */
[----:B------:R-:W-:Y:S02]  /*1070*/  IADD3 R35, P4, PT, R2, -R0, RZ ;  /* 0x8000000002237210 */ /* 0x000fe40007f9e0ff */
[----:B------:R-:W-:Y:S01]  /*1080*/  SEL R2, R37, R40, !P1 ;  /* 0x0000002825027207 */ /* 0x000fe20004800000 */
[----:B------:R-:W-:Y:S01]  /*1090*/  IMAD.X R29, R29, 0x1, R5, P5 ;  /* 0x000000011d1d7824 */ /* 0x000fe200028e0605 */
[----:B------:R-:W-:Y:S01]  /*10a0*/  IADD3 R37, P5, PT, R30, R37, RZ ;  /* 0x000000251e257210 */ /* 0x000fe20007fbe0ff */
[----:B------:R-:W-:Y:S01]  /*10b0*/  IMAD.X R28, R3, 0x1, ~R4, P4 ;  /* 0x00000001031c7824 */ /* 0x000fe200020e0e04 */
[----:B------:R-:W-:-:S02]  /*10c0*/  SEL R34, R5, R34, !P3 ;  /* 0x0000002205227207 */ /* 0x000fc40005800000 */
[----:B------:R-:W-:Y:S01]  /*10d0*/  SEL R2, R37, R2, !P2 ;  /* 0x0000000225027207 */ /* 0x000fe20005000000 */
[----:B------:R-:W-:Y:S01]  /*10e0*/  IMAD.X R31, R31, 0x1, R29, P5 ;  /* 0x000000011f1f7824 */ /* 0x000fe200028e061d */
[----:B------:R-:W-:Y:S02]  /*10f0*/  ISETP.NE.AND P3, PT, R42, RZ, PT ;  /* 0x000000ff2a00720c */ /* 0x000fe40003f65270 */
[----:B------:R-:W-:Y:S02]  /*1100*/  ISETP.GE.U32.AND P4, PT, R36, 0x20, PT ;  /* 0x000000202400780c */ /* 0x000fe40003f86070 */
[----:B------:R-:W-:Y:S02]  /*1110*/  SEL R0, R35, RZ, P3 ;  /* 0x000000ff23007207 */ /* 0x000fe40001800000 */
[----:B0-----:R-:W-:Y:S02]  /*1120*/  IADD3 R5, P6, PT, R16, R37, RZ ;  /* 0x0000002510057210 */ /* 0x001fe40007fde0ff */
[----:B------:R-:W-:-:S02]  /*1130*/  SEL R16, R29, R34, !P1 ;  /* 0x000000221d107207 */ /* 0x000fc40004800000 */
[----:B------:R-:W-:Y:S01]  /*1140*/  SEL R29, R5, R2, !P0 ;  /* 0x00000002051d7207 */ /* 0x000fe20004000000 */
[----:B------:R-:W-:Y:S01]  /*1150*/  IMAD.X R17, R17, 0x1, R31, P6 ;  /* 0x0000000111117824 */ /* 0x000fe200030e061f */
[----:B------:R-:W-:Y:S02]  /*1160*/  SEL R2, R31, R16, !P2 ;  /* 0x000000101f027207 */ /* 0x000fe40005000000 */
[----:B------:R-:W-:Y:S02]  /*1170*/  IADD3 R4, P2, PT, R0, R29, RZ ;  /* 0x0000001d00047210 */ /* 0x000fe40007f5e0ff */
[----:B------:R-:W-:Y:S02]  /*1180*/  SEL R3, R17, R2, !P0 ;  /* 0x0000000211037207 */ /* 0x000fe40004000000 */
[----:B------:R-:W-:Y:S02]  /*1190*/  ISETP.GT.U32.AND P0, PT, R36, 0x1f, PT ;  /* 0x0000001f2400780c */ /* 0x000fe40003f04070 */
[----:B------:R-:W-:-:S02]  /*11a0*/  SEL R0, R28, RZ, P3 ;  /* 0x000000ff1c007207 */ /* 0x000fc40001800000 */
[----:B------:R-:W-:Y:S02]  /*11b0*/  IADD3 R40, P1, PT, R18, R5, RZ ;  /* 0x0000000512287210 */ /* 0x000fe40007f3e0ff */
[----:B------:R-:W-:Y:S01]  /*11c0*/  SEL R42, R35, R4, !P4 ;  /* 0x00000004232a7207 */ /* 0x000fe20006000000 */
[----:B------:R-:W-:Y:S02]  /*11d0*/  IMAD.X R5, R0, 0x1, R3, P2 ;  /* 0x0000000100057824 */ /* 0x000fe400010e0603 */
[----:B------:R-:W-:-:S03]  /*11e0*/  IMAD.X R39, R19, 0x1, R17, P1 ;  /* 0x0000000113277824 */ /* 0x000fc600008e0611 */
[----:B------:R-:W-:Y:S01]  /*11f0*/  SEL R41, R28, R5, !P4 ;  /* 0x000000051c297207 */ /* 0x000fe20006000000 */
[----:B------:R-:W-:Y:S06]  /*1200*/  @P0 BRA `(.L_x_3840) ;  /* 0x0000000800f80947 */ /* 0x000fec0003800000 */
[----:B------:R-:W0:Y:S01]  /*1210*/  LDC.64 R2, c[0x0][0x390] ;  /* 0x0000e400ff027b82 */ /* 0x000e220000000a00 */
[----:B------:R-:W-:Y:S02]  /*1220*/  ISETP.NE.AND P0, PT, R36, RZ, PT ;  /* 0x000000ff2400720c */ /* 0x000fe40003f05270 */
[----:B------:R-:W-:-:S05]  /*1230*/  LOP3.LUT R5, RZ, R36, RZ, 0x33, !PT ;  /* 0x00000024ff057212 */ /* 0x000fca00078e33ff */
[----:B------:R-:W-:-:S06]  /*1240*/  IMAD.IADD R28, R38, 0x1, R5 ;  /* 0x00000001261c7824 */ /* 0x000fcc00078e0205 */
[----:B------:R-:W-:Y:S02]  /*1250*/  @!P0 IMAD.MOV.U32 R18, RZ, RZ, R40 ;  /* 0x000000ffff128224 */ /* 0x000fe400078e0028 */
[----:B------:R-:W-:Y:S02]  /*1260*/  @!P0 IMAD.MOV.U32 R19, RZ, RZ, R39 ;  /* 0x000000ffff138224 */ /* 0x000fe400078e0027 */
[----:B------:R-:W-:Y:S02]  /*1270*/  @!P0 IMAD.MOV.U32 R16, RZ, RZ, 0x64 ;  /* 0x00000064ff108424 */ /* 0x000fe400078e00ff */
[----:B------:R-:W-:Y:S01]  /*1280*/  @!P0 IMAD.MOV.U32 R17, RZ, RZ, 0x0 ;  /* 0x00000000ff118424 */ /* 0x000fe200078e00ff */
[----:B------:R-:W-:Y:S01]  /*1290*/  @!P0 STS.64 [UR4+0x18], R18 ;  /* 0x00001812ff008988 */ /* 0x000fe20008000a04 */
[----:B0-----:R-:W-:-:S04]  /*12a0*/  IMAD.WIDE R4, R38, 0x10, R2 ;  /* 0x0000001026047825 */ /* 0x001fc800078e0202 */
[----:B------:R-:W-:Y:S01]  /*12b0*/  IMAD.WIDE R2, R28, 0x10, R2 ;  /* 0x000000101c027825 */ /* 0x000fe200078e0202 */
[----:B------:R0:W-:Y:S01]  /*12c0*/  @!P0 ST.E.128.STRONG.GPU desc[UR10][R4.64+0x200], R16 ;  /* 0x0002001004008985 */ /* 0x0001e2000c10fd0a */
[----:B------:R-:W-:Y:S05]  /*12d0*/  NANOSLEEP 0x3c5 ;  /* 0x000003c50000795d */ /* 0x000fea0003800000 */
[----:B0-----:R-:W2:Y:S01]  /*12e0*/  LD.E.128.STRONG.GPU R16, desc[UR10][R2.64+0x200] ;  /* 0x0002000a02107980 */ /* 0x001ea2000c10fd00 */
[----:B------:R-:W-:Y:S01]  /*12f0*/  UMOV UR5, 0xffffffff ;  /* 0xffffffff00057882 */ /* 0x000fe20000000000 */
[----:B--2---:R-:W-:-:S04]  /*1300*/  ISETP.NE.U32.AND P0, PT, R16, 0x63, PT ;  /* 0x000000631000780c */ /* 0x004fc80003f05070 */
[----:B------:R-:W-:Y:S01]  /*1310*/  ISETP.NE.AND.EX P0, PT, R17, RZ, PT, P0 ;  /* 0x000000ff1100720c */ /* 0x000fe20003f05300 */
[----:B------:R-:W-:-:S12]  /*1320*/  BRA.DIV UR5, `(.L_x_3841) ;  /* 0x0000003605607947 */ /* 0x000fd8000b800000 */
[----:B------:R-:W-:-:S13]  /*1330*/  VOTE.ANY P0, !P0 ;  /* 0x0000000000ff7806 */ /* 0x000fda0004000100 */
.L_x_3874:
[----:B------:R-:W-:Y:S05]  /*1340*/  @!P0 BRA `(.L_x_3842) ;  /* 0x0000000000288947 */ /* 0x000fea0003800000 */
[----:B------:R-:W-:-:S07]  /*1350*/  IMAD.MOV.U32 R4, RZ, RZ, 0x148 ;  /* 0x00000148ff047424 */ /* 0x000fce00078e00ff */
.L_x_3844:
[----:B------:R-:W-:Y:S05]  /*1360*/  NANOSLEEP R4 ;  /* 0x000000040000735d */ /* 0x000fea0003800000 */
[----:B------:R-:W2:Y:S01]  /*1370*/  LD.E.128.STRONG.GPU R16, desc[UR10][R2.64+0x200] ;  /* 0x0002000a02107980 */ /* 0x000ea2000c10fd00 */
[----:B------:R-:W-:Y:S01]  /*1380*/  UMOV UR5, 0xffffffff ;  /* 0xffffffff00057882 */ /* 0x000fe20000000000 */
[----:B------:R-:W-:Y:S01]  /*1390*/  IMAD.SHL.U32 R4, R4, 0x2, RZ ;  /* 0x0000000204047824 */ /* 0x000fe200078e00ff */
[----:B--2---:R-:W-:-:S04]  /*13a0*/  ISETP.NE.U32.AND P0, PT, R16, 0x63, PT ;  /* 0x000000631000780c */ /* 0x004fc80003f05070 */
[----:B------:R-:W-:Y:S01]  /*13b0*/  ISETP.NE.AND.EX P0, PT, R17, RZ, PT, P0 ;  /* 0x000000ff1100720c */ /* 0x000fe20003f05300 */
[----:B------:R-:W-:-:S12]  /*13c0*/  BRA.DIV UR5, `(.L_x_3843) ;  /* 0x0000003605587947 */ /* 0x000fd8000b800000 */
[----:B------:R-:W-:-:S13]  /*13d0*/  VOTE.ANY P0, !P0 ;  /* 0x0000000000ff7806 */ /* 0x000fda0004000100 */
.L_x_3877:
[----:B------:R-:W-:Y:S05]  /*13e0*/  @P0 BRA `(.L_x_3844) ;  /* 0xfffffffc00dc0947 */ /* 0x000fea000383ffff */
.L_x_3842:
[----:B------:R-:W-:Y:S01]  /*13f0*/  UMOV UR5, 0xffffffff ;  /* 0xffffffff00057882 */ /* 0x000fe20000000000 */
[----:B------:R-:W-:-:S04]  /*1400*/  ISETP.NE.U32.AND P1, PT, R16, 0x65, PT ;  /* 0x000000651000780c */ /* 0x000fc80003f25070 */
[----:B------:R-:W-:Y:S01]  /*1410*/  ISETP.NE.AND.EX P1, PT, R17, RZ, PT, P1 ;  /* 0x000000ff1100720c */ /* 0x000fe20003f25310 */
[----:B------:R-:W-:-:S12]  /*1420*/  BRA.DIV UR5, `(.L_x_3845) ;  /* 0x0000003605607947 */ /* 0x000fd8000b800000 */
[----:B------:R-:W0:Y:S01]  /*1430*/  S2R R2, SR_GEMASK ;  /* 0x0000000000027919 */ /* 0x000e220000003c00 */
[----:B------:R-:W-:Y:S01]  /*1440*/  VOTE.ANY R0, PT, !P1 ;  /* 0x0000000000007806 */ /* 0x000fe200048e0100 */
[----:B------:R-:W1:Y:S03]  /*1450*/  S2R R38, SR_LANEID ;  /* 0x0000000000267919 */ /* 0x000e660000000000 */
[----:B0-----:R-:W-:Y:S01]  /*1460*/  LOP3.LUT R0, R0, 0x80000000, R2, 0xec, !PT ;  /* 0x8000000000007812 */ /* 0x001fe200078eec02 */
[----:B-1----:R-:W-:-:S04]  /*1470*/  VIADD R31, R38, 0x2 ;  /* 0x00000002261f7836 */ /* 0x002fc80000000000 */
[----:B------:R-:W-:Y:S02]  /*1480*/  VIADD R3, R0, 0xffffffff ;  /* 0xffffffff00037836 */ /* 0x000fe40000000000 */
[----:B------:R-:W-:-:S03]  /*1490*/  VIADD R30, R38, 0x4 ;  /* 0x00000004261e7836 */ /* 0x000fc60000000000 */
[----:B------:R-:W-:-:S04]  /*14a0*/  LOP3.LUT R3, R0, R3, RZ, 0xc, !PT ;  /* 0x0000000300037212 */ /* 0x000fc800078e0cff */
[----:B------:R0:W1:Y:S02]  /*14b0*/  POPC R44, R3 ;  /* 0x00000003002c7309 */ /* 0x0000640000000000 */
[----:B0-----:R-:W0:Y:S01]  /*14c0*/  LDC.64 R2, c[0x0][0x390] ;  /* 0x0000e400ff027b82 */ /* 0x001e220000000a00 */
[----:B-1----:R-:W1:Y:S01]  /*14d0*/  SHFL.DOWN PT, R29, R18, 0x1, R44 ;  /* 0x08200000121d7989 */ /* 0x002e6200000e002c */
[----:B------:R-:W-:-:S03]  /*14e0*/  ISETP.GE.AND P0, PT, R38, R44, PT ;  /* 0x0000002c2600720c */ /* 0x000fc60003f06270 */
[----:B------:R-:W2:Y:S01]  /*14f0*/  SHFL.DOWN PT, R4, R19, 0x1, R44 ;  /* 0x0820000013047989 */ /* 0x000ea200000e002c */
[----:B-1----:R-:W-:-:S04]  /*1500*/  SEL R29, R29, RZ, !P0 ;  /* 0x000000ff1d1d7207 */ /* 0x002fc80004000000 */
[----:B------:R-:W-:Y:S02]  /*1510*/  IADD3 R37, P1, PT, R18, R29, RZ ;  /* 0x0000001d12257210 */ /* 0x000fe40007f3e0ff */
[----:B--2---:R-:W-:Y:S02]  /*1520*/  SEL R5, R4, RZ, !P0 ;  /* 0x000000ff04057207 */ /* 0x004fe40004000000 */
[----:B------:R-:W-:Y:S01]  /*1530*/  ISETP.GT.AND P0, PT, R31, R44, PT ;  /* 0x0000002c1f00720c */ /* 0x000fe20003f04270 */
[----:B------:R-:W1:Y:S02]  /*1540*/  SHFL.DOWN PT, R29, R37, 0x2, R44 ;  /* 0x08400000251d7989 */ /* 0x000e6400000e002c */
[----:B------:R-:W-:-:S05]  /*1550*/  IMAD.X R34, R19, 0x1, R5, P1 ;  /* 0x0000000113227824 */ /* 0x000fca00008e0605 */
[----:B------:R-:W2:Y:S01]  /*1560*/  SHFL.DOWN PT, R4, R34, 0x2, R44 ;  /* 0x0840000022047989 */ /* 0x000ea200000e002c */
[----:B-1----:R-:W-:-:S04]  /*1570*/  SEL R0, R29, RZ, !P0 ;  /* 0x000000ff1d007207 */ /* 0x002fc80004000000 */
[----:B------:R-:W-:Y:S02]  /*1580*/  IADD3 R29, P1, PT, R0, R37, RZ ;  /* 0x00000025001d7210 */ /* 0x000fe40007f3e0ff */
[----:B--2---:R-:W-:-:S03]  /*1590*/  SEL R35, R4, RZ, !P0 ;  /* 0x000000ff04237207 */ /* 0x004fc60004000000 */
[----:B------:R-:W1:Y:S01]  /*15a0*/  SHFL.DOWN PT, R18, R29, 0x4, R44 ;  /* 0x088000001d127989 */ /* 0x000e6200000e002c */
[----:B------:R-:W-:Y:S01]  /*15b0*/  ISETP.GT.AND P0, PT, R30, R44, PT ;  /* 0x0000002c1e00720c */ /* 0x000fe20003f04270 */
[----:B------:R-:W-:Y:S02]  /*15c0*/  IMAD.X R35, R35, 0x1, R34, P1 ;  /* 0x0000000123237824 */ /* 0x000fe400008e0622 */
[----:B------:R-:W-:-:S03]  /*15d0*/  VIADD R34, R38, 0x10 ;  /* 0x0000001026227836 */ /* 0x000fc60000000000 */
[----:B------:R-:W2:Y:S01]  /*15e0*/  SHFL.DOWN PT, R4, R35, 0x4, R44 ;  /* 0x0880000023047989 */ /* 0x000ea200000e002c */
[----:B-1----:R-:W-:-:S04]  /*15f0*/  SEL R18, R18, RZ, !P0 ;  /* 0x000000ff12127207 */ /* 0x002fc80004000000 */
[----:B------:R-:W-:Y:S01]  /*1600*/  IADD3 R37, P1, PT, R18, R29, RZ ;  /* 0x0000001d12257210 */ /* 0x000fe20007f3e0ff */
[----:B------:R-:W-:Y:S01]  /*1610*/  VIADD R29, R38, 0x8 ;  /* 0x00000008261d7836 */ /* 0x000fe20000000000 */
[----:B--2---:R-:W-:-:S03]  /*1620*/  SEL R4, R4, RZ, !P0 ;  /* 0x000000ff04047207 */ /* 0x004fc60004000000 */
[----:B------:R-:W1:Y:S01]  /*1630*/  SHFL.DOWN PT, R18, R37, 0x8, R44 ;  /* 0x0900000025127989 */ /* 0x000e6200000e002c */
[----:B------:R-:W-:Y:S01]  /*1640*/  ISETP.GT.AND P0, PT, R29, R44, PT ;  /* 0x0000002c1d00720c */ /* 0x000fe20003f04270 */
[----:B------:R-:W-:-:S05]  /*1650*/  IMAD.X R19, R4, 0x1, R35, P1 ;  /* 0x0000000104137824 */ /* 0x000fca00008e0623 */
[----:B------:R-:W2:Y:S01]  /*1660*/  SHFL.DOWN PT, R4, R19, 0x8, R44 ;  /* 0x0900000013047989 */ /* 0x000ea200000e002c */
[----:B-1----:R-:W-:-:S04]  /*1670*/  SEL R18, R18, RZ, !P0 ;  /* 0x000000ff12127207 */ /* 0x002fc80004000000 */
[----:B------:R-:W-:Y:S02]  /*1680*/  IADD3 R35, P1, PT, R18, R37, RZ ;  /* 0x0000002512237210 */ /* 0x000fe40007f3e0ff */
[----:B0-----:R-:W-:Y:S02]  /*1690*/  IADD3 R37, P3, PT, R2, 0x200, RZ ;  /* 0x0000020002257810 */ /* 0x001fe40007f7e0ff */
[----:B--2---:R-:W-:Y:S01]  /*16a0*/  SEL R4, R4, RZ, !P0 ;  /* 0x000000ff04047207 */ /* 0x004fe20004000000 */
[----:B------:R-:W0:Y:S01]  /*16b0*/  SHFL.DOWN PT, R18, R35, 0x10, R44 ;  /* 0x0a00000023127989 */ /* 0x000e2200000e002c */
[----:B------:R-:W-:Y:S01]  /*16c0*/  ISETP.NE.U32.AND P0, PT, R16, 0x65, PT ;  /* 0x000000651000780c */ /* 0x000fe20003f05070 */
[----:B------:R-:W-:Y:S02]  /*16d0*/  IMAD.X R38, RZ, RZ, R3, P3 ;  /* 0x000000ffff267224 */ /* 0x000fe400018e0603 */
[----:B------:R-:W-:Y:S01]  /*16e0*/  IMAD.X R36, R4, 0x1, R19, P1 ;  /* 0x0000000104247824 */ /* 0x000fe200008e0613 */
[----:B------:R-:W-:-:S02]  /*16f0*/  ISETP.NE.AND.EX P0, PT, R17, RZ, PT, P0 ;  /* 0x000000ff1100720c */ /* 0x000fc40003f05300 */
[----:B------:R-:W-:Y:S02]  /*1700*/  ISETP.GT.AND P1, PT, R34, R44, PT ;  /* 0x0000002c2200720c */ /* 0x000fe40003f24270 */
[----:B------:R-:W1:Y:S09]  /*1710*/  SHFL.DOWN PT, R4, R36, 0x10, R44 ;  /* 0x0a00000024047989 */ /* 0x000e7200000e002c */
[----:B------:R-:W-:-:S02]  /*1720*/  VOTE.ALL P0, P0 ;  /* 0x0000000000ff7806 */ /* 0x000fc40000000000 */
[----:B0-----:R-:W-:-:S04]  /*1730*/  SEL R18, R18, RZ, !P1 ;  /* 0x000000ff12127207 */ /* 0x001fc80004800000 */
[----:B------:R-:W-:Y:S02]  /*1740*/  IADD3 R35, P2, PT, R18, R35, RZ ;  /* 0x0000002312237210 */ /* 0x000fe40007f5e0ff */
[----:B-1----:R-:W-:-:S05]  /*1750*/  SEL R5, R4, RZ, !P1 ;  /* 0x000000ff04057207 */ /* 0x002fca0004800000 */
[----:B------:R-:W-:-:S07]  /*1760*/  IMAD.X R36, R5, 0x1, R36, P2 ;  /* 0x0000000105247824 */ /* 0x000fce00010e0624 */
.L_x_3891:
[----:B------:R-:W-:Y:S05]  /*1770*/  @!P0 BRA `(.L_x_3846) ;  /* 0x0000000400208947 */ /* 0x000fea0003800000 */
.L_x_3852:
[----:B------:R-:W-:Y:S02]  /*1780*/  IMAD.MOV.U32 R2, RZ, RZ, R37 ;  /* 0x000000ffff027224 */ /* 0x000fe400078e0025 */
[----:B------:R-:W-:Y:S02]  /*1790*/  IMAD.MOV.U32 R3, RZ, RZ, R38 ;  /* 0x000000ffff037224 */ /* 0x000fe400078e0026 */
[----:B------:R-:W-:-:S05]  /*17a0*/  IMAD.WIDE R2, R28, 0x10, R2 ;  /* 0x000000101c027825 */ /* 0x000fca00078e0202 */
[----:B------:R-:W2:Y:S01]  /*17b0*/  LD.E.128.STRONG.GPU R16, desc[UR10][R2.64+-0x200] ;  /* 0xfffe000a02107980 */ /* 0x000ea2000c10fd00 */
[----:B------:R-:W-:Y:S05]  /*17c0*/  YIELD ;  /* 0x0000000000007946 */ /* 0x000fea0003800000 */
[----:B------:R-:W-:Y:S01]  /*17d0*/  UMOV UR5, 0xffffffff ;  /* 0xffffffff00057882 */ /* 0x000fe20000000000 */
[----:B--2---:R-:W-:-:S04]  /*17e0*/  ISETP.NE.U32.AND P0, PT, R16, 0x63, PT ;  /* 0x000000631000780c */ /* 0x004fc80003f05070 */
[----:B------:R-:W-:Y:S01]  /*17f0*/  ISETP.NE.AND.EX P0, PT, R17, RZ, PT, P0 ;  /* 0x000000ff1100720c */ /* 0x000fe20003f05300 */
[----:B------:R-:W-:-:S12]  /*1800*/  BRA.DIV UR5, `(.L_x_3847) ;  /* 0x0000003a05047947 */ /* 0x000fd8000b800000 */
[----:B------:R-:W-:-:S13]  /*1810*/  VOTE.ANY P0, !P0 ;  /* 0x0000000000ff7806 */ /* 0x000fda0004000100 */
.L_x_3894:
[----:B------:R-:W-:Y:S05]  /*1820*/  @!P0 BRA `(.L_x_3848) ;  /* 0x0000000000288947 */ /* 0x000fea0003800000 */
[----:B------:R-:W-:-:S07]  /*1830*/  IMAD.MOV.U32 R4, RZ, RZ, 0x148 ;  /* 0x00000148ff047424 */ /* 0x000fce00078e00ff */
.L_x_3850:
        /* <DEDUP_REMOVED lines=8> */
.L_x_3897:
[----:B------:R-:W-:Y:S05]  /*18c0*/  @P0 BRA `(.L_x_3850) ;  /* 0xfffffffc00dc0947 */ /* 0x000fea000383ffff */
.L_x_3848:
[----:B------:R-:W-:Y:S01]  /*18d0*/  UMOV UR5, 0xffffffff ;  /* 0xffffffff00057882 */ /* 0x000fe20000000000 */
[----:B------:R-:W-:-:S04]  /*18e0*/  ISETP.NE.U32.AND P1, PT, R16, 0x65, PT ;  /* 0x000000651000780c */ /* 0x000fc80003f25070 */
[----:B------:R-:W-:Y:S01]  /*18f0*/  ISETP.NE.AND.EX P1, PT, R17, RZ, PT, P1 ;  /* 0x000000ff1100720c */ /* 0x000fe20003f25310 */
[----:B------:R-:W-:-:S12]  /*1900*/  BRA.DIV UR5, `(.L_x_3851) ;  /* 0x0000003a05047947 */ /* 0x000fd8000b800000 */
[----:B------:R-:W0:Y:S01]  /*1910*/  S2R R2, SR_GEMASK ;  /* 0x0000000000027919 */ /* 0x000e220000003c00 */
[----:B------:R-:W-:Y:S01]  /*1920*/  VOTE.ANY R0, PT, !P1 ;  /* 0x0000000000007806 */ /* 0x000fe200048e0100 */
[----:B------:R-:W-:Y:S01]  /*1930*/  VIADD R28, R28, 0xffffffe0 ;  /* 0xffffffe01c1c7836 */ /* 0x000fe20000000000 */
[----:B------:R-:W-:Y:S01]  /*1940*/  ISETP.NE.U32.AND P0, PT, R16, 0x65, PT ;  /* 0x000000651000780c */ /* 0x000fe20003f05070 */
[----:B------:R-:W1:Y:S03]  /*1950*/  S2R R5, SR_LANEID ;  /* 0x0000000000057919 */ /* 0x000e660000000000 */
[----:B------:R-:W-:-:S13]  /*1960*/  ISETP.NE.AND.EX P0, PT, R17, RZ, PT, P0 ;  /* 0x000000ff1100720c */ /* 0x000fda0003f05300 */
[----:B------:R-:W-:Y:S02]  /*1970*/  VOTE.ALL P0, P0 ;  /* 0x0000000000ff7806 */ /* 0x000fe40000000000 */
[----:B0-----:R-:W-:-:S05]  /*1980*/  LOP3.LUT R0, R0, 0x80000000, R2, 0xec, !PT ;  /* 0x8000000000007812 */ /* 0x001fca00078eec02 */
[----:B------:R-:W-:-:S05]  /*1990*/  VIADD R3, R0, 0xffffffff ;  /* 0xffffffff00037836 */ /* 0x000fca0000000000 */
[----:B------:R-:W-:-:S04]  /*19a0*/  LOP3.LUT R3, R0, R3, RZ, 0xc, !PT ;  /* 0x0000000300037212 */ /* 0x000fc800078e0cff */
[----:B------:R-:W0:Y:S02]  /*19b0*/  POPC R2, R3 ;  /* 0x0000000300027309 */ /* 0x000e240000000000 */
[----:B0-----:R-:W0:Y:S01]  /*19c0*/  SHFL.DOWN PT, R44, R18, 0x1, R2 ;  /* 0x08200000122c7989 */ /* 0x001e2200000e0002 */
[----:B-1----:R-:W-:-:S03]  /*19d0*/  ISETP.GE.AND P1, PT, R5, R2, PT ;  /* 0x000000020500720c */ /* 0x002fc60003f26270 */
[----:B------:R-:W1:Y:S01]  /*19e0*/  SHFL.DOWN PT, R4, R19, 0x1, R2 ;  /* 0x0820000013047989 */ /* 0x000e6200000e0002 */
[----:B0-----:R-:W-:Y:S02]  /*19f0*/  SEL R5, R44, RZ, !P1 ;  /* 0x000000ff2c057207 */ /* 0x001fe40004800000 */
[----:B-1----:R-:W-:Y:S02]  /*1a00*/  SEL R17, R4, RZ, !P1 ;  /* 0x000000ff04117207 */ /* 0x002fe40004800000 */
[----:B------:R-:W-:-:S05]  /*1a10*/  IADD3 R5, P1, PT, R18, R5, RZ ;  /* 0x0000000512057210 */ /* 0x000fca0007f3e0ff */
[----:B------:R-:W-:Y:S01]  /*1a20*/  IMAD.X R18, R19, 0x1, R17, P1 ;  /* 0x0000000113127824 */ /* 0x000fe200008e0611 */
[----:B------:R-:W0:Y:S01]  /*1a30*/  SHFL.DOWN PT, R44, R5, 0x2, R2 ;  /* 0x08400000052c7989 */ /* 0x000e2200000e0002 */
[----:B------:R-:W-:-:S03]  /*1a40*/  ISETP.GT.AND P1, PT, R31, R2, PT ;  /* 0x000000021f00720c */ /* 0x000fc60003f24270 */
[----:B------:R-:W1:Y:S01]  /*1a50*/  SHFL.DOWN PT, R4, R18, 0x2, R2 ;  /* 0x0840000012047989 */ /* 0x000e6200000e0002 */
[----:B0-----:R-:W-:-:S04]  /*1a60*/  SEL R44, R44, RZ, !P1 ;  /* 0x000000ff2c2c7207 */ /* 0x001fc80004800000 */
[----:B------:R-:W-:Y:S02]  /*1a70*/  IADD3 R19, P2, PT, R44, R5, RZ ;  /* 0x000000052c137210 */ /* 0x000fe40007f5e0ff */
[----:B-1----:R-:W-:Y:S02]  /*1a80*/  SEL R3, R4, RZ, !P1 ;  /* 0x000000ff04037207 */ /* 0x002fe40004800000 */
[----:B------:R-:W-:Y:S01]  /*1a90*/  ISETP.GT.AND P1, PT, R30, R2, PT ;  /* 0x000000021e00720c */ /* 0x000fe20003f24270 */
[----:B------:R-:W0:Y:S02]  /*1aa0*/  SHFL.DOWN PT, R44, R19, 0x4, R2 ;  /* 0x08800000132c7989 */ /* 0x000e2400000e0002 */
[----:B------:R-:W-:-:S05]  /*1ab0*/  IMAD.X R18, R3, 0x1, R18, P2 ;  /* 0x0000000103127824 */ /* 0x000fca00010e0612 */
[----:B------:R-:W1:Y:S01]  /*1ac0*/  SHFL.DOWN PT, R4, R18, 0x4, R2 ;  /* 0x0880000012047989 */ /* 0x000e6200000e0002 */
[----:B0-----:R-:W-:-:S04]  /*1ad0*/  SEL R44, R44, RZ, !P1 ;  /* 0x000000ff2c2c7207 */ /* 0x001fc80004800000 */
[----:B------:R-:W-:Y:S02]  /*1ae0*/  IADD3 R19, P2, PT, R44, R19, RZ ;  /* 0x000000132c137210 */ /* 0x000fe40007f5e0ff */
[----:B-1----:R-:W-:-:S03]  /*1af0*/  SEL R3, R4, RZ, !P1 ;  /* 0x000000ff04037207 */ /* 0x002fc60004800000 */
[----:B------:R-:W0:Y:S01]  /*1b00*/  SHFL.DOWN PT, R44, R19, 0x8, R2 ;  /* 0x09000000132c7989 */ /* 0x000e2200000e0002 */
[----:B------:R-:W-:Y:S01]  /*1b10*/  ISETP.GT.AND P1, PT, R29, R2, PT ;  /* 0x000000021d00720c */ /* 0x000fe20003f24270 */
        /* <DEDUP_REMOVED lines=10> */
[----:B------:R-:W-:Y:S02]  /*1bc0*/  IADD3 R35, P2, P3, R44, R19, R35 ;  /* 0x000000132c237210 */ /* 0x000fe40007b5e023 */
[----:B-1----:R-:W-:-:S04]  /*1bd0*/  SEL R3, R4, RZ, !P1 ;  /* 0x000000ff04037207 */ /* 0x002fc80004800000 */
[----:B------:R-:W-:-:S07]  /*1be0*/  IADD3.X R36, PT, PT, R3, R18, R36, P2, P3 ;  /* 0x0000001203247210 */ /* 0x000fce00017e6424 */
.L_x_3911:
[----:B------:R-:W-:Y:S05]  /*1bf0*/  @P0 BRA `(.L_x_3852) ;  /* 0xfffffff800e00947 */ /* 0x000fea000383ffff */
.L_x_3846:
[----:B------:R-:W0:Y:S01]  /*1c00*/  S2R R0, SR_LANEID ;  /* 0x0000000000007919 */ /* 0x000e220000000000 */
[----:B------:R-:W-:Y:S01]  /*1c10*/  BSSY.RECONVERGENT B1, `(.L_x_3853) ;  /* 0x0000018000017945 */ /* 0x000fe20003800200 */
[----:B------:R-:W-:Y:S02]  /*1c20*/  IMAD.MOV.U32 R37, RZ, RZ, R36 ;  /* 0x000000ffff257224 */ /* 0x000fe400078e0024 */
[----:B------:R-:W-:Y:S01]  /*1c30*/  IMAD.MOV.U32 R36, RZ, RZ, R35 ;  /* 0x000000ffff247224 */ /* 0x000fe200078e0023 */
[----:B0-----:R-:W-:Y:S02]  /*1c40*/  ISETP.NE.AND P0, PT, R0, RZ, PT ;  /* 0x000000ff0000720c */ /* 0x001fe40003f05270 */
[----:B------:R-:W0:Y:S11]  /*1c50*/  S2R R0, SR_TID.X ;  /* 0x0000000000007919 */ /* 0x000e360000002100 */
[----:B------:R-:W1:Y:S01]  /*1c60*/  @!P0 S2R R3, SR_CgaCtaId ;  /* 0x0000000000038919 */ /* 0x000e620000008800 */
[----:B0-----:R-:W-:-:S02]  /*1c70*/  ISETP.NE.AND P1, PT, R0, RZ, PT ;  /* 0x000000ff0000720c */ /* 0x001fc40003f25270 */
[----:B------:R-:W-:-:S04]  /*1c80*/  @!P0 MOV R0, 0x400 ;  /* 0x0000040000008802 */ /* 0x000fc80000000f00 */
[----:B-1----:R-:W-:-:S07]  /*1c90*/  @!P0 LEA R29, R3, R0, 0x18 ;  /* 0x00000000031d8211 */ /* 0x002fce00078ec0ff */
[----:B------:R-:W-:Y:S05]  /*1ca0*/  @P1 BRA `(.L_x_3854) ;  /* 0x0000000000381947 */ /* 0x000fea0003800000 */
[----:B------:R-:W0:Y:S01]  /*1cb0*/  LDC R0, c[0x0][0x398] ;  /* 0x0000e600ff007b82 */ /* 0x000e220000000800 */
[----:B------:R-:W-:Y:S01]  /*1cc0*/  IADD3 R18, P1, PT, R36, R40, RZ ;  /* 0x0000002824127210 */ /* 0x000fe20007f3e0ff */
[----:B------:R-:W-:Y:S01]  /*1cd0*/  UMOV UR5, 0x400 ;  /* 0x0000040000057882 */ /* 0x000fe20000000000 */
[----:B------:R-:W-:Y:S02]  /*1ce0*/  IMAD.MOV.U32 R16, RZ, RZ, 0x65 ;  /* 0x00000065ff107424 */ /* 0x000fe400078e00ff */
[----:B------:R-:W-:Y:S02]  /*1cf0*/  IMAD.MOV.U32 R17, RZ, RZ, 0x0 ;  /* 0x00000000ff117424 */ /* 0x000fe400078e00ff */
[----:B------:R-:W-:Y:S01]  /*1d00*/  IMAD.X R19, R37, 0x1, R39, P1 ;  /* 0x0000000125137824 */ /* 0x000fe200008e0627 */
[----:B------:R-:W1:Y:S08]  /*1d10*/  S2UR UR6, SR_CgaCtaId ;  /* 0x00000000000679c3 */ /* 0x000e700000008800 */
[----:B------:R-:W2:Y:S01]  /*1d20*/  LDC.64 R2, c[0x0][0x390] ;  /* 0x0000e400ff027b82 */ /* 0x000ea20000000a00 */
[----:B0-----:R-:W-:Y:S01]  /*1d30*/  VIADD R5, R0, UR9 ;  /* 0x0000000900057c36 */ /* 0x001fe20008000000 */
[----:B-1----:R-:W-:-:S03]  /*1d40*/  ULEA UR5, UR6, UR5, 0x18 ;  /* 0x0000000506057291 */ /* 0x002fc6000f8ec0ff */
[----:B--2---:R-:W-:-:S05]  /*1d50*/  IMAD.WIDE R2, R5, 0x10, R2 ;  /* 0x0000001005027825 */ /* 0x004fca00078e0202 */
[----:B------:R0:W-:Y:S04]  /*1d60*/  ST.E.128.STRONG.GPU desc[UR10][R2.64+0x200], R16 ;  /* 0x0002001002007985 */ /* 0x0001e8000c10fd0a */
[----:B------:R0:W-:Y:S04]  /*1d70*/  STS.64 [UR5+0x10], R18 ;  /* 0x00001012ff007988 */ /* 0x0001e80008000a05 */
[----:B------:R0:W-:Y:S02]  /*1d80*/  STS.64 [UR5+0x8], R36 ;  /* 0x00000824ff007988 */ /* 0x0001e40008000a05 */
.L_x_3854:
[----:B------:R-:W-:Y:S05]  /*1d90*/  BSYNC.RECONVERGENT B1 ;  /* 0x0000000000017941 */ /* 0x000fea0003800200 */
.L_x_3853:
[----:B------:R1:W-:Y:S01]  /*1da0*/  @!P0 STS.64 [R29+0x80], R36 ;  /* 0x000080241d008388 */ /* 0x0003e20000000a00 */
[----:B------:R-:W-:Y:S02]  /*1db0*/  IMAD.MOV.U32 R4, RZ, RZ, R42 ;  /* 0x000000ffff047224 */ /* 0x000fe400078e002a */
[----:B------:R-:W-:Y:S02]  /*1dc0*/  IMAD.MOV.U32 R5, RZ, RZ, R41 ;  /* 0x000000ffff057224 */ /* 0x000fe400078e0029 */
[----:B------:R-:W-:Y:S02]  /*1dd0*/  @!P0 IMAD.MOV.U32 R4, RZ, RZ, R36 ;  /* 0x000000ffff048224 */ /* 0x000fe400078e0024 */
[----:B------:R-:W-:-:S07]  /*1de0*/  @!P0 IMAD.MOV.U32 R5, RZ, RZ, R37 ;  /* 0x000000ffff058224 */ /* 0x000fce00078e0025 */
.L_x_3840:
[----:B------:R-:W2:Y:S01]  /*1df0*/  S2R R0, SR_TID.X ;  /* 0x0000000000007919 */ /* 0x000ea20000002100 */
[----:B------:R-:W-:Y:S05]  /*1e00*/  WARPSYNC.ALL ;  /* 0x0000000000007948 */ /* 0x000fea0003800000 */
[----:B------:R-:W-:Y:S01]  /*1e10*/  BAR.SYNC.DEFER_BLOCKING 0x0 ;  /* 0x0000000000007b1d */ /* 0x000fe20000010000 */
[----:B--2---:R-:W-:-:S13]  /*1e20*/  ISETP.NE.AND P0, PT, R0, RZ, PT ;  /* 0x000000ff0000720c */ /* 0x004fda0003f05270 */
[----:B0-----:R-:W0:Y:S01]  /*1e30*/  @P0 S2R R3, SR_CgaCtaId ;  /* 0x0000000000030919 */ /* 0x001e220000008800 */
[----:B------:R-:W-:-:S04]  /*1e40*/  @P0 MOV R0, 0x400 ;  /* 0x0000040000000802 */ /* 0x000fc80000000f00 */
[----:B0-----:R-:W-:-:S06]  /*1e50*/  @P0 LEA R3, R3, R0, 0x18 ;  /* 0x0000000003030211 */ /* 0x001fcc00078ec0ff */
[----:B------:R-:W0:Y:S02]  /*1e60*/  @P0 LDS.64 R2, [R3+0x80] ;  /* 0x0000800003020984 */ /* 0x000e240000000a00 */
[----:B0-----:R-:W-:-:S04]  /*1e70*/  @P0 IADD3 R4, P1, PT, R2, R4, RZ ;  /* 0x0000000402040210 */ /* 0x001fc80007f3e0ff */
[----:B------:R-:W-:Y:S01]  /*1e80*/  IADD3 R0, P2, PT, R24, R4, RZ ;  /* 0x0000000418007210 */ /* 0x000fe20007f5e0ff */
[----:B------:R-:W-:-:S04]  /*1e90*/  @P0 IMAD.X R5, R3, 0x1, R5, P1 ;  /* 0x0000000103050824 */ /* 0x000fc800008e0605 */
[----:B------:R-:W-:-:S08]  /*1ea0*/  IMAD.X R25, R25, 0x1, R5, P2 ;  /* 0x0000000119197824 */ /* 0x000fd000010e0605 */
.L_x_3839:
[----:B------:R-:W-:Y:S05]  /*1eb0*/  BSYNC.RECONVERGENT B0 ;  /* 0x0000000000007941 */ /* 0x000fea0003800200 */
.L_x_3837:
[----:B------:R-:W-:Y:S01]  /*1ec0*/  BAR.SYNC.DEFER_BLOCKING 0x0 ;  /* 0x0000000000007b1d */ /* 0x000fe20000010000 */
[----:B0-----:R-:W-:Y:S01]  /*1ed0*/  IADD3 R16, P0, PT, R32, R0, RZ ;  /* 0x0000000020107210 */ /* 0x001fe20007f1e0ff */
[----:B------:R-:W-:-:S04]  /*1ee0*/  IMAD.MOV.U32 R24, RZ, RZ, R0 ;  /* 0x000000ffff187224 */ /* 0x000fc800078e0000 */
[----:B------:R-:W-:Y:S01]  /*1ef0*/  IMAD.X R17, R33, 0x1, R25, P0 ;  /* 0x0000000121117824 */ /* 0x000fe200000e0619 */
[----:B------:R-:W-:Y:S01]  /*1f00*/  IADD3 R18, P0, PT, R26, R16, RZ ;  /* 0x000000101a127210 */ /* 0x000fe20007f1e0ff */
[----:B------:R-:W0:Y:S01]  /*1f10*/  S2R R2, SR_TID.X ;  /* 0x0000000000027919 */ /* 0x000e220000002100 */
[----:B------:R-:W2:Y:S01]  /*1f20*/  S2UR UR6, SR_CgaCtaId ;  /* 0x00000000000679c3 */ /* 0x000ea20000008800 */
[----:B------:R-:W-:Y:S01]  /*1f30*/  UMOV UR5, 0x400 ;  /* 0x0000040000057882 */ /* 0x000fe20000000000 */
[----:B------:R-:W3:Y:S01]  /*1f40*/  S2R R3, SR_LANEID ;  /* 0x0000000000037919 */ /* 0x000ee20000000000 */
[----:B------:R-:W-:Y:S01]  /*1f50*/  IMAD.X R19, R27, 0x1, R17, P0 ;  /* 0x000000011b137824 */ /* 0x000fe200000e0611 */
[----:B------:R-:W-:-:S05]  /*1f60*/  IADD3 R6, P0, PT, R6, R18, RZ ;  /* 0x0000001206067210 */ /* 0x000fca0007f1e0ff */
[----:B------:R-:W-:Y:S01]  /*1f70*/  IMAD.X R7, R7, 0x1, R19, P0 ;  /* 0x0000000107077824 */ /* 0x000fe200000e0613 */
[----:B------:R-:W-:-:S05]  /*1f80*/  IADD3 R8, P0, PT, R8, R6, RZ ;  /* 0x0000000608087210 */ /* 0x000fca0007f1e0ff */
[----:B------:R-:W-:Y:S01]  /*1f90*/  IMAD.X R9, R9, 0x1, R7, P0 ;  /* 0x0000000109097824 */ /* 0x000fe200000e0607 */
[----:B------:R-:W-:-:S05]  /*1fa0*/  IADD3 R10, P0, PT, R10, R8, RZ ;  /* 0x000000080a0a7210 */ /* 0x000fca0007f1e0ff */
[----:B------:R-:W-:Y:S01]  /*1fb0*/  IMAD.X R11, R11, 0x1, R9, P0 ;  /* 0x000000010b0b7824 */ /* 0x000fe200000e0609 */
[----:B------:R-:W-:Y:S01]  /*1fc0*/  IADD3 R26, P0, PT, R12, R10, RZ ;  /* 0x0000000a0c1a7210 */ /* 0x000fe20007f1e0ff */
[----:B--2---:R-:W-:Y:S01]  /*1fd0*/  ULEA UR5, UR6, UR5, 0x18 ;  /* 0x0000000506057291 */ /* 0x004fe2000f8ec0ff */
[----:B------:R-:W2:Y:S03]  /*1fe0*/  LDCU.64 UR6, c[0x0][0x388] ;  /* 0x00007100ff0677ac */ /* 0x000ea60008000a00 */
[----:B------:R-:W-:Y:S01]  /*1ff0*/  IMAD.X R27, R13, 0x1, R11, P0 ;  /* 0x000000010d1b7824 */ /* 0x000fe200000e060b */
[----:B------:R-:W-:Y:S02]  /*2000*/  IADD3 R28, P0, PT, R14, R26, RZ ;  /* 0x0000001a0e1c7210 */ /* 0x000fe40007f1e0ff */
[----:B0-----:R-:W-:-:S03]  /*2010*/  SHF.R.U32.HI R2, RZ, 0x5, R2 ;  /* 0x00000005ff027819 */ /* 0x001fc60000011602 */
[----:B-1----:R-:W-:Y:S01]  /*2020*/  IMAD.X R29, R15, 0x1, R27, P0 ;  /* 0x000000010f1d7824 */ /* 0x002fe200000e061b */
[----:B------:R-:W-:Y:S01]  /*2030*/  IADD3 R20, P0, PT, R20, R28, RZ ;  /* 0x0000001c14147210 */ /* 0x000fe20007f1e0ff */
[----:B---3--:R-:W-:-:S04]  /*2040*/  IMAD R2, R2, 0x160, R3 ;  /* 0x0000016002027824 */ /* 0x008fc800078e0203 */
[----:B------:R-:W-:Y:S01]  /*2050*/  IMAD.X R21, R21, 0x1, R29, P0 ;  /* 0x0000000115157824 */ /* 0x000fe200000e061d */
[----:B------:R-:W-:Y:S02]  /*2060*/  LEA R2, R2, UR5, 0x3 ;  /* 0x0000000502027c11 */ /* 0x000fe4000f8e18ff */
[----:B------:R-:W-:-:S03]  /*2070*/  IADD3 R22, P0, PT, R22, R20, RZ ;  /* 0x0000001416167210 */ /* 0x000fc60007f1e0ff */
[----:B------:R-:W-:Y:S02]  /*2080*/  IMAD R3, R3, 0x50, R2 ;  /* 0x0000005003037824 */ /* 0x000fe400078e0202 */
[----:B------:R-:W-:-:S03]  /*2090*/  IMAD.X R23, R23, 0x1, R21, P0 ;  /* 0x0000000117177824 */ /* 0x000fc600000e0615 */
[----:B------:R-:W-:Y:S04]  /*20a0*/  STS.64 [R3], R4 ;  /* 0x0000000403007388 */ /* 0x000fe80000000a00 */
[----:B------:R-:W-:Y:S04]  /*20b0*/  STS.64 [R3+0x8], R24 ;  /* 0x0000081803007388 */ /* 0x000fe80000000a00 */
[----:B------:R-:W-:Y:S04]  /*20c0*/  STS.64 [R3+0x10], R16 ;  /* 0x0000101003007388 */ /* 0x000fe80000000a00 */
[----:B------:R-:W-:Y:S04]  /*20d0*/  STS.64 [R3+0x18], R18 ;  /* 0x0000181203007388 */ /* 0x000fe80000000a00 */
[----:B------:R-:W-:Y:S04]  /*20e0*/  STS.64 [R3+0x20], R6 ;  /* 0x0000200603007388 */ /* 0x000fe80000000a00 */
[----:B------:R-:W-:Y:S04]  /*20f0*/  STS.64 [R3+0x28], R8 ;  /* 0x0000280803007388 */ /* 0x000fe80000000a00 */
[----:B------:R-:W-:Y:S04]  /*2100*/  STS.64 [R3+0x30], R10 ;  /* 0x0000300a03007388 */ /* 0x000fe80000000a00 */
[----:B------:R2:W-:Y:S04]  /*2110*/  STS.64 [R3+0x38], R26 ;  /* 0x0000381a03007388 */ /* 0x0005e80000000a00 */
[----:B------:R-:W-:Y:S04]  /*2120*/  STS.64 [R3+0x40], R28 ;  /* 0x0000401c03007388 */ /* 0x000fe80000000a00 */
[----:B------:R-:W-:Y:S04]  /*2130*/  STS.64 [R3+0x48], R20 ;  /* 0x0000481403007388 */ /* 0x000fe80000000a00 */
[----:B------:R-:W-:Y:S01]  /*2140*/  STS.64 [R3+0x50], R22 ;  /* 0x0000501603007388 */ /* 0x000fe20000000a00 */
[----:B------:R-:W-:-:S03]  /*2150*/  NOP ;  /* 0x0000000000007918 */ /* 0x000fc60000000000 */
[----:B------:R-:W0:Y:S01]  /*2160*/  LDS.64 R4, [R2] ;  /* 0x0000000002047984 */ /* 0x000e220000000a00 */
[----:B--2---:R-:W-:-:S03]  /*2170*/  IADD3 R26, P0, PT, R45, UR6, RZ ;  /* 0x000000062d1a7c10 */ /* 0x004fc6000ff1e0ff */
[----:B------:R-:W1:Y:S01]  /*2180*/  LDS.64 R6, [R2+0x100] ;  /* 0x0001000002067984 */ /* 0x000e620000000a00 */
[----:B------:R-:W-:-:S03]  /*2190*/  IADD3.X R27, PT, PT, R43, UR7, RZ, P0, !PT ;  /* 0x000000072b1b7c10 */ /* 0x000fc600087fe4ff */
[----:B------:R-:W2:Y:S04]  /*21a0*/  LDS.64 R8, [R2+0x200] ;  /* 0x0002000002087984 */ /* 0x000ea80000000a00 */
[----:B------:R-:W3:Y:S04]  /*21b0*/  LDS.64 R12, [R2+0x300] ;  /* 0x00030000020c7984 */ /* 0x000ee80000000a00 */
[----:B------:R-:W4:Y:S04]  /*21c0*/  LDS.64 R10, [R2+0x400] ;  /* 0x00040000020a7984 */ /* 0x000f280000000a00 */
[----:B------:R-:W5:Y:S04]  /*21d0*/  LDS.64 R14, [R2+0x500] ;  /* 0x00050000020e7984 */ /* 0x000f680000000a00 */
[----:B------:R-:W5:Y:S04]  /*21e0*/  LDS.64 R16, [R2+0x600] ;  /* 0x0006000002107984 */ /* 0x000f680000000a00 */
[----:B------:R-:W5:Y:S04]  /*21f0*/  LDS.64 R18, [R2+0x700] ;  /* 0x0007000002127984 */ /* 0x000f680000000a00 */
        /* <DEDUP_REMOVED lines=10> */
[----:B------:R-:W-:Y:S04]  /*22a0*/  STG.E.64 desc[UR10][R26.64+0x700], R18 ;  /* 0x000700121a007986 */ /* 0x000fe8000c101b0a */
[----:B------:R-:W-:Y:S04]  /*22b0*/  STG.E.64 desc[UR10][R26.64+0x800], R20 ;  /* 0x000800141a007986 */ /* 0x000fe8000c101b0a */
[----:B------:R-:W-:Y:S04]  /*22c0*/  STG.E.64 desc[UR10][R26.64+0x900], R22 ;  /* 0x000900161a007986 */ /* 0x000fe8000c101b0a */
[----:B------:R-:W-:Y:S01]  /*22d0*/  STG.E.64 desc[UR10][R26.64+0xa00], R24 ;  /* 0x000a00181a007986 */ /* 0x000fe2000c101b0a */
[----:B------:R-:W-:Y:S05]  /*22e0*/  EXIT ;  /* 0x000000000000794d */ /* 0x000fea0003800000 */
.L_x_3836:
[----:B------:R-:W0:Y:S02]  /*22f0*/  LDCU UR4, c[0x0][0x3b0] ;  /* 0x00007600ff0477ac */ /* 0x000e240008000800 */
[----:B0-----:R-:W-:-:S04]  /*2300*/  IADD3 R21, PT, PT, -R4, UR4, RZ ;  /* 0x0000000404157c10 */ /* 0x001fc8000fffe1ff */
[----:B------:R-:W-:-:S04]  /*2310*/  ISETP.NE.U32.AND P0, PT, R21, RZ, PT ;  /* 0x000000ff1500720c */ /* 0x000fc80003f05070 */
[----:B------:R-:W-:-:S13]  /*2320*/  ISETP.NE.AND.EX P0, PT, R0, RZ, PT, P0 ;  /* 0x000000ff0000720c */ /* 0x000fda0003f05300 */
[----:B------:R-:W-:Y:S05]  /*2330*/  @!P0 EXIT ;  /* 0x000000000000894d */ /* 0x000fea0003800000 */
[----:B------:R-:W0:Y:S02]  /*2340*/  LDC.64 R4, c[0x0][0x380] ;  /* 0x0000e000ff047b82 */ /* 0x000e240000000a00 */
[----:B0-----:R-:W-:-:S05]  /*2350*/  IMAD.WIDE R4, R38, 0x6e00, R4 ;  /* 0x00006e0026047825 */ /* 0x001fca00078e0204 */
[----:B------:R0:W2:Y:S01]  /*2360*/  LDG.E.64 R6, desc[UR10][R4.64] ;  /* 0x0000000a04067981 */ /* 0x0000a2000c1e1b00 */
[----:B------:R-:W1:Y:S02]  /*2370*/  S2R R0, SR_TID.X ;  /* 0x0000000000007919 */ /* 0x000e640000002100 */
[C---:B-1----:R-:W-:Y:S02]  /*2380*/  LOP3.LUT R8, R0.reuse, 0x1f, RZ, 0xc0, !PT ;  /* 0x0000001f00087812 */ /* 0x042fe400078ec0ff */
[----:B------:R-:W-:-:S05]  /*2390*/  LOP3.LUT R9, R0, 0x3e0, RZ, 0xc0, !PT ;  /* 0x000003e000097812 */ /* 0x000fca00078ec0ff */
[----:B------:R-:W-:-:S04]  /*23a0*/  IMAD R19, R9, 0xb, R8 ;  /* 0x0000000b09137824 */ /* 0x000fc800078e0208 */
[C---:B------:R-:W-:Y:S01]  /*23b0*/  VIADD R9, R19.reuse, 0x40 ;  /* 0x0000004013097836 */ /* 0x040fe20000000000 */
[CC--:B------:R-:W-:Y:S01]  /*23c0*/  ISETP.GE.U32.AND P5, PT, R19.reuse, R21.reuse, PT ;  /* 0x000000151300720c */ /* 0x0c0fe20003fa6070 */
[C---:B------:R-:W-:Y:S02]  /*23d0*/  VIADD R8, R19.reuse, 0x20 ;  /* 0x0000002013087836 */ /* 0x040fe40000000000 */
[----:B------:R-:W-:Y:S01]  /*23e0*/  VIADD R10, R19, 0x60 ;  /* 0x00000060130a7836 */ /* 0x000fe20000000000 */
[-C--:B------:R-:W-:Y:S01]  /*23f0*/  ISETP.GE.U32.AND P0, PT, R9, R21.reuse, PT ;  /* 0x000000150900720c */ /* 0x080fe20003f06070 */
[C---:B------:R-:W-:Y:S01]  /*2400*/  VIADD R9, R19.reuse, 0x80 ;  /* 0x0000008013097836 */ /* 0x040fe20000000000 */
[-C--:B------:R-:W-:Y:S02]  /*2410*/  ISETP.GE.U32.AND P6, PT, R8, R21.reuse, PT ;  /* 0x000000150800720c */ /* 0x080fe40003fc6070 */
[C---:B------:R-:W-:Y:S01]  /*2420*/  LEA R8, P3, R19.reuse, R4, 0x3 ;  /* 0x0000000413087211 */ /* 0x040fe200078618ff */
[----:B0-----:R-:W-:Y:S01]  /*2430*/  VIADD R4, R19, 0xa0 ;  /* 0x000000a013047836 */ /* 0x001fe20000000000 */
[----:B------:R-:W-:-:S02]  /*2440*/  ISETP.GE.U32.AND P2, PT, R9, R21, PT ;  /* 0x000000150900720c */ /* 0x000fc40003f46070 */
[-C--:B------:R-:W-:Y:S01]  /*2450*/  ISETP.GE.U32.AND P1, PT, R10, R21.reuse, PT ;  /* 0x000000150a00720c */ /* 0x080fe20003f26070 */
[----:B------:R-:W-:Y:S01]  /*2460*/  IMAD.X R9, RZ, RZ, R5, P3 ;  /* 0x000000ffff097224 */ /* 0x000fe200018e0605 */
[----:B------:R-:W-:Y:S01]  /*2470*/  ISETP.GE.U32.AND P3, PT, R4, R21, PT ;  /* 0x000000150400720c */ /* 0x000fe20003f66070 */
[C---:B------:R-:W-:Y:S02]  /*2480*/  VIADD R4, R19.reuse, 0xe0 ;  /* 0x000000e013047836 */ /* 0x040fe40000000000 */
[C---:B------:R-:W-:Y:S02]  /*2490*/  VIADD R10, R19.reuse, 0xc0 ;  /* 0x000000c0130a7836 */ /* 0x040fe40000000000 */
[----:B------:R-:W-:-:S03]  /*24a0*/  VIADD R5, R19, 0x120 ;  /* 0x0000012013057836 */ /* 0x000fc60000000000 */
[-C--:B------:R-:W-:Y:S01]  /*24b0*/  ISETP.GE.U32.AND P4, PT, R10, R21.reuse, PT ;  /* 0x000000150a00720c */ /* 0x080fe20003f86070 */
[----:B--2---:R-:W-:Y:S02]  /*24c0*/  IMAD.MOV.U32 R14, RZ, RZ, R6 ;  /* 0x000000ffff0e7224 */ /* 0x004fe400078e0006 */
[----:B------:R-:W-:Y:S02]  /*24d0*/  IMAD.MOV.U32 R15, RZ, RZ, R7 ;  /* 0x000000ffff0f7224 */ /* 0x000fe400078e0007 */
[----:B------:R-:W2:Y:S01]  /*24e0*/  @!P5 LDG.E.64 R6, desc[UR10][R8.64] ;  /* 0x0000000a0806d981 */ /* 0x000ea2000c1e1b00 */
[----:B------:R-:W-:Y:S01]  /*24f0*/  IMAD.MOV.U32 R16, RZ, RZ, R14 ;  /* 0x000000ffff107224 */ /* 0x000fe200078e000e */
[----:B------:R-:W-:Y:S01]  /*2500*/  ISETP.GE.U32.AND P5, PT, R4, R21, PT ;  /* 0x000000150400720c */ /* 0x000fe20003fa6070 */
[----:B------:R-:W-:Y:S02]  /*2510*/  IMAD.MOV.U32 R17, RZ, RZ, R15 ;  /* 0x000000ffff117224 */ /* 0x000fe400078e000f */
[----:B------:R-:W-:-:S02]  /*2520*/  VIADD R4, R19, 0x100 ;  /* 0x0000010013047836 */ /* 0x000fc40000000000 */
[--C-:B------:R-:W-:Y:S02]  /*2530*/  IMAD.MOV.U32 R12, RZ, RZ, R14.reuse ;  /* 0x000000ffff0c7224 */ /* 0x100fe400078e000e */
[--C-:B------:R-:W-:Y:S01]  /*2540*/  IMAD.MOV.U32 R13, RZ, RZ, R15.reuse ;  /* 0x000000ffff0d7224 */ /* 0x100fe200078e000f */
[----:B------:R-:W3:Y:S01]  /*2550*/  @!P6 LDG.E.64 R16, desc[UR10][R8.64+0x100] ;  /* 0x0001000a0810e981 */ /* 0x000ee2000c1e1b00 */
[----:B------:R-:W-:Y:S01]  /*2560*/  IMAD.MOV.U32 R10, RZ, RZ, R14 ;  /* 0x000000ffff0a7224 */ /* 0x000fe200078e000e */
[-C--:B------:R-:W-:Y:S01]  /*2570*/  ISETP.GE.U32.AND P6, PT, R4, R21.reuse, PT ;  /* 0x000000150400720c */ /* 0x080fe20003fc6070 */
[----:B------:R-:W-:Y:S02]  /*2580*/  IMAD.MOV.U32 R11, RZ, RZ, R15 ;  /* 0x000000ffff0b7224 */ /* 0x000fe400078e000f */
[----:B------:R-:W-:Y:S01]  /*2590*/  VIADD R4, R19, 0x140 ;  /* 0x0000014013047836 */ /* 0x000fe20000000000 */
[----:B------:R-:W4:Y:S01]  /*25a0*/  @!P0 LDG.E.64 R12, desc[UR10][R8.64+0x200] ;  /* 0x0002000a080c8981 */ /* 0x000f22000c1e1b00 */
[----:B------:R-:W-:-:S03]  /*25b0*/  ISETP.GE.U32.AND P0, PT, R5, R21, PT ;  /* 0x000000150500720c */ /* 0x000fc60003f06070 */
[----:B------:R-:W4:Y:S01]  /*25c0*/  @!P1 LDG.E.64 R10, desc[UR10][R8.64+0x300] ;  /* 0x0003000a080a9981 */ /* 0x000f22000c1e1b00 */
[----:B------:R-:W-:Y:S01]  /*25d0*/  ISETP.GE.U32.AND P1, PT, R4, R21, PT ;  /* 0x000000150400720c */ /* 0x000fe20003f26070 */
[--C-:B------:R-:W-:Y:S02]  /*25e0*/  IMAD.MOV.U32 R18, RZ, RZ, R14.reuse ;  /* 0x000000ffff127224 */ /* 0x100fe400078e000e */
[--C-:B------:R-:W-:Y:S02]  /*25f0*/  IMAD.MOV.U32 R19, RZ, RZ, R15.reuse ;  /* 0x000000ffff137224 */ /* 0x100fe400078e000f */
[--C-:B------:R-:W-:Y:S02]  /*2600*/  IMAD.MOV.U32 R20, RZ, RZ, R14.reuse ;  /* 0x000000ffff147224 */ /* 0x100fe400078e000e */
[--C-:B------:R-:W-:Y:S02]  /*2610*/  IMAD.MOV.U32 R21, RZ, RZ, R15.reuse ;  /* 0x000000ffff157224 */ /* 0x100fe400078e000f */
[----:B------:R-:W-:Y:S01]  /*2620*/  IMAD.MOV.U32 R24, RZ, RZ, R14 ;  /* 0x000000ffff187224 */ /* 0x000fe200078e000e */
[----:B------:R-:W4:Y:S01]  /*2630*/  @!P2 LDG.E.64 R18, desc[UR10][R8.64+0x400] ;  /* 0x0004000a0812a981 */ /* 0x000f22000c1e1b00 */
[----:B------:R-:W-:-:S02]  /*2640*/  IMAD.MOV.U32 R25, RZ, RZ, R15 ;  /* 0x000000ffff197224 */ /* 0x000fc400078e000f */
[--C-:B------:R-:W-:Y:S01]  /*2650*/  IMAD.MOV.U32 R26, RZ, RZ, R14.reuse ;  /* 0x000000ffff1a7224 */ /* 0x100fe200078e000e */
[----:B------:R-:W4:Y:S01]  /*2660*/  @!P3 LDG.E.64 R20, desc[UR10][R8.64+0x500] ;  /* 0x0005000a0814b981 */ /* 0x000f22000c1e1b00 */
[--C-:B------:R-:W-:Y:S02]  /*2670*/  IMAD.MOV.U32 R27, RZ, RZ, R15.reuse ;  /* 0x000000ffff1b7224 */ /* 0x100fe400078e000f */
[--C-:B------:R-:W-:Y:S01]  /*2680*/  IMAD.MOV.U32 R28, RZ, RZ, R14.reuse ;  /* 0x000000ffff1c7224 */ /* 0x100fe200078e000e */
[----:B------:R-:W4:Y:S01]  /*2690*/  @!P4 LDG.E.64 R24, desc[UR10][R8.64+0x600] ;  /* 0x0006000a0818c981 */ /* 0x000f22000c1e1b00 */
[--C-:B------:R-:W-:Y:S02]  /*26a0*/  IMAD.MOV.U32 R29, RZ, RZ, R15.reuse ;  /* 0x000000ffff1d7224 */ /* 0x100fe400078e000f */
[----:B------:R-:W-:Y:S01]  /*26b0*/  IMAD.MOV.U32 R30, RZ, RZ, R14 ;  /* 0x000000ffff1e7224 */ /* 0x000fe200078e000e */
[----:B------:R-:W4:Y:S01]  /*26c0*/  @!P5 LDG.E.64 R26, desc[UR10][R8.64+0x700] ;  /* 0x0007000a081ad981 */ /* 0x000f22000c1e1b00 */
[----:B------:R-:W-:-:S03]  /*26d0*/  IMAD.MOV.U32 R31, RZ, RZ, R15 ;  /* 0x000000ffff1f7224 */ /* 0x000fc600078e000f */
[----:B------:R-:W4:Y:S04]  /*26e0*/  @!P6 LDG.E.64 R28, desc[UR10][R8.64+0x800] ;  /* 0x0008000a081ce981 */ /* 0x000f28000c1e1b00 */
[----:B------:R-:W4:Y:S04]  /*26f0*/  @!P0 LDG.E.64 R30, desc[UR10][R8.64+0x900] ;  /* 0x0009000a081e8981 */ /* 0x000f28000c1e1b00 */
[----:B------:R-:W4:Y:S01]  /*2700*/  @!P1 LDG.E.64 R14, desc[UR10][R8.64+0xa00] ;  /* 0x000a000a080e9981 */ /* 0x000f22000c1e1b00 */
[----:B------:R-:W0:Y:S01]  /*2710*/  S2R R45, SR_LANEID ;  /* 0x00000000002d7919 */ /* 0x000e220000000000 */
[----:B------:R-:W1:Y:S01]  /*2720*/  S2UR UR5, SR_CgaCtaId ;  /* 0x00000000000579c3 */ /* 0x000e620000008800 */
[----:B------:R-:W-:Y:S01]  /*2730*/  SHF.R.U32.HI R5, RZ, 0x5, R0 ;  /* 0x00000005ff057819 */ /* 0x000fe20000011600 */
[----:B------:R-:W-:Y:S01]  /*2740*/  UMOV UR4, 0x400 ;  /* 0x0000040000047882 */ /* 0x000fe20000000000 */
[----:B------:R-:W-:Y:S01]  /*2750*/  ISETP.NE.AND P0, PT, R38, RZ, PT ;  /* 0x000000ff2600720c */ /* 0x000fe20003f05270 */
[----:B-1----:R-:W-:-:S02]  /*2760*/  ULEA UR6, UR5, UR4, 0x18 ;  /* 0x0000000405067291 */ /* 0x002fc4000f8ec0ff */
[----:B0-----:R-:W-:-:S05]  /*2770*/  IMAD R4, R5, 0x160, R45 ;  /* 0x0000016005047824 */ /* 0x001fca00078e022d */
        /* <DEDUP_REMOVED lines=40> */
[----:B------:R-:W-:Y:S01]  /*2a00*/  IADD3.X R39, PT, PT, R17, R21, R39, P0, P1 ;  /* 0x0000001511277210 */ /* 0x000fe200007e2427 */
[----:B------:R-:W0:Y:S07]  /*2a10*/  SHFL.UP PT, R4, R31, 0x1, RZ ;  /* 0x042000001f047989 */ /* 0x000e2e00000e00ff */
        /* <DEDUP_REMOVED lines=29> */
[----:B------:R-:W-:Y:S02]  /*2bf0*/  SEL R29, R17, R4, P0 ;  /* 0x00000004111d7207 */ /* 0x000fe40000000000 */
[----:B------:R-:W-:-:S05]  /*2c00*/  @!P2 LEA R4, R5, UR6, 0x3 ;  /* 0x000000060504ac11 */ /* 0x000fca000f8e18ff */
        /* <DEDUP_REMOVED lines=11> */
[----:B------:R-:W-:Y:S01]  /*2cc0*/  ISETP.NE.AND P1, PT, R5, 0x3, PT ;  /* 0x000000030500780c */ /* 0x000fe20003f25270 */
[----:B------:R-:W0:Y:S01]  /*2cd0*/  LDS.128 R24, [UR6+0x40] ;  /* 0x00004006ff187984 */ /* 0x000e220008000c00 */
[----:B------:R-:W-:Y:S02]  /*2ce0*/  IADD3 R41, P0, PT, R18, R43, RZ ;  /* 0x0000002b12297210 */ /* 0x000fe40007f1e0ff */
[----:B------:R-:W-:Y:S02]  /*2cf0*/  SEL R38, R43, R38, !P1 ;  /* 0x000000262b267207 */ /* 0x000fe40004800000 */
[----:B------:R-:W-:Y:S01]  /*2d00*/  SEL R30, R17, R30, !P1 ;  /* 0x0000001e111e7207 */ /* 0x000fe20004800000 */
[----:B------:R-:W-:Y:S01]  /*2d10*/  IMAD.X R43, R19, 0x1, R17, P0 ;  /* 0x00000001132b7824 */ /* 0x000fe200000e0611 */
[C---:B------:R-:W-:Y:S01]  /*2d20*/  ISETP.NE.AND P0, PT, R5.reuse, 0x5, PT ;  /* 0x000000050500780c */ /* 0x040fe20003f05270 */
[----:B------:R-:W1:Y:S01]  /*2d30*/  LDS.128 R16, [UR6+0x50] ;  /* 0x00005006ff107984 */ /* 0x000e620008000c00 */
[----:B------:R-:W-:-:S02]  /*2d40*/  ISETP.NE.AND P1, PT, R5, 0x8, PT ;  /* 0x000000080500780c */ /* 0x000fc40003f25270 */
[----:B------:R-:W-:Y:S01]  /*2d50*/  SEL R38, R41, R38, !P6 ;  /* 0x0000002629267207 */ /* 0x000fe20007000000 */
[----:B------:R-:W2:Y:S01]  /*2d60*/  LDS.64 R4, [UR6+0x60] ;  /* 0x00006006ff047984 */ /* 0x000ea20008000a00 */
[----:B0-----:R-:W-:-:S04]  /*2d70*/  IADD3 R41, P5, PT, R24, R41, RZ ;  /* 0x0000002918297210 */ /* 0x001fc80007fbe0ff */
[----:B------:R-:W-:Y:S01]  /*2d80*/  SEL R38, R41, R38, !P0 ;  /* 0x0000002629267207 */ /* 0x000fe20004000000 */
[----:B------:R-:W-:Y:S01]  /*2d90*/  IMAD.X R24, R25, 0x1, R43, P5 ;  /* 0x0000000119187824 */ /* 0x000fe200028e062b */
[----:B------:R-:W-:Y:S02]  /*2da0*/  IADD3 R25, P5, PT, R26, R41, RZ ;  /* 0x000000291a197210 */ /* 0x000fe40007fbe0ff */
[----:B------:R-:W-:-:S03]  /*2db0*/  SEL R43, R43, R30, !P6 ;  /* 0x0000001e2b2b7207 */ /* 0x000fc60007000000 */
[----:B------:R-:W-:Y:S01]  /*2dc0*/  IMAD.X R41, R27, 0x1, R24, P5 ;  /* 0x000000011b297824 */ /* 0x000fe200028e0618 */
[----:B------:R-:W-:Y:S02]  /*2dd0*/  SEL R24, R24, R43, !P0 ;  /* 0x0000002b18187207 */ /* 0x000fe40004000000 */
[----:B-1----:R-:W-:Y:S02]  /*2de0*/  IADD3 R27, P5, PT, R16, R25, RZ ;  /* 0x00000019101b7210 */ /* 0x002fe40007fbe0ff */
[----:B------:R-:W-:Y:S02]  /*2df0*/  SEL R16, R25, R38, !P4 ;  /* 0x0000002619107207 */ /* 0x000fe40006000000 */
[----:B------:R-:W-:Y:S01]  /*2e00*/  SEL R24, R41, R24, !P4 ;  /* 0x0000001829187207 */ /* 0x000fe20006000000 */
[----:B------:R-:W-:Y:S01]  /*2e10*/  IMAD.X R17, R17, 0x1, R41, P5 ;  /* 0x0000000111117824 */ /* 0x000fe200028e0629 */
[----:B------:R-:W-:Y:S02]  /*2e20*/  IADD3 R25, P4, PT, R18, R27, RZ ;  /* 0x0000001b12197210 */ /* 0x000fe40007f9e0ff */
[----:B------:R-:W-:-:S02]  /*2e30*/  ISETP.GE.U32.AND P0, PT, R0, 0x20, PT ;  /* 0x000000200000780c */ /* 0x000fc40003f06070 */
[----:B------:R-:W-:Y:S01]  /*2e40*/  SEL R16, R27, R16, !P3 ;  /* 0x000000101b107207 */ /* 0x000fe20005800000 */
[----:B------:R-:W-:Y:S01]  /*2e50*/  IMAD.X R19, R19, 0x1, R17, P4 ;  /* 0x0000000113137824 */ /* 0x000fe200020e0611 */
[----:B--2---:R-:W-:Y:S02]  /*2e60*/  IADD3 R0, P6, PT, R4, R25, RZ ;  /* 0x0000001904007210 */ /* 0x004fe40007fde0ff */
[----:B------:R-:W-:Y:S02]  /*2e70*/  SEL R4, R17, R24, !P3 ;  /* 0x0000001811047207 */ /* 0x000fe40005800000 */
[----:B------:R-:W-:Y:S01]  /*2e80*/  IADD3 R31, P3, PT, R28, -R31, RZ ;  /* 0x8000001f1c1f7210 */ /* 0x000fe20007f7e0ff */
[----:B------:R-:W-:Y:S01]  /*2e90*/  IMAD.X R17, R5, 0x1, R19, P6 ;  /* 0x0000000105117824 */ /* 0x000fe200030e0613 */
[----:B------:R-:W-:Y:S02]  /*2ea0*/  ISETP.NE.AND P5, PT, R45, RZ, PT ;  /* 0x000000ff2d00720c */ /* 0x000fe40003fa5270 */
[----:B------:R-:W-:Y:S01]  /*2eb0*/  @P2 SEL R0, R25, R16, !P1 ;  /* 0x0000001019002207 */ /* 0x000fe20004800000 */
[----:B------:R-:W-:Y:S01]  /*2ec0*/  IMAD.X R28, R29, 0x1, ~R39, P3 ;  /* 0x000000011d1c7824 */ /* 0x000fe200018e0e27 */
[----:B------:R-:W-:-:S02]  /*2ed0*/  SEL R5, R31, RZ, P5 ;  /* 0x000000ff1f057207 */ /* 0x000fc40002800000 */
[----:B------:R-:W-:Y:S02]  /*2ee0*/  SEL R0, R0, RZ, P0 ;  /* 0x000000ff00007207 */ /* 0x000fe40000000000 */
[----:B------:R-:W-:Y:S02]  /*2ef0*/  @P2 SEL R17, R19, R4, !P1 ;  /* 0x0000000413112207 */ /* 0x000fe40004800000 */
[----:B-----5:R-:W-:Y:S02]  /*2f00*/  IADD3 R5, P1, P2, R0, R5, R2 ;  /* 0x0000000500057210 */ /* 0x020fe40007a3e002 */
[----:B------:R-:W-:Y:S02]  /*2f10*/  SEL R2, R28, RZ, P5 ;  /* 0x000000ff1c027207 */ /* 0x000fe40002800000 */
[----:B------:R-:W-:Y:S02]  /*2f20*/  SEL R17, R17, RZ, P0 ;  /* 0x000000ff11117207 */ /* 0x000fe40000000000 */
[----:B------:R-:W-:-:S02]  /*2f30*/  IADD3 R4, P0, PT, R22, R5, RZ ;  /* 0x0000000516047210 */ /* 0x000fc40007f1e0ff */
[----:B------:R-:W-:-:S05]  /*2f40*/  IADD3.X R3, PT, PT, R17, R2, R3, P1, P2 ;  /* 0x0000000211037210 */ /* 0x000fca0000fe4403 */
[----:B------:R-:W-:Y:S01]  /*2f50*/  IMAD.X R27, R23, 0x1, R3, P0 ;  /* 0x00000001171b7824 */ /* 0x000fe200000e0603 */
[----:B------:R-:W-:Y:S06]  /*2f60*/  BRA `(.L_x_3856) ;  /* 0x0000001000a07947 */ /* 0x000fec0003800000 */
.L_x_3855:
        /* <DEDUP_REMOVED lines=11> */
[----:B------:R-:W-:-:S03]  /*3020*/  IADD3 R0, P0, P1, R16, R20, R19 ;  /* 0x0000001410007210 */ /* 0x000fc6000791e013 */
[----:B------:R-:W-:Y:S02]  /*3030*/  @!P2 LEA R40, R5, UR6, 0x3 ;  /* 0x000000060528ac11 */ /* 0x000fe4000f8e18ff */
[----:B------:R-:W-:Y:S02]  /*3040*/  IADD3.X R4, PT, PT, R17, R21, R3, P0, P1 ;  /* 0x0000001511047210 */ /* 0x000fe400007e2403 */
[----:B------:R-:W0:Y:S05]  /*3050*/  SHFL.UP PT, R3, R0, 0x1, RZ ;  /* 0x0420000000037989 */ /* 0x000e2a00000e00ff */
        /* <DEDUP_REMOVED lines=34> */
[----:B------:R-:W1:Y:S04]  /*3280*/  LDS.128 R28, [UR6+0x30] ;  /* 0x00003006ff1c7984 */ /* 0x000e680008000c00 */
[----:B------:R-:W2:Y:S01]  /*3290*/  LDS.128 R16, [UR6+0x40] ;  /* 0x00004006ff107984 */ /* 0x000ea20008000c00 */
[----:B0-----:R-:W-:-:S04]  /*32a0*/  IADD3 R41, P0, PT, R24, R26, RZ ;  /* 0x0000001a18297210 */ /* 0x001fc80007f1e0ff */
[----:B------:R-:W-:Y:S01]  /*32b0*/  SEL R40, R41, R24, !P1 ;  /* 0x0000001829287207 */ /* 0x000fe20004800000 */
[----:B------:R-:W-:Y:S01]  /*32c0*/  IMAD.X R43, R25, 0x1, R27, P0 ;  /* 0x00000001192b7824 */ /* 0x000fe200000e061b */
[----:B-1----:R-:W-:-:S04]  /*32d0*/  IADD3 R27, P0, PT, R28, R41, RZ ;  /* 0x000000291c1b7210 */ /* 0x002fc80007f1e0ff */
[----:B------:R-:W-:Y:S01]  /*32e0*/  SEL R42, R43, R25, !P1 ;  /* 0x000000192b2a7207 */ /* 0x000fe20004800000 */
[----:B------:R-:W-:Y:S01]  /*32f0*/  IMAD.X R39, R29, 0x1, R43, P0 ;  /* 0x000000011d277824 */ /* 0x000fe200000e062b */
[----:B------:R-:W-:Y:S02]  /*3300*/  IADD3 R29, P0, PT, R30, R27, RZ ;  /* 0x0000001b1e1d7210 */ /* 0x000fe40007f1e0ff */
[----:B------:R-:W-:Y:S02]  /*3310*/  SEL R40, R27, R40, !P2 ;  /* 0x000000281b287207 */ /* 0x000fe40005000000 */
[----:B------:R-:W0:Y:S01]  /*3320*/  LDS.128 R24, [UR6+0x50] ;  /* 0x00005006ff187984 */ /* 0x000e220008000c00 */
[----:B------:R-:W-:Y:S01]  /*3330*/  ISETP.NE.AND P1, PT, R5, 0x4, PT ;  /* 0x000000040500780c */ /* 0x000fe20003f25270 */
[----:B------:R-:W-:Y:S01]  /*3340*/  IMAD.X R41, R31, 0x1, R39, P0 ;  /* 0x000000011f297824 */ /* 0x000fe200000e0627 */
[----:B------:R-:W-:Y:S02]  /*3350*/  SEL R42, R39, R42, !P2 ;  /* 0x0000002a272a7207 */ /* 0x000fe40005000000 */
[----:B--2---:R-:W-:-:S02]  /*3360*/  IADD3 R39, P0, PT, R16, R29, RZ ;  /* 0x0000001d10277210 */ /* 0x004fc40007f1e0ff */
[----:B------:R-:W-:Y:S01]  /*3370*/  SEL R40, R29, R40, !P1 ;  /* 0x000000281d287207 */ /* 0x000fe20004800000 */
[----:B------:R-:W1:Y:S01]  /*3380*/  S2R R16, SR_TID.X ;  /* 0x0000000000107919 */ /* 0x000e620000002100 */
[----:B------:R-:W-:Y:S01]  /*3390*/  SEL R42, R41, R42, !P1 ;  /* 0x0000002a292a7207 */ /* 0x000fe20004800000 */
[----:B------:R-:W-:Y:S01]  /*33a0*/  IMAD.X R17, R17, 0x1, R41, P0 ;  /* 0x0000000111117824 */ /* 0x000fe200000e0629 */
[----:B------:R-:W-:Y:S01]  /*33b0*/  SEL R40, R39, R40, !P4 ;  /* 0x0000002827287207 */ /* 0x000fe20006000000 */
[----:B------:R-:W2:Y:S01]  /*33c0*/  LDS.128 R28, [UR6+0x60] ;  /* 0x00006006ff1c7984 */ /* 0x000ea20008000c00 */
[----:B------:R-:W-:Y:S02]  /*33d0*/  IADD3 R39, P3, PT, R18, R39, RZ ;  /* 0x0000002712277210 */ /* 0x000fe40007f7e0ff */
[----:B------:R-:W-:Y:S02]  /*33e0*/  ISETP.NE.AND P1, PT, R5, 0x7, PT ;  /* 0x000000070500780c */ /* 0x000fe40003f25270 */
[----:B------:R-:W-:Y:S01]  /*33f0*/  SEL R18, R39, R40, !P5 ;  /* 0x0000002827127207 */ /* 0x000fe20006800000 */
[----:B------:R-:W-:Y:S01]  /*3400*/  IMAD.X R19, R19, 0x1, R17, P3 ;  /* 0x0000000113137824 */ /* 0x000fe200018e0611 */
[----:B------:R-:W-:-:S02]  /*3410*/  SEL R42, R17, R42, !P4 ;  /* 0x0000002a112a7207 */ /* 0x000fc40006000000 */
[----:B------:R-:W-:Y:S02]  /*3420*/  IADD3 R0, P3, PT, R2, -R0, RZ ;  /* 0x8000000002007210 */ /* 0x000fe40007f7e0ff */
[C---:B------:R-:W-:Y:S02]  /*3430*/  ISETP.NE.AND P2, PT, R5.reuse, 0x8, PT ;  /* 0x000000080500780c */ /* 0x040fe40003f45270 */
[----:B------:R-:W-:Y:S02]  /*3440*/  ISETP.NE.AND P0, PT, R5, 0x9, PT ;  /* 0x000000090500780c */ /* 0x000fe40003f05270 */
[----:B0-----:R-:W-:-:S04]  /*3450*/  IADD3 R41, P6, PT, R24, R39, RZ ;  /* 0x0000002718297210 */ /* 0x001fc80007fde0ff */
[----:B------:R-:W-:Y:S02]  /*3460*/  SEL R2, R41, R18, !P1 ;  /* 0x0000001229027207 */ /* 0x000fe40004800000 */
[----:B------:R-:W-:Y:S02]  /*3470*/  IADD3 R41, P4, PT, R26, R41, RZ ;  /* 0x000000291a297210 */ /* 0x000fe40007f9e0ff */
[----:B------:R-:W-:Y:S01]  /*3480*/  SEL R18, R19, R42, !P5 ;  /* 0x0000002a13127207 */ /* 0x000fe20006800000 */
[----:B------:R-:W-:Y:S01]  /*3490*/  IMAD.X R19, R25, 0x1, R19, P6 ;  /* 0x0000000119137824 */ /* 0x000fe200030e0613 */
[----:B------:R-:W-:Y:S01]  /*34a0*/  SEL R2, R41, R2, !P2 ;  /* 0x0000000229027207 */ /* 0x000fe20005000000 */
[----:B------:R-:W-:Y:S01]  /*34b0*/  IMAD.X R42, R3, 0x1, ~R4, P3 ;  /* 0x00000001032a7824 */ /* 0x000fe200018e0e04 */
[----:B--2---:R-:W-:Y:S01]  /*34c0*/  IADD3 R41, P6, PT, R28, R41, RZ ;  /* 0x000000291c297210 */ /* 0x004fe20007fde0ff */
[----:B------:R-:W-:Y:S01]  /*34d0*/  IMAD.X R27, R27, 0x1, R19, P4 ;  /* 0x000000011b1b7824 */ /* 0x000fe200020e0613 */
[----:B------:R-:W-:-:S02]  /*34e0*/  SEL R18, R19, R18, !P1 ;  /* 0x0000001213127207 */ /* 0x000fc40004800000 */
[----:B------:R-:W-:Y:S01]  /*34f0*/  ISETP.NE.AND P5, PT, R45, RZ, PT ;  /* 0x000000ff2d00720c */ /* 0x000fe20003fa5270 */
[----:B------:R-:W-:Y:S01]  /*3500*/  IMAD.X R29, R29, 0x1, R27, P6 ;  /* 0x000000011d1d7824 */ /* 0x000fe200030e061b */
[----:B------:R-:W-:Y:S02]  /*3510*/  SEL R4, R27, R18, !P2 ;  /* 0x000000121b047207 */ /* 0x000fe40005000000 */
[----:B------:R-:W-:Y:S02]  /*3520*/  SEL R5, R0, RZ, P5 ;  /* 0x000000ff00057207 */ /* 0x000fe40002800000 */
[----:B------:R-:W-:Y:S02]  /*3530*/  SEL R2, R41, R2, !P0 ;  /* 0x0000000229027207 */ /* 0x000fe40004000000 */
[----:B-1----:R-:W-:Y:S02]  /*3540*/  ISETP.GT.U32.AND P2, PT, R16, 0x1f, PT ;  /* 0x0000001f1000780c */ /* 0x002fe40003f44070 */
[----:B------:R-:W-:-:S02]  /*3550*/  IADD3 R5, P1, PT, R5, R2, RZ ;  /* 0x0000000205057210 */ /* 0x000fc40007f3e0ff */
[----:B------:R-:W-:Y:S02]  /*3560*/  SEL R3, R42, RZ, P5 ;  /* 0x000000ff2a037207 */ /* 0x000fe40002800000 */
[----:B------:R-:W-:Y:S02]  /*3570*/  SEL R2, R29, R4, !P0 ;  /* 0x000000041d027207 */ /* 0x000fe40004000000 */
[----:B------:R-:W-:Y:S02]  /*3580*/  IADD3 R41, P0, PT, R30, R41, RZ ;  /* 0x000000291e297210 */ /* 0x000fe40007f1e0ff */
[----:B------:R-:W-:Y:S01]  /*3590*/  ISETP.GE.U32.AND P3, PT, R16, 0x20, PT ;  /* 0x000000201000780c */ /* 0x000fe20003f66070 */
[----:B------:R-:W-:Y:S02]  /*35a0*/  IMAD.X R3, R3, 0x1, R2, P1 ;  /* 0x0000000103037824 */ /* 0x000fe400008e0602 */
[----:B------:R-:W-:Y:S01]  /*35b0*/  IMAD.X R40, R31, 0x1, R29, P0 ;  /* 0x000000011f287824 */ /* 0x000fe200000e061d */
[----:B------:R-:W-:-:S02]  /*35c0*/  SEL R43, R0, R5, !P3 ;  /* 0x00000005002b7207 */ /* 0x000fc40005800000 */
        /* <DEDUP_REMOVED lines=21> */
.L_x_3914:
[----:B------:R-:W-:Y:S05]  /*3720*/  @!P0 BRA `(.L_x_3859) ;  /* 0x0000000000288947 */ /* 0x000fea0003800000 */
[----:B------:R-:W-:-:S07]  /*3730*/  IMAD.MOV.U32 R4, RZ, RZ, 0x148 ;  /* 0x00000148ff047424 */ /* 0x000fce00078e00ff */
.L_x_3861:
        /* <DEDUP_REMOVED lines=8> */
.L_x_3917:
[----:B------:R-:W-:Y:S05]  /*37c0*/  @P0 BRA `(.L_x_3861) ;  /* 0xfffffffc00dc0947 */ /* 0x000fea000383ffff */
.L_x_3859:
[----:B------:R-:W-:Y:S01]  /*37d0*/  UMOV UR4, 0xffffffff ;  /* 0xffffffff00047882 */ /* 0x000fe20000000000 */
[----:B------:R-:W-:-:S04]  /*37e0*/  ISETP.NE.U32.AND P2, PT, R16, 0x65, PT ;  /* 0x000000651000780c */ /* 0x000fc80003f45070 */
[----:B------:R-:W-:Y:S01]  /*37f0*/  ISETP.NE.AND.EX P2, PT, R17, RZ, PT, P2 ;  /* 0x000000ff1100720c */ /* 0x000fe20003f45320 */
[----:B------:R-:W-:-:S12]  /*3800*/  BRA.DIV UR4, `(.L_x_3862) ;  /* 0x0000002204047947 */ /* 0x000fd8000b800000 */
[----:B------:R-:W0:Y:S01]  /*3810*/  S2R R2, SR_GEMASK ;  /* 0x0000000000027919 */ /* 0x000e220000003c00 */
[----:B------:R-:W-:Y:S01]  /*3820*/  VOTE.ANY R0, PT, !P2 ;  /* 0x0000000000007806 */ /* 0x000fe200050e0100 */
[----:B------:R-:W-:Y:S01]  /*3830*/  VIADD R26, R45, 0x2 ;  /* 0x000000022d1a7836 */ /* 0x000fe20000000000 */
[----:B------:R-:W1:Y:S02]  /*3840*/  LDC.64 R30, c[0x0][0x390] ;  /* 0x0000e400ff1e7b82 */ /* 0x000e640000000a00 */
[----:B-1----:R-:W-:Y:S02]  /*3850*/  IADD3 R30, P4, PT, R30, 0x200, RZ ;  /* 0x000002001e1e7810 */ /* 0x002fe40007f9e0ff */
[----:B0-----:R-:W-:-:S03]  /*3860*/  LOP3.LUT R0, R0, 0x80000000, R2, 0xec, !PT ;  /* 0x8000000000007812 */ /* 0x001fc600078eec02 */
[----:B------:R-:W-:Y:S02]  /*3870*/  IMAD.X R31, RZ, RZ, R31, P4 ;  /* 0x000000ffff1f7224 */ /* 0x000fe400020e061f */
[----:B------:R-:W-:-:S05]  /*3880*/  VIADD R3, R0, 0xffffffff ;  /* 0xffffffff00037836 */ /* 0x000fca0000000000 */
[----:B------:R-:W-:-:S04]  /*3890*/  LOP3.LUT R3, R0, R3, RZ, 0xc, !PT ;  /* 0x0000000300037212 */ /* 0x000fc800078e0cff */
[----:B------:R0:W1:Y:S02]  /*38a0*/  POPC R2, R3 ;  /* 0x0000000300027309 */ /* 0x0000640000000000 */
[C---:B0-----:R-:W-:Y:S01]  /*38b0*/  VIADD R3, R45.reuse, 0x8 ;  /* 0x000000082d037836 */ /* 0x041fe20000000000 */
[----:B-1----:R-:W0:Y:S01]  /*38c0*/  SHFL.DOWN PT, R25, R18, 0x1, R2 ;  /* 0x0820000012197989 */ /* 0x002e2200000e0002 */
[----:B------:R-:W-:-:S03]  /*38d0*/  ISETP.GE.AND P0, PT, R45, R2, PT ;  /* 0x000000022d00720c */ /* 0x000fc60003f06270 */
        /* <DEDUP_REMOVED lines=9> */
[----:B------:R-:W-:Y:S01]  /*3970*/  IADD3 R29, P2, PT, R28, R25, RZ ;  /* 0x000000191c1d7210 */ /* 0x000fe20007f5e0ff */
[----:B------:R-:W-:Y:S01]  /*3980*/  VIADD R25, R45, 0x4 ;  /* 0x000000042d197836 */ /* 0x000fe20000000000 */
        /* <DEDUP_REMOVED lines=16> */
[----:B------:R-:W-:Y:S01]  /*3a90*/  ISETP.NE.U32.AND P0, PT, R16, 0x65, PT ;  /* 0x000000651000780c */ /* 0x000fe20003f05070 */
[----:B------:R-:W-:Y:S02]  /*3aa0*/  IMAD.X R29, R0, 0x1, R27, P2 ;  /* 0x00000001001d7824 */ /* 0x000fe400010e061b */
[----:B------:R-:W-:Y:S01]  /*3ab0*/  VIADD R27, R45, 0x10 ;  /* 0x000000102d1b7836 */ /* 0x000fe20000000000 */
[----:B------:R-:W-:Y:S02]  /*3ac0*/  ISETP.NE.AND.EX P0, PT, R17, RZ, PT, P0 ;  /* 0x000000ff1100720c */ /* 0x000fe40003f05300 */
[----:B------:R-:W1:Y:S02]  /*3ad0*/  SHFL.DOWN PT, R4, R29, 0x10, R2 ;  /* 0x0a0000001d047989 */ /* 0x000e6400000e0002 */
[----:B------:R-:W-:-:S09]  /*3ae0*/  ISETP.GT.AND P2, PT, R27, R2, PT ;  /* 0x000000021b00720c */ /* 0x000fd20003f44270 */
[----:B------:R-:W-:Y:S02]  /*3af0*/  VOTE.ALL P0, P0 ;  /* 0x0000000000ff7806 */ /* 0x000fe40000000000 */
[----:B0-----:R-:W-:-:S04]  /*3b00*/  SEL R18, R18, RZ, !P2 ;  /* 0x000000ff12127207 */ /* 0x001fc80005000000 */
[----:B------:R-:W-:Y:S02]  /*3b10*/  IADD3 R28, P3, PT, R18, R19, RZ ;  /* 0x00000013121c7210 */ /* 0x000fe40007f7e0ff */
[----:B-1----:R-:W-:-:S05]  /*3b20*/  SEL R4, R4, RZ, !P2 ;  /* 0x000000ff04047207 */ /* 0x002fca0005000000 */
[----:B------:R-:W-:-:S07]  /*3b30*/  IMAD.X R29, R4, 0x1, R29, P3 ;  /* 0x00000001041d7824 */ /* 0x000fce00018e061d */
.L_x_3931:
[----:B------:R-:W-:Y:S05]  /*3b40*/  @!P0 BRA `(.L_x_3863) ;  /* 0x0000000400208947 */ /* 0x000fea0003800000 */
.L_x_3869:
        /* <DEDUP_REMOVED lines=10> */
.L_x_3934:
[----:B------:R-:W-:Y:S05]  /*3bf0*/  @!P0 BRA `(.L_x_3865) ;  /* 0x0000000000288947 */ /* 0x000fea0003800000 */
[----:B------:R-:W-:-:S07]  /*3c00*/  IMAD.MOV.U32 R4, RZ, RZ, 0x148 ;  /* 0x00000148ff047424 */ /* 0x000fce00078e00ff */
.L_x_3867:
        /* <DEDUP_REMOVED lines=8> */
.L_x_3937:
[----:B------:R-:W-:Y:S05]  /*3c90*/  @P0 BRA `(.L_x_3867) ;  /* 0xfffffffc00dc0947 */ /* 0x000fea000383ffff */
.L_x_3865:
[----:B------:R-:W-:Y:S01]  /*3ca0*/  UMOV UR4, 0xffffffff ;  /* 0xffffffff00047882 */ /* 0x000fe20000000000 */
[----:B------:R-:W-:-:S04]  /*3cb0*/  ISETP.NE.U32.AND P0, PT, R16, 0x65, PT ;  /* 0x000000651000780c */ /* 0x000fc80003f05070 */
[----:B------:R-:W-:Y:S01]  /*3cc0*/  ISETP.NE.AND.EX P0, PT, R17, RZ, PT, P0 ;  /* 0x000000ff1100720c */ /* 0x000fe20003f05300 */
[----:B------:R-:W-:-:S12]  /*3cd0*/  BRA.DIV UR4, `(.L_x_3868) ;  /* 0x0000002204a47947 */ /* 0x000fd8000b800000 */
[----:B------:R-:W0:Y:S01]  /*3ce0*/  S2R R2, SR_GEMASK ;  /* 0x0000000000027919 */ /* 0x000e220000003c00 */
[----:B------:R-:W-:Y:S01]  /*3cf0*/  VOTE.ANY R0, PT, !P0 ;  /* 0x0000000000007806 */ /* 0x000fe200040e0100 */
[----:B------:R-:W-:Y:S01]  /*3d00*/  VIADD R24, R24, 0xffffffe0 ;  /* 0xffffffe018187836 */ /* 0x000fe20000000000 */
[----:B------:R-:W-:-:S04]  /*3d10*/  ISETP.NE.U32.AND P0, PT, R16, 0x65, PT ;  /* 0x000000651000780c */ /* 0x000fc80003f05070 */
[----:B------:R-:W-:-:S13]  /*3d20*/  ISETP.NE.AND.EX P0, PT, R17, RZ, PT, P0 ;  /* 0x000000ff1100720c */ /* 0x000fda0003f05300 */
[----:B------:R-:W-:Y:S02]  /*3d30*/  VOTE.ALL P0, P0 ;  /* 0x0000000000ff7806 */ /* 0x000fe40000000000 */
[----:B0-----:R-:W-:-:S05]  /*3d40*/  LOP3.LUT R0, R0, 0x80000000, R2, 0xec, !PT ;  /* 0x8000000000007812 */ /* 0x001fca00078eec02 */
[----:B------:R-:W-:-:S05]  /*3d50*/  VIADD R3, R0, 0xffffffff ;  /* 0xffffffff00037836 */ /* 0x000fca0000000000 */
[----:B------:R-:W-:-:S04]  /*3d60*/  LOP3.LUT R3, R0, R3, RZ, 0xc, !PT ;  /* 0x0000000300037212 */ /* 0x000fc800078e0cff */
[----:B------:R-:W0:Y:S02]  /*3d70*/  POPC R2, R3 ;  /* 0x0000000300027309 */ /* 0x000e240000000000 */
[----:B0-----:R-:W0:Y:S01]  /*3d80*/  SHFL.DOWN PT, R44, R18, 0x1, R2 ;  /* 0x08200000122c7989 */ /* 0x001e2200000e0002 */
[----:B------:R-:W-:-:S03]  /*3d90*/  ISETP.GE.AND P2, PT, R45, R2, PT ;  /* 0x000000022d00720c */ /* 0x000fc60003f46270 */
        /* <DEDUP_REMOVED lines=18> */
[----:B------:R-:W0:Y:S02]  /*3ec0*/  SHFL.DOWN PT, R44, R19, 0x8, R2 ;  /* 0x09000000132c7989 */ /* 0x000e2400000e0002 */
[----:B------:R-:W-:Y:S02]  /*3ed0*/  IMAD.X R18, R3, 0x1, R18, P3 ;  /* 0x0000000103127824 */ /* 0x000fe400018e0612 */
[----:B------:R-:W-:-:S03]  /*3ee0*/  VIADD R3, R45, 0x8 ;  /* 0x000000082d037836 */ /* 0x000fc60000000000 */
[----:B------:R-:W1:Y:S02]  /*3ef0*/  SHFL.DOWN PT, R4, R18, 0x8, R2 ;  /* 0x0900000012047989 */ /* 0x000e6400000e0002 */
[----:B------:R-:W-:-:S04]  /*3f00*/  ISETP.GT.AND P2, PT, R3, R2, PT ;  /* 0x000000020300720c */ /* 0x000fc80003f44270 */
        /* <DEDUP_REMOVED lines=11> */
.L_x_3951:
[----:B------:R-:W-:Y:S05]  /*3fc0*/  @P0 BRA `(.L_x_3869) ;  /* 0xfffffff800e00947 */ /* 0x000fea000383ffff */
.L_x_3863:
[----:B------:R-:W-:Y:S01]  /*3fd0*/  ISETP.NE.AND P2, PT, R45, RZ, PT ;  /* 0x000000ff2d00720c */ /* 0x000fe20003f45270 */
[----:B------:R-:W-:-:S12]  /*3fe0*/  BSSY.RECONVERGENT B0, `(.L_x_3870) ;  /* 0x000000f000007945 */ /* 0x000fd80003800200 */
[----:B------:R-:W0:Y:S01]  /*3ff0*/  @!P2 S2R R3, SR_CgaCtaId ;  /* 0x000000000003a919 */ /* 0x000e220000008800 */
[----:B------:R-:W-:-:S04]  /*4000*/  @!P2 MOV R0, 0x400 ;  /* 0x000004000000a802 */ /* 0x000fc80000000f00 */
[----:B0-----:R-:W-:Y:S01]  /*4010*/  @!P2 LEA R25, R3, R0, 0x18 ;  /* 0x000000000319a211 */ /* 0x001fe200078ec0ff */
[----:B------:R-:W-:Y:S06]  /*4020*/  @P1 BRA `(.L_x_3871) ;  /* 0x0000000000281947 */ /* 0x000fec0003800000 */
[----:B------:R-:W0:Y:S01]  /*4030*/  S2UR UR5, SR_CgaCtaId ;  /* 0x00000000000579c3 */ /* 0x000e220000008800 */
[----:B------:R-:W-:Y:S01]  /*4040*/  IADD3 R18, P0, PT, R28, R41, RZ ;  /* 0x000000291c127210 */ /* 0x000fe20007f1e0ff */
[----:B------:R-:W-:Y:S01]  /*4050*/  UMOV UR4, 0x400 ;  /* 0x0000040000047882 */ /* 0x000fe20000000000 */
[----:B------:R-:W-:Y:S02]  /*4060*/  IMAD.MOV.U32 R16, RZ, RZ, 0x65 ;  /* 0x00000065ff107424 */ /* 0x000fe400078e00ff */
[----:B------:R-:W-:Y:S02]  /*4070*/  IMAD.MOV.U32 R17, RZ, RZ, 0x0 ;  /* 0x00000000ff117424 */ /* 0x000fe400078e00ff */
[----:B------:R-:W-:-:S05]  /*4080*/  IMAD.X R19, R29, 0x1, R40, P0 ;  /* 0x000000011d137824 */ /* 0x000fca00000e0628 */
[----:B------:R1:W-:Y:S01]  /*4090*/  ST.E.128.STRONG.GPU desc[UR10][R38.64+0x200], R16 ;  /* 0x0002001026007985 */ /* 0x0003e2000c10fd0a */
[----:B0-----:R-:W-:-:S09]  /*40a0*/  ULEA UR4, UR5, UR4, 0x18 ;  /* 0x0000000405047291 */ /* 0x001fd2000f8ec0ff */
[----:B------:R1:W-:Y:S04]  /*40b0*/  STS.64 [UR4+0x10], R18 ;  /* 0x00001012ff007988 */ /* 0x0003e80008000a04 */
[----:B------:R1:W-:Y:S02]  /*40c0*/  STS.64 [UR4+0x8], R28 ;  /* 0x0000081cff007988 */ /* 0x0003e40008000a04 */
.L_x_3871:
[----:B------:R-:W-:Y:S05]  /*40d0*/  BSYNC.RECONVERGENT B0 ;  /* 0x0000000000007941 */ /* 0x000fea0003800200 */
.L_x_3870:
[----:B------:R0:W-:Y:S01]  /*40e0*/  @!P2 STS.64 [R25+0x80], R28 ;  /* 0x0000801c1900a388 */ /* 0x0001e20000000a00 */
[----:B------:R-:W-:Y:S02]  /*40f0*/  IMAD.MOV.U32 R5, RZ, RZ, R43 ;  /* 0x000000ffff057224 */ /* 0x000fe400078e002b */
[----:B------:R-:W-:Y:S02]  /*4100*/  IMAD.MOV.U32 R3, RZ, RZ, R42 ;  /* 0x000000ffff037224 */ /* 0x000fe400078e002a */
[----:B------:R-:W-:Y:S02]  /*4110*/  @!P2 IMAD.MOV.U32 R5, RZ, RZ, R28 ;  /* 0x000000ffff05a224 */ /* 0x000fe400078e001c */
[----:B------:R-:W-:-:S07]  /*4120*/  @!P2 IMAD.MOV.U32 R3, RZ, RZ, R29 ;  /* 0x000000ffff03a224 */ /* 0x000fce00078e001d */
.L_x_3857:
[----:B------:R-:W2:Y:S01]  /*4130*/  S2R R0, SR_TID.X ;  /* 0x0000000000007919 */ /* 0x000ea20000002100 */
[----:B------:R-:W-:Y:S05]  /*4140*/  WARPSYNC.ALL ;  /* 0x0000000000007948 */ /* 0x000fea0003800000 */
[----:B------:R-:W-:Y:S01]  /*4150*/  BAR.SYNC.DEFER_BLOCKING 0x0 ;  /* 0x0000000000007b1d */ /* 0x000fe20000010000 */
[----:B--2---:R-:W-:-:S13]  /*4160*/  ISETP.NE.AND P2, PT, R0, RZ, PT ;  /* 0x000000ff0000720c */ /* 0x004fda0003f45270 */
[----:B-1----:R-:W1:Y:S01]  /*4170*/  @P2 S2R R17, SR_CgaCtaId ;  /* 0x0000000000112919 */ /* 0x002e620000008800 */
[----:B------:R-:W-:-:S04]  /*4180*/  @P2 MOV R0, 0x400 ;  /* 0x0000040000002802 */ /* 0x000fc80000000f00 */
[----:B-1----:R-:W-:-:S06]  /*4190*/  @P2 LEA R17, R17, R0, 0x18 ;  /* 0x0000000011112211 */ /* 0x002fcc00078ec0ff */
[----:B------:R-:W1:Y:S02]  /*41a0*/  @P2 LDS.64 R16, [R17+0x80] ;  /* 0x0000800011102984 */ /* 0x000e640000000a00 */
[----:B-1----:R-:W-:-:S04]  /*41b0*/  @P2 IADD3 R5, P0, PT, R16, R5, RZ ;  /* 0x0000000510052210 */ /* 0x002fc80007f1e0ff */
[----:B------:R-:W-:Y:S01]  /*41c0*/  IADD3 R4, P1, PT, R22, R5, RZ ;  /* 0x0000000516047210 */ /* 0x000fe20007f3e0ff */
[----:B------:R-:W-:-:S04]  /*41d0*/  @P2 IMAD.X R3, R17, 0x1, R3, P0 ;  /* 0x0000000111032824 */ /* 0x000fc800000e0603 */
[----:B------:R-:W-:-:S08]  /*41e0*/  IMAD.X R27, R23, 0x1, R3, P1 ;  /* 0x00000001171b7824 */ /* 0x000fd000008e0603 */
.L_x_3856:
[----:B------:R-:W1:Y:S01]  /*41f0*/  S2R R0, SR_TID.X ;  /* 0x0000000000007919 */ /* 0x000e620000002100 */
[----:B------:R-:W2:Y:S01]  /*4200*/  S2UR UR5, SR_CgaCtaId ;  /* 0x00000000000579c3 */ /* 0x000ea20000008800 */
[----:B------:R-:W-:Y:S01]  /*4210*/  IADD3 R16, P0, PT, R36, R4, RZ ;  /* 0x0000000424107210 */ /* 0x000fe20007f1e0ff */
[----:B------:R-:W-:Y:S01]  /*4220*/  UMOV UR4, 0x400 ;  /* 0x0000040000047882 */ /* 0x000fe20000000000 */
[----:B0-----:R-:W0:Y:S01]  /*4230*/  S2R R25, SR_LANEID ;  /* 0x0000000000197919 */ /* 0x001e220000000000 */
[----:B------:R-:W-:Y:S01]  /*4240*/  IMAD.MOV.U32 R24, RZ, RZ, R5 ;  /* 0x000000ffff187224 */ /* 0x000fe200078e0005 */
[----:B------:R-:W-:Y:S01]  /*4250*/  UMOV UR7, 0x400 ;  /* 0x0000040000077882 */ /* 0x000fe20000000000 */
[--C-:B------:R-:W-:Y:S02]  /*4260*/  IMAD.X R17, R37, 0x1, R27.reuse, P0 ;  /* 0x0000000125117824 */ /* 0x100fe400000e061b */
[----:B------:R-:W-:Y:S01]  /*4270*/  BAR.SYNC.DEFER_BLOCKING 0x0 ;  /* 0x0000000000007b1d */ /* 0x000fe20000010000 */
[----:B------:R-:W-:Y:S01]  /*4280*/  IADD3 R18, P0, PT, R34, R16, RZ ;  /* 0x0000001022127210 */ /* 0x000fe20007f1e0ff */
[----:B------:R-:W-:-:S04]  /*4290*/  IMAD.MOV.U32 R5, RZ, RZ, R27 ;  /* 0x000000ffff057224 */ /* 0x000fc800078e001b */
[----:B------:R-:W-:Y:S01]  /*42a0*/  IMAD.X R19, R35, 0x1, R17, P0 ;  /* 0x0000000123137824 */ /* 0x000fe200000e0611 */
[----:B------:R-:W-:Y:S01]  /*42b0*/  IADD3 R22, P0, PT, R32, R18, RZ ;  /* 0x0000001220167210 */ /* 0x000fe20007f1e0ff */
[----:B------:R-:W3:Y:S01]  /*42c0*/  S2UR UR8, SR_CgaCtaId ;  /* 0x00000000000879c3 */ /* 0x000ee20000008800 */
[----:B------:R-:W4:Y:S03]  /*42d0*/  LDCU.64 UR12, c[0x0][0x388] ;  /* 0x00007100ff0c77ac */ /* 0x000f260008000a00 */
[----:B------:R-:W-:Y:S01]  /*42e0*/  IMAD.X R23, R33, 0x1, R19, P0 ;  /* 0x0000000121177824 */ /* 0x000fe200000e0613 */
[----:B------:R-:W-:Y:S01]  /*42f0*/  IADD3 R6, P0, PT, R6, R22, RZ ;  /* 0x0000001606067210 */ /* 0x000fe20007f1e0ff */
[----:B--2---:R-:W-:-:S04]  /*4300*/  ULEA UR4, UR5, UR4, 0x18 ;  /* 0x0000000405047291 */ /* 0x004fc8000f8ec0ff */
[----:B------:R-:W-:Y:S01]  /*4310*/  IMAD.X R7, R7, 0x1, R23, P0 ;  /* 0x0000000107077824 */ /* 0x000fe200000e0617 */
[----:B------:R-:W-:Y:S02]  /*4320*/  IADD3 R8, P0, PT, R8, R6, RZ ;  /* 0x0000000608087210 */ /* 0x000fe40007f1e0ff */
[----:B-1----:R-:W-:-:S03]  /*4330*/  SHF.R.U32.HI R2, RZ, 0x5, R0 ;  /* 0x00000005ff027819 */ /* 0x002fc60000011600 */
[----:B------:R-:W-:Y:S01]  /*4340*/  IMAD.X R9, R9, 0x1, R7, P0 ;  /* 0x0000000109097824 */ /* 0x000fe200000e0607 */
[----:B------:R-:W-:Y:S01]  /*4350*/  IADD3 R10, P0, PT, R10, R8, RZ ;  /* 0x000000080a0a7210 */ /* 0x000fe20007f1e0ff */
[----:B0-----:R-:W-:-:S04]  /*4360*/  IMAD R2, R2, 0x160, R25 ;  /* 0x0000016002027824 */ /* 0x001fc800078e0219 */
[----:B------:R-:W-:Y:S01]  /*4370*/  IMAD.X R11, R11, 0x1, R9, P0 ;  /* 0x000000010b0b7824 */ /* 0x000fe200000e0609 */
[----:B------:R-:W-:Y:S01]  /*4380*/  IADD3 R12, P0, PT, R12, R10, RZ ;  /* 0x0000000a0c0c7210 */ /* 0x000fe20007f1e0ff */
[----:B---3--:R-:W-:Y:S01]  /*4390*/  ULEA UR7, UR8, UR7, 0x18 ;  /* 0x0000000708077291 */ /* 0x008fe2000f8ec0ff */
[----:B------:R-:W-:Y:S01]  /*43a0*/  LEA R2, R2, UR4, 0x3 ;  /* 0x0000000402027c11 */ /* 0x000fe2000f8e18ff */
[----:B------:R-:W0:Y:S02]  /*43b0*/  LDCU UR4, c[0x0][0x398] ;  /* 0x00007300ff0477ac */ /* 0x000e240008000800 */
[----:B------:R-:W-:Y:S02]  /*43c0*/  IMAD.X R13, R13, 0x1, R11, P0 ;  /* 0x000000010d0d7824 */ /* 0x000fe400000e060b */
[----:B------:R-:W-:Y:S02]  /*43d0*/  IMAD R29, R25, 0x50, R2 ;  /* 0x00000050191d7824 */ /* 0x000fe400078e0202 */
[----:B------:R-:W-:-:S02]  /*43e0*/  IMAD.MOV.U32 R25, RZ, RZ, R3 ;  /* 0x000000ffff197224 */ /* 0x000fc400078e0003 */
[----:B------:R-:W1:Y:S01]  /*43f0*/  LDC R3, c[0x0][0x3b0] ;  /* 0x0000ec00ff037b82 */ /* 0x000e620000000800 */
[----:B------:R2:W-:Y:S04]  /*4400*/  STS.64 [R29+0x8], R4 ;  /* 0x000008041d007388 */ /* 0x0005e80000000a00 */
[----:B------:R-:W-:Y:S04]  /*4410*/  STS.64 [R29], R24 ;  /* 0x000000181d007388 */ /* 0x000fe80000000a00 */
[----:B------:R-:W-:Y:S01]  /*4420*/  STS.64 [R29+0x10], R16 ;  /* 0x000010101d007388 */ /* 0x000fe20000000a00 */
[----:B0-----:R-:W-:Y:S01]  /*4430*/  UIADD3 UR4, UPT, UPT, UR9, UR4, URZ ;  /* 0x0000000409047290 */ /* 0x001fe2000fffe0ff */
[----:B--2---:R-:W-:-:S03]  /*4440*/  IADD3 R4, P0, PT, R14, R12, RZ ;  /* 0x0000000c0e047210 */ /* 0x004fc60007f1e0ff */
[----:B------:R-:W-:Y:S01]  /*4450*/  UIMAD.WIDE UR4, UR4, 0xdc0, URZ ;  /* 0x00000dc0040478a5 */ /* 0x000fe2000f8e02ff */
[----:B------:R-:W-:Y:S01]  /*4460*/  STS.64 [R29+0x18], R18 ;  /* 0x000018121d007388 */ /* 0x000fe20000000a00 */
[----:B------:R-:W-:Y:S01]  /*4470*/  IMAD.X R5, R15, 0x1, R13, P0 ;  /* 0x000000010f057824 */ /* 0x000fe200000e060d */
[----:B------:R-:W-:Y:S02]  /*4480*/  IADD3 R26, P0, PT, R20, R4, RZ ;  /* 0x00000004141a7210 */ /* 0x000fe40007f1e0ff */
[----:B------:R-:W-:Y:S03]  /*4490*/  STS.64 [R29+0x20], R22 ;  /* 0x000020161d007388 */ /* 0x000fe60000000a00 */
[----:B------:R-:W-:Y:S01]  /*44a0*/  IMAD.X R27, R21, 0x1, R5, P0 ;  /* 0x00000001151b7824 */ /* 0x000fe200000e0605 */
[----:B------:R-:W-:Y:S01]  /*44b0*/  ISETP.NE.AND P0, PT, R0, RZ, PT ;  /* 0x000000ff0000720c */ /* 0x000fe20003f05270 */
[----:B-1----:R-:W-:Y:S01]  /*44c0*/  VIADD R30, R3, -UR4 ;  /* 0x80000004031e7c36 */ /* 0x002fe20008000000 */
[----:B------:R-:W-:Y:S04]  /*44d0*/  STS.64 [R29+0x28], R6 ;  /* 0x000028061d007388 */ /* 0x000fe80000000a00 */
[----:B------:R-:W-:Y:S04]  /*44e0*/  STS.64 [R29+0x30], R8 ;  /* 0x000030081d007388 */ /* 0x000fe80000000a00 */
[----:B------:R-:W-:Y:S04]  /*44f0*/  STS.64 [R29+0x38], R10 ;  /* 0x0000380a1d007388 */ /* 0x000fe80000000a00 */
[----:B------:R-:W-:Y:S04]  /*4500*/  STS.64 [R29+0x40], R12 ;  /* 0x0000400c1d007388 */ /* 0x000fe80000000a00 */
[----:B------:R-:W-:Y:S04]  /*4510*/  STS.64 [R29+0x48], R4 ;  /* 0x000048041d007388 */ /* 0x000fe80000000a00 */
[----:B------:R0:W-:Y:S01]  /*4520*/  STS.64 [R29+0x50], R26 ;  /* 0x0000501a1d007388 */ /* 0x0001e20000000a00 */
[----:B------:R-:W-:-:S03]  /*4530*/  NOP ;  /* 0x0000000000007918 */ /* 0x000fc60000000000 */
[----:B------:R-:W-:Y:S04]  /*4540*/  LDS.64 R24, [R2] ;  /* 0x0000000002187984 */ /* 0x000fe80000000a00 */
[----:B------:R-:W-:Y:S01]  /*4550*/  LDS.64 R18, [R2+0x100] ;  /* 0x0001000002127984 */ /* 0x000fe20000000a00 */
[C---:B0-----:R-:W-:Y:S02]  /*4560*/  LOP3.LUT R26, R0.reuse, 0x1f, RZ, 0xc0, !PT ;  /* 0x0000001f001a7812 */ /* 0x041fe400078ec0ff */
[----:B------:R-:W-:Y:S01]  /*4570*/  LOP3.LUT R27, R0, 0x3e0, RZ, 0xc0, !PT ;  /* 0x000003e0001b7812 */ /* 0x000fe200078ec0ff */
[----:B------:R-:W-:Y:S04]  /*4580*/  LDS.64 R20, [R2+0x200] ;  /* 0x0002000002147984 */ /* 0x000fe80000000a00 */
[----:B------:R-:W-:Y:S01]  /*4590*/  LDS.64 R16, [R2+0x300] ;  /* 0x0003000002107984 */ /* 0x000fe20000000a00 */
[----:B------:R-:W-:-:S03]  /*45a0*/  IMAD R28, R27, 0xb, R26 ;  /* 0x0000000b1b1c7824 */ /* 0x000fc600078e021a */
[----:B------:R-:W-:Y:S01]  /*45b0*/  LDS.64 R14, [R2+0x400] ;  /* 0x00040000020e7984 */ /* 0x000fe20000000a00 */
[----:B------:R-:W-:-:S03]  /*45c0*/  VIADD R32, R28, 0x60 ;  /* 0x000000601c207836 */ /* 0x000fc60000000000 */
[----:B------:R-:W-:Y:S04]  /*45d0*/  LDS.64 R12, [R2+0x500] ;  /* 0x00050000020c7984 */ /* 0x000fe80000000a00 */
[----:B------:R-:W-:Y:S04]  /*45e0*/  LDS.64 R10, [R2+0x600] ;  /* 0x00060000020a7984 */ /* 0x000fe80000000a00 */
[----:B------:R-:W-:Y:S04]  /*45f0*/  LDS.64 R8, [R2+0x700] ;  /* 0x0007000002087984 */ /* 0x000fe80000000a00 */
[----:B------:R-:W-:Y:S04]  /*4600*/  LDS.64 R6, [R2+0x800] ;  /* 0x0008000002067984 */ /* 0x000fe80000000a00 */
[----:B------:R-:W-:Y:S04]  /*4610*/  LDS.64 R4, [R2+0x900] ;  /* 0x0009000002047984 */ /* 0x000fe80000000a00 */
[----:B------:R0:W-:Y:S04]  /*4620*/  LDS.64 R22, [R2+0xa00] ;  /* 0x000a000002167984 */ /* 0x0001e80000000a00 */
[----:B------:R1:W-:Y:S01]  /*4630*/  @!P0 STS [UR7+0x6e00], R30 ;  /* 0x006e001eff008988 */ /* 0x0003e20008000807 */
[----:B------:R-:W-:Y:S01]  /*4640*/  BAR.SYNC.DEFER_BLOCKING 0x0 ;  /* 0x0000000000007b1d */ /* 0x000fe20000010000 */
[C---:B------:R-:W-:Y:S01]  /*4650*/  IADD3 R0, P0, PT, R28.reuse, UR4, RZ ;  /* 0x000000041c007c10 */ /* 0x040fe2000ff1e0ff */
[----:B0-----:R-:W-:-:S02]  /*4660*/  VIADD R2, R28, 0x20 ;  /* 0x000000201c027836 */ /* 0x001fc40000000000 */
[----:B-1----:R-:W-:Y:S02]  /*4670*/  VIADD R30, R28, 0x40 ;  /* 0x000000401c1e7836 */ /* 0x002fe40000000000 */
[----:B------:R-:W-:Y:S01]  /*4680*/  IMAD.X R27, RZ, RZ, UR5, P0 ;  /* 0x00000005ff1b7e24 */ /* 0x000fe200080e06ff */
[----:B----4-:R-:W-:-:S04]  /*4690*/  LEA R26, P0, R0, UR12, 0x3 ;  /* 0x0000000c001a7c11 */ /* 0x010fc8000f8018ff */
[----:B------:R-:W-:Y:S01]  /*46a0*/  LEA.HI.X R27, R0, UR13, R27, 0x3, P0 ;  /* 0x0000000d001b7c11 */ /* 0x000fe200080f1c1b */
[C---:B------:R-:W-:Y:S01]  /*46b0*/  VIADD R0, R28.reuse, 0xc0 ;  /* 0x000000c01c007836 */ /* 0x040fe20000000000 */
[----:B------:R-:W0:Y:S02]  /*46c0*/  LDS R3, [UR7+0x6e00] ;  /* 0x006e0007ff037984 */ /* 0x000e240008000800 */
[-C--:B0-----:R-:W-:Y:S02]  /*46d0*/  ISETP.GE.AND P5, PT, R28, R3.reuse, PT ;  /* 0x000000031c00720c */ /* 0x081fe40003fa6270 */
[-C--:B------:R-:W-:Y:S01]  /*46e0*/  ISETP.GE.AND P6, PT, R2, R3.reuse, PT ;  /* 0x000000030200720c */ /* 0x080fe20003fc6270 */
[----:B------:R-:W-:Y:S01]  /*46f0*/  VIADD R2, R28, 0xa0 ;  /* 0x000000a01c027836 */ /* 0x000fe20000000000 */
[-C--:B------:R-:W-:Y:S01]  /*4700*/  ISETP.GE.AND P0, PT, R30, R3.reuse, PT ;  /* 0x000000031e00720c */ /* 0x080fe20003f06270 */
[----:B------:R-:W-:Y:S01]  /*4710*/  VIADD R30, R28, 0x80 ;  /* 0x000000801c1e7836 */ /* 0x000fe20000000000 */
[----:B------:R-:W-:-:S02]  /*4720*/  ISETP.GE.AND P1, PT, R32, R3, PT ;  /* 0x000000032000720c */ /* 0x000fc40003f26270 */
[-C--:B------:R-:W-:Y:S01]  /*4730*/  ISETP.GE.AND P4, PT, R0, R3.reuse, PT ;  /* 0x000000030000720c */ /* 0x080fe20003f86270 */
[----:B------:R-:W-:Y:S01]  /*4740*/  VIADD R0, R28, 0xe0 ;  /* 0x000000e01c007836 */ /* 0x000fe20000000000 */
[-C--:B------:R-:W-:Y:S01]  /*4750*/  ISETP.GE.AND P3, PT, R2, R3.reuse, PT ;  /* 0x000000030200720c */ /* 0x080fe20003f66270 */
[----:B------:R-:W-:Y:S01]  /*4760*/  VIADD R2, R28, 0x100 ;  /* 0x000001001c027836 */ /* 0x000fe20000000000 */
[-C--:B------:R-:W-:Y:S01]  /*4770*/  ISETP.GE.AND P2, PT, R30, R3.reuse, PT ;  /* 0x000000031e00720c */ /* 0x080fe20003f46270 */
[----:B------:R0:W-:Y:S01]  /*4780*/  @!P5 STG.E.64 desc[UR10][R26.64], R24 ;  /* 0x000000181a00d986 */ /* 0x0001e2000c101b0a */
[-C--:B------:R-:W-:Y:S01]  /*4790*/  ISETP.GE.AND P5, PT, R0, R3.reuse, PT ;  /* 0x000000030000720c */ /* 0x080fe20003fa6270 */
[C---:B------:R-:W-:Y:S02]  /*47a0*/  VIADD R0, R28.reuse, 0x120 ;  /* 0x000001201c007836 */ /* 0x040fe40000000000 */
[----:B------:R-:W-:Y:S01]  /*47b0*/  VIADD R28, R28, 0x140 ;  /* 0x000001401c1c7836 */ /* 0x000fe20000000000 */
[----:B------:R0:W-:Y:S01]  /*47c0*/  @!P6 STG.E.64 desc[UR10][R26.64+0x100], R18 ;  /* 0x000100121a00e986 */ /* 0x0001e2000c101b0a */
[----:B------:R-:W-:-:S03]  /*47d0*/  ISETP.GE.AND P6, PT, R2, R3, PT ;  /* 0x000000030200720c */ /* 0x000fc60003fc6270 */
[----:B------:R0:W-:Y:S01]  /*47e0*/  @!P0 STG.E.64 desc[UR10][R26.64+0x200], R20 ;  /* 0x000200141a008986 */ /* 0x0001e2000c101b0a */
[----:B------:R-:W-:-:S03]  /*47f0*/  ISETP.GE.AND P0, PT, R0, R3, PT ;  /* 0x000000030000720c */ /* 0x000fc60003f06270 */
        /* <DEDUP_REMOVED lines=11> */
.L_x_3841:
[----:B------:R-:W-:Y:S01]  /*48b0*/  BSSY B1, `(.L_x_3872) ;  /* 0x0000006000017945 */ /* 0x000fe20003800000 */
[----:B------:R-:W-:Y:S01]  /*48c0*/  PLOP3.LUT P0, PT, P0, PT, PT, 0x8, 0x80 ;  /* 0x000000000080781c */ /* 0x000fe2000070e170 */
[----:B------:R-:W-:-:S12]  /*48d0*/  IMAD.MOV.U32 R0, RZ, RZ, -0x1 ;  /* 0xffffffffff007424 */ /* 0x000fd800078e00ff */
[----:B------:R-:W-:Y:S05]  /*48e0*/  WARPSYNC.COLLECTIVE R0, `(.L_x_3873) ;  /* 0x0000000000087348 */ /* 0x000fea0003c00000 */
[----:B------:R-:W-:Y:S01]  /*48f0*/  VOTE.ANY P0, P0 ;  /* 0x0000000000ff7806 */ /* 0x000fe20000000100 */
[----:B------:R-:W-:-:S12]  /*4900*/  ENDCOLLECTIVE ;  /* 0x000000000000791b */ /* 0x000fd80003800000 */
.L_x_3873:
[----:B------:R-:W-:Y:S05]  /*4910*/  BSYNC B1 ;  /* 0x0000000000017941 */ /* 0x000fea0003800000 */
.L_x_3872:
[----:B------:R-:W-:Y:S05]  /*4920*/  BRA `(.L_x_3874) ;  /* 0xffffffc800847947 */ /* 0x000fea000383ffff */
.L_x_3843:
[----:B------:R-:W-:Y:S01]  /*4930*/  BSSY B1, `(.L_x_3875) ;  /* 0x0000006000017945 */ /* 0x000fe20003800000 */
[----:B------:R-:W-:Y:S01]  /*4940*/  PLOP3.LUT P0, PT, P0, PT, PT, 0x8, 0x80 ;  /* 0x000000000080781c */ /* 0x000fe2000070e170 */
[----:B------:R-:W-:-:S12]  /*4950*/  IMAD.MOV.U32 R0, RZ, RZ, -0x1 ;  /* 0xffffffffff007424 */ /* 0x000fd800078e00ff */
[----:B------:R-:W-:Y:S05]  /*4960*/  WARPSYNC.COLLECTIVE R0, `(.L_x_3876) ;  /* 0x0000000000087348 */ /* 0x000fea0003c00000 */
[----:B------:R-:W-:Y:S01]  /*4970*/  VOTE.ANY P0, P0 ;  /* 0x0000000000ff7806 */ /* 0x000fe20000000100 */
[----:B------:R-:W-:-:S12]  /*4980*/  ENDCOLLECTIVE ;  /* 0x000000000000791b */ /* 0x000fd80003800000 */
.L_x_3876:
[----:B------:R-:W-:Y:S05]  /*4990*/  BSYNC B1 ;  /* 0x0000000000017941 */ /* 0x000fea0003800000 */
.L_x_3875:
[----:B------:R-:W-:Y:S05]  /*49a0*/  BRA `(.L_x_3877) ;  /* 0xffffffc8008c7947 */ /* 0x000fea000383ffff */
.L_x_3845:
[----:B------:R-:W0:Y:S01]  /*49b0*/  S2R R2, SR_GEMASK ;  /* 0x0000000000027919 */ /* 0x000e220000003c00 */
[----:B------:R-:W-:Y:S01]  /*49c0*/  ISETP.NE.U32.AND P0, PT, R16, 0x65, PT ;  /* 0x000000651000780c */ /* 0x000fe20003f05070 */
[----:B------:R-:W-:Y:S01]  /*49d0*/  BSSY B1, `(.L_x_3878) ;  /* 0x0000007000017945 */ /* 0x000fe20003800000 */
[----:B------:R-:W-:Y:S01]  /*49e0*/  PLOP3.LUT P2, PT, P1, PT, PT, 0x8, 0x80 ;  /* 0x000000000080781c */ /* 0x000fe20000f4e170 */
[----:B------:R-:W-:Y:S01]  /*49f0*/  IMAD.MOV.U32 R0, RZ, RZ, -0x1 ;  /* 0xffffffffff007424 */ /* 0x000fe200078e00ff */
[----:B------:R-:W-:-:S13]  /*4a00*/  ISETP.NE.AND.EX P0, PT, R17, RZ, PT, P0 ;  /* 0x000000ff1100720c */ /* 0x000fda0003f05300 */
[----:B0-----:R-:W-:Y:S05]  /*4a10*/  WARPSYNC.COLLECTIVE R0, `(.L_x_3879) ;  /* 0x0000000000087348 */ /* 0x001fea0003c00000 */
[----:B------:R-:W-:Y:S01]  /*4a20*/  VOTE.ANY R0, PT, P2 ;  /* 0x0000000000007806 */ /* 0x000fe200010e0100 */
[----:B0-----:R-:W-:Y:S06]  /*4a30*/  ENDCOLLECTIVE ;  /* 0x000000000000791b */ /* 0x001fec0003800000 */
.L_x_3879:
[----:B------:R-:W-:Y:S05]  /*4a40*/  BSYNC B1 ;  /* 0x0000000000017941 */ /* 0x000fea0003800000 */
.L_x_3878:
[----:B------:R-:W-:Y:S01]  /*4a50*/  LOP3.LUT R0, R0, 0x80000000, R2, 0xec, !PT ;  /* 0x8000000000007812 */ /* 0x000fe200078eec02 */
[----:B------:R-:W-:Y:S01]  /*4a60*/  IMAD.MOV.U32 R5, RZ, RZ, R18 ;  /* 0x000000ffff057224 */ /* 0x000fe200078e0012 */
[----:B------:R-:W0:Y:S03]  /*4a70*/  S2R R38, SR_LANEID ;  /* 0x0000000000267919 */ /* 0x000e260000000000 */
[----:B------:R-:W-:-:S05]  /*4a80*/  VIADD R3, R0, 0xffffffff ;  /* 0xffffffff00037836 */ /* 0x000fca0000000000 */
[----:B------:R-:W-:Y:S01]  /*4a90*/  LOP3.LUT R44, R0, R3, RZ, 0xc, !PT ;  /* 0x00000003002c7212 */ /* 0x000fe200078e0cff */
[----:B------:R-:W-:Y:S02]  /*4aa0*/  IMAD.MOV.U32 R3, RZ, RZ, 0x1 ;  /* 0x00000001ff037424 */ /* 0x000fe400078e00ff */
[----:B------:R-:W-:-:S03]  /*4ab0*/  IMAD.MOV.U32 R0, RZ, RZ, -0x1 ;  /* 0xffffffffff007424 */ /* 0x000fc600078e00ff */
[----:B------:R-:W1:Y:S02]  /*4ac0*/  POPC R44, R44 ;  /* 0x0000002c002c7309 */ /* 0x000e640000000000 */
[----:B-1----:R-:W-:Y:S01]  /*4ad0*/  IMAD.MOV.U32 R2, RZ, RZ, R44 ;  /* 0x000000ffff027224 */ /* 0x002fe200078e002c */
[C---:B0-----:R-:W-:Y:S01]  /*4ae0*/  ISETP.GE.AND P1, PT, R38.reuse, R44, PT ;  /* 0x0000002c2600720c */ /* 0x041fe20003f26270 */
[----:B------:R-:W-:-:S12]  /*4af0*/  VIADD R31, R38, 0x2 ;  /* 0x00000002261f7836 */ /* 0x000fd80000000000 */
[----:B------:R-:W-:Y:S05]  /*4b00*/  WARPSYNC.COLLECTIVE R0, `(.L_x_3880) ;  /* 0x0000000000087348 */ /* 0x000fea0003c00000 */
[----:B------:R0:W1:Y:S02]  /*4b10*/  SHFL.DOWN P2, R4, R5, R3, R2 ;  /* 0x0800000305047389 */ /* 0x0000640000040002 */
[----:B01----:R-:W-:Y:S05]  /*4b20*/  ENDCOLLECTIVE ;  /* 0x000000000000791b */ /* 0x003fea0003800000 */
.L_x_3880:
[----:B------:R-:W-:Y:S02]  /*4b30*/  VIADD R30, R38, 0x4 ;  /* 0x00000004261e7836 */ /* 0x000fe40000000000 */
[----:B------:R-:W-:Y:S02]  /*4b40*/  IMAD.MOV.U32 R5, RZ, RZ, R19 ;  /* 0x000000ffff057224 */ /* 0x000fe400078e0013 */
[----:B------:R-:W-:-:S07]  /*4b50*/  IMAD.MOV.U32 R29, RZ, RZ, R4 ;  /* 0x000000ffff1d7224 */ /* 0x000fce00078e0004 */
[----:B------:R-:W-:Y:S05]  /*4b60*/  WARPSYNC.COLLECTIVE R0, `(.L_x_3881) ;  /* 0x0000000000087348 */ /* 0x000fea0003c00000 */
[----:B------:R0:W1:Y:S02]  /*4b70*/  SHFL.DOWN P2, R4, R5, R3, R2 ;  /* 0x0800000305047389 */ /* 0x0000640000040002 */
[----:B01----:R-:W-:Y:S05]  /*4b80*/  ENDCOLLECTIVE ;  /* 0x000000000000791b */ /* 0x003fea0003800000 */
.L_x_3881:
[----:B------:R-:W-:Y:S01]  /*4b90*/  SEL R29, R29, RZ, !P1 ;  /* 0x000000ff1d1d7207 */ /* 0x000fe20004800000 */
[----:B------:R-:W-:Y:S01]  /*4ba0*/  IMAD.MOV.U32 R3, RZ, RZ, 0x2 ;  /* 0x00000002ff037424 */ /* 0x000fe200078e00ff */
[----:B------:R-:W-:Y:S02]  /*4bb0*/  SEL R17, R4, RZ, !P1 ;  /* 0x000000ff04117207 */ /* 0x000fe40004800000 */
[----:B------:R-:W-:-:S05]  /*4bc0*/  IADD3 R37, P1, PT, R18, R29, RZ ;  /* 0x0000001d12257210 */ /* 0x000fca0007f3e0ff */
[----:B------:R-:W-:Y:S02]  /*4bd0*/  IMAD.MOV.U32 R5, RZ, RZ, R37 ;  /* 0x000000ffff057224 */ /* 0x000fe400078e0025 */
[----:B------:R-:W-:Y:S01]  /*4be0*/  IMAD.X R34, R19, 0x1, R17, P1 ;  /* 0x0000000113227824 */ /* 0x000fe200008e0611 */
[----:B------:R-:W-:-:S13]  /*4bf0*/  ISETP.GT.AND P1, PT, R31, R44, PT ;  /* 0x0000002c1f00720c */ /* 0x000fda0003f24270 */
[----:B------:R-:W-:Y:S05]  /*4c00*/  WARPSYNC.COLLECTIVE R0, `(.L_x_3882) ;  /* 0x0000000000087348 */ /* 0x000fea0003c00000 */
[----:B------:R0:W1:Y:S02]  /*4c10*/  SHFL.DOWN P2, R4, R5, R3, R2 ;  /* 0x0800000305047389 */ /* 0x0000640000040002 */
[----:B01----:R-:W-:Y:S05]  /*4c20*/  ENDCOLLECTIVE ;  /* 0x000000000000791b */ /* 0x003fea0003800000 */
.L_x_3882:
[----:B------:R-:W-:Y:S02]  /*4c30*/  IMAD.MOV.U32 R5, RZ, RZ, R34 ;  /* 0x000000ffff057224 */ /* 0x000fe400078e0022 */
[----:B------:R-:W-:-:S07]  /*4c40*/  IMAD.MOV.U32 R29, RZ, RZ, R4 ;  /* 0x000000ffff1d7224 */ /* 0x000fce00078e0004 */
[----:B------:R-:W-:Y:S05]  /*4c50*/  WARPSYNC.COLLECTIVE R0, `(.L_x_3883) ;  /* 0x0000000000087348 */ /* 0x000fea0003c00000 */
[----:B------:R0:W1:Y:S02]  /*4c60*/  SHFL.DOWN P2, R4, R5, R3, R2 ;  /* 0x0800000305047389 */ /* 0x0000640000040002 */
[----:B01----:R-:W-:Y:S05]  /*4c70*/  ENDCOLLECTIVE ;  /* 0x000000000000791b */ /* 0x003fea0003800000 */
.L_x_3883:
[----:B------:R-:W-:Y:S01]  /*4c80*/  SEL R16, R29, RZ, !P1 ;  /* 0x000000ff1d107207 */ /* 0x000fe20004800000 */
[----:B------:R-:W-:-:S03]  /*4c90*/  IMAD.MOV.U32 R3, RZ, RZ, 0x4 ;  /* 0x00000004ff037424 */ /* 0x000fc600078e00ff */
[----:B------:R-:W-:Y:S02]  /*4ca0*/  IADD3 R29, P2, PT, R16, R37, RZ ;  /* 0x00000025101d7210 */ /* 0x000fe40007f5e0ff */
[----:B------:R-:W-:Y:S02]  /*4cb0*/  SEL R35, R4, RZ, !P1 ;  /* 0x000000ff04237207 */ /* 0x000fe40004800000 */
[----:B------:R-:W-:Y:S01]  /*4cc0*/  ISETP.GT.AND P1, PT, R30, R44, PT ;  /* 0x0000002c1e00720c */ /* 0x000fe20003f24270 */
[----:B------:R-:W-:Y:S02]  /*4cd0*/  IMAD.MOV.U32 R5, RZ, RZ, R29 ;  /* 0x000000ffff057224 */ /* 0x000fe400078e001d */
[----:B------:R-:W-:Y:S02]  /*4ce0*/  IMAD.X R35, R35, 0x1, R34, P2 ;  /* 0x0000000123237824 */ /* 0x000fe400010e0622 */
[----:B------:R-:W-:-:S08]  /*4cf0*/  VIADD R34, R38, 0x10 ;  /* 0x0000001026227836 */ /* 0x000fd00000000000 */
[----:B------:R-:W-:Y:S05]  /*4d00*/  WARPSYNC.COLLECTIVE R0, `(.L_x_3884) ;  /* 0x0000000000087348 */ /* 0x000fea0003c00000 */
[----:B------:R0:W1:Y:S02]  /*4d10*/  SHFL.DOWN P2, R4, R5, R3, R2 ;  /* 0x0800000305047389 */ /* 0x0000640000040002 */
[----:B01----:R-:W-:Y:S05]  /*4d20*/  ENDCOLLECTIVE ;  /* 0x000000000000791b */ /* 0x003fea0003800000 */
.L_x_3884:
[----:B------:R-:W-:Y:S02]  /*4d30*/  IMAD.MOV.U32 R5, RZ, RZ, R35 ;  /* 0x000000ffff057224 */ /* 0x000fe400078e0023 */
[----:B------:R-:W-:-:S07]  /*4d40*/  IMAD.MOV.U32 R18, RZ, RZ, R4 ;  /* 0x000000ffff127224 */ /* 0x000fce00078e0004 */
[----:B------:R-:W-:Y:S05]  /*4d50*/  WARPSYNC.COLLECTIVE R0, `(.L_x_3885) ;  /* 0x0000000000087348 */ /* 0x000fea0003c00000 */
[----:B------:R0:W1:Y:S02]  /*4d60*/  SHFL.DOWN P2, R4, R5, R3, R2 ;  /* 0x0800000305047389 */ /* 0x0000640000040002 */
[----:B01----:R-:W-:Y:S05]  /*4d70*/  ENDCOLLECTIVE ;  /* 0x000000000000791b */ /* 0x003fea0003800000 */
.L_x_3885:
[----:B------:R-:W-:Y:S01]  /*4d80*/  SEL R18, R18, RZ, !P1 ;  /* 0x000000ff12127207 */ /* 0x000fe20004800000 */
[----:B------:R-:W-:-:S03]  /*4d90*/  IMAD.MOV.U32 R3, RZ, RZ, 0x8 ;  /* 0x00000008ff037424 */ /* 0x000fc600078e00ff */
[----:B------:R-:W-:Y:S01]  /*4da0*/  IADD3 R37, P2, PT, R18, R29, RZ ;  /* 0x0000001d12257210 */ /* 0x000fe20007f5e0ff */
[----:B------:R-:W-:Y:S01]  /*4db0*/  VIADD R29, R38, 0x8 ;  /* 0x00000008261d7836 */ /* 0x000fe20000000000 */
[----:B------:R-:W-:-:S03]  /*4dc0*/  SEL R4, R4, RZ, !P1 ;  /* 0x000000ff04047207 */ /* 0x000fc60004800000 */
[----:B------:R-:W-:Y:S01]  /*4dd0*/  IMAD.MOV.U32 R5, RZ, RZ, R37 ;  /* 0x000000ffff057224 */ /* 0x000fe200078e0025 */
[----:B------:R-:W-:Y:S01]  /*4de0*/  ISETP.GT.AND P1, PT, R29, R44, PT ;  /* 0x0000002c1d00720c */ /* 0x000fe20003f24270 */
[----:B------:R-:W-:-:S12]  /*4df0*/  IMAD.X R19, R4, 0x1, R35, P2 ;  /* 0x0000000104137824 */ /* 0x000fd800010e0623 */
[----:B------:R-:W-:Y:S05]  /*4e00*/  WARPSYNC.COLLECTIVE R0, `(.L_x_3886) ;  /* 0x0000000000087348 */ /* 0x000fea0003c00000 */
[----:B------:R0:W1:Y:S02]  /*4e10*/  SHFL.DOWN P2, R4, R5, R3, R2 ;  /* 0x0800000305047389 */ /* 0x0000640000040002 */
[----:B01----:R-:W-:Y:S05]  /*4e20*/  ENDCOLLECTIVE ;  /* 0x000000000000791b */ /* 0x003fea0003800000 */
.L_x_3886:
[----:B------:R-:W-:Y:S02]  /*4e30*/  IMAD.MOV.U32 R5, RZ, RZ, R19 ;  /* 0x000000ffff057224 */ /* 0x000fe400078e0013 */
[----:B------:R-:W-:-:S07]  /*4e40*/  IMAD.MOV.U32 R18, RZ, RZ, R4 ;  /* 0x000000ffff127224 */ /* 0x000fce00078e0004 */
[----:B------:R-:W-:Y:S05]  /*4e50*/  WARPSYNC.COLLECTIVE R0, `(.L_x_3887) ;  /* 0x0000000000087348 */ /* 0x000fea0003c00000 */
[----:B------:R0:W1:Y:S02]  /*4e60*/  SHFL.DOWN P2, R4, R5, R3, R2 ;  /* 0x0800000305047389 */ /* 0x0000640000040002 */
[----:B01----:R-:W-:Y:S05]  /*4e70*/  ENDCOLLECTIVE ;  /* 0x000000000000791b */ /* 0x003fea0003800000 */
.L_x_3887:
[----:B------:R-:W-:Y:S01]  /*4e80*/  SEL R18, R18, RZ, !P1 ;  /* 0x000000ff12127207 */ /* 0x000fe20004800000 */
[----:B------:R-:W-:-:S03]  /*4e90*/  IMAD.MOV.U32 R3, RZ, RZ, 0x10 ;  /* 0x00000010ff037424 */ /* 0x000fc600078e00ff */
[----:B------:R-:W-:Y:S02]  /*4ea0*/  IADD3 R35, P2, PT, R18, R37, RZ ;  /* 0x0000002512237210 */ /* 0x000fe40007f5e0ff */
[----:B------:R-:W-:Y:S02]  /*4eb0*/  SEL R4, R4, RZ, !P1 ;  /* 0x000000ff04047207 */ /* 0x000fe40004800000 */
[----:B------:R-:W-:Y:S01]  /*4ec0*/  ISETP.GT.AND P1, PT, R34, R44, PT ;  /* 0x0000002c2200720c */ /* 0x000fe20003f24270 */
[----:B------:R-:W-:Y:S02]  /*4ed0*/  IMAD.MOV.U32 R5, RZ, RZ, R35 ;  /* 0x000000ffff057224 */ /* 0x000fe400078e0023 */
[----:B------:R-:W-:-:S10]  /*4ee0*/  IMAD.X R36, R4, 0x1, R19, P2 ;  /* 0x0000000104247824 */ /* 0x000fd400010e0613 */
[----:B------:R-:W-:Y:S05]  /*4ef0*/  WARPSYNC.COLLECTIVE R0, `(.L_x_3888) ;  /* 0x0000000000087348 */ /* 0x000fea0003c00000 */
[----:B------:R0:W1:Y:S02]  /*4f00*/  SHFL.DOWN P2, R4, R5, R3, R2 ;  /* 0x0800000305047389 */ /* 0x0000640000040002 */
[----:B01----:R-:W-:Y:S05]  /*4f10*/  ENDCOLLECTIVE ;  /* 0x000000000000791b */ /* 0x003fea0003800000 */
.L_x_3888:
[----:B------:R-:W-:Y:S02]  /*4f20*/  IMAD.MOV.U32 R5, RZ, RZ, R36 ;  /* 0x000000ffff057224 */ /* 0x000fe400078e0024 */
[----:B------:R-:W-:-:S07]  /*4f30*/  IMAD.MOV.U32 R18, RZ, RZ, R4 ;  /* 0x000000ffff127224 */ /* 0x000fce00078e0004 */
[----:B------:R-:W-:Y:S05]  /*4f40*/  WARPSYNC.COLLECTIVE R0, `(.L_x_3889) ;  /* 0x0000000000087348 */ /* 0x000fea0003c00000 */
[----:B------:R0:W1:Y:S02]  /*4f50*/  SHFL.DOWN P2, R4, R5, R3, R2 ;  /* 0x0800000305047389 */ /* 0x0000640000040002 */
[----:B01----:R-:W-:Y:S05]  /*4f60*/  ENDCOLLECTIVE ;  /* 0x000000000000791b */ /* 0x003fea0003800000 */
.L_x_3889:
[----:B------:R-:W-:Y:S05]  /*4f70*/  WARPSYNC.COLLECTIVE R0, `(.L_x_3890) ;  /* 0x0000000000087348 */ /* 0x000fea0003c00000 */
[----:B------:R-:W-:Y:S01]  /*4f80*/  VOTE.ALL P0, P0 ;  /* 0x0000000000ff7806 */ /* 0x000fe20000000000 */
[----:B------:R-:W-:-:S12]  /*4f90*/  ENDCOLLECTIVE ;  /* 0x000000000000791b */ /* 0x000fd80003800000 */
.L_x_3890:
[----:B------:R-:W-:Y:S01]  /*4fa0*/  SEL R18, R18, RZ, !P1 ;  /* 0x000000ff12127207 */ /* 0x000fe20004800000 */
[----:B------:R-:W0:Y:S01]  /*4fb0*/  LDC.64 R2, c[0x0][0x390] ;  /* 0x0000e400ff027b82 */ /* 0x000e220000000a00 */
[----:B------:R-:W-:Y:S02]  /*4fc0*/  SEL R17, R4, RZ, !P1 ;  /* 0x000000ff04117207 */ /* 0x000fe40004800000 */
[----:B------:R-:W-:-:S05]  /*4fd0*/  IADD3 R35, P2, PT, R18, R35, RZ ;  /* 0x0000002312237210 */ /* 0x000fca0007f5e0ff */
[----:B------:R-:W-:Y:S01]  /*4fe0*/  IMAD.X R36, R17, 0x1, R36, P2 ;  /* 0x0000000111247824 */ /* 0x000fe200010e0624 */
[----:B0-----:R-:W-:-:S05]  /*4ff0*/  IADD3 R37, P1, PT, R2, 0x200, RZ ;  /* 0x0000020002257810 */ /* 0x001fca0007f3e0ff */
[----:B------:R-:W-:Y:S01]  /*5000*/  IMAD.X R38, RZ, RZ, R3, P1 ;  /* 0x000000ffff267224 */ /* 0x000fe200008e0603 */
[----:B------:R-:W-:Y:S07]  /*5010*/  BRA `(.L_x_3891) ;  /* 0xffffffc400d47947 */ /* 0x000fee000383ffff */
.L_x_3847:
[----:B------:R-:W-:Y:S01]  /*5020*/  BSSY B1, `(.L_x_3892) ;  /* 0x0000006000017945 */ /* 0x000fe20003800000 */
[----:B------:R-:W-:Y:S01]  /*5030*/  PLOP3.LUT P0, PT, P0, PT, PT, 0x8, 0x80 ;  /* 0x000000000080781c */ /* 0x000fe2000070e170 */
[----:B------:R-:W-:-:S12]  /*5040*/  IMAD.MOV.U32 R0, RZ, RZ, -0x1 ;  /* 0xffffffffff007424 */ /* 0x000fd800078e00ff */
[----:B------:R-:W-:Y:S05]  /*5050*/  WARPSYNC.COLLECTIVE R0, `(.L_x_3893) ;  /* 0x0000000000087348 */ /* 0x000fea0003c00000 */
[----:B------:R-:W-:Y:S01]  /*5060*/  VOTE.ANY P0, P0 ;  /* 0x0000000000ff7806 */ /* 0x000fe20000000100 */
[----:B------:R-:W-:-:S12]  /*5070*/  ENDCOLLECTIVE ;  /* 0x000000000000791b */ /* 0x000fd80003800000 */
.L_x_3893:
[----:B------:R-:W-:Y:S05]  /*5080*/  BSYNC B1 ;  /* 0x0000000000017941 */ /* 0x000fea0003800000 */
.L_x_3892:
[----:B------:R-:W-:Y:S05]  /*5090*/  BRA `(.L_x_3894) ;  /* 0xffffffc400e07947 */ /* 0x000fea000383ffff */
.L_x_3849:
[----:B------:R-:W-:Y:S01]  /*50a0*/  BSSY B1, `(.L_x_3895) ;  /* 0x0000006000017945 */ /* 0x000fe20003800000 */
[----:B------:R-:W-:Y:S01]  /*50b0*/  PLOP3.LUT P0, PT, P0, PT, PT, 0x8, 0x80 ;  /* 0x000000000080781c */ /* 0x000fe2000070e170 */
[----:B------:R-:W-:-:S12]  /*50c0*/  IMAD.MOV.U32 R0, RZ, RZ, -0x1 ;  /* 0xffffffffff007424 */ /* 0x000fd800078e00ff */
[----:B------:R-:W-:Y:S05]  /*50d0*/  WARPSYNC.COLLECTIVE R0, `(.L_x_3896) ;  /* 0x0000000000087348 */ /* 0x000fea0003c00000 */
[----:B------:R-:W-:Y:S01]  /*50e0*/  VOTE.ANY P0, P0 ;  /* 0x0000000000ff7806 */ /* 0x000fe20000000100 */
[----:B------:R-:W-:-:S12]  /*50f0*/  ENDCOLLECTIVE ;  /* 0x000000000000791b */ /* 0x000fd80003800000 */
.L_x_3896:
[----:B------:R-:W-:Y:S05]  /*5100*/  BSYNC B1 ;  /* 0x0000000000017941 */ /* 0x000fea0003800000 */
.L_x_3895:
[----:B------:R-:W-:Y:S05]  /*5110*/  BRA `(.L_x_3897) ;  /* 0xffffffc400e87947 */ /* 0x000fea000383ffff */
.L_x_3851:
[----:B------:R-:W-:Y:S01]  /*5120*/  BSSY B1, `(.L_x_3898) ;  /* 0x0000006000017945 */ /* 0x000fe20003800000 */
[----:B------:R-:W-:Y:S01]  /*5130*/  PLOP3.LUT P2, PT, P1, PT, PT, 0x8, 0x80 ;  /* 0x000000000080781c */ /* 0x000fe20000f4e170 */
[----:B------:R-:W-:-:S12]  /*5140*/  IMAD.MOV.U32 R0, RZ, RZ, -0x1 ;  /* 0xffffffffff007424 */ /* 0x000fd800078e00ff */
[----:B------:R-:W-:Y:S05]  /*5150*/  WARPSYNC.COLLECTIVE R0, `(.L_x_3899) ;  /* 0x0000000000087348 */ /* 0x000fea0003c00000 */
[----:B------:R-:W-:Y:S01]  /*5160*/  VOTE.ANY R0, PT, P2 ;  /* 0x0000000000007806 */ /* 0x000fe200010e0100 */
[----:B------:R-:W-:Y:S06]  /*5170*/  ENDCOLLECTIVE ;  /* 0x000000000000791b */ /* 0x000fec0003800000 */
.L_x_3899:
[----:B------:R-:W-:Y:S05]  /*5180*/  BSYNC B1 ;  /* 0x0000000000017941 */ /* 0x000fea0003800000 */
.L_x_3898:
[----:B------:R-:W0:Y:S01]  /*5190*/  S2R R2, SR_GEMASK ;  /* 0x0000000000027919 */ /* 0x000e220000003c00 */
[----:B------:R-:W-:Y:S02]  /*51a0*/  IMAD.MOV.U32 R5, RZ, RZ, R18 ;  /* 0x000000ffff057224 */ /* 0x000fe400078e0012 */
[----:B------:R-:W-:Y:S01]  /*51b0*/  VIADD R28, R28, 0xffffffe0 ;  /* 0xffffffe01c1c7836 */ /* 0x000fe20000000000 */
[----:B0-----:R-:W-:-:S05]  /*51c0*/  LOP3.LUT R0, R0, 0x80000000, R2, 0xec, !PT ;  /* 0x8000000000007812 */ /* 0x001fca00078eec02 */
[----:B------:R-:W-:-:S05]  /*51d0*/  VIADD R3, R0, 0xffffffff ;  /* 0xffffffff00037836 */ /* 0x000fca0000000000 */
[----:B------:R-:W-:Y:S01]  /*51e0*/  LOP3.LUT R4, R0, R3, RZ, 0xc, !PT ;  /* 0x0000000300047212 */ /* 0x000fe200078e0cff */
[----:B------:R-:W-:Y:S02]  /*51f0*/  IMAD.MOV.U32 R3, RZ, RZ, 0x1 ;  /* 0x00000001ff037424 */ /* 0x000fe400078e00ff */
[----:B------:R-:W-:Y:S01]  /*5200*/  IMAD.MOV.U32 R0, RZ, RZ, -0x1 ;  /* 0xffffffffff007424 */ /* 0x000fe200078e00ff */
[----:B------:R0:W1:Y:S06]  /*5210*/  POPC R2, R4 ;  /* 0x0000000400027309 */ /* 0x00006c0000000000 */
[----:B01----:R-:W-:Y:S05]  /*5220*/  WARPSYNC.COLLECTIVE R0, `(.L_x_3900) ;  /* 0x0000000000087348 */ /* 0x003fea0003c00000 */
[----:B01----:R0:W1:Y:S02]  /*5230*/  SHFL.DOWN P2, R4, R5, R3, R2 ;  /* 0x0800000305047389 */ /* 0x0030640000040002 */
[----:B01----:R-:W-:Y:S05]  /*5240*/  ENDCOLLECTIVE ;  /* 0x000000000000791b */ /* 0x003fea0003800000 */
.L_x_3900:
[----:B------:R-:W-:Y:S02]  /*5250*/  IMAD.MOV.U32 R5, RZ, RZ, R19 ;  /* 0x000000ffff057224 */ /* 0x000fe400078e0013 */
[----:B------:R-:W-:-:S07]  /*5260*/  IMAD.MOV.U32 R44, RZ, RZ, R4 ;  /* 0x000000ffff2c7224 */ /* 0x000fce00078e0004 */
[----:B------:R-:W-:Y:S05]  /*5270*/  WARPSYNC.COLLECTIVE R0, `(.L_x_3901) ;  /* 0x0000000000087348 */ /* 0x000fea0003c00000 */
[----:B------:R0:W1:Y:S02]  /*5280*/  SHFL.DOWN P2, R4, R5, R3, R2 ;  /* 0x0800000305047389 */ /* 0x0000640000040002 */
[----:B01----:R-:W-:Y:S05]  /*5290*/  ENDCOLLECTIVE ;  /* 0x000000000000791b */ /* 0x003fea0003800000 */
.L_x_3901:
[----:B------:R-:W0:Y:S01]  /*52a0*/  S2R R0, SR_LANEID ;  /* 0x0000000000007919 */ /* 0x000e220000000000 */
[----:B------:R-:W-:Y:S01]  /*52b0*/  IMAD.MOV.U32 R3, RZ, RZ, 0x2 ;  /* 0x00000002ff037424 */ /* 0x000fe200078e00ff */
[----:B0-----:R-:W-:Y:S01]  /*52c0*/  ISETP.GE.AND P0, PT, R0, R2, PT ;  /* 0x000000020000720c */ /* 0x001fe20003f06270 */
[----:B------:R-:W-:-:S03]  /*52d0*/  IMAD.MOV.U32 R0, RZ, RZ, -0x1 ;  /* 0xffffffffff007424 */ /* 0x000fc600078e00ff */
[----:B------:R-:W-:Y:S02]  /*52e0*/  SEL R44, R44, RZ, !P0 ;  /* 0x000000ff2c2c7207 */ /* 0x000fe40004000000 */
[----:B------:R-:W-:Y:S02]  /*52f0*/  SEL R4, R4, RZ, !P0 ;  /* 0x000000ff04047207 */ /* 0x000fe40004000000 */
[----:B------:R-:W-:-:S05]  /*5300*/  IADD3 R5, P0, PT, R18, R44, RZ ;  /* 0x0000002c12057210 */ /* 0x000fca0007f1e0ff */
[----:B------:R-:W-:Y:S01]  /*5310*/  IMAD.X R18, R19, 0x1, R4, P0 ;  /* 0x0000000113127824 */ /* 0x000fe200000e0604 */
[----:B------:R-:W-:-:S13]  /*5320*/  ISETP.GT.AND P0, PT, R31, R2, PT ;  /* 0x000000021f00720c */ /* 0x000fda0003f04270 */
[----:B------:R-:W-:Y:S05]  /*5330*/  WARPSYNC.COLLECTIVE R0, `(.L_x_3902) ;  /* 0x0000000000087348 */ /* 0x000fea0003c00000 */
[----:B------:R0:W1:Y:S02]  /*5340*/  SHFL.DOWN P2, R4, R5, R3, R2 ;  /* 0x0800000305047389 */ /* 0x0000640000040002 */
[----:B01----:R-:W-:Y:S05]  /*5350*/  ENDCOLLECTIVE ;  /* 0x000000000000791b */ /* 0x003fea0003800000 */
.L_x_3902:
[----:B------:R-:W-:-:S05]  /*5360*/  IMAD.MOV.U32 R44, RZ, RZ, R4 ;  /* 0x000000ffff2c7224 */ /* 0x000fca00078e0004 */
[----:B------:R-:W-:-:S04]  /*5370*/  SEL R44, R44, RZ, !P0 ;  /* 0x000000ff2c2c7207 */ /* 0x000fc80004000000 */
[----:B------:R-:W-:Y:S01]  /*5380*/  IADD3 R19, P1, PT, R44, R5, RZ ;  /* 0x000000052c137210 */ /* 0x000fe20007f3e0ff */
[----:B------:R-:W-:-:S12]  /*5390*/  IMAD.MOV.U32 R5, RZ, RZ, R18 ;  /* 0x000000ffff057224 */ /* 0x000fd800078e0012 */
[----:B------:R-:W-:Y:S05]  /*53a0*/  WARPSYNC.COLLECTIVE R0, `(.L_x_3903) ;  /* 0x0000000000087348 */ /* 0x000fea0003c00000 */
[----:B------:R0:W1:Y:S02]  /*53b0*/  SHFL.DOWN P2, R4, R5, R3, R2 ;  /* 0x0800000305047389 */ /* 0x0000640000040002 */
[----:B01----:R-:W-:Y:S05]  /*53c0*/  ENDCOLLECTIVE ;  /* 0x000000000000791b */ /* 0x003fea0003800000 */
.L_x_3903:
[----:B------:R-:W-:Y:S02]  /*53d0*/  IMAD.MOV.U32 R5, RZ, RZ, R19 ;  /* 0x000000ffff057224 */ /* 0x000fe400078e0013 */
[----:B------:R-:W-:Y:S01]  /*53e0*/  IMAD.MOV.U32 R3, RZ, RZ, 0x4 ;  /* 0x00000004ff037424 */ /* 0x000fe200078e00ff */
[----:B------:R-:W-:Y:S02]  /*53f0*/  SEL R4, R4, RZ, !P0 ;  /* 0x000000ff04047207 */ /* 0x000fe40004000000 */
[----:B------:R-:W-:-:S03]  /*5400*/  ISETP.GT.AND P0, PT, R30, R2, PT ;  /* 0x000000021e00720c */ /* 0x000fc60003f04270 */
[----:B------:R-:W-:-:S10]  /*5410*/  IMAD.X R18, R4, 0x1, R18, P1 ;  /* 0x0000000104127824 */ /* 0x000fd400008e0612 */
[----:B------:R-:W-:Y:S05]  /*5420*/  WARPSYNC.COLLECTIVE R0, `(.L_x_3904) ;  /* 0x0000000000087348 */ /* 0x000fea0003c00000 */
[----:B------:R0:W1:Y:S02]  /*5430*/  SHFL.DOWN P2, R4, R5, R3, R2 ;  /* 0x0800000305047389 */ /* 0x0000640000040002 */
[----:B01----:R-:W-:Y:S05]  /*5440*/  ENDCOLLECTIVE ;  /* 0x000000000000791b */ /* 0x003fea0003800000 */
.L_x_3904:
[----:B------:R-:W-:Y:S02]  /*5450*/  IMAD.MOV.U32 R5, RZ, RZ, R18 ;  /* 0x000000ffff057224 */ /* 0x000fe400078e0012 */
[----:B------:R-:W-:-:S07]  /*5460*/  IMAD.MOV.U32 R44, RZ, RZ, R4 ;  /* 0x000000ffff2c7224 */ /* 0x000fce00078e0004 */
[----:B------:R-:W-:Y:S05]  /*5470*/  WARPSYNC.COLLECTIVE R0, `(.L_x_3905) ;  /* 0x0000000000087348 */ /* 0x000fea0003c00000 */
[----:B------:R0:W1:Y:S02]  /*5480*/  SHFL.DOWN P2, R4, R5, R3, R2 ;  /* 0x0800000305047389 */ /* 0x0000640000040002 */
[----:B01----:R-:W-:Y:S05]  /*5490*/  ENDCOLLECTIVE ;  /* 0x000000000000791b */ /* 0x003fea0003800000 */
.L_x_3905:
[----:B------:R-:W-:-:S04]  /*54a0*/  SEL R44, R44, RZ, !P0 ;  /* 0x000000ff2c2c7207 */ /* 0x000fc80004000000 */
[----:B------:R-:W-:-:S05]  /*54b0*/  IADD3 R19, P1, PT, R44, R19, RZ ;  /* 0x000000132c137210 */ /* 0x000fca0007f3e0ff */
        /* <DEDUP_REMOVED lines=8> */
.L_x_3906:
[----:B------:R-:W-:Y:S02]  /*5540*/  IMAD.MOV.U32 R5, RZ, RZ, R18 ;  /* 0x000000ffff057224 */ /* 0x000fe400078e0012 */
[----:B------:R-:W-:-:S07]  /*5550*/  IMAD.MOV.U32 R44, RZ, RZ, R4 ;  /* 0x000000ffff2c7224 */ /* 0x000fce00078e0004 */
[----:B------:R-:W-:Y:S05]  /*5560*/  WARPSYNC.COLLECTIVE R0, `(.L_x_3907) ;  /* 0x0000000000087348 */ /* 0x000fea0003c00000 */
[----:B------:R0:W1:Y:S02]  /*5570*/  SHFL.DOWN P2, R4, R5, R3, R2 ;  /* 0x0800000305047389 */ /* 0x0000640000040002 */
[----:B01----:R-:W-:Y:S05]  /*5580*/  ENDCOLLECTIVE ;  /* 0x000000000000791b */ /* 0x003fea0003800000 */
.L_x_3907:
        /* <DEDUP_REMOVED lines=10> */
.L_x_3908:
[----:B------:R-:W-:Y:S02]  /*5630*/  IMAD.MOV.U32 R5, RZ, RZ, R18 ;  /* 0x000000ffff057224 */ /* 0x000fe400078e0012 */
[----:B------:R-:W-:-:S07]  /*5640*/  IMAD.MOV.U32 R44, RZ, RZ, R4 ;  /* 0x000000ffff2c7224 */ /* 0x000fce00078e0004 */
[----:B------:R-:W-:Y:S05]  /*5650*/  WARPSYNC.COLLECTIVE R0, `(.L_x_3909) ;  /* 0x0000000000087348 */ /* 0x000fea0003c00000 */
[----:B------:R0:W1:Y:S02]  /*5660*/  SHFL.DOWN P2, R4, R5, R3, R2 ;  /* 0x0800000305047389 */ /* 0x0000640000040002 */
[----:B01----:R-:W-:Y:S05]  /*5670*/  ENDCOLLECTIVE ;  /* 0x000000000000791b */ /* 0x003fea0003800000 */
.L_x_3909:
[----:B------:R-:W-:-:S04]  /*5680*/  SEL R44, R44, RZ, !P0 ;  /* 0x000000ff2c2c7207 */ /* 0x000fc80004000000 */
[----:B------:R-:W-:Y:S02]  /*5690*/  IADD3 R35, P2, P1, R44, R19, R35 ;  /* 0x000000132c237210 */ /* 0x000fe4000795e023 */
[----:B------:R-:W-:Y:S02]  /*56a0*/  SEL R19, R4, RZ, !P0 ;  /* 0x000000ff04137207 */ /* 0x000fe40004000000 */
[----:B------:R-:W-:Y:S02]  /*56b0*/  ISETP.NE.U32.AND P0, PT, R16, 0x65, PT ;  /* 0x000000651000780c */ /* 0x000fe40003f05070 */
[----:B------:R-:W-:Y:S02]  /*56c0*/  IADD3.X R36, PT, PT, R19, R18, R36, P2, P1 ;  /* 0x0000001213247210 */ /* 0x000fe400017e2424 */
[----:B------:R-:W-:-:S13]  /*56d0*/  ISETP.NE.AND.EX P0, PT, R17, RZ, PT, P0 ;  /* 0x000000ff1100720c */ /* 0x000fda0003f05300 */
[----:B------:R-:W-:Y:S05]  /*56e0*/  WARPSYNC.COLLECTIVE R0, `(.L_x_3910) ;  /* 0x0000000000087348 */ /* 0x000fea0003c00000 */
[----:B------:R-:W-:Y:S01]  /*56f0*/  VOTE.ALL P0, P0 ;  /* 0x0000000000ff7806 */ /* 0x000fe20000000000 */
[----:B------:R-:W-:-:S12]  /*5700*/  ENDCOLLECTIVE ;  /* 0x000000000000791b */ /* 0x000fd80003800000 */
.L_x_3910:
[----:B------:R-:W-:Y:S05]  /*5710*/  BRA `(.L_x_3911) ;  /* 0xffffffc400347947 */ /* 0x000fea000383ffff */
.L_x_3858:
[----:B------:R-:W-:Y:S01]  /*5720*/  BSSY B0, `(.L_x_3912) ;  /* 0x0000006000007945 */ /* 0x000fe20003800000 */
[----:B------:R-:W-:Y:S01]  /*5730*/  PLOP3.LUT P0, PT, P0, PT, PT, 0x8, 0x80 ;  /* 0x000000000080781c */ /* 0x000fe2000070e170 */
[----:B------:R-:W-:-:S12]  /*5740*/  IMAD.MOV.U32 R0, RZ, RZ, -0x1 ;  /* 0xffffffffff007424 */ /* 0x000fd800078e00ff */
[----:B------:R-:W-:Y:S05]  /*5750*/  WARPSYNC.COLLECTIVE R0, `(.L_x_3913) ;  /* 0x0000000000087348 */ /* 0x000fea0003c00000 */
[----:B------:R-:W-:Y:S01]  /*5760*/  VOTE.ANY P0, P0 ;  /* 0x0000000000ff7806 */ /* 0x000fe20000000100 */
[----:B------:R-:W-:-:S12]  /*5770*/  ENDCOLLECTIVE ;  /* 0x000000000000791b */ /* 0x000fd80003800000 */
.L_x_3913:
[----:B------:R-:W-:Y:S05]  /*5780*/  BSYNC B0 ;  /* 0x0000000000007941 */ /* 0x000fea0003800000 */
.L_x_3912:
[----:B------:R-:W-:Y:S05]  /*5790*/  BRA `(.L_x_3914) ;  /* 0xffffffdc00e07947 */ /* 0x000fea000383ffff */
.L_x_3860:
[----:B------:R-:W-:Y:S01]  /*57a0*/  BSSY B0, `(.L_x_3915) ;  /* 0x0000006000007945 */ /* 0x000fe20003800000 */
[----:B------:R-:W-:Y:S01]  /*57b0*/  PLOP3.LUT P0, PT, P0, PT, PT, 0x8, 0x80 ;  /* 0x000000000080781c */ /* 0x000fe2000070e170 */
[----:B------:R-:W-:-:S12]  /*57c0*/  IMAD.MOV.U32 R0, RZ, RZ, -0x1 ;  /* 0xffffffffff007424 */ /* 0x000fd800078e00ff */
[----:B------:R-:W-:Y:S05]  /*57d0*/  WARPSYNC.COLLECTIVE R0, `(.L_x_3916) ;  /* 0x0000000000087348 */ /* 0x000fea0003c00000 */
[----:B------:R-:W-:Y:S01]  /*57e0*/  VOTE.ANY P0, P0 ;  /* 0x0000000000ff7806 */ /* 0x000fe20000000100 */
[----:B------:R-:W-:-:S12]  /*57f0*/  ENDCOLLECTIVE ;  /* 0x000000000000791b */ /* 0x000fd80003800000 */
.L_x_3916:
[----:B------:R-:W-:Y:S05]  /*5800*/  BSYNC B0 ;  /* 0x0000000000007941 */ /* 0x000fea0003800000 */
.L_x_3915:
[----:B------:R-:W-:Y:S05]  /*5810*/  BRA `(.L_x_3917) ;  /* 0xffffffdc00e87947 */ /* 0x000fea000383ffff */
.L_x_3862:
        /* <DEDUP_REMOVED lines=9> */
.L_x_3919:
[----:B------:R-:W-:Y:S05]  /*58b0*/  BSYNC B0 ;  /* 0x0000000000007941 */ /* 0x000fea0003800000 */
.L_x_3918:
[----:B------:R-:W-:Y:S01]  /*58c0*/  LOP3.LUT R0, R0, 0x80000000, R2, 0xec, !PT ;  /* 0x8000000000007812 */ /* 0x000fe200078eec02 */
[----:B------:R-:W-:Y:S01]  /*58d0*/  IMAD.MOV.U32 R5, RZ, RZ, R18 ;  /* 0x000000ffff057224 */ /* 0x000fe200078e0012 */
[----:B------:R-:W0:Y:S01]  /*58e0*/  LDC.64 R30, c[0x0][0x390] ;  /* 0x0000e400ff1e7b82 */ /* 0x000e220000000a00 */
[C---:B------:R-:W-:Y:S02]  /*58f0*/  VIADD R26, R45.reuse, 0x2 ;  /* 0x000000022d1a7836 */ /* 0x040fe40000000000 */
[----:B------:R-:W-:Y:S02]  /*5900*/  VIADD R3, R0, 0xffffffff ;  /* 0xffffffff00037836 */ /* 0x000fe40000000000 */
[----:B------:R-:W-:-:S03]  /*5910*/  VIADD R17, R45, 0x8 ;  /* 0x000000082d117836 */ /* 0x000fc60000000000 */
[----:B------:R-:W-:Y:S01]  /*5920*/  LOP3.LUT R16, R0, R3, RZ, 0xc, !PT ;  /* 0x0000000300107212 */ /* 0x000fe200078e0cff */
[----:B------:R-:W-:Y:S02]  /*5930*/  IMAD.MOV.U32 R3, RZ, RZ, 0x1 ;  /* 0x00000001ff037424 */ /* 0x000fe400078e00ff */
[----:B------:R-:W-:Y:S01]  /*5940*/  IMAD.MOV.U32 R0, RZ, RZ, -0x1 ;  /* 0xffffffffff007424 */ /* 0x000fe200078e00ff */
[----:B------:R1:W2:Y:S06]  /*5950*/  POPC R2, R16 ;  /* 0x0000001000027309 */ /* 0x0002ac0000000000 */
[----:B012---:R-:W-:Y:S05]  /*5960*/  WARPSYNC.COLLECTIVE R0, `(.L_x_3920) ;  /* 0x0000000000087348 */ /* 0x007fea0003c00000 */
[----:B--2---:R2:W3:Y:S02]  /*5970*/  SHFL.DOWN P2, R4, R5, R3, R2 ;  /* 0x0800000305047389 */ /* 0x0044e40000040002 */
[----:B0123--:R-:W-:Y:S05]  /*5980*/  ENDCOLLECTIVE ;  /* 0x000000000000791b */ /* 0x00ffea0003800000 */
.L_x_3920:
[----:B------:R-:W-:Y:S02]  /*5990*/  IMAD.MOV.U32 R5, RZ, RZ, R19 ;  /* 0x000000ffff057224 */ /* 0x000fe400078e0013 */
[----:B------:R-:W-:-:S07]  /*59a0*/  IMAD.MOV.U32 R25, RZ, RZ, R4 ;  /* 0x000000ffff197224 */ /* 0x000fce00078e0004 */
[----:B------:R-:W-:Y:S05]  /*59b0*/  WARPSYNC.COLLECTIVE R0, `(.L_x_3921) ;  /* 0x0000000000087348 */ /* 0x000fea0003c00000 */
[----:B------:R0:W1:Y:S02]  /*59c0*/  SHFL.DOWN P2, R4, R5, R3, R2 ;  /* 0x0800000305047389 */ /* 0x0000640000040002 */
[----:B01----:R-:W-:Y:S05]  /*59d0*/  ENDCOLLECTIVE ;  /* 0x000000000000791b */ /* 0x003fea0003800000 */
.L_x_3921:
[----:B------:R-:W-:Y:S01]  /*59e0*/  IMAD.MOV.U32 R3, RZ, RZ, 0x2 ;  /* 0x00000002ff037424 */ /* 0x000fe200078e00ff */
[----:B------:R-:W-:-:S04]  /*59f0*/  ISETP.GE.AND P2, PT, R45, R2, PT ;  /* 0x000000022d00720c */ /* 0x000fc80003f46270 */
[----:B------:R-:W-:Y:S02]  /*5a00*/  SEL R25, R25, RZ, !P2 ;  /* 0x000000ff19197207 */ /* 0x000fe40005000000 */
[----:B------:R-:W-:Y:S02]  /*5a10*/  SEL R27, R4, RZ, !P2 ;  /* 0x000000ff041b7207 */ /* 0x000fe40005000000 */
[----:B------:R-:W-:-:S05]  /*5a20*/  IADD3 R25, P2, PT, R18, R25, RZ ;  /* 0x0000001912197210 */ /* 0x000fca0007f5e0ff */
[----:B------:R-:W-:Y:S02]  /*5a30*/  IMAD.MOV.U32 R5, RZ, RZ, R25 ;  /* 0x000000ffff057224 */ /* 0x000fe400078e0019 */
[----:B------:R-:W-:-:S07]  /*5a40*/  IMAD.X R27, R19, 0x1, R27, P2 ;  /* 0x00000001131b7824 */ /* 0x000fce00010e061b */
[----:B------:R-:W-:Y:S05]  /*5a50*/  WARPSYNC.COLLECTIVE R0, `(.L_x_3922) ;  /* 0x0000000000087348 */ /* 0x000fea0003c00000 */
[----:B------:R0:W1:Y:S02]  /*5a60*/  SHFL.DOWN P2, R4, R5, R3, R2 ;  /* 0x0800000305047389 */ /* 0x0000640000040002 */
[----:B01----:R-:W-:Y:S05]  /*5a70*/  ENDCOLLECTIVE ;  /* 0x000000000000791b */ /* 0x003fea0003800000 */
.L_x_3922:
[----:B------:R-:W-:Y:S02]  /*5a80*/  IMAD.MOV.U32 R5, RZ, RZ, R27 ;  /* 0x000000ffff057224 */ /* 0x000fe400078e001b */
[----:B------:R-:W-:-:S07]  /*5a90*/  IMAD.MOV.U32 R28, RZ, RZ, R4 ;  /* 0x000000ffff1c7224 */ /* 0x000fce00078e0004 */
[----:B------:R-:W-:Y:S05]  /*5aa0*/  WARPSYNC.COLLECTIVE R0, `(.L_x_3923) ;  /* 0x0000000000087348 */ /* 0x000fea0003c00000 */
[----:B------:R0:W1:Y:S02]  /*5ab0*/  SHFL.DOWN P2, R4, R5, R3, R2 ;  /* 0x0800000305047389 */ /* 0x0000640000040002 */
[----:B01----:R-:W-:Y:S05]  /*5ac0*/  ENDCOLLECTIVE ;  /* 0x000000000000791b */ /* 0x003fea0003800000 */
.L_x_3923:
[----:B------:R-:W-:Y:S01]  /*5ad0*/  IMAD.MOV.U32 R3, RZ, RZ, 0x4 ;  /* 0x00000004ff037424 */ /* 0x000fe200078e00ff */
[----:B------:R-:W-:-:S04]  /*5ae0*/  ISETP.GT.AND P2, PT, R26, R2, PT ;  /* 0x000000021a00720c */ /* 0x000fc80003f44270 */
[----:B------:R-:W-:Y:S02]  /*5af0*/  SEL R28, R28, RZ, !P2 ;  /* 0x000000ff1c1c7207 */ /* 0x000fe40005000000 */
[----:B------:R-:W-:Y:S02]  /*5b00*/  SEL R4, R4, RZ, !P2 ;  /* 0x000000ff04047207 */ /* 0x000fe40005000000 */
[----:B------:R-:W-:Y:S01]  /*5b10*/  IADD3 R29, P3, PT, R28, R25, RZ ;  /* 0x000000191c1d7210 */ /* 0x000fe20007f7e0ff */
[----:B------:R-:W-:-:S04]  /*5b20*/  VIADD R25, R45, 0x4 ;  /* 0x000000042d197836 */ /* 0x000fc80000000000 */
[----:B------:R-:W-:Y:S02]  /*5b30*/  IMAD.MOV.U32 R5, RZ, RZ, R29 ;  /* 0x000000ffff057224 */ /* 0x000fe400078e001d */
[----:B------:R-:W-:-:S07]  /*5b40*/  IMAD.X R19, R4, 0x1, R27, P3 ;  /* 0x0000000104137824 */ /* 0x000fce00018e061b */
[----:B------:R-:W-:Y:S05]  /*5b50*/  WARPSYNC.COLLECTIVE R0, `(.L_x_3924) ;  /* 0x0000000000087348 */ /* 0x000fea0003c00000 */
[----:B------:R0:W1:Y:S02]  /*5b60*/  SHFL.DOWN P2, R4, R5, R3, R2 ;  /* 0x0800000305047389 */ /* 0x0000640000040002 */
[----:B01----:R-:W-:Y:S05]  /*5b70*/  ENDCOLLECTIVE ;  /* 0x000000000000791b */ /* 0x003fea0003800000 */
.L_x_3924:
[----:B------:R-:W-:Y:S02]  /*5b80*/  IMAD.MOV.U32 R5, RZ, RZ, R19 ;  /* 0x000000ffff057224 */ /* 0x000fe400078e0013 */
[----:B------:R-:W-:-:S07]  /*5b90*/  IMAD.MOV.U32 R18, RZ, RZ, R4 ;  /* 0x000000ffff127224 */ /* 0x000fce00078e0004 */
[----:B------:R-:W-:Y:S05]  /*5ba0*/  WARPSYNC.COLLECTIVE R0, `(.L_x_3925) ;  /* 0x0000000000087348 */ /* 0x000fea0003c00000 */
[----:B------:R0:W1:Y:S02]  /*5bb0*/  SHFL.DOWN P2, R4, R5, R3, R2 ;  /* 0x0800000305047389 */ /* 0x0000640000040002 */
[----:B01----:R-:W-:Y:S05]  /*5bc0*/  ENDCOLLECTIVE ;  /* 0x000000000000791b */ /* 0x003fea0003800000 */
.L_x_3925:
[----:B------:R-:W-:Y:S01]  /*5bd0*/  IMAD.MOV.U32 R3, RZ, RZ, 0x8 ;  /* 0x00000008ff037424 */ /* 0x000fe200078e00ff */
[----:B------:R-:W-:-:S04]  /*5be0*/  ISETP.GT.AND P2, PT, R25, R2, PT ;  /* 0x000000021900720c */ /* 0x000fc80003f44270 */
[----:B------:R-:W-:Y:S02]  /*5bf0*/  SEL R18, R18, RZ, !P2 ;  /* 0x000000ff12127207 */ /* 0x000fe40005000000 */
        /* <DEDUP_REMOVED lines=8> */
.L_x_3926:
[----:B------:R-:W-:Y:S01]  /*5c80*/  IMAD.MOV.U32 R5, RZ, RZ, R27 ;  /* 0x000000ffff057224 */ /* 0x000fe200078e001b */
[----:B------:R-:W-:-:S07]  /*5c90*/  SEL R19, R4, RZ, !P3 ;  /* 0x000000ff04137207 */ /* 0x000fce0005800000 */
[----:B------:R-:W-:Y:S05]  /*5ca0*/  WARPSYNC.COLLECTIVE R0, `(.L_x_3927) ;  /* 0x0000000000087348 */ /* 0x000fea0003c00000 */
[----:B------:R0:W1:Y:S02]  /*5cb0*/  SHFL.DOWN P2, R4, R5, R3, R2 ;  /* 0x0800000305047389 */ /* 0x0000640000040002 */
[----:B01----:R-:W-:Y:S05]  /*5cc0*/  ENDCOLLECTIVE ;  /* 0x000000000000791b */ /* 0x003fea0003800000 */
.L_x_3927:
[----:B------:R-:W-:-:S05]  /*5cd0*/  IADD3 R19, P4, PT, R19, R28, RZ ;  /* 0x0000001c13137210 */ /* 0x000fca0007f9e0ff */
[----:B------:R-:W-:Y:S02]  /*5ce0*/  IMAD.MOV.U32 R5, RZ, RZ, R19 ;  /* 0x000000ffff057224 */ /* 0x000fe400078e0013 */
[----:B------:R-:W-:Y:S02]  /*5cf0*/  IMAD.MOV.U32 R3, RZ, RZ, 0x10 ;  /* 0x00000010ff037424 */ /* 0x000fe400078e00ff */
[----:B------:R-:W-:-:S07]  /*5d00*/  IMAD.MOV.U32 R18, RZ, RZ, R4 ;  /* 0x000000ffff127224 */ /* 0x000fce00078e0004 */
[----:B------:R-:W-:Y:S05]  /*5d10*/  WARPSYNC.COLLECTIVE R0, `(.L_x_3928) ;  /* 0x0000000000087348 */ /* 0x000fea0003c00000 */
[----:B------:R0:W1:Y:S02]  /*5d20*/  SHFL.DOWN P2, R4, R5, R3, R2 ;  /* 0x0800000305047389 */ /* 0x0000640000040002 */
[----:B01----:R-:W-:Y:S05]  /*5d30*/  ENDCOLLECTIVE ;  /* 0x000000000000791b */ /* 0x003fea0003800000 */
.L_x_3928:
[----:B------:R-:W-:-:S05]  /*5d40*/  SEL R18, R18, RZ, !P3 ;  /* 0x000000ff12127207 */ /* 0x000fca0005800000 */
[----:B------:R-:W-:Y:S02]  /*5d50*/  IMAD.X R29, R18, 0x1, R27, P4 ;  /* 0x00000001121d7824 */ /* 0x000fe400020e061b */
[----:B------:R-:W-:Y:S02]  /*5d60*/  VIADD R27, R45, 0x10 ;  /* 0x000000102d1b7836 */ /* 0x000fe40000000000 */
[----:B------:R-:W-:Y:S02]  /*5d70*/  IMAD.MOV.U32 R5, RZ, RZ, R29 ;  /* 0x000000ffff057224 */ /* 0x000fe400078e001d */
[----:B------:R-:W-:-:S07]  /*5d80*/  IMAD.MOV.U32 R18, RZ, RZ, R4 ;  /* 0x000000ffff127224 */ /* 0x000fce00078e0004 */
[----:B------:R-:W-:Y:S05]  /*5d90*/  WARPSYNC.COLLECTIVE R0, `(.L_x_3929) ;  /* 0x0000000000087348 */ /* 0x000fea0003c00000 */
[----:B------:R0:W1:Y:S02]  /*5da0*/  SHFL.DOWN P2, R4, R5, R3, R2 ;  /* 0x0800000305047389 */ /* 0x0000640000040002 */
[----:B01----:R-:W-:Y:S05]  /*5db0*/  ENDCOLLECTIVE ;  /* 0x000000000000791b */ /* 0x003fea0003800000 */
.L_x_3929:
[----:B------:R-:W-:Y:S05]  /*5dc0*/  WARPSYNC.COLLECTIVE R0, `(.L_x_3930) ;  /* 0x0000000000087348 */ /* 0x000fea0003c00000 */
[----:B------:R-:W-:Y:S01]  /*5dd0*/  VOTE.ALL P0, P0 ;  /* 0x0000000000ff7806 */ /* 0x000fe20000000000 */
[----:B------:R-:W-:-:S12]  /*5de0*/  ENDCOLLECTIVE ;  /* 0x000000000000791b */ /* 0x000fd80003800000 */
.L_x_3930:
[----:B------:R-:W-:-:S04]  /*5df0*/  ISETP.GT.AND P2, PT, R27, R2, PT ;  /* 0x000000021b00720c */ /* 0x000fc80003f44270 */
[----:B------:R-:W-:Y:S02]  /*5e00*/  SEL R18, R18, RZ, !P2 ;  /* 0x000000ff12127207 */ /* 0x000fe40005000000 */
[----:B------:R-:W-:Y:S02]  /*5e10*/  SEL R4, R4, RZ, !P2 ;  /* 0x000000ff04047207 */ /* 0x000fe40005000000 */
[----:B------:R-:W-:Y:S02]  /*5e20*/  IADD3 R28, P3, PT, R18, R19, RZ ;  /* 0x00000013121c7210 */ /* 0x000fe40007f7e0ff */
[----:B------:R-:W-:-:S03]  /*5e30*/  IADD3 R30, P2, PT, R30, 0x200, RZ ;  /* 0x000002001e1e7810 */ /* 0x000fc60007f5e0ff */
[----:B------:R-:W-:Y:S02]  /*5e40*/  IMAD.X R29, R4, 0x1, R29, P3 ;  /* 0x00000001041d7824 */ /* 0x000fe400018e061d */
[----:B------:R-:W-:Y:S01]  /*5e50*/  IMAD.X R31, RZ, RZ, R31, P2 ;  /* 0x000000ffff1f7224 */ /* 0x000fe200010e061f */
[----:B------:R-:W-:Y:S07]  /*5e60*/  BRA `(.L_x_3931) ;  /* 0xffffffdc00347947 */ /* 0x000fee000383ffff */
.L_x_3864:
[----:B------:R-:W-:Y:S01]  /*5e70*/  BSSY B0, `(.L_x_3932) ;  /* 0x0000006000007945 */ /* 0x000fe20003800000 */
[----:B------:R-:W-:Y:S01]  /*5e80*/  PLOP3.LUT P0, PT, P0, PT, PT, 0x8, 0x80 ;  /* 0x000000000080781c */ /* 0x000fe2000070e170 */
[----:B------:R-:W-:-:S12]  /*5e90*/  IMAD.MOV.U32 R0, RZ, RZ, -0x1 ;  /* 0xffffffffff007424 */ /* 0x000fd800078e00ff */
[----:B------:R-:W-:Y:S05]  /*5ea0*/  WARPSYNC.COLLECTIVE R0, `(.L_x_3933) ;  /* 0x0000000000087348 */ /* 0x000fea0003c00000 */
[----:B------:R-:W-:Y:S01]  /*5eb0*/  VOTE.ANY P0, P0 ;  /* 0x0000000000ff7806 */ /* 0x000fe20000000100 */
[----:B------:R-:W-:-:S12]  /*5ec0*/  ENDCOLLECTIVE ;  /* 0x000000000000791b */ /* 0x000fd80003800000 */
.L_x_3933:
[----:B------:R-:W-:Y:S05]  /*5ed0*/  BSYNC B0 ;  /* 0x0000000000007941 */ /* 0x000fea0003800000 */
.L_x_3932:
[----:B------:R-:W-:Y:S05]  /*5ee0*/  BRA `(.L_x_3934) ;  /* 0xffffffdc00407947 */ /* 0x000fea000383ffff */
.L_x_3866:
[----:B------:R-:W-:Y:S01]  /*5ef0*/  BSSY B0, `(.L_x_3935) ;  /* 0x0000006000007945 */ /* 0x000fe20003800000 */
[----:B------:R-:W-:Y:S01]  /*5f00*/  PLOP3.LUT P0, PT, P0, PT, PT, 0x8, 0x80 ;  /* 0x000000000080781c */ /* 0x000fe2000070e170 */
[----:B------:R-:W-:-:S12]  /*5f10*/  IMAD.MOV.U32 R0, RZ, RZ, -0x1 ;  /* 0xffffffffff007424 */ /* 0x000fd800078e00ff */
[----:B------:R-:W-:Y:S05]  /*5f20*/  WARPSYNC.COLLECTIVE R0, `(.L_x_3936) ;  /* 0x0000000000087348 */ /* 0x000fea0003c00000 */
[----:B------:R-:W-:Y:S01]  /*5f30*/  VOTE.ANY P0, P0 ;  /* 0x0000000000ff7806 */ /* 0x000fe20000000100 */
[----:B------:R-:W-:-:S12]  /*5f40*/  ENDCOLLECTIVE ;  /* 0x000000000000791b */ /* 0x000fd80003800000 */
.L_x_3936:
[----:B------:R-:W-:Y:S05]  /*5f50*/  BSYNC B0 ;  /* 0x0000000000007941 */ /* 0x000fea0003800000 */
.L_x_3935:
[----:B------:R-:W-:Y:S05]  /*5f60*/  BRA `(.L_x_3937) ;  /* 0xffffffdc00487947 */ /* 0x000fea000383ffff */
.L_x_3868:
[----:B------:R-:W-:Y:S01]  /*5f70*/  BSSY B0, `(.L_x_3938) ;  /* 0x0000006000007945 */ /* 0x000fe20003800000 */
[----:B------:R-:W-:Y:S01]  /*5f80*/  PLOP3.LUT P2, PT, P0, PT, PT, 0x8, 0x80 ;  /* 0x000000000080781c */ /* 0x000fe2000074e170 */
[----:B------:R-:W-:-:S12]  /*5f90*/  IMAD.MOV.U32 R0, RZ, RZ, -0x1 ;  /* 0xffffffffff007424 */ /* 0x000fd800078e00ff */
[----:B------:R-:W-:Y:S05]  /*5fa0*/  WARPSYNC.COLLECTIVE R0, `(.L_x_3939) ;  /* 0x0000000000087348 */ /* 0x000fea0003c00000 */
[----:B------:R-:W-:Y:S01]  /*5fb0*/  VOTE.ANY R0, PT, P2 ;  /* 0x0000000000007806 */ /* 0x000fe200010e0100 */
[----:B------:R-:W-:Y:S06]  /*5fc0*/  ENDCOLLECTIVE ;  /* 0x000000000000791b */ /* 0x000fec0003800000 */
.L_x_3939:
[----:B------:R-:W-:Y:S05]  /*5fd0*/  BSYNC B0 ;  /* 0x0000000000007941 */ /* 0x000fea0003800000 */
.L_x_3938:
        /* <DEDUP_REMOVED lines=12> */
.L_x_3940:
[----:B------:R-:W-:Y:S01]  /*60a0*/  ISETP.GE.AND P0, PT, R45, R2, PT ;  /* 0x000000022d00720c */ /* 0x000fe20003f06270 */
[----:B------:R-:W-:Y:S02]  /*60b0*/  IMAD.MOV.U32 R5, RZ, RZ, R19 ;  /* 0x000000ffff057224 */ /* 0x000fe400078e0013 */
[----:B------:R-:W-:-:S10]  /*60c0*/  IMAD.MOV.U32 R44, RZ, RZ, R4 ;  /* 0x000000ffff2c7224 */ /* 0x000fd400078e0004 */
[----:B------:R-:W-:Y:S05]  /*60d0*/  WARPSYNC.COLLECTIVE R0, `(.L_x_3941) ;  /* 0x0000000000087348 */ /* 0x000fea0003c00000 */
[----:B------:R0:W1:Y:S02]  /*60e0*/  SHFL.DOWN P2, R4, R5, R3, R2 ;  /* 0x0800000305047389 */ /* 0x0000640000040002 */
[----:B01----:R-:W-:Y:S05]  /*60f0*/  ENDCOLLECTIVE ;  /* 0x000000000000791b */ /* 0x003fea0003800000 */
.L_x_3941:
[----:B------:R-:W-:Y:S01]  /*6100*/  SEL R44, R44, RZ, !P0 ;  /* 0x000000ff2c2c7207 */ /* 0x000fe20004000000 */
[----:B------:R-:W-:Y:S01]  /*6110*/  IMAD.MOV.U32 R3, RZ, RZ, 0x2 ;  /* 0x00000002ff037424 */ /* 0x000fe200078e00ff */
[----:B------:R-:W-:Y:S02]  /*6120*/  SEL R4, R4, RZ, !P0 ;  /* 0x000000ff04047207 */ /* 0x000fe40004000000 */
[----:B------:R-:W-:-:S05]  /*6130*/  IADD3 R5, P0, PT, R18, R44, RZ ;  /* 0x0000002c12057210 */ /* 0x000fca0007f1e0ff */
[----:B------:R-:W-:Y:S01]  /*6140*/  IMAD.X R18, R19, 0x1, R4, P0 ;  /* 0x0000000113127824 */ /* 0x000fe200000e0604 */
[----:B------:R-:W-:-:S13]  /*6150*/  ISETP.GT.AND P0, PT, R26, R2, PT ;  /* 0x000000021a00720c */ /* 0x000fda0003f04270 */
[----:B------:R-:W-:Y:S05]  /*6160*/  WARPSYNC.COLLECTIVE R0, `(.L_x_3942) ;  /* 0x0000000000087348 */ /* 0x000fea0003c00000 */
[----:B------:R0:W1:Y:S02]  /*6170*/  SHFL.DOWN P2, R4, R5, R3, R2 ;  /* 0x0800000305047389 */ /* 0x0000640000040002 */
[----:B01----:R-:W-:Y:S05]  /*6180*/  ENDCOLLECTIVE ;  /* 0x000000000000791b */ /* 0x003fea0003800000 */
.L_x_3942:
[----:B------:R-:W-:-:S04]  /*6190*/  SEL R4, R4, RZ, !P0 ;  /* 0x000000ff04047207 */ /* 0x000fc80004000000 */
[----:B------:R-:W-:Y:S01]  /*61a0*/  IADD3 R19, P3, PT, R4, R5, RZ ;  /* 0x0000000504137210 */ /* 0x000fe20007f7e0ff */
[----:B------:R-:W-:-:S12]  /*61b0*/  IMAD.MOV.U32 R5, RZ, RZ, R18 ;  /* 0x000000ffff057224 */ /* 0x000fd800078e0012 */
[----:B------:R-:W-:Y:S05]  /*61c0*/  WARPSYNC.COLLECTIVE R0, `(.L_x_3943) ;  /* 0x0000000000087348 */ /* 0x000fea0003c00000 */
[----:B------:R0:W1:Y:S02]  /*61d0*/  SHFL.DOWN P2, R4, R5, R3, R2 ;  /* 0x0800000305047389 */ /* 0x0000640000040002 */
[----:B01----:R-:W-:Y:S05]  /*61e0*/  ENDCOLLECTIVE ;  /* 0x000000000000791b */ /* 0x003fea0003800000 */
.L_x_3943:
[----:B------:R-:W-:Y:S02]  /*61f0*/  IMAD.MOV.U32 R5, RZ, RZ, R19 ;  /* 0x000000ffff057224 */ /* 0x000fe400078e0013 */
[----:B------:R-:W-:Y:S02]  /*6200*/  IMAD.MOV.U32 R3, RZ, RZ, 0x4 ;  /* 0x00000004ff037424 */ /* 0x000fe400078e00ff */
[----:B------:R-:W-:-:S07]  /*6210*/  IMAD.MOV.U32 R44, RZ, RZ, R4 ;  /* 0x000000ffff2c7224 */ /* 0x000fce00078e0004 */
[----:B------:R-:W-:Y:S05]  /*6220*/  WARPSYNC.COLLECTIVE R0, `(.L_x_3944) ;  /* 0x0000000000087348 */ /* 0x000fea0003c00000 */
[----:B------:R0:W1:Y:S02]  /*6230*/  SHFL.DOWN P2, R4, R5, R3, R2 ;  /* 0x0800000305047389 */ /* 0x0000640000040002 */
[----:B01----:R-:W-:Y:S05]  /*6240*/  ENDCOLLECTIVE ;  /* 0x000000000000791b */ /* 0x003fea0003800000 */
.L_x_3944:
[----:B------:R-:W-:Y:S02]  /*6250*/  SEL R44, R44, RZ, !P0 ;  /* 0x000000ff2c2c7207 */ /* 0x000fe40004000000 */
[----:B------:R-:W-:-:S03]  /*6260*/  ISETP.GT.AND P0, PT, R25, R2, PT ;  /* 0x000000021900720c */ /* 0x000fc60003f04270 */
[----:B------:R-:W-:-:S04]  /*6270*/  IMAD.X R18, R44, 0x1, R18, P3 ;  /* 0x000000012c127824 */ /* 0x000fc800018e0612 */
[----:B------:R-:W-:Y:S01]  /*6280*/  IMAD.MOV.U32 R5, RZ, RZ, R18 ;  /* 0x000000ffff057224 */ /* 0x000fe200078e0012 */
[----:B------:R-:W-:-:S04]  /*6290*/  SEL R4, R4, RZ, !P0 ;  /* 0x000000ff04047207 */ /* 0x000fc80004000000 */
[----:B------:R-:W-:-:S13]  /*62a0*/  IADD3 R19, P3, PT, R4, R19, RZ ;  /* 0x0000001304137210 */ /* 0x000fda0007f7e0ff */
[----:B------:R-:W-:Y:S05]  /*62b0*/  WARPSYNC.COLLECTIVE R0, `(.L_x_3945) ;  /* 0x0000000000087348 */ /* 0x000fea0003c00000 */
[----:B------:R0:W1:Y:S02]  /*62c0*/  SHFL.DOWN P2, R4, R5, R3, R2 ;  /* 0x0800000305047389 */ /* 0x0000640000040002 */
[----:B01----:R-:W-:Y:S05]  /*62d0*/  ENDCOLLECTIVE ;  /* 0x000000000000791b */ /* 0x003fea0003800000 */
.L_x_3945:
[----:B------:R-:W-:Y:S02]  /*62e0*/  IMAD.MOV.U32 R5, RZ, RZ, R19 ;  /* 0x000000ffff057224 */ /* 0x000fe400078e0013 */
[----:B------:R-:W-:Y:S02]  /*62f0*/  IMAD.MOV.U32 R3, RZ, RZ, 0x8 ;  /* 0x00000008ff037424 */ /* 0x000fe400078e00ff */
[----:B------:R-:W-:Y:S02]  /*6300*/  IMAD.MOV.U32 R44, RZ, RZ, R4 ;  /* 0x000000ffff2c7224 */ /* 0x000fe400078e0004 */
[----:B------:R-:W-:-:S03]  /*6310*/  VIADD R4, R45, 0x8 ;  /* 0x000000082d047836 */ /* 0x000fc60000000000 */
[----:B------:R-:W-:Y:S02]  /*6320*/  SEL R44, R44, RZ, !P0 ;  /* 0x000000ff2c2c7207 */ /* 0x000fe40004000000 */
[----:B------:R-:W-:-:S13]  /*6330*/  ISETP.GT.AND P0, PT, R4, R2, PT ;  /* 0x000000020400720c */ /* 0x000fda0003f04270 */
[----:B------:R-:W-:Y:S05]  /*6340*/  WARPSYNC.COLLECTIVE R0, `(.L_x_3946) ;  /* 0x0000000000087348 */ /* 0x000fea0003c00000 */
[----:B------:R0:W1:Y:S02]  /*6350*/  SHFL.DOWN P2, R4, R5, R3, R2 ;  /* 0x0800000305047389 */ /* 0x0000640000040002 */
[----:B01----:R-:W-:Y:S05]  /*6360*/  ENDCOLLECTIVE ;  /* 0x000000000000791b */ /* 0x003fea0003800000 */
.L_x_3946:
[----:B------:R-:W-:-:S04]  /*6370*/  IMAD.X R18, R44, 0x1, R18, P3 ;  /* 0x000000012c127824 */ /* 0x000fc800018e0612 */
[----:B------:R-:W-:Y:S02]  /*6380*/  IMAD.MOV.U32 R5, RZ, RZ, R18 ;  /* 0x000000ffff057224 */ /* 0x000fe400078e0012 */
[----:B------:R-:W-:-:S07]  /*6390*/  IMAD.MOV.U32 R44, RZ, RZ, R4 ;  /* 0x000000ffff2c7224 */ /* 0x000fce00078e0004 */
[----:B------:R-:W-:Y:S05]  /*63a0*/  WARPSYNC.COLLECTIVE R0, `(.L_x_3947) ;  /* 0x0000000000087348 */ /* 0x000fea0003c00000 */
[----:B------:R0:W1:Y:S02]  /*63b0*/  SHFL.DOWN P2, R4, R5, R3, R2 ;  /* 0x0800000305047389 */ /* 0x0000640000040002 */
[----:B01----:R-:W-:Y:S05]  /*63c0*/  ENDCOLLECTIVE ;  /* 0x000000000000791b */ /* 0x003fea0003800000 */
.L_x_3947:
        /* <DEDUP_REMOVED lines=10> */
.L_x_3948:
[----:B------:R-:W-:Y:S02]  /*6470*/  IMAD.MOV.U32 R5, RZ, RZ, R18 ;  /* 0x000000ffff057224 */ /* 0x000fe400078e0012 */
[----:B------:R-:W-:-:S07]  /*6480*/  IMAD.MOV.U32 R44, RZ, RZ, R4 ;  /* 0x000000ffff2c7224 */ /* 0x000fce00078e0004 */
[----:B------:R-:W-:Y:S05]  /*6490*/  WARPSYNC.COLLECTIVE R0, `(.L_x_3949) ;  /* 0x0000000000087348 */ /* 0x000fea0003c00000 */
[----:B------:R0:W1:Y:S02]  /*64a0*/  SHFL.DOWN P2, R4, R5, R3, R2 ;  /* 0x0800000305047389 */ /* 0x0000640000040002 */
[----:B01----:R-:W-:Y:S05]  /*64b0*/  ENDCOLLECTIVE ;  /* 0x000000000000791b */ /* 0x003fea0003800000 */
.L_x_3949:
[----:B------:R-:W-:Y:S02]  /*64c0*/  SEL R44, R44, RZ, !P0 ;  /* 0x000000ff2c2c7207 */ /* 0x000fe40004000000 */
[----:B------:R-:W-:Y:S02]  /*64d0*/  SEL R4, R4, RZ, !P0 ;  /* 0x000000ff04047207 */ /* 0x000fe40004000000 */
[----:B------:R-:W-:Y:S02]  /*64e0*/  ISETP.NE.U32.AND P0, PT, R16, 0x65, PT ;  /* 0x000000651000780c */ /* 0x000fe40003f05070 */
[----:B------:R-:W-:Y:S02]  /*64f0*/  IADD3 R28, P3, P2, R44, R19, R28 ;  /* 0x000000132c1c7210 */ /* 0x000fe40007a7e01c */
[----:B------:R-:W-:Y:S02]  /*6500*/  ISETP.NE.AND.EX P0, PT, R17, RZ, PT, P0 ;  /* 0x000000ff1100720c */ /* 0x000fe40003f05300 */
[----:B------:R-:W-:-:S11]  /*6510*/  IADD3.X R29, PT, PT, R4, R18, R29, P3, P2 ;  /* 0x00000012041d7210 */ /* 0x000fd60001fe441d */
[----:B------:R-:W-:Y:S05]  /*6520*/  WARPSYNC.COLLECTIVE R0, `(.L_x_3950) ;  /* 0x0000000000087348 */ /* 0x000fea0003c00000 */
[----:B------:R-:W-:Y:S01]  /*6530*/  VOTE.ALL P0, P0 ;  /* 0x0000000000ff7806 */ /* 0x000fe20000000000 */
[----:B------:R-:W-:-:S12]  /*6540*/  ENDCOLLECTIVE ;  /* 0x000000000000791b */ /* 0x000fd80003800000 */
.L_x_3950:
[----:B------:R-:W-:Y:S05]  /*6550*/  BRA `(.L_x_3951) ;  /* 0xffffffd800987947 */ /* 0x000fea000383ffff */
.L_x_3952:
        /* <DEDUP_REMOVED lines=10> */
.L_x_4729:


//--------------------- .text._ZN3cub18CUB_300001_SM_10006detail4scan16DeviceScanKernelINS2_10policy_hubIyyyjN4cuda3std3__44plusIvEEE10Policy1000EPySC_NS0_13ScanTileStateIyLb1EEES9_NS1_10InputValueIySC_EEjyLb0EyEEvT0_T1_T2_iT3_T4_T5_ --------------------------
	.section	.text._ZN3cub18CUB_300001_SM_10006detail4scan16DeviceScanKernelINS2_10policy_hubIyyyjN4cuda3std3__44plusIvEEE10Policy1000EPySC_NS0_13ScanTileStateIyLb1EEES9_NS1_10InputValueIySC_EEjyLb0EyEEvT0_T1_T2_iT3_T4_T5_,"ax",@progbits
	.align	128
        .global         _ZN3cub18CUB_300001_SM_10006detail4scan16DeviceScanKernelINS2_10policy_hubIyyyjN4cuda3std3__44plusIvEEE10Policy1000EPySC_NS0_13ScanTileStateIyLb1EEES9_NS1_10InputValueIySC_EEjyLb0EyEEvT0_T1_T2_iT3_T4_T5_
        .type           _ZN3cub18CUB_300001_SM_10006detail4scan16DeviceScanKernelINS2_10policy_hubIyyyjN4cuda3std3__44plusIvEEE10Policy1000EPySC_NS0_13ScanTileStateIyLb1EEES9_NS1_10InputValueIySC_EEjyLb0EyEEvT0_T1_T2_iT3_T4_T5_,@function
        .size           _ZN3cub18CUB_300001_SM_10006detail4scan16DeviceScanKernelINS2_10policy_hubIyyyjN4cuda3std3__44plusIvEEE10Policy1000EPySC_NS0_13ScanTileStateIyLb1EEES9_NS1_10InputValueIySC_EEjyLb0EyEEvT0_T1_T2_iT3_T4_T5_,(.L_x_4730 - _ZN3cub18CUB_300001_SM_10006detail4scan16DeviceScanKernelINS2_10policy_hubIyyyjN4cuda3std3__44plusIvEEE10Policy1000EPySC_NS0_13ScanTileStateIyLb1EEES9_NS1_10InputValueIySC_EEjyLb0EyEEvT0_T1_T2_iT3_T4_T5_)
        .other          _ZN3cub18CUB_300001_SM_10006detail4scan16DeviceScanKernelINS2_10policy_hubIyyyjN4cuda3std3__44plusIvEEE10Policy1000EPySC_NS0_13ScanTileStateIyLb1EEES9_NS1_10InputValueIySC_EEjyLb0EyEEvT0_T1_T2_iT3_T4_T5_,@"STO_CUDA_ENTRY STV_DEFAULT"
_ZN3cub18CUB_300001_SM_10006detail4scan16DeviceScanKernelINS2_10policy_hubIyyyjN4cuda3std3__44plusIvEEE10Policy1000EPySC_NS0_13ScanTileStateIyLb1EEES9_NS1_10InputValueIySC_EEjyLb0EyEEvT0_T1_T2_iT3_T4_T5_:
.text._ZN3cub18CUB_300001_SM_10006detail4scan16DeviceScanKernelINS2_10policy_hubIyyyjN4cuda3std3__44plusIvEEE10Policy1000EPySC_NS0_13ScanTileStateIyLb1EEES9_NS1_10InputValueIySC_EEjyLb0EyEEvT0_T1_T2_iT3_T4_T5_:
        /* <DEDUP_REMOVED lines=10> */
[----:B------:R-:W0:Y:S01]  /*00a0*/  LDCU UR4, c[0x0][0x3b0] ;  /* 0x00007600ff0477ac */ /* 0x000e220008000800 */
[----:B-1----:R-:W-:-:S04]  /*00b0*/  VIADD R6, R44, UR10 ;  /* 0x0000000a2c067c36 */ /* 0x002fc80008000000 */
[----:B------:R-:W-:-:S03]  /*00c0*/  IMAD R9, R6, 0x11e0, RZ ;  /* 0x000011e006097824 */ /* 0x000fc600078e02ff */
[----:B---3--:R-:W5:Y:S02]  /*00d0*/  @P0 LDG.E.64 R46, desc[UR8][R46.64] ;  /* 0x000000082e2e0981 */ /* 0x008f64000c1e1b00 */
[----:B0-----:R-:W-:-:S04]  /*00e0*/  IADD3 R7, PT, PT, -R9, UR4, RZ ;  /* 0x0000000409077c10 */ /* 0x001fc8000fffe1ff */
[----:B------:R-:W-:-:S13]  /*00f0*/  ISETP.GE.U32.AND P0, PT, R7, 0x11e1, PT ;  /* 0x000011e10700780c */ /* 0x000fda0003f06070 */
[----:B------:R-:W-:Y:S05]  /*0100*/  @!P0 BRA `(.L_x_3953) ;  /* 0x0000002400948947 */ /* 0x000fea0003800000 */
[----:B------:R-:W0:Y:S01]  /*0110*/  S2R R5, SR_TID.X ;  /* 0x0000000000057919 */ /* 0x000e220000002100 */
[----:B------:R-:W1:Y:S01]  /*0120*/  LDCU.64 UR4, c[0x0][0x380] ;  /* 0x00007000ff0477ac */ /* 0x000e620008000a00 */
[C---:B0-----:R-:W-:Y:S02]  /*0130*/  LOP3.LUT R0, R5.reuse, 0x1f, RZ, 0xc0, !PT ;  /* 0x0000001f05007812 */ /* 0x041fe400078ec0ff */
[----:B------:R-:W-:-:S05]  /*0140*/  LOP3.LUT R3, R5, 0x3e0, RZ, 0xc0, !PT ;  /* 0x000003e005037812 */ /* 0x000fca00078ec0ff */
[----:B------:R-:W-:-:S05]  /*0150*/  IMAD R0, R3, 0xb, R0 ;  /* 0x0000000b03007824 */ /* 0x000fca00078e0200 */
[----:B------:R-:W-:-:S05]  /*0160*/  IADD3 R0, P0, PT, R9, R0, RZ ;  /* 0x0000000009007210 */ /* 0x000fca0007f1e0ff */
[----:B------:R-:W-:Y:S01]  /*0170*/  IMAD.X R3, RZ, RZ, RZ, P0 ;  /* 0x000000ffff037224 */ /* 0x000fe200000e06ff */
[----:B-1----:R-:W-:-:S04]  /*0180*/  LEA R8, P0, R0, UR4, 0x3 ;  /* 0x0000000400087c11 */ /* 0x002fc8000f8018ff */
[----:B------:R-:W-:-:S05]  /*0190*/  LEA.HI.X R9, R0, UR5, R3, 0x3, P0 ;  /* 0x0000000500097c11 */ /* 0x000fca00080f1c03 */
        /* <DEDUP_REMOVED lines=46> */
[----:B--23--:R-:W-:Y:S02]  /*0480*/  IADD3 R7, P0, P1, R38, R40, R42 ;  /* 0x0000002826077210 */ /* 0x00cfe4000791e02a */
        /* <DEDUP_REMOVED lines=10> */
[----:B------:R-:W-:-:S04]  /*0530*/  IADD3 R6, P0, P1, R20, R18, R7 ;  /* 0x0000001214067210 */ /* 0x000fc8000791e007 */
[----:B------:R-:W-:Y:S02]  /*0540*/  IADD3.X R7, PT, PT, R21, R19, R23, P0, P1 ;  /* 0x0000001315077210 */ /* 0x000fe400007e2417 */
[----:B------:R-:W0:Y:S06]  /*0550*/  SHFL.UP PT, R21, R6, 0x1, RZ ;  /* 0x0420000006157989 */ /* 0x000e2c00000e00ff */
[----:B------:R-:W1:Y:S01]  /*0560*/  SHFL.UP P0, R20, R7, 0x1, RZ ;  /* 0x0420000007147989 */ /* 0x000e6200000000ff */
[----:B0-----:R-:W-:-:S04]  /*0570*/  IADD3 R22, P1, PT, R21, R6, RZ ;  /* 0x0000000615167210 */ /* 0x001fc80007f3e0ff */
[----:B-1----:R-:W-:Y:S01]  /*0580*/  SEL R23, R22, R21, P0 ;  /* 0x0000001516177207 */ /* 0x002fe20000000000 */
[----:B------:R-:W-:-:S05]  /*0590*/  IMAD.X R21, R20, 0x1, R7, P1 ;  /* 0x0000000114157824 */ /* 0x000fca00008e0607 */
[----:B------:R-:W-:Y:S02]  /*05a0*/  SEL R26, R21, R20, P0 ;  /* 0x00000014151a7207 */ /* 0x000fe40000000000 */
[----:B------:R-:W0:Y:S04]  /*05b0*/  SHFL.UP PT, R20, R23, 0x2, RZ ;  /* 0x0440000017147989 */ /* 0x000e2800000e00ff */
        /* <DEDUP_REMOVED lines=9> */
[----:B------:R-:W-:-:S04]  /*0650*/  SEL R27, R27, R20, P0 ;  /* 0x000000141b1b7207 */ /* 0x000fc80000000000 */
[----:B------:R-:W-:Y:S01]  /*0660*/  SEL R22, R22, R21, P0 ;  /* 0x0000001516167207 */ /* 0x000fe20000000000 */
[----:B------:R-:W0:Y:S04]  /*0670*/  SHFL.UP PT, R20, R27, 0x8, RZ ;  /* 0x050000001b147989 */ /* 0x000e2800000e00ff */
        /* <DEDUP_REMOVED lines=11> */
[----:B------:R-:W-:Y:S02]  /*0730*/  SEL R44, R45, R44, P0 ;  /* 0x0000002c2d2c7207 */ /* 0x000fe40000000000 */
[----:B------:R-:W-:Y:S02]  /*0740*/  ISETP.NE.AND P2, PT, R3, 0xc, PT ;  /* 0x0000000c0300780c */ /* 0x000fe40003f45270 */
[----:B------:R-:W-:-:S05]  /*0750*/  SEL R45, R21, R20, P0 ;  /* 0x00000014152d7207 */ /* 0x000fca0000000000 */
[----:B------:R-:W-:Y:S01]  /*0760*/  @!P1 STS.64 [R49+0x20], R44 ;  /* 0x0000202c31009388 */ /* 0x000fe20000000a00 */
[----:B------:R-:W-:Y:S06]  /*0770*/  BAR.SYNC.DEFER_BLOCKING 0x0 ;  /* 0x0000000000007b1d */ /* 0x000fec0000010000 */
[----:B------:R-:W0:Y:S04]  /*0780*/  LDS.128 R28, [UR4+0x20] ;  /* 0x00002004ff1c7984 */ /* 0x000e280008000c00 */
[----:B------:R-:W1:Y:S04]  /*0790*/  LDS.128 R32, [UR4+0x30] ;  /* 0x00003004ff207984 */ /* 0x000e680008000c00 */
[----:B------:R-:W2:Y:S04]  /*07a0*/  LDS.128 R20, [UR4+0x40] ;  /* 0x00004004ff147984 */ /* 0x000ea80008000c00 */
[----:B------:R-:W3:Y:S01]  /*07b0*/  LDS.128 R24, [UR4+0x50] ;  /* 0x00005004ff187984 */ /* 0x000ee20008000c00 */
[----:B0-----:R-:W-:-:S05]  /*07c0*/  IADD3 R51, P0, PT, R28, R30, RZ ;  /* 0x0000001e1c337210 */ /* 0x001fca0007f1e0ff */
[----:B------:R-:W-:Y:S01]  /*07d0*/  IMAD.X R53, R29, 0x1, R31, P0 ;  /* 0x000000011d357824 */ /* 0x000fe200000e061f */
[----:B------:R-:W-:Y:S02]  /*07e0*/  ISETP.NE.AND P0, PT, R3, 0x2, PT ;  /* 0x000000020300780c */ /* 0x000fe40003f05270 */
[----:B-1----:R-:W-:Y:S02]  /*07f0*/  IADD3 R31, P1, PT, R32, R51, RZ ;  /* 0x00000033201f7210 */ /* 0x002fe40007f3e0ff */
[----:B------:R-:W-:Y:S02]  /*0800*/  SEL R48, R53, R29, !P0 ;  /* 0x0000001d35307207 */ /* 0x000fe40004000000 */
[----:B------:R-:W-:Y:S01]  /*0810*/  SEL R32, R51, R28, !P0 ;  /* 0x0000001c33207207 */ /* 0x000fe20004000000 */
[----:B------:R-:W-:Y:S01]  /*0820*/  IMAD.X R29, R33, 0x1, R53, P1 ;  /* 0x00000001211d7824 */ /* 0x000fe200008e0635 */
[----:B------:R-:W-:Y:S02]  /*0830*/  IADD3 R33, P1, PT, R34, R31, RZ ;  /* 0x0000001f22217210 */ /* 0x000fe40007f3e0ff */
[----:B------:R-:W-:-:S03]  /*0840*/  ISETP.NE.AND P0, PT, R3, 0x3, PT ;  /* 0x000000030300780c */ /* 0x000fc60003f05270 */
[----:B------:R-:W-:Y:S01]  /*0850*/  IMAD.X R35, R35, 0x1, R29, P1 ;  /* 0x0000000123237824 */ /* 0x000fe200008e061d */
[----:B------:R-:W-:Y:S02]  /*0860*/  SEL R32, R31, R32, !P0 ;  /* 0x000000201f207207 */ /* 0x000fe40004000000 */
[----:B------:R-:W-:Y:S02]  /*0870*/  SEL R48, R29, R48, !P0 ;  /* 0x000000301d307207 */ /* 0x000fe40004000000 */
[----:B------:R-:W0:Y:S01]  /*0880*/  LDS.128 R28, [UR4+0x60] ;  /* 0x00006004ff1c7984 */ /* 0x000e220008000c00 */
[----:B--2---:R-:W-:Y:S02]  /*0890*/  IADD3 R49, P1, PT, R20, R33, RZ ;  /* 0x0000002114317210 */ /* 0x004fe40007f3e0ff */
[----:B------:R-:W-:-:S03]  /*08a0*/  ISETP.NE.AND P0, PT, R3, 0x4, PT ;  /* 0x000000040300780c */ /* 0x000fc60003f05270 */
[----:B------:R-:W-:Y:S01]  /*08b0*/  IMAD.X R51, R21, 0x1, R35, P1 ;  /* 0x0000000115337824 */ /* 0x000fe200008e0623 */
[----:B------:R-:W-:Y:S02]  /*08c0*/  SEL R20, R33, R32, !P0 ;  /* 0x0000002021147207 */ /* 0x000fe40004000000 */
[----:B------:R-:W-:Y:S02]  /*08d0*/  SEL R48, R35, R48, !P0 ;  /* 0x0000003023307207 */ /* 0x000fe40004000000 */
[----:B------:R-:W1:Y:S01]  /*08e0*/  LDS.128 R32, [UR4+0x70] ;  /* 0x00007004ff207984 */ /* 0x000e620008000c00 */
[----:B------:R-:W-:Y:S02]  /*08f0*/  IADD3 R21, P1, PT, R22, R49, RZ ;  /* 0x0000003116157210 */ /* 0x000fe40007f3e0ff */
[----:B------:R-:W-:-:S03]  /*0900*/  ISETP.NE.AND P0, PT, R3, 0x5, PT ;  /* 0x000000050300780c */ /* 0x000fc60003f05270 */
[----:B------:R-:W-:Y:S01]  /*0910*/  IMAD.X R23, R23, 0x1, R51, P1 ;  /* 0x0000000117177824 */ /* 0x000fe200008e0633 */
[----:B------:R-:W-:Y:S02]  /*0920*/  SEL R22, R49, R20, !P0 ;  /* 0x0000001431167207 */ /* 0x000fe40004000000 */
[----:B------:R-:W-:Y:S02]  /*0930*/  SEL R20, R51, R48, !P0 ;  /* 0x0000003033147207 */ /* 0x000fe40004000000 */
[----:B---3--:R-:W-:Y:S02]  /*0940*/  IADD3 R49, P1, PT, R24, R21, RZ ;  /* 0x0000001518317210 */ /* 0x008fe40007f3e0ff */
[----:B------:R-:W-:-:S03]  /*0950*/  ISETP.NE.AND P0, PT, R3, 0x6, PT ;  /* 0x000000060300780c */ /* 0x000fc60003f05270 */
[----:B------:R-:W-:Y:S01]  /*0960*/  IMAD.X R25, R25, 0x1, R23, P1 ;  /* 0x0000000119197824 */ /* 0x000fe200008e0617 */
[----:B------:R-:W-:Y:S02]  /*0970*/  SEL R22, R21, R22, !P0 ;  /* 0x0000001615167207 */ /* 0x000fe40004000000 */
[----:B------:R-:W-:Y:S02]  /*0980*/  SEL R24, R23, R20, !P0 ;  /* 0x0000001417187207 */ /* 0x000fe40004000000 */
[----:B------:R-:W-:Y:S01]  /*0990*/  IADD3 R23, P0, PT, R26, R49, RZ ;  /* 0x000000311a177210 */ /* 0x000fe20007f1e0ff */
[----:B------:R-:W2:Y:S01]  /*09a0*/  LDS.64 R20, [UR4+0x80] ;  /* 0x00008004ff147984 */ /* 0x000ea20008000a00 */
[----:B------:R-:W-:-:S03]  /*09b0*/  ISETP.NE.AND P1, PT, R3, 0x7, PT ;  /* 0x000000070300780c */ /* 0x000fc60003f25270 */
[----:B------:R-:W-:Y:S01]  /*09c0*/  IMAD.X R27, R27, 0x1, R25, P0 ;  /* 0x000000011b1b7824 */ /* 0x000fe200000e0619 */
[----:B------:R-:W-:Y:S02]  /*09d0*/  SEL R22, R49, R22, !P1 ;  /* 0x0000001631167207 */ /* 0x000fe40004800000 */
[----:B------:R-:W-:Y:S02]  /*09e0*/  ISETP.NE.AND P0, PT, R3, 0x8, PT ;  /* 0x000000080300780c */ /* 0x000fe40003f05270 */
[----:B------:R-:W-:Y:S02]  /*09f0*/  SEL R24, R25, R24, !P1 ;  /* 0x0000001819187207 */ /* 0x000fe40004800000 */
[----:B------:R-:W-:Y:S02]  /*0a00*/  SEL R22, R23, R22, !P0 ;  /* 0x0000001617167207 */ /* 0x000fe40004000000 */
[----:B0-----:R-:W-:Y:S02]  /*0a10*/  IADD3 R23, P1, PT, R28, R23, RZ ;  /* 0x000000171c177210 */ /* 0x001fe40007f3e0ff */
[----:B------:R-:W-:-:S02]  /*0a20*/  SEL R24, R27, R24, !P0 ;  /* 0x000000181b187207 */ /* 0x000fc40004000000 */
[----:B------:R-:W-:Y:S01]  /*0a30*/  SEL R22, R23, R22, !P5 ;  /* 0x0000001617167207 */ /* 0x000fe20006800000 */
[----:B------:R-:W-:Y:S01]  /*0a40*/  IMAD.X R29, R29, 0x1, R27, P1 ;  /* 0x000000011d1d7824 */ /* 0x000fe200008e061b */
[----:B------:R-:W-:Y:S02]  /*0a50*/  IADD3 R23, P6, PT, R30, R23, RZ ;  /* 0x000000171e177210 */ /* 0x000fe40007fde0ff */
[----:B------:R-:W-:Y:S02]  /*0a60*/  ISETP.NE.AND P1, PT, R4, RZ, PT ;  /* 0x000000ff0400720c */ /* 0x000fe40003f25270 */
[----:B------:R-:W-:Y:S01]  /*0a70*/  SEL R4, R23, R22, !P4 ;  /* 0x0000001617047207 */ /* 0x000fe20006000000 */
[----:B------:R-:W-:Y:S01]  /*0a80*/  IMAD.X R31, R31, 0x1, R29, P6 ;  /* 0x000000011f1f7824 */ /* 0x000fe200030e061d */
[----:B-1----:R-:W-:Y:S02]  /*0a90*/  IADD3 R23, P0, PT, R32, R23, RZ ;  /* 0x0000001720177210 */ /* 0x002fe40007f1e0ff */
[----:B------:R-:W-:-:S02]  /*0aa0*/  SEL R22, R29, R24, !P5 ;  /* 0x000000181d167207 */ /* 0x000fc40006800000 */
[----:B------:R-:W-:Y:S01]  /*0ab0*/  IADD3 R3, P5, PT, R44, -R6, RZ ;  /* 0x800000062c037210 */ /* 0x000fe20007fbe0ff */
[----:B------:R-:W-:Y:S01]  /*0ac0*/  IMAD.X R33, R33, 0x1, R31, P0 ;  /* 0x0000000121217824 */ /* 0x000fe200000e061f */
[----:B------:R-:W-:Y:S02]  /*0ad0*/  SEL R6, R31, R22, !P4 ;  /* 0x000000161f067207 */ /* 0x000fe40006000000 */
[----:B------:R-:W-:Y:S01]  /*0ae0*/  SEL R4, R23, R4, !P3 ;  /* 0x0000000417047207 */ /* 0x000fe20005800000 */
[----:B------:R-:W-:Y:S01]  /*0af0*/  IMAD.X R7, R45, 0x1, ~R7, P5 ;  /* 0x000000012d077824 */ /* 0x000fe200028e0e07 */
[----:B------:R-:W-:Y:S02]  /*0b00*/  IADD3 R23, P6, PT, R34, R23, RZ ;  /* 0x0000001722177210 */ /* 0x000fe40007fde0ff */
[----:B------:R-:W-:Y:S02]  /*0b10*/  SEL R6, R33, R6, !P3 ;  /* 0x0000000621067207 */ /* 0x000fe40005800000 */
[----:B------:R-:W-:Y:S01]  /*0b20*/  ISETP.NE.AND P3, PT, R5, RZ, PT ;  /* 0x000000ff0500720c */ /* 0x000fe20003f65270 */
[----:B------:R-:W-:Y:S01]  /*0b30*/  IMAD.X R35, R35, 0x1, R33, P6 ;  /* 0x0000000123237824 */ /* 0x000fe200030e0621 */
[----:B------:R-:W-:-:S02]  /*0b40*/  ISETP.GE.U32.AND P0, PT, R5, 0x20, PT ;  /* 0x000000200500780c */ /* 0x000fc40003f06070 */
[----:B------:R-:W-:Y:S02]  /*0b50*/  SEL R4, R23, R4, !P2 ;  /* 0x0000000417047207 */ /* 0x000fe40005000000 */
[----:B------:R-:W-:Y:S02]  /*0b60*/  SEL R3, R3, RZ, P1 ;  /* 0x000000ff03037207 */ /* 0x000fe40000800000 */
[----:B------:R-:W-:Y:S02]  /*0b70*/  SEL R4, R4, RZ, P0 ;  /* 0x000000ff04047207 */ /* 0x000fe40000000000 */
[----:B------:R-:W-:Y:S02]  /*0b80*/  SEL R5, R35, R6, !P2 ;  /* 0x0000000623057207 */ /* 0x000fe40005000000 */
[--C-:B-----5:R-:W-:Y:S02]  /*0b90*/  IADD3 R3, P2, P4, R4, R3, R46.reuse ;  /* 0x0000000304037210 */ /* 0x120fe40007c5e02e */
[----:B--2---:R-:W-:-:S02]  /*0ba0*/  IADD3 R6, P5, P6, R23, R20, R46 ;  /* 0x0000001417067210 */ /* 0x004fc40007ebe02e */
[----:B------:R-:W-:Y:S02]  /*0bb0*/  SEL R46, R7, RZ, P1 ;  /* 0x000000ff072e7207 */ /* 0x000fe40000800000 */
[----:B------:R-:W-:Y:S02]  /*0bc0*/  SEL R5, R5, RZ, P0 ;  /* 0x000000ff05057207 */ /* 0x000fe40000000000 */
[--C-:B------:R-:W-:Y:S02]  /*0bd0*/  IADD3.X R7, PT, PT, R35, R21, R47.reuse, P5, P6 ;  /* 0x0000001523077210 */ /* 0x100fe40002fec42f */
[----:B------:R-:W-:Y:S01]  /*0be0*/  IADD3.X R46, PT, PT, R5, R46, R47, P2, P4 ;  /* 0x0000002e052e7210 */ /* 0x000fe200017e842f */
[----:B------:R-:W-:Y:S06]  /*0bf0*/  @P3 BRA `(.L_x_3956) ;  /* 0x0000001400b83947 */ /* 0x000fec0003800000 */
[----:B------:R-:W0:Y:S01]  /*0c00*/  LDC.64 R20, c[0x0][0x390] ;  /* 0x0000e400ff147b82 */ /* 0x000e220000000a00 */
[----:B------:R-:W-:Y:S02]  /*0c10*/  IMAD.MOV.U32 R4, RZ, RZ, 0x65 ;  /* 0x00000065ff047424 */ /* 0x000fe400078e00ff */
[----:B------:R-:W-:-:S05]  /*0c20*/  IMAD.MOV.U32 R5, RZ, RZ, 0x0 ;  /* 0x00000000ff057424 */ /* 0x000fca00078e00ff */
[----:B0-----:R0:W-:Y:S01]  /*0c30*/  ST.E.128.STRONG.GPU desc[UR8][R20.64+0x200], R4 ;  /* 0x0002000414007985 */ /* 0x0011e2000c10fd08 */
[----:B------:R-:W-:Y:S05]  /*0c40*/  BRA `(.L_x_3956) ;  /* 0x0000001400a47947 */ /* 0x000fea0003800000 */
.L_x_3955:
        /* <DEDUP_REMOVED lines=13> */
[----:B------:R-:W-:Y:S01]  /*0d20*/  IADD3.X R7, PT, PT, R21, R19, R7, P0, P1 ;  /* 0x0000001315077210 */ /* 0x000fe200007e2407 */
        /* <DEDUP_REMOVED lines=22> */
[----:B------:R-:W-:-:S04]  /*0e90*/  IMAD.X R20, R21, 0x1, R22, P1 ;  /* 0x0000000115147824 */ /* 0x000fc800008e0616 */
[----:B-----5:R-:W0:Y:S01]  /*0ea0*/  SHFL.UP PT, R46, R23, 0x10, RZ ;  /* 0x06000000172e7989 */ /* 0x020e2200000e00ff */
        /* <DEDUP_REMOVED lines=12> */
[----:B------:R-:W2:Y:S04]  /*0f70*/  LDS.128 R20, [UR4+0x40] ;  /* 0x00004004ff147984 */ /* 0x000ea80008000c00 */
[----:B------:R-:W3:Y:S01]  /*0f80*/  LDS.128 R24, [UR4+0x50] ;  /* 0x00005004ff187984 */ /* 0x000ee20008000c00 */
[----:B0-----:R-:W-:-:S05]  /*0f90*/  IADD3 R49, P0, PT, R28, R30, RZ ;  /* 0x0000001e1c317210 */ /* 0x001fca0007f1e0ff */
[----:B------:R-:W-:Y:S01]  /*0fa0*/  IMAD.X R51, R29, 0x1, R31, P0 ;  /* 0x000000011d337824 */ /* 0x000fe200000e061f */
        /* <DEDUP_REMOVED lines=21> */
[----:B------:R-:W-:Y:S02]  /*1100*/  ISETP.NE.AND P1, PT, R3, 0x6, PT ;  /* 0x000000060300780c */ /* 0x000fe40003f25270 */
[----:B---3--:R-:W-:Y:S02]  /*1110*/  IADD3 R23, P0, PT, R24, R21, RZ ;  /* 0x0000001518177210 */ /* 0x008fe40007f1e0ff */
[----:B------:R-:W-:Y:S02]  /*1120*/  SEL R24, R21, R20, !P1 ;  /* 0x0000001415187207 */ /* 0x000fe40004800000 */
[----:B------:R-:W-:Y:S01]  /*1130*/  SEL R22, R51, R22, !P1 ;  /* 0x0000001633167207 */ /* 0x000fe20004800000 */
[----:B------:R-:W-:Y:S01]  /*1140*/  IMAD.X R49, R25, 0x1, R51, P0 ;  /* 0x0000000119317824 */ /* 0x000fe200000e0633 */
[----:B------:R-:W-:Y:S01]  /*1150*/  ISETP.NE.AND P1, PT, R3, 0x7, PT ;  /* 0x000000070300780c */ /* 0x000fe20003f25270 */
[----:B------:R-:W2:Y:S01]  /*1160*/  LDS.64 R20, [UR4+0x80] ;  /* 0x00008004ff147984 */ /* 0x000ea20008000a00 */
[----:B------:R-:W-:-:S02]  /*1170*/  IADD3 R25, P0, PT, R26, R23, RZ ;  /* 0x000000171a197210 */ /* 0x000fc40007f1e0ff */
[----:B------:R-:W-:Y:S02]  /*1180*/  SEL R24, R23, R24, !P1 ;  /* 0x0000001817187207 */ /* 0x000fe40004800000 */
[----:B------:R-:W-:Y:S01]  /*1190*/  SEL R26, R49, R22, !P1 ;  /* 0x00000016311a7207 */ /* 0x000fe20004800000 */
[----:B------:R-:W-:Y:S01]  /*11a0*/  IMAD.X R27, R27, 0x1, R49, P0 ;  /* 0x000000011b1b7824 */ /* 0x000fe200000e0631 */
[----:B------:R-:W-:Y:S02]  /*11b0*/  SEL R24, R25, R24, !P3 ;  /* 0x0000001819187207 */ /* 0x000fe40005800000 */
[----:B0-----:R-:W-:Y:S02]  /*11c0*/  IADD3 R25, P4, PT, R28, R25, RZ ;  /* 0x000000191c197210 */ /* 0x001fe40007f9e0ff */
[----:B------:R-:W-:Y:S02]  /*11d0*/  SEL R26, R27, R26, !P3 ;  /* 0x0000001a1b1a7207 */ /* 0x000fe40005800000 */
[----:B------:R-:W-:Y:S01]  /*11e0*/  SEL R24, R25, R24, !P5 ;  /* 0x0000001819187207 */ /* 0x000fe20006800000 */
[----:B------:R-:W-:Y:S01]  /*11f0*/  IMAD.X R29, R29, 0x1, R27, P4 ;  /* 0x000000011d1d7824 */ /* 0x000fe200020e061b */
[----:B------:R-:W-:-:S02]  /*1200*/  IADD3 R25, P6, PT, R30, R25, RZ ;  /* 0x000000191e197210 */ /* 0x000fc40007fde0ff */
[----:B------:R-:W-:Y:S02]  /*1210*/  ISETP.NE.AND P1, PT, R3, 0xb, PT ;  /* 0x0000000b0300780c */ /* 0x000fe40003f25270 */
[----:B------:R-:W-:Y:S01]  /*1220*/  SEL R24, R25, R24, !P2 ;  /* 0x0000001819187207 */ /* 0x000fe20005000000 */
[----:B------:R-:W-:Y:S01]  /*1230*/  IMAD.X R31, R31, 0x1, R29, P6 ;  /* 0x000000011f1f7824 */ /* 0x000fe200030e061d */
[----:B-1----:R-:W-:Y:S02]  /*1240*/  IADD3 R25, P4, PT, R32, R25, RZ ;  /* 0x0000001920197210 */ /* 0x002fe40007f9e0ff */
[----:B------:R-:W-:Y:S02]  /*1250*/  SEL R26, R29, R26, !P5 ;  /* 0x0000001a1d1a7207 */ /* 0x000fe40006800000 */
[----:B------:R-:W-:Y:S01]  /*1260*/  SEL R24, R25, R24, !P1 ;  /* 0x0000001819187207 */ /* 0x000fe20004800000 */
[----:B------:R-:W-:Y:S01]  /*1270*/  IMAD.X R33, R33, 0x1, R31, P4 ;  /* 0x0000000121217824 */ /* 0x000fe200020e061f */
[----:B------:R-:W-:-:S02]  /*1280*/  IADD3 R25, P6, PT, R34, R25, RZ ;  /* 0x0000001922197210 */ /* 0x000fc40007fde0ff */
[----:B------:R-:W-:Y:S02]  /*1290*/  ISETP.NE.AND P0, PT, R3, 0xc, PT ;  /* 0x0000000c0300780c */ /* 0x000fe40003f05270 */
[----:B------:R-:W-:Y:S01]  /*12a0*/  SEL R26, R31, R26, !P2 ;  /* 0x0000001a1f1a7207 */ /* 0x000fe20005000000 */
[----:B------:R-:W-:Y:S01]  /*12b0*/  IMAD.X R35, R35, 0x1, R33, P6 ;  /* 0x0000000123237824 */ /* 0x000fe200030e0621 */
[----:B------:R-:W-:Y:S02]  /*12c0*/  SEL R3, R25, R24, !P0 ;  /* 0x0000001819037207 */ /* 0x000fe40004000000 */
[----:B------:R-:W-:Y:S02]  /*12d0*/  IADD3 R45, P3, PT, R46, -R45, RZ ;  /* 0x8000002d2e2d7210 */ /* 0x000fe40007f7e0ff */
[----:B------:R-:W-:Y:S02]  /*12e0*/  SEL R24, R33, R26, !P1 ;  /* 0x0000001a21187207 */ /* 0x000fe40004800000 */
[----:B------:R-:W-:Y:S01]  /*12f0*/  ISETP.NE.AND P5, PT, R4, RZ, PT ;  /* 0x000000ff0400720c */ /* 0x000fe20003fa5270 */
[----:B------:R-:W-:Y:S01]  /*1300*/  IMAD.X R46, R47, 0x1, ~R7, P3 ;  /* 0x000000012f2e7824 */ /* 0x000fe200018e0e07 */
[----:B------:R-:W-:-:S02]  /*1310*/  SEL R24, R35, R24, !P0 ;  /* 0x0000001823187207 */ /* 0x000fc40004000000 */
[----:B------:R-:W-:Y:S02]  /*1320*/  ISETP.GT.U32.AND P0, PT, R5, 0x1f, PT ;  /* 0x0000001f0500780c */ /* 0x000fe40003f04070 */
[----:B------:R-:W-:Y:S02]  /*1330*/  SEL R22, R45, RZ, P5 ;  /* 0x000000ff2d167207 */ /* 0x000fe40002800000 */
[----:B------:R-:W-:Y:S02]  /*1340*/  SEL R23, R46, RZ, P5 ;  /* 0x000000ff2e177207 */ /* 0x000fe40002800000 */
[----:B------:R-:W-:Y:S02]  /*1350*/  IADD3 R22, P2, PT, R22, R3, RZ ;  /* 0x0000000316167210 */ /* 0x000fe40007f5e0ff */
[----:B--2---:R-:W-:Y:S02]  /*1360*/  IADD3 R33, P1, PT, R20, R25, RZ ;  /* 0x0000001914217210 */ /* 0x004fe40007f3e0ff */
[----:B------:R-:W-:Y:S01]  /*1370*/  ISETP.GE.U32.AND P3, PT, R5, 0x20, PT ;  /* 0x000000200500780c */ /* 0x000fe20003f66070 */
[----:B------:R-:W-:-:S02]  /*1380*/  IMAD.X R23, R23, 0x1, R24, P2 ;  /* 0x0000000117177824 */ /* 0x000fc400010e0618 */
[----:B------:R-:W-:Y:S01]  /*1390*/  IMAD.X R32, R21, 0x1, R35, P1 ;  /* 0x0000000115207824 */ /* 0x000fe200008e0623 */
[----:B------:R-:W-:Y:S02]  /*13a0*/  SEL R7, R45, R22, !P3 ;  /* 0x000000162d077207 */ /* 0x000fe40005800000 */
        /* <DEDUP_REMOVED lines=10> */
[----:B------:R1:W-:Y:S01]  /*1450*/  @!P1 STS.64 [UR4+0x18], R26 ;  /* 0x0000181aff009988 */ /* 0x0003e20008000a04 */
[----:B0-----:R-:W-:-:S04]  /*1460*/  IMAD.WIDE R28, R6, 0x10, R30 ;  /* 0x00000010061c7825 */ /* 0x001fc800078e021e */
[----:B------:R-:W-:Y:S01]  /*1470*/  IMAD.WIDE R30, R5, 0x10, R30 ;  /* 0x00000010051e7825 */ /* 0x000fe200078e021e */
[----:B------:R1:W-:Y:S01]  /*1480*/  @!P1 ST.E.128.STRONG.GPU desc[UR8][R28.64+0x200], R24 ;  /* 0x000200181c009985 */ /* 0x0003e2000c10fd08 */
[----:B------:R-:W-:Y:S05]  /*1490*/  NANOSLEEP 0x2c6 ;  /* 0x000002c60000795d */ /* 0x000fea0003800000 */
[----:B------:R-:W2:Y:S01]  /*14a0*/  LD.E.128.STRONG.GPU R20, desc[UR8][R30.64+0x200] ;  /* 0x000200081e147980 */ /* 0x000ea2000c10fd00 */
[----:B------:R-:W-:Y:S01]  /*14b0*/  UMOV UR5, 0xffffffff ;  /* 0xffffffff00057882 */ /* 0x000fe20000000000 */
[----:B--2---:R-:W-:-:S04]  /*14c0*/  ISETP.NE.U32.AND P0, PT, R20, 0x63, PT ;  /* 0x000000631400780c */ /* 0x004fc80003f05070 */
[----:B------:R-:W-:Y:S01]  /*14d0*/  ISETP.NE.AND.EX P0, PT, R21, RZ, PT, P0 ;  /* 0x000000ff1500720c */ /* 0x000fe20003f05300 */
[----:B-1----:R-:W-:-:S12]  /*14e0*/  BRA.DIV UR5, `(.L_x_3958) ;  /* 0x0000003e051c7947 */ /* 0x002fd8000b800000 */
[----:B------:R-:W-:-:S13]  /*14f0*/  VOTE.ANY P0, !P0 ;  /* 0x0000000000ff7806 */ /* 0x000fda0004000100 */
.L_x_3991:
[----:B------:R-:W-:Y:S05]  /*1500*/  @!P0 BRA `(.L_x_3959) ;  /* 0x0000000000808947 */ /* 0x000fea0003800000 */
[----:B------:R-:W-:-:S07]  /*1510*/  IMAD.MOV.U32 R24, RZ, RZ, 0x182 ;  /* 0x00000182ff187424 */ /* 0x000fce00078e00ff */
.L_x_3961:
[----:B------:R-:W-:Y:S01]  /*1520*/  SHF.R.U32.HI R5, RZ, 0x1, R24 ;  /* 0x00000001ff057819 */ /* 0x000fe20000011618 */
[----:B------:R-:W-:-:S03]  /*1530*/  IMAD R6, R6, 0x41a7, RZ ;  /* 0x000041a706067824 */ /* 0x000fc600078e02ff */
[----:B------:R-:W-:Y:S02]  /*1540*/  IADD3 R23, PT, PT, R24, 0x1, -R5 ;  /* 0x0000000118177810 */ /* 0x000fe40007ffe805 */
[----:B------:R-:W-:Y:S02]  /*1550*/  LOP3.LUT R6, R6, 0x7fffffff, RZ, 0xc0, !PT ;  /* 0x7fffffff06067812 */ /* 0x000fe400078ec0ff */
[----:B------:R-:W0:Y:S01]  /*1560*/  I2F.U32.RP R22, R23 ;  /* 0x0000001700167306 */ /* 0x000e220000209000 */
[----:B------:R-:W-:Y:S01]  /*1570*/  IMAD.MOV R25, RZ, RZ, -R23 ;  /* 0x000000ffff197224 */ /* 0x000fe200078e0a17 */
[----:B------:R-:W-:-:S06]  /*1580*/  ISETP.NE.U32.AND P2, PT, R23, RZ, PT ;  /* 0x000000ff1700720c */ /* 0x000fcc0003f45070 */
[----:B0-----:R-:W0:Y:S02]  /*1590*/  MUFU.RCP R22, R22 ;  /* 0x0000001600167308 */ /* 0x001e240000001000 */
[----:B0-----:R-:W-:-:S06]  /*15a0*/  VIADD R20, R22, 0xffffffe ;  /* 0x0ffffffe16147836 */ /* 0x001fcc0000000000 */
[----:B------:R0:W1:Y:S02]  /*15b0*/  F2I.FTZ.U32.TRUNC.NTZ R21, R20 ;  /* 0x0000001400157305 */ /* 0x000064000021f000 */
[----:B0-----:R-:W-:Y:S02]  /*15c0*/  IMAD.MOV.U32 R20, RZ, RZ, RZ ;  /* 0x000000ffff147224 */ /* 0x001fe400078e00ff */
[----:B-1----:R-:W-:-:S04]  /*15d0*/  IMAD R25, R25, R21, RZ ;  /* 0x0000001519197224 */ /* 0x002fc800078e02ff */
[----:B------:R-:W-:-:S06]  /*15e0*/  IMAD.HI.U32 R21, R21, R25, R20 ;  /* 0x0000001915157227 */ /* 0x000fcc00078e0014 */
[----:B------:R-:W-:-:S04]  /*15f0*/  IMAD.HI.U32 R21, R21, R6, RZ ;  /* 0x0000000615157227 */ /* 0x000fc800078e00ff */
[----:B------:R-:W-:-:S04]  /*1600*/  IMAD.MOV R21, RZ, RZ, -R21 ;  /* 0x000000ffff157224 */ /* 0x000fc800078e0a15 */
[----:B------:R-:W-:-:S05]  /*1610*/  IMAD R22, R23, R21, R6 ;  /* 0x0000001517167224 */ /* 0x000fca00078e0206 */
[----:B------:R-:W-:-:S13]  /*1620*/  ISETP.GE.U32.AND P0, PT, R22, R23, PT ;  /* 0x000000171600720c */ /* 0x000fda0003f06070 */
[----:B------:R-:W-:-:S05]  /*1630*/  @P0 IMAD.IADD R22, R22, 0x1, -R23 ;  /* 0x0000000116160824 */ /* 0x000fca00078e0a17 */
[----:B------:R-:W-:-:S13]  /*1640*/  ISETP.GE.U32.AND P0, PT, R22, R23, PT ;  /* 0x000000171600720c */ /* 0x000fda0003f06070 */
[----:B------:R-:W-:Y:S01]  /*1650*/  @P0 IMAD.IADD R22, R22, 0x1, -R23 ;  /* 0x0000000116160824 */ /* 0x000fe200078e0a17 */
[----:B------:R-:W-:-:S05]  /*1660*/  @!P2 LOP3.LUT R22, RZ, R23, RZ, 0x33, !PT ;  /* 0x00000017ff16a212 */ /* 0x000fca00078e33ff */
[----:B------:R-:W-:-:S04]  /*1670*/  IMAD.IADD R22, R5, 0x1, R22 ;  /* 0x0000000105167824 */ /* 0x000fc800078e0216 */
[----:B------:R-:W-:Y:S05]  /*1680*/  NANOSLEEP R22 ;  /* 0x000000160000735d */ /* 0x000fea0003800000 */
[----:B------:R-:W2:Y:S01]  /*1690*/  LD.E.128.STRONG.GPU R20, desc[UR8][R30.64+0x200] ;  /* 0x000200081e147980 */ /* 0x000ea2000c10fd00 */
[----:B------:R-:W-:Y:S01]  /*16a0*/  UMOV UR5, 0xffffffff ;  /* 0xffffffff00057882 */ /* 0x000fe20000000000 */
[----:B------:R-:W-:Y:S01]  /*16b0*/  IMAD.MOV.U32 R24, RZ, RZ, R5 ;  /* 0x000000ffff187224 */ /* 0x000fe200078e0005 */
[----:B--2---:R-:W-:-:S04]  /*16c0*/  ISETP.NE.U32.AND P0, PT, R20, 0x63, PT ;  /* 0x000000631400780c */ /* 0x004fc80003f05070 */
[----:B------:R-:W-:Y:S01]  /*16d0*/  ISETP.NE.AND.EX P0, PT, R21, RZ, PT, P0 ;  /* 0x000000ff1500720c */ /* 0x000fe20003f05300 */
[----:B------:R-:W-:-:S12]  /*16e0*/  BRA.DIV UR5, `(.L_x_3960) ;  /* 0x0000003a05bc7947 */ /* 0x000fd8000b800000 */
[----:B------:R-:W-:-:S13]  /*16f0*/  VOTE.ANY P0, !P0 ;  /* 0x0000000000ff7806 */ /* 0x000fda0004000100 */
.L_x_3994:
[----:B------:R-:W-:Y:S05]  /*1700*/  @P0 BRA `(.L_x_3961) ;  /* 0xfffffffc00840947 */ /* 0x000fea000383ffff */
.L_x_3959:
[----:B------:R-:W-:Y:S01]  /*1710*/  UMOV UR5, 0xffffffff ;  /* 0xffffffff00057882 */ /* 0x000fe20000000000 */
[----:B------:R-:W-:Y:S02]  /*1720*/  ISETP.NE.U32.AND P0, PT, R20, 0x65, PT ;  /* 0x000000651400780c */ /* 0x000fe40003f05070 */
[----:B------:R-:W-:Y:S02]  /*1730*/  IADD3 R35, PT, PT, R35, UR10, R44 ;  /* 0x0000000a23237c10 */ /* 0x000fe4000fffe02c */
[----:B------:R-:W-:Y:S01]  /*1740*/  ISETP.NE.AND.EX P0, PT, R21, RZ, PT, P0 ;  /* 0x000000ff1500720c */ /* 0x000fe20003f05300 */
[----:B------:R-:W-:-:S12]  /*1750*/  BRA.DIV UR5, `(.L_x_3962) ;  /* 0x0000003a05c07947 */ /* 0x000fd8000b800000 */
[----:B------:R-:W0:Y:S01]  /*1760*/  S2R R34, SR_GEMASK ;  /* 0x0000000000227919 */ /* 0x000e220000003c00 */
[----:B------:R-:W-:Y:S01]  /*1770*/  VOTE.ANY R5, PT, !P0 ;  /* 0x0000000000057806 */ /* 0x000fe200040e0100 */
[----:B------:R-:W1:Y:S02]  /*1780*/  LDCU.64 UR6, c[0x0][0x390] ;  /* 0x00007200ff0677ac */ /* 0x000e640008000a00 */
[----:B-1----:R-:W-:-:S04]  /*1790*/  UIADD3 UR5, UP0, UPT, UR6, 0x200, URZ ;  /* 0x0000020006057890 */ /* 0x002fc8000ff1e0ff */
[----:B------:R-:W-:Y:S01]  /*17a0*/  UIADD3.X UR6, UPT, UPT, URZ, UR7, URZ, UP0, !UPT ;  /* 0x00000007ff067290 */ /* 0x000fe200087fe4ff */
[----:B0-----:R-:W-:-:S05]  /*17b0*/  LOP3.LUT R5, R5, 0x80000000, R34, 0xec, !PT ;  /* 0x8000000005057812 */ /* 0x001fca00078eec22 */
[----:B------:R-:W-:-:S05]  /*17c0*/  VIADD R24, R5, 0xffffffff ;  /* 0xffffffff05187836 */ /* 0x000fca0000000000 */
[----:B------:R-:W-:Y:S01]  /*17d0*/  LOP3.LUT R24, R5, R24, RZ, 0xc, !PT ;  /* 0x0000001805187212 */ /* 0x000fe200078e0cff */
[----:B------:R-:W-:-:S05]  /*17e0*/  VIADD R5, R4, 0x2 ;  /* 0x0000000204057836 */ /* 0x000fca0000000000 */
[----:B------:R-:W0:Y:S02]  /*17f0*/  POPC R24, R24 ;  /* 0x0000001800187309 */ /* 0x000e240000000000 */
[----:B0-----:R-:W0:Y:S01]  /*1800*/  SHFL.DOWN PT, R30, R22, 0x1, R24 ;  /* 0x08200000161e7989 */ /* 0x001e2200000e0018 */
[----:B------:R-:W-:-:S03]  /*1810*/  ISETP.GE.AND P0, PT, R4, R24, PT ;  /* 0x000000180400720c */ /* 0x000fc60003f06270 */
[----:B------:R-:W1:Y:S01]  /*1820*/  SHFL.DOWN PT, R27, R23, 0x1, R24 ;  /* 0x08200000171b7989 */ /* 0x000e6200000e0018 */
[----:B0-----:R-:W-:-:S04]  /*1830*/  SEL R31, R30, RZ, !P0 ;  /* 0x000000ff1e1f7207 */ /* 0x001fc80004000000 */
[----:B------:R-:W-:Y:S02]  /*1840*/  IADD3 R31, P2, PT, R22, R31, RZ ;  /* 0x0000001f161f7210 */ /* 0x000fe40007f5e0ff */
[----:B-1----:R-:W-:Y:S02]  /*1850*/  SEL R27, R27, RZ, !P0 ;  /* 0x000000ff1b1b7207 */ /* 0x002fe40004000000 */
[----:B------:R-:W-:Y:S01]  /*1860*/  ISETP.GT.AND P0, PT, R5, R24, PT ;  /* 0x000000180500720c */ /* 0x000fe20003f04270 */
[----:B------:R-:W0:Y:S01]  /*1870*/  SHFL.DOWN PT, R30, R31, 0x2, R24 ;  /* 0x084000001f1e7989 */ /* 0x000e2200000e0018 */
[----:B------:R-:W-:Y:S02]  /*1880*/  VIADD R5, R4, 0x4 ;  /* 0x0000000404057836 */ /* 0x000fe40000000000 */
[----:B------:R-:W-:-:S05]  /*1890*/  IMAD.X R45, R23, 0x1, R27, P2 ;  /* 0x00000001172d7824 */ /* 0x000fca00010e061b */
[----:B------:R-:W1:Y:S01]  /*18a0*/  SHFL.DOWN PT, R27, R45, 0x2, R24 ;  /* 0x084000002d1b7989 */ /* 0x000e6200000e0018 */
[----:B0-----:R-:W-:-:S04]  /*18b0*/  SEL R30, R30, RZ, !P0 ;  /* 0x000000ff1e1e7207 */ /* 0x001fc80004000000 */
[----:B------:R-:W-:Y:S02]  /*18c0*/  IADD3 R23, P2, PT, R30, R31, RZ ;  /* 0x0000001f1e177210 */ /* 0x000fe40007f5e0ff */
[----:B-1----:R-:W-:-:S03]  /*18d0*/  SEL R27, R27, RZ, !P0 ;  /* 0x000000ff1b1b7207 */ /* 0x002fc60004000000 */
[----:B------:R-:W0:Y:S01]  /*18e0*/  SHFL.DOWN PT, R22, R23, 0x4, R24 ;  /* 0x0880000017167989 */ /* 0x000e2200000e0018 */
[----:B------:R-:W-:Y:S01]  /*18f0*/  ISETP.GT.AND P0, PT, R5, R24, PT ;  /* 0x000000180500720c */ /* 0x000fe20003f04270 */
        /* <DEDUP_REMOVED lines=12> */
[----:B------:R-:W-:Y:S01]  /*19c0*/  IADD3 R23, P2, PT, R22, R31, RZ ;  /* 0x0000001f16177210 */ /* 0x000fe20007f5e0ff */
[----:B------:R-:W-:Y:S01]  /*19d0*/  IMAD.U32 R31, RZ, RZ, UR6 ;  /* 0x00000006ff1f7e24 */ /* 0x000fe2000f8e00ff */
[----:B-1----:R-:W-:-:S03]  /*19e0*/  SEL R27, R27, RZ, !P0 ;  /* 0x000000ff1b1b7207 */ /* 0x002fc60004000000 */
[----:B------:R-:W0:Y:S01]  /*19f0*/  SHFL.DOWN PT, R22, R23, 0x10, R24 ;  /* 0x0a00000017167989 */ /* 0x000e2200000e0018 */
[----:B------:R-:W-:Y:S01]  /*1a00*/  ISETP.NE.U32.AND P0, PT, R20, 0x65, PT ;  /* 0x000000651400780c */ /* 0x000fe20003f05070 */
[----:B------:R-:W-:-:S03]  /*1a10*/  IMAD.X R45, R27, 0x1, R30, P2 ;  /* 0x000000011b2d7824 */ /* 0x000fc600010e061e */
[----:B------:R-:W-:Y:S01]  /*1a20*/  ISETP.NE.AND.EX P0, PT, R21, RZ, PT, P0 ;  /* 0x000000ff1500720c */ /* 0x000fe20003f05300 */
[----:B------:R-:W-:Y:S01]  /*1a30*/  IMAD.U32 R30, RZ, RZ, UR5 ;  /* 0x00000005ff1e7e24 */ /* 0x000fe2000f8e00ff */
[----:B------:R-:W-:Y:S01]  /*1a40*/  ISETP.GT.AND P2, PT, R5, R24, PT ;  /* 0x000000180500720c */ /* 0x000fe20003f44270 */
[----:B------:R-:W1:Y:S10]  /*1a50*/  SHFL.DOWN PT, R27, R45, 0x10, R24 ;  /* 0x0a0000002d1b7989 */ /* 0x000e7400000e0018 */
[----:B------:R-:W-:-:S02]  /*1a60*/  VOTE.ALL P0, P0 ;  /* 0x0000000000ff7806 */ /* 0x000fc40000000000 */
[----:B0-----:R-:W-:-:S04]  /*1a70*/  SEL R22, R22, RZ, !P2 ;  /* 0x000000ff16167207 */ /* 0x001fc80005000000 */
[----:B------:R-:W-:Y:S02]  /*1a80*/  IADD3 R44, P3, PT, R22, R23, RZ ;  /* 0x00000017162c7210 */ /* 0x000fe40007f7e0ff */
[----:B-1----:R-:W-:-:S05]  /*1a90*/  SEL R27, R27, RZ, !P2 ;  /* 0x000000ff1b1b7207 */ /* 0x002fca0005000000 */
[----:B------:R-:W-:-:S07]  /*1aa0*/  IMAD.X R45, R27, 0x1, R45, P3 ;  /* 0x000000011b2d7824 */ /* 0x000fce00018e062d */
.L_x_4008:
[----:B------:R-:W-:Y:S05]  /*1ab0*/  @!P0 BRA `(.L_x_3963) ;  /* 0x0000000400808947 */ /* 0x000fea0003800000 */
[----:B------:R-:W-:-:S07]  /*1ac0*/  IMAD.MOV.U32 R46, RZ, RZ, 0x182 ;  /* 0x00000182ff2e7424 */ /* 0x000fce00078e00ff */
.L_x_3969:
[----:B------:R-:W-:-:S05]  /*1ad0*/  IMAD.WIDE R24, R35, 0x10, R30 ;  /* 0x0000001023187825 */ /* 0x000fca00078e021e */
[----:B------:R-:W2:Y:S01]  /*1ae0*/  LD.E.128.STRONG.GPU R20, desc[UR8][R24.64+-0x200] ;  /* 0xfffe000818147980 */ /* 0x000ea2000c10fd00 */
[----:B------:R-:W-:Y:S05]  /*1af0*/  YIELD ;  /* 0x0000000000007946 */ /* 0x000fea0003800000 */
[----:B------:R-:W-:Y:S01]  /*1b00*/  UMOV UR5, 0xffffffff ;  /* 0xffffffff00057882 */ /* 0x000fe20000000000 */
[----:B------:R-:W-:Y:S02]  /*1b10*/  SHF.R.U32.HI R46, RZ, 0x1, R46 ;  /* 0x00000001ff2e7819 */ /* 0x000fe4000001162e */
[----:B--2---:R-:W-:-:S04]  /*1b20*/  ISETP.NE.U32.AND P0, PT, R20, 0x63, PT ;  /* 0x000000631400780c */ /* 0x004fc80003f05070 */
[----:B------:R-:W-:Y:S01]  /*1b30*/  ISETP.NE.AND.EX P0, PT, R21, RZ, PT, P0 ;  /* 0x000000ff1500720c */ /* 0x000fe20003f05300 */
[----:B------:R-:W-:-:S12]  /*1b40*/  BRA.DIV UR5, `(.L_x_3964) ;  /* 0x0000003e05607947 */ /* 0x000fd8000b800000 */
[----:B------:R-:W-:-:S13]  /*1b50*/  VOTE.ANY P0, !P0 ;  /* 0x0000000000ff7806 */ /* 0x000fda0004000100 */
.L_x_4011:
[----:B------:R-:W-:Y:S05]  /*1b60*/  @!P0 BRA `(.L_x_3965) ;  /* 0x0000000000808947 */ /* 0x000fea0003800000 */
[----:B------:R-:W-:-:S07]  /*1b70*/  IMAD.MOV.U32 R26, RZ, RZ, R46 ;  /* 0x000000ffff1a7224 */ /* 0x000fce00078e002e */
.L_x_3967:
        /* <DEDUP_REMOVED lines=30> */
.L_x_4014:
[----:B------:R-:W-:Y:S05]  /*1d60*/  @P0 BRA `(.L_x_3967) ;  /* 0xfffffffc00840947 */ /* 0x000fea000383ffff */
.L_x_3965:
[----:B------:R-:W-:Y:S01]  /*1d70*/  UMOV UR5, 0xffffffff ;  /* 0xffffffff00057882 */ /* 0x000fe20000000000 */
[----:B------:R-:W-:-:S04]  /*1d80*/  ISETP.NE.U32.AND P0, PT, R20, 0x65, PT ;  /* 0x000000651400780c */ /* 0x000fc80003f05070 */
[----:B------:R-:W-:Y:S01]  /*1d90*/  ISETP.NE.AND.EX P0, PT, R21, RZ, PT, P0 ;  /* 0x000000ff1500720c */ /* 0x000fe20003f05300 */
[----:B------:R-:W-:-:S12]  /*1da0*/  BRA.DIV UR5, `(.L_x_3968) ;  /* 0x0000003e05087947 */ /* 0x000fd8000b800000 */
[----:B------:R-:W-:Y:S01]  /*1db0*/  VOTE.ANY R5, PT, !P0 ;  /* 0x0000000000057806 */ /* 0x000fe200040e0100 */
[----:B------:R-:W-:-:S03]  /*1dc0*/  VIADD R35, R35, 0xffffffe0 ;  /* 0xffffffe023237836 */ /* 0x000fc60000000000 */
[----:B------:R-:W-:-:S05]  /*1dd0*/  LOP3.LUT R5, R5, 0x80000000, R34, 0xec, !PT ;  /* 0x8000000005057812 */ /* 0x000fca00078eec22 */
        /* <DEDUP_REMOVED lines=35> */
[----:B------:R-:W-:Y:S01]  /*2010*/  ISETP.NE.U32.AND P0, PT, R20, 0x65, PT ;  /* 0x000000651400780c */ /* 0x000fe20003f05070 */
[----:B------:R-:W-:-:S03]  /*2020*/  IMAD.X R47, R27, 0x1, R48, P2 ;  /* 0x000000011b2f7824 */ /* 0x000fc600010e0630 */
[----:B------:R-:W-:Y:S02]  /*2030*/  ISETP.NE.AND.EX P0, PT, R21, RZ, PT, P0 ;  /* 0x000000ff1500720c */ /* 0x000fe40003f05300 */
[----:B------:R-:W-:Y:S01]  /*2040*/  ISETP.GT.AND P2, PT, R5, R24, PT ;  /* 0x000000180500720c */ /* 0x000fe20003f44270 */
[----:B------:R-:W1:Y:S10]  /*2050*/  SHFL.DOWN PT, R27, R47, 0x10, R24 ;  /* 0x0a0000002f1b7989 */ /* 0x000e7400000e0018 */
[----:B------:R-:W-:-:S02]  /*2060*/  VOTE.ALL P0, P0 ;  /* 0x0000000000ff7806 */ /* 0x000fc40000000000 */
[----:B0-----:R-:W-:-:S04]  /*2070*/  SEL R5, R22, RZ, !P2 ;  /* 0x000000ff16057207 */ /* 0x001fc80005000000 */
[----:B------:R-:W-:Y:S02]  /*2080*/  IADD3 R44, P3, P4, R5, R23, R44 ;  /* 0x00000017052c7210 */ /* 0x000fe40007c7e02c */
[----:B-1----:R-:W-:-:S04]  /*2090*/  SEL R20, R27, RZ, !P2 ;  /* 0x000000ff1b147207 */ /* 0x002fc80005000000 */
[----:B------:R-:W-:-:S07]  /*20a0*/  IADD3.X R45, PT, PT, R20, R47, R45, P3, P4 ;  /* 0x0000002f142d7210 */ /* 0x000fce0001fe842d */
.L_x_4028:
[----:B------:R-:W-:Y:S05]  /*20b0*/  @P0 BRA `(.L_x_3969) ;  /* 0xfffffff800840947 */ /* 0x000fea000383ffff */
.L_x_3963:
        /* <DEDUP_REMOVED lines=16> */
.L_x_3971:
[----:B------:R-:W-:Y:S05]  /*21c0*/  BSYNC.RECONVERGENT B1 ;  /* 0x0000000000017941 */ /* 0x000fea0003800200 */
.L_x_3970:
[----:B------:R0:W-:Y:S01]  /*21d0*/  @!P0 STS.64 [R5+0x98], R44 ;  /* 0x0000982c05008388 */ /* 0x0001e20000000a00 */
[----:B-1----:R-:W-:Y:S02]  /*21e0*/  IMAD.MOV.U32 R22, RZ, RZ, R7 ;  /* 0x000000ffff167224 */ /* 0x002fe400078e0007 */
[----:B------:R-:W-:Y:S02]  /*21f0*/  IMAD.MOV.U32 R23, RZ, RZ, R3 ;  /* 0x000000ffff177224 */ /* 0x000fe400078e0003 */
[----:B------:R-:W-:Y:S02]  /*2200*/  @!P0 IMAD.MOV.U32 R22, RZ, RZ, R44 ;  /* 0x000000ffff168224 */ /* 0x000fe400078e002c */
[----:B------:R-:W-:-:S07]  /*2210*/  @!P0 IMAD.MOV.U32 R23, RZ, RZ, R45 ;  /* 0x000000ffff178224 */ /* 0x000fce00078e002d */
.L_x_3957:
[----:B------:R-:W-:Y:S05]  /*2220*/  WARPSYNC.ALL ;  /* 0x0000000000007948 */ /* 0x000fea0003800000 */
[----:B------:R-:W1:Y:S08]  /*2230*/  S2UR UR6, SR_CgaCtaId ;  /* 0x00000000000679c3 */ /* 0x000e700000008800 */
[----:B------:R-:W-:Y:S06]  /*2240*/  BAR.SYNC.DEFER_BLOCKING 0x0 ;  /* 0x0000000000007b1d */ /* 0x000fec0000010000 */
[----:B------:R-:W-:Y:S01]  /*2250*/  UMOV UR5, 0x400 ;  /* 0x0000040000057882 */ /* 0x000fe20000000000 */
[----:B------:R-:W2:Y:S01]  /*2260*/  S2R R3, SR_TID.X ;  /* 0x0000000000037919 */ /* 0x000ea20000002100 */
[----:B-1----:R-:W-:-:S09]  /*2270*/  ULEA UR5, UR6, UR5, 0x18 ;  /* 0x0000000506057291 */ /* 0x002fd2000f8ec0ff */
[----:B0-----:R-:W0:Y:S01]  /*2280*/  LDS.64 R4, [UR5+0x98] ;  /* 0x00009805ff047984 */ /* 0x001e220008000a00 */
[----:B--2---:R-:W-:-:S04]  /*2290*/  ISETP.NE.AND P0, PT, R3, RZ, PT ;  /* 0x000000ff0300720c */ /* 0x004fc80003f05270 */
[----:B0-----:R-:W-:Y:S02]  /*22a0*/  SEL R3, R4, RZ, P0 ;  /* 0x000000ff04037207 */ /* 0x001fe40000000000 */
[----:B------:R-:W-:Y:S02]  /*22b0*/  SEL R4, R5, RZ, P0 ;  /* 0x000000ff05047207 */ /* 0x000fe40000000000 */
[----:B------:R-:W-:-:S05]  /*22c0*/  IADD3 R3, P1, PT, R22, R3, RZ ;  /* 0x0000000316037210 */ /* 0x000fca0007f3e0ff */
[----:B------:R-:W-:-:S08]  /*22d0*/  IMAD.X R46, R23, 0x1, R4, P1 ;  /* 0x00000001172e7824 */ /* 0x000fd000008e0604 */
.L_x_3956:
[----:B------:R-:W-:Y:S05]  /*22e0*/  BSYNC.RECONVERGENT B0 ;  /* 0x0000000000007941 */ /* 0x000fea0003800200 */
.L_x_3954:
[----:B------:R-:W-:Y:S01]  /*22f0*/  BAR.SYNC.DEFER_BLOCKING 0x0 ;  /* 0x0000000000007b1d */ /* 0x000fe20000010000 */
[----:B0-----:R-:W-:Y:S01]  /*2300*/  IADD3 R6, P0, PT, R42, R3, RZ ;  /* 0x000000032a067210 */ /* 0x001fe20007f1e0ff */
[----:B------:R-:W-:Y:S02]  /*2310*/  IMAD.MOV.U32 R4, RZ, RZ, R3 ;  /* 0x000000ffff047224 */ /* 0x000fe400078e0003 */
[--C-:B------:R-:W-:Y:S02]  /*2320*/  IMAD.MOV.U32 R5, RZ, RZ, R46.reuse ;  /* 0x000000ffff057224 */ /* 0x100fe400078e002e */
[----:B------:R-:W-:Y:S01]  /*2330*/  IMAD.X R7, R43, 0x1, R46, P0 ;  /* 0x000000012b077824 */ /* 0x000fe200000e062e */
[----:B------:R-:W-:Y:S01]  /*2340*/  IADD3 R20, P0, PT, R40, R6, RZ ;  /* 0x0000000628147210 */ /* 0x000fe20007f1e0ff */
[----:B------:R-:W0:Y:S01]  /*2350*/  S2R R3, SR_TID.X ;  /* 0x0000000000037919 */ /* 0x000e220000002100 */
[----:B------:R-:W1:Y:S01]  /*2360*/  S2UR UR5, SR_CTAID.X ;  /* 0x00000000000579c3 */ /* 0x000e620000002500 */
[----:B------:R-:W2:Y:S02]  /*2370*/  LDCU.64 UR6, c[0x0][0x388] ;  /* 0x00007100ff0677ac */ /* 0x000ea40008000a00 */
[----:B------:R-:W-:Y:S01]  /*2380*/  IMAD.X R21, R41, 0x1, R7, P0 ;  /* 0x0000000129157824 */ /* 0x000fe200000e0607 */
[----:B------:R-:W-:-:S04]  /*2390*/  IADD3 R22, P0, PT, R38, R20, RZ ;  /* 0x0000001426167210 */ /* 0x000fc80007f1e0ff */
[----:B------:R-:W1:Y:S01]  /*23a0*/  LDC R28, c[0x0][0x398] ;  /* 0x0000e600ff1c7b82 */ /* 0x000e620000000800 */
[----:B------:R-:W-:Y:S01]  /*23b0*/  IMAD.X R23, R39, 0x1, R21, P0 ;  /* 0x0000000127177824 */ /* 0x000fe200000e0615 */
[----:B------:R-:W-:-:S05]  /*23c0*/  IADD3 R24, P0, PT, R36, R22, RZ ;  /* 0x0000001624187210 */ /* 0x000fca0007f1e0ff */
[----:B------:R-:W-:Y:S01]  /*23d0*/  IMAD.X R25, R37, 0x1, R23, P0 ;  /* 0x0000000125197824 */ /* 0x000fe200000e0617 */
[----:B------:R-:W-:Y:S01]  /*23e0*/  IADD3 R8, P0, PT, R8, R24, RZ ;  /* 0x0000001808087210 */ /* 0x000fe20007f1e0ff */
[----:B------:R-:W-:Y:S04]  /*23f0*/  STS.64 [R0], R4 ;  /* 0x0000000400007388 */ /* 0x000fe80000000a00 */
[----:B------:R-:W-:Y:S01]  /*2400*/  IMAD.X R9, R9, 0x1, R25, P0 ;  /* 0x0000000109097824 */ /* 0x000fe200000e0619 */
[----:B------:R-:W-:Y:S01]  /*2410*/  IADD3 R10, P0, PT, R10, R8, RZ ;  /* 0x000000080a0a7210 */ /* 0x000fe20007f1e0ff */
[----:B------:R-:W-:Y:S04]  /*2420*/  STS.64 [R0+0x8], R6 ;  /* 0x0000080600007388 */ /* 0x000fe80000000a00 */
[----:B------:R-:W-:Y:S01]  /*2430*/  IMAD.X R11, R11, 0x1, R9, P0 ;  /* 0x000000010b0b7824 */ /* 0x000fe200000e0609 */
[----:B------:R-:W-:Y:S01]  /*2440*/  IADD3 R12, P0, PT, R12, R10, RZ ;  /* 0x0000000a0c0c7210 */ /* 0x000fe20007f1e0ff */
[----:B------:R-:W-:Y:S01]  /*2450*/  STS.64 [R0+0x10], R20 ;  /* 0x0000101400007388 */ /* 0x000fe20000000a00 */
[----:B-1----:R-:W-:-:S03]  /*2460*/  VIADD R28, R28, UR5 ;  /* 0x000000051c1c7c36 */ /* 0x002fc60008000000 */
[----:B------:R-:W-:Y:S01]  /*2470*/  STS.64 [R0+0x18], R22 ;  /* 0x0000181600007388 */ /* 0x000fe20000000a00 */
[----:B------:R-:W-:Y:S01]  /*2480*/  IMAD.X R13, R13, 0x1, R11, P0 ;  /* 0x000000010d0d7824 */ /* 0x000fe200000e060b */
[----:B------:R-:W-:Y:S02]  /*2490*/  IADD3 R14, P0, PT, R14, R12, RZ ;  /* 0x0000000c0e0e7210 */ /* 0x000fe40007f1e0ff */
[----:B------:R-:W-:Y:S03]  /*24a0*/  STS.64 [R0+0x20], R24 ;  /* 0x0000201800007388 */ /* 0x000fe60000000a00 */
[----:B------:R-:W-:Y:S01]  /*24b0*/  IMAD.X R15, R15, 0x1, R13, P0 ;  /* 0x000000010f0f7824 */ /* 0x000fe200000e060d */
[----:B------:R-:W-:Y:S01]  /*24c0*/  IADD3 R16, P0, PT, R16, R14, RZ ;  /* 0x0000000e10107210 */ /* 0x000fe20007f1e0ff */
[----:B------:R-:W-:Y:S04]  /*24d0*/  STS.64 [R0+0x28], R8 ;  /* 0x0000280800007388 */ /* 0x000fe80000000a00 */
[----:B------:R-:W-:Y:S01]  /*24e0*/  IMAD.X R17, R17, 0x1, R15, P0 ;  /* 0x0000000111117824 */ /* 0x000fe200000e060f */
[----:B------:R-:W-:Y:S01]  /*24f0*/  IADD3 R26, P0, PT, R18, R16, RZ ;  /* 0x00000010121a7210 */ /* 0x000fe20007f1e0ff */
[----:B------:R-:W-:Y:S04]  /*2500*/  STS.64 [R0+0x30], R10 ;  /* 0x0000300a00007388 */ /* 0x000fe80000000a00 */
[----:B------:R-:W-:Y:S01]  /*2510*/  IMAD.X R27, R19, 0x1, R17, P0 ;  /* 0x00000001131b7824 */ /* 0x000fe200000e0611 */
[----:B------:R-:W-:Y:S04]  /*2520*/  STS.64 [R0+0x38], R12 ;  /* 0x0000380c00007388 */ /* 0x000fe80000000a00 */
[----:B------:R-:W-:Y:S04]  /*2530*/  STS.64 [R0+0x40], R14 ;  /* 0x0000400e00007388 */ /* 0x000fe80000000a00 */
[----:B------:R-:W-:Y:S04]  /*2540*/  STS.64 [R0+0x48], R16 ;  /* 0x0000481000007388 */ /* 0x000fe80000000a00 */
[----:B------:R0:W-:Y:S01]  /*2550*/  STS.64 [R0+0x50], R26 ;  /* 0x0000501a00007388 */ /* 0x0001e20000000a00 */
[----:B------:R-:W-:-:S03]  /*2560*/  NOP ;  /* 0x0000000000007918 */ /* 0x000fc60000000000 */
[----:B------:R-:W1:Y:S04]  /*2570*/  LDS.64 R4, [R2] ;  /* 0x0000000002047984 */ /* 0x000e680000000a00 */
[----:B------:R-:W3:Y:S01]  /*2580*/  LDS.64 R6, [R2+0x100] ;  /* 0x0001000002067984 */ /* 0x000ee20000000a00 */
[C---:B0-----:R-:W-:Y:S02]  /*2590*/  LOP3.LUT R0, R3.reuse, 0x3e0, RZ, 0xc0, !PT ;  /* 0x000003e003007812 */ /* 0x041fe400078ec0ff */
[----:B------:R-:W-:Y:S01]  /*25a0*/  LOP3.LUT R3, R3, 0x1f, RZ, 0xc0, !PT ;  /* 0x0000001f03037812 */ /* 0x000fe200078ec0ff */
[----:B------:R-:W0:Y:S04]  /*25b0*/  LDS.64 R8, [R2+0x200] ;  /* 0x0002000002087984 */ /* 0x000e280000000a00 */
[----:B------:R-:W4:Y:S01]  /*25c0*/  LDS.64 R10, [R2+0x300] ;  /* 0x00030000020a7984 */ /* 0x000f220000000a00 */
[----:B------:R-:W-:-:S02]  /*25d0*/  IMAD R0, R0, 0xb, R3 ;  /* 0x0000000b00007824 */ /* 0x000fc400078e0203 */
[----:B------:R-:W-:Y:S01]  /*25e0*/  IMAD R3, R28, 0x11e0, RZ ;  /* 0x000011e01c037824 */ /* 0x000fe200078e02ff */
[----:B------:R-:W5:Y:S04]  /*25f0*/  LDS.64 R12, [R2+0x400] ;  /* 0x00040000020c7984 */ /* 0x000f680000000a00 */
[----:B------:R-:W5:Y:S01]  /*2600*/  LDS.64 R14, [R2+0x500] ;  /* 0x00050000020e7984 */ /* 0x000f620000000a00 */
[----:B------:R-:W-:-:S03]  /*2610*/  IADD3 R0, P0, PT, R3, R0, RZ ;  /* 0x0000000003007210 */ /* 0x000fc60007f1e0ff */
[----:B------:R-:W5:Y:S02]  /*2620*/  LDS.64 R16, [R2+0x600] ;  /* 0x0006000002107984 */ /* 0x000f640000000a00 */
[----:B------:R-:W-:Y:S01]  /*2630*/  IMAD.X R3, RZ, RZ, RZ, P0 ;  /* 0x000000ffff037224 */ /* 0x000fe200000e06ff */
[C---:B--2---:R-:W-:Y:S01]  /*2640*/  LEA R26, P0, R0.reuse, UR6, 0x3 ;  /* 0x00000006001a7c11 */ /* 0x044fe2000f8018ff */
[----:B------:R-:W2:Y:S03]  /*2650*/  LDS.64 R18, [R2+0x700] ;  /* 0x0007000002127984 */ /* 0x000ea60000000a00 */
[----:B------:R-:W-:Y:S01]  /*2660*/  LEA.HI.X R27, R0, UR7, R3, 0x3, P0 ;  /* 0x00000007001b7c11 */ /* 0x000fe200080f1c03 */
[----:B------:R-:W2:Y:S04]  /*2670*/  LDS.64 R20, [R2+0x800] ;  /* 0x0008000002147984 */ /* 0x000ea80000000a00 */
[----:B------:R-:W2:Y:S04]  /*2680*/  LDS.64 R22, [R2+0x900] ;  /* 0x0009000002167984 */ /* 0x000ea80000000a00 */
[----:B------:R-:W2:Y:S04]  /*2690*/  LDS.64 R24, [R2+0xa00] ;  /* 0x000a000002187984 */ /* 0x000ea80000000a00 */
[----:B-1----:R-:W-:Y:S04]  /*26a0*/  STG.E.64 desc[UR8][R26.64], R4 ;  /* 0x000000041a007986 */ /* 0x002fe8000c101b08 */
[----:B---3--:R-:W-:Y:S04]  /*26b0*/  STG.E.64 desc[UR8][R26.64+0x100], R6 ;  /* 0x000100061a007986 */ /* 0x008fe8000c101b08 */
[----:B0-----:R-:W-:Y:S04]  /*26c0*/  STG.E.64 desc[UR8][R26.64+0x200], R8 ;  /* 0x000200081a007986 */ /* 0x001fe8000c101b08 */
[----:B----4-:R-:W-:Y:S04]  /*26d0*/  STG.E.64 desc[UR8][R26.64+0x300], R10 ;  /* 0x0003000a1a007986 */ /* 0x010fe8000c101b08 */
[----:B-----5:R-:W-:Y:S04]  /*26e0*/  STG.E.64 desc[UR8][R26.64+0x400], R12 ;  /* 0x0004000c1a007986 */ /* 0x020fe8000c101b08 */
[----:B------:R-:W-:Y:S04]  /*26f0*/  STG.E.64 desc[UR8][R26.64+0x500], R14 ;  /* 0x0005000e1a007986 */ /* 0x000fe8000c101b08 */
[----:B------:R-:W-:Y:S04]  /*2700*/  STG.E.64 desc[UR8][R26.64+0x600], R16 ;  /* 0x000600101a007986 */ /* 0x000fe8000c101b08 */
[----:B--2---:R-:W-:Y:S04]  /*2710*/  STG.E.64 desc[UR8][R26.64+0x700], R18 ;  /* 0x000700121a007986 */ /* 0x004fe8000c101b08 */
[----:B------:R-:W-:Y:S04]  /*2720*/  STG.E.64 desc[UR8][R26.64+0x800], R20 ;  /* 0x000800141a007986 */ /* 0x000fe8000c101b08 */
[----:B------:R-:W-:Y:S04]  /*2730*/  STG.E.64 desc[UR8][R26.64+0x900], R22 ;  /* 0x000900161a007986 */ /* 0x000fe8000c101b08 */
[----:B------:R-:W-:Y:S01]  /*2740*/  STG.E.64 desc[UR8][R26.64+0xa00], R24 ;  /* 0x000a00181a007986 */ /* 0x000fe2000c101b08 */
[----:B------:R-:W-:Y:S05]  /*2750*/  EXIT ;  /* 0x000000000000794d */ /* 0x000fea0003800000 */
.L_x_3953:
[----:B------:R-:W-:-:S13]  /*2760*/  ISETP.NE.AND P0, PT, R7, RZ, PT ;  /* 0x000000ff0700720c */ /* 0x000fda0003f05270 */
[----:B------:R-:W-:Y:S05]  /*2770*/  @!P0 EXIT ;  /* 0x000000000000894d */ /* 0x000fea0003800000 */
[----:B------:R-:W0:Y:S02]  /*2780*/  LDC.64 R2, c[0x0][0x380] ;  /* 0x0000e000ff027b82 */ /* 0x000e240000000a00 */
[----:B0-----:R-:W-:-:S05]  /*2790*/  IMAD.WIDE.U32 R2, R9, 0x8, R2 ;  /* 0x0000000809027825 */ /* 0x001fca00078e0002 */
        /* <DEDUP_REMOVED lines=10> */
[----:B------:R-:W-:Y:S01]  /*2840*/  VIADD R0, R4, 0x80 ;  /* 0x0000008004007836 */ /* 0x000fe20000000000 */
[-C--:B------:R-:W-:Y:S02]  /*2850*/  ISETP.GE.U32.AND P0, PT, R10, R7.reuse, PT ;  /* 0x000000070a00720c */ /* 0x080fe40003f06070 */
[C---:B------:R-:W-:Y:S01]  /*2860*/  LEA R10, P3, R4.reuse, R2, 0x3 ;  /* 0x00000002040a7211 */ /* 0x040fe200078618ff */
[----:B0-----:R-:W-:Y:S01]  /*2870*/  VIADD R2, R4, 0xa0 ;  /* 0x000000a004027836 */ /* 0x001fe20000000000 */
[-C--:B------:R-:W-:Y:S01]  /*2880*/  ISETP.GE.U32.AND P1, PT, R12, R7.reuse, PT ;  /* 0x000000070c00720c */ /* 0x080fe20003f26070 */
[----:B------:R-:W-:Y:S01]  /*2890*/  VIADD R12, R4, 0xc0 ;  /* 0x000000c0040c7836 */ /* 0x000fe20000000000 */
[-C--:B------:R-:W-:Y:S01]  /*28a0*/  ISETP.GE.U32.AND P2, PT, R0, R7.reuse, PT ;  /* 0x000000070000720c */ /* 0x080fe20003f46070 */
[----:B------:R-:W-:Y:S01]  /*28b0*/  IMAD.X R11, RZ, RZ, R3, P3 ;  /* 0x000000ffff0b7224 */ /* 0x000fe200018e0603 */
[-C--:B------:R-:W-:Y:S01]  /*28c0*/  ISETP.GE.U32.AND P3, PT, R2, R7.reuse, PT ;  /* 0x000000070200720c */ /* 0x080fe20003f66070 */
[----:B------:R-:W-:Y:S01]  /*28d0*/  VIADD R0, R4, 0xe0 ;  /* 0x000000e004007836 */ /* 0x000fe20000000000 */
[----:B------:R-:W-:Y:S01]  /*28e0*/  ISETP.GE.U32.AND P4, PT, R12, R7, PT ;  /* 0x000000070c00720c */ /* 0x000fe20003f86070 */
[----:B------:R-:W-:-:S02]  /*28f0*/  VIADD R2, R4, 0x120 ;  /* 0x0000012004027836 */ /* 0x000fc40000000000 */
[----:B--2---:R-:W-:Y:S02]  /*2900*/  IMAD.MOV.U32 R18, RZ, RZ, R8 ;  /* 0x000000ffff127224 */ /* 0x004fe400078e0008 */
[----:B------:R-:W-:Y:S02]  /*2910*/  IMAD.MOV.U32 R19, RZ, RZ, R9 ;  /* 0x000000ffff137224 */ /* 0x000fe400078e0009 */
[----:B------:R-:W2:Y:S01]  /*2920*/  @!P5 LDG.E.64 R8, desc[UR8][R10.64] ;  /* 0x000000080a08d981 */ /* 0x000ea2000c1e1b00 */
[--C-:B------:R-:W-:Y:S01]  /*2930*/  IMAD.MOV.U32 R12, RZ, RZ, R18.reuse ;  /* 0x000000ffff0c7224 */ /* 0x100fe200078e0012 */
[----:B------:R-:W-:Y:S01]  /*2940*/  ISETP.GE.U32.AND P5, PT, R0, R7, PT ;  /* 0x000000070000720c */ /* 0x000fe20003fa6070 */
[----:B------:R-:W-:Y:S02]  /*2950*/  IMAD.MOV.U32 R13, RZ, RZ, R19 ;  /* 0x000000ffff0d7224 */ /* 0x000fe400078e0013 */
[----:B------:R-:W-:Y:S02]  /*2960*/  VIADD R0, R4, 0x100 ;  /* 0x0000010004007836 */ /* 0x000fe40000000000 */
[----:B------:R-:W-:-:S02]  /*2970*/  IMAD.MOV.U32 R14, RZ, RZ, R18 ;  /* 0x000000ffff0e7224 */ /* 0x000fc400078e0012 */
        /* <DEDUP_REMOVED lines=120> */
[----:B------:R-:W-:Y:S01]  /*3100*/  ISETP.NE.AND P1, PT, R2, 0x3, PT ;  /* 0x000000030200780c */ /* 0x000fe20003f25270 */
[----:B------:R-:W0:Y:S03]  /*3110*/  LDS.128 R24, [UR4+0x50] ;  /* 0x00005004ff187984 */ /* 0x000e260008000c00 */
[----:B------:R-:W-:Y:S02]  /*3120*/  SEL R6, R53, R6, !P1 ;  /* 0x0000000635067207 */ /* 0x000fe40004800000 */
[----:B------:R-:W-:Y:S02]  /*3130*/  IADD3 R53, P0, PT, R30, R53, RZ ;  /* 0x000000351e357210 */ /* 0x000fe40007f1e0ff */
[----:B------:R-:W-:-:S02]  /*3140*/  SEL R32, R29, R32, !P1 ;  /* 0x000000201d207207 */ /* 0x000fc40004800000 */
[----:B------:R-:W-:Y:S01]  /*3150*/  SEL R6, R53, R6, !P2 ;  /* 0x0000000635067207 */ /* 0x000fe20005000000 */
[----:B------:R-:W-:Y:S01]  /*3160*/  IMAD.X R33, R31, 0x1, R29, P0 ;  /* 0x000000011f217824 */ /* 0x000fe200000e061d */
[----:B--2---:R-:W-:Y:S01]  /*3170*/  IADD3 R53, P0, PT, R20, R53, RZ ;  /* 0x0000003514357210 */ /* 0x004fe20007f1e0ff */
[----:B------:R-:W1:Y:S01]  /*3180*/  LDS.128 R28, [UR4+0x60] ;  /* 0x00006004ff1c7984 */ /* 0x000e620008000c00 */
[----:B------:R-:W-:Y:S02]  /*3190*/  ISETP.NE.AND P1, PT, R2, 0x5, PT ;  /* 0x000000050200780c */ /* 0x000fe40003f25270 */
[----:B------:R-:W-:Y:S01]  /*31a0*/  SEL R20, R33, R32, !P2 ;  /* 0x0000002021147207 */ /* 0x000fe20005000000 */
[----:B------:R-:W-:Y:S01]  /*31b0*/  IMAD.X R55, R21, 0x1, R33, P0 ;  /* 0x0000000115377824 */ /* 0x000fe200000e0621 */
[----:B------:R-:W-:Y:S01]  /*31c0*/  IADD3 R21, P0, PT, R22, R53, RZ ;  /* 0x0000003516157210 */ /* 0x000fe20007f1e0ff */
[----:B------:R-:W2:Y:S01]  /*31d0*/  LDS.128 R32, [UR4+0x70] ;  /* 0x00007004ff207984 */ /* 0x000ea20008000c00 */
[----:B------:R-:W-:-:S02]  /*31e0*/  SEL R6, R53, R6, !P1 ;  /* 0x0000000635067207 */ /* 0x000fc40004800000 */
[----:B------:R-:W-:Y:S01]  /*31f0*/  SEL R20, R55, R20, !P1 ;  /* 0x0000001437147207 */ /* 0x000fe20004800000 */
[----:B------:R-:W-:Y:S01]  /*3200*/  IMAD.X R53, R23, 0x1, R55, P0 ;  /* 0x0000000117357824 */ /* 0x000fe200000e0637 */
[C---:B------:R-:W-:Y:S02]  /*3210*/  ISETP.NE.AND P1, PT, R2.reuse, 0x6, PT ;  /* 0x000000060200780c */ /* 0x040fe40003f25270 */
[C---:B------:R-:W-:Y:S02]  /*3220*/  ISETP.NE.AND P2, PT, R2.reuse, 0xc, PT ;  /* 0x0000000c0200780c */ /* 0x040fe40003f45270 */
[----:B------:R-:W-:Y:S02]  /*3230*/  SEL R6, R21, R6, !P1 ;  /* 0x0000000615067207 */ /* 0x000fe40004800000 */
[----:B------:R-:W-:Y:S02]  /*3240*/  SEL R20, R53, R20, !P1 ;  /* 0x0000001435147207 */ /* 0x000fe40004800000 */
[----:B------:R-:W-:-:S02]  /*3250*/  ISETP.NE.AND P1, PT, R2, 0x7, PT ;  /* 0x000000070200780c */ /* 0x000fc40003f25270 */
[----:B0-----:R-:W-:-:S04]  /*3260*/  IADD3 R23, P0, PT, R24, R21, RZ ;  /* 0x0000001518177210 */ /* 0x001fc80007f1e0ff */
[----:B------:R-:W-:Y:S01]  /*3270*/  SEL R6, R23, R6, !P1 ;  /* 0x0000000617067207 */ /* 0x000fe20004800000 */
[----:B------:R-:W-:Y:S01]  /*3280*/  IMAD.X R25, R25, 0x1, R53, P0 ;  /* 0x0000000119197824 */ /* 0x000fe200000e0635 */
[----:B------:R-:W-:-:S04]  /*3290*/  IADD3 R21, P0, PT, R26, R23, RZ ;  /* 0x000000171a157210 */ /* 0x000fc80007f1e0ff */
[----:B------:R-:W-:Y:S01]  /*32a0*/  SEL R20, R25, R20, !P1 ;  /* 0x0000001419147207 */ /* 0x000fe20004800000 */
[----:B------:R-:W-:Y:S01]  /*32b0*/  IMAD.X R27, R27, 0x1, R25, P0 ;  /* 0x000000011b1b7824 */ /* 0x000fe200000e0619 */
[----:B-1----:R-:W-:Y:S02]  /*32c0*/  IADD3 R23, P3, PT, R28, R21, RZ ;  /* 0x000000151c177210 */ /* 0x002fe40007f7e0ff */
[----:B------:R-:W-:Y:S02]  /*32d0*/  SEL R6, R21, R6, !P4 ;  /* 0x0000000615067207 */ /* 0x000fe40006000000 */
[----:B------:R-:W-:Y:S01]  /*32e0*/  IADD3 R21, P6, PT, R30, R23, RZ ;  /* 0x000000171e157210 */ /* 0x000fe20007fde0ff */
[----:B------:R-:W-:Y:S01]  /*32f0*/  IMAD.X R29, R29, 0x1, R27, P3 ;  /* 0x000000011d1d7824 */ /* 0x000fe200018e061b */
[----:B------:R-:W-:Y:S02]  /*3300*/  SEL R20, R27, R20, !P4 ;  /* 0x000000141b147207 */ /* 0x000fe40006000000 */
[----:B------:R-:W-:Y:S01]  /*3310*/  ISETP.NE.AND P0, PT, R2, 0xa, PT ;  /* 0x0000000a0200780c */ /* 0x000fe20003f05270 */
[----:B------:R-:W-:Y:S01]  /*3320*/  IMAD.X R31, R31, 0x1, R29, P6 ;  /* 0x000000011f1f7824 */ /* 0x000fe200030e061d */
[----:B------:R-:W-:-:S02]  /*3330*/  SEL R6, R23, R6, !P5 ;  /* 0x0000000617067207 */ /* 0x000fc40006800000 */
[----:B------:R-:W-:Y:S02]  /*3340*/  ISETP.NE.AND P3, PT, R3, RZ, PT ;  /* 0x000000ff0300720c */ /* 0x000fe40003f65270 */
[----:B--2---:R-:W-:Y:S02]  /*3350*/  IADD3 R3, P4, PT, R32, R21, RZ ;  /* 0x0000001520037210 */ /* 0x004fe40007f9e0ff */
[----:B------:R-:W-:Y:S02]  /*3360*/  SEL R20, R29, R20, !P5 ;  /* 0x000000141d147207 */ /* 0x000fe40006800000 */
[----:B------:R-:W-:Y:S01]  /*3370*/  ISETP.NE.AND P1, PT, R2, 0xb, PT ;  /* 0x0000000b0200780c */ /* 0x000fe20003f25270 */
[----:B------:R-:W-:Y:S01]  /*3380*/  IMAD.X R33, R33, 0x1, R31, P4 ;  /* 0x0000000121217824 */ /* 0x000fe200020e061f */
[----:B------:R-:W-:Y:S02]  /*3390*/  SEL R6, R21, R6, !P0 ;  /* 0x0000000615067207 */ /* 0x000fe40004000000 */
[----:B------:R-:W-:-:S02]  /*33a0*/  IADD3 R2, P6, PT, R34, R3, RZ ;  /* 0x0000000322027210 */ /* 0x000fc40007fde0ff */
[----:B------:R-:W-:Y:S02]  /*33b0*/  IADD3 R27, P5, PT, R44, -R51, RZ ;  /* 0x800000332c1b7210 */ /* 0x000fe40007fbe0ff */
[----:B------:R-:W-:Y:S01]  /*33c0*/  SEL R20, R31, R20, !P0 ;  /* 0x000000141f147207 */ /* 0x000fe20004000000 */
[----:B------:R-:W-:Y:S01]  /*33d0*/  IMAD.X R34, R35, 0x1, R33, P6 ;  /* 0x0000000123227824 */ /* 0x000fe200030e0621 */
[----:B------:R-:W-:Y:S01]  /*33e0*/  @P2 SEL R2, R3, R6, !P1 ;  /* 0x0000000603022207 */ /* 0x000fe20004800000 */
[----:B------:R-:W-:Y:S01]  /*33f0*/  IMAD.X R3, R45, 0x1, ~R49, P5 ;  /* 0x000000012d037824 */ /* 0x000fe200028e0e31 */
[----:B------:R-:W-:Y:S02]  /*3400*/  ISETP.GE.U32.AND P0, PT, R5, 0x20, PT ;  /* 0x000000200500780c */ /* 0x000fe40003f06070 */
[----:B------:R-:W-:Y:S02]  /*3410*/  SEL R27, R27, RZ, P3 ;  /* 0x000000ff1b1b7207 */ /* 0x000fe40001800000 */
[----:B------:R-:W-:-:S02]  /*3420*/  SEL R2, R2, RZ, P0 ;  /* 0x000000ff02027207 */ /* 0x000fc40000000000 */
[----:B------:R-:W-:Y:S02]  /*3430*/  @P2 SEL R34, R33, R20, !P1 ;  /* 0x0000001421222207 */ /* 0x000fe40004800000 */
[----:B-----5:R-:W-:Y:S02]  /*3440*/  IADD3 R27, P1, P2, R2, R27, R46 ;  /* 0x0000001b021b7210 */ /* 0x020fe40007a3e02e */
[----:B------:R-:W-:Y:S02]  /*3450*/  SEL R3, R3, RZ, P3 ;  /* 0x000000ff03037207 */ /* 0x000fe40001800000 */
[----:B------:R-:W-:-:S04]  /*3460*/  SEL R46, R34, RZ, P0 ;  /* 0x000000ff222e7207 */ /* 0x000fc80000000000 */
[----:B------:R-:W-:Y:S01]  /*3470*/  IADD3.X R3, PT, PT, R46, R3, R47, P1, P2 ;  /* 0x000000032e037210 */ /* 0x000fe20000fe442f */
[----:B------:R-:W-:Y:S06]  /*3480*/  BRA `(.L_x_3973) ;  /* 0x0000001400b07947 */ /* 0x000fec0003800000 */
.L_x_3972:
        /* <DEDUP_REMOVED lines=58> */
[----:B------:R-:W-:Y:S02]  /*3830*/  ISETP.NE.AND P1, PT, R2, 0x3, PT ;  /* 0x000000030200780c */ /* 0x000fe40003f25270 */
[----:B------:R-:W-:Y:S02]  /*3840*/  IADD3 R21, P0, PT, R26, R23, RZ ;  /* 0x000000171a157210 */ /* 0x000fe40007f1e0ff */
[----:B------:R-:W-:-:S03]  /*3850*/  SEL R24, R23, R24, !P1 ;  /* 0x0000001817187207 */ /* 0x000fc60004800000 */
[----:B------:R-:W-:Y:S01]  /*3860*/  IMAD.X R51, R27, 0x1, R53, P0 ;  /* 0x000000011b337824 */ /* 0x000fe200000e0635 */
[----:B--2---:R-:W-:Y:S02]  /*3870*/  IADD3 R25, P0, PT, R28, R21, RZ ;  /* 0x000000151c197210 */ /* 0x004fe40007f1e0ff */
[----:B------:R-:W-:Y:S02]  /*3880*/  SEL R28, R53, R20, !P1 ;  /* 0x00000014351c7207 */ /* 0x000fe40004800000 */
[----:B------:R-:W-:Y:S01]  /*3890*/  SEL R24, R21, R24, !P2 ;  /* 0x0000001815187207 */ /* 0x000fe20005000000 */
[----:B------:R-:W-:Y:S01]  /*38a0*/  IMAD.X R27, R29, 0x1, R51, P0 ;  /* 0x000000011d1b7824 */ /* 0x000fe200000e0633 */
[----:B------:R-:W0:Y:S01]  /*38b0*/  LDS.128 R20, [UR4+0x60] ;  /* 0x00006004ff147984 */ /* 0x000e220008000c00 */
[----:B------:R-:W-:Y:S02]  /*38c0*/  IADD3 R29, P0, PT, R30, R25, RZ ;  /* 0x000000191e1d7210 */ /* 0x000fe40007f1e0ff */
[----:B------:R-:W-:-:S02]  /*38d0*/  SEL R28, R51, R28, !P2 ;  /* 0x0000001c331c7207 */ /* 0x000fc40005000000 */
[----:B------:R-:W-:Y:S01]  /*38e0*/  ISETP.NE.AND P1, PT, R2, 0x5, PT ;  /* 0x000000050200780c */ /* 0x000fe20003f25270 */
[----:B------:R-:W-:Y:S01]  /*38f0*/  IMAD.X R51, R31, 0x1, R27, P0 ;  /* 0x000000011f337824 */ /* 0x000fe200000e061b */
[----:B---3--:R-:W-:Y:S02]  /*3900*/  IADD3 R31, P0, PT, R32, R29, RZ ;  /* 0x0000001d201f7210 */ /* 0x008fe40007f1e0ff */
[----:B------:R-:W-:Y:S02]  /*3910*/  SEL R30, R25, R24, !P1 ;  /* 0x00000018191e7207 */ /* 0x000fe40004800000 */
[----:B------:R-:W-:Y:S01]  /*3920*/  SEL R28, R27, R28, !P1 ;  /* 0x0000001c1b1c7207 */ /* 0x000fe20004800000 */
[----:B------:R-:W-:Y:S01]  /*3930*/  IMAD.X R33, R33, 0x1, R51, P0 ;  /* 0x0000000121217824 */ /* 0x000fe200000e0633 */
[----:B------:R-:W1:Y:S01]  /*3940*/  LDS.128 R24, [UR4+0x70] ;  /* 0x00007004ff187984 */ /* 0x000e620008000c00 */
[C---:B------:R-:W-:Y:S02]  /*3950*/  ISETP.NE.AND P1, PT, R2.reuse, 0x6, PT ;  /* 0x000000060200780c */ /* 0x040fe40003f25270 */
[----:B------:R-:W-:-:S02]  /*3960*/  ISETP.NE.AND P2, PT, R2, 0x7, PT ;  /* 0x000000070200780c */ /* 0x000fc40003f45270 */
[----:B------:R-:W-:Y:S02]  /*3970*/  SEL R30, R29, R30, !P1 ;  /* 0x0000001e1d1e7207 */ /* 0x000fe40004800000 */
[----:B------:R-:W-:Y:S02]  /*3980*/  SEL R32, R51, R28, !P1 ;  /* 0x0000001c33207207 */ /* 0x000fe40004800000 */
[----:B------:R-:W2:Y:S01]  /*3990*/  LDS.64 R28, [UR4+0x80] ;  /* 0x00008004ff1c7984 */ /* 0x000ea20008000a00 */
[----:B------:R-:W-:Y:S02]  /*39a0*/  SEL R30, R31, R30, !P2 ;  /* 0x0000001e1f1e7207 */ /* 0x000fe40005000000 */
[----:B------:R-:W-:Y:S02]  /*39b0*/  IADD3 R31, P0, PT, R34, R31, RZ ;  /* 0x0000001f221f7210 */ /* 0x000fe40007f1e0ff */
[----:B------:R-:W-:Y:S02]  /*39c0*/  SEL R32, R33, R32, !P2 ;  /* 0x0000002021207207 */ /* 0x000fe40005000000 */
[----:B------:R-:W-:Y:S01]  /*39d0*/  SEL R30, R31, R30, !P3 ;  /* 0x0000001e1f1e7207 */ /* 0x000fe20005800000 */
[----:B------:R-:W-:Y:S01]  /*39e0*/  IMAD.X R35, R35, 0x1, R33, P0 ;  /* 0x0000000123237824 */ /* 0x000fe200000e0621 */
[----:B------:R-:W-:-:S02]  /*39f0*/  ISETP.NE.AND P2, PT, R2, 0xa, PT ;  /* 0x0000000a0200780c */ /* 0x000fc40003f45270 */
[C---:B------:R-:W-:Y:S02]  /*3a00*/  ISETP.NE.AND P1, PT, R2.reuse, 0xb, PT ;  /* 0x0000000b0200780c */ /* 0x040fe40003f25270 */
[----:B------:R-:W-:Y:S02]  /*3a10*/  ISETP.NE.AND P0, PT, R2, 0xc, PT ;  /* 0x0000000c0200780c */ /* 0x000fe40003f05270 */
[----:B0-----:R-:W-:Y:S02]  /*3a20*/  IADD3 R31, P4, PT, R20, R31, RZ ;  /* 0x0000001f141f7210 */ /* 0x001fe40007f9e0ff */
[----:B------:R-:W-:Y:S02]  /*3a30*/  SEL R20, R35, R32, !P3 ;  /* 0x0000002023147207 */ /* 0x000fe40005800000 */
[----:B------:R-:W-:Y:S01]  /*3a40*/  SEL R2, R31, R30, !P5 ;  /* 0x0000001e1f027207 */ /* 0x000fe20006800000 */
[----:B------:R-:W-:Y:S01]  /*3a50*/  IMAD.X R21, R21, 0x1, R35, P4 ;  /* 0x0000000115157824 */ /* 0x000fe200020e0623 */
[----:B------:R-:W-:-:S02]  /*3a60*/  IADD3 R31, P6, PT, R22, R31, RZ ;  /* 0x0000001f161f7210 */ /* 0x000fc40007fde0ff */
[----:B------:R-:W-:Y:S02]  /*3a70*/  IADD3 R30, P3, PT, R46, -R45, RZ ;  /* 0x8000002d2e1e7210 */ /* 0x000fe40007f7e0ff */
[----:B------:R-:W-:Y:S01]  /*3a80*/  SEL R2, R31, R2, !P2 ;  /* 0x000000021f027207 */ /* 0x000fe20005000000 */
[----:B------:R-:W-:Y:S01]  /*3a90*/  IMAD.X R23, R23, 0x1, R21, P6 ;  /* 0x0000000117177824 */ /* 0x000fe200030e0615 */
[----:B------:R-:W-:Y:S01]  /*3aa0*/  SEL R20, R21, R20, !P5 ;  /* 0x0000001415147207 */ /* 0x000fe20006800000 */
[----:B------:R-:W-:Y:S01]  /*3ab0*/  IMAD.X R46, R47, 0x1, ~R49, P3 ;  /* 0x000000012f2e7824 */ /* 0x000fe200018e0e31 */
[----:B-1----:R-:W-:Y:S02]  /*3ac0*/  IADD3 R31, P4, PT, R24, R31, RZ ;  /* 0x0000001f181f7210 */ /* 0x002fe40007f9e0ff */
[----:B------:R-:W-:Y:S02]  /*3ad0*/  ISETP.NE.AND P5, PT, R3, RZ, PT ;  /* 0x000000ff0300720c */ /* 0x000fe40003fa5270 */
[----:B------:R-:W-:Y:S01]  /*3ae0*/  SEL R2, R31, R2, !P1 ;  /* 0x000000021f027207 */ /* 0x000fe20004800000 */
[----:B------:R-:W-:Y:S01]  /*3af0*/  IMAD.X R25, R25, 0x1, R23, P4 ;  /* 0x0000000119197824 */ /* 0x000fe200020e0617 */
[----:B------:R-:W-:-:S02]  /*3b00*/  IADD3 R31, P6, PT, R26, R31, RZ ;  /* 0x0000001f1a1f7210 */ /* 0x000fc40007fde0ff */
[----:B------:R-:W-:Y:S02]  /*3b10*/  SEL R20, R23, R20, !P2 ;  /* 0x0000001417147207 */ /* 0x000fe40005000000 */
[----:B------:R-:W-:Y:S01]  /*3b20*/  SEL R21, R30, RZ, P5 ;  /* 0x000000ff1e157207 */ /* 0x000fe20002800000 */
[----:B------:R-:W-:Y:S01]  /*3b30*/  IMAD.X R27, R27, 0x1, R25, P6 ;  /* 0x000000011b1b7824 */ /* 0x000fe200030e0619 */
[----:B------:R-:W-:Y:S02]  /*3b40*/  SEL R2, R31, R2, !P0 ;  /* 0x000000021f027207 */ /* 0x000fe40004000000 */
[----:B------:R-:W-:Y:S02]  /*3b50*/  ISETP.GT.U32.AND P2, PT, R5, 0x1f, PT ;  /* 0x0000001f0500780c */ /* 0x000fe40003f44070 */
[----:B------:R-:W-:Y:S02]  /*3b60*/  SEL R20, R25, R20, !P1 ;  /* 0x0000001419147207 */ /* 0x000fe40004800000 */
[----:B------:R-:W-:-:S02]  /*3b70*/  IADD3 R21, P1, PT, R21, R2, RZ ;  /* 0x0000000215157210 */ /* 0x000fc40007f3e0ff */
[----:B------:R-:W-:Y:S02]  /*3b80*/  SEL R23, R46, RZ, P5 ;  /* 0x000000ff2e177207 */ /* 0x000fe40002800000 */
[----:B------:R-:W-:Y:S02]  /*3b90*/  SEL R2, R27, R20, !P0 ;  /* 0x000000141b027207 */ /* 0x000fe40004000000 */
[----:B--2---:R-:W-:Y:S02]  /*3ba0*/  IADD3 R34, P0, PT, R28, R31, RZ ;  /* 0x0000001f1c227210 */ /* 0x004fe40007f1e0ff */
        /* <DEDUP_REMOVED lines=25> */
.L_x_4031:
[----:B------:R-:W-:Y:S05]  /*3d40*/  @!P0 BRA `(.L_x_3976) ;  /* 0x0000000000888947 */ /* 0x000fea0003800000 */
[----:B------:R-:W-:Y:S01]  /*3d50*/  IADD3 R25, PT, PT, R47, UR10, R44 ;  /* 0x0000000a2f197c10 */ /* 0x000fe2000fffe02c */
[----:B------:R-:W-:-:S04]  /*3d60*/  IMAD.MOV.U32 R26, RZ, RZ, 0x182 ;  /* 0x00000182ff1a7424 */ /* 0x000fc800078e00ff */
[----:B------:R-:W-:-:S07]  /*3d70*/  IMAD.WIDE R24, R25, 0x10, R32 ;  /* 0x0000001019187825 */ /* 0x000fce00078e0220 */
.L_x_3978:
        /* <DEDUP_REMOVED lines=30> */
.L_x_4034:
[----:B------:R-:W-:Y:S05]  /*3f60*/  @P0 BRA `(.L_x_3978) ;  /* 0xfffffffc00840947 */ /* 0x000fea000383ffff */
.L_x_3976:
        /* <DEDUP_REMOVED lines=58> */
.L_x_4048:
[----:B------:R-:W-:Y:S05]  /*4310*/  @!P0 BRA `(.L_x_3980) ;  /* 0x0000000400808947 */ /* 0x000fea0003800000 */
[----:B------:R-:W-:-:S07]  /*4320*/  IMAD.MOV.U32 R46, RZ, RZ, 0x182 ;  /* 0x00000182ff2e7424 */ /* 0x000fce00078e00ff */
.L_x_3986:
        /* <DEDUP_REMOVED lines=9> */
.L_x_4051:
[----:B------:R-:W-:Y:S05]  /*43c0*/  @!P0 BRA `(.L_x_3982) ;  /* 0x0000000000808947 */ /* 0x000fea0003800000 */
[----:B------:R-:W-:-:S07]  /*43d0*/  IMAD.MOV.U32 R26, RZ, RZ, R46 ;  /* 0x000000ffff1a7224 */ /* 0x000fce00078e002e */
.L_x_3984:
        /* <DEDUP_REMOVED lines=30> */
.L_x_4054:
[----:B------:R-:W-:Y:S05]  /*45c0*/  @P0 BRA `(.L_x_3984) ;  /* 0xfffffffc00840947 */ /* 0x000fea000383ffff */
.L_x_3982:
        /* <DEDUP_REMOVED lines=52> */
.L_x_4068:
[----:B------:R-:W-:Y:S05]  /*4910*/  @P0 BRA `(.L_x_3986) ;  /* 0xfffffff800840947 */ /* 0x000fea000383ffff */
.L_x_3980:
[----:B------:R-:W0:Y:S01]  /*4920*/  S2R R5, SR_TID.X ;  /* 0x0000000000057919 */ /* 0x000e220000002100 */
[----:B------:R-:W-:Y:S01]  /*4930*/  ISETP.NE.AND P1, PT, R3, RZ, PT ;  /* 0x000000ff0300720c */ /* 0x000fe20003f25270 */
[----:B------:R-:W-:-:S12]  /*4940*/  BSSY.RECONVERGENT B0, `(.L_x_3987) ;  /* 0x0000010000007945 */ /* 0x000fd80003800200 */
[----:B------:R-:W1:Y:S01]  /*4950*/  @!P1 S2R R6, SR_CgaCtaId ;  /* 0x0000000000069919 */ /* 0x000e620000008800 */
[----:B------:R-:W-:Y:S02]  /*4960*/  @!P1 MOV R3, 0x400 ;  /* 0x0000040000039802 */ /* 0x000fe40000000f00 */
[----:B0-----:R-:W-:Y:S02]  /*4970*/  ISETP.NE.AND P0, PT, R5, RZ, PT ;  /* 0x000000ff0500720c */ /* 0x001fe40003f05270 */
[----:B-1----:R-:W-:-:S11]  /*4980*/  @!P1 LEA R3, R6, R3, 0x18 ;  /* 0x0000000306039211 */ /* 0x002fd600078ec0ff */
[----:B------:R-:W-:Y:S05]  /*4990*/  @P0 BRA `(.L_x_3988) ;  /* 0x0000000000280947 */ /* 0x000fea0003800000 */
        /* <DEDUP_REMOVED lines=10> */
.L_x_3988:
[----:B------:R-:W-:Y:S05]  /*4a40*/  BSYNC.RECONVERGENT B0 ;  /* 0x0000000000007941 */ /* 0x000fea0003800200 */
.L_x_3987:
[----:B------:R0:W-:Y:S01]  /*4a50*/  @!P1 STS.64 [R3+0x98], R44 ;  /* 0x0000982c03009388 */ /* 0x0001e20000000a00 */
[----:B-1----:R-:W-:Y:S02]  /*4a60*/  IMAD.MOV.U32 R21, RZ, RZ, R30 ;  /* 0x000000ffff157224 */ /* 0x002fe400078e001e */
[----:B------:R-:W-:Y:S02]  /*4a70*/  IMAD.MOV.U32 R23, RZ, RZ, R2 ;  /* 0x000000ffff177224 */ /* 0x000fe400078e0002 */
[----:B------:R-:W-:Y:S02]  /*4a80*/  @!P1 IMAD.MOV.U32 R21, RZ, RZ, R44 ;  /* 0x000000ffff159224 */ /* 0x000fe400078e002c */
[----:B------:R-:W-:-:S07]  /*4a90*/  @!P1 IMAD.MOV.U32 R23, RZ, RZ, R45 ;  /* 0x000000ffff179224 */ /* 0x000fce00078e002d */
.L_x_3974:
[----:B------:R-:W-:Y:S05]  /*4aa0*/  WARPSYNC.ALL ;  /* 0x0000000000007948 */ /* 0x000fea0003800000 */
[----:B------:R-:W1:Y:S08]  /*4ab0*/  S2UR UR5, SR_CgaCtaId ;  /* 0x00000000000579c3 */ /* 0x000e700000008800 */
[----:B------:R-:W-:Y:S01]  /*4ac0*/  BAR.SYNC.DEFER_BLOCKING 0x0 ;  /* 0x0000000000007b1d */ /* 0x000fe20000010000 */
[----:B------:R-:W-:-:S05]  /*4ad0*/  ISETP.NE.AND P1, PT, R5, RZ, PT ;  /* 0x000000ff0500720c */ /* 0x000fca0003f25270 */
[----:B------:R-:W-:Y:S02]  /*4ae0*/  UMOV UR4, 0x400 ;  /* 0x0000040000047882 */ /* 0x000fe40000000000 */
[----:B-1----:R-:W-:-:S09]  /*4af0*/  ULEA UR4, UR5, UR4, 0x18 ;  /* 0x0000000405047291 */ /* 0x002fd2000f8ec0ff */
[----:B0-----:R-:W0:Y:S02]  /*4b00*/  LDS.64 R2, [UR4+0x98] ;  /* 0x00009804ff027984 */ /* 0x001e240008000a00 */
[----:B0-----:R-:W-:-:S04]  /*4b10*/  SEL R2, R2, RZ, P1 ;  /* 0x000000ff02027207 */ /* 0x001fc80000800000 */
[----:B------:R-:W-:Y:S02]  /*4b20*/  IADD3 R27, P0, PT, R21, R2, RZ ;  /* 0x00000002151b7210 */ /* 0x000fe40007f1e0ff */
[----:B------:R-:W-:-:S05]  /*4b30*/  SEL R2, R3, RZ, P1 ;  /* 0x000000ff03027207 */ /* 0x000fca0000800000 */
[----:B------:R-:W-:-:S07]  /*4b40*/  IMAD.X R3, R23, 0x1, R2, P0 ;  /* 0x0000000117037824 */ /* 0x000fce00000e0602 */
.L_x_3973:
[----:B------:R-:W-:Y:S01]  /*4b50*/  BAR.SYNC.DEFER_BLOCKING 0x0 ;  /* 0x0000000000007b1d */ /* 0x000fe20000010000 */
[----:B------:R-:W-:Y:S01]  /*4b60*/  IADD3 R20, P0, PT, R42, R27, RZ ;  /* 0x0000001b2a147210 */ /* 0x000fe20007f1e0ff */
[----:B------:R-:W-:Y:S01]  /*4b70*/  IMAD.MOV.U32 R2, RZ, RZ, R27 ;  /* 0x000000ffff027224 */ /* 0x000fe200078e001b */
[----:B------:R-:W-:-:S03]  /*4b80*/  LOP3.LUT R31, R5, 0x1f, RZ, 0xc0, !PT ;  /* 0x0000001f051f7812 */ /* 0x000fc600078ec0ff */
[----:B------:R-:W-:Y:S01]  /*4b90*/  IMAD.X R21, R43, 0x1, R3, P0 ;  /* 0x000000012b157824 */ /* 0x000fe200000e0603 */
[----:B------:R-:W-:Y:S01]  /*4ba0*/  IADD3 R22, P0, PT, R40, R20, RZ ;  /* 0x0000001428167210 */ /* 0x000fe20007f1e0ff */
[----:B------:R-:W0:Y:S01]  /*4bb0*/  S2R R29, SR_LANEID ;  /* 0x00000000001d7919 */ /* 0x000e220000000000 */
        /* <DEDUP_REMOVED lines=13> */
[----:B0-----:R-:W-:-:S04]  /*4c90*/  IMAD R29, R29, 0x50, R0 ;  /* 0x000000501d1d7824 */ /* 0x001fc800078e0200 */
[----:B------:R-:W-:Y:S01]  /*4ca0*/  IMAD.X R15, R15, 0x1, R13, P0 ;  /* 0x000000010f0f7824 */ /* 0x000fe200000e060d */
[----:B------:R-:W-:Y:S01]  /*4cb0*/  IADD3 R16, P0, PT, R16, R14, RZ ;  /* 0x0000000e10107210 */ /* 0x000fe20007f1e0ff */
[----:B-1----:R-:W-:Y:S01]  /*4cc0*/  VIADD R6, R6, UR5 ;  /* 0x0000000506067c36 */ /* 0x002fe20008000000 */
[----:B------:R0:W-:Y:S03]  /*4cd0*/  STS.64 [R29], R2 ;  /* 0x000000021d007388 */ /* 0x0001e60000000a00 */
[----:B------:R-:W-:Y:S01]  /*4ce0*/  IMAD.X R17, R17, 0x1, R15, P0 ;  /* 0x0000000111117824 */ /* 0x000fe200000e060f */
[----:B------:R-:W-:Y:S01]  /*4cf0*/  IADD3 R26, P0, PT, R18, R16, RZ ;  /* 0x00000010121a7210 */ /* 0x000fe20007f1e0ff */
[----:B------:R-:W-:Y:S01]  /*4d00*/  STS.64 [R29+0x8], R20 ;  /* 0x000008141d007388 */ /* 0x000fe20000000a00 */
[----:B------:R-:W-:Y:S01]  /*4d10*/  IMAD R33, R6, 0x11e0, RZ ;  /* 0x000011e006217824 */ /* 0x000fe200078e02ff */
[----:B------:R-:W-:-:S02]  /*4d20*/  LOP3.LUT R6, R5, 0x3e0, RZ, 0xc0, !PT ;  /* 0x000003e005067812 */ /* 0x000fc400078ec0ff */
[----:B------:R-:W-:Y:S01]  /*4d30*/  IMAD.X R27, R19, 0x1, R17, P0 ;  /* 0x00000001131b7824 */ /* 0x000fe200000e0611 */
[----:B------:R-:W-:Y:S01]  /*4d40*/  STS.64 [R29+0x10], R22 ;  /* 0x000010161d007388 */ /* 0x000fe20000000a00 */
[----:B0-----:R-:W-:Y:S01]  /*4d50*/  IADD3 R2, P0, PT, R36, R26, RZ ;  /* 0x0000001a24027210 */ /* 0x001fe20007f1e0ff */
[----:B------:R-:W-:Y:S02]  /*4d60*/  IMAD R31, R6, 0xb, R31 ;  /* 0x0000000b061f7824 */ /* 0x000fe400078e021f */
[----:B------:R-:W-:Y:S02]  /*4d70*/  STS.64 [R29+0x18], R24 ;  /* 0x000018181d007388 */ /* 0x000fe40000000a00 */
[----:B------:R-:W-:Y:S01]  /*4d80*/  IMAD.X R3, R37, 0x1, R27, P0 ;  /* 0x0000000125037824 */ /* 0x000fe200000e061b */
[----:B------:R-:W-:Y:S01]  /*4d90*/  ISETP.NE.AND P0, PT, R5, RZ, PT ;  /* 0x000000ff0500720c */ /* 0x000fe20003f05270 */
[----:B------:R-:W-:Y:S01]  /*4da0*/  STS.64 [R29+0x20], R8 ;  /* 0x000020081d007388 */ /* 0x000fe20000000a00 */
[----:B------:R-:W-:-:S02]  /*4db0*/  VIADD R30, R31, 0x40 ;  /* 0x000000401f1e7836 */ /* 0x000fc40000000000 */
[----:B------:R-:W-:Y:S01]  /*4dc0*/  VIADD R28, R31, 0x20 ;  /* 0x000000201f1c7836 */ /* 0x000fe20000000000 */
[----:B------:R-:W-:Y:S04]  /*4dd0*/  STS.64 [R29+0x28], R10 ;  /* 0x0000280a1d007388 */ /* 0x000fe80000000a00 */
[----:B------:R-:W-:Y:S04]  /*4de0*/  STS.64 [R29+0x30], R12 ;  /* 0x0000300c1d007388 */ /* 0x000fe80000000a00 */
[----:B------:R-:W-:Y:S04]  /*4df0*/  STS.64 [R29+0x38], R14 ;  /* 0x0000380e1d007388 */ /* 0x000fe80000000a00 */
[----:B------:R-:W-:Y:S04]  /*4e00*/  STS.64 [R29+0x40], R16 ;  /* 0x000040101d007388 */ /* 0x000fe80000000a00 */
[----:B------:R-:W-:Y:S04]  /*4e10*/  STS.64 [R29+0x48], R26 ;  /* 0x0000481a1d007388 */ /* 0x000fe80000000a00 */
[----:B------:R-:W-:Y:S01]  /*4e20*/  STS.64 [R29+0x50], R2 ;  /* 0x000050021d007388 */ /* 0x000fe20000000a00 */
        /* <DEDUP_REMOVED lines=14> */
[----:B------:R-:W-:-:S05]  /*4f10*/  IADD3 R5, P0, PT, R33, R4, RZ ;  /* 0x0000000421057210 */ /* 0x000fca0007f1e0ff */
[----:B0-----:R-:W-:Y:S01]  /*4f20*/  IMAD.X R0, RZ, RZ, RZ, P0 ;  /* 0x000000ffff007224 */ /* 0x001fe200000e06ff */
[----:B--2---:R-:W-:-:S04]  /*4f30*/  LEA R6, P0, R5, UR6, 0x3 ;  /* 0x0000000605067c11 */ /* 0x004fc8000f8018ff */
[----:B-1----:R-:W-:Y:S01]  /*4f40*/  LEA.HI.X R7, R5, UR7, R0, 0x3, P0 ;  /* 0x0000000705077c11 */ /* 0x002fe200080f1c00 */
[C---:B------:R-:W-:Y:S01]  /*4f50*/  VIADD R0, R31.reuse, 0x60 ;  /* 0x000000601f007836 */ /* 0x040fe20000000000 */
[----:B------:R-:W0:Y:S02]  /*4f60*/  LDS R29, [UR4+0x8f00] ;  /* 0x008f0004ff1d7984 */ /* 0x000e240008000800 */
[-C--:B0-----:R-:W-:Y:S01]  /*4f70*/  ISETP.GE.AND P5, PT, R4, R29.reuse, PT ;  /* 0x0000001d0400720c */ /* 0x081fe20003fa6270 */
[C---:B------:R-:W-:Y:S01]  /*4f80*/  VIADD R4, R31.reuse, 0x80 ;  /* 0x000000801f047836 */ /* 0x040fe20000000000 */
[-C--:B------:R-:W-:Y:S01]  /*4f90*/  ISETP.GE.AND P0, PT, R30, R29.reuse, PT ;  /* 0x0000001d1e00720c */ /* 0x080fe20003f06270 */
[C---:B------:R-:W-:Y:S01]  /*4fa0*/  VIADD R30, R31.reuse, 0xc0 ;  /* 0x000000c01f1e7836 */ /* 0x040fe20000000000 */
[-C--:B------:R-:W-:Y:S01]  /*4fb0*/  ISETP.GE.AND P1, PT, R0, R29.reuse, PT ;  /* 0x0000001d0000720c */ /* 0x080fe20003f26270 */
[C---:B------:R-:W-:Y:S01]  /*4fc0*/  VIADD R0, R31.reuse, 0xe0 ;  /* 0x000000e01f007836 */ /* 0x040fe20000000000 */
[-C--:B------:R-:W-:Y:S01]  /*4fd0*/  ISETP.GE.AND P6, PT, R28, R29.reuse, PT ;  /* 0x0000001d1c00720c */ /* 0x080fe20003fc6270 */
[C---:B------:R-:W-:Y:S01]  /*4fe0*/  VIADD R28, R31.reuse, 0xa0 ;  /* 0x000000a01f1c7836 */ /* 0x040fe20000000000 */
[-C--:B------:R-:W-:Y:S01]  /*4ff0*/  ISETP.GE.AND P2, PT, R4, R29.reuse, PT ;  /* 0x0000001d0400720c */ /* 0x080fe20003f46270 */
[----:B------:R-:W-:Y:S01]  /*5000*/  VIADD R4, R31, 0x100 ;  /* 0x000001001f047836 */ /* 0x000fe20000000000 */
[----:B------:R-:W-:-:S02]  /*5010*/  ISETP.GE.AND P4, PT, R30, R29, PT ;  /* 0x0000001d1e00720c */ /* 0x000fc40003f86270 */
[-C--:B------:R-:W-:Y:S01]  /*5020*/  ISETP.GE.AND P3, PT, R28, R29.reuse, PT ;  /* 0x0000001d1c00720c */ /* 0x080fe20003f66270 */
[----:B------:R0:W-:Y:S01]  /*5030*/  @!P5 STG.E.64 desc[UR8][R6.64], R20 ;  /* 0x000000140600d986 */ /* 0x0001e2000c101b08 */
[-C--:B------:R-:W-:Y:S01]  /*5040*/  ISETP.GE.AND P5, PT, R0, R29.reuse, PT ;  /* 0x0000001d0000720c */ /* 0x080fe20003fa6270 */
[C---:B------:R-:W-:Y:S02]  /*5050*/  VIADD R0, R31.reuse, 0x120 ;  /* 0x000001201f007836 */ /* 0x040fe40000000000 */
[----:B------:R0:W-:Y:S03]  /*5060*/  @!P0 STG.E.64 desc[UR8][R6.64+0x200], R24 ;  /* 0x0002001806008986 */ /* 0x0001e6000c101b08 */
[-C--:B------:R-:W-:Y:S01]  /*5070*/  ISETP.GE.AND P0, PT, R0, R29.reuse, PT ;  /* 0x0000001d0000720c */ /* 0x080fe20003f06270 */
[----:B------:R-:W-:Y:S01]  /*5080*/  VIADD R0, R31, 0x140 ;  /* 0x000001401f007836 */ /* 0x000fe20000000000 */
        /* <DEDUP_REMOVED lines=13> */
.L_x_3958:
[----:B------:R-:W-:Y:S01]  /*5160*/  BSSY B1, `(.L_x_3989) ;  /* 0x0000006000017945 */ /* 0x000fe20003800000 */
[----:B------:R-:W-:Y:S01]  /*5170*/  PLOP3.LUT P0, PT, P0, PT, PT, 0x8, 0x80 ;  /* 0x000000000080781c */ /* 0x000fe2000070e170 */
[----:B------:R-:W-:-:S12]  /*5180*/  IMAD.MOV.U32 R5, RZ, RZ, -0x1 ;  /* 0xffffffffff057424 */ /* 0x000fd800078e00ff */
[----:B------:R-:W-:Y:S05]  /*5190*/  WARPSYNC.COLLECTIVE R5, `(.L_x_3990) ;  /* 0x0000000005087348 */ /* 0x000fea0003c00000 */
[----:B------:R-:W-:Y:S01]  /*51a0*/  VOTE.ANY P0, P0 ;  /* 0x0000000000ff7806 */ /* 0x000fe20000000100 */
[----:B------:R-:W-:-:S12]  /*51b0*/  ENDCOLLECTIVE ;  /* 0x000000000000791b */ /* 0x000fd80003800000 */
.L_x_3990:
[----:B------:R-:W-:Y:S05]  /*51c0*/  BSYNC B1 ;  /* 0x0000000000017941 */ /* 0x000fea0003800000 */
.L_x_3989:
[----:B------:R-:W-:Y:S05]  /*51d0*/  BRA `(.L_x_3991) ;  /* 0xffffffc000c87947 */ /* 0x000fea000383ffff */
.L_x_3960:
[----:B------:R-:W-:Y:S01]  /*51e0*/  BSSY B1, `(.L_x_3992) ;  /* 0x0000006000017945 */ /* 0x000fe20003800000 */
[----:B------:R-:W-:Y:S01]  /*51f0*/  PLOP3.LUT P0, PT, P0, PT, PT, 0x8, 0x80 ;  /* 0x000000000080781c */ /* 0x000fe2000070e170 */
[----:B------:R-:W-:-:S12]  /*5200*/  IMAD.MOV.U32 R5, RZ, RZ, -0x1 ;  /* 0xffffffffff057424 */ /* 0x000fd800078e00ff */
[----:B------:R-:W-:Y:S05]  /*5210*/  WARPSYNC.COLLECTIVE R5, `(.L_x_3993) ;  /* 0x0000000005087348 */ /* 0x000fea0003c00000 */
[----:B------:R-:W-:Y:S01]  /*5220*/  VOTE.ANY P0, P0 ;  /* 0x0000000000ff7806 */ /* 0x000fe20000000100 */
[----:B------:R-:W-:-:S12]  /*5230*/  ENDCOLLECTIVE ;  /* 0x000000000000791b */ /* 0x000fd80003800000 */
.L_x_3993:
[----:B------:R-:W-:Y:S05]  /*5240*/  BSYNC B1 ;  /* 0x0000000000017941 */ /* 0x000fea0003800000 */
.L_x_3992:
[----:B------:R-:W-:Y:S05]  /*5250*/  BRA `(.L_x_3994) ;  /* 0xffffffc400287947 */ /* 0x000fea000383ffff */
.L_x_3962:
[----:B------:R-:W0:Y:S01]  /*5260*/  S2R R34, SR_GEMASK ;  /* 0x0000000000227919 */ /* 0x000e220000003c00 */
[----:B------:R-:W-:Y:S01]  /*5270*/  BSSY B1, `(.L_x_3995) ;  /* 0x0000006000017945 */ /* 0x000fe20003800000 */
[----:B------:R-:W-:Y:S01]  /*5280*/  PLOP3.LUT P0, PT, P0, PT, PT, 0x8, 0x80 ;  /* 0x000000000080781c */ /* 0x000fe2000070e170 */
[----:B------:R-:W-:-:S12]  /*5290*/  IMAD.MOV.U32 R5, RZ, RZ, -0x1 ;  /* 0xffffffffff057424 */ /* 0x000fd800078e00ff */
[----:B0-----:R-:W-:Y:S05]  /*52a0*/  WARPSYNC.COLLECTIVE R5, `(.L_x_3996) ;  /* 0x0000000005087348 */ /* 0x001fea0003c00000 */
[----:B------:R-:W-:Y:S01]  /*52b0*/  VOTE.ANY R5, PT, P0 ;  /* 0x0000000000057806 */ /* 0x000fe200000e0100 */
[----:B0-----:R-:W-:Y:S06]  /*52c0*/  ENDCOLLECTIVE ;  /* 0x000000000000791b */ /* 0x001fec0003800000 */
.L_x_3996:
[----:B------:R-:W-:Y:S05]  /*52d0*/  BSYNC B1 ;  /* 0x0000000000017941 */ /* 0x000fea0003800000 */
.L_x_3995:
[----:B------:R-:W-:Y:S01]  /*52e0*/  LOP3.LUT R5, R5, 0x80000000, R34, 0xec, !PT ;  /* 0x8000000005057812 */ /* 0x000fe200078eec22 */
[----:B------:R-:W-:Y:S02]  /*52f0*/  IMAD.MOV.U32 R26, RZ, RZ, R22 ;  /* 0x000000ffff1a7224 */ /* 0x000fe400078e0016 */
[----:B------:R-:W-:Y:S02]  /*5300*/  IMAD.MOV.U32 R25, RZ, RZ, 0x1 ;  /* 0x00000001ff197424 */ /* 0x000fe400078e00ff */
[----:B------:R-:W-:-:S05]  /*5310*/  VIADD R24, R5, 0xffffffff ;  /* 0xffffffff05187836 */ /* 0x000fca0000000000 */
[----:B------:R-:W-:Y:S01]  /*5320*/  LOP3.LUT R31, R5, R24, RZ, 0xc, !PT ;  /* 0x00000018051f7212 */ /* 0x000fe200078e0cff */
[----:B------:R-:W-:-:S03]  /*5330*/  IMAD.MOV.U32 R5, RZ, RZ, -0x1 ;  /* 0xffffffffff057424 */ /* 0x000fc600078e00ff */
[----:B------:R0:W1:Y:S04]  /*5340*/  POPC R24, R31 ;  /* 0x0000001f00187309 */ /* 0x0000680000000000 */
[----:B01----:R-:W-:Y:S05]  /*5350*/  WARPSYNC.COLLECTIVE R5, `(.L_x_3997) ;  /* 0x0000000005087348 */ /* 0x003fea0003c00000 */
[----:B-1----:R1:W2:Y:S02]  /*5360*/  SHFL.DOWN P0, R27, R26, R25, R24 ;  /* 0x080000191a1b7389 */ /* 0x0022a40000000018 */
[----:B012---:R-:W-:Y:S05]  /*5370*/  ENDCOLLECTIVE ;  /* 0x000000000000791b */ /* 0x007fea0003800000 */
.L_x_3997:
[----:B------:R-:W-:Y:S02]  /*5380*/  IMAD.MOV.U32 R26, RZ, RZ, R23 ;  /* 0x000000ffff1a7224 */ /* 0x000fe400078e0017 */
[----:B------:R-:W-:-:S07]  /*5390*/  IMAD.MOV.U32 R30, RZ, RZ, R27 ;  /* 0x000000ffff1e7224 */ /* 0x000fce00078e001b */
[----:B------:R-:W-:Y:S05]  /*53a0*/  WARPSYNC.COLLECTIVE R5, `(.L_x_3998) ;  /* 0x0000000005087348 */ /* 0x000fea0003c00000 */
[----:B------:R0:W1:Y:S02]  /*53b0*/  SHFL.DOWN P0, R27, R26, R25, R24 ;  /* 0x080000191a1b7389 */ /* 0x0000640000000018 */
[----:B01----:R-:W-:Y:S05]  /*53c0*/  ENDCOLLECTIVE ;  /* 0x000000000000791b */ /* 0x003fea0003800000 */
.L_x_3998:
[----:B------:R-:W-:Y:S01]  /*53d0*/  IMAD.MOV.U32 R25, RZ, RZ, 0x2 ;  /* 0x00000002ff197424 */ /* 0x000fe200078e00ff */
[----:B------:R-:W-:-:S04]  /*53e0*/  ISETP.GE.AND P0, PT, R4, R24, PT ;  /* 0x000000180400720c */ /* 0x000fc80003f06270 */
[----:B------:R-:W-:Y:S02]  /*53f0*/  SEL R31, R30, RZ, !P0 ;  /* 0x000000ff1e1f7207 */ /* 0x000fe40004000000 */
[----:B------:R-:W-:Y:S02]  /*5400*/  SEL R27, R27, RZ, !P0 ;  /* 0x000000ff1b1b7207 */ /* 0x000fe40004000000 */
[----:B------:R-:W-:-:S05]  /*5410*/  IADD3 R31, P0, PT, R22, R31, RZ ;  /* 0x0000001f161f7210 */ /* 0x000fca0007f1e0ff */
[----:B------:R-:W-:Y:S02]  /*5420*/  IMAD.MOV.U32 R26, RZ, RZ, R31 ;  /* 0x000000ffff1a7224 */ /* 0x000fe400078e001f */
[----:B------:R-:W-:Y:S02]  /*5430*/  IMAD.X R45, R23, 0x1, R27, P0 ;  /* 0x00000001172d7824 */ /* 0x000fe400000e061b */
[----:B------:R-:W-:-:S07]  /*5440*/  VIADD R23, R4, 0x2 ;  /* 0x0000000204177836 */ /* 0x000fce0000000000 */
[----:B------:R-:W-:Y:S05]  /*5450*/  WARPSYNC.COLLECTIVE R5, `(.L_x_3999) ;  /* 0x0000000005087348 */ /* 0x000fea0003c00000 */
[----:B------:R0:W1:Y:S02]  /*5460*/  SHFL.DOWN P0, R27, R26, R25, R24 ;  /* 0x080000191a1b7389 */ /* 0x0000640000000018 */
[----:B01----:R-:W-:Y:S05]  /*5470*/  ENDCOLLECTIVE ;  /* 0x000000000000791b */ /* 0x003fea0003800000 */
.L_x_3999:
[----:B------:R-:W-:Y:S02]  /*5480*/  IMAD.MOV.U32 R26, RZ, RZ, R45 ;  /* 0x000000ffff1a7224 */ /* 0x000fe400078e002d */
[----:B------:R-:W-:-:S07]  /*5490*/  IMAD.MOV.U32 R30, RZ, RZ, R27 ;  /* 0x000000ffff1e7224 */ /* 0x000fce00078e001b */
[----:B------:R-:W-:Y:S05]  /*54a0*/  WARPSYNC.COLLECTIVE R5, `(.L_x_4000) ;  /* 0x0000000005087348 */ /* 0x000fea0003c00000 */
[----:B------:R0:W1:Y:S02]  /*54b0*/  SHFL.DOWN P0, R27, R26, R25, R24 ;  /* 0x080000191a1b7389 */ /* 0x0000640000000018 */
[----:B01----:R-:W-:Y:S05]  /*54c0*/  ENDCOLLECTIVE ;  /* 0x000000000000791b */ /* 0x003fea0003800000 */
.L_x_4000:
        /* <DEDUP_REMOVED lines=11> */
.L_x_4001:
[----:B------:R-:W-:Y:S02]  /*5580*/  IMAD.MOV.U32 R26, RZ, RZ, R44 ;  /* 0x000000ffff1a7224 */ /* 0x000fe400078e002c */
[----:B------:R-:W-:-:S07]  /*5590*/  IMAD.MOV.U32 R22, RZ, RZ, R27 ;  /* 0x000000ffff167224 */ /* 0x000fce00078e001b */
[----:B------:R-:W-:Y:S05]  /*55a0*/  WARPSYNC.COLLECTIVE R5, `(.L_x_4002) ;  /* 0x0000000005087348 */ /* 0x000fea0003c00000 */
[----:B------:R0:W1:Y:S02]  /*55b0*/  SHFL.DOWN P0, R27, R26, R25, R24 ;  /* 0x080000191a1b7389 */ /* 0x0000640000000018 */
[----:B01----:R-:W-:Y:S05]  /*55c0*/  ENDCOLLECTIVE ;  /* 0x000000000000791b */ /* 0x003fea0003800000 */
.L_x_4002:
        /* <DEDUP_REMOVED lines=11> */
.L_x_4003:
[----:B------:R-:W-:Y:S02]  /*5680*/  IMAD.MOV.U32 R26, RZ, RZ, R30 ;  /* 0x000000ffff1a7224 */ /* 0x000fe400078e001e */
[----:B------:R-:W-:-:S07]  /*5690*/  IMAD.MOV.U32 R22, RZ, RZ, R27 ;  /* 0x000000ffff167224 */ /* 0x000fce00078e001b */
[----:B------:R-:W-:Y:S05]  /*56a0*/  WARPSYNC.COLLECTIVE R5, `(.L_x_4004) ;  /* 0x0000000005087348 */ /* 0x000fea0003c00000 */
[----:B------:R0:W1:Y:S02]  /*56b0*/  SHFL.DOWN P0, R27, R26, R25, R24 ;  /* 0x080000191a1b7389 */ /* 0x0000640000000018 */
[----:B01----:R-:W-:Y:S05]  /*56c0*/  ENDCOLLECTIVE ;  /* 0x000000000000791b */ /* 0x003fea0003800000 */
.L_x_4004:
[----:B------:R-:W-:Y:S01]  /*56d0*/  IMAD.MOV.U32 R25, RZ, RZ, 0x10 ;  /* 0x00000010ff197424 */ /* 0x000fe200078e00ff */
[----:B------:R-:W-:-:S04]  /*56e0*/  ISETP.GT.AND P0, PT, R23, R24, PT ;  /* 0x000000181700720c */ /* 0x000fc80003f04270 */
        /* <DEDUP_REMOVED lines=8> */
.L_x_4005:
[----:B------:R-:W-:Y:S02]  /*5770*/  IMAD.MOV.U32 R26, RZ, RZ, R45 ;  /* 0x000000ffff1a7224 */ /* 0x000fe400078e002d */
[----:B------:R-:W-:-:S07]  /*5780*/  IMAD.MOV.U32 R22, RZ, RZ, R27 ;  /* 0x000000ffff167224 */ /* 0x000fce00078e001b */
[----:B------:R-:W-:Y:S05]  /*5790*/  WARPSYNC.COLLECTIVE R5, `(.L_x_4006) ;  /* 0x0000000005087348 */ /* 0x000fea0003c00000 */
[----:B------:R0:W1:Y:S02]  /*57a0*/  SHFL.DOWN P0, R27, R26, R25, R24 ;  /* 0x080000191a1b7389 */ /* 0x0000640000000018 */
[----:B01----:R-:W-:Y:S05]  /*57b0*/  ENDCOLLECTIVE ;  /* 0x000000000000791b */ /* 0x003fea0003800000 */
.L_x_4006:
[----:B------:R-:W0:Y:S02]  /*57c0*/  LDCU.64 UR6, c[0x0][0x390] ;  /* 0x00007200ff0677ac */ /* 0x000e240008000a00 */
[----:B0-----:R-:W-:-:S04]  /*57d0*/  UIADD3 UR6, UP0, UPT, UR6, 0x200, URZ ;  /* 0x0000020006067890 */ /* 0x001fc8000ff1e0ff */
[----:B------:R-:W-:Y:S01]  /*57e0*/  UIADD3.X UR7, UPT, UPT, URZ, UR7, URZ, UP0, !UPT ;  /* 0x00000007ff077290 */ /* 0x000fe200087fe4ff */
[----:B------:R-:W-:Y:S01]  /*57f0*/  ISETP.NE.U32.AND P0, PT, R20, 0x65, PT ;  /* 0x000000651400780c */ /* 0x000fe20003f05070 */
[----:B------:R-:W-:-:S03]  /*5800*/  IMAD.U32 R30, RZ, RZ, UR6 ;  /* 0x00000006ff1e7e24 */ /* 0x000fc6000f8e00ff */
[----:B------:R-:W-:Y:S01]  /*5810*/  ISETP.NE.AND.EX P0, PT, R21, RZ, PT, P0 ;  /* 0x000000ff1500720c */ /* 0x000fe20003f05300 */
[----:B------:R-:W-:Y:S02]  /*5820*/  VIADD R21, R4, 0x10 ;  /* 0x0000001004157836 */ /* 0x000fe40000000000 */
[----:B------:R-:W-:-:S03]  /*5830*/  IMAD.U32 R31, RZ, RZ, UR7 ;  /* 0x00000007ff1f7e24 */ /* 0x000fc6000f8e00ff */
[----:B------:R-:W-:-:S04]  /*5840*/  ISETP.GT.AND P2, PT, R21, R24, PT ;  /* 0x000000181500720c */ /* 0x000fc80003f44270 */
[----:B------:R-:W-:Y:S02]  /*5850*/  SEL R22, R22, RZ, !P2 ;  /* 0x000000ff16167207 */ /* 0x000fe40005000000 */
[----:B------:R-:W-:Y:S02]  /*5860*/  SEL R20, R27, RZ, !P2 ;  /* 0x000000ff1b147207 */ /* 0x000fe40005000000 */
[----:B------:R-:W-:-:S13]  /*5870*/  IADD3 R44, P3, PT, R22, R23, RZ ;  /* 0x00000017162c7210 */ /* 0x000fda0007f7e0ff */
[----:B------:R-:W-:Y:S05]  /*5880*/  WARPSYNC.COLLECTIVE R5, `(.L_x_4007) ;  /* 0x0000000005087348 */ /* 0x000fea0003c00000 */
[----:B------:R-:W-:Y:S01]  /*5890*/  VOTE.ALL P0, P0 ;  /* 0x0000000000ff7806 */ /* 0x000fe20000000000 */
[----:B------:R-:W-:-:S12]  /*58a0*/  ENDCOLLECTIVE ;  /* 0x000000000000791b */ /* 0x000fd80003800000 */
.L_x_4007:
[----:B------:R-:W-:Y:S01]  /*58b0*/  IMAD.X R45, R20, 0x1, R45, P3 ;  /* 0x00000001142d7824 */ /* 0x000fe200018e062d */
[----:B------:R-:W-:Y:S06]  /*58c0*/  BRA `(.L_x_4008) ;  /* 0xffffffc000787947 */ /* 0x000fec000383ffff */
.L_x_3964:
[----:B------:R-:W-:Y:S01]  /*58d0*/  BSSY B1, `(.L_x_4009) ;  /* 0x0000006000017945 */ /* 0x000fe20003800000 */
[----:B------:R-:W-:Y:S01]  /*58e0*/  PLOP3.LUT P0, PT, P0, PT, PT, 0x8, 0x80 ;  /* 0x000000000080781c */ /* 0x000fe2000070e170 */
[----:B------:R-:W-:-:S12]  /*58f0*/  IMAD.MOV.U32 R5, RZ, RZ, -0x1 ;  /* 0xffffffffff057424 */ /* 0x000fd800078e00ff */
[----:B------:R-:W-:Y:S05]  /*5900*/  WARPSYNC.COLLECTIVE R5, `(.L_x_4010) ;  /* 0x0000000005087348 */ /* 0x000fea0003c00000 */
[----:B------:R-:W-:Y:S01]  /*5910*/  VOTE.ANY P0, P0 ;  /* 0x0000000000ff7806 */ /* 0x000fe20000000100 */
[----:B------:R-:W-:-:S12]  /*5920*/  ENDCOLLECTIVE ;  /* 0x000000000000791b */ /* 0x000fd80003800000 */
.L_x_4010:
[----:B------:R-:W-:Y:S05]  /*5930*/  BSYNC B1 ;  /* 0x0000000000017941 */ /* 0x000fea0003800000 */
.L_x_4009:
[----:B------:R-:W-:Y:S05]  /*5940*/  BRA `(.L_x_4011) ;  /* 0xffffffc000847947 */ /* 0x000fea000383ffff */
.L_x_3966:
[----:B------:R-:W-:Y:S01]  /*5950*/  BSSY B1, `(.L_x_4012) ;  /* 0x0000006000017945 */ /* 0x000fe20003800000 */
[----:B------:R-:W-:Y:S01]  /*5960*/  PLOP3.LUT P0, PT, P0, PT, PT, 0x8, 0x80 ;  /* 0x000000000080781c */ /* 0x000fe2000070e170 */
[----:B------:R-:W-:-:S12]  /*5970*/  IMAD.MOV.U32 R5, RZ, RZ, -0x1 ;  /* 0xffffffffff057424 */ /* 0x000fd800078e00ff */
[----:B------:R-:W-:Y:S05]  /*5980*/  WARPSYNC.COLLECTIVE R5, `(.L_x_4013) ;  /* 0x0000000005087348 */ /* 0x000fea0003c00000 */
[----:B------:R-:W-:Y:S01]  /*5990*/  VOTE.ANY P0, P0 ;  /* 0x0000000000ff7806 */ /* 0x000fe20000000100 */
[----:B------:R-:W-:-:S12]  /*59a0*/  ENDCOLLECTIVE ;  /* 0x000000000000791b */ /* 0x000fd80003800000 */
.L_x_4013:
[----:B------:R-:W-:Y:S05]  /*59b0*/  BSYNC B1 ;  /* 0x0000000000017941 */ /* 0x000fea0003800000 */
.L_x_4012:
[----:B------:R-:W-:Y:S05]  /*59c0*/  BRA `(.L_x_4014) ;  /* 0xffffffc000e47947 */ /* 0x000fea000383ffff */
.L_x_3968:
[----:B------:R-:W-:Y:S01]  /*59d0*/  BSSY B1, `(.L_x_4015) ;  /* 0x0000006000017945 */ /* 0x000fe20003800000 */
[----:B------:R-:W-:Y:S01]  /*59e0*/  PLOP3.LUT P0, PT, P0, PT, PT, 0x8, 0x80 ;  /* 0x000000000080781c */ /* 0x000fe2000070e170 */
[----:B------:R-:W-:-:S12]  /*59f0*/  IMAD.MOV.U32 R5, RZ, RZ, -0x1 ;  /* 0xffffffffff057424 */ /* 0x000fd800078e00ff */
[----:B------:R-:W-:Y:S05]  /*5a00*/  WARPSYNC.COLLECTIVE R5, `(.L_x_4016) ;  /* 0x0000000005087348 */ /* 0x000fea0003c00000 */
[----:B------:R-:W-:Y:S01]  /*5a10*/  VOTE.ANY R5, PT, P0 ;  /* 0x0000000000057806 */ /* 0x000fe200000e0100 */
[----:B------:R-:W-:Y:S06]  /*5a20*/  ENDCOLLECTIVE ;  /* 0x000000000000791b */ /* 0x000fec0003800000 */
.L_x_4016:
[----:B------:R-:W-:Y:S05]  /*5a30*/  BSYNC B1 ;  /* 0x0000000000017941 */ /* 0x000fea0003800000 */
.L_x_4015:
[----:B------:R-:W-:Y:S01]  /*5a40*/  LOP3.LUT R5, R5, 0x80000000, R34, 0xec, !PT ;  /* 0x8000000005057812 */ /* 0x000fe200078eec22 */
[----:B------:R-:W-:Y:S02]  /*5a50*/  IMAD.MOV.U32 R26, RZ, RZ, R22 ;  /* 0x000000ffff1a7224 */ /* 0x000fe400078e0016 */
[----:B------:R-:W-:Y:S02]  /*5a60*/  IMAD.MOV.U32 R25, RZ, RZ, 0x1 ;  /* 0x00000001ff197424 */ /* 0x000fe400078e00ff */
[----:B------:R-:W-:Y:S02]  /*5a70*/  VIADD R24, R5, 0xffffffff ;  /* 0xffffffff05187836 */ /* 0x000fe40000000000 */
[----:B------:R-:W-:-:S03]  /*5a80*/  VIADD R35, R35, 0xffffffe0 ;  /* 0xffffffe023237836 */ /* 0x000fc60000000000 */
[----:B------:R-:W-:Y:S01]  /*5a90*/  LOP3.LUT R48, R5, R24, RZ, 0xc, !PT ;  /* 0x0000001805307212 */ /* 0x000fe200078e0cff */
[----:B------:R-:W-:-:S03]  /*5aa0*/  IMAD.MOV.U32 R5, RZ, RZ, -0x1 ;  /* 0xffffffffff057424 */ /* 0x000fc600078e00ff */
[----:B------:R0:W1:Y:S04]  /*5ab0*/  POPC R24, R48 ;  /* 0x0000003000187309 */ /* 0x0000680000000000 */
[----:B01----:R-:W-:Y:S05]  /*5ac0*/  WARPSYNC.COLLECTIVE R5, `(.L_x_4017) ;  /* 0x0000000005087348 */ /* 0x003fea0003c00000 */
[----:B-1----:R1:W2:Y:S02]  /*5ad0*/  SHFL.DOWN P0, R27, R26, R25, R24 ;  /* 0x080000191a1b7389 */ /* 0x0022a40000000018 */
[----:B012---:R-:W-:Y:S05]  /*5ae0*/  ENDCOLLECTIVE ;  /* 0x000000000000791b */ /* 0x007fea0003800000 */
.L_x_4017:
[----:B------:R-:W-:Y:S02]  /*5af0*/  IMAD.MOV.U32 R26, RZ, RZ, R23 ;  /* 0x000000ffff1a7224 */ /* 0x000fe400078e0017 */
[----:B------:R-:W-:-:S07]  /*5b00*/  IMAD.MOV.U32 R47, RZ, RZ, R27 ;  /* 0x000000ffff2f7224 */ /* 0x000fce00078e001b */
[----:B------:R-:W-:Y:S05]  /*5b10*/  WARPSYNC.COLLECTIVE R5, `(.L_x_4018) ;  /* 0x0000000005087348 */ /* 0x000fea0003c00000 */
[----:B------:R0:W1:Y:S02]  /*5b20*/  SHFL.DOWN P0, R27, R26, R25, R24 ;  /* 0x080000191a1b7389 */ /* 0x0000640000000018 */
[----:B01----:R-:W-:Y:S05]  /*5b30*/  ENDCOLLECTIVE ;  /* 0x000000000000791b */ /* 0x003fea0003800000 */
.L_x_4018:
        /* <DEDUP_REMOVED lines=11> */
.L_x_4019:
[----:B------:R-:W-:Y:S01]  /*5bf0*/  ISETP.GT.AND P2, PT, R23, R24, PT ;  /* 0x000000181700720c */ /* 0x000fe20003f44270 */
[----:B------:R-:W-:-:S03]  /*5c00*/  IMAD.MOV.U32 R26, RZ, RZ, R49 ;  /* 0x000000ffff1a7224 */ /* 0x000fc600078e0031 */
[----:B------:R-:W-:-:S09]  /*5c10*/  SEL R23, R27, RZ, !P2 ;  /* 0x000000ff1b177207 */ /* 0x000fd20005000000 */
[----:B------:R-:W-:Y:S05]  /*5c20*/  WARPSYNC.COLLECTIVE R5, `(.L_x_4020) ;  /* 0x0000000005087348 */ /* 0x000fea0003c00000 */
[----:B------:R0:W1:Y:S02]  /*5c30*/  SHFL.DOWN P0, R27, R26, R25, R24 ;  /* 0x080000191a1b7389 */ /* 0x0000640000000018 */
[----:B01----:R-:W-:Y:S05]  /*5c40*/  ENDCOLLECTIVE ;  /* 0x000000000000791b */ /* 0x003fea0003800000 */
.L_x_4020:
[----:B------:R-:W-:-:S05]  /*5c50*/  IADD3 R23, P3, PT, R23, R48, RZ ;  /* 0x0000003017177210 */ /* 0x000fca0007f7e0ff */
        /* <DEDUP_REMOVED lines=9> */
.L_x_4021:
[----:B------:R-:W-:-:S04]  /*5cf0*/  IMAD.X R47, R22, 0x1, R49, P3 ;  /* 0x00000001162f7824 */ /* 0x000fc800018e0631 */
[----:B------:R-:W-:Y:S01]  /*5d00*/  IMAD.MOV.U32 R26, RZ, RZ, R47 ;  /* 0x000000ffff1a7224 */ /* 0x000fe200078e002f */
[----:B------:R-:W-:-:S07]  /*5d10*/  SEL R22, R27, RZ, !P2 ;  /* 0x000000ff1b167207 */ /* 0x000fce0005000000 */
[----:B------:R-:W-:Y:S05]  /*5d20*/  WARPSYNC.COLLECTIVE R5, `(.L_x_4022) ;  /* 0x0000000005087348 */ /* 0x000fea0003c00000 */
[----:B------:R0:W1:Y:S02]  /*5d30*/  SHFL.DOWN P0, R27, R26, R25, R24 ;  /* 0x080000191a1b7389 */ /* 0x0000640000000018 */
[----:B01----:R-:W-:Y:S05]  /*5d40*/  ENDCOLLECTIVE ;  /* 0x000000000000791b */ /* 0x003fea0003800000 */
.L_x_4022:
[----:B------:R-:W-:Y:S01]  /*5d50*/  IADD3 R49, P3, PT, R22, R23, RZ ;  /* 0x0000001716317210 */ /* 0x000fe20007f7e0ff */
[----:B------:R-:W-:-:S04]  /*5d60*/  VIADD R23, R4, 0x8 ;  /* 0x0000000804177836 */ /* 0x000fc80000000000 */
[----:B------:R-:W-:Y:S02]  /*5d70*/  IMAD.MOV.U32 R26, RZ, RZ, R49 ;  /* 0x000000ffff1a7224 */ /* 0x000fe400078e0031 */
[----:B------:R-:W-:Y:S02]  /*5d80*/  IMAD.MOV.U32 R25, RZ, RZ, 0x8 ;  /* 0x00000008ff197424 */ /* 0x000fe400078e00ff */
[----:B------:R-:W-:-:S07]  /*5d90*/  IMAD.MOV.U32 R22, RZ, RZ, R27 ;  /* 0x000000ffff167224 */ /* 0x000fce00078e001b */
[----:B------:R-:W-:Y:S05]  /*5da0*/  WARPSYNC.COLLECTIVE R5, `(.L_x_4023) ;  /* 0x0000000005087348 */ /* 0x000fea0003c00000 */
[----:B------:R0:W1:Y:S02]  /*5db0*/  SHFL.DOWN P0, R27, R26, R25, R24 ;  /* 0x080000191a1b7389 */ /* 0x0000640000000018 */
[----:B01----:R-:W-:Y:S05]  /*5dc0*/  ENDCOLLECTIVE ;  /* 0x000000000000791b */ /* 0x003fea0003800000 */
.L_x_4023:
[----:B------:R-:W-:Y:S02]  /*5dd0*/  SEL R22, R22, RZ, !P2 ;  /* 0x000000ff16167207 */ /* 0x000fe40005000000 */
[----:B------:R-:W-:-:S03]  /*5de0*/  ISETP.GT.AND P2, PT, R23, R24, PT ;  /* 0x000000181700720c */ /* 0x000fc60003f44270 */
[----:B------:R-:W-:-:S04]  /*5df0*/  IMAD.X R48, R22, 0x1, R47, P3 ;  /* 0x0000000116307824 */ /* 0x000fc800018e062f */
[----:B------:R-:W-:Y:S02]  /*5e00*/  IMAD.MOV.U32 R26, RZ, RZ, R48 ;  /* 0x000000ffff1a7224 */ /* 0x000fe400078e0030 */
[----:B------:R-:W-:-:S07]  /*5e10*/  IMAD.MOV.U32 R22, RZ, RZ, R27 ;  /* 0x000000ffff167224 */ /* 0x000fce00078e001b */
[----:B------:R-:W-:Y:S05]  /*5e20*/  WARPSYNC.COLLECTIVE R5, `(.L_x_4024) ;  /* 0x0000000005087348 */ /* 0x000fea0003c00000 */
[----:B------:R0:W1:Y:S02]  /*5e30*/  SHFL.DOWN P0, R27, R26, R25, R24 ;  /* 0x080000191a1b7389 */ /* 0x0000640000000018 */
[----:B01----:R-:W-:Y:S05]  /*5e40*/  ENDCOLLECTIVE ;  /* 0x000000000000791b */ /* 0x003fea0003800000 */
.L_x_4024:
[----:B------:R-:W-:Y:S01]  /*5e50*/  SEL R22, R22, RZ, !P2 ;  /* 0x000000ff16167207 */ /* 0x000fe20005000000 */
[----:B------:R-:W-:-:S03]  /*5e60*/  IMAD.MOV.U32 R25, RZ, RZ, 0x10 ;  /* 0x00000010ff197424 */ /* 0x000fc600078e00ff */
[----:B------:R-:W-:Y:S01]  /*5e70*/  IADD3 R23, P0, PT, R22, R49, RZ ;  /* 0x0000003116177210 */ /* 0x000fe20007f1e0ff */
[----:B------:R-:W-:Y:S01]  /*5e80*/  VIADD R49, R4, 0x10 ;  /* 0x0000001004317836 */ /* 0x000fe20000000000 */
[----:B------:R-:W-:-:S03]  /*5e90*/  SEL R27, R27, RZ, !P2 ;  /* 0x000000ff1b1b7207 */ /* 0x000fc60005000000 */
[----:B------:R-:W-:Y:S02]  /*5ea0*/  IMAD.MOV.U32 R26, RZ, RZ, R23 ;  /* 0x000000ffff1a7224 */ /* 0x000fe400078e0017 */
[----:B------:R-:W-:-:S07]  /*5eb0*/  IMAD.X R47, R27, 0x1, R48, P0 ;  /* 0x000000011b2f7824 */ /* 0x000fce00000e0630 */
[----:B------:R-:W-:Y:S05]  /*5ec0*/  WARPSYNC.COLLECTIVE R5, `(.L_x_4025) ;  /* 0x0000000005087348 */ /* 0x000fea0003c00000 */
[----:B------:R0:W1:Y:S02]  /*5ed0*/  SHFL.DOWN P0, R27, R26, R25, R24 ;  /* 0x080000191a1b7389 */ /* 0x0000640000000018 */
[----:B01----:R-:W-:Y:S05]  /*5ee0*/  ENDCOLLECTIVE ;  /* 0x000000000000791b */ /* 0x003fea0003800000 */
.L_x_4025:
[----:B------:R-:W-:Y:S02]  /*5ef0*/  IMAD.MOV.U32 R26, RZ, RZ, R47 ;  /* 0x000000ffff1a7224 */ /* 0x000fe400078e002f */
[----:B------:R-:W-:-:S07]  /*5f00*/  IMAD.MOV.U32 R22, RZ, RZ, R27 ;  /* 0x000000ffff167224 */ /* 0x000fce00078e001b */
[----:B------:R-:W-:Y:S05]  /*5f10*/  WARPSYNC.COLLECTIVE R5, `(.L_x_4026) ;  /* 0x0000000005087348 */ /* 0x000fea0003c00000 */
[----:B------:R0:W1:Y:S02]  /*5f20*/  SHFL.DOWN P0, R27, R26, R25, R24 ;  /* 0x080000191a1b7389 */ /* 0x0000640000000018 */
[----:B01----:R-:W-:Y:S05]  /*5f30*/  ENDCOLLECTIVE ;  /* 0x000000000000791b */ /* 0x003fea0003800000 */
.L_x_4026:
[----:B------:R-:W-:-:S04]  /*5f40*/  ISETP.GT.AND P0, PT, R49, R24, PT ;  /* 0x000000183100720c */ /* 0x000fc80003f04270 */
        /* <DEDUP_REMOVED lines=9> */
.L_x_4027:
[----:B------:R-:W-:Y:S05]  /*5fe0*/  BRA `(.L_x_4028) ;  /* 0xffffffc000307947 */ /* 0x000fea000383ffff */
.L_x_3975:
[----:B------:R-:W-:Y:S01]  /*5ff0*/  BSSY B0, `(.L_x_4029) ;  /* 0x0000006000007945 */ /* 0x000fe20003800000 */
[----:B------:R-:W-:Y:S01]  /*6000*/  PLOP3.LUT P0, PT, P0, PT, PT, 0x8, 0x80 ;  /* 0x000000000080781c */ /* 0x000fe2000070e170 */
[----:B------:R-:W-:-:S12]  /*6010*/  IMAD.MOV.U32 R5, RZ, RZ, -0x1 ;  /* 0xffffffffff057424 */ /* 0x000fd800078e00ff */
[----:B------:R-:W-:Y:S05]  /*6020*/  WARPSYNC.COLLECTIVE R5, `(.L_x_4030) ;  /* 0x0000000005087348 */ /* 0x000fea0003c00000 */
[----:B------:R-:W-:Y:S01]  /*6030*/  VOTE.ANY P0, P0 ;  /* 0x0000000000ff7806 */ /* 0x000fe20000000100 */
[----:B------:R-:W-:-:S12]  /*6040*/  ENDCOLLECTIVE ;  /* 0x000000000000791b */ /* 0x000fd80003800000 */
.L_x_4030:
[----:B------:R-:W-:Y:S05]  /*6050*/  BSYNC B0 ;  /* 0x0000000000007941 */ /* 0x000fea0003800000 */
.L_x_4029:
[----:B------:R-:W-:Y:S05]  /*6060*/  BRA `(.L_x_4031) ;  /* 0xffffffdc00347947 */ /* 0x000fea000383ffff */
.L_x_3977:
[----:B------:R-:W-:Y:S01]  /*6070*/  BSSY B0, `(.L_x_4032) ;  /* 0x0000006000007945 */ /* 0x000fe20003800000 */
[----:B------:R-:W-:Y:S01]  /*6080*/  PLOP3.LUT P0, PT, P0, PT, PT, 0x8, 0x80 ;  /* 0x000000000080781c */ /* 0x000fe2000070e170 */
[----:B------:R-:W-:-:S12]  /*6090*/  IMAD.MOV.U32 R5, RZ, RZ, -0x1 ;  /* 0xffffffffff057424 */ /* 0x000fd800078e00ff */
[----:B------:R-:W-:Y:S05]  /*60a0*/  WARPSYNC.COLLECTIVE R5, `(.L_x_4033) ;  /* 0x0000000005087348 */ /* 0x000fea0003c00000 */
[----:B------:R-:W-:Y:S01]  /*60b0*/  VOTE.ANY P0, P0 ;  /* 0x0000000000ff7806 */ /* 0x000fe20000000100 */
[----:B------:R-:W-:-:S12]  /*60c0*/  ENDCOLLECTIVE ;  /* 0x000000000000791b */ /* 0x000fd80003800000 */
.L_x_4033:
[----:B------:R-:W-:Y:S05]  /*60d0*/  BSYNC B0 ;  /* 0x0000000000007941 */ /* 0x000fea0003800000 */
.L_x_4032:
[----:B------:R-:W-:Y:S05]  /*60e0*/  BRA `(.L_x_4034) ;  /* 0xffffffdc009c7947 */ /* 0x000fea000383ffff */
.L_x_3979:
[----:B------:R-:W0:Y:S01]  /*60f0*/  S2R R35, SR_GEMASK ;  /* 0x0000000000237919 */ /* 0x000e220000003c00 */
[----:B------:R-:W-:Y:S01]  /*6100*/  BSSY B0, `(.L_x_4035) ;  /* 0x0000006000007945 */ /* 0x000fe20003800000 */
[----:B------:R-:W-:Y:S01]  /*6110*/  PLOP3.LUT P0, PT, P0, PT, PT, 0x8, 0x80 ;  /* 0x000000000080781c */ /* 0x000fe2000070e170 */
[----:B------:R-:W-:-:S12]  /*6120*/  IMAD.MOV.U32 R5, RZ, RZ, -0x1 ;  /* 0xffffffffff057424 */ /* 0x000fd800078e00ff */
[----:B0-----:R-:W-:Y:S05]  /*6130*/  WARPSYNC.COLLECTIVE R5, `(.L_x_4036) ;  /* 0x0000000005087348 */ /* 0x001fea0003c00000 */
[----:B------:R-:W-:Y:S01]  /*6140*/  VOTE.ANY R5, PT, P0 ;  /* 0x0000000000057806 */ /* 0x000fe200000e0100 */
[----:B0-----:R-:W-:Y:S06]  /*6150*/  ENDCOLLECTIVE ;  /* 0x000000000000791b */ /* 0x001fec0003800000 */
.L_x_4036:
[----:B------:R-:W-:Y:S05]  /*6160*/  BSYNC B0 ;  /* 0x0000000000007941 */ /* 0x000fea0003800000 */
.L_x_4035:
        /* <DEDUP_REMOVED lines=10> */
.L_x_4037:
[----:B------:R-:W-:Y:S02]  /*6210*/  IMAD.MOV.U32 R26, RZ, RZ, R23 ;  /* 0x000000ffff1a7224 */ /* 0x000fe400078e0017 */
[----:B------:R-:W-:-:S07]  /*6220*/  IMAD.MOV.U32 R32, RZ, RZ, R27 ;  /* 0x000000ffff207224 */ /* 0x000fce00078e001b */
[----:B------:R-:W-:Y:S05]  /*6230*/  WARPSYNC.COLLECTIVE R5, `(.L_x_4038) ;  /* 0x0000000005087348 */ /* 0x000fea0003c00000 */
[----:B------:R0:W1:Y:S02]  /*6240*/  SHFL.DOWN P0, R27, R26, R25, R24 ;  /* 0x080000191a1b7389 */ /* 0x0000640000000018 */
[----:B01----:R-:W-:Y:S05]  /*6250*/  ENDCOLLECTIVE ;  /* 0x000000000000791b */ /* 0x003fea0003800000 */
.L_x_4038:
        /* <DEDUP_REMOVED lines=11> */
.L_x_4039:
[----:B------:R-:W-:Y:S01]  /*6310*/  ISETP.GT.AND P1, PT, R23, R24, PT ;  /* 0x000000181700720c */ /* 0x000fe20003f24270 */
[----:B------:R-:W-:Y:S02]  /*6320*/  IMAD.MOV.U32 R26, RZ, RZ, R45 ;  /* 0x000000ffff1a7224 */ /* 0x000fe400078e002d */
[----:B------:R-:W-:-:S10]  /*6330*/  IMAD.MOV.U32 R32, RZ, RZ, R27 ;  /* 0x000000ffff207224 */ /* 0x000fd400078e001b */
[----:B------:R-:W-:Y:S05]  /*6340*/  WARPSYNC.COLLECTIVE R5, `(.L_x_4040) ;  /* 0x0000000005087348 */ /* 0x000fea0003c00000 */
[----:B------:R0:W1:Y:S02]  /*6350*/  SHFL.DOWN P0, R27, R26, R25, R24 ;  /* 0x080000191a1b7389 */ /* 0x0000640000000018 */
[----:B01----:R-:W-:Y:S05]  /*6360*/  ENDCOLLECTIVE ;  /* 0x000000000000791b */ /* 0x003fea0003800000 */
.L_x_4040:
        /* <DEDUP_REMOVED lines=11> */
.L_x_4041:
[----:B------:R-:W-:Y:S02]  /*6420*/  IMAD.MOV.U32 R26, RZ, RZ, R44 ;  /* 0x000000ffff1a7224 */ /* 0x000fe400078e002c */
[----:B------:R-:W-:-:S07]  /*6430*/  IMAD.MOV.U32 R22, RZ, RZ, R27 ;  /* 0x000000ffff167224 */ /* 0x000fce00078e001b */
[----:B------:R-:W-:Y:S05]  /*6440*/  WARPSYNC.COLLECTIVE R5, `(.L_x_4042) ;  /* 0x0000000005087348 */ /* 0x000fea0003c00000 */
[----:B------:R0:W1:Y:S02]  /*6450*/  SHFL.DOWN P0, R27, R26, R25, R24 ;  /* 0x080000191a1b7389 */ /* 0x0000640000000018 */
[----:B01----:R-:W-:Y:S05]  /*6460*/  ENDCOLLECTIVE ;  /* 0x000000000000791b */ /* 0x003fea0003800000 */
.L_x_4042:
        /* <DEDUP_REMOVED lines=11> */
.L_x_4043:
[----:B------:R-:W-:Y:S02]  /*6520*/  IMAD.MOV.U32 R26, RZ, RZ, R32 ;  /* 0x000000ffff1a7224 */ /* 0x000fe400078e0020 */
[----:B------:R-:W-:-:S07]  /*6530*/  IMAD.MOV.U32 R22, RZ, RZ, R27 ;  /* 0x000000ffff167224 */ /* 0x000fce00078e001b */
[----:B------:R-:W-:Y:S05]  /*6540*/  WARPSYNC.COLLECTIVE R5, `(.L_x_4044) ;  /* 0x0000000005087348 */ /* 0x000fea0003c00000 */
[----:B------:R0:W1:Y:S02]  /*6550*/  SHFL.DOWN P0, R27, R26, R25, R24 ;  /* 0x080000191a1b7389 */ /* 0x0000640000000018 */
[----:B01----:R-:W-:Y:S05]  /*6560*/  ENDCOLLECTIVE ;  /* 0x000000000000791b */ /* 0x003fea0003800000 */
.L_x_4044:
[----:B------:R-:W-:Y:S01]  /*6570*/  SEL R22, R22, RZ, !P1 ;  /* 0x000000ff16167207 */ /* 0x000fe20004800000 */
[----:B------:R-:W-:-:S03]  /*6580*/  IMAD.MOV.U32 R25, RZ, RZ, 0x10 ;  /* 0x00000010ff197424 */ /* 0x000fc600078e00ff */
[----:B------:R-:W-:Y:S02]  /*6590*/  IADD3 R23, P0, PT, R22, R33, RZ ;  /* 0x0000002116177210 */ /* 0x000fe40007f1e0ff */
[----:B------:R-:W-:-:S03]  /*65a0*/  SEL R27, R27, RZ, !P1 ;  /* 0x000000ff1b1b7207 */ /* 0x000fc60004800000 */
[----:B------:R-:W-:Y:S02]  /*65b0*/  IMAD.MOV.U32 R26, RZ, RZ, R23 ;  /* 0x000000ffff1a7224 */ /* 0x000fe400078e0017 */
[----:B------:R-:W-:Y:S02]  /*65c0*/  IMAD.X R45, R27, 0x1, R32, P0 ;  /* 0x000000011b2d7824 */ /* 0x000fe400000e0620 */
[----:B------:R-:W-:-:S05]  /*65d0*/  VIADD R27, R3, 0x10 ;  /* 0x00000010031b7836 */ /* 0x000fca0000000000 */
[----:B------:R-:W-:-:S13]  /*65e0*/  ISETP.GT.AND P1, PT, R27, R24, PT ;  /* 0x000000181b00720c */ /* 0x000fda0003f24270 */
[----:B------:R-:W-:Y:S05]  /*65f0*/  WARPSYNC.COLLECTIVE R5, `(.L_x_4045) ;  /* 0x0000000005087348 */ /* 0x000fea0003c00000 */
[----:B------:R0:W1:Y:S02]  /*6600*/  SHFL.DOWN P0, R27, R26, R25, R24 ;  /* 0x080000191a1b7389 */ /* 0x0000640000000018 */
[----:B01----:R-:W-:Y:S05]  /*6610*/  ENDCOLLECTIVE ;  /* 0x000000000000791b */ /* 0x003fea0003800000 */
.L_x_4045:
[----:B------:R-:W-:Y:S02]  /*6620*/  IMAD.MOV.U32 R26, RZ, RZ, R45 ;  /* 0x000000ffff1a7224 */ /* 0x000fe400078e002d */
[----:B------:R-:W-:-:S07]  /*6630*/  IMAD.MOV.U32 R22, RZ, RZ, R27 ;  /* 0x000000ffff167224 */ /* 0x000fce00078e001b */
[----:B------:R-:W-:Y:S05]  /*6640*/  WARPSYNC.COLLECTIVE R5, `(.L_x_4046) ;  /* 0x0000000005087348 */ /* 0x000fea0003c00000 */
[----:B------:R0:W1:Y:S02]  /*6650*/  SHFL.DOWN P0, R27, R26, R25, R24 ;  /* 0x080000191a1b7389 */ /* 0x0000640000000018 */
[----:B01----:R-:W-:Y:S05]  /*6660*/  ENDCOLLECTIVE ;  /* 0x000000000000791b */ /* 0x003fea0003800000 */
.L_x_4046:
[----:B------:R-:W0:Y:S01]  /*6670*/  LDCU.64 UR6, c[0x0][0x390] ;  /* 0x00007200ff0677ac */ /* 0x000e220008000a00 */
[----:B------:R-:W-:-:S04]  /*6680*/  SEL R22, R22, RZ, !P1 ;  /* 0x000000ff16167207 */ /* 0x000fc80004800000 */
[----:B------:R-:W-:Y:S01]  /*6690*/  IADD3 R44, P2, PT, R22, R23, RZ ;  /* 0x00000017162c7210 */ /* 0x000fe20007f5e0ff */
[----:B0-----:R-:W-:-:S04]  /*66a0*/  UIADD3 UR6, UP0, UPT, UR6, 0x200, URZ ;  /* 0x0000020006067890 */ /* 0x001fc8000ff1e0ff */
[----:B------:R-:W-:Y:S01]  /*66b0*/  UIADD3.X UR7, UPT, UPT, URZ, UR7, URZ, UP0, !UPT ;  /* 0x00000007ff077290 */ /* 0x000fe200087fe4ff */
[----:B------:R-:W-:Y:S01]  /*66c0*/  ISETP.NE.U32.AND P0, PT, R20, 0x65, PT ;  /* 0x000000651400780c */ /* 0x000fe20003f05070 */
[----:B------:R-:W-:Y:S01]  /*66d0*/  IMAD.U32 R32, RZ, RZ, UR6 ;  /* 0x00000006ff207e24 */ /* 0x000fe2000f8e00ff */
[----:B------:R-:W-:Y:S02]  /*66e0*/  SEL R20, R27, RZ, !P1 ;  /* 0x000000ff1b147207 */ /* 0x000fe40004800000 */
[----:B------:R-:W-:Y:S01]  /*66f0*/  ISETP.NE.AND.EX P0, PT, R21, RZ, PT, P0 ;  /* 0x000000ff1500720c */ /* 0x000fe20003f05300 */
[----:B------:R-:W-:Y:S02]  /*6700*/  IMAD.U32 R33, RZ, RZ, UR7 ;  /* 0x00000007ff217e24 */ /* 0x000fe4000f8e00ff */
[----:B------:R-:W-:-:S10]  /*6710*/  IMAD.X R45, R20, 0x1, R45, P2 ;  /* 0x00000001142d7824 */ /* 0x000fd400010e062d */
[----:B------:R-:W-:Y:S05]  /*6720*/  WARPSYNC.COLLECTIVE R5, `(.L_x_4047) ;  /* 0x0000000005087348 */ /* 0x000fea0003c00000 */
[----:B------:R-:W-:Y:S01]  /*6730*/  VOTE.ALL P0, P0 ;  /* 0x0000000000ff7806 */ /* 0x000fe20000000000 */
[----:B------:R-:W-:-:S12]  /*6740*/  ENDCOLLECTIVE ;  /* 0x000000000000791b */ /* 0x000fd80003800000 */
.L_x_4047:
[----:B------:R-:W-:Y:S05]  /*6750*/  BRA `(.L_x_4048) ;  /* 0xffffffd800ec7947 */ /* 0x000fea000383ffff */
.L_x_3981:
[----:B------:R-:W-:Y:S01]  /*6760*/  BSSY B0, `(.L_x_4049) ;  /* 0x0000006000007945 */ /* 0x000fe20003800000 */
[----:B------:R-:W-:Y:S01]  /*6770*/  PLOP3.LUT P0, PT, P0, PT, PT, 0x8, 0x80 ;  /* 0x000000000080781c */ /* 0x000fe2000070e170 */
[----:B------:R-:W-:-:S12]  /*6780*/  IMAD.MOV.U32 R5, RZ, RZ, -0x1 ;  /* 0xffffffffff057424 */ /* 0x000fd800078e00ff */
[----:B------:R-:W-:Y:S05]  /*6790*/  WARPSYNC.COLLECTIVE R5, `(.L_x_4050) ;  /* 0x0000000005087348 */ /* 0x000fea0003c00000 */
[----:B------:R-:W-:Y:S01]  /*67a0*/  VOTE.ANY P0, P0 ;  /* 0x0000000000ff7806 */ /* 0x000fe20000000100 */
[----:B------:R-:W-:-:S12]  /*67b0*/  ENDCOLLECTIVE ;  /* 0x000000000000791b */ /* 0x000fd80003800000 */
.L_x_4050:
[----:B------:R-:W-:Y:S05]  /*67c0*/  BSYNC B0 ;  /* 0x0000000000007941 */ /* 0x000fea0003800000 */
.L_x_4049:
[----:B------:R-:W-:Y:S05]  /*67d0*/  BRA `(.L_x_4051) ;  /* 0xffffffd800f87947 */ /* 0x000fea000383ffff */
.L_x_3983:
[----:B------:R-:W-:Y:S01]  /*67e0*/  BSSY B0, `(.L_x_4052) ;  /* 0x0000006000007945 */ /* 0x000fe20003800000 */
[----:B------:R-:W-:Y:S01]  /*67f0*/  PLOP3.LUT P0, PT, P0, PT, PT, 0x8, 0x80 ;  /* 0x000000000080781c */ /* 0x000fe2000070e170 */
[----:B------:R-:W-:-:S12]  /*6800*/  IMAD.MOV.U32 R5, RZ, RZ, -0x1 ;  /* 0xffffffffff057424 */ /* 0x000fd800078e00ff */
[----:B------:R-:W-:Y:S05]  /*6810*/  WARPSYNC.COLLECTIVE R5, `(.L_x_4053) ;  /* 0x0000000005087348 */ /* 0x000fea0003c00000 */
[----:B------:R-:W-:Y:S01]  /*6820*/  VOTE.ANY P0, P0 ;  /* 0x0000000000ff7806 */ /* 0x000fe20000000100 */
[----:B------:R-:W-:-:S12]  /*6830*/  ENDCOLLECTIVE ;  /* 0x000000000000791b */ /* 0x000fd80003800000 */
.L_x_4053:
[----:B------:R-:W-:Y:S05]  /*6840*/  BSYNC B0 ;  /* 0x0000000000007941 */ /* 0x000fea0003800000 */
.L_x_4052:
[----:B------:R-:W-:Y:S05]  /*6850*/  BRA `(.L_x_4054) ;  /* 0xffffffdc00587947 */ /* 0x000fea000383ffff */
.L_x_3985:
[----:B------:R-:W-:Y:S01]  /*6860*/  BSSY B0, `(.L_x_4055) ;  /* 0x0000006000007945 */ /* 0x000fe20003800000 */
[----:B------:R-:W-:Y:S01]  /*6870*/  PLOP3.LUT P0, PT, P0, PT, PT, 0x8, 0x80 ;  /* 0x000000000080781c */ /* 0x000fe2000070e170 */
[----:B------:R-:W-:-:S12]  /*6880*/  IMAD.MOV.U32 R5, RZ, RZ, -0x1 ;  /* 0xffffffffff057424 */ /* 0x000fd800078e00ff */
[----:B------:R-:W-:Y:S05]  /*6890*/  WARPSYNC.COLLECTIVE R5, `(.L_x_4056) ;  /* 0x0000000005087348 */ /* 0x000fea0003c00000 */
[----:B------:R-:W-:Y:S01]  /*68a0*/  VOTE.ANY R5, PT, P0 ;  /* 0x0000000000057806 */ /* 0x000fe200000e0100 */
[----:B------:R-:W-:Y:S06]  /*68b0*/  ENDCOLLECTIVE ;  /* 0x000000000000791b */ /* 0x000fec0003800000 */
.L_x_4056:
[----:B------:R-:W-:Y:S05]  /*68c0*/  BSYNC B0 ;  /* 0x0000000000007941 */ /* 0x000fea0003800000 */
.L_x_4055:
        /* <DEDUP_REMOVED lines=11> */
.L_x_4057:
[----:B------:R-:W-:Y:S02]  /*6980*/  IMAD.MOV.U32 R26, RZ, RZ, R23 ;  /* 0x000000ffff1a7224 */ /* 0x000fe400078e0017 */
[----:B------:R-:W-:-:S07]  /*6990*/  IMAD.MOV.U32 R48, RZ, RZ, R27 ;  /* 0x000000ffff307224 */ /* 0x000fce00078e001b */
[----:B------:R-:W-:Y:S05]  /*69a0*/  WARPSYNC.COLLECTIVE R5, `(.L_x_4058) ;  /* 0x0000000005087348 */ /* 0x000fea0003c00000 */
[----:B------:R0:W1:Y:S02]  /*69b0*/  SHFL.DOWN P0, R27, R26, R25, R24 ;  /* 0x080000191a1b7389 */ /* 0x0000640000000018 */
[----:B01----:R-:W-:Y:S05]  /*69c0*/  ENDCOLLECTIVE ;  /* 0x000000000000791b */ /* 0x003fea0003800000 */
.L_x_4058:
        /* <DEDUP_REMOVED lines=11> */
.L_x_4059:
[----:B------:R-:W-:Y:S01]  /*6a80*/  ISETP.GT.AND P1, PT, R23, R24, PT ;  /* 0x000000181700720c */ /* 0x000fe20003f24270 */
[----:B------:R-:W-:-:S03]  /*6a90*/  IMAD.MOV.U32 R26, RZ, RZ, R53 ;  /* 0x000000ffff1a7224 */ /* 0x000fc600078e0035 */
[----:B------:R-:W-:-:S09]  /*6aa0*/  SEL R22, R27, RZ, !P1 ;  /* 0x000000ff1b167207 */ /* 0x000fd20004800000 */
[----:B------:R-:W-:Y:S05]  /*6ab0*/  WARPSYNC.COLLECTIVE R5, `(.L_x_4060) ;  /* 0x0000000005087348 */ /* 0x000fea0003c00000 */
[----:B------:R0:W1:Y:S02]  /*6ac0*/  SHFL.DOWN P0, R27, R26, R25, R24 ;  /* 0x080000191a1b7389 */ /* 0x0000640000000018 */
[----:B01----:R-:W-:Y:S05]  /*6ad0*/  ENDCOLLECTIVE ;  /* 0x000000000000791b */ /* 0x003fea0003800000 */
.L_x_4060:
        /* <DEDUP_REMOVED lines=10> */
.L_x_4061:
[----:B------:R-:W-:-:S04]  /*6b80*/  IMAD.X R51, R48, 0x1, R53, P2 ;  /* 0x0000000130337824 */ /* 0x000fc800010e0635 */
[----:B------:R-:W-:Y:S01]  /*6b90*/  IMAD.MOV.U32 R26, RZ, RZ, R51 ;  /* 0x000000ffff1a7224 */ /* 0x000fe200078e0033 */
[----:B------:R-:W-:-:S07]  /*6ba0*/  SEL R22, R27, RZ, !P1 ;  /* 0x000000ff1b167207 */ /* 0x000fce0004800000 */
[----:B------:R-:W-:Y:S05]  /*6bb0*/  WARPSYNC.COLLECTIVE R5, `(.L_x_4062) ;  /* 0x0000000005087348 */ /* 0x000fea0003c00000 */
[----:B------:R0:W1:Y:S02]  /*6bc0*/  SHFL.DOWN P0, R27, R26, R25, R24 ;  /* 0x080000191a1b7389 */ /* 0x0000640000000018 */
[----:B01----:R-:W-:Y:S05]  /*6bd0*/  ENDCOLLECTIVE ;  /* 0x000000000000791b */ /* 0x003fea0003800000 */
.L_x_4062:
        /* <DEDUP_REMOVED lines=8> */
.L_x_4063:
        /* <DEDUP_REMOVED lines=8> */
.L_x_4064:
        /* <DEDUP_REMOVED lines=10> */
.L_x_4065:
[----:B------:R-:W-:Y:S02]  /*6d80*/  IMAD.MOV.U32 R26, RZ, RZ, R48 ;  /* 0x000000ffff1a7224 */ /* 0x000fe400078e0030 */
[----:B------:R-:W-:-:S07]  /*6d90*/  IMAD.MOV.U32 R22, RZ, RZ, R27 ;  /* 0x000000ffff167224 */ /* 0x000fce00078e001b */
[----:B------:R-:W-:Y:S05]  /*6da0*/  WARPSYNC.COLLECTIVE R5, `(.L_x_4066) ;  /* 0x0000000005087348 */ /* 0x000fea0003c00000 */
[----:B------:R0:W1:Y:S02]  /*6db0*/  SHFL.DOWN P0, R27, R26, R25, R24 ;  /* 0x080000191a1b7389 */ /* 0x0000640000000018 */
[----:B01----:R-:W-:Y:S05]  /*6dc0*/  ENDCOLLECTIVE ;  /* 0x000000000000791b */ /* 0x003fea0003800000 */
.L_x_4066:
[----:B------:R-:W-:-:S04]  /*6dd0*/  ISETP.GT.AND P0, PT, R49, R24, PT ;  /* 0x000000183100720c */ /* 0x000fc80003f04270 */
        /* <DEDUP_REMOVED lines=9> */
.L_x_4067:
[----:B------:R-:W-:Y:S05]  /*6e70*/  BRA `(.L_x_4068) ;  /* 0xffffffd800a47947 */ /* 0x000fea000383ffff */
.L_x_4069:
        /* <DEDUP_REMOVED lines=16> */
.L_x_4730:


//--------------------- .text._ZN3cub18CUB_300001_SM_10006detail4scan20DeviceScanInitKernelINS0_13ScanTileStateIyLb1EEEEEvT_i --------------------------
	.section	.text._ZN3cub18CUB_300001_SM_10006detail4scan20DeviceScanInitKernelINS0_13ScanTileStateIyLb1EEEEEvT_i,"ax",@progbits
	.align	128
        .global         _ZN3cub18CUB_300001_SM_10006detail4scan20DeviceScanInitKernelINS0_13ScanTileStateIyLb1EEEEEvT_i
        .type           _ZN3cub18CUB_300001_SM_10006detail4scan20DeviceScanInitKernelINS0_13ScanTileStateIyLb1EEEEEvT_i,@function
        .size           _ZN3cub18CUB_300001_SM_10006detail4scan20DeviceScanInitKernelINS0_13ScanTileStateIyLb1EEEEEvT_i,(.L_x_4731 - _ZN3cub18CUB_300001_SM_10006detail4scan20DeviceScanInitKernelINS0_13ScanTileStateIyLb1EEEEEvT_i)
        .other          _ZN3cub18CUB_300001_SM_10006detail4scan20DeviceScanInitKernelINS0_13ScanTileStateIyLb1EEEEEvT_i,@"STO_CUDA_ENTRY STV_DEFAULT"
_ZN3cub18CUB_300001_SM_10006detail4scan20DeviceScanInitKernelINS0_13ScanTileStateIyLb1EEEEEvT_i:
.text._ZN3cub18CUB_300001_SM_10006detail4scan20DeviceScanInitKernelINS0_13ScanTileStateIyLb1EEEEEvT_i:
[----:B------:R-:W-:Y:S01]  /*0000*/  LDC R1, c[0x0][0x37c] ;  /* 0x0000df00ff017b82 */ /* 0x000fe20000000800 */
[----:B------:R-:W0:Y:S07]  /*0010*/  S2R R0, SR_TID.X ;  /* 0x0000000000007919 */ /* 0x000e2e0000002100 */
[----:B------:R-:W1:Y:S01]  /*0020*/  S2UR UR6, SR_CTAID.X ;  /* 0x00000000000679c3 */ /* 0x000e620000002500 */
[----:B------:R-:W2:Y:S01]  /*0030*/  LDCU UR4, c[0x0][0x388] ;  /* 0x00007100ff0477ac */ /* 0x000ea20008000800 */
[----:B------:R-:W-:-:S06]  /*0040*/  CS2R R6, SRZ ;  /* 0x0000000000067805 */ /* 0x000fcc000001ff00 */
[----:B------:R-:W1:Y:S01]  /*0050*/  LDC R5, c[0x0][0x360] ;  /* 0x0000d800ff057b82 */ /* 0x000e620000000800 */
[----:B0-----:R-:W-:Y:S01]  /*0060*/  ISETP.GT.U32.AND P0, PT, R0, 0x1f, PT ;  /* 0x0000001f0000780c */ /* 0x001fe20003f04070 */
[----:B-1----:R-:W-:-:S03]  /*0070*/  IMAD R5, R5, UR6, R0 ;  /* 0x0000000605057c24 */ /* 0x002fc6000f8e0200 */
[----:B------:R-:W-:Y:S02]  /*0080*/  ISETP.NE.OR P0, PT, RZ, UR6, P0 ;  /* 0x00000006ff007c0c */ /* 0x000fe40008705670 */
[----:B--2---:R-:W-:Y:S01]  /*0090*/  ISETP.GE.AND P1, PT, R5, UR4, PT ;  /* 0x0000000405007c0c */ /* 0x004fe2000bf26270 */
[----:B------:R-:W0:-:S12]  /*00a0*/  LDCU.64 UR4, c[0x0][0x358] ;  /* 0x00006b00ff0477ac */ /* 0x000e180008000a00 */
[----:B------:R-:W1:Y:S01]  /*00b0*/  @!P1 LDC.64 R2, c[0x0][0x380] ;  /* 0x0000e000ff029b82 */ /* 0x000e620000000a00 */
[----:B------:R-:W-:Y:S02]  /*00c0*/  @!P1 IMAD.MOV.U32 R4, RZ, RZ, 0x63 ;  /* 0x00000063ff049424 */ /* 0x000fe400078e00ff */
[----:B-1----:R-:W-:Y:S01]  /*00d0*/  @!P1 IMAD.WIDE R2, R5, 0x10, R2 ;  /* 0x0000001005029825 */ /* 0x002fe200078e0202 */
[----:B------:R-:W-:-:S05]  /*00e0*/  @!P1 MOV R5, 0x0 ;  /* 0x0000000000059802 */ /* 0x000fca0000000f00 */
[----:B0-----:R0:W-:Y:S01]  /*00f0*/  @!P1 STG.E.128 desc[UR4][R2.64+0x200], R4 ;  /* 0x0002000402009986 */ /* 0x0011e2000c101d04 */
[----:B------:R-:W-:Y:S05]  /*0100*/  @P0 EXIT ;  /* 0x000000000000094d */ /* 0x000fea0003800000 */
[----:B0-----:R-:W0:Y:S02]  /*0110*/  LDC.64 R2, c[0x0][0x380] ;  /* 0x0000e000ff027b82 */ /* 0x001e240000000a00 */
[----:B0-----:R-:W-:-:S05]  /*0120*/  IMAD.WIDE.U32 R2, R0, 0x10, R2 ;  /* 0x0000001000027825 */ /* 0x001fca00078e0002 */
[----:B------:R-:W-:Y:S01]  /*0130*/  STG.E.128 desc[UR4][R2.64], RZ ;  /* 0x000000ff02007986 */ /* 0x000fe2000c101d04 */
[----:B------:R-:W-:Y:S05]  /*0140*/  EXIT ;  /* 0x000000000000794d */ /* 0x000fea0003800000 */
.L_x_4070:
        /* <DEDUP_REMOVED lines=11> */
.L_x_4731:


//--------------------- .text._ZN3cub18CUB_300001_SM_10006detail6reduce28DeviceReduceSingleTileKernelINS2_10policy_hubIiyN4cuda3std3__44plusIiEEE10Policy1000EPiSC_iS9_iiNS7_10__identityEEEvT0_T1_T2_T3_T4_T6_ --------------------------
	.section	.text._ZN3cub18CUB_300001_SM_10006detail6reduce28DeviceReduceSingleTileKernelINS2_10policy_hubIiyN4cuda3std3__44plusIiEEE10Policy1000EPiSC_iS9_iiNS7_10__identityEEEvT0_T1_T2_T3_T4_T6_,"ax",@progbits
	.align	128
        .global         _ZN3cub18CUB_300001_SM_10006detail6reduce28DeviceReduceSingleTileKernelINS2_10policy_hubIiyN4cuda3std3__44plusIiEEE10Policy1000EPiSC_iS9_iiNS7_10__identityEEEvT0_T1_T2_T3_T4_T6_
        .type           _ZN3cub18CUB_300001_SM_10006detail6reduce28DeviceReduceSingleTileKernelINS2_10policy_hubIiyN4cuda3std3__44plusIiEEE10Policy1000EPiSC_iS9_iiNS7_10__identityEEEvT0_T1_T2_T3_T4_T6_,@function
        .size           _ZN3cub18CUB_300001_SM_10006detail6reduce28DeviceReduceSingleTileKernelINS2_10policy_hubIiyN4cuda3std3__44plusIiEEE10Policy1000EPiSC_iS9_iiNS7_10__identityEEEvT0_T1_T2_T3_T4_T6_,(.L_x_4732 - _ZN3cub18CUB_300001_SM_10006detail6reduce28DeviceReduceSingleTileKernelINS2_10policy_hubIiyN4cuda3std3__44plusIiEEE10Policy1000EPiSC_iS9_iiNS7_10__identityEEEvT0_T1_T2_T3_T4_T6_)
        .other          _ZN3cub18CUB_300001_SM_10006detail6reduce28DeviceReduceSingleTileKernelINS2_10policy_hubIiyN4cuda3std3__44plusIiEEE10Policy1000EPiSC_iS9_iiNS7_10__identityEEEvT0_T1_T2_T3_T4_T6_,@"STO_CUDA_ENTRY STV_DEFAULT"
_ZN3cub18CUB_300001_SM_10006detail6reduce28DeviceReduceSingleTileKernelINS2_10policy_hubIiyN4cuda3std3__44plusIiEEE10Policy1000EPiSC_iS9_iiNS7_10__identityEEEvT0_T1_T2_T3_T4_T6_:
.text._ZN3cub18CUB_300001_SM_10006detail6reduce28DeviceReduceSingleTileKernelINS2_10policy_hubIiyN4cuda3std3__44plusIiEEE10Policy1000EPiSC_iS9_iiNS7_10__identityEEEvT0_T1_T2_T3_T4_T6_:
[----:B------:R-:W-:Y:S01]  /*0000*/  LDC R1, c[0x0][0x37c] ;  /* 0x0000df00ff017b82 */ /* 0x000fe20000000800 */
[----:B------:R-:W0:Y:S01]  /*0010*/  LDCU UR4, c[0x0][0x390] ;  /* 0x00007200ff0477ac */ /* 0x000e220008000800 */
[----:B------:R-:W1:Y:S01]  /*0020*/  LDCU.64 UR6, c[0x0][0x358] ;  /* 0x00006b00ff0677ac */ /* 0x000e620008000a00 */
[----:B0-----:R-:W-:-:S05]  /*0030*/  IMAD.U32 R20, RZ, RZ, UR4 ;  /* 0x00000004ff147e24 */ /* 0x001fca000f8e00ff */
[----:B------:R-:W-:-:S13]  /*0040*/  ISETP.NE.AND P0, PT, R20, RZ, PT ;  /* 0x000000ff1400720c */ /* 0x000fda0003f05270 */
[----:B-1----:R-:W-:Y:S05]  /*0050*/  @P0 BRA `(.L_x_4071) ;  /* 0x00000000001c0947 */ /* 0x002fea0003800000 */
[----:B------:R-:W0:Y:S02]  /*0060*/  S2R R0, SR_TID.X ;  /* 0x0000000000007919 */ /* 0x000e240000002100 */
[----:B0-----:R-:W-:-:S13]  /*0070*/  ISETP.NE.AND P0, PT, R0, RZ, PT ;  /* 0x000000ff0000720c */ /* 0x001fda0003f05270 */
[----:B------:R-:W-:Y:S05]  /*0080*/  @P0 EXIT ;  /* 0x000000000000094d */ /* 0x000fea0003800000 */
[----:B------:R-:W0:Y:S08]  /*0090*/  LDC R5, c[0x0][0x398] ;  /* 0x0000e600ff057b82 */ /* 0x000e300000000800 */
[----:B------:R-:W0:Y:S02]  /*00a0*/  LDC.64 R2, c[0x0][0x388] ;  /* 0x0000e200ff027b82 */ /* 0x000e240000000a00 */
[----:B0-----:R-:W-:Y:S01]  /*00b0*/  STG.E desc[UR6][R2.64], R5 ;  /* 0x0000000502007986 */ /* 0x001fe2000c101906 */
[----:B------:R-:W-:Y:S05]  /*00c0*/  EXIT ;  /* 0x000000000000794d */ /* 0x000fea0003800000 */
.L_x_4071:
[----:B------:R-:W0:Y:S01]  /*00d0*/  LDCU UR4, c[0x0][0x380] ;  /* 0x00007000ff0477ac */ /* 0x000e220008000800 */
[----:B------:R-:W-:Y:S01]  /*00e0*/  BSSY.RECONVERGENT B0, `(.L_x_4072) ;  /* 0x0000385000007945 */ /* 0x000fe20003800200 */
[----:B0-----:R-:W-:-:S09]  /*00f0*/  ULOP3.LUT UP0, URZ, UR4, 0xf, URZ, 0xc0, !UPT ;  /* 0x0000000f04ff7892 */ /* 0x001fd2000f80c0ff */
[----:B------:R-:W-:Y:S05]  /*0100*/  BRA.U UP0, `(.L_x_4073) ;  /* 0x0000001900d87547 */ /* 0x000fea000b800000 */
[----:B------:R-:W-:-:S13]  /*0110*/  ISETP.GT.AND P0, PT, R20, 0xfff, PT ;  /* 0x00000fff1400780c */ /* 0x000fda0003f04270 */
[----:B------:R-:W-:Y:S05]  /*0120*/  @P0 BRA `(.L_x_4074) ;  /* 0x0000000c008c0947 */ /* 0x000fea0003800000 */
[----:B------:R-:W0:Y:S01]  /*0130*/  S2R R9, SR_TID.X ;  /* 0x0000000000097919 */ /* 0x000e220000002100 */
[----:B------:R-:W-:Y:S01]  /*0140*/  BSSY.RECONVERGENT B1, `(.L_x_4075) ;  /* 0x0000009000017945 */ /* 0x000fe20003800200 */
[----:B------:R-:W-:Y:S01]  /*0150*/  IMAD.MOV.U32 R0, RZ, RZ, RZ ;  /* 0x000000ffff007224 */ /* 0x000fe200078e00ff */
[----:B0-----:R-:W-:Y:S01]  /*0160*/  ISETP.GE.AND P0, PT, R9, R20, PT ;  /* 0x000000140900720c */ /* 0x001fe20003f06270 */
[----:B------:R-:W-:-:S12]  /*0170*/  IMAD.MOV.U32 R11, RZ, RZ, R9 ;  /* 0x000000ffff0b7224 */ /* 0x000fd800078e0009 */
[----:B------:R-:W-:Y:S05]  /*0180*/  @P0 BRA `(.L_x_4076) ;  /* 0x0000000000100947 */ /* 0x000fea0003800000 */
[----:B------:R-:W0:Y:S02]  /*0190*/  LDC.64 R2, c[0x0][0x380] ;  /* 0x0000e000ff027b82 */ /* 0x000e240000000a00 */
[----:B0-----:R-:W-:-:S05]  /*01a0*/  IMAD.WIDE.U32 R2, R9, 0x4, R2 ;  /* 0x0000000409027825 */ /* 0x001fca00078e0002 */
[----:B------:R0:W5:Y:S01]  /*01b0*/  LDG.E.CONSTANT R0, desc[UR6][R2.64] ;  /* 0x0000000602007981 */ /* 0x000162000c1e9900 */
[----:B------:R-:W-:-:S07]  /*01c0*/  VIADD R11, R9, 0x100 ;  /* 0x00000100090b7836 */ /* 0x000fce0000000000 */
.L_x_4076:
[----:B------:R-:W-:Y:S05]  /*01d0*/  BSYNC.RECONVERGENT B1 ;  /* 0x0000000000017941 */ /* 0x000fea0003800200 */
.L_x_4075:
[----:B------:R-:W-:Y:S01]  /*01e0*/  ISETP.GE.AND P0, PT, R11, R20, PT ;  /* 0x000000140b00720c */ /* 0x000fe20003f06270 */
[----:B------:R-:W-:-:S12]  /*01f0*/  BSSY.RECONVERGENT B1, `(.L_x_4077) ;  /* 0x0000066000017945 */ /* 0x000fd80003800200 */
[----:B------:R-:W-:Y:S05]  /*0200*/  @P0 BRA `(.L_x_4078) ;  /* 0x0000000400900947 */ /* 0x000fea0003800000 */
[----:B0-----:R-:W-:Y:S01]  /*0210*/  LOP3.LUT R3, RZ, R11, RZ, 0x33, !PT ;  /* 0x0000000bff037212 */ /* 0x001fe200078e33ff */
[----:B------:R-:W-:Y:S04]  /*0220*/  BSSY.RECONVERGENT B2, `(.L_x_4079) ;  /* 0x0000015000027945 */ /* 0x000fe80003800200 */
[----:B------:R-:W-:-:S05]  /*0230*/  IMAD.IADD R4, R3, 0x1, R20 ;  /* 0x0000000103047824 */ /* 0x000fca00078e0214 */
[C---:B------:R-:W-:Y:S02]  /*0240*/  LOP3.LUT R2, R4.reuse, 0x300, RZ, 0xc0, !PT ;  /* 0x0000030004027812 */ /* 0x040fe400078ec0ff */
[----:B------:R-:W-:Y:S02]  /*0250*/  ISETP.GE.U32.AND P1, PT, R4, 0x300, PT ;  /* 0x000003000400780c */ /* 0x000fe40003f26070 */
[----:B------:R-:W-:-:S13]  /*0260*/  ISETP.NE.AND P0, PT, R2, 0x300, PT ;  /* 0x000003000200780c */ /* 0x000fda0003f05270 */
[----:B------:R-:W-:Y:S05]  /*0270*/  @!P0 BRA `(.L_x_4080) ;  /* 0x00000000003c8947 */ /* 0x000fea0003800000 */
[----:B------:R-:W0:Y:S01]  /*0280*/  LDC.64 R2, c[0x0][0x380] ;  /* 0x0000e000ff027b82 */ /* 0x000e220000000a00 */
[----:B------:R-:W-:-:S04]  /*0290*/  LEA.HI R4, R4, 0x1, RZ, 0x18 ;  /* 0x0000000104047811 */ /* 0x000fc800078fc0ff */
[----:B------:R-:W-:-:S05]  /*02a0*/  LOP3.LUT R4, R4, 0x3, RZ, 0xc0, !PT ;  /* 0x0000000304047812 */ /* 0x000fca00078ec0ff */
[----:B------:R-:W-:Y:S02]  /*02b0*/  IMAD.MOV R4, RZ, RZ, -R4 ;  /* 0x000000ffff047224 */ /* 0x000fe400078e0a04 */
[----:B0-----:R-:W-:-:S04]  /*02c0*/  IMAD.WIDE.U32 R2, R11, 0x4, R2 ;  /* 0x000000040b027825 */ /* 0x001fc800078e0002 */
[----:B------:R-:W-:-:S07]  /*02d0*/  IMAD.MOV.U32 R5, RZ, RZ, R3 ;  /* 0x000000ffff057224 */ /* 0x000fce00078e0003 */
.L_x_4081:
[----:B------:R-:W-:-:S06]  /*02e0*/  IMAD.MOV.U32 R3, RZ, RZ, R5 ;  /* 0x000000ffff037224 */ /* 0x000fcc00078e0005 */
[----:B------:R0:W2:Y:S01]  /*02f0*/  LDG.E.CONSTANT R3, desc[UR6][R2.64] ;  /* 0x0000000602037981 */ /* 0x0000a2000c1e9900 */
[----:B------:R-:W-:Y:S02]  /*0300*/  VIADD R4, R4, 0x1 ;  /* 0x0000000104047836 */ /* 0x000fe40000000000 */
[----:B------:R-:W-:-:S03]  /*0310*/  VIADD R11, R11, 0x100 ;  /* 0x000001000b0b7836 */ /* 0x000fc60000000000 */
[----:B------:R-:W-:Y:S02]  /*0320*/  ISETP.NE.AND P0, PT, R4, RZ, PT ;  /* 0x000000ff0400720c */ /* 0x000fe40003f05270 */
[----:B0-----:R-:W-:-:S05]  /*0330*/  IADD3 R2, P2, PT, R2, 0x400, RZ ;  /* 0x0000040002027810 */ /* 0x001fca0007f5e0ff */
[----:B------:R-:W-:Y:S02]  /*0340*/  IMAD.X R5, RZ, RZ, R5, P2 ;  /* 0x000000ffff057224 */ /* 0x000fe400010e0605 */
[----:B--2--5:R-:W-:-:S04]  /*0350*/  IMAD.IADD R0, R3, 0x1, R0 ;  /* 0x0000000103007824 */ /* 0x024fc800078e0200 */
[----:B------:R-:W-:Y:S05]  /*0360*/  @P0 BRA `(.L_x_4081) ;  /* 0xfffffffc00dc0947 */ /* 0x000fea000383ffff */
.L_x_4080:
[----:B------:R-:W-:Y:S05]  /*0370*/  BSYNC.RECONVERGENT B2 ;  /* 0x0000000000027941 */ /* 0x000fea0003800200 */
.L_x_4079:
[----:B------:R-:W-:Y:S05]  /*0380*/  @!P1 BRA `(.L_x_4078) ;  /* 0x0000000400309947 */ /* 0x000fea0003800000 */
[----:B------:R-:W-:Y:S01]  /*0390*/  IMAD.IADD R2, R20, 0x1, -R11 ;  /* 0x0000000114027824 */ /* 0x000fe200078e0a0b */
[----:B------:R-:W-:Y:S01]  /*03a0*/  BSSY.RECONVERGENT B2, `(.L_x_4082) ;  /* 0x0000029000027945 */ /* 0x000fe20003800200 */
[----:B------:R-:W-:-:S03]  /*03b0*/  PLOP3.LUT P0, PT, PT, PT, PT, 0x80, 0x8 ;  /* 0x000000000008781c */ /* 0x000fc60003f0f070 */
[----:B------:R-:W-:-:S13]  /*03c0*/  ISETP.GT.AND P1, PT, R2, 0xc00, PT ;  /* 0x00000c000200780c */ /* 0x000fda0003f24270 */
[----:B------:R-:W-:Y:S05]  /*03d0*/  @!P1 BRA `(.L_x_4083) ;  /* 0x0000000000949947 */ /* 0x000fea0003800000 */
[----:B------:R-:W-:Y:S01]  /*03e0*/  PLOP3.LUT P0, PT, PT, PT, PT, 0x8, 0x80 ;  /* 0x000000000080781c */ /* 0x000fe20003f0e170 */
[----:B------:R-:W-:-:S12]  /*03f0*/  VIADD R8, R20, 0xfffff400 ;  /* 0xfffff40014087836 */ /* 0x000fd80000000000 */
.L_x_4084:
[----:B------:R-:W0:Y:S01]  /*0400*/  LDC.64 R4, c[0x0][0x380] ;  /* 0x0000e000ff047b82 */ /* 0x000e220000000a00 */
[C---:B------:R-:W-:Y:S02]  /*0410*/  VIADD R7, R11.reuse, 0x400 ;  /* 0x000004000b077836 */ /* 0x040fe40000000000 */
[C---:B------:R-:W-:Y:S02]  /*0420*/  VIADD R3, R11.reuse, 0x800 ;  /* 0x000008000b037836 */ /* 0x040fe40000000000 */
[----:B0-----:R-:W-:-:S05]  /*0430*/  IMAD.WIDE R22, R11, 0x4, R4 ;  /* 0x000000040b167825 */ /* 0x001fca00078e0204 */
[----:B------:R-:W2:Y:S01]  /*0440*/  LDG.E.CONSTANT R13, desc[UR6][R22.64] ;  /* 0x00000006160d7981 */ /* 0x000ea2000c1e9900 */
[----:B------:R-:W-:-:S03]  /*0450*/  IMAD.WIDE R6, R7, 0x4, R4 ;  /* 0x0000000407067825 */ /* 0x000fc600078e0204 */
[----:B------:R-:W2:Y:S04]  /*0460*/  LDG.E.CONSTANT R10, desc[UR6][R22.64+0x400] ;  /* 0x00040006160a7981 */ /* 0x000ea8000c1e9900 */
[----:B------:R-:W3:Y:S04]  /*0470*/  LDG.E.CONSTANT R12, desc[UR6][R22.64+0x800] ;  /* 0x00080006160c7981 */ /* 0x000ee8000c1e9900 */
[----:B------:R-:W3:Y:S01]  /*0480*/  LDG.E.CONSTANT R19, desc[UR6][R22.64+0xc00] ;  /* 0x000c000616137981 */ /* 0x000ee2000c1e9900 */
[----:B------:R-:W-:-:S03]  /*0490*/  IMAD.WIDE R2, R3, 0x4, R4 ;  /* 0x0000000403027825 */ /* 0x000fc600078e0204 */
[----:B------:R-:W4:Y:S04]  /*04a0*/  LDG.E.CONSTANT R16, desc[UR6][R6.64] ;  /* 0x0000000606107981 */ /* 0x000f28000c1e9900 */
[----:B------:R-:W4:Y:S01]  /*04b0*/  LDG.E.CONSTANT R15, desc[UR6][R6.64+0x400] ;  /* 0x00040006060f7981 */ /* 0x000f22000c1e9900 */
[----:B------:R-:W-:-:S03]  /*04c0*/  VIADD R25, R11, 0xc00 ;  /* 0x00000c000b197836 */ /* 0x000fc60000000000 */
[----:B------:R-:W4:Y:S04]  /*04d0*/  LDG.E.CONSTANT R14, desc[UR6][R6.64+0x800] ;  /* 0x00080006060e7981 */ /* 0x000f28000c1e9900 */
[----:B------:R-:W4:Y:S01]  /*04e0*/  LDG.E.CONSTANT R21, desc[UR6][R6.64+0xc00] ;  /* 0x000c000606157981 */ /* 0x000f22000c1e9900 */
[----:B------:R-:W-:-:S03]  /*04f0*/  IMAD.WIDE R4, R25, 0x4, R4 ;  /* 0x0000000419047825 */ /* 0x000fc600078e0204 */
[----:B------:R-:W4:Y:S04]  /*0500*/  LDG.E.CONSTANT R18, desc[UR6][R2.64] ;  /* 0x0000000602127981 */ /* 0x000f28000c1e9900 */
[----:B------:R-:W4:Y:S04]  /*0510*/  LDG.E.CONSTANT R17, desc[UR6][R2.64+0x400] ;  /* 0x0004000602117981 */ /* 0x000f28000c1e9900 */
[----:B------:R-:W4:Y:S04]  /*0520*/  LDG.E.CONSTANT R23, desc[UR6][R2.64+0x800] ;  /* 0x0008000602177981 */ /* 0x000f28000c1e9900 */
[----:B------:R-:W4:Y:S04]  /*0530*/  LDG.E.CONSTANT R24, desc[UR6][R2.64+0xc00] ;  /* 0x000c000602187981 */ /* 0x000f28000c1e9900 */
[----:B------:R-:W4:Y:S04]  /*0540*/  LDG.E.CONSTANT R25, desc[UR6][R4.64] ;  /* 0x0000000604197981 */ /* 0x000f28000c1e9900 */
[----:B------:R-:W4:Y:S04]  /*0550*/  LDG.E.CONSTANT R26, desc[UR6][R4.64+0x400] ;  /* 0x00040006041a7981 */ /* 0x000f28000c1e9900 */
[----:B------:R-:W4:Y:S04]  /*0560*/  LDG.E.CONSTANT R22, desc[UR6][R4.64+0x800] ;  /* 0x0008000604167981 */ /* 0x000f28000c1e9900 */
[----:B------:R-:W4:Y:S01]  /*0570*/  LDG.E.CONSTANT R27, desc[UR6][R4.64+0xc00] ;  /* 0x000c0006041b7981 */ /* 0x000f22000c1e9900 */
[----:B------:R-:W-:-:S05]  /*0580*/  VIADD R11, R11, 0x1000 ;  /* 0x000010000b0b7836 */ /* 0x000fca0000000000 */
[----:B------:R-:W-:Y:S02]  /*0590*/  ISETP.GE.AND P1, PT, R11, R8, PT ;  /* 0x000000080b00720c */ /* 0x000fe40003f26270 */
[----:B--2--5:R-:W-:-:S04]  /*05a0*/  IADD3 R10, PT, PT, R10, R13, R0 ;  /* 0x0000000d0a0a7210 */ /* 0x024fc80007ffe000 */
[----:B---3--:R-:W-:-:S04]  /*05b0*/  IADD3 R10, PT, PT, R19, R12, R10 ;  /* 0x0000000c130a7210 */ /* 0x008fc80007ffe00a */
[----:B----4-:R-:W-:-:S04]  /*05c0*/  IADD3 R10, PT, PT, R15, R16, R10 ;  /* 0x000000100f0a7210 */ /* 0x010fc80007ffe00a */
[----:B------:R-:W-:-:S04]  /*05d0*/  IADD3 R10, PT, PT, R21, R14, R10 ;  /* 0x0000000e150a7210 */ /* 0x000fc80007ffe00a */
[----:B------:R-:W-:-:S04]  /*05e0*/  IADD3 R10, PT, PT, R17, R18, R10 ;  /* 0x00000012110a7210 */ /* 0x000fc80007ffe00a */
[----:B------:R-:W-:-:S04]  /*05f0*/  IADD3 R10, PT, PT, R24, R23, R10 ;  /* 0x00000017180a7210 */ /* 0x000fc80007ffe00a */
[----:B------:R-:W-:-:S04]  /*0600*/  IADD3 R25, PT, PT, R26, R25, R10 ;  /* 0x000000191a197210 */ /* 0x000fc80007ffe00a */
[----:B------:R-:W-:Y:S01]  /*0610*/  IADD3 R0, PT, PT, R27, R22, R25 ;  /* 0x000000161b007210 */ /* 0x000fe20007ffe019 */
[----:B------:R-:W-:Y:S06]  /*0620*/  @!P1 BRA `(.L_x_4084) ;  /* 0xfffffffc00749947 */ /* 0x000fec000383ffff */
.L_x_4083:
[----:B------:R-:W-:Y:S05]  /*0630*/  BSYNC.RECONVERGENT B2 ;  /* 0x0000000000027941 */ /* 0x000fea0003800200 */
.L_x_4082:
[----:B------:R-:W-:Y:S01]  /*0640*/  IMAD.IADD R2, R20, 0x1, -R11 ;  /* 0x0000000114027824 */ /* 0x000fe200078e0a0b */
[----:B------:R-:W-:Y:S04]  /*0650*/  BSSY.RECONVERGENT B2, `(.L_x_4085) ;  /* 0x0000015000027945 */ /* 0x000fe80003800200 */
[----:B------:R-:W-:-:S13]  /*0660*/  ISETP.GT.AND P1, PT, R2, 0x400, PT ;  /* 0x000004000200780c */ /* 0x000fda0003f24270 */
[----:B------:R-:W-:Y:S05]  /*0670*/  @!P1 BRA `(.L_x_4086) ;  /* 0x0000000000489947 */ /* 0x000fea0003800000 */
[----:B------:R-:W0:Y:S01]  /*0680*/  LDC.64 R4, c[0x0][0x380] ;  /* 0x0000e000ff047b82 */ /* 0x000e220000000a00 */
[C---:B------:R-:W-:Y:S02]  /*0690*/  VIADD R13, R11.reuse, 0x400 ;  /* 0x000004000b0d7836 */ /* 0x040fe40000000000 */
[----:B0-----:R-:W-:-:S05]  /*06a0*/  IMAD.WIDE R2, R11, 0x4, R4 ;  /* 0x000000040b027825 */ /* 0x001fca00078e0204 */
[----:B------:R-:W2:Y:S01]  /*06b0*/  LDG.E.CONSTANT R7, desc[UR6][R2.64] ;  /* 0x0000000602077981 */ /* 0x000ea2000c1e9900 */
[----:B------:R-:W-:-:S03]  /*06c0*/  IMAD.WIDE R4, R13, 0x4, R4 ;  /* 0x000000040d047825 */ /* 0x000fc600078e0204 */
[----:B------:R-:W2:Y:S04]  /*06d0*/  LDG.E.CONSTANT R6, desc[UR6][R2.64+0x400] ;  /* 0x0004000602067981 */ /* 0x000ea8000c1e9900 */
[----:B------:R-:W3:Y:S04]  /*06e0*/  LDG.E.CONSTANT R13, desc[UR6][R2.64+0x800] ;  /* 0x00080006020d7981 */ /* 0x000ee8000c1e9900 */
[----:B------:R-:W3:Y:S04]  /*06f0*/  LDG.E.CONSTANT R8, desc[UR6][R2.64+0xc00] ;  /* 0x000c000602087981 */ /* 0x000ee8000c1e9900 */
[----:B------:R-:W4:Y:S04]  /*0700*/  LDG.E.CONSTANT R15, desc[UR6][R4.64] ;  /* 0x00000006040f7981 */ /* 0x000f28000c1e9900 */
[----:B------:R-:W4:Y:S04]  /*0710*/  LDG.E.CONSTANT R10, desc[UR6][R4.64+0x400] ;  /* 0x00040006040a7981 */ /* 0x000f28000c1e9900 */
[----:B------:R-:W4:Y:S04]  /*0720*/  LDG.E.CONSTANT R17, desc[UR6][R4.64+0x800] ;  /* 0x0008000604117981 */ /* 0x000f28000c1e9900 */
[----:B------:R-:W4:Y:S01]  /*0730*/  LDG.E.CONSTANT R12, desc[UR6][R4.64+0xc00] ;  /* 0x000c0006040c7981 */ /* 0x000f22000c1e9900 */
[----:B------:R-:W-:Y:S01]  /*0740*/  PLOP3.LUT P0, PT, PT, PT, PT, 0x8, 0x80 ;  /* 0x000000000080781c */ /* 0x000fe20003f0e170 */
[----:B------:R-:W-:Y:S01]  /*0750*/  VIADD R11, R11, 0x800 ;  /* 0x000008000b0b7836 */ /* 0x000fe20000000000 */
[----:B--2--5:R-:W-:-:S04]  /*0760*/  IADD3 R6, PT, PT, R6, R7, R0 ;  /* 0x0000000706067210 */ /* 0x024fc80007ffe000 */
[----:B---3--:R-:W-:-:S04]  /*0770*/  IADD3 R6, PT, PT, R8, R13, R6 ;  /* 0x0000000d08067210 */ /* 0x008fc80007ffe006 */
[----:B----4-:R-:W-:-:S04]  /*0780*/  IADD3 R6, PT, PT, R10, R15, R6 ;  /* 0x0000000f0a067210 */ /* 0x010fc80007ffe006 */
[----:B------:R-:W-:-:S07]  /*0790*/  IADD3 R0, PT, PT, R12, R17, R6 ;  /* 0x000000110c007210 */ /* 0x000fce0007ffe006 */
.L_x_4086:
[----:B------:R-:W-:Y:S05]  /*07a0*/  BSYNC.RECONVERGENT B2 ;  /* 0x0000000000027941 */ /* 0x000fea0003800200 */
.L_x_4085:
[----:B------:R-:W-:-:S13]  /*07b0*/  ISETP.LT.OR P0, PT, R11, R20, P0 ;  /* 0x000000140b00720c */ /* 0x000fda0000701670 */
[----:B------:R-:W-:Y:S05]  /*07c0*/  @!P0 BRA `(.L_x_4078) ;  /* 0x0000000000208947 */ /* 0x000fea0003800000 */
[----:B------:R-:W0:Y:S02]  /*07d0*/  LDC.64 R2, c[0x0][0x380] ;  /* 0x0000e000ff027b82 */ /* 0x000e240000000a00 */
[----:B0-----:R-:W-:-:S05]  /*07e0*/  IMAD.WIDE R2, R11, 0x4, R2 ;  /* 0x000000040b027825 */ /* 0x001fca00078e0202 */
[----:B------:R-:W2:Y:S04]  /*07f0*/  LDG.E.CONSTANT R5, desc[UR6][R2.64] ;  /* 0x0000000602057981 */ /* 0x000ea8000c1e9900 */
[----:B------:R-:W2:Y:S04]  /*0800*/  LDG.E.CONSTANT R4, desc[UR6][R2.64+0x400] ;  /* 0x0004000602047981 */ /* 0x000ea8000c1e9900 */
[----:B------:R-:W3:Y:S04]  /*0810*/  LDG.E.CONSTANT R7, desc[UR6][R2.64+0x800] ;  /* 0x0008000602077981 */ /* 0x000ee8000c1e9900 */
[----:B------:R-:W3:Y:S01]  /*0820*/  LDG.E.CONSTANT R6, desc[UR6][R2.64+0xc00] ;  /* 0x000c000602067981 */ /* 0x000ee2000c1e9900 */
[----:B--2--5:R-:W-:-:S04]  /*0830*/  IADD3 R0, PT, PT, R4, R5, R0 ;  /* 0x0000000504007210 */ /* 0x024fc80007ffe000 */
[----:B---3--:R-:W-:-:S07]  /*0840*/  IADD3 R0, PT, PT, R6, R7, R0 ;  /* 0x0000000706007210 */ /* 0x008fce0007ffe000 */
.L_x_4078:
[----:B------:R-:W-:Y:S05]  /*0850*/  BSYNC.RECONVERGENT B1 ;  /* 0x0000000000017941 */ /* 0x000fea0003800200 */
.L_x_4077:
[----:B------:R-:W-:-:S13]  /*0860*/  ISETP.GE.AND P0, PT, R20, 0x100, PT ;  /* 0x000001001400780c */ /* 0x000fda0003f06270 */
[----:B------:R-:W-:Y:S05]  /*0870*/  @!P0 BRA `(.L_x_4087) ;  /* 0x0000000000ac8947 */ /* 0x000fea0003800000 */
[----:B------:R-:W1:Y:S01]  /*0880*/  S2R R6, SR_LANEID ;  /* 0x0000000000067919 */ /* 0x000e620000000000 */
[----:B0----5:R-:W0:Y:S01]  /*0890*/  SHFL.DOWN PT, R2, R0, 0x1, 0x1f ;  /* 0x08201f0000027f89 */ /* 0x021e2200000e0000 */
[C---:B-1----:R-:W-:Y:S02]  /*08a0*/  ISETP.GT.AND P0, PT, R6.reuse, 0x1e, PT ;  /* 0x0000001e0600780c */ /* 0x042fe40003f04270 */
[----:B------:R-:W-:Y:S02]  /*08b0*/  ISETP.NE.AND P1, PT, R6, RZ, PT ;  /* 0x000000ff0600720c */ /* 0x000fe40003f25270 */
[----:B0-----:R-:W-:Y:S02]  /*08c0*/  SEL R3, R2, RZ, !P0 ;  /* 0x000000ff02037207 */ /* 0x001fe40004000000 */
[----:B------:R-:W-:-:S03]  /*08d0*/  ISETP.GT.AND P0, PT, R6, 0x1d, PT ;  /* 0x0000001d0600780c */ /* 0x000fc60003f04270 */
[----:B------:R-:W-:-:S05]  /*08e0*/  IMAD.IADD R3, R3, 0x1, R0 ;  /* 0x0000000103037824 */ /* 0x000fca00078e0200 */
[----:B------:R-:W0:Y:S01]  /*08f0*/  SHFL.DOWN PT, R2, R3, 0x2, 0x1f ;  /* 0x08401f0003027f89 */ /* 0x000e2200000e0000 */
[----:B------:R-:W1:Y:S01]  /*0900*/  @!P1 S2R R7, SR_CgaCtaId ;  /* 0x0000000000079919 */ /* 0x000e620000008800 */
[----:B0-----:R-:W-:Y:S02]  /*0910*/  SEL R2, R2, RZ, !P0 ;  /* 0x000000ff02027207 */ /* 0x001fe40004000000 */
[----:B------:R-:W-:-:S03]  /*0920*/  ISETP.GT.AND P0, PT, R6, 0x1b, PT ;  /* 0x0000001b0600780c */ /* 0x000fc60003f04270 */
[----:B------:R-:W-:-:S05]  /*0930*/  IMAD.IADD R2, R3, 0x1, R2 ;  /* 0x0000000103027824 */ /* 0x000fca00078e0202 */
[----:B------:R-:W0:Y:S02]  /*0940*/  SHFL.DOWN PT, R4, R2, 0x4, 0x1f ;  /* 0x08801f0002047f89 */ /* 0x000e2400000e0000 */
[----:B0-----:R-:W-:Y:S02]  /*0950*/  SEL R5, R4, RZ, !P0 ;  /* 0x000000ff04057207 */ /* 0x001fe40004000000 */
[----:B------:R-:W-:Y:S02]  /*0960*/  ISETP.GT.AND P0, PT, R6, 0x17, PT ;  /* 0x000000170600780c */ /* 0x000fe40003f04270 */
[----:B------:R-:W-:Y:S01]  /*0970*/  @!P1 MOV R4, 0x400 ;  /* 0x0000040000049802 */ /* 0x000fe20000000f00 */
[----:B------:R-:W-:Y:S01]  /*0980*/  IMAD.IADD R5, R2, 0x1, R5 ;  /* 0x0000000102057824 */ /* 0x000fe200078e0205 */
[----:B------:R-:W-:Y:S02]  /*0990*/  @!P1 SHF.R.U32.HI R2, RZ, 0x3, R9 ;  /* 0x00000003ff029819 */ /* 0x000fe40000011609 */
[----:B-1----:R-:W-:-:S02]  /*09a0*/  @!P1 LEA R7, R7, R4, 0x18 ;  /* 0x0000000407079211 */ /* 0x002fc400078ec0ff */
[----:B------:R-:W0:Y:S01]  /*09b0*/  SHFL.DOWN PT, R0, R5, 0x8, 0x1f ;  /* 0x09001f0005007f89 */ /* 0x000e2200000e0000 */
[----:B------:R-:W-:-:S05]  /*09c0*/  @!P1 LOP3.LUT R2, R2, 0x7c, RZ, 0xc0, !PT ;  /* 0x0000007c02029812 */ /* 0x000fca00078ec0ff */
[----:B------:R-:W-:Y:S01]  /*09d0*/  @!P1 IMAD.IADD R2, R2, 0x1, R7 ;  /* 0x0000000102029824 */ /* 0x000fe200078e0207 */
[----:B0-----:R-:W-:Y:S02]  /*09e0*/  SEL R0, R0, RZ, !P0 ;  /* 0x000000ff00007207 */ /* 0x001fe40004000000 */
[----:B------:R-:W-:-:S03]  /*09f0*/  ISETP.GT.AND P0, PT, R6, 0xf, PT ;  /* 0x0000000f0600780c */ /* 0x000fc60003f04270 */
[----:B------:R-:W-:-:S05]  /*0a00*/  IMAD.IADD R0, R5, 0x1, R0 ;  /* 0x0000000105007824 */ /* 0x000fca00078e0200 */
[----:B------:R-:W0:Y:S02]  /*0a10*/  SHFL.DOWN PT, R3, R0, 0x10, 0x1f ;  /* 0x0a001f0000037f89 */ /* 0x000e2400000e0000 */
[----:B0-----:R-:W-:Y:S02]  /*0a20*/  SEL R3, R3, RZ, !P0 ;  /* 0x000000ff03037207 */ /* 0x001fe40004000000 */
[----:B------:R-:W-:-:S03]  /*0a30*/  ISETP.NE.AND P0, PT, R9, RZ, PT ;  /* 0x000000ff0900720c */ /* 0x000fc60003f05270 */
[----:B------:R-:W-:-:S05]  /*0a40*/  IMAD.IADD R3, R0, 0x1, R3 ;  /* 0x0000000100037824 */ /* 0x000fca00078e0203 */
[----:B------:R0:W-:Y:S01]  /*0a50*/  @!P1 STS [R2+0x8], R3 ;  /* 0x0000080302009388 */ /* 0x0001e20000000800 */
[----:B------:R-:W-:Y:S06]  /*0a60*/  BAR.SYNC.DEFER_BLOCKING 0x0 ;  /* 0x0000000000007b1d */ /* 0x000fec0000010000 */
[----:B------:R-:W-:Y:S05]  /*0a70*/  @P0 BRA `(.L_x_4088) ;  /* 0x0000002c00ac0947 */ /* 0x000fea0003800000 */
[----:B------:R-:W1:Y:S01]  /*0a80*/  S2UR UR5, SR_CgaCtaId ;  /* 0x00000000000579c3 */ /* 0x000e620000008800 */
[----:B------:R-:W-:Y:S02]  /*0a90*/  UMOV UR4, 0x400 ;  /* 0x0000040000047882 */ /* 0x000fe40000000000 */
[----:B-1----:R-:W-:-:S09]  /*0aa0*/  ULEA UR4, UR5, UR4, 0x18 ;  /* 0x0000000405047291 */ /* 0x002fd2000f8ec0ff */
[----:B------:R-:W-:Y:S04]  /*0ab0*/  LDS R0, [UR4+0xc] ;  /* 0x00000c04ff007984 */ /* 0x000fe80008000800 */
[----:B------:R-:W1:Y:S04]  /*0ac0*/  LDS.128 R4, [UR4+0x10] ;  /* 0x00001004ff047984 */ /* 0x000e680008000c00 */
[----:B------:R-:W2:Y:S01]  /*0ad0*/  LDS.64 R8, [UR4+0x20] ;  /* 0x00002004ff087984 */ /* 0x000ea20008000a00 */
[----:B-1----:R-:W-:-:S04]  /*0ae0*/  IADD3 R0, PT, PT, R4, R0, R3 ;  /* 0x0000000004007210 */ /* 0x002fc80007ffe003 */
[----:B------:R-:W-:-:S04]  /*0af0*/  IADD3 R0, PT, PT, R6, R0, R5 ;  /* 0x0000000006007210 */ /* 0x000fc80007ffe005 */
[----:B--2---:R-:W-:-:S05]  /*0b00*/  IADD3 R0, PT, PT, R8, R0, R7 ;  /* 0x0000000008007210 */ /* 0x004fca0007ffe007 */
[----:B0-----:R-:W-:Y:S01]  /*0b10*/  IMAD.IADD R3, R0, 0x1, R9 ;  /* 0x0000000100037824 */ /* 0x001fe200078e0209 */
[----:B------:R-:W-:Y:S06]  /*0b20*/  BRA `(.L_x_4088) ;  /* 0x0000002c00807947 */ /* 0x000fec0003800000 */
.L_x_4087:
[----:B0-----:R-:W-:Y:S01]  /*0b30*/  LOP3.LUT R2, R9, 0x3e0, RZ, 0xc0, !PT ;  /* 0x000003e009027812 */ /* 0x001fe200078ec0ff */
[----:B------:R-:W0:Y:S03]  /*0b40*/  S2R R8, SR_LANEID ;  /* 0x0000000000087919 */ /* 0x000e260000000000 */
[----:B------:R-:W-:Y:S01]  /*0b50*/  LOP3.LUT R5, RZ, R2, RZ, 0x33, !PT ;  /* 0x00000002ff057212 */ /* 0x000fe200078e33ff */
[----:B------:R-:W-:-:S04]  /*0b60*/  VIADD R3, R2, 0x20 ;  /* 0x0000002002037836 */ /* 0x000fc80000000000 */
[----:B------:R-:W-:Y:S01]  /*0b70*/  IMAD.IADD R5, R5, 0x1, R20 ;  /* 0x0000000105057824 */ /* 0x000fe200078e0214 */
[----:B------:R-:W-:-:S04]  /*0b80*/  ISETP.GT.AND P0, PT, R3, R20, PT ;  /* 0x000000140300720c */ /* 0x000fc80003f04270 */
[----:B------:R-:W-:-:S05]  /*0b90*/  SEL R5, R5, 0x1f, P0 ;  /* 0x0000001f05057807 */ /* 0x000fca0000000000 */
[----:B-----5:R-:W1:Y:S01]  /*0ba0*/  SHFL.DOWN PT, R2, R0, 0x1, R5 ;  /* 0x0820000000027989 */ /* 0x020e6200000e0005 */
[CC--:B0-----:R-:W-:Y:S01]  /*0bb0*/  ISETP.GE.AND P0, PT, R8.reuse, R5.reuse, PT ;  /* 0x000000050800720c */ /* 0x0c1fe20003f06270 */
[C---:B------:R-:W-:Y:S01]  /*0bc0*/  VIADD R4, R8.reuse, 0x2 ;  /* 0x0000000208047836 */ /* 0x040fe20000000000 */
[C---:B------:R-:W-:Y:S01]  /*0bd0*/  ISETP.NE.AND P1, PT, R8.reuse, RZ, PT ;  /* 0x000000ff0800720c */ /* 0x040fe20003f25270 */
[----:B------:R-:W-:Y:S01]  /*0be0*/  VIADD R6, R8, 0x4 ;  /* 0x0000000408067836 */ /* 0x000fe20000000000 */
[----:B-1----:R-:W-:Y:S02]  /*0bf0*/  SEL R3, R2, RZ, !P0 ;  /* 0x000000ff02037207 */ /* 0x002fe40004000000 */
[----:B------:R-:W-:-:S03]  /*0c00*/  ISETP.GT.AND P0, PT, R4, R5, PT ;  /* 0x000000050400720c */ /* 0x000fc60003f04270 */
[----:B------:R-:W-:-:S06]  /*0c10*/  IMAD.IADD R2, R3, 0x1, R0 ;  /* 0x0000000103027824 */ /* 0x000fcc00078e0200 */
[----:B------:R-:W0:Y:S01]  /*0c20*/  @!P1 S2R R10, SR_CgaCtaId ;  /* 0x00000000000a9919 */ /* 0x000e220000008800 */
[----:B------:R-:W-:Y:S01]  /*0c30*/  @!P1 MOV R7, 0x400 ;  /* 0x0000040000079802 */ /* 0x000fe20000000f00 */
[----:B------:R-:W1:Y:S02]  /*0c40*/  SHFL.DOWN PT, R3, R2, 0x2, R5 ;  /* 0x0840000002037989 */ /* 0x000e6400000e0005 */
[----:B-1----:R-:W-:Y:S02]  /*0c50*/  SEL R3, R3, RZ, !P0 ;  /* 0x000000ff03037207 */ /* 0x002fe40004000000 */
[----:B------:R-:W-:Y:S02]  /*0c60*/  ISETP.GT.AND P0, PT, R6, R5, PT ;  /* 0x000000050600720c */ /* 0x000fe40003f04270 */
[----:B------:R-:W-:Y:S01]  /*0c70*/  @!P1 SHF.R.U32.HI R6, RZ, 0x3, R9 ;  /* 0x00000003ff069819 */ /* 0x000fe20000011609 */
[----:B------:R-:W-:Y:S01]  /*0c80*/  IMAD.IADD R4, R2, 0x1, R3 ;  /* 0x0000000102047824 */ /* 0x000fe200078e0203 */
[----:B0-----:R-:W-:Y:S01]  /*0c90*/  @!P1 LEA R7, R10, R7, 0x18 ;  /* 0x000000070a079211 */ /* 0x001fe200078ec0ff */
[----:B------:R-:W-:Y:S01]  /*0ca0*/  VIADD R2, R8, 0x8 ;  /* 0x0000000808027836 */ /* 0x000fe20000000000 */
[----:B------:R-:W-:-:S02]  /*0cb0*/  @!P1 LOP3.LUT R6, R6, 0x7c, RZ, 0xc0, !PT ;  /* 0x0000007c06069812 */ /* 0x000fc400078ec0ff */
[----:B------:R-:W0:Y:S03]  /*0cc0*/  SHFL.DOWN PT, R3, R4, 0x4, R5 ;  /* 0x0880000004037989 */ /* 0x000e2600000e0005 */
[----:B------:R-:W-:Y:S01]  /*0cd0*/  @!P1 IMAD.IADD R6, R6, 0x1, R7 ;  /* 0x0000000106069824 */ /* 0x000fe200078e0207 */
[----:B0-----:R-:W-:Y:S02]  /*0ce0*/  SEL R3, R3, RZ, !P0 ;  /* 0x000000ff03037207 */ /* 0x001fe40004000000 */
[----:B------:R-:W-:-:S03]  /*0cf0*/  ISETP.GT.AND P0, PT, R2, R5, PT ;  /* 0x000000050200720c */ /* 0x000fc60003f04270 */
[----:B------:R-:W-:Y:S02]  /*0d00*/  IMAD.IADD R0, R4, 0x1, R3 ;  /* 0x0000000104007824 */ /* 0x000fe400078e0203 */
[----:B------:R-:W-:-:S03]  /*0d10*/  VIADD R4, R8, 0x10 ;  /* 0x0000001008047836 */ /* 0x000fc60000000000 */
[----:B------:R-:W0:Y:S02]  /*0d20*/  SHFL.DOWN PT, R3, R0, 0x8, R5 ;  /* 0x0900000000037989 */ /* 0x000e2400000e0005 */
[----:B0-----:R-:W-:Y:S02]  /*0d30*/  SEL R3, R3, RZ, !P0 ;  /* 0x000000ff03037207 */ /* 0x001fe40004000000 */
[----:B------:R-:W-:-:S03]  /*0d40*/  ISETP.GT.AND P0, PT, R4, R5, PT ;  /* 0x000000050400720c */ /* 0x000fc60003f04270 */
[----:B------:R-:W-:-:S05]  /*0d50*/  IMAD.IADD R2, R0, 0x1, R3 ;  /* 0x0000000100027824 */ /* 0x000fca00078e0203 */
[----:B------:R-:W0:Y:S02]  /*0d60*/  SHFL.DOWN PT, R3, R2, 0x10, R5 ;  /* 0x0a00000002037989 */ /* 0x000e2400000e0005 */
[----:B0-----:R-:W-:Y:S02]  /*0d70*/  SEL R3, R3, RZ, !P0 ;  /* 0x000000ff03037207 */ /* 0x001fe40004000000 */
[----:B------:R-:W-:-:S03]  /*0d80*/  ISETP.NE.AND P0, PT, R9, RZ, PT ;  /* 0x000000ff0900720c */ /* 0x000fc60003f05270 */
[----:B------:R-:W-:-:S05]  /*0d90*/  IMAD.IADD R3, R2, 0x1, R3 ;  /* 0x0000000102037824 */ /* 0x000fca00078e0203 */
[----:B------:R4:W-:Y:S01]  /*0da0*/  @!P1 STS [R6+0x8], R3 ;  /* 0x0000080306009388 */ /* 0x0009e20000000800 */
[----:B------:R-:W-:Y:S06]  /*0db0*/  BAR.SYNC.DEFER_BLOCKING 0x0 ;  /* 0x0000000000007b1d */ /* 0x000fec0000010000 */
[----:B------:R-:W-:Y:S05]  /*0dc0*/  @P0 BRA `(.L_x_4088) ;  /* 0x0000002800d80947 */ /* 0x000fea0003800000 */
[----:B------:R-:W0:Y:S01]  /*0dd0*/  S2UR UR5, SR_CgaCtaId ;  /* 0x00000000000579c3 */ /* 0x000e220000008800 */
[----:B------:R-:W-:Y:S01]  /*0de0*/  UMOV UR4, 0x400 ;  /* 0x0000040000047882 */ /* 0x000fe20000000000 */
[C---:B------:R-:W-:Y:S02]  /*0df0*/  ISETP.GT.AND P2, PT, R20.reuse, 0x40, PT ;  /* 0x000000401400780c */ /* 0x040fe40003f44270 */
[C---:B------:R-:W-:Y:S02]  /*0e00*/  ISETP.GT.AND P1, PT, R20.reuse, 0x20, PT ;  /* 0x000000201400780c */ /* 0x040fe40003f24270 */
[----:B------:R-:W-:Y:S01]  /*0e10*/  ISETP.GT.AND P3, PT, R20, 0x80, PT ;  /* 0x000000801400780c */ /* 0x000fe20003f64270 */
[----:B0-----:R-:W-:-:S09]  /*0e20*/  ULEA UR4, UR5, UR4, 0x18 ;  /* 0x0000000405047291 */ /* 0x001fd2000f8ec0ff */
[----:B----4-:R-:W0:Y:S04]  /*0e30*/  LDS.128 R4, [UR4+0x10] ;  /* 0x00001004ff047984 */ /* 0x010e280008000c00 */
[----:B------:R-:W1:Y:S04]  /*0e40*/  LDS R0, [UR4+0xc] ;  /* 0x00000c04ff007984 */ /* 0x000e680008000800 */
[----:B------:R-:W2:Y:S01]  /*0e50*/  LDS.64 R8, [UR4+0x20] ;  /* 0x00002004ff087984 */ /* 0x000ea20008000a00 */
[----:B0-----:R-:W-:Y:S02]  /*0e60*/  SEL R4, R4, RZ, P2 ;  /* 0x000000ff04047207 */ /* 0x001fe40001000000 */
[----:B------:R-:W-:-:S02]  /*0e70*/  ISETP.GT.AND P2, PT, R20, 0x60, PT ;  /* 0x000000601400780c */ /* 0x000fc40003f44270 */
[----:B-1----:R-:W-:Y:S02]  /*0e80*/  SEL R0, R0, RZ, P1 ;  /* 0x000000ff00007207 */ /* 0x002fe40000800000 */
[----:B------:R-:W-:Y:S02]  /*0e90*/  SEL R5, R5, RZ, P2 ;  /* 0x000000ff05057207 */ /* 0x000fe40001000000 */
[----:B------:R-:W-:Y:S02]  /*0ea0*/  IADD3 R0, PT, PT, R4, R0, R3 ;  /* 0x0000000004007210 */ /* 0x000fe40007ffe003 */
[----:B------:R-:W-:Y:S02]  /*0eb0*/  ISETP.GT.AND P1, PT, R20, 0xa0, PT ;  /* 0x000000a01400780c */ /* 0x000fe40003f24270 */
[----:B------:R-:W-:Y:S02]  /*0ec0*/  SEL R6, R6, RZ, P3 ;  /* 0x000000ff06067207 */ /* 0x000fe40001800000 */
[----:B------:R-:W-:-:S02]  /*0ed0*/  ISETP.GT.AND P2, PT, R20, 0xc0, PT ;  /* 0x000000c01400780c */ /* 0x000fc40003f44270 */
[----:B------:R-:W-:Y:S02]  /*0ee0*/  ISETP.GT.AND P3, PT, R20, 0xe0, PT ;  /* 0x000000e01400780c */ /* 0x000fe40003f64270 */
[----:B------:R-:W-:Y:S02]  /*0ef0*/  SEL R7, R7, RZ, P1 ;  /* 0x000000ff07077207 */ /* 0x000fe40000800000 */
[----:B------:R-:W-:Y:S02]  /*0f00*/  IADD3 R0, PT, PT, R6, R0, R5 ;  /* 0x0000000006007210 */ /* 0x000fe40007ffe005 */
[----:B--2---:R-:W-:Y:S02]  /*0f10*/  SEL R8, R8, RZ, P2 ;  /* 0x000000ff08087207 */ /* 0x004fe40001000000 */
[----:B------:R-:W-:Y:S02]  /*0f20*/  SEL R9, R9, RZ, P3 ;  /* 0x000000ff09097207 */ /* 0x000fe40001800000 */
[----:B------:R-:W-:-:S05]  /*0f30*/  IADD3 R0, PT, PT, R8, R0, R7 ;  /* 0x0000000008007210 */ /* 0x000fca0007ffe007 */
[----:B------:R-:W-:Y:S01]  /*0f40*/  IMAD.IADD R3, R0, 0x1, R9 ;  /* 0x0000000100037824 */ /* 0x000fe200078e0209 */
[----:B------:R-:W-:Y:S06]  /*0f50*/  BRA `(.L_x_4088) ;  /* 0x0000002800747947 */ /* 0x000fec0003800000 */
.L_x_4074:
[----:B------:R-:W0:Y:S01]  /*0f60*/  S2R R0, SR_TID.X ;  /* 0x0000000000007919 */ /* 0x000e220000002100 */
[----:B------:R-:W1:Y:S01]  /*0f70*/  LDC.64 R2, c[0x0][0x380] ;  /* 0x0000e000ff027b82 */ /* 0x000e620000000a00 */
[----:B0-----:R-:W-:-:S04]  /*0f80*/  IMAD.SHL.U32 R5, R0, 0x4, RZ ;  /* 0x0000000400057824 */ /* 0x001fc800078e00ff */
[----:B-1----:R-:W-:-:S05]  /*0f90*/  IMAD.WIDE.U32 R2, R5, 0x4, R2 ;  /* 0x0000000405027825 */ /* 0x002fca00078e0002 */
[----:B------:R-:W2:Y:S04]  /*0fa0*/  LDG.E.128.CONSTANT R4, desc[UR6][R2.64] ;  /* 0x0000000602047981 */ /* 0x000ea8000c1e9d00 */
[----:B------:R-:W3:Y:S04]  /*0fb0*/  LDG.E.128.CONSTANT R8, desc[UR6][R2.64+0x1000] ;  /* 0x0010000602087981 */ /* 0x000ee8000c1e9d00 */
[----:B------:R-:W4:Y:S04]  /*0fc0*/  LDG.E.128.CONSTANT R12, desc[UR6][R2.64+0x2000] ;  /* 0x00200006020c7981 */ /* 0x000f28000c1e9d00 */
[----:B------:R-:W5:Y:S01]  /*0fd0*/  LDG.E.128.CONSTANT R16, desc[UR6][R2.64+0x3000] ;  /* 0x0030000602107981 */ /* 0x000f62000c1e9d00 */
[----:B------:R-:W-:Y:S01]  /*0fe0*/  ISETP.GE.U32.AND P0, PT, R20, 0x2000, PT ;  /* 0x000020001400780c */ /* 0x000fe20003f06070 */
[----:B------:R-:W-:Y:S01]  /*0ff0*/  IMAD.MOV.U32 R23, RZ, RZ, 0x1000 ;  /* 0x00001000ff177424 */ /* 0x000fe200078e00ff */
[----:B--2---:R-:W-:-:S04]  /*1000*/  IADD3 R5, PT, PT, R6, R5, R4 ;  /* 0x0000000506057210 */ /* 0x004fc80007ffe004 */
[----:B---3--:R-:W-:-:S04]  /*1010*/  IADD3 R5, PT, PT, R8, R7, R5 ;  /* 0x0000000708057210 */ /* 0x008fc80007ffe005 */
[----:B------:R-:W-:-:S04]  /*1020*/  IADD3 R5, PT, PT, R10, R9, R5 ;  /* 0x000000090a057210 */ /* 0x000fc80007ffe005 */
[----:B----4-:R-:W-:-:S04]  /*1030*/  IADD3 R5, PT, PT, R12, R11, R5 ;  /* 0x0000000b0c057210 */ /* 0x010fc80007ffe005 */
[----:B------:R-:W-:-:S04]  /*1040*/  IADD3 R5, PT, PT, R14, R13, R5 ;  /* 0x0000000d0e057210 */ /* 0x000fc80007ffe005 */
[----:B-----5:R-:W-:-:S04]  /*1050*/  IADD3 R5, PT, PT, R16, R15, R5 ;  /* 0x0000000f10057210 */ /* 0x020fc80007ffe005 */
[----:B------:R-:W-:-:S05]  /*1060*/  IADD3 R5, PT, PT, R18, R17, R5 ;  /* 0x0000001112057210 */ /* 0x000fca0007ffe005 */
[----:B------:R-:W-:Y:S01]  /*1070*/  IMAD.IADD R21, R19, 0x1, R5 ;  /* 0x0000000113157824 */ /* 0x000fe200078e0205 */
[----:B------:R-:W-:Y:S06]  /*1080*/  @!P0 BRA `(.L_x_4089) ;  /* 0x00000000005c8947 */ /* 0x000fec0003800000 */
[----:B------:R-:W0:Y:S01]  /*1090*/  LDC R24, c[0x0][0x390] ;  /* 0x0000e400ff187b82 */ /* 0x000e220000000800 */
[----:B------:R-:W-:Y:S02]  /*10a0*/  VIADD R22, R20, 0xfffff000 ;  /* 0xfffff00014167836 */ /* 0x000fe40000000000 */
[----:B------:R-:W-:-:S07]  /*10b0*/  IMAD.MOV.U32 R23, RZ, RZ, 0x1000 ;  /* 0x00001000ff177424 */ /* 0x000fce00078e00ff */
.L_x_4091:
[----:B------:R-:W-:-:S05]  /*10c0*/  IMAD.WIDE R26, R23, 0x4, R2 ;  /* 0x00000004171a7825 */ /* 0x000fca00078e0202 */
[----:B------:R-:W2:Y:S04]  /*10d0*/  LDG.E.128.CONSTANT R12, desc[UR6][R26.64] ;  /* 0x000000061a0c7981 */ /* 0x000ea8000c1e9d00 */
[----:B------:R-:W3:Y:S04]  /*10e0*/  LDG.E.128.CONSTANT R16, desc[UR6][R26.64+0x1000] ;  /* 0x001000061a107981 */ /* 0x000ee8000c1e9d00 */
[----:B------:R-:W4:Y:S04]  /*10f0*/  LDG.E.128.CONSTANT R4, desc[UR6][R26.64+0x2000] ;  /* 0x002000061a047981 */ /* 0x000f28000c1e9d00 */
[----:B------:R-:W5:Y:S01]  /*1100*/  LDG.E.128.CONSTANT R8, desc[UR6][R26.64+0x3000] ;  /* 0x003000061a087981 */ /* 0x000f62000c1e9d00 */
[----:B0-----:R-:W-:Y:S01]  /*1110*/  IMAD.MOV.U32 R20, RZ, RZ, R24 ;  /* 0x000000ffff147224 */ /* 0x001fe200078e0018 */
[----:B--2---:R-:W-:-:S04]  /*1120*/  IADD3 R13, PT, PT, R13, R12, R21 ;  /* 0x0000000c0d0d7210 */ /* 0x004fc80007ffe015 */
[----:B------:R-:W-:-:S04]  /*1130*/  IADD3 R13, PT, PT, R15, R14, R13 ;  /* 0x0000000e0f0d7210 */ /* 0x000fc80007ffe00d */
[----:B---3--:R-:W-:-:S04]  /*1140*/  IADD3 R13, PT, PT, R17, R16, R13 ;  /* 0x00000010110d7210 */ /* 0x008fc80007ffe00d */
[----:B------:R-:W-:-:S04]  /*1150*/  IADD3 R13, PT, PT, R19, R18, R13 ;  /* 0x00000012130d7210 */ /* 0x000fc80007ffe00d */
[----:B----4-:R-:W-:Y:S01]  /*1160*/  IADD3 R13, PT, PT, R5, R4, R13 ;  /* 0x00000004050d7210 */ /* 0x010fe20007ffe00d */
[----:B------:R-:W-:-:S03]  /*1170*/  IMAD.IADD R4, R20, 0x1, -R23 ;  /* 0x0000000114047824 */ /* 0x000fc600078e0a17 */
[----:B------:R-:W-:Y:S02]  /*1180*/  IADD3 R13, PT, PT, R7, R6, R13 ;  /* 0x00000006070d7210 */ /* 0x000fe40007ffe00d */
[----:B------:R-:W-:Y:S02]  /*1190*/  ISETP.GE.AND P0, PT, R4, 0x1000, PT ;  /* 0x000010000400780c */ /* 0x000fe40003f06270 */
[----:B-----5:R-:W-:-:S04]  /*11a0*/  IADD3 R13, PT, PT, R9, R8, R13 ;  /* 0x00000008090d7210 */ /* 0x020fc80007ffe00d */
[----:B------:R-:W-:-:S07]  /*11b0*/  IADD3 R21, PT, PT, R11, R10, R13 ;  /* 0x0000000a0b157210 */ /* 0x000fce0007ffe00d */
[----:B------:R-:W-:Y:S05]  /*11c0*/  @!P0 BRA `(.L_x_4090) ;  /* 0x0000000400fc8947 */ /* 0x000fea0003800000 */
[----:B------:R-:W-:-:S05]  /*11d0*/  VIADD R23, R23, 0x1000 ;  /* 0x0000100017177836 */ /* 0x000fca0000000000 */
[----:B------:R-:W-:-:S13]  /*11e0*/  ISETP.GT.AND P0, PT, R23, R22, PT ;  /* 0x000000161700720c */ /* 0x000fda0003f04270 */
[----:B------:R-:W-:Y:S05]  /*11f0*/  @!P0 BRA `(.L_x_4091) ;  /* 0xfffffffc00b08947 */ /* 0x000fea000383ffff */
.L_x_4089:
[----:B------:R-:W-:-:S13]  /*1200*/  ISETP.GE.AND P0, PT, R23, R20, PT ;  /* 0x000000141700720c */ /* 0x000fda0003f06270 */
[----:B------:R-:W-:Y:S05]  /*1210*/  @P0 BRA `(.L_x_4090) ;  /* 0x0000000400e80947 */ /* 0x000fea0003800000 */
[----:B------:R-:W-:Y:S01]  /*1220*/  IMAD.IADD R9, R20, 0x1, -R23 ;  /* 0x0000000114097824 */ /* 0x000fe200078e0a17 */
[----:B------:R-:W-:Y:S04]  /*1230*/  BSSY.RECONVERGENT B1, `(.L_x_4090) ;  /* 0x0000078000017945 */ /* 0x000fe80003800200 */
[----:B------:R-:W-:-:S13]  /*1240*/  ISETP.GE.AND P0, PT, R0, R9, PT ;  /* 0x000000090000720c */ /* 0x000fda0003f06270 */
[----:B------:R-:W-:Y:S05]  /*1250*/  @P0 BRA `(.L_x_4092) ;  /* 0x0000000400d40947 */ /* 0x000fea0003800000 */
[----:B------:R-:W-:Y:S01]  /*1260*/  LOP3.LUT R2, RZ, R0, RZ, 0x33, !PT ;  /* 0x00000000ff027212 */ /* 0x000fe200078e33ff */
[----:B------:R-:W-:Y:S01]  /*1270*/  BSSY.RECONVERGENT B2, `(.L_x_4093) ;  /* 0x0000015000027945 */ /* 0x000fe20003800200 */
[----:B------:R-:W-:Y:S02]  /*1280*/  IMAD.MOV.U32 R8, RZ, RZ, R0 ;  /* 0x000000ffff087224 */ /* 0x000fe400078e0000 */
[----:B------:R-:W-:-:S04]  /*1290*/  IADD3 R2, PT, PT, -R23, R20, R2 ;  /* 0x0000001417027210 */ /* 0x000fc80007ffe102 */
[C---:B------:R-:W-:Y:S02]  /*12a0*/  LOP3.LUT R3, R2.reuse, 0x300, RZ, 0xc0, !PT ;  /* 0x0000030002037812 */ /* 0x040fe400078ec0ff */
[----:B------:R-:W-:Y:S02]  /*12b0*/  ISETP.GE.U32.AND P1, PT, R2, 0x300, PT ;  /* 0x000003000200780c */ /* 0x000fe40003f26070 */
[----:B------:R-:W-:-:S13]  /*12c0*/  ISETP.NE.AND P0, PT, R3, 0x300, PT ;  /* 0x000003000300780c */ /* 0x000fda0003f05270 */
[----:B------:R-:W-:Y:S05]  /*12d0*/  @!P0 BRA `(.L_x_4094) ;  /* 0x0000000000388947 */ /* 0x000fea0003800000 */
[----:B------:R-:W0:Y:S01]  /*12e0*/  LDC.64 R4, c[0x0][0x380] ;  /* 0x0000e000ff047b82 */ /* 0x000e220000000a00 */
[----:B------:R-:W-:Y:S01]  /*12f0*/  LEA.HI R2, R2, 0x1, RZ, 0x18 ;  /* 0x0000000102027811 */ /* 0x000fe200078fc0ff */
[----:B------:R-:W-:Y:S02]  /*1300*/  IMAD.IADD R7, R0, 0x1, R23 ;  /* 0x0000000100077824 */ /* 0x000fe400078e0217 */
[----:B------:R-:W-:Y:S01]  /*1310*/  IMAD.MOV.U32 R8, RZ, RZ, R0 ;  /* 0x000000ffff087224 */ /* 0x000fe200078e0000 */
[----:B------:R-:W-:-:S05]  /*1320*/  LOP3.LUT R2, R2, 0x3, RZ, 0xc0, !PT ;  /* 0x0000000302027812 */ /* 0x000fca00078ec0ff */
[----:B------:R-:W-:-:S07]  /*1330*/  IMAD.MOV R6, RZ, RZ, -R2 ;  /* 0x000000ffff067224 */ /* 0x000fce00078e0a02 */
.L_x_4095:
[----:B0-----:R-:W-:-:S06]  /*1340*/  IMAD.WIDE.U32 R2, R7, 0x4, R4 ;  /* 0x0000000407027825 */ /* 0x001fcc00078e0004 */
[----:B------:R-:W2:Y:S01]  /*1350*/  LDG.E.CONSTANT R2, desc[UR6][R2.64] ;  /* 0x0000000602027981 */ /* 0x000ea2000c1e9900 */
[----:B------:R-:W-:Y:S02]  /*1360*/  VIADD R6, R6, 0x1 ;  /* 0x0000000106067836 */ /* 0x000fe40000000000 */
[----:B------:R-:W-:Y:S02]  /*1370*/  VIADD R8, R8, 0x100 ;  /* 0x0000010008087836 */ /* 0x000fe40000000000 */
[----:B------:R-:W-:Y:S01]  /*1380*/  VIADD R7, R7, 0x100 ;  /* 0x0000010007077836 */ /* 0x000fe20000000000 */
[----:B------:R-:W-:Y:S01]  /*1390*/  ISETP.NE.AND P0, PT, R6, RZ, PT ;  /* 0x000000ff0600720c */ /* 0x000fe20003f05270 */
[----:B--2---:R-:W-:-:S12]  /*13a0*/  IMAD.IADD R21, R2, 0x1, R21 ;  /* 0x0000000102157824 */ /* 0x004fd800078e0215 */
[----:B------:R-:W-:Y:S05]  /*13b0*/  @P0 BRA `(.L_x_4095) ;  /* 0xfffffffc00e00947 */ /* 0x000fea000383ffff */
.L_x_4094:
[----:B------:R-:W-:Y:S05]  /*13c0*/  BSYNC.RECONVERGENT B2 ;  /* 0x0000000000027941 */ /* 0x000fea0003800200 */
.L_x_4093:
[----:B------:R-:W-:Y:S05]  /*13d0*/  @!P1 BRA `(.L_x_4092) ;  /* 0x0000000400749947 */ /* 0x000fea0003800000 */
[----:B------:R-:W0:Y:S01]  /*13e0*/  LDCU.64 UR4, c[0x0][0x380] ;  /* 0x00007000ff0477ac */ /* 0x000e220008000a00 */
[----:B------:R-:W-:Y:S01]  /*13f0*/  IMAD.IADD R5, R9, 0x1, -R8 ;  /* 0x0000000109057824 */ /* 0x000fe200078e0a08 */
[C---:B------:R-:W-:Y:S01]  /*1400*/  IADD3 R3, P0, PT, R8.reuse, R23, RZ ;  /* 0x0000001708037210 */ /* 0x040fe20007f1e0ff */
[----:B------:R-:W-:Y:S01]  /*1410*/  BSSY.RECONVERGENT B2, `(.L_x_4096) ;  /* 0x0000033000027945 */ /* 0x000fe20003800200 */
[----:B------:R-:W-:Y:S02]  /*1420*/  IMAD.IADD R23, R8, 0x1, R23 ;  /* 0x0000000108177824 */ /* 0x000fe400078e0217 */
[----:B------:R-:W-:Y:S01]  /*1430*/  ISETP.GT.AND P1, PT, R5, 0xc00, PT ;  /* 0x00000c000500780c */ /* 0x000fe20003f24270 */
[----:B------:R-:W-:Y:S01]  /*1440*/  IMAD.X R4, RZ, RZ, RZ, P0 ;  /* 0x000000ffff047224 */ /* 0x000fe200000e06ff */
[----:B0-----:R-:W-:-:S04]  /*1450*/  LEA R2, P0, R3, UR4, 0x2 ;  /* 0x0000000403027c11 */ /* 0x001fc8000f8010ff */
[----:B------:R-:W-:Y:S02]  /*1460*/  LEA.HI.X R3, R3, UR5, R4, 0x2, P0 ;  /* 0x0000000503037c11 */ /* 0x000fe400080f1404 */
[----:B------:R-:W-:-:S05]  /*1470*/  IADD3 R2, P0, PT, R2, 0x800, RZ ;  /* 0x0000080002027810 */ /* 0x000fca0007f1e0ff */
[----:B------:R-:W-:Y:S01]  /*1480*/  IMAD.X R3, RZ, RZ, R3, P0 ;  /* 0x000000ffff037224 */ /* 0x000fe200000e0603 */
[----:B------:R-:W-:Y:S01]  /*1490*/  PLOP3.LUT P0, PT, PT, PT, PT, 0x80, 0x8 ;  /* 0x000000000008781c */ /* 0x000fe20003f0f070 */
[----:B------:R-:W-:-:S12]  /*14a0*/  @!P1 BRA `(.L_x_4097) ;  /* 0x0000000000a49947 */ /* 0x000fd80003800000 */
[----:B------:R-:W-:Y:S01]  /*14b0*/  PLOP3.LUT P0, PT, PT, PT, PT, 0x8, 0x80 ;  /* 0x000000000080781c */ /* 0x000fe20003f0e170 */
[----:B------:R-:W-:-:S12]  /*14c0*/  VIADD R11, R9, 0xfffff400 ;  /* 0xfffff400090b7836 */ /* 0x000fd80000000000 */
.L_x_4098:
[----:B------:R-:W0:Y:S01]  /*14d0*/  LDC.64 R4, c[0x0][0x380] ;  /* 0x0000e000ff047b82 */ /* 0x000e220000000a00 */
[C---:B------:R-:W-:Y:S01]  /*14e0*/  VIADD R27, R23.reuse, 0x400 ;  /* 0x00000400171b7836 */ /* 0x040fe20000000000 */
[----:B------:R-:W2:Y:S01]  /*14f0*/  LDG.E.CONSTANT R12, desc[UR6][R2.64+-0x400] ;  /* 0xfffc0006020c7981 */ /* 0x000ea2000c1e9900 */
[----:B------:R-:W-:-:S03]  /*1500*/  VIADD R7, R23, 0x800 ;  /* 0x0000080017077836 */ /* 0x000fc60000000000 */
[----:B------:R-:W3:Y:S04]  /*1510*/  LDG.E.CONSTANT R18, desc[UR6][R2.64] ;  /* 0x0000000602127981 */ /* 0x000ee8000c1e9900 */
[----:B------:R-:W3:Y:S04]  /*1520*/  LDG.E.CONSTANT R17, desc[UR6][R2.64+0x400] ;  /* 0x0004000602117981 */ /* 0x000ee8000c1e9900 */
[----:B------:R-:W4:Y:S01]  /*1530*/  LDG.E.CONSTANT R15, desc[UR6][R2.64+0xc00] ;  /* 0x000c0006020f7981 */ /* 0x000f22000c1e9900 */
[----:B------:R-:W-:-:S03]  /*1540*/  VIADD R29, R23, 0xc00 ;  /* 0x00000c00171d7836 */ /* 0x000fc60000000000 */
[----:B------:R-:W5:Y:S04]  /*1550*/  LDG.E.CONSTANT R14, desc[UR6][R2.64+0x1000] ;  /* 0x00100006020e7981 */ /* 0x000f68000c1e9900 */
[----:B------:R-:W5:Y:S01]  /*1560*/  LDG.E.CONSTANT R13, desc[UR6][R2.64+0x1400] ;  /* 0x00140006020d7981 */ /* 0x000f62000c1e9900 */
[----:B0-----:R-:W-:-:S03]  /*1570*/  IMAD.WIDE.U32 R24, R23, 0x4, R4 ;  /* 0x0000000417187825 */ /* 0x001fc600078e0004 */
[----:B------:R-:W5:Y:S04]  /*1580*/  LDG.E.CONSTANT R19, desc[UR6][R2.64+0x1c00] ;  /* 0x001c000602137981 */ /* 0x000f68000c1e9900 */
[----:B------:R-:W2:Y:S01]  /*1590*/  LDG.E.CONSTANT R10, desc[UR6][R24.64] ;  /* 0x00000006180a7981 */ /* 0x000ea2000c1e9900 */
[----:B------:R-:W-:-:S03]  /*15a0*/  IMAD.WIDE.U32 R26, R27, 0x4, R4 ;  /* 0x000000041b1a7825 */ /* 0x000fc600078e0004 */
[----:B------:R-:W5:Y:S01]  /*15b0*/  LDG.E.CONSTANT R20, desc[UR6][R2.64+0x2400] ;  /* 0x0024000602147981 */ /* 0x000f62000c1e9900 */
[----:B------:R-:W-:-:S03]  /*15c0*/  IMAD.WIDE.U32 R6, R7, 0x4, R4 ;  /* 0x0000000407067825 */ /* 0x000fc600078e0004 */
[----:B------:R-:W4:Y:S01]  /*15d0*/  LDG.E.CONSTANT R16, desc[UR6][R26.64] ;  /* 0x000000061a107981 */ /* 0x000f22000c1e9900 */
[----:B------:R-:W-:-:S03]  /*15e0*/  IMAD.WIDE.U32 R4, R29, 0x4, R4 ;  /* 0x000000041d047825 */ /* 0x000fc600078e0004 */
[----:B------:R-:W5:Y:S04]  /*15f0*/  LDG.E.CONSTANT R6, desc[UR6][R6.64] ;  /* 0x0000000606067981 */ /* 0x000f68000c1e9900 */
[----:B------:R-:W5:Y:S04]  /*1600*/  LDG.E.CONSTANT R25, desc[UR6][R2.64+0x2000] ;  /* 0x0020000602197981 */ /* 0x000f68000c1e9900 */
[----:B------:R0:W5:Y:S04]  /*1610*/  LDG.E.CONSTANT R5, desc[UR6][R4.64] ;  /* 0x0000000604057981 */ /* 0x000168000c1e9900 */
[----:B------:R-:W5:Y:S04]  /*1620*/  LDG.E.CONSTANT R24, desc[UR6][R2.64+0x2c00] ;  /* 0x002c000602187981 */ /* 0x000f68000c1e9900 */
[----:B------:R-:W5:Y:S04]  /*1630*/  LDG.E.CONSTANT R27, desc[UR6][R2.64+0x3000] ;  /* 0x00300006021b7981 */ /* 0x000f68000c1e9900 */
[----:B------:R1:W5:Y:S01]  /*1640*/  LDG.E.CONSTANT R22, desc[UR6][R2.64+0x3400] ;  /* 0x0034000602167981 */ /* 0x000362000c1e9900 */
[----:B------:R-:W-:-:S05]  /*1650*/  VIADD R8, R8, 0x1000 ;  /* 0x0000100008087836 */ /* 0x000fca0000000000 */
[----:B------:R-:W-:Y:S02]  /*1660*/  ISETP.GE.AND P1, PT, R8, R11, PT ;  /* 0x0000000b0800720c */ /* 0x000fe40003f26270 */
[----:B0-----:R-:W-:Y:S01]  /*1670*/  IADD3 R4, P2, PT, R2, 0x4000, RZ ;  /* 0x0000400002047810 */ /* 0x001fe20007f5e0ff */
[----:B------:R-:W-:-:S04]  /*1680*/  VIADD R23, R23, 0x1000 ;  /* 0x0000100017177836 */ /* 0x000fc80000000000 */
[----:B-1----:R-:W-:Y:S02]  /*1690*/  IMAD.X R3, RZ, RZ, R3, P2 ;  /* 0x000000ffff037224 */ /* 0x002fe400010e0603 */
[----:B------:R-:W-:Y:S01]  /*16a0*/  IMAD.MOV.U32 R2, RZ, RZ, R4 ;  /* 0x000000ffff027224 */ /* 0x000fe200078e0004 */
[----:B--2---:R-:W-:-:S04]  /*16b0*/  IADD3 R10, PT, PT, R12, R10, R21 ;  /* 0x0000000a0c0a7210 */ /* 0x004fc80007ffe015 */
[----:B---3--:R-:W-:-:S04]  /*16c0*/  IADD3 R10, PT, PT, R17, R18, R10 ;  /* 0x00000012110a7210 */ /* 0x008fc80007ffe00a */
[----:B----4-:R-:W-:-:S04]  /*16d0*/  IADD3 R10, PT, PT, R15, R16, R10 ;  /* 0x000000100f0a7210 */ /* 0x010fc80007ffe00a */
[----:B-----5:R-:W-:-:S04]  /*16e0*/  IADD3 R10, PT, PT, R13, R14, R10 ;  /* 0x0000000e0d0a7210 */ /* 0x020fc80007ffe00a */
[----:B------:R-:W-:-:S04]  /*16f0*/  IADD3 R6, PT, PT, R19, R6, R10 ;  /* 0x0000000613067210 */ /* 0x000fc80007ffe00a */
[----:B------:R-:W-:-:S04]  /*1700*/  IADD3 R6, PT, PT, R20, R25, R6 ;  /* 0x0000001914067210 */ /* 0x000fc80007ffe006 */
[----:B------:R-:W-:-:S04]  /*1710*/  IADD3 R5, PT, PT, R24, R5, R6 ;  /* 0x0000000518057210 */ /* 0x000fc80007ffe006 */
[----:B------:R-:W-:Y:S01]  /*1720*/  IADD3 R21, PT, PT, R22, R27, R5 ;  /* 0x0000001b16157210 */ /* 0x000fe20007ffe005 */
[----:B------:R-:W-:Y:S06]  /*1730*/  @!P1 BRA `(.L_x_4098) ;  /* 0xfffffffc00649947 */ /* 0x000fec000383ffff */
.L_x_4097:
[----:B------:R-:W-:Y:S05]  /*1740*/  BSYNC.RECONVERGENT B2 ;  /* 0x0000000000027941 */ /* 0x000fea0003800200 */
.L_x_4096:
[----:B------:R-:W-:Y:S01]  /*1750*/  IMAD.IADD R4, R9, 0x1, -R8 ;  /* 0x0000000109047824 */ /* 0x000fe200078e0a08 */
[----:B------:R-:W-:Y:S04]  /*1760*/  BSSY.RECONVERGENT B2, `(.L_x_4099) ;  /* 0x000001a000027945 */ /* 0x000fe80003800200 */
[----:B------:R-:W-:-:S13]  /*1770*/  ISETP.GT.AND P1, PT, R4, 0x400, PT ;  /* 0x000004000400780c */ /* 0x000fda0003f24270 */
[----:B------:R-:W-:Y:S05]  /*1780*/  @!P1 BRA `(.L_x_4100) ;  /* 0x00000000005c9947 */ /* 0x000fea0003800000 */
[----:B------:R-:W0:Y:S01]  /*1790*/  LDC.64 R6, c[0x0][0x380] ;  /* 0x0000e000ff067b82 */ /* 0x000e220000000a00 */
[C---:B------:R-:W-:Y:S01]  /*17a0*/  VIADD R11, R23.reuse, 0x400 ;  /* 0x00000400170b7836 */ /* 0x040fe20000000000 */
[----:B------:R-:W2:Y:S04]  /*17b0*/  LDG.E.CONSTANT R10, desc[UR6][R2.64+-0x400] ;  /* 0xfffc0006020a7981 */ /* 0x000ea8000c1e9900 */
[----:B------:R-:W3:Y:S04]  /*17c0*/  LDG.E.CONSTANT R12, desc[UR6][R2.64+0x400] ;  /* 0x00040006020c7981 */ /* 0x000ee8000c1e9900 */
[----:B------:R-:W4:Y:S04]  /*17d0*/  LDG.E.CONSTANT R13, desc[UR6][R2.64+0xc00] ;  /* 0x000c0006020d7981 */ /* 0x000f28000c1e9900 */
[----:B------:R-:W5:Y:S04]  /*17e0*/  LDG.E.CONSTANT R15, desc[UR6][R2.64+0x1000] ;  /* 0x00100006020f7981 */ /* 0x000f68000c1e9900 */
[----:B------:R1:W5:Y:S01]  /*17f0*/  LDG.E.CONSTANT R14, desc[UR6][R2.64+0x1400] ;  /* 0x00140006020e7981 */ /* 0x000362000c1e9900 */
[----:B0-----:R-:W-:-:S04]  /*1800*/  IMAD.WIDE.U32 R4, R23, 0x4, R6 ;  /* 0x0000000417047825 */ /* 0x001fc800078e0006 */
[----:B------:R-:W-:Y:S02]  /*1810*/  IMAD.WIDE.U32 R6, R11, 0x4, R6 ;  /* 0x000000040b067825 */ /* 0x000fe400078e0006 */
[----:B------:R-:W2:Y:S04]  /*1820*/  LDG.E.CONSTANT R4, desc[UR6][R4.64] ;  /* 0x0000000604047981 */ /* 0x000ea8000c1e9900 */
[----:B------:R-:W3:Y:S04]  /*1830*/  LDG.E.CONSTANT R11, desc[UR6][R2.64] ;  /* 0x00000006020b7981 */ /* 0x000ee8000c1e9900 */
[----:B------:R-:W4:Y:S01]  /*1840*/  LDG.E.CONSTANT R7, desc[UR6][R6.64] ;  /* 0x0000000606077981 */ /* 0x000f22000c1e9900 */
[----:B------:R-:W-:Y:S01]  /*1850*/  PLOP3.LUT P0, PT, PT, PT, PT, 0x8, 0x80 ;  /* 0x000000000080781c */ /* 0x000fe20003f0e170 */
[----:B------:R-:W-:-:S02]  /*1860*/  VIADD R8, R8, 0x800 ;  /* 0x0000080008087836 */ /* 0x000fc40000000000 */
[----:B------:R-:W-:Y:S01]  /*1870*/  VIADD R23, R23, 0x800 ;  /* 0x0000080017177836 */ /* 0x000fe20000000000 */
[----:B--2---:R-:W-:Y:S02]  /*1880*/  IADD3 R10, PT, PT, R10, R4, R21 ;  /* 0x000000040a0a7210 */ /* 0x004fe40007ffe015 */
[----:B------:R-:W-:Y:S02]  /*1890*/  IADD3 R4, P1, PT, R2, 0x2000, RZ ;  /* 0x0000200002047810 */ /* 0x000fe40007f3e0ff */
[----:B---3--:R-:W-:-:S03]  /*18a0*/  IADD3 R10, PT, PT, R12, R11, R10 ;  /* 0x0000000b0c0a7210 */ /* 0x008fc60007ffe00a */
[----:B------:R-:W-:Y:S01]  /*18b0*/  IMAD.X R5, RZ, RZ, R3, P1 ;  /* 0x000000ffff057224 */ /* 0x000fe200008e0603 */
[----:B----4-:R-:W-:Y:S01]  /*18c0*/  IADD3 R10, PT, PT, R13, R7, R10 ;  /* 0x000000070d0a7210 */ /* 0x010fe20007ffe00a */
[----:B-1----:R-:W-:Y:S02]  /*18d0*/  IMAD.MOV.U32 R2, RZ, RZ, R4 ;  /* 0x000000ffff027224 */ /* 0x002fe400078e0004 */
[----:B------:R-:W-:Y:S01]  /*18e0*/  IMAD.MOV.U32 R3, RZ, RZ, R5 ;  /* 0x000000ffff037224 */ /* 0x000fe200078e0005 */
[----:B-----5:R-:W-:-:S07]  /*18f0*/  IADD3 R21, PT, PT, R14, R15, R10 ;  /* 0x0000000f0e157210 */ /* 0x020fce0007ffe00a */
.L_x_4100:
[----:B------:R-:W-:Y:S05]  /*1900*/  BSYNC.RECONVERGENT B2 ;  /* 0x0000000000027941 */ /* 0x000fea0003800200 */
.L_x_4099:
[----:B------:R-:W-:-:S13]  /*1910*/  ISETP.LT.OR P0, PT, R8, R9, P0 ;  /* 0x000000090800720c */ /* 0x000fda0000701670 */
[----:B------:R-:W-:Y:S05]  /*1920*/  @!P0 BRA `(.L_x_4092) ;  /* 0x0000000000208947 */ /* 0x000fea0003800000 */
[----:B------:R-:W0:Y:S01]  /*1930*/  LDC.64 R4, c[0x0][0x380] ;  /* 0x0000e000ff047b82 */ /* 0x000e220000000a00 */
[----:B------:R-:W2:Y:S04]  /*1940*/  LDG.E.CONSTANT R6, desc[UR6][R2.64+-0x400] ;  /* 0xfffc000602067981 */ /* 0x000ea8000c1e9900 */
[----:B------:R-:W3:Y:S04]  /*1950*/  LDG.E.CONSTANT R7, desc[UR6][R2.64] ;  /* 0x0000000602077981 */ /* 0x000ee8000c1e9900 */
[----:B------:R-:W3:Y:S01]  /*1960*/  LDG.E.CONSTANT R8, desc[UR6][R2.64+0x400] ;  /* 0x0004000602087981 */ /* 0x000ee2000c1e9900 */
[----:B0-----:R-:W-:-:S06]  /*1970*/  IMAD.WIDE.U32 R4, R23, 0x4, R4 ;  /* 0x0000000417047825 */ /* 0x001fcc00078e0004 */
[----:B------:R-:W2:Y:S02]  /*1980*/  LDG.E.CONSTANT R4, desc[UR6][R4.64] ;  /* 0x0000000604047981 */ /* 0x000ea4000c1e9900 */
[----:B--2---:R-:W-:-:S04]  /*1990*/  IADD3 R6, PT, PT, R6, R4, R21 ;  /* 0x0000000406067210 */ /* 0x004fc80007ffe015 */
[----:B---3--:R-:W-:-:S07]  /*19a0*/  IADD3 R21, PT, PT, R8, R7, R6 ;  /* 0x0000000708157210 */ /* 0x008fce0007ffe006 */
.L_x_4092:
[----:B------:R-:W-:Y:S05]  /*19b0*/  BSYNC.RECONVERGENT B1 ;  /* 0x0000000000017941 */ /* 0x000fea0003800200 */
.L_x_4090:
[----:B------:R-:W0:Y:S01]  /*19c0*/  S2R R8, SR_LANEID ;  /* 0x0000000000087919 */ /* 0x000e220000000000 */
[----:B------:R-:W1:Y:S01]  /*19d0*/  SHFL.DOWN PT, R2, R21, 0x1, 0x1f ;  /* 0x08201f0015027f89 */ /* 0x000e6200000e0000 */
[C---:B0-----:R-:W-:Y:S02]  /*19e0*/  ISETP.GT.AND P0, PT, R8.reuse, 0x1e, PT ;  /* 0x0000001e0800780c */ /* 0x041fe40003f04270 */
[----:B------:R-:W-:Y:S02]  /*19f0*/  ISETP.NE.AND P1, PT, R8, RZ, PT ;  /* 0x000000ff0800720c */ /* 0x000fe40003f25270 */
[----:B-1----:R-:W-:Y:S02]  /*1a00*/  SEL R2, R2, RZ, !P0 ;  /* 0x000000ff02027207 */ /* 0x002fe40004000000 */
[----:B------:R-:W-:-:S03]  /*1a10*/  ISETP.GT.AND P0, PT, R8, 0x1d, PT ;  /* 0x0000001d0800780c */ /* 0x000fc60003f04270 */
[----:B------:R-:W-:-:S05]  /*1a20*/  IMAD.IADD R2, R2, 0x1, R21 ;  /* 0x0000000102027824 */ /* 0x000fca00078e0215 */
[----:B------:R-:W0:Y:S01]  /*1a30*/  SHFL.DOWN PT, R3, R2, 0x2, 0x1f ;  /* 0x08401f0002037f89 */ /* 0x000e2200000e0000 */
[----:B------:R-:W-:Y:S01]  /*1a40*/  @!P1 MOV R6, 0x400 ;  /* 0x0000040000069802 */ /* 0x000fe20000000f00 */
[----:B------:R-:W1:Y:S01]  /*1a50*/  @!P1 S2R R7, SR_CgaCtaId ;  /* 0x0000000000079919 */ /* 0x000e620000008800 */
[----:B0-----:R-:W-:Y:S02]  /*1a60*/  SEL R3, R3, RZ, !P0 ;  /* 0x000000ff03037207 */ /* 0x001fe40004000000 */
[----:B------:R-:W-:-:S03]  /*1a70*/  ISETP.GT.AND P0, PT, R8, 0x1b, PT ;  /* 0x0000001b0800780c */ /* 0x000fc60003f04270 */
[----:B------:R-:W-:-:S05]  /*1a80*/  IMAD.IADD R3, R2, 0x1, R3 ;  /* 0x0000000102037824 */ /* 0x000fca00078e0203 */
[----:B------:R-:W0:Y:S01]  /*1a90*/  SHFL.DOWN PT, R4, R3, 0x4, 0x1f ;  /* 0x08801f0003047f89 */ /* 0x000e2200000e0000 */
[----:B-1----:R-:W-:Y:S02]  /*1aa0*/  @!P1 LEA R6, R7, R6, 0x18 ;  /* 0x0000000607069211 */ /* 0x002fe400078ec0ff */
[----:B0-----:R-:W-:Y:S02]  /*1ab0*/  SEL R4, R4, RZ, !P0 ;  /* 0x000000ff04047207 */ /* 0x001fe40004000000 */
[----:B------:R-:W-:-:S03]  /*1ac0*/  ISETP.GT.AND P0, PT, R8, 0x17, PT ;  /* 0x000000170800780c */ /* 0x000fc60003f04270 */
[----:B------:R-:W-:Y:S01]  /*1ad0*/  IMAD.IADD R4, R3, 0x1, R4 ;  /* 0x0000000103047824 */ /* 0x000fe200078e0204 */
[----:B------:R-:W-:-:S04]  /*1ae0*/  @!P1 SHF.R.U32.HI R3, RZ, 0x3, R0 ;  /* 0x00000003ff039819 */ /* 0x000fc80000011600 */
        /* <DEDUP_REMOVED lines=13> */
[----:B------:R-:W0:Y:S01]  /*1bc0*/  S2UR UR5, SR_CgaCtaId ;  /* 0x00000000000579c3 */ /* 0x000e220000008800 */
[----:B------:R-:W-:Y:S02]  /*1bd0*/  UMOV UR4, 0x400 ;  /* 0x0000040000047882 */ /* 0x000fe40000000000 */
[----:B0-----:R-:W-:-:S09]  /*1be0*/  ULEA UR4, UR5, UR4, 0x18 ;  /* 0x0000000405047291 */ /* 0x001fd2000f8ec0ff */
[----:B------:R-:W-:Y:S04]  /*1bf0*/  LDS R0, [UR4+0xc] ;  /* 0x00000c04ff007984 */ /* 0x000fe80008000800 */
[----:B---3--:R-:W0:Y:S04]  /*1c00*/  LDS.128 R4, [UR4+0x10] ;  /* 0x00001004ff047984 */ /* 0x008e280008000c00 */
[----:B------:R-:W1:Y:S01]  /*1c10*/  LDS.64 R8, [UR4+0x20] ;  /* 0x00002004ff087984 */ /* 0x000e620008000a00 */
[----:B0-----:R-:W-:-:S04]  /*1c20*/  IADD3 R0, PT, PT, R4, R0, R3 ;  /* 0x0000000004007210 */ /* 0x001fc80007ffe003 */
[----:B------:R-:W-:-:S04]  /*1c30*/  IADD3 R0, PT, PT, R6, R0, R5 ;  /* 0x0000000006007210 */ /* 0x000fc80007ffe005 */
[----:B-1----:R-:W-:-:S05]  /*1c40*/  IADD3 R0, PT, PT, R8, R0, R7 ;  /* 0x0000000008007210 */ /* 0x002fca0007ffe007 */
[----:B------:R-:W-:Y:S01]  /*1c50*/  IMAD.IADD R3, R0, 0x1, R9 ;  /* 0x0000000100037824 */ /* 0x000fe200078e0209 */
[----:B------:R-:W-:Y:S06]  /*1c60*/  BRA `(.L_x_4088) ;  /* 0x0000001c00307947 */ /* 0x000fec0003800000 */
.L_x_4073:
        /* <DEDUP_REMOVED lines=12> */
.L_x_4103:
[----:B------:R-:W-:Y:S05]  /*1d30*/  BSYNC.RECONVERGENT B1 ;  /* 0x0000000000017941 */ /* 0x000fea0003800200 */
.L_x_4102:
        /* <DEDUP_REMOVED lines=16> */
.L_x_4108:
        /* <DEDUP_REMOVED lines=9> */
.L_x_4107:
[----:B------:R-:W-:Y:S05]  /*1ed0*/  BSYNC.RECONVERGENT B2 ;  /* 0x0000000000027941 */ /* 0x000fea0003800200 */
.L_x_4106:
        /* <DEDUP_REMOVED lines=8> */
.L_x_4111:
        /* <DEDUP_REMOVED lines=35> */
.L_x_4110:
[----:B------:R-:W-:Y:S05]  /*2190*/  BSYNC.RECONVERGENT B2 ;  /* 0x0000000000027941 */ /* 0x000fea0003800200 */
.L_x_4109:
        /* <DEDUP_REMOVED lines=22> */
.L_x_4113:
[----:B------:R-:W-:Y:S05]  /*2300*/  BSYNC.RECONVERGENT B2 ;  /* 0x0000000000027941 */ /* 0x000fea0003800200 */
.L_x_4112:
        /* <DEDUP_REMOVED lines=10> */
.L_x_4105:
[----:B------:R-:W-:Y:S05]  /*23b0*/  BSYNC.RECONVERGENT B1 ;  /* 0x0000000000017941 */ /* 0x000fea0003800200 */
.L_x_4104:
        /* <DEDUP_REMOVED lines=38> */
[----:B------:R-:W0:Y:S04]  /*2620*/  LDS.128 R4, [UR4+0x10] ;  /* 0x00001004ff047984 */ /* 0x000e280008000c00 */
[----:B------:R-:W1:Y:S01]  /*2630*/  LDS.64 R8, [UR4+0x20] ;  /* 0x00002004ff087984 */ /* 0x000e620008000a00 */
[----:B0-----:R-:W-:-:S04]  /*2640*/  IADD3 R0, PT, PT, R4, R0, R3 ;  /* 0x0000000004007210 */ /* 0x001fc80007ffe003 */
[----:B------:R-:W-:-:S04]  /*2650*/  IADD3 R0, PT, PT, R6, R0, R5 ;  /* 0x0000000006007210 */ /* 0x000fc80007ffe005 */
[----:B-1----:R-:W-:-:S05]  /*2660*/  IADD3 R0, PT, PT, R8, R0, R7 ;  /* 0x0000000008007210 */ /* 0x002fca0007ffe007 */
[----:B--2---:R-:W-:Y:S01]  /*2670*/  IMAD.IADD R3, R0, 0x1, R9 ;  /* 0x0000000100037824 */ /* 0x004fe200078e0209 */
[----:B------:R-:W-:Y:S06]  /*2680*/  BRA `(.L_x_4088) ;  /* 0x0000001000a87947 */ /* 0x000fec0003800000 */
.L_x_4114:
        /* <DEDUP_REMOVED lines=16> */
[----:B------:R-:W1:Y:S02]  /*2790*/  SHFL.DOWN PT, R2, R3, 0x2, R7 ;  /* 0x0840000003027989 */ /* 0x000e6400000e0007 */
[----:B-1----:R-:W-:Y:S02]  /*27a0*/  SEL R2, R2, RZ, !P0 ;  /* 0x000000ff02027207 */ /* 0x002fe40004000000 */
[----:B------:R-:W-:-:S03]  /*27b0*/  ISETP.GT.AND P0, PT, R8, R7, PT ;  /* 0x000000070800720c */ /* 0x000fc60003f04270 */
[----:B------:R-:W-:Y:S01]  /*27c0*/  IMAD.IADD R2, R3, 0x1, R2 ;  /* 0x0000000103027824 */ /* 0x000fe200078e0202 */
[----:B------:R-:W-:-:S04]  /*27d0*/  @!P1 SHF.R.U32.HI R3, RZ, 0x3, R9 ;  /* 0x00000003ff039819 */ /* 0x000fc80000011609 */
[----:B------:R-:W1:Y:S02]  /*27e0*/  SHFL.DOWN PT, R4, R2, 0x4, R7 ;  /* 0x0880000002047989 */ /* 0x000e6400000e0007 */
[----:B-1----:R-:W-:Y:S01]  /*27f0*/  SEL R5, R4, RZ, !P0 ;  /* 0x000000ff04057207 */ /* 0x002fe20004000000 */
[C---:B------:R-:W-:Y:S02]  /*2800*/  VIADD R4, R6.reuse, 0x8 ;  /* 0x0000000806047836 */ /* 0x040fe40000000000 */
[----:B------:R-:W-:Y:S02]  /*2810*/  VIADD R6, R6, 0x10 ;  /* 0x0000001006067836 */ /* 0x000fe40000000000 */
[----:B------:R-:W-:Y:S01]  /*2820*/  IMAD.IADD R5, R2, 0x1, R5 ;  /* 0x0000000102057824 */ /* 0x000fe200078e0205 */
[----:B------:R-:W-:Y:S02]  /*2830*/  ISETP.GT.AND P0, PT, R4, R7, PT ;  /* 0x000000070400720c */ /* 0x000fe40003f04270 */
[----:B------:R-:W-:-:S02]  /*2840*/  @!P1 MOV R4, 0x400 ;  /* 0x0000040000049802 */ /* 0x000fc40000000f00 */
[----:B------:R-:W1:Y:S02]  /*2850*/  SHFL.DOWN PT, R0, R5, 0x8, R7 ;  /* 0x0900000005007989 */ /* 0x000e6400000e0007 */
[----:B0-----:R-:W-:Y:S02]  /*2860*/  @!P1 LEA R11, R11, R4, 0x18 ;  /* 0x000000040b0b9211 */ /* 0x001fe400078ec0ff */
[----:B------:R-:W-:-:S05]  /*2870*/  @!P1 LOP3.LUT R4, R3, 0x7c, RZ, 0xc0, !PT ;  /* 0x0000007c03049812 */ /* 0x000fca00078ec0ff */
[----:B------:R-:W-:Y:S01]  /*2880*/  @!P1 IMAD.IADD R4, R4, 0x1, R11 ;  /* 0x0000000104049824 */ /* 0x000fe200078e020b */
[----:B-1----:R-:W-:Y:S02]  /*2890*/  SEL R0, R0, RZ, !P0 ;  /* 0x000000ff00007207 */ /* 0x002fe40004000000 */
        /* <DEDUP_REMOVED lines=15> */
[----:B-1----:R-:W0:Y:S04]  /*2990*/  LDS.128 R4, [UR4+0x10] ;  /* 0x00001004ff047984 */ /* 0x002e280008000c00 */
        /* <DEDUP_REMOVED lines=18> */
.L_x_4101:
[----:B------:R-:W0:Y:S01]  /*2ac0*/  S2R R0, SR_TID.X ;  /* 0x0000000000007919 */ /* 0x000e220000002100 */
[----:B------:R-:W0:Y:S02]  /*2ad0*/  LDC.64 R2, c[0x0][0x380] ;  /* 0x0000e000ff027b82 */ /* 0x000e240000000a00 */
[----:B0-----:R-:W-:-:S05]  /*2ae0*/  IMAD.WIDE.U32 R2, R0, 0x4, R2 ;  /* 0x0000000400027825 */ /* 0x001fca00078e0002 */
[----:B------:R-:W2:Y:S04]  /*2af0*/  LDG.E.CONSTANT R19, desc[UR6][R2.64] ;  /* 0x0000000602137981 */ /* 0x000ea8000c1e9900 */
[----:B------:R-:W2:Y:S04]  /*2b00*/  LDG.E.CONSTANT R4, desc[UR6][R2.64+0x400] ;  /* 0x0004000602047981 */ /* 0x000ea8000c1e9900 */
[----:B------:R-:W2:Y:S04]  /*2b10*/  LDG.E.CONSTANT R5, desc[UR6][R2.64+0x800] ;  /* 0x0008000602057981 */ /* 0x000ea8000c1e9900 */
[----:B------:R-:W3:Y:S04]  /*2b20*/  LDG.E.CONSTANT R6, desc[UR6][R2.64+0xc00] ;  /* 0x000c000602067981 */ /* 0x000ee8000c1e9900 */
[----:B------:R-:W3:Y:S04]  /*2b30*/  LDG.E.CONSTANT R7, desc[UR6][R2.64+0x1000] ;  /* 0x0010000602077981 */ /* 0x000ee8000c1e9900 */
[----:B------:R-:W4:Y:S04]  /*2b40*/  LDG.E.CONSTANT R8, desc[UR6][R2.64+0x1400] ;  /* 0x0014000602087981 */ /* 0x000f28000c1e9900 */
[----:B------:R-:W4:Y:S04]  /*2b50*/  LDG.E.CONSTANT R9, desc[UR6][R2.64+0x1800] ;  /* 0x0018000602097981 */ /* 0x000f28000c1e9900 */
[----:B------:R-:W5:Y:S04]  /*2b60*/  LDG.E.CONSTANT R10, desc[UR6][R2.64+0x1c00] ;  /* 0x001c0006020a7981 */ /* 0x000f68000c1e9900 */
[----:B------:R-:W5:Y:S04]  /*2b70*/  LDG.E.CONSTANT R11, desc[UR6][R2.64+0x2000] ;  /* 0x00200006020b7981 */ /* 0x000f68000c1e9900 */
[----:B------:R-:W5:Y:S04]  /*2b80*/  LDG.E.CONSTANT R12, desc[UR6][R2.64+0x2400] ;  /* 0x00240006020c7981 */ /* 0x000f68000c1e9900 */
[----:B------:R-:W5:Y:S04]  /*2b90*/  LDG.E.CONSTANT R13, desc[UR6][R2.64+0x2800] ;  /* 0x00280006020d7981 */ /* 0x000f68000c1e9900 */
[----:B------:R-:W5:Y:S04]  /*2ba0*/  LDG.E.CONSTANT R14, desc[UR6][R2.64+0x2c00] ;  /* 0x002c0006020e7981 */ /* 0x000f68000c1e9900 */
[----:B------:R-:W5:Y:S04]  /*2bb0*/  LDG.E.CONSTANT R15, desc[UR6][R2.64+0x3000] ;  /* 0x00300006020f7981 */ /* 0x000f68000c1e9900 */
[----:B------:R-:W5:Y:S04]  /*2bc0*/  LDG.E.CONSTANT R16, desc[UR6][R2.64+0x3400] ;  /* 0x0034000602107981 */ /* 0x000f68000c1e9900 */
[----:B------:R-:W5:Y:S04]  /*2bd0*/  LDG.E.CONSTANT R17, desc[UR6][R2.64+0x3800] ;  /* 0x0038000602117981 */ /* 0x000f68000c1e9900 */
[----:B------:R-:W5:Y:S01]  /*2be0*/  LDG.E.CONSTANT R18, desc[UR6][R2.64+0x3c00] ;  /* 0x003c000602127981 */ /* 0x000f62000c1e9900 */
[----:B------:R-:W-:-:S02]  /*2bf0*/  ISETP.GE.U32.AND P0, PT, R20, 0x2000, PT ;  /* 0x000020001400780c */ /* 0x000fc40003f06070 */
[----:B--2---:R-:W-:-:S04]  /*2c00*/  IADD3 R4, PT, PT, R5, R4, R19 ;  /* 0x0000000405047210 */ /* 0x004fc80007ffe013 */
[----:B---3--:R-:W-:-:S04]  /*2c10*/  IADD3 R4, PT, PT, R7, R6, R4 ;  /* 0x0000000607047210 */ /* 0x008fc80007ffe004 */
[----:B----4-:R-:W-:-:S04]  /*2c20*/  IADD3 R4, PT, PT, R9, R8, R4 ;  /* 0x0000000809047210 */ /* 0x010fc80007ffe004 */
[----:B-----5:R-:W-:Y:S01]  /*2c30*/  IADD3 R4, PT, PT, R11, R10, R4 ;  /* 0x0000000a0b047210 */ /* 0x020fe20007ffe004 */
[----:B------:R-:W-:-:S03]  /*2c40*/  IMAD.MOV.U32 R11, RZ, RZ, 0x1000 ;  /* 0x00001000ff0b7424 */ /* 0x000fc600078e00ff */
[----:B------:R-:W-:-:S04]  /*2c50*/  IADD3 R4, PT, PT, R13, R12, R4 ;  /* 0x0000000c0d047210 */ /* 0x000fc80007ffe004 */
[----:B------:R-:W-:-:S04]  /*2c60*/  IADD3 R4, PT, PT, R15, R14, R4 ;  /* 0x0000000e0f047210 */ /* 0x000fc80007ffe004 */
[----:B------:R-:W-:-:S05]  /*2c70*/  IADD3 R17, PT, PT, R17, R16, R4 ;  /* 0x0000001011117210 */ /* 0x000fca0007ffe004 */
[----:B------:R-:W-:Y:S01]  /*2c80*/  IMAD.IADD R8, R18, 0x1, R17 ;  /* 0x0000000112087824 */ /* 0x000fe200078e0211 */
[----:B------:R-:W-:Y:S06]  /*2c90*/  @!P0 BRA `(.L_x_4115) ;  /* 0x00000000008c8947 */ /* 0x000fec0003800000 */
[----:B------:R-:W0:Y:S01]  /*2ca0*/  LDC R7, c[0x0][0x390] ;  /* 0x0000e400ff077b82 */ /* 0x000e220000000800 */
[----:B------:R-:W-:Y:S02]  /*2cb0*/  VIADD R6, R20, 0xfffff000 ;  /* 0xfffff00014067836 */ /* 0x000fe40000000000 */
[----:B------:R-:W-:-:S07]  /*2cc0*/  IMAD.MOV.U32 R11, RZ, RZ, 0x1000 ;  /* 0x00001000ff0b7424 */ /* 0x000fce00078e00ff */
.L_x_4117:
[----:B------:R-:W-:-:S05]  /*2cd0*/  IMAD.WIDE R4, R11, 0x4, R2 ;  /* 0x000000040b047825 */ /* 0x000fca00078e0202 */
        /* <DEDUP_REMOVED lines=16> */
[----:B--2---:R-:W-:-:S04]  /*2de0*/  IADD3 R18, PT, PT, R18, R19, R8 ;  /* 0x0000001312127210 */ /* 0x004fc80007ffe008 */
[----:B---3--:R-:W-:Y:S01]  /*2df0*/  IADD3 R18, PT, PT, R21, R20, R18 ;  /* 0x0000001415127210 */ /* 0x008fe20007ffe012 */
[----:B0-----:R-:W-:-:S04]  /*2e00*/  IMAD.MOV.U32 R20, RZ, RZ, R7 ;  /* 0x000000ffff147224 */ /* 0x001fc800078e0007 */
[----:B------:R-:W-:Y:S01]  /*2e10*/  IMAD.IADD R8, R20, 0x1, -R11 ;  /* 0x0000000114087824 */ /* 0x000fe200078e0a0b */
[----:B----4-:R-:W-:-:S04]  /*2e20*/  IADD3 R18, PT, PT, R23, R22, R18 ;  /* 0x0000001617127210 */ /* 0x010fc80007ffe012 */
[----:B------:R-:W-:Y:S02]  /*2e30*/  ISETP.GE.AND P0, PT, R8, 0x1000, PT ;  /* 0x000010000800780c */ /* 0x000fe40003f06270 */
[----:B-----5:R-:W-:-:S04]  /*2e40*/  IADD3 R18, PT, PT, R25, R24, R18 ;  /* 0x0000001819127210 */ /* 0x020fc80007ffe012 */
[----:B------:R-:W-:-:S04]  /*2e50*/  IADD3 R14, PT, PT, R14, R17, R18 ;  /* 0x000000110e0e7210 */ /* 0x000fc80007ffe012 */
[----:B------:R-:W-:-:S04]  /*2e60*/  IADD3 R12, PT, PT, R15, R12, R14 ;  /* 0x0000000c0f0c7210 */ /* 0x000fc80007ffe00e */
[----:B------:R-:W-:-:S04]  /*2e70*/  IADD3 R10, PT, PT, R10, R13, R12 ;  /* 0x0000000d0a0a7210 */ /* 0x000fc80007ffe00c */
[----:B------:R-:W-:Y:S01]  /*2e80*/  IADD3 R8, PT, PT, R16, R9, R10 ;  /* 0x0000000910087210 */ /* 0x000fe20007ffe00a */
[----:B------:R-:W-:Y:S06]  /*2e90*/  @!P0 BRA `(.L_x_4116) ;  /* 0x0000000400fc8947 */ /* 0x000fec0003800000 */
[----:B------:R-:W-:-:S05]  /*2ea0*/  VIADD R11, R11, 0x1000 ;  /* 0x000010000b0b7836 */ /* 0x000fca0000000000 */
[----:B------:R-:W-:-:S13]  /*2eb0*/  ISETP.GT.AND P0, PT, R11, R6, PT ;  /* 0x000000060b00720c */ /* 0x000fda0003f04270 */
[----:B------:R-:W-:Y:S05]  /*2ec0*/  @!P0 BRA `(.L_x_4117) ;  /* 0xfffffffc00808947 */ /* 0x000fea000383ffff */
.L_x_4115:
        /* <DEDUP_REMOVED lines=20> */
.L_x_4121:
        /* <DEDUP_REMOVED lines=8> */
.L_x_4120:
[----:B------:R-:W-:Y:S05]  /*3090*/  BSYNC.RECONVERGENT B2 ;  /* 0x0000000000027941 */ /* 0x000fea0003800200 */
.L_x_4119:
        /* <DEDUP_REMOVED lines=16> */
.L_x_4124:
        /* <DEDUP_REMOVED lines=20> */
[----:B------:R-:W5:Y:S04]  /*32e0*/  LDG.E.CONSTANT R22, desc[UR6][R2.64+0x2400] ;  /* 0x0024000602167981 */ /* 0x000f68000c1e9900 */
[----:B------:R0:W5:Y:S04]  /*32f0*/  LDG.E.CONSTANT R5, desc[UR6][R4.64] ;  /* 0x0000000604057981 */ /* 0x000168000c1e9900 */
        /* <DEDUP_REMOVED lines=17> */
.L_x_4123:
[----:B------:R-:W-:Y:S05]  /*3410*/  BSYNC.RECONVERGENT B2 ;  /* 0x0000000000027941 */ /* 0x000fea0003800200 */
.L_x_4122:
        /* <DEDUP_REMOVED lines=10> */
[----:B------:R-:W5:Y:S01]  /*34c0*/  LDG.E.CONSTANT R16, desc[UR6][R2.64+0x1400] ;  /* 0x0014000602107981 */ /* 0x000f62000c1e9900 */
[----:B0-----:R-:W-:-:S04]  /*34d0*/  IMAD.WIDE.U32 R4, R11, 0x4, R6 ;  /* 0x000000040b047825 */ /* 0x001fc800078e0006 */
[----:B------:R-:W-:Y:S02]  /*34e0*/  IMAD.WIDE.U32 R6, R13, 0x4, R6 ;  /* 0x000000040d067825 */ /* 0x000fe400078e0006 */
[----:B------:R0:W2:Y:S04]  /*34f0*/  LDG.E.CONSTANT R5, desc[UR6][R4.64] ;  /* 0x0000000604057981 */ /* 0x0000a8000c1e9900 */
[----:B------:R1:W3:Y:S04]  /*3500*/  LDG.E.CONSTANT R13, desc[UR6][R2.64] ;  /* 0x00000006020d7981 */ /* 0x0002e8000c1e9900 */
[----:B------:R-:W4:Y:S01]  /*3510*/  LDG.E.CONSTANT R7, desc[UR6][R6.64] ;  /* 0x0000000606077981 */ /* 0x000f22000c1e9900 */
[----:B0-----:R-:W-:Y:S01]  /*3520*/  IADD3 R4, P1, PT, R2, 0x2000, RZ ;  /* 0x0000200002047810 */ /* 0x001fe20007f3e0ff */
[----:B------:R-:W-:Y:S01]  /*3530*/  VIADD R10, R10, 0x800 ;  /* 0x000008000a0a7836 */ /* 0x000fe20000000000 */
[----:B------:R-:W-:Y:S01]  /*3540*/  PLOP3.LUT P0, PT, PT, PT, PT, 0x8, 0x80 ;  /* 0x000000000080781c */ /* 0x000fe20003f0e170 */
[----:B------:R-:W-:-:S02]  /*3550*/  VIADD R11, R11, 0x800 ;  /* 0x000008000b0b7836 */ /* 0x000fc40000000000 */
[----:B-1----:R-:W-:Y:S01]  /*3560*/  IMAD.MOV.U32 R2, RZ, RZ, R4 ;  /* 0x000000ffff027224 */ /* 0x002fe200078e0004 */
[----:B--2---:R-:W-:-:S04]  /*3570*/  IADD3 R12, PT, PT, R12, R5, R8 ;  /* 0x000000050c0c7210 */ /* 0x004fc80007ffe008 */
[----:B---3--:R-:W-:Y:S01]  /*3580*/  IADD3 R12, PT, PT, R14, R13, R12 ;  /* 0x0000000d0e0c7210 */ /* 0x008fe20007ffe00c */
[----:B------:R-:W-:-:S03]  /*3590*/  IMAD.X R5, RZ, RZ, R3, P1 ;  /* 0x000000ffff057224 */ /* 0x000fc600008e0603 */
[----:B----4-:R-:W-:Y:S01]  /*35a0*/  IADD3 R12, PT, PT, R15, R7, R12 ;  /* 0x000000070f0c7210 */ /* 0x010fe20007ffe00c */
[----:B------:R-:W-:-:S03]  /*35b0*/  IMAD.MOV.U32 R3, RZ, RZ, R5 ;  /* 0x000000ffff037224 */ /* 0x000fc600078e0005 */
[----:B-----5:R-:W-:-:S07]  /*35c0*/  IADD3 R8, PT, PT, R16, R17, R12 ;  /* 0x0000001110087210 */ /* 0x020fce0007ffe00c */
.L_x_4126:
[----:B------:R-:W-:Y:S05]  /*35d0*/  BSYNC.RECONVERGENT B2 ;  /* 0x0000000000027941 */ /* 0x000fea0003800200 */
.L_x_4125:
        /* <DEDUP_REMOVED lines=10> */
.L_x_4118:
[----:B------:R-:W-:Y:S05]  /*3680*/  BSYNC.RECONVERGENT B1 ;  /* 0x0000000000017941 */ /* 0x000fea0003800200 */
.L_x_4116:
[----:B------:R-:W0:Y:S01]  /*3690*/  S2R R9, SR_LANEID ;  /* 0x0000000000097919 */ /* 0x000e220000000000 */
[----:B------:R-:W1:Y:S01]  /*36a0*/  SHFL.DOWN PT, R2, R8, 0x1, 0x1f ;  /* 0x08201f0008027f89 */ /* 0x000e6200000e0000 */
[C---:B0-----:R-:W-:Y:S02]  /*36b0*/  ISETP.GT.AND P0, PT, R9.reuse, 0x1e, PT ;  /* 0x0000001e0900780c */ /* 0x041fe40003f04270 */
[C---:B------:R-:W-:Y:S02]  /*36c0*/  ISETP.NE.AND P1, PT, R9.reuse, RZ, PT ;  /* 0x000000ff0900720c */ /* 0x040fe40003f25270 */
        /* <DEDUP_REMOVED lines=37> */
[----:B0-----:R-:W-:-:S07]  /*3920*/  IMAD.IADD R3, R0, 0x1, R9 ;  /* 0x0000000100037824 */ /* 0x001fce00078e0209 */
.L_x_4088:
[----:B------:R-:W-:Y:S05]  /*3930*/  BSYNC.RECONVERGENT B0 ;  /* 0x0000000000007941 */ /* 0x000fea0003800200 */
.L_x_4072:
[----:B------:R-:W-:Y:S05]  /*3940*/  @P0 EXIT ;  /* 0x000000000000094d */ /* 0x000fea0003800000 */
[----:B-1----:R-:W1:Y:S01]  /*3950*/  LDC.64 R4, c[0x0][0x388] ;  /* 0x0000e200ff047b82 */ /* 0x002e620000000a00 */
[----:B------:R-:W0:Y:S02]  /*3960*/  LDCU UR4, c[0x0][0x398] ;  /* 0x00007300ff0477ac */ /* 0x000e240008000800 */
[----:B0-234-:R-:W-:-:S05]  /*3970*/  VIADD R3, R3, UR4 ;  /* 0x0000000403037c36 */ /* 0x01dfca0008000000 */
[----:B-1----:R-:W-:Y:S01]  /*3980*/  STG.E desc[UR6][R4.64], R3 ;  /* 0x0000000304007986 */ /* 0x002fe2000c101906 */
[----:B------:R-:W-:Y:S05]  /*3990*/  EXIT ;  /* 0x000000000000794d */ /* 0x000fea0003800000 */
.L_x_4127:
        /* <DEDUP_REMOVED lines=14> */
.L_x_4732:


//--------------------- .text._ZN3cub18CUB_300001_SM_10006detail6reduce18DeviceReduceKernelINS2_10policy_hubIiyN4cuda3std3__44plusIiEEE10Policy1000EPyyS9_iNS7_10__identityEEEvT0_PT3_T1_NS0_13GridEvenShareISH_EET2_T4_ --------------------------
	.section	.text._ZN3cub18CUB_300001_SM_10006detail6reduce18DeviceReduceKernelINS2_10policy_hubIiyN4cuda3std3__44plusIiEEE10Policy1000EPyyS9_iNS7_10__identityEEEvT0_PT3_T1_NS0_13GridEvenShareISH_EET2_T4_,"ax",@progbits
	.align	128
        .global         _ZN3cub18CUB_300001_SM_10006detail6reduce18DeviceReduceKernelINS2_10policy_hubIiyN4cuda3std3__44plusIiEEE10Policy1000EPyyS9_iNS7_10__identityEEEvT0_PT3_T1_NS0_13GridEvenShareISH_EET2_T4_
        .type           _ZN3cub18CUB_300001_SM_10006detail6reduce18DeviceReduceKernelINS2_10policy_hubIiyN4cuda3std3__44plusIiEEE10Policy1000EPyyS9_iNS7_10__identityEEEvT0_PT3_T1_NS0_13GridEvenShareISH_EET2_T4_,@function
        .size           _ZN3cub18CUB_300001_SM_10006detail6reduce18DeviceReduceKernelINS2_10policy_hubIiyN4cuda3std3__44plusIiEEE10Policy1000EPyyS9_iNS7_10__identityEEEvT0_PT3_T1_NS0_13GridEvenShareISH_EET2_T4_,(.L_x_4733 - _ZN3cub18CUB_300001_SM_10006detail6reduce18DeviceReduceKernelINS2_10policy_hubIiyN4cuda3std3__44plusIiEEE10Policy1000EPyyS9_iNS7_10__identityEEEvT0_PT3_T1_NS0_13GridEvenShareISH_EET2_T4_)
        .other          _ZN3cub18CUB_300001_SM_10006detail6reduce18DeviceReduceKernelINS2_10policy_hubIiyN4cuda3std3__44plusIiEEE10Policy1000EPyyS9_iNS7_10__identityEEEvT0_PT3_T1_NS0_13GridEvenShareISH_EET2_T4_,@"STO_CUDA_ENTRY STV_DEFAULT"
_ZN3cub18CUB_300001_SM_10006detail6reduce18DeviceReduceKernelINS2_10policy_hubIiyN4cuda3std3__44plusIiEEE10Policy1000EPyyS9_iNS7_10__identityEEEvT0_PT3_T1_NS0_13GridEvenShareISH_EET2_T4_:
.text._ZN3cub18CUB_300001_SM_10006detail6reduce18DeviceReduceKernelINS2_10policy_hubIiyN4cuda3std3__44plusIiEEE10Policy1000EPyyS9_iNS7_10__identityEEEvT0_PT3_T1_NS0_13GridEvenShareISH_EET2_T4_:
[----:B------:R-:W-:Y:S01]  /*0000*/  LDC R1, c[0x0][0x37c] ;  /* 0x0000df00ff017b82 */ /* 0x000fe20000000800 */
[----:B------:R-:W0:Y:S07]  /*0010*/  LDCU UR10, c[0x0][0x380] ;  /* 0x00007000ff0a77ac */ /* 0x000e2e0008000800 */
[----:B------:R-:W1:Y:S01]  /*0020*/  S2UR UR16, SR_CTAID.X ;  /* 0x00000000001079c3 */ /* 0x000e620000002500 */
[----:B------:R-:W-:Y:S01]  /*0030*/  BSSY.RECONVERGENT B0, `(.L_x_4128) ;  /* 0x00003fb000007945 */ /* 0x000fe20003800200 */
[----:B------:R-:W2:Y:S01]  /*0040*/  LDCU UR5, c[0x0][0x3c0] ;  /* 0x00007800ff0577ac */ /* 0x000ea20008000800 */
[----:B------:R-:W3:Y:S01]  /*0050*/  LDCU.64 UR14, c[0x0][0x358] ;  /* 0x00006b00ff0e77ac */ /* 0x000ee20008000a00 */
[----:B0-----:R-:W-:-:S02]  /*0060*/  ULOP3.LUT UP0, URZ, UR10, 0x1f, URZ, 0xc0, !UPT ;  /* 0x0000001f0aff7892 */ /* 0x001fc4000f80c0ff */
[----:B--2---:R-:W-:Y:S02]  /*0070*/  USHF.L.U32 UR5, UR5, 0xc, URZ ;  /* 0x0000000c05057899 */ /* 0x004fe400080006ff */
[----:B-1----:R-:W-:Y:S02]  /*0080*/  USHF.L.U32 UR4, UR16, 0xc, URZ ;  /* 0x0000000c10047899 */ /* 0x002fe400080006ff */
[----:B------:R-:W-:-:S03]  /*0090*/  USHF.R.S32.HI UR17, URZ, 0x1f, UR5 ;  /* 0x0000001fff117899 */ /* 0x000fc60008011405 */
[----:B---3--:R-:W-:Y:S09]  /*00a0*/  BRA.U UP0, `(.L_x_4129) ;  /* 0x0000001d00c07547 */ /* 0x008ff2000b800000 */
[----:B------:R-:W0:Y:S02]  /*00b0*/  LDCU.64 UR6, c[0x0][0x3b8] ;  /* 0x00007700ff0677ac */ /* 0x000e240008000a00 */
[----:B0-----:R-:W-:Y:S02]  /*00c0*/  IMAD.U32 R2, RZ, RZ, UR6 ;  /* 0x00000006ff027e24 */ /* 0x001fe4000f8e00ff */
[----:B------:R-:W-:-:S03]  /*00d0*/  IMAD.U32 R3, RZ, RZ, UR7 ;  /* 0x00000007ff037e24 */ /* 0x000fc6000f8e00ff */
[----:B------:R-:W-:-:S04]  /*00e0*/  IADD3 R26, P1, PT, R2, -UR4, RZ ;  /* 0x80000004021a7c10 */ /* 0x000fc8000ff3e0ff */
[----:B------:R-:W-:Y:S02]  /*00f0*/  ISETP.GT.U32.AND P0, PT, R26, 0xfff, PT ;  /* 0x00000fff1a00780c */ /* 0x000fe40003f04070 */
[----:B------:R-:W-:-:S04]  /*0100*/  IADD3.X R25, PT, PT, R3, -0x1, RZ, P1, !PT ;  /* 0xffffffff03197810 */ /* 0x000fc80000ffe4ff */
[----:B------:R-:W-:-:S13]  /*0110*/  ISETP.GT.U32.AND.EX P0, PT, R25, RZ, PT, P0 ;  /* 0x000000ff1900720c */ /* 0x000fda0003f04100 */
[----:B------:R-:W-:Y:S05]  /*0120*/  @P0 BRA `(.L_x_4130) ;  /* 0x0000000c00f80947 */ /* 0x000fea0003800000 */
[----:B------:R-:W0:Y:S01]  /*0130*/  S2R R9, SR_TID.X ;  /* 0x0000000000097919 */ /* 0x000e220000002100 */
[----:B------:R-:W-:Y:S01]  /*0140*/  VIADD R0, R2, -UR4 ;  /* 0x8000000402007c36 */ /* 0x000fe20008000000 */
[----:B------:R-:W1:Y:S01]  /*0150*/  LDCU UR6, c[0x0][0x384] ;  /* 0x00007080ff0677ac */ /* 0x000e620008000800 */
[----:B------:R-:W-:Y:S01]  /*0160*/  BSSY.RECONVERGENT B1, `(.L_x_4131) ;  /* 0x000000a000017945 */ /* 0x000fe20003800200 */
[----:B------:R-:W-:Y:S02]  /*0170*/  IMAD.MOV.U32 R8, RZ, RZ, RZ ;  /* 0x000000ffff087224 */ /* 0x000fe400078e00ff */
[----:B0-----:R-:W-:Y:S01]  /*0180*/  ISETP.GE.AND P0, PT, R9, R0, PT ;  /* 0x000000000900720c */ /* 0x001fe20003f06270 */
[----:B------:R-:W-:-:S12]  /*0190*/  IMAD.MOV.U32 R11, RZ, RZ, R9 ;  /* 0x000000ffff0b7224 */ /* 0x000fd800078e0009 */
[----:B-1----:R-:W-:Y:S05]  /*01a0*/  @P0 BRA `(.L_x_4132) ;  /* 0x0000000000140947 */ /* 0x002fea0003800000 */
[----:B------:R-:W0:Y:S01]  /*01b0*/  LDC.64 R4, c[0x0][0x380] ;  /* 0x0000e000ff047b82 */ /* 0x000e220000000a00 */
[----:B------:R-:W-:-:S04]  /*01c0*/  VIADD R3, R9, UR4 ;  /* 0x0000000409037c36 */ /* 0x000fc80008000000 */
[----:B0-----:R-:W-:-:S05]  /*01d0*/  IMAD.WIDE.U32 R4, R3, 0x8, R4 ;  /* 0x0000000803047825 */ /* 0x001fca00078e0004 */
[----:B------:R0:W5:Y:S01]  /*01e0*/  LDG.E.CONSTANT R8, desc[UR14][R4.64] ;  /* 0x0000000e04087981 */ /* 0x000162000c1e9900 */
[----:B------:R-:W-:-:S07]  /*01f0*/  VIADD R11, R9, 0x100 ;  /* 0x00000100090b7836 */ /* 0x000fce0000000000 */
.L_x_4132:
[----:B------:R-:W-:Y:S05]  /*0200*/  BSYNC.RECONVERGENT B1 ;  /* 0x0000000000017941 */ /* 0x000fea0003800200 */
.L_x_4131:
[----:B------:R-:W-:Y:S01]  /*0210*/  ISETP.GE.AND P0, PT, R11, R0, PT ;  /* 0x000000000b00720c */ /* 0x000fe20003f06270 */
[----:B------:R-:W-:-:S12]  /*0220*/  BSSY.RECONVERGENT B1, `(.L_x_4133) ;  /* 0x000007e000017945 */ /* 0x000fd80003800200 */
[----:B------:R-:W-:Y:S05]  /*0230*/  @P0 BRA `(.L_x_4134) ;  /* 0x0000000400f00947 */ /* 0x000fea0003800000 */
[----:B------:R-:W-:Y:S01]  /*0240*/  LOP3.LUT R3, RZ, R11, RZ, 0x33, !PT ;  /* 0x0000000bff037212 */ /* 0x000fe200078e33ff */
[----:B------:R-:W-:Y:S04]  /*0250*/  BSSY.RECONVERGENT B2, `(.L_x_4135) ;  /* 0x0000019000027945 */ /* 0x000fe80003800200 */
[----:B------:R-:W-:-:S04]  /*0260*/  IMAD.IADD R2, R3, 0x1, R2 ;  /* 0x0000000103027824 */ /* 0x000fc800078e0202 */
[C---:B0-----:R-:W-:Y:S01]  /*0270*/  VIADD R4, R2.reuse, -UR4 ;  /* 0x8000000402047c36 */ /* 0x041fe20008000000 */
[----:B------:R-:W-:-:S04]  /*0280*/  LOP3.LUT R3, R2, 0x300, RZ, 0xc0, !PT ;  /* 0x0000030002037812 */ /* 0x000fc800078ec0ff */
[----:B------:R-:W-:Y:S02]  /*0290*/  ISETP.NE.AND P1, PT, R3, 0x300, PT ;  /* 0x000003000300780c */ /* 0x000fe40003f25270 */
[----:B------:R-:W-:-:S11]  /*02a0*/  ISETP.GE.U32.AND P0, PT, R4, 0x300, PT ;  /* 0x000003000400780c */ /* 0x000fd60003f06070 */
[----:B------:R-:W-:Y:S05]  /*02b0*/  @!P1 BRA `(.L_x_4136) ;  /* 0x0000000000489947 */ /* 0x000fea0003800000 */
[----:B------:R-:W0:Y:S01]  /*02c0*/  LDCU UR5, c[0x0][0x384] ;  /* 0x00007080ff0577ac */ /* 0x000e220008000800 */
[----:B------:R-:W-:Y:S02]  /*02d0*/  IADD3 R6, P1, PT, R11, UR4, RZ ;  /* 0x000000040b067c10 */ /* 0x000fe4000ff3e0ff */
[----:B------:R-:W-:Y:S02]  /*02e0*/  LEA.HI R2, R2, 0x1, RZ, 0x18 ;  /* 0x0000000102027811 */ /* 0x000fe400078fc0ff */
[----:B------:R-:W-:Y:S01]  /*02f0*/  LEA R5, P2, R6, UR10, 0x3 ;  /* 0x0000000a06057c11 */ /* 0x000fe2000f8418ff */
[----:B------:R-:W-:Y:S01]  /*0300*/  IMAD.X R3, RZ, RZ, RZ, P1 ;  /* 0x000000ffff037224 */ /* 0x000fe200008e06ff */
[----:B------:R-:W-:-:S05]  /*0310*/  LOP3.LUT R2, R2, 0x3, RZ, 0xc0, !PT ;  /* 0x0000000302027812 */ /* 0x000fca00078ec0ff */
[----:B------:R-:W-:Y:S01]  /*0320*/  IMAD.MOV R4, RZ, RZ, -R2 ;  /* 0x000000ffff047224 */ /* 0x000fe200078e0a02 */
[----:B0-----:R-:W-:-:S07]  /*0330*/  LEA.HI.X R6, R6, UR5, R3, 0x3, P2 ;  /* 0x0000000506067c11 */ /* 0x001fce00090f1c03 */
.L_x_4137:
[----:B------:R-:W-:Y:S02]  /*0340*/  IMAD.MOV.U32 R3, RZ, RZ, R6 ;  /* 0x000000ffff037224 */ /* 0x000fe400078e0006 */
[----:B------:R-:W-:-:S05]  /*0350*/  IMAD.MOV.U32 R2, RZ, RZ, R5 ;  /* 0x000000ffff027224 */ /* 0x000fca00078e0005 */
[----:B------:R-:W2:Y:S01]  /*0360*/  LDG.E.CONSTANT R3, desc[UR14][R2.64] ;  /* 0x0000000e02037981 */ /* 0x000ea2000c1e9900 */
[----:B------:R-:W-:Y:S01]  /*0370*/  VIADD R4, R4, 0x1 ;  /* 0x0000000104047836 */ /* 0x000fe20000000000 */
[----:B------:R-:W-:Y:S01]  /*0380*/  IADD3 R5, P2, PT, R5, 0x800, RZ ;  /* 0x0000080005057810 */ /* 0x000fe20007f5e0ff */
[----:B------:R-:W-:-:S03]  /*0390*/  VIADD R11, R11, 0x100 ;  /* 0x000001000b0b7836 */ /* 0x000fc60000000000 */
[----:B------:R-:W-:Y:S01]  /*03a0*/  ISETP.NE.AND P1, PT, R4, RZ, PT ;  /* 0x000000ff0400720c */ /* 0x000fe20003f25270 */
[----:B------:R-:W-:Y:S02]  /*03b0*/  IMAD.X R6, RZ, RZ, R6, P2 ;  /* 0x000000ffff067224 */ /* 0x000fe400010e0606 */
[----:B--2--5:R-:W-:-:S10]  /*03c0*/  IMAD.IADD R8, R3, 0x1, R8 ;  /* 0x0000000103087824 */ /* 0x024fd400078e0208 */
[----:B------:R-:W-:Y:S05]  /*03d0*/  @P1 BRA `(.L_x_4137) ;  /* 0xfffffffc00d81947 */ /* 0x000fea000383ffff */
.L_x_4136:
[----:B------:R-:W-:Y:S05]  /*03e0*/  BSYNC.RECONVERGENT B2 ;  /* 0x0000000000027941 */ /* 0x000fea0003800200 */
.L_x_4135:
        /* <DEDUP_REMOVED lines=8> */
.L_x_4140:
[C---:B------:R-:W-:Y:S01]  /*0470*/  IADD3 R5, P1, PT, R11.reuse, UR4, RZ ;  /* 0x000000040b057c10 */ /* 0x040fe2000ff3e0ff */
[----:B------:R-:W-:-:S03]  /*0480*/  VIADD R2, R11, 0x400 ;  /* 0x000004000b027836 */ /* 0x000fc60000000000 */
[----:B------:R-:W-:Y:S02]  /*0490*/  LEA.HI.X.SX32 R12, R11, RZ, 0x1, P1 ;  /* 0x000000ff0b0c7211 */ /* 0x000fe400008f0eff */
[C---:B------:R-:W-:Y:S02]  /*04a0*/  LEA R16, P1, R5.reuse, UR10, 0x3 ;  /* 0x0000000a05107c11 */ /* 0x040fe4000f8218ff */
[C---:B------:R-:W-:Y:S02]  /*04b0*/  IADD3 R3, P2, PT, R2.reuse, UR4, RZ ;  /* 0x0000000402037c10 */ /* 0x040fe4000ff5e0ff */
[----:B------:R-:W-:Y:S02]  /*04c0*/  LEA.HI.X R17, R5, UR6, R12, 0x3, P1 ;  /* 0x0000000605117c11 */ /* 0x000fe400088f1c0c */
[----:B------:R-:W-:Y:S01]  /*04d0*/  LEA.HI.X.SX32 R4, R2, RZ, 0x1, P2 ;  /* 0x000000ff02047211 */ /* 0x000fe200010f0eff */
[----:B------:R-:W-:Y:S01]  /*04e0*/  VIADD R2, R11, 0x800 ;  /* 0x000008000b027836 */ /* 0x000fe20000000000 */
[C---:B------:R-:W-:Y:S01]  /*04f0*/  LEA R6, P2, R3.reuse, UR10, 0x3 ;  /* 0x0000000a03067c11 */ /* 0x040fe2000f8418ff */
[----:B------:R-:W2:Y:S03]  /*0500*/  LDG.E.CONSTANT R13, desc[UR14][R16.64] ;  /* 0x0000000e100d7981 */ /* 0x000ea6000c1e9900 */
[----:B------:R-:W-:Y:S01]  /*0510*/  LEA.HI.X R7, R3, UR6, R4, 0x3, P2 ;  /* 0x0000000603077c11 */ /* 0x000fe200090f1c04 */
[----:B------:R-:W2:Y:S01]  /*0520*/  LDG.E.CONSTANT R15, desc[UR14][R16.64+0x800] ;  /* 0x0008000e100f7981 */ /* 0x000ea2000c1e9900 */
[----:B------:R-:W-:Y:S01]  /*0530*/  IADD3 R3, P1, PT, R2, UR4, RZ ;  /* 0x0000000402037c10 */ /* 0x000fe2000ff3e0ff */
[----:B------:R-:W-:-:S02]  /*0540*/  VIADD R4, R11, 0xc00 ;  /* 0x00000c000b047836 */ /* 0x000fc40000000000 */
[----:B------:R-:W3:Y:S01]  /*0550*/  LDG.E.CONSTANT R12, desc[UR14][R16.64+0x1000] ;  /* 0x0010000e100c7981 */ /* 0x000ee2000c1e9900 */
[----:B------:R-:W-:-:S03]  /*0560*/  LEA.HI.X.SX32 R14, R2, RZ, 0x1, P1 ;  /* 0x000000ff020e7211 */ /* 0x000fc600008f0eff */
[----:B------:R-:W3:Y:S01]  /*0570*/  LDG.E.CONSTANT R21, desc[UR14][R16.64+0x1800] ;  /* 0x0018000e10157981 */ /* 0x000ee2000c1e9900 */
[----:B------:R-:W-:-:S03]  /*0580*/  LEA R2, P1, R3, UR10, 0x3 ;  /* 0x0000000a03027c11 */ /* 0x000fc6000f8218ff */
[----:B------:R-:W4:Y:S01]  /*0590*/  LDG.E.CONSTANT R19, desc[UR14][R6.64] ;  /* 0x0000000e06137981 */ /* 0x000f22000c1e9900 */
[----:B------:R-:W-:-:S03]  /*05a0*/  IADD3 R5, P2, PT, R4, UR4, RZ ;  /* 0x0000000404057c10 */ /* 0x000fc6000ff5e0ff */
[----:B------:R-:W4:Y:S01]  /*05b0*/  LDG.E.CONSTANT R18, desc[UR14][R6.64+0x800] ;  /* 0x0008000e06127981 */ /* 0x000f22000c1e9900 */
[----:B------:R-:W-:-:S03]  /*05c0*/  LEA.HI.X R3, R3, UR6, R14, 0x3, P1 ;  /* 0x0000000603037c11 */ /* 0x000fc600088f1c0e */
[----:B------:R-:W4:Y:S01]  /*05d0*/  LDG.E.CONSTANT R14, desc[UR14][R6.64+0x1000] ;  /* 0x0010000e060e7981 */ /* 0x000f22000c1e9900 */
[----:B------:R-:W-:-:S03]  /*05e0*/  LEA.HI.X.SX32 R22, R4, RZ, 0x1, P2 ;  /* 0x000000ff04167211 */ /* 0x000fc600010f0eff */
[----:B------:R-:W4:Y:S01]  /*05f0*/  LDG.E.CONSTANT R23, desc[UR14][R6.64+0x1800] ;  /* 0x0018000e06177981 */ /* 0x000f22000c1e9900 */
[----:B------:R-:W-:-:S03]  /*0600*/  LEA R4, P1, R5, UR10, 0x3 ;  /* 0x0000000a05047c11 */ /* 0x000fc6000f8218ff */
[----:B------:R-:W4:Y:S01]  /*0610*/  LDG.E.CONSTANT R20, desc[UR14][R2.64] ;  /* 0x0000000e02147981 */ /* 0x000f22000c1e9900 */
[----:B------:R-:W-:-:S03]  /*0620*/  LEA.HI.X R5, R5, UR6, R22, 0x3, P1 ;  /* 0x0000000605057c11 */ /* 0x000fc600088f1c16 */
        /* <DEDUP_REMOVED lines=18> */
.L_x_4139:
[----:B------:R-:W-:Y:S05]  /*0750*/  BSYNC.RECONVERGENT B2 ;  /* 0x0000000000027941 */ /* 0x000fea0003800200 */
.L_x_4138:
[----:B------:R-:W-:Y:S01]  /*0760*/  IMAD.IADD R2, R0, 0x1, -R11 ;  /* 0x0000000100027824 */ /* 0x000fe200078e0a0b */
[----:B------:R-:W-:Y:S04]  /*0770*/  BSSY.RECONVERGENT B2, `(.L_x_4141) ;  /* 0x000001b000027945 */ /* 0x000fe80003800200 */
[----:B------:R-:W-:-:S13]  /*0780*/  ISETP.GT.AND P1, PT, R2, 0x400, PT ;  /* 0x000004000200780c */ /* 0x000fda0003f24270 */
[----:B------:R-:W-:Y:S05]  /*0790*/  @!P1 BRA `(.L_x_4142) ;  /* 0x0000000000609947 */ /* 0x000fea0003800000 */
[----:B------:R-:W0:Y:S01]  /*07a0*/  LDCU UR5, c[0x0][0x384] ;  /* 0x00007080ff0577ac */ /* 0x000e220008000800 */
[C---:B------:R-:W-:Y:S01]  /*07b0*/  IADD3 R6, P0, PT, R11.reuse, UR4, RZ ;  /* 0x000000040b067c10 */ /* 0x040fe2000ff1e0ff */
[----:B------:R-:W-:-:S03]  /*07c0*/  VIADD R2, R11, 0x400 ;  /* 0x000004000b027836 */ /* 0x000fc60000000000 */
[----:B------:R-:W-:Y:S02]  /*07d0*/  LEA.HI.X.SX32 R5, R11, RZ, 0x1, P0 ;  /* 0x000000ff0b057211 */ /* 0x000fe400000f0eff */
[----:B------:R-:W-:Y:S02]  /*07e0*/  LEA R4, P1, R6, UR10, 0x3 ;  /* 0x0000000a06047c11 */ /* 0x000fe4000f8218ff */
[----:B------:R-:W-:-:S04]  /*07f0*/  IADD3 R3, P0, PT, R2, UR4, RZ ;  /* 0x0000000402037c10 */ /* 0x000fc8000ff1e0ff */
[----:B------:R-:W-:Y:S02]  /*0800*/  LEA.HI.X.SX32 R10, R2, RZ, 0x1, P0 ;  /* 0x000000ff020a7211 */ /* 0x000fe400000f0eff */
[C---:B------:R-:W-:Y:S02]  /*0810*/  LEA R2, P0, R3.reuse, UR10, 0x3 ;  /* 0x0000000a03027c11 */ /* 0x040fe4000f8018ff */
[----:B0-----:R-:W-:Y:S02]  /*0820*/  LEA.HI.X R5, R6, UR5, R5, 0x3, P1 ;  /* 0x0000000506057c11 */ /* 0x001fe400088f1c05 */
[----:B------:R-:W-:-:S03]  /*0830*/  LEA.HI.X R3, R3, UR5, R10, 0x3, P0 ;  /* 0x0000000503037c11 */ /* 0x000fc600080f1c0a */
[----:B------:R-:W2:Y:S04]  /*0840*/  LDG.E.CONSTANT R7, desc[UR14][R4.64] ;  /* 0x0000000e04077981 */ /* 0x000ea8000c1e9900 */
        /* <DEDUP_REMOVED lines=13> */
.L_x_4142:
[----:B------:R-:W-:Y:S05]  /*0920*/  BSYNC.RECONVERGENT B2 ;  /* 0x0000000000027941 */ /* 0x000fea0003800200 */
.L_x_4141:
[----:B------:R-:W-:-:S13]  /*0930*/  ISETP.LT.OR P0, PT, R11, R0, P0 ;  /* 0x000000000b00720c */ /* 0x000fda0000701670 */
[----:B------:R-:W-:Y:S05]  /*0940*/  @!P0 BRA `(.L_x_4134) ;  /* 0x00000000002c8947 */ /* 0x000fea0003800000 */
[----:B------:R-:W0:Y:S01]  /*0950*/  LDCU UR5, c[0x0][0x384] ;  /* 0x00007080ff0577ac */ /* 0x000e220008000800 */
[----:B------:R-:W-:-:S04]  /*0960*/  IADD3 R3, P0, PT, R11, UR4, RZ ;  /* 0x000000040b037c10 */ /* 0x000fc8000ff1e0ff */
[----:B------:R-:W-:Y:S02]  /*0970*/  LEA.HI.X.SX32 R4, R11, RZ, 0x1, P0 ;  /* 0x000000ff0b047211 */ /* 0x000fe400000f0eff */
[----:B------:R-:W-:-:S04]  /*0980*/  LEA R2, P0, R3, UR10, 0x3 ;  /* 0x0000000a03027c11 */ /* 0x000fc8000f8018ff */
[----:B0-----:R-:W-:-:S05]  /*0990*/  LEA.HI.X R3, R3, UR5, R4, 0x3, P0 ;  /* 0x0000000503037c11 */ /* 0x001fca00080f1c04 */
[----:B------:R-:W2:Y:S04]  /*09a0*/  LDG.E.CONSTANT R5, desc[UR14][R2.64] ;  /* 0x0000000e02057981 */ /* 0x000ea8000c1e9900 */
[----:B------:R-:W2:Y:S04]  /*09b0*/  LDG.E.CONSTANT R4, desc[UR14][R2.64+0x800] ;  /* 0x0008000e02047981 */ /* 0x000ea8000c1e9900 */
[----:B------:R-:W3:Y:S04]  /*09c0*/  LDG.E.CONSTANT R7, desc[UR14][R2.64+0x1000] ;  /* 0x0010000e02077981 */ /* 0x000ee8000c1e9900 */
[----:B------:R-:W3:Y:S01]  /*09d0*/  LDG.E.CONSTANT R6, desc[UR14][R2.64+0x1800] ;  /* 0x0018000e02067981 */ /* 0x000ee2000c1e9900 */
[----:B--2--5:R-:W-:-:S04]  /*09e0*/  IADD3 R4, PT, PT, R4, R8, R5 ;  /* 0x0000000804047210 */ /* 0x024fc80007ffe005 */
[----:B---3--:R-:W-:-:S07]  /*09f0*/  IADD3 R8, PT, PT, R6, R4, R7 ;  /* 0x0000000406087210 */ /* 0x008fce0007ffe007 */
.L_x_4134:
[----:B------:R-:W-:Y:S05]  /*0a00*/  BSYNC.RECONVERGENT B1 ;  /* 0x0000000000017941 */ /* 0x000fea0003800200 */
.L_x_4133:
[----:B------:R-:W-:-:S13]  /*0a10*/  ISETP.GE.AND P0, PT, R0, 0x100, PT ;  /* 0x000001000000780c */ /* 0x000fda0003f06270 */
[----:B------:R-:W-:Y:S05]  /*0a20*/  @!P0 BRA `(.L_x_4143) ;  /* 0x0000000000ac8947 */ /* 0x000fea0003800000 */
[----:B------:R-:W1:Y:S01]  /*0a30*/  S2R R6, SR_LANEID ;  /* 0x0000000000067919 */ /* 0x000e620000000000 */
[----:B-----5:R-:W2:Y:S01]  /*0a40*/  SHFL.DOWN PT, R0, R8, 0x1, 0x1f ;  /* 0x08201f0008007f89 */ /* 0x020ea200000e0000 */
[C---:B-1----:R-:W-:Y:S02]  /*0a50*/  ISETP.GT.AND P0, PT, R6.reuse, 0x1e, PT ;  /* 0x0000001e0600780c */ /* 0x042fe40003f04270 */
[----:B------:R-:W-:Y:S02]  /*0a60*/  ISETP.NE.AND P1, PT, R6, RZ, PT ;  /* 0x000000ff0600720c */ /* 0x000fe40003f25270 */
[----:B--2---:R-:W-:Y:S02]  /*0a70*/  SEL R3, R0, RZ, !P0 ;  /* 0x000000ff00037207 */ /* 0x004fe40004000000 */
[----:B------:R-:W-:-:S03]  /*0a80*/  ISETP.GT.AND P0, PT, R6, 0x1d, PT ;  /* 0x0000001d0600780c */ /* 0x000fc60003f04270 */
[----:B------:R-:W-:-:S05]  /*0a90*/  IMAD.IADD R3, R3, 0x1, R8 ;  /* 0x0000000103037824 */ /* 0x000fca00078e0208 */
[----:B------:R-:W1:Y:S01]  /*0aa0*/  SHFL.DOWN PT, R0, R3, 0x2, 0x1f ;  /* 0x08401f0003007f89 */ /* 0x000e6200000e0000 */
[----:B0-----:R-:W-:Y:S01]  /*0ab0*/  @!P1 MOV R4, 0x400 ;  /* 0x0000040000049802 */ /* 0x001fe20000000f00 */
[----:B------:R-:W0:Y:S01]  /*0ac0*/  @!P1 S2R R7, SR_CgaCtaId ;  /* 0x0000000000079919 */ /* 0x000e220000008800 */
[----:B-1----:R-:W-:Y:S02]  /*0ad0*/  SEL R0, R0, RZ, !P0 ;  /* 0x000000ff00007207 */ /* 0x002fe40004000000 */
[----:B------:R-:W-:-:S03]  /*0ae0*/  ISETP.GT.AND P0, PT, R6, 0x1b, PT ;  /* 0x0000001b0600780c */ /* 0x000fc60003f04270 */
[----:B------:R-:W-:-:S05]  /*0af0*/  IMAD.IADD R0, R3, 0x1, R0 ;  /* 0x0000000103007824 */ /* 0x000fca00078e0200 */
[----:B------:R-:W1:Y:S01]  /*0b00*/  SHFL.DOWN PT, R2, R0, 0x4, 0x1f ;  /* 0x08801f0000027f89 */ /* 0x000e6200000e0000 */
[----:B0-----:R-:W-:Y:S02]  /*0b10*/  @!P1 LEA R7, R7, R4, 0x18 ;  /* 0x0000000407079211 */ /* 0x001fe400078ec0ff */
[----:B-1----:R-:W-:Y:S02]  /*0b20*/  SEL R5, R2, RZ, !P0 ;  /* 0x000000ff02057207 */ /* 0x002fe40004000000 */
        /* <DEDUP_REMOVED lines=19> */
[----:B0-----:R-:W-:Y:S04]  /*0c60*/  LDS R0, [UR4+0xc] ;  /* 0x00000c04ff007984 */ /* 0x001fe80008000800 */
[----:B------:R-:W0:Y:S04]  /*0c70*/  LDS.128 R4, [UR4+0x10] ;  /* 0x00001004ff047984 */ /* 0x000e280008000c00 */
[----:B------:R-:W1:Y:S01]  /*0c80*/  LDS.64 R8, [UR4+0x20] ;  /* 0x00002004ff087984 */ /* 0x000e620008000a00 */
[----:B0-----:R-:W-:-:S04]  /*0c90*/  IADD3 R0, PT, PT, R4, R0, R3 ;  /* 0x0000000004007210 */ /* 0x001fc80007ffe003 */
[----:B------:R-:W-:-:S04]  /*0ca0*/  IADD3 R0, PT, PT, R6, R0, R5 ;  /* 0x0000000006007210 */ /* 0x000fc80007ffe005 */
[----:B-1----:R-:W-:-:S05]  /*0cb0*/  IADD3 R0, PT, PT, R8, R0, R7 ;  /* 0x0000000008007210 */ /* 0x002fca0007ffe007 */
[----:B------:R-:W-:Y:S01]  /*0cc0*/  IMAD.IADD R3, R0, 0x1, R9 ;  /* 0x0000000100037824 */ /* 0x000fe200078e0209 */
[----:B------:R-:W-:Y:S06]  /*0cd0*/  BRA `(.L_x_4144) ;  /* 0x0000003000c07947 */ /* 0x000fec0003800000 */
.L_x_4143:
[----:B------:R-:W-:Y:S01]  /*0ce0*/  LOP3.LUT R2, R9, 0x3e0, RZ, 0xc0, !PT ;  /* 0x000003e009027812 */ /* 0x000fe200078ec0ff */
[----:B------:R-:W1:Y:S03]  /*0cf0*/  S2R R10, SR_LANEID ;  /* 0x00000000000a7919 */ /* 0x000e660000000000 */
[----:B0-----:R-:W-:Y:S01]  /*0d00*/  LOP3.LUT R5, RZ, R2, RZ, 0x33, !PT ;  /* 0x00000002ff057212 */ /* 0x001fe200078e33ff */
[----:B------:R-:W-:-:S04]  /*0d10*/  VIADD R3, R2, 0x20 ;  /* 0x0000002002037836 */ /* 0x000fc80000000000 */
[----:B------:R-:W-:Y:S01]  /*0d20*/  IMAD.IADD R5, R0, 0x1, R5 ;  /* 0x0000000100057824 */ /* 0x000fe200078e0205 */
[----:B------:R-:W-:-:S04]  /*0d30*/  ISETP.GT.AND P0, PT, R3, R0, PT ;  /* 0x000000000300720c */ /* 0x000fc80003f04270 */
[----:B------:R-:W-:-:S05]  /*0d40*/  SEL R5, R5, 0x1f, P0 ;  /* 0x0000001f05057807 */ /* 0x000fca0000000000 */
[----:B-----5:R-:W0:Y:S01]  /*0d50*/  SHFL.DOWN PT, R2, R8, 0x1, R5 ;  /* 0x0820000008027989 */ /* 0x020e2200000e0005 */
[CC--:B-1----:R-:W-:Y:S01]  /*0d60*/  ISETP.GE.AND P0, PT, R10.reuse, R5.reuse, PT ;  /* 0x000000050a00720c */ /* 0x0c2fe20003f06270 */
[C---:B------:R-:W-:Y:S01]  /*0d70*/  VIADD R4, R10.reuse, 0x2 ;  /* 0x000000020a047836 */ /* 0x040fe20000000000 */
[C---:B------:R-:W-:Y:S01]  /*0d80*/  ISETP.NE.AND P1, PT, R10.reuse, RZ, PT ;  /* 0x000000ff0a00720c */ /* 0x040fe20003f25270 */
[----:B------:R-:W-:Y:S01]  /*0d90*/  VIADD R6, R10, 0x4 ;  /* 0x000000040a067836 */ /* 0x000fe20000000000 */
[----:B0-----:R-:W-:Y:S02]  /*0da0*/  SEL R3, R2, RZ, !P0 ;  /* 0x000000ff02037207 */ /* 0x001fe40004000000 */
[----:B------:R-:W-:-:S03]  /*0db0*/  ISETP.GT.AND P0, PT, R4, R5, PT ;  /* 0x000000050400720c */ /* 0x000fc60003f04270 */
[----:B------:R-:W-:-:S06]  /*0dc0*/  IMAD.IADD R2, R3, 0x1, R8 ;  /* 0x0000000103027824 */ /* 0x000fcc00078e0208 */
[----:B------:R-:W0:Y:S01]  /*0dd0*/  @!P1 S2R R11, SR_CgaCtaId ;  /* 0x00000000000b9919 */ /* 0x000e220000008800 */
[----:B------:R-:W-:Y:S02]  /*0de0*/  @!P1 MOV R8, 0x400 ;  /* 0x0000040000089802 */ /* 0x000fe40000000f00 */
[----:B------:R-:W-:Y:S01]  /*0df0*/  @!P1 SHF.R.U32.HI R7, RZ, 0x3, R9 ;  /* 0x00000003ff079819 */ /* 0x000fe20000011609 */
[----:B------:R-:W1:Y:S03]  /*0e00*/  SHFL.DOWN PT, R3, R2, 0x2, R5 ;  /* 0x0840000002037989 */ /* 0x000e6600000e0005 */
[----:B------:R-:W-:Y:S02]  /*0e10*/  @!P1 LOP3.LUT R7, R7, 0x7c, RZ, 0xc0, !PT ;  /* 0x0000007c07079812 */ /* 0x000fe400078ec0ff */
[----:B-1----:R-:W-:Y:S02]  /*0e20*/  SEL R3, R3, RZ, !P0 ;  /* 0x000000ff03037207 */ /* 0x002fe40004000000 */
[----:B------:R-:W-:-:S02]  /*0e30*/  ISETP.GT.AND P0, PT, R6, R5, PT ;  /* 0x000000050600720c */ /* 0x000fc40003f04270 */
[----:B0-----:R-:W-:Y:S01]  /*0e40*/  @!P1 LEA R8, R11, R8, 0x18 ;  /* 0x000000080b089211 */ /* 0x001fe200078ec0ff */
[----:B------:R-:W-:Y:S02]  /*0e50*/  IMAD.IADD R4, R2, 0x1, R3 ;  /* 0x0000000102047824 */ /* 0x000fe400078e0203 */
[----:B------:R-:W-:Y:S02]  /*0e60*/  VIADD R2, R10, 0x8 ;  /* 0x000000080a027836 */ /* 0x000fe40000000000 */
[----:B------:R-:W-:Y:S01]  /*0e70*/  @!P1 IMAD.IADD R8, R7, 0x1, R8 ;  /* 0x0000000107089824 */ /* 0x000fe200078e0208 */
[----:B------:R-:W0:Y:S02]  /*0e80*/  SHFL.DOWN PT, R3, R4, 0x4, R5 ;  /* 0x0880000004037989 */ /* 0x000e2400000e0005 */
        /* <DEDUP_REMOVED lines=21> */
[----:B------:R-:W0:Y:S04]  /*0fe0*/  LDS.128 R4, [UR4+0x10] ;  /* 0x00001004ff047984 */ /* 0x000e280008000c00 */
[----:B------:R-:W1:Y:S04]  /*0ff0*/  LDS R2, [UR4+0xc] ;  /* 0x00000c04ff027984 */ /* 0x000e680008000800 */
[----:B----4-:R-:W2:Y:S01]  /*1000*/  LDS.64 R8, [UR4+0x20] ;  /* 0x00002004ff087984 */ /* 0x010ea20008000a00 */
        /* <DEDUP_REMOVED lines=16> */
.L_x_4130:
[----:B------:R-:W0:Y:S01]  /*1110*/  S2R R0, SR_TID.X ;  /* 0x0000000000007919 */ /* 0x000e220000002100 */
[----:B------:R-:W1:Y:S01]  /*1120*/  LDC.64 R28, c[0x0][0x380] ;  /* 0x0000e000ff1c7b82 */ /* 0x000e620000000a00 */
[----:B0-----:R-:W-:-:S04]  /*1130*/  IMAD.SHL.U32 R24, R0, 0x4, RZ ;  /* 0x0000000400187824 */ /* 0x001fc800078e00ff */
[----:B------:R-:W-:-:S04]  /*1140*/  VIADD R5, R24, UR4 ;  /* 0x0000000418057c36 */ /* 0x000fc80008000000 */
[----:B-1----:R-:W-:-:S05]  /*1150*/  IMAD.WIDE.U32 R28, R5, 0x8, R28 ;  /* 0x00000008051c7825 */ /* 0x002fca00078e001c */
[----:B------:R-:W2:Y:S04]  /*1160*/  LDG.E.128.CONSTANT R8, desc[UR14][R28.64] ;  /* 0x0000000e1c087981 */ /* 0x000ea8000c1e9d00 */
[----:B------:R-:W2:Y:S04]  /*1170*/  LDG.E.128.CONSTANT R12, desc[UR14][R28.64+0x10] ;  /* 0x0000100e1c0c7981 */ /* 0x000ea8000c1e9d00 */
[----:B------:R-:W3:Y:S04]  /*1180*/  LDG.E.128.CONSTANT R16, desc[UR14][R28.64+0x2000] ;  /* 0x0020000e1c107981 */ /* 0x000ee8000c1e9d00 */
[----:B------:R-:W4:Y:S04]  /*1190*/  LDG.E.128.CONSTANT R4, desc[UR14][R28.64+0x2010] ;  /* 0x0020100e1c047981 */ /* 0x000f28000c1e9d00 */
[----:B------:R-:W5:Y:S01]  /*11a0*/  LDG.E.128.CONSTANT R20, desc[UR14][R28.64+0x6010] ;  /* 0x0060100e1c147981 */ /* 0x000f62000c1e9d00 */
[----:B--2---:R-:W-:-:S03]  /*11b0*/  IADD3 R13, PT, PT, R12, R10, R8 ;  /* 0x0000000a0c0d7210 */ /* 0x004fc60007ffe008 */
[----:B------:R-:W2:Y:S01]  /*11c0*/  LDG.E.128.CONSTANT R8, desc[UR14][R28.64+0x4000] ;  /* 0x0040000e1c087981 */ /* 0x000ea2000c1e9d00 */
[----:B---3--:R-:W-:-:S03]  /*11d0*/  IADD3 R17, PT, PT, R16, R13, R14 ;  /* 0x0000000d10117210 */ /* 0x008fc60007ffe00e */
[----:B------:R-:W3:Y:S01]  /*11e0*/  LDG.E.128.CONSTANT R12, desc[UR14][R28.64+0x4010] ;  /* 0x0040100e1c0c7981 */ /* 0x000ee2000c1e9d00 */
[----:B----4-:R-:W-:-:S03]  /*11f0*/  IADD3 R5, PT, PT, R4, R17, R18 ;  /* 0x0000001104057210 */ /* 0x010fc60007ffe012 */
[----:B------:R-:W4:Y:S01]  /*1200*/  LDG.E.128.CONSTANT R16, desc[UR14][R28.64+0x6000] ;  /* 0x0060000e1c107981 */ /* 0x000f22000c1e9d00 */
[----:B------:R-:W-:-:S04]  /*1210*/  ISETP.GE.U32.AND P0, PT, R26, UR5, PT ;  /* 0x000000051a007c0c */ /* 0x000fc8000bf06070 */
[----:B------:R-:W-:Y:S02]  /*1220*/  ISETP.GE.U32.AND.EX P0, PT, R25, UR17, PT, P0 ;  /* 0x0000001119007c0c */ /* 0x000fe4000bf06100 */
[----:B--2---:R-:W-:-:S04]  /*1230*/  IADD3 R5, PT, PT, R8, R5, R6 ;  /* 0x0000000508057210 */ /* 0x004fc80007ffe006 */
[----:B---3--:R-:W-:-:S04]  /*1240*/  IADD3 R5, PT, PT, R12, R5, R10 ;  /* 0x000000050c057210 */ /* 0x008fc80007ffe00a */
[----:B----4-:R-:W-:-:S04]  /*1250*/  IADD3 R5, PT, PT, R16, R5, R14 ;  /* 0x0000000510057210 */ /* 0x010fc80007ffe00e */
[----:B-----5:R-:W-:-:S05]  /*1260*/  IADD3 R5, PT, PT, R20, R5, R18 ;  /* 0x0000000514057210 */ /* 0x020fca0007ffe012 */
[----:B------:R-:W-:Y:S01]  /*1270*/  IMAD.IADD R25, R22, 0x1, R5 ;  /* 0x0000000116197824 */ /* 0x000fe200078e0205 */
[----:B------:R-:W-:Y:S06]  /*1280*/  @!P0 BRA `(.L_x_4145) ;  /* 0x00000008009c8947 */ /* 0x000fec0003800000 */
[----:B------:R-:W-:Y:S01]  /*1290*/  UIADD3 UR6, UP0, UPT, UR5, UR4, URZ ;  /* 0x0000000405067290 */ /* 0x000fe2000ff1e0ff */
[----:B------:R-:W-:Y:S01]  /*12a0*/  IADD3 R23, P2, PT, R2, -0x1000, RZ ;  /* 0xfffff00002177810 */ /* 0x000fe20007f5e0ff */
[----:B------:R-:W0:Y:S03]  /*12b0*/  LDCU UR11, c[0x0][0x384] ;  /* 0x00007080ff0b77ac */ /* 0x000e260008000800 */
[----:B------:R-:W-:Y:S01]  /*12c0*/  IADD3.X R22, PT, PT, R3, -0x1, RZ, P2, !PT ;  /* 0xffffffff03167810 */ /* 0x000fe200017fe4ff */
[----:B------:R-:W-:Y:S01]  /*12d0*/  UIADD3.X UR7, UPT, UPT, URZ, UR17, URZ, UP0, !UPT ;  /* 0x00000011ff077290 */ /* 0x000fe200087fe4ff */
[----:B------:R-:W-:Y:S01]  /*12e0*/  ISETP.LT.U32.AND P0, PT, R23, UR6, PT ;  /* 0x0000000617007c0c */ /* 0x000fe2000bf01070 */
[----:B------:R-:W-:Y:S01]  /*12f0*/  UMOV UR4, URZ ;  /* 0x000000ff00047c82 */ /* 0x000fe20008000000 */
[----:B------:R-:W-:Y:S01]  /*1300*/  IADD3 R21, P1, PT, R0, UR6, RZ ;  /* 0x0000000600157c10 */ /* 0x000fe2000ff3e0ff */
[----:B------:R-:W-:-:S02]  /*1310*/  UMOV UR8, UR6 ;  /* 0x0000000600087c82 */ /* 0x000fc40008000000 */
[----:B------:R-:W-:Y:S01]  /*1320*/  IMAD.U32 R5, RZ, RZ, UR7 ;  /* 0x00000007ff057e24 */ /* 0x000fe2000f8e00ff */
[----:B------:R-:W-:Y:S01]  /*1330*/  LEA R20, P2, R21, UR10, 0x3 ;  /* 0x0000000a15147c11 */ /* 0x000fe2000f8418ff */
[----:B------:R-:W-:Y:S01]  /*1340*/  IMAD.X R4, RZ, RZ, UR7, P1 ;  /* 0x00000007ff047e24 */ /* 0x000fe200088e06ff */
[----:B------:R-:W-:Y:S02]  /*1350*/  UMOV UR9, UR7 ;  /* 0x0000000700097c82 */ /* 0x000fe40008000000 */
[----:B------:R-:W-:Y:S02]  /*1360*/  ISETP.GT.U32.AND.EX P0, PT, R5, R22, PT, P0 ;  /* 0x000000160500720c */ /* 0x000fe40003f04100 */
[----:B0-----:R-:W-:-:S11]  /*1370*/  LEA.HI.X R21, R21, UR11, R4, 0x3, P2 ;  /* 0x0000000b15157c11 */ /* 0x001fd600090f1c04 */
[----:B------:R-:W-:Y:S05]  /*1380*/  @P0 BRA `(.L_x_4146) ;  /* 0x00000000009c0947 */ /* 0x000fea0003800000 */
[----:B------:R-:W0:Y:S01]  /*1390*/  LDC.64 R2, c[0x0][0x3b8] ;  /* 0x0000ee00ff027b82 */ /* 0x000e220000000a00 */
[----:B------:R-:W1:Y:S01]  /*13a0*/  LDCU.64 UR10, c[0x0][0x380] ;  /* 0x00007000ff0a77ac */ /* 0x000e620008000a00 */
[----:B------:R-:W-:Y:S01]  /*13b0*/  NOP ;  /* 0x0000000000007918 */ /* 0x000fe20000000000 */
.L_x_4147:
[----:B------:R-:W-:-:S05]  /*13c0*/  IADD3 R4, P0, PT, R24, UR6, RZ ;  /* 0x0000000618047c10 */ /* 0x000fca000ff1e0ff */
[----:B------:R-:W-:Y:S01]  /*13d0*/  IMAD.X R5, RZ, RZ, UR7, P0 ;  /* 0x00000007ff057e24 */ /* 0x000fe200080e06ff */
[----:B-1----:R-:W-:-:S04]  /*13e0*/  LEA R26, P0, R4, UR10, 0x3 ;  /* 0x0000000a041a7c11 */ /* 0x002fc8000f8018ff */
[----:B------:R-:W-:-:S05]  /*13f0*/  LEA.HI.X R27, R4, UR11, R5, 0x3, P0 ;  /* 0x0000000b041b7c11 */ /* 0x000fca00080f1c05 */
[----:B------:R-:W2:Y:S04]  /*1400*/  LDG.E.128.CONSTANT R12, desc[UR14][R26.64] ;  /* 0x0000000e1a0c7981 */ /* 0x000ea8000c1e9d00 */
[----:B------:R-:W3:Y:S04]  /*1410*/  LDG.E.128.CONSTANT R16, desc[UR14][R26.64+0x10] ;  /* 0x0000100e1a107981 */ /* 0x000ee8000c1e9d00 */
[----:B------:R-:W4:Y:S04]  /*1420*/  LDG.E.128.CONSTANT R8, desc[UR14][R26.64+0x2000] ;  /* 0x0020000e1a087981 */ /* 0x000f28000c1e9d00 */
[----:B------:R-:W5:Y:S01]  /*1430*/  LDG.E.128.CONSTANT R4, desc[UR14][R26.64+0x2010] ;  /* 0x0020100e1a047981 */ /* 0x000f62000c1e9d00 */
[----:B--2---:R-:W-:-:S04]  /*1440*/  IADD3 R13, PT, PT, R14, R25, R12 ;  /* 0x000000190e0d7210 */ /* 0x004fc80007ffe00c */
[----:B---3--:R-:W-:Y:S02]  /*1450*/  IADD3 R17, PT, PT, R18, R13, R16 ;  /* 0x0000000d12117210 */ /* 0x008fe40007ffe010 */
[----:B------:R-:W2:Y:S02]  /*1460*/  LDG.E.128.CONSTANT R12, desc[UR14][R26.64+0x4000] ;  /* 0x0040000e1a0c7981 */ /* 0x000ea4000c1e9d00 */
[----:B----4-:R-:W-:Y:S02]  /*1470*/  IADD3 R17, PT, PT, R10, R17, R8 ;  /* 0x000000110a117210 */ /* 0x010fe40007ffe008 */
[----:B------:R-:W5:Y:S02]  /*1480*/  LDG.E.128.CONSTANT R8, desc[UR14][R26.64+0x4010] ;  /* 0x0040100e1a087981 */ /* 0x000f64000c1e9d00 */
[----:B-----5:R-:W-:Y:S02]  /*1490*/  IADD3 R9, PT, PT, R6, R17, R4 ;  /* 0x0000001106097210 */ /* 0x020fe40007ffe004 */
[----:B------:R-:W0:Y:S04]  /*14a0*/  LDG.E.128.CONSTANT R4, desc[UR14][R26.64+0x6000] ;  /* 0x0060000e1a047981 */ /* 0x000e28000c1e9d00 */
[----:B------:R-:W3:Y:S01]  /*14b0*/  LDG.E.128.CONSTANT R16, desc[UR14][R26.64+0x6010] ;  /* 0x0060100e1a107981 */ /* 0x000ee2000c1e9d00 */
[----:B--2---:R-:W-:Y:S01]  /*14c0*/  IADD3 R9, PT, PT, R14, R9, R12 ;  /* 0x000000090e097210 */ /* 0x004fe20007ffe00c */
[----:B------:R-:W-:-:S03]  /*14d0*/  UIADD3 UR8, UP0, UPT, UR5, UR8, URZ ;  /* 0x0000000805087290 */ /* 0x000fc6000ff1e0ff */
[----:B------:R-:W-:Y:S01]  /*14e0*/  IADD3 R9, PT, PT, R10, R9, R8 ;  /* 0x000000090a097210 */ /* 0x000fe20007ffe008 */
[----:B------:R-:W-:Y:S01]  /*14f0*/  UIADD3.X UR9, UPT, UPT, UR17, UR9, URZ, UP0, !UPT ;  /* 0x0000000911097290 */ /* 0x000fe200087fe4ff */
[----:B0-----:R-:W-:-:S04]  /*1500*/  IADD3 R5, P1, PT, R2, -UR6, RZ ;  /* 0x8000000602057c10 */ /* 0x001fc8000ff3e0ff */
[----:B------:R-:W-:Y:S02]  /*1510*/  ISETP.GE.U32.AND P0, PT, R5, UR5, PT ;  /* 0x0000000505007c0c */ /* 0x000fe4000bf06070 */
[----:B------:R-:W-:-:S04]  /*1520*/  IADD3.X R5, PT, PT, R3, ~UR7, RZ, P1, !PT ;  /* 0x8000000703057c10 */ /* 0x000fc80008ffe4ff */
[----:B------:R-:W-:Y:S02]  /*1530*/  ISETP.GE.U32.AND.EX P0, PT, R5, UR17, PT, P0 ;  /* 0x0000001105007c0c */ /* 0x000fe4000bf06100 */
[----:B------:R-:W-:-:S04]  /*1540*/  IADD3 R5, PT, PT, R6, R9, R4 ;  /* 0x0000000906057210 */ /* 0x000fc80007ffe004 */
[----:B---3--:R-:W-:-:S07]  /*1550*/  IADD3 R25, PT, PT, R18, R5, R16 ;  /* 0x0000000512197210 */ /* 0x008fce0007ffe010 */
[----:B------:R-:W-:Y:S05]  /*1560*/  @!P0 BRA `(.L_x_4145) ;  /* 0x0000000400e48947 */ /* 0x000fea0003800000 */
[----:B------:R-:W-:Y:S02]  /*1570*/  UIADD3 UR6, UP0, UPT, UR5, UR6, URZ ;  /* 0x0000000605067290 */ /* 0x000fe4000ff1e0ff */
[----:B------:R-:W-:Y:S01]  /*1580*/  IMAD.U32 R5, RZ, RZ, UR5 ;  /* 0x00000005ff057e24 */ /* 0x000fe2000f8e00ff */
[----:B------:R-:W-:Y:S02]  /*1590*/  UIADD3 UR4, UPT, UPT, UR4, 0x1, URZ ;  /* 0x0000000104047890 */ /* 0x000fe4000fffe0ff */
[----:B------:R-:W-:Y:S01]  /*15a0*/  UIADD3.X UR7, UPT, UPT, UR17, UR7, URZ, UP0, !UPT ;  /* 0x0000000711077290 */ /* 0x000fe200087fe4ff */
[----:B------:R-:W-:Y:S01]  /*15b0*/  IMAD.WIDE R20, R5, 0x8, R20 ;  /* 0x0000000805147825 */ /* 0x000fe200078e0214 */
[----:B------:R-:W-:-:S04]  /*15c0*/  ISETP.LT.U32.AND P0, PT, R23, UR6, PT ;  /* 0x0000000617007c0c */ /* 0x000fc8000bf01070 */
[----:B------:R-:W-:-:S05]  /*15d0*/  IMAD.U32 R7, RZ, RZ, UR7 ;  /* 0x00000007ff077e24 */ /* 0x000fca000f8e00ff */
[----:B------:R-:W-:-:S13]  /*15e0*/  ISETP.GT.U32.AND.EX P0, PT, R7, R22, PT, P0 ;  /* 0x000000160700720c */ /* 0x000fda0003f04100 */
[----:B------:R-:W-:Y:S05]  /*15f0*/  @!P0 BRA `(.L_x_4147) ;  /* 0xfffffffc00708947 */ /* 0x000fea000383ffff */
.L_x_4146:
[----:B------:R-:W-:Y:S01]  /*1600*/  IMAD.U32 R4, RZ, RZ, UR7 ;  /* 0x00000007ff047e24 */ /* 0x000fe2000f8e00ff */
[----:B------:R-:W-:-:S04]  /*1610*/  ISETP.LE.U32.AND P0, PT, R2, UR6, PT ;  /* 0x0000000602007c0c */ /* 0x000fc8000bf03070 */
[----:B------:R-:W-:-:S13]  /*1620*/  ISETP.GE.U32.AND.EX P0, PT, R4, R3, PT, P0 ;  /* 0x000000030400720c */ /* 0x000fda0003f06100 */
[----:B------:R-:W-:Y:S05]  /*1630*/  @P0 BRA `(.L_x_4145) ;  /* 0x0000000400b00947 */ /* 0x000fea0003800000 */
[----:B------:R-:W-:Y:S01]  /*1640*/  VIADD R5, R2, -UR6 ;  /* 0x8000000602057c36 */ /* 0x000fe20008000000 */
[----:B------:R-:W-:Y:S04]  /*1650*/  BSSY.RECONVERGENT B1, `(.L_x_4145) ;  /* 0x000006a000017945 */ /* 0x000fe80003800200 */
[----:B------:R-:W-:-:S13]  /*1660*/  ISETP.GE.AND P0, PT, R0, R5, PT ;  /* 0x000000050000720c */ /* 0x000fda0003f06270 */
[----:B------:R-:W-:Y:S05]  /*1670*/  @P0 BRA `(.L_x_4148) ;  /* 0x00000004009c0947 */ /* 0x000fea0003800000 */
[----:B------:R-:W0:Y:S01]  /*1680*/  LDC R7, c[0x0][0x3c0] ;  /* 0x0000f000ff077b82 */ /* 0x000e220000000800 */
[----:B------:R-:W-:Y:S01]  /*1690*/  LOP3.LUT R3, RZ, R0, RZ, 0x33, !PT ;  /* 0x00000000ff037212 */ /* 0x000fe200078e33ff */
[----:B------:R-:W-:Y:S01]  /*16a0*/  USHF.L.U32 UR6, UR16, 0xc, URZ ;  /* 0x0000000c10067899 */ /* 0x000fe200080006ff */
[----:B------:R-:W-:Y:S03]  /*16b0*/  BSSY.RECONVERGENT B2, `(.L_x_4149) ;  /* 0x0000019000027945 */ /* 0x000fe60003800200 */
[----:B------:R-:W-:Y:S02]  /*16c0*/  IMAD.IADD R3, R3, 0x1, R2 ;  /* 0x0000000103037824 */ /* 0x000fe400078e0202 */
[----:B------:R-:W-:-:S03]  /*16d0*/  IMAD.U32 R2, RZ, RZ, UR6 ;  /* 0x00000006ff027e24 */ /* 0x000fc6000f8e00ff */
[C---:B------:R-:W-:Y:S02]  /*16e0*/  LOP3.LUT R4, R3.reuse, 0x300, RZ, 0xc0, !PT ;  /* 0x0000030003047812 */ /* 0x040fe400078ec0ff */
[C---:B------:R-:W-:Y:S02]  /*16f0*/  IADD3 R2, PT, PT, R3.reuse, -UR5, -R2 ;  /* 0x8000000503027c10 */ /* 0x040fe4000fffe802 */
[----:B------:R-:W-:Y:S01]  /*1700*/  ISETP.NE.AND P0, PT, R4, 0x300, PT ;  /* 0x000003000400780c */ /* 0x000fe20003f05270 */
[----:B------:R-:W-:Y:S01]  /*1710*/  IMAD.MOV.U32 R4, RZ, RZ, R0 ;  /* 0x000000ffff047224 */ /* 0x000fe200078e0000 */
[----:B------:R-:W-:Y:S01]  /*1720*/  LEA.HI R3, R3, 0x1, RZ, 0x18 ;  /* 0x0000000103037811 */ /* 0x000fe200078fc0ff */
[----:B0-----:R-:W-:-:S04]  /*1730*/  IMAD R7, R7, UR4, RZ ;  /* 0x0000000407077c24 */ /* 0x001fc8000f8e02ff */
[----:B------:R-:W-:-:S05]  /*1740*/  IMAD R2, R7, -0x1000, R2 ;  /* 0xfffff00007027824 */ /* 0x000fca00078e0202 */
[----:B------:R-:W-:Y:S01]  /*1750*/  ISETP.GE.U32.AND P1, PT, R2, 0x300, PT ;  /* 0x000003000200780c */ /* 0x000fe20003f26070 */
[----:B------:R-:W-:-:S12]  /*1760*/  @!P0 BRA `(.L_x_4150) ;  /* 0x0000000000348947 */ /* 0x000fd80003800000 */
[----:B------:R-:W-:Y:S01]  /*1770*/  LOP3.LUT R3, R3, 0x3, RZ, 0xc0, !PT ;  /* 0x0000000303037812 */ /* 0x000fe200078ec0ff */
[----:B------:R-:W-:-:S04]  /*1780*/  IMAD.MOV.U32 R4, RZ, RZ, R0 ;  /* 0x000000ffff047224 */ /* 0x000fc800078e0000 */
[----:B------:R-:W-:-:S07]  /*1790*/  IMAD.MOV R6, RZ, RZ, -R3 ;  /* 0x000000ffff067224 */ /* 0x000fce00078e0a03 */
.L_x_4151:
        /* <DEDUP_REMOVED lines=8> */
[----:B--2---:R-:W-:-:S10]  /*1820*/  IMAD.IADD R25, R2, 0x1, R25 ;  /* 0x0000000102197824 */ /* 0x004fd400078e0219 */
[----:B------:R-:W-:Y:S05]  /*1830*/  @P0 BRA `(.L_x_4151) ;  /* 0xfffffffc00d80947 */ /* 0x000fea000383ffff */
.L_x_4150:
[----:B------:R-:W-:Y:S05]  /*1840*/  BSYNC.RECONVERGENT B2 ;  /* 0x0000000000027941 */ /* 0x000fea0003800200 */
.L_x_4149:
[----:B------:R-:W-:Y:S05]  /*1850*/  @!P1 BRA `(.L_x_4148) ;  /* 0x0000000400249947 */ /* 0x000fea0003800000 */
[----:B------:R-:W-:Y:S01]  /*1860*/  IMAD.IADD R7, R5, 0x1, -R4 ;  /* 0x0000000105077824 */ /* 0x000fe200078e0a04 */
[----:B------:R-:W-:Y:S01]  /*1870*/  IADD3 R3, P0, PT, R4, UR8, RZ ;  /* 0x0000000804037c10 */ /* 0x000fe2000ff1e0ff */
[----:B------:R-:W-:Y:S03]  /*1880*/  BSSY.RECONVERGENT B2, `(.L_x_4152) ;  /* 0x0000027000027945 */ /* 0x000fe60003800200 */
[----:B------:R-:W-:Y:S01]  /*1890*/  ISETP.GT.AND P1, PT, R7, 0xc00, PT ;  /* 0x00000c000700780c */ /* 0x000fe20003f24270 */
[----:B------:R-:W-:Y:S01]  /*18a0*/  IMAD.X R6, RZ, RZ, UR9, P0 ;  /* 0x00000009ff067e24 */ /* 0x000fe200080e06ff */
[----:B------:R-:W-:-:S04]  /*18b0*/  LEA R2, P0, R3, UR10, 0x3 ;  /* 0x0000000a03027c11 */ /* 0x000fc8000f8018ff */
[----:B------:R-:W-:Y:S02]  /*18c0*/  LEA.HI.X R3, R3, UR11, R6, 0x3, P0 ;  /* 0x0000000b03037c11 */ /* 0x000fe400080f1c06 */
[----:B------:R-:W-:-:S05]  /*18d0*/  PLOP3.LUT P0, PT, PT, PT, PT, 0x80, 0x8 ;  /* 0x000000000008781c */ /* 0x000fca0003f0f070 */
[----:B------:R-:W-:Y:S08]  /*18e0*/  @!P1 BRA `(.L_x_4153) ;  /* 0x0000000000809947 */ /* 0x000ff00003800000 */
[----:B------:R-:W-:Y:S01]  /*18f0*/  PLOP3.LUT P0, PT, PT, PT, PT, 0x8, 0x80 ;  /* 0x000000000080781c */ /* 0x000fe20003f0e170 */
[----:B------:R-:W-:-:S12]  /*1900*/  VIADD R7, R5, 0xfffff400 ;  /* 0xfffff40005077836 */ /* 0x000fd80000000000 */
.L_x_4154:
        /* <DEDUP_REMOVED lines=15> */
[----:B------:R0:W5:Y:S01]  /*1a00*/  LDG.E.CONSTANT R9, desc[UR14][R2.64+0x7800] ;  /* 0x0078000e02097981 */ /* 0x000162000c1e9900 */
[----:B------:R-:W-:-:S05]  /*1a10*/  VIADD R4, R4, 0x1000 ;  /* 0x0000100004047836 */ /* 0x000fca0000000000 */
[----:B------:R-:W-:Y:S02]  /*1a20*/  ISETP.GE.AND P1, PT, R4, R7, PT ;  /* 0x000000070400720c */ /* 0x000fe40003f26270 */
[----:B--2---:R-:W-:Y:S02]  /*1a30*/  IADD3 R10, PT, PT, R12, R25, R10 ;  /* 0x000000190c0a7210 */ /* 0x004fe40007ffe00a */
[----:B------:R-:W-:-:S05]  /*1a40*/  IADD3 R12, P2, PT, R2, 0x8000, RZ ;  /* 0x00008000020c7810 */ /* 0x000fca0007f5e0ff */
[----:B0-----:R-:W-:Y:S01]  /*1a50*/  IMAD.X R3, RZ, RZ, R3, P2 ;  /* 0x000000ffff037224 */ /* 0x001fe200010e0603 */
[----:B---3--:R-:W-:Y:S01]  /*1a60*/  IADD3 R10, PT, PT, R14, R10, R13 ;  /* 0x0000000a0e0a7210 */ /* 0x008fe20007ffe00d */
[----:B------:R-:W-:-:S03]  /*1a70*/  IMAD.MOV.U32 R2, RZ, RZ, R12 ;  /* 0x000000ffff027224 */ /* 0x000fc600078e000c */
[----:B----4-:R-:W-:-:S04]  /*1a80*/  IADD3 R10, PT, PT, R16, R10, R15 ;  /* 0x0000000a100a7210 */ /* 0x010fc80007ffe00f */
[----:B-----5:R-:W-:-:S04]  /*1a90*/  IADD3 R10, PT, PT, R18, R10, R17 ;  /* 0x0000000a120a7210 */ /* 0x020fc80007ffe011 */
[----:B------:R-:W-:-:S04]  /*1aa0*/  IADD3 R10, PT, PT, R20, R10, R19 ;  /* 0x0000000a140a7210 */ /* 0x000fc80007ffe013 */
[----:B------:R-:W-:-:S04]  /*1ab0*/  IADD3 R10, PT, PT, R22, R10, R21 ;  /* 0x0000000a160a7210 */ /* 0x000fc80007ffe015 */
[----:B------:R-:W-:-:S04]  /*1ac0*/  IADD3 R8, PT, PT, R8, R10, R11 ;  /* 0x0000000a08087210 */ /* 0x000fc80007ffe00b */
[----:B------:R-:W-:Y:S01]  /*1ad0*/  IADD3 R25, PT, PT, R9, R8, R6 ;  /* 0x0000000809197210 */ /* 0x000fe20007ffe006 */
[----:B------:R-:W-:Y:S06]  /*1ae0*/  @!P1 BRA `(.L_x_4154) ;  /* 0xfffffffc00889947 */ /* 0x000fec000383ffff */
.L_x_4153:
[----:B------:R-:W-:Y:S05]  /*1af0*/  BSYNC.RECONVERGENT B2 ;  /* 0x0000000000027941 */ /* 0x000fea0003800200 */
.L_x_4152:
[----:B------:R-:W-:Y:S01]  /*1b00*/  IMAD.IADD R6, R5, 0x1, -R4 ;  /* 0x0000000105067824 */ /* 0x000fe200078e0a04 */
[----:B------:R-:W-:Y:S04]  /*1b10*/  BSSY.RECONVERGENT B2, `(.L_x_4155) ;  /* 0x0000015000027945 */ /* 0x000fe80003800200 */
[----:B------:R-:W-:-:S13]  /*1b20*/  ISETP.GT.AND P1, PT, R6, 0x400, PT ;  /* 0x000004000600780c */ /* 0x000fda0003f24270 */
[----:B------:R-:W-:Y:S05]  /*1b30*/  @!P1 BRA `(.L_x_4156) ;  /* 0x0000000000489947 */ /* 0x000fea0003800000 */
[----:B------:R-:W2:Y:S04]  /*1b40*/  LDG.E.CONSTANT R6, desc[UR14][R2.64] ;  /* 0x0000000e02067981 */ /* 0x000ea8000c1e9900 */
[----:B------:R-:W2:Y:S04]  /*1b50*/  LDG.E.CONSTANT R7, desc[UR14][R2.64+0x800] ;  /* 0x0008000e02077981 */ /* 0x000ea8000c1e9900 */
[----:B------:R-:W3:Y:S04]  /*1b60*/  LDG.E.CONSTANT R9, desc[UR14][R2.64+0x1000] ;  /* 0x0010000e02097981 */ /* 0x000ee8000c1e9900 */
[----:B------:R-:W3:Y:S04]  /*1b70*/  LDG.E.CONSTANT R8, desc[UR14][R2.64+0x1800] ;  /* 0x0018000e02087981 */ /* 0x000ee8000c1e9900 */
[----:B------:R-:W4:Y:S04]  /*1b80*/  LDG.E.CONSTANT R11, desc[UR14][R2.64+0x2000] ;  /* 0x0020000e020b7981 */ /* 0x000f28000c1e9900 */
[----:B------:R-:W4:Y:S04]  /*1b90*/  LDG.E.CONSTANT R10, desc[UR14][R2.64+0x2800] ;  /* 0x0028000e020a7981 */ /* 0x000f28000c1e9900 */
[----:B------:R-:W5:Y:S04]  /*1ba0*/  LDG.E.CONSTANT R13, desc[UR14][R2.64+0x3000] ;  /* 0x0030000e020d7981 */ /* 0x000f68000c1e9900 */
[----:B------:R0:W5:Y:S01]  /*1bb0*/  LDG.E.CONSTANT R12, desc[UR14][R2.64+0x3800] ;  /* 0x0038000e020c7981 */ /* 0x000162000c1e9900 */
[----:B------:R-:W-:Y:S01]  /*1bc0*/  PLOP3.LUT P0, PT, PT, PT, PT, 0x8, 0x80 ;  /* 0x000000000080781c */ /* 0x000fe20003f0e170 */
[----:B------:R-:W-:Y:S01]  /*1bd0*/  VIADD R4, R4, 0x800 ;  /* 0x0000080004047836 */ /* 0x000fe20000000000 */
[----:B--2---:R-:W-:-:S02]  /*1be0*/  IADD3 R6, PT, PT, R7, R25, R6 ;  /* 0x0000001907067210 */ /* 0x004fc40007ffe006 */
[----:B------:R-:W-:-:S05]  /*1bf0*/  IADD3 R7, P1, PT, R2, 0x4000, RZ ;  /* 0x0000400002077810 */ /* 0x000fca0007f3e0ff */
[----:B0-----:R-:W-:Y:S01]  /*1c00*/  IMAD.MOV.U32 R2, RZ, RZ, R7 ;  /* 0x000000ffff027224 */ /* 0x001fe200078e0007 */
[----:B---3--:R-:W-:Y:S01]  /*1c10*/  IADD3 R6, PT, PT, R8, R6, R9 ;  /* 0x0000000608067210 */ /* 0x008fe20007ffe009 */
[----:B------:R-:W-:-:S04]  /*1c20*/  IMAD.X R8, RZ, RZ, R3, P1 ;  /* 0x000000ffff087224 */ /* 0x000fc800008e0603 */
[----:B------:R-:W-:Y:S01]  /*1c30*/  IMAD.MOV.U32 R3, RZ, RZ, R8 ;  /* 0x000000ffff037224 */ /* 0x000fe200078e0008 */
[----:B----4-:R-:W-:-:S04]  /*1c40*/  IADD3 R6, PT, PT, R10, R6, R11 ;  /* 0x000000060a067210 */ /* 0x010fc80007ffe00b */
[----:B-----5:R-:W-:-:S07]  /*1c50*/  IADD3 R25, PT, PT, R12, R6, R13 ;  /* 0x000000060c197210 */ /* 0x020fce0007ffe00d */
.L_x_4156:
[----:B------:R-:W-:Y:S05]  /*1c60*/  BSYNC.RECONVERGENT B2 ;  /* 0x0000000000027941 */ /* 0x000fea0003800200 */
.L_x_4155:
[----:B------:R-:W-:-:S13]  /*1c70*/  ISETP.LT.OR P0, PT, R4, R5, P0 ;  /* 0x000000050400720c */ /* 0x000fda0000701670 */
[----:B------:R-:W-:Y:S05]  /*1c80*/  @!P0 BRA `(.L_x_4148) ;  /* 0x0000000000188947 */ /* 0x000fea0003800000 */
[----:B------:R-:W2:Y:S04]  /*1c90*/  LDG.E.CONSTANT R4, desc[UR14][R2.64] ;  /* 0x0000000e02047981 */ /* 0x000ea8000c1e9900 */
[----:B------:R-:W2:Y:S04]  /*1ca0*/  LDG.E.CONSTANT R5, desc[UR14][R2.64+0x800] ;  /* 0x0008000e02057981 */ /* 0x000ea8000c1e9900 */
[----:B------:R-:W3:Y:S04]  /*1cb0*/  LDG.E.CONSTANT R7, desc[UR14][R2.64+0x1000] ;  /* 0x0010000e02077981 */ /* 0x000ee8000c1e9900 */
[----:B------:R-:W3:Y:S01]  /*1cc0*/  LDG.E.CONSTANT R6, desc[UR14][R2.64+0x1800] ;  /* 0x0018000e02067981 */ /* 0x000ee2000c1e9900 */
[----:B--2---:R-:W-:-:S04]  /*1cd0*/  IADD3 R4, PT, PT, R5, R25, R4 ;  /* 0x0000001905047210 */ /* 0x004fc80007ffe004 */
[----:B---3--:R-:W-:-:S07]  /*1ce0*/  IADD3 R25, PT, PT, R6, R4, R7 ;  /* 0x0000000406197210 */ /* 0x008fce0007ffe007 */
.L_x_4148:
[----:B------:R-:W-:Y:S05]  /*1cf0*/  BSYNC.RECONVERGENT B1 ;  /* 0x0000000000017941 */ /* 0x000fea0003800200 */
.L_x_4145:
        /* <DEDUP_REMOVED lines=43> */
.L_x_4129:
[----:B------:R-:W0:Y:S01]  /*1fb0*/  LDCU.64 UR12, c[0x0][0x3b8] ;  /* 0x00007700ff0c77ac */ /* 0x000e220008000a00 */
[----:B------:R-:W-:-:S04]  /*1fc0*/  USHF.L.U32 UR23, UR16, 0xc, URZ ;  /* 0x0000000c10177899 */ /* 0x000fc800080006ff */
[----:B0-----:R-:W-:-:S04]  /*1fd0*/  UIADD3 UR4, UP0, UPT, -UR23, UR12, URZ ;  /* 0x0000000c17047290 */ /* 0x001fc8000ff1e1ff */
[----:B------:R-:W-:Y:S02]  /*1fe0*/  UIADD3.X UR6, UPT, UPT, UR13, -0x1, URZ, UP0, !UPT ;  /* 0xffffffff0d067890 */ /* 0x000fe400087fe4ff */
[----:B------:R-:W-:-:S04]  /*1ff0*/  UISETP.GT.U32.AND UP0, UPT, UR4, 0xfff, UPT ;  /* 0x00000fff0400788c */ /* 0x000fc8000bf04070 */
[----:B------:R-:W-:-:S09]  /*2000*/  UISETP.GT.U32.AND.EX UP0, UPT, UR6, URZ, UPT, UP0 ;  /* 0x000000ff0600728c */ /* 0x000fd2000bf04100 */
[----:B------:R-:W-:Y:S05]  /*2010*/  BRA.U UP0, `(.L_x_4157) ;  /* 0x0000001100187547 */ /* 0x000fea000b800000 */
[----:B------:R-:W0:Y:S01]  /*2020*/  S2R R0, SR_TID.X ;  /* 0x0000000000007919 */ /* 0x000e220000002100 */
[----:B------:R-:W-:Y:S01]  /*2030*/  UIADD3 UR6, UPT, UPT, -UR23, UR12, URZ ;  /* 0x0000000c17067290 */ /* 0x000fe2000fffe1ff */
[----:B------:R-:W-:Y:S01]  /*2040*/  BSSY.RECONVERGENT B1, `(.L_x_4158) ;  /* 0x000000b000017945 */ /* 0x000fe20003800200 */
[----:B------:R-:W1:Y:S01]  /*2050*/  LDCU UR5, c[0x0][0x384] ;  /* 0x00007080ff0577ac */ /* 0x000e620008000800 */
[----:B------:R-:W-:-:S03]  /*2060*/  IMAD.MOV.U32 R6, RZ, RZ, RZ ;  /* 0x000000ffff067224 */ /* 0x000fc600078e00ff */
[----:B0-----:R-:W-:Y:S01]  /*2070*/  ISETP.GE.AND P0, PT, R0, UR6, PT ;  /* 0x0000000600007c0c */ /* 0x001fe2000bf06270 */
[----:B------:R-:W-:-:S12]  /*2080*/  IMAD.MOV.U32 R7, RZ, RZ, R0 ;  /* 0x000000ffff077224 */ /* 0x000fd800078e0000 */
[----:B-1----:R-:W-:Y:S05]  /*2090*/  @P0 BRA `(.L_x_4159) ;  /* 0x0000000000140947 */ /* 0x002fea0003800000 */
[----:B------:R-:W0:Y:S01]  /*20a0*/  LDC.64 R2, c[0x0][0x380] ;  /* 0x0000e000ff027b82 */ /* 0x000e220000000a00 */
[----:B------:R-:W-:-:S04]  /*20b0*/  VIADD R5, R0, UR23 ;  /* 0x0000001700057c36 */ /* 0x000fc80008000000 */
[----:B0-----:R-:W-:-:S05]  /*20c0*/  IMAD.WIDE.U32 R2, R5, 0x8, R2 ;  /* 0x0000000805027825 */ /* 0x001fca00078e0002 */
[----:B------:R0:W5:Y:S01]  /*20d0*/  LDG.E.CONSTANT R6, desc[UR14][R2.64] ;  /* 0x0000000e02067981 */ /* 0x000162000c1e9900 */
[----:B------:R-:W-:-:S07]  /*20e0*/  VIADD R7, R0, 0x100 ;  /* 0x0000010000077836 */ /* 0x000fce0000000000 */
.L_x_4159:
[----:B------:R-:W-:Y:S05]  /*20f0*/  BSYNC.RECONVERGENT B1 ;  /* 0x0000000000017941 */ /* 0x000fea0003800200 */
.L_x_4158:
[----:B------:R-:W-:Y:S01]  /*2100*/  ISETP.GE.AND P0, PT, R7, UR6, PT ;  /* 0x0000000607007c0c */ /* 0x000fe2000bf06270 */
[----:B------:R-:W-:-:S12]  /*2110*/  BSSY.RECONVERGENT B1, `(.L_x_4160) ;  /* 0x000007f000017945 */ /* 0x000fd80003800200 */
[----:B------:R-:W-:Y:S05]  /*2120*/  @P0 BRA `(.L_x_4161) ;  /* 0x0000000400f40947 */ /* 0x000fea0003800000 */
[----:B0-----:R-:W-:Y:S01]  /*2130*/  LOP3.LUT R2, RZ, R7, RZ, 0x33, !PT ;  /* 0x00000007ff027212 */ /* 0x001fe200078e33ff */
[----:B------:R-:W-:Y:S04]  /*2140*/  BSSY.RECONVERGENT B2, `(.L_x_4162) ;  /* 0x0000019000027945 */ /* 0x000fe80003800200 */
[----:B------:R-:W-:-:S04]  /*2150*/  VIADD R2, R2, UR12 ;  /* 0x0000000c02027c36 */ /* 0x000fc80008000000 */
[C---:B------:R-:W-:Y:S01]  /*2160*/  VIADD R4, R2.reuse, -UR23 ;  /* 0x8000001702047c36 */ /* 0x040fe20008000000 */
        /* <DEDUP_REMOVED lines=12> */
.L_x_4164:
        /* <DEDUP_REMOVED lines=10> */
.L_x_4163:
[----:B------:R-:W-:Y:S05]  /*22d0*/  BSYNC.RECONVERGENT B2 ;  /* 0x0000000000027941 */ /* 0x000fea0003800200 */
.L_x_4162:
[----:B------:R-:W-:Y:S05]  /*22e0*/  @!P0 BRA `(.L_x_4161) ;  /* 0x0000000400848947 */ /* 0x000fea0003800000 */
[----:B------:R-:W-:Y:S01]  /*22f0*/  IADD3 R2, PT, PT, -R7, UR6, RZ ;  /* 0x0000000607027c10 */ /* 0x000fe2000fffe1ff */
[----:B------:R-:W-:Y:S01]  /*2300*/  BSSY.RECONVERGENT B2, `(.L_x_4165) ;  /* 0x0000035000027945 */ /* 0x000fe20003800200 */
[----:B------:R-:W-:Y:S02]  /*2310*/  PLOP3.LUT P0, PT, PT, PT, PT, 0x80, 0x8 ;  /* 0x000000000008781c */ /* 0x000fe40003f0f070 */
[----:B------:R-:W-:-:S13]  /*2320*/  ISETP.GT.AND P1, PT, R2, 0xc00, PT ;  /* 0x00000c000200780c */ /* 0x000fda0003f24270 */
[----:B------:R-:W-:Y:S05]  /*2330*/  @!P1 BRA `(.L_x_4166) ;  /* 0x0000000000c49947 */ /* 0x000fea0003800000 */
[----:B------:R-:W-:Y:S01]  /*2340*/  IMAD.U32 R10, RZ, RZ, UR6 ;  /* 0x00000006ff0a7e24 */ /* 0x000fe2000f8e00ff */
[----:B------:R-:W-:-:S03]  /*2350*/  PLOP3.LUT P0, PT, PT, PT, PT, 0x8, 0x80 ;  /* 0x000000000080781c */ /* 0x000fc60003f0e170 */
[----:B------:R-:W-:-:S10]  /*2360*/  VIADD R10, R10, 0xfffff400 ;  /* 0xfffff4000a0a7836 */ /* 0x000fd40000000000 */
.L_x_4167:
        /* <DEDUP_REMOVED lines=46> */
.L_x_4166:
[----:B------:R-:W-:Y:S05]  /*2650*/  BSYNC.RECONVERGENT B2 ;  /* 0x0000000000027941 */ /* 0x000fea0003800200 */
.L_x_4165:
[----:B------:R-:W-:Y:S01]  /*2660*/  IADD3 R2, PT, PT, -R7, UR6, RZ ;  /* 0x0000000607027c10 */ /* 0x000fe2000fffe1ff */
[----:B------:R-:W-:Y:S03]  /*2670*/  BSSY.RECONVERGENT B2, `(.L_x_4168) ;  /* 0x000001b000027945 */ /* 0x000fe60003800200 */
        /* <DEDUP_REMOVED lines=26> */
.L_x_4169:
[----:B------:R-:W-:Y:S05]  /*2820*/  BSYNC.RECONVERGENT B2 ;  /* 0x0000000000027941 */ /* 0x000fea0003800200 */
.L_x_4168:
[----:B------:R-:W-:-:S13]  /*2830*/  ISETP.LT.OR P0, PT, R7, UR6, P0 ;  /* 0x0000000607007c0c */ /* 0x000fda0008701670 */
        /* <DEDUP_REMOVED lines=12> */
.L_x_4161:
[----:B------:R-:W-:Y:S05]  /*2900*/  BSYNC.RECONVERGENT B1 ;  /* 0x0000000000017941 */ /* 0x000fea0003800200 */
.L_x_4160:
[----:B------:R-:W-:-:S09]  /*2910*/  UISETP.GE.AND UP0, UPT, UR6, 0x100, UPT ;  /* 0x000001000600788c */ /* 0x000fd2000bf06270 */
[----:B------:R-:W-:Y:S05]  /*2920*/  BRA.U !UP0, `(.L_x_4170) ;  /* 0x0000000108ac7547 */ /* 0x000fea000b800000 */
        /* <DEDUP_REMOVED lines=43> */
.L_x_4170:
[----:B0-----:R-:W-:Y:S01]  /*2be0*/  LOP3.LUT R2, R0, 0x3e0, RZ, 0xc0, !PT ;  /* 0x000003e000027812 */ /* 0x001fe200078ec0ff */
[----:B------:R-:W0:Y:S04]  /*2bf0*/  S2R R7, SR_LANEID ;  /* 0x0000000000077919 */ /* 0x000e280000000000 */
[----:B------:R-:W-:Y:S01]  /*2c00*/  VIADD R3, R2, 0x20 ;  /* 0x0000002002037836 */ /* 0x000fe20000000000 */
[----:B------:R-:W-:-:S04]  /*2c10*/  LOP3.LUT R2, RZ, R2, RZ, 0x33, !PT ;  /* 0x00000002ff027212 */ /* 0x000fc800078e33ff */
[----:B------:R-:W-:Y:S01]  /*2c20*/  ISETP.GT.AND P0, PT, R3, UR6, PT ;  /* 0x0000000603007c0c */ /* 0x000fe2000bf04270 */
[----:B------:R-:W-:-:S05]  /*2c30*/  VIADD R2, R2, UR6 ;  /* 0x0000000602027c36 */ /* 0x000fca0008000000 */
[----:B------:R-:W-:-:S05]  /*2c40*/  SEL R8, R2, 0x1f, P0 ;  /* 0x0000001f02087807 */ /* 0x000fca0000000000 */
[----:B-----5:R-:W1:Y:S01]  /*2c50*/  SHFL.DOWN PT, R2, R6, 0x1, R8 ;  /* 0x0820000006027989 */ /* 0x020e6200000e0008 */
[CC--:B0-----:R-:W-:Y:S01]  /*2c60*/  ISETP.GE.AND P0, PT, R7.reuse, R8.reuse, PT ;  /* 0x000000080700720c */ /* 0x0c1fe20003f06270 */
[C---:B------:R-:W-:Y:S01]  /*2c70*/  VIADD R5, R7.reuse, 0x2 ;  /* 0x0000000207057836 */ /* 0x040fe20000000000 */
[----:B------:R-:W-:Y:S02]  /*2c80*/  ISETP.NE.AND P1, PT, R7, RZ, PT ;  /* 0x000000ff0700720c */ /* 0x000fe40003f25270 */
[----:B-1----:R-:W-:Y:S02]  /*2c90*/  SEL R3, R2, RZ, !P0 ;  /* 0x000000ff02037207 */ /* 0x002fe40004000000 */
[----:B------:R-:W-:Y:S01]  /*2ca0*/  ISETP.GT.AND P0, PT, R5, R8, PT ;  /* 0x000000080500720c */ /* 0x000fe20003f04270 */
[----:B------:R-:W-:-:S08]  /*2cb0*/  VIADD R5, R7, 0x4 ;  /* 0x0000000407057836 */ /* 0x000fd00000000000 */
[----:B------:R-:W0:Y:S01]  /*2cc0*/  @!P1 S2R R9, SR_CgaCtaId ;  /* 0x0000000000099919 */ /* 0x000e220000008800 */
[----:B------:R-:W-:Y:S01]  /*2cd0*/  IMAD.IADD R3, R3, 0x1, R6 ;  /* 0x0000000103037824 */ /* 0x000fe200078e0206 */
[----:B------:R-:W-:-:S04]  /*2ce0*/  @!P1 MOV R6, 0x400 ;  /* 0x0000040000069802 */ /* 0x000fc80000000f00 */
[----:B------:R-:W1:Y:S02]  /*2cf0*/  SHFL.DOWN PT, R2, R3, 0x2, R8 ;  /* 0x0840000003027989 */ /* 0x000e6400000e0008 */
[----:B-1----:R-:W-:Y:S02]  /*2d00*/  SEL R2, R2, RZ, !P0 ;  /* 0x000000ff02027207 */ /* 0x002fe40004000000 */
[----:B------:R-:W-:Y:S02]  /*2d10*/  ISETP.GT.AND P0, PT, R5, R8, PT ;  /* 0x000000080500720c */ /* 0x000fe40003f04270 */
[----:B0-----:R-:W-:Y:S01]  /*2d20*/  @!P1 LEA R6, R9, R6, 0x18 ;  /* 0x0000000609069211 */ /* 0x001fe200078ec0ff */
[----:B------:R-:W-:Y:S02]  /*2d30*/  IMAD.IADD R2, R3, 0x1, R2 ;  /* 0x0000000103027824 */ /* 0x000fe400078e0202 */
[C---:B------:R-:W-:Y:S02]  /*2d40*/  VIADD R3, R7.reuse, 0x8 ;  /* 0x0000000807037836 */ /* 0x040fe40000000000 */
[----:B------:R-:W-:Y:S01]  /*2d50*/  VIADD R7, R7, 0x10 ;  /* 0x0000001007077836 */ /* 0x000fe20000000000 */
[----:B------:R-:W0:Y:S02]  /*2d60*/  SHFL.DOWN PT, R4, R2, 0x4, R8 ;  /* 0x0880000002047989 */ /* 0x000e2400000e0008 */
[----:B0-----:R-:W-:-:S02]  /*2d70*/  SEL R5, R4, RZ, !P0 ;  /* 0x000000ff04057207 */ /* 0x001fc40004000000 */
[----:B------:R-:W-:Y:S02]  /*2d80*/  ISETP.GT.AND P0, PT, R3, R8, PT ;  /* 0x000000080300720c */ /* 0x000fe40003f04270 */
[----:B------:R-:W-:Y:S01]  /*2d90*/  @!P1 SHF.R.U32.HI R3, RZ, 0x3, R0 ;  /* 0x00000003ff039819 */ /* 0x000fe20000011600 */
[----:B------:R-:W-:-:S05]  /*2da0*/  IMAD.IADD R5, R2, 0x1, R5 ;  /* 0x0000000102057824 */ /* 0x000fca00078e0205 */
[----:B------:R-:W0:Y:S02]  /*2db0*/  SHFL.DOWN PT, R4, R5, 0x8, R8 ;  /* 0x0900000005047989 */ /* 0x000e2400000e0008 */
[----:B0-----:R-:W-:Y:S02]  /*2dc0*/  SEL R4, R4, RZ, !P0 ;  /* 0x000000ff04047207 */ /* 0x001fe40004000000 */
[----:B------:R-:W-:-:S03]  /*2dd0*/  ISETP.GT.AND P0, PT, R7, R8, PT ;  /* 0x000000080700720c */ /* 0x000fc60003f04270 */
[----:B------:R-:W-:Y:S01]  /*2de0*/  IMAD.IADD R4, R5, 0x1, R4 ;  /* 0x0000000105047824 */ /* 0x000fe200078e0204 */
[----:B------:R-:W-:-:S04]  /*2df0*/  @!P1 LOP3.LUT R5, R3, 0x7c, RZ, 0xc0, !PT ;  /* 0x0000007c03059812 */ /* 0x000fc800078ec0ff */
[----:B------:R-:W0:Y:S01]  /*2e00*/  SHFL.DOWN PT, R2, R4, 0x10, R8 ;  /* 0x0a00000004027989 */ /* 0x000e2200000e0008 */
[----:B------:R-:W-:Y:S01]  /*2e10*/  @!P1 IMAD.IADD R6, R5, 0x1, R6 ;  /* 0x0000000105069824 */ /* 0x000fe200078e0206 */
        /* <DEDUP_REMOVED lines=8> */
[----:B------:R-:W-:Y:S02]  /*2ea0*/  UISETP.GT.AND UP1, UPT, UR6, 0x40, UPT ;  /* 0x000000400600788c */ /* 0x000fe4000bf24270 */
[----:B------:R-:W-:Y:S02]  /*2eb0*/  UISETP.GT.AND UP0, UPT, UR6, 0x20, UPT ;  /* 0x000000200600788c */ /* 0x000fe4000bf04270 */
[----:B------:R-:W-:Y:S02]  /*2ec0*/  UISETP.GT.AND UP2, UPT, UR6, 0x60, UPT ;  /* 0x000000600600788c */ /* 0x000fe4000bf44270 */
[----:B------:R-:W-:Y:S01]  /*2ed0*/  UISETP.GT.AND UP3, UPT, UR6, 0x80, UPT ;  /* 0x000000800600788c */ /* 0x000fe2000bf64270 */
[----:B------:R-:W-:Y:S01]  /*2ee0*/  PLOP3.LUT P1, PT, PT, PT, UP1, 0x80, 0x8 ;  /* 0x000000000008781c */ /* 0x000fe20003f2f018 */
[----:B------:R-:W-:-:S02]  /*2ef0*/  UISETP.GT.AND UP1, UPT, UR6, 0xa0, UPT ;  /* 0x000000a00600788c */ /* 0x000fc4000bf24270 */
[----:B------:R-:W-:Y:S01]  /*2f00*/  PLOP3.LUT P2, PT, PT, PT, UP2, 0x80, 0x8 ;  /* 0x000000000008781c */ /* 0x000fe20003f4f028 */
[----:B------:R-:W-:Y:S01]  /*2f10*/  UISETP.GT.AND UP2, UPT, UR6, 0xe0, UPT ;  /* 0x000000e00600788c */ /* 0x000fe2000bf44270 */
[----:B------:R-:W-:Y:S01]  /*2f20*/  PLOP3.LUT P3, PT, PT, PT, UP3, 0x80, 0x8 ;  /* 0x000000000008781c */ /* 0x000fe20003f6f038 */
[----:B0-----:R-:W-:-:S09]  /*2f30*/  ULEA UR4, UR5, UR4, 0x18 ;  /* 0x0000000405047291 */ /* 0x001fd2000f8ec0ff */
[----:B------:R-:W0:Y:S04]  /*2f40*/  LDS R0, [UR4+0xc] ;  /* 0x00000c04ff007984 */ /* 0x000e280008000800 */
[----:B-1----:R-:W1:Y:S04]  /*2f50*/  LDS.128 R4, [UR4+0x10] ;  /* 0x00001004ff047984 */ /* 0x002e680008000c00 */
[----:B------:R-:W2:Y:S01]  /*2f60*/  LDS.64 R8, [UR4+0x20] ;  /* 0x00002004ff087984 */ /* 0x000ea20008000a00 */
[----:B0-----:R-:W-:Y:S02]  /*2f70*/  R2UR UR4, R0 ;  /* 0x00000000000472ca */ /* 0x001fe400000e0000 */
[----:B-1----:R-:W-:-:S02]  /*2f80*/  SEL R4, R4, RZ, P1 ;  /* 0x000000ff04047207 */ /* 0x002fc40000800000 */
[----:B------:R-:W-:Y:S02]  /*2f90*/  PLOP3.LUT P1, PT, PT, PT, UP1, 0x80, 0x8 ;  /* 0x000000000008781c */ /* 0x000fe40003f2f018 */
[----:B------:R-:W-:Y:S02]  /*2fa0*/  SEL R5, R5, RZ, P2 ;  /* 0x000000ff05057207 */ /* 0x000fe40001000000 */
[----:B------:R-:W-:Y:S02]  /*2fb0*/  SEL R6, R6, RZ, P3 ;  /* 0x000000ff06067207 */ /* 0x000fe40001800000 */
[----:B------:R-:W-:-:S03]  /*2fc0*/  SEL R7, R7, RZ, P1 ;  /* 0x000000ff07077207 */ /* 0x000fc60000800000 */
[----:B------:R-:W-:Y:S01]  /*2fd0*/  USEL UR4, UR4, URZ, UP0 ;  /* 0x000000ff04047287 */ /* 0x000fe20008000000 */
[----:B------:R-:W-:Y:S01]  /*2fe0*/  PLOP3.LUT P1, PT, PT, PT, UP2, 0x80, 0x8 ;  /* 0x000000000008781c */ /* 0x000fe20003f2f028 */
[----:B------:R-:W-:-:S03]  /*2ff0*/  UISETP.GT.AND UP0, UPT, UR6, 0xc0, UPT ;  /* 0x000000c00600788c */ /* 0x000fc6000bf04270 */
[----:B--2---:R-:W-:Y:S02]  /*3000*/  SEL R9, R9, RZ, P1 ;  /* 0x000000ff09097207 */ /* 0x004fe40000800000 */
[----:B------:R-:W-:Y:S02]  /*3010*/  IADD3 R4, PT, PT, R4, UR4, R3 ;  /* 0x0000000404047c10 */ /* 0x000fe4000fffe003 */
[----:B------:R-:W-:Y:S02]  /*3020*/  PLOP3.LUT P2, PT, PT, PT, UP0, 0x80, 0x8 ;  /* 0x000000000008781c */ /* 0x000fe40003f4f008 */
[----:B------:R-:W-:Y:S02]  /*3030*/  IADD3 R4, PT, PT, R6, R4, R5 ;  /* 0x0000000406047210 */ /* 0x000fe40007ffe005 */
[----:B------:R-:W-:-:S04]  /*3040*/  SEL R8, R8, RZ, P2 ;  /* 0x000000ff08087207 */ /* 0x000fc80001000000 */
[----:B------:R-:W-:-:S05]  /*3050*/  IADD3 R4, PT, PT, R8, R4, R7 ;  /* 0x0000000408047210 */ /* 0x000fca0007ffe007 */
[----:B------:R-:W-:Y:S01]  /*3060*/  IMAD.IADD R3, R4, 0x1, R9 ;  /* 0x0000000104037824 */ /* 0x000fe200078e0209 */
[----:B------:R-:W-:Y:S06]  /*3070*/  BRA `(.L_x_4144) ;  /* 0x0000000c00d87947 */ /* 0x000fec0003800000 */
.L_x_4157:
[----:B------:R-:W0:Y:S01]  /*3080*/  S2R R0, SR_TID.X ;  /* 0x0000000000007919 */ /* 0x000e220000002100 */
[----:B------:R-:W1:Y:S01]  /*3090*/  LDC.64 R2, c[0x0][0x380] ;  /* 0x0000e000ff027b82 */ /* 0x000e620000000a00 */
[----:B0-----:R-:W-:-:S04]  /*30a0*/  VIADD R5, R0, UR23 ;  /* 0x0000001700057c36 */ /* 0x001fc80008000000 */
[----:B-1----:R-:W-:-:S05]  /*30b0*/  IMAD.WIDE.U32 R2, R5, 0x8, R2 ;  /* 0x0000000805027825 */ /* 0x002fca00078e0002 */
        /* <DEDUP_REMOVED lines=16> */
[----:B------:R-:W-:-:S04]  /*31c0*/  UISETP.GE.U32.AND UP0, UPT, UR4, UR5, UPT ;  /* 0x000000050400728c */ /* 0x000fc8000bf06070 */
[----:B------:R-:W-:Y:S01]  /*31d0*/  UISETP.GE.U32.AND.EX UP0, UPT, UR6, UR17, UPT, UP0 ;  /* 0x000000110600728c */ /* 0x000fe2000bf06100 */
[----:B--2---:R-:W-:-:S04]  /*31e0*/  IADD3 R4, PT, PT, R5, R4, R19 ;  /* 0x0000000405047210 */ /* 0x004fc80007ffe013 */
[----:B---3--:R-:W-:-:S04]  /*31f0*/  IADD3 R4, PT, PT, R7, R4, R6 ;  /* 0x0000000407047210 */ /* 0x008fc80007ffe006 */
[----:B----4-:R-:W-:-:S04]  /*3200*/  IADD3 R4, PT, PT, R9, R4, R8 ;  /* 0x0000000409047210 */ /* 0x010fc80007ffe008 */
[----:B-----5:R-:W-:-:S04]  /*3210*/  IADD3 R4, PT, PT, R11, R4, R10 ;  /* 0x000000040b047210 */ /* 0x020fc80007ffe00a */
[----:B------:R-:W-:-:S04]  /*3220*/  IADD3 R4, PT, PT, R13, R4, R12 ;  /* 0x000000040d047210 */ /* 0x000fc80007ffe00c */
[----:B------:R-:W-:-:S04]  /*3230*/  IADD3 R4, PT, PT, R15, R4, R14 ;  /* 0x000000040f047210 */ /* 0x000fc80007ffe00e */
[----:B------:R-:W-:-:S05]  /*3240*/  IADD3 R17, PT, PT, R17, R4, R16 ;  /* 0x0000000411117210 */ /* 0x000fca0007ffe010 */
[----:B------:R-:W-:Y:S01]  /*3250*/  IMAD.IADD R4, R18, 0x1, R17 ;  /* 0x0000000112047824 */ /* 0x000fe200078e0211 */
[----:B------:R-:W-:Y:S06]  /*3260*/  BRA.U !UP0, `(.L_x_4171) ;  /* 0x0000000908b47547 */ /* 0x000fec000b800000 */
[----:B------:R-:W-:Y:S02]  /*3270*/  UIADD3 UR21, UP0, UPT, UR12, -0x1000, URZ ;  /* 0xfffff0000c157890 */ /* 0x000fe4000ff1e0ff */
[----:B------:R-:W-:Y:S01]  /*3280*/  UIADD3 UR6, UP1, UPT, UR5, UR23, URZ ;  /* 0x0000001705067290 */ /* 0x000fe2000ff3e0ff */
[----:B------:R-:W0:Y:S01]  /*3290*/  LDCU UR11, c[0x0][0x384] ;  /* 0x00007080ff0b77ac */ /* 0x000e220008000800 */
[----:B------:R-:W-:-:S04]  /*32a0*/  UIADD3.X UR22, UPT, UPT, UR13, -0x1, URZ, UP0, !UPT ;  /* 0xffffffff0d167890 */ /* 0x000fc800087fe4ff */
[----:B------:R-:W-:Y:S01]  /*32b0*/  IADD3 R5, P0, PT, R0, UR6, RZ ;  /* 0x0000000600057c10 */ /* 0x000fe2000ff1e0ff */
[----:B------:R-:W-:Y:S02]  /*32c0*/  UIADD3.X UR7, UPT, UPT, URZ, UR17, URZ, UP1, !UPT ;  /* 0x00000011ff077290 */ /* 0x000fe40008ffe4ff */
[----:B------:R-:W-:Y:S01]  /*32d0*/  UISETP.GT.U32.AND UP0, UPT, UR6, UR21, UPT ;  /* 0x000000150600728c */ /* 0x000fe2000bf04070 */
[----:B------:R-:W-:Y:S01]  /*32e0*/  LEA R6, P1, R5, UR10, 0x3 ;  /* 0x0000000a05067c11 */ /* 0x000fe2000f8218ff */
[----:B------:R-:W-:Y:S01]  /*32f0*/  UMOV UR4, URZ ;  /* 0x000000ff00047c82 */ /* 0x000fe20008000000 */
[----:B------:R-:W-:Y:S01]  /*3300*/  UMOV UR8, UR6 ;  /* 0x0000000600087c82 */ /* 0x000fe20008000000 */
[----:B------:R-:W-:Y:S02]  /*3310*/  UISETP.GT.U32.AND.EX UP0, UPT, UR7, UR22, UPT, UP0 ;  /* 0x000000160700728c */ /* 0x000fe4000bf04100 */
[----:B------:R-:W-:Y:S01]  /*3320*/  IMAD.X R2, RZ, RZ, UR7, P0 ;  /* 0x00000007ff027e24 */ /* 0x000fe200080e06ff */
[----:B------:R-:W-:-:S04]  /*3330*/  UMOV UR9, UR7 ;  /* 0x0000000700097c82 */ /* 0x000fc80008000000 */
[----:B0-----:R-:W-:Y:S02]  /*3340*/  LEA.HI.X R5, R5, UR11, R2, 0x3, P1 ;  /* 0x0000000b05057c11 */ /* 0x001fe400088f1c02 */
[----:B------:R-:W-:Y:S05]  /*3350*/  BRA.U UP0, `(.L_x_4172) ;  /* 0x0000000100bc7547 */ /* 0x000fea000b800000 */
[----:B------:R-:W0:Y:S01]  /*3360*/  LDCU.64 UR10, c[0x0][0x380] ;  /* 0x00007000ff0a77ac */ /* 0x000e220008000a00 */
[----:B------:R-:W1:Y:S01]  /*3370*/  LDCU.64 UR12, c[0x0][0x3b8] ;  /* 0x00007700ff0c77ac */ /* 0x000e620008000a00 */
[----:B------:R-:W-:-:S12]  /*3380*/  USHF.L.U64.HI UR20, UR5, 0x3, UR17 ;  /* 0x0000000305147899 */ /* 0x000fd80008010211 */
.L_x_4173:
[----:B------:R-:W-:-:S05]  /*3390*/  IADD3 R3, P0, PT, R0, UR6, RZ ;  /* 0x0000000600037c10 */ /* 0x000fca000ff1e0ff */
[----:B------:R-:W-:Y:S01]  /*33a0*/  IMAD.X R8, RZ, RZ, UR7, P0 ;  /* 0x00000007ff087e24 */ /* 0x000fe200080e06ff */
[----:B0-----:R-:W-:-:S04]  /*33b0*/  LEA R2, P0, R3, UR10, 0x3 ;  /* 0x0000000a03027c11 */ /* 0x001fc8000f8018ff */
[----:B------:R-:W-:-:S05]  /*33c0*/  LEA.HI.X R3, R3, UR11, R8, 0x3, P0 ;  /* 0x0000000b03037c11 */ /* 0x000fca00080f1c08 */
        /* <DEDUP_REMOVED lines=16> */
[----:B-1----:R-:W-:-:S02]  /*34d0*/  UIADD3 UR18, UP0, UPT, -UR6, UR12, URZ ;  /* 0x0000000c06127290 */ /* 0x002fc4000ff1e1ff */
[----:B------:R-:W-:Y:S02]  /*34e0*/  UIADD3 UR8, UP1, UPT, UR5, UR8, URZ ;  /* 0x0000000805087290 */ /* 0x000fe4000ff3e0ff */
[----:B------:R-:W-:Y:S02]  /*34f0*/  UIADD3.X UR19, UPT, UPT, ~UR7, UR13, URZ, UP0, !UPT ;  /* 0x0000000d07137290 */ /* 0x000fe400087fe5ff */
[----:B------:R-:W-:Y:S02]  /*3500*/  UISETP.GE.U32.AND UP0, UPT, UR18, UR5, UPT ;  /* 0x000000051200728c */ /* 0x000fe4000bf06070 */
[----:B------:R-:W-:Y:S02]  /*3510*/  UIADD3.X UR9, UPT, UPT, UR17, UR9, URZ, UP1, !UPT ;  /* 0x0000000911097290 */ /* 0x000fe40008ffe4ff */
[----:B------:R-:W-:Y:S01]  /*3520*/  UISETP.GE.U32.AND.EX UP0, UPT, UR19, UR17, UPT, UP0 ;  /* 0x000000111300728c */ /* 0x000fe2000bf06100 */
[----:B--2---:R-:W-:Y:S01]  /*3530*/  IADD3 R10, PT, PT, R10, R4, R11 ;  /* 0x000000040a0a7210 */ /* 0x004fe20007ffe00b */
[----:B------:R-:W-:-:S05]  /*3540*/  IMAD.U32 R11, RZ, RZ, UR5 ;  /* 0x00000005ff0b7e24 */ /* 0x000fca000f8e00ff */
[----:B------:R-:W-:Y:S02]  /*3550*/  LEA R6, P0, R11, R6, 0x3 ;  /* 0x000000060b067211 */ /* 0x000fe400078018ff */
[----:B---3--:R-:W-:Y:S02]  /*3560*/  IADD3 R10, PT, PT, R13, R10, R12 ;  /* 0x0000000a0d0a7210 */ /* 0x008fe40007ffe00c */
[----:B------:R-:W-:Y:S02]  /*3570*/  IADD3.X R5, PT, PT, R5, UR20, RZ, P0, !PT ;  /* 0x0000001405057c10 */ /* 0x000fe400087fe4ff */
[----:B----4-:R-:W-:-:S04]  /*3580*/  IADD3 R10, PT, PT, R15, R10, R14 ;  /* 0x0000000a0f0a7210 */ /* 0x010fc80007ffe00e */
[----:B-----5:R-:W-:-:S04]  /*3590*/  IADD3 R10, PT, PT, R17, R10, R16 ;  /* 0x0000000a110a7210 */ /* 0x020fc80007ffe010 */
[----:B------:R-:W-:-:S04]  /*35a0*/  IADD3 R10, PT, PT, R19, R10, R18 ;  /* 0x0000000a130a7210 */ /* 0x000fc80007ffe012 */
[----:B------:R-:W-:-:S04]  /*35b0*/  IADD3 R10, PT, PT, R21, R10, R20 ;  /* 0x0000000a150a7210 */ /* 0x000fc80007ffe014 */
[----:B------:R-:W-:-:S04]  /*35c0*/  IADD3 R8, PT, PT, R9, R10, R8 ;  /* 0x0000000a09087210 */ /* 0x000fc80007ffe008 */
[----:B------:R-:W-:Y:S01]  /*35d0*/  IADD3 R4, PT, PT, R22, R8, R7 ;  /* 0x0000000816047210 */ /* 0x000fe20007ffe007 */
[----:B------:R-:W-:Y:S06]  /*35e0*/  BRA.U !UP0, `(.L_x_4171) ;  /* 0x0000000508d47547 */ /* 0x000fec000b800000 */
[----:B------:R-:W-:Y:S02]  /*35f0*/  UIADD3 UR6, UP0, UPT, UR5, UR6, URZ ;  /* 0x0000000605067290 */ /* 0x000fe4000ff1e0ff */
[----:B------:R-:W-:Y:S02]  /*3600*/  UIADD3 UR4, UPT, UPT, UR4, 0x1, URZ ;  /* 0x0000000104047890 */ /* 0x000fe4000fffe0ff */
[----:B------:R-:W-:Y:S02]  /*3610*/  UIADD3.X UR7, UPT, UPT, UR17, UR7, URZ, UP0, !UPT ;  /* 0x0000000711077290 */ /* 0x000fe400087fe4ff */
[----:B------:R-:W-:-:S04]  /*3620*/  UISETP.GT.U32.AND UP0, UPT, UR6, UR21, UPT ;  /* 0x000000150600728c */ /* 0x000fc8000bf04070 */
[----:B------:R-:W-:-:S09]  /*3630*/  UISETP.GT.U32.AND.EX UP0, UPT, UR7, UR22, UPT, UP0 ;  /* 0x000000160700728c */ /* 0x000fd2000bf04100 */
[----:B------:R-:W-:Y:S05]  /*3640*/  BRA.U !UP0, `(.L_x_4173) ;  /* 0xfffffffd08507547 */ /* 0x000fea000b83ffff */
.L_x_4172:
[----:B------:R-:W-:-:S04]  /*3650*/  UISETP.GE.U32.AND UP0, UPT, UR6, UR12, UPT ;  /* 0x0000000c0600728c */ /* 0x000fc8000bf06070 */
[----:B------:R-:W-:-:S09]  /*3660*/  UISETP.GE.U32.AND.EX UP0, UPT, UR7, UR13, UPT, UP0 ;  /* 0x0000000d0700728c */ /* 0x000fd2000bf06100 */
[----:B------:R-:W-:Y:S05]  /*3670*/  BRA.U UP0, `(.L_x_4171) ;  /* 0x0000000500b07547 */ /* 0x000fea000b800000 */
[----:B------:R-:W-:Y:S01]  /*3680*/  UIADD3 UR6, UPT, UPT, -UR6, UR12, URZ ;  /* 0x0000000c06067290 */ /* 0x000fe2000fffe1ff */
[----:B------:R-:W-:Y:S05]  /*3690*/  BSSY.RECONVERGENT B1, `(.L_x_4171) ;  /* 0x000006a000017945 */ /* 0x000fea0003800200 */
[----:B------:R-:W-:-:S13]  /*36a0*/  ISETP.GE.AND P0, PT, R0, UR6, PT ;  /* 0x0000000600007c0c */ /* 0x000fda000bf06270 */
[----:B------:R-:W-:Y:S05]  /*36b0*/  @P0 BRA `(.L_x_4174) ;  /* 0x00000004009c0947 */ /* 0x000fea0003800000 */
[----:B------:R-:W0:Y:S01]  /*36c0*/  LDC R8, c[0x0][0x3c0] ;  /* 0x0000f000ff087b82 */ /* 0x000e220000000800 */
[----:B------:R-:W-:Y:S01]  /*36d0*/  LOP3.LUT R2, RZ, R0, RZ, 0x33, !PT ;  /* 0x00000000ff027212 */ /* 0x000fe200078e33ff */
[----:B------:R-:W-:Y:S01]  /*36e0*/  IMAD.U32 R10, RZ, RZ, UR23 ;  /* 0x00000017ff0a7e24 */ /* 0x000fe2000f8e00ff */
[----:B------:R-:W-:Y:S03]  /*36f0*/  BSSY.RECONVERGENT B2, `(.L_x_4175) ;  /* 0x0000018000027945 */ /* 0x000fe60003800200 */
[----:B------:R-:W-:-:S05]  /*3700*/  VIADD R3, R2, UR12 ;  /* 0x0000000c02037c36 */ /* 0x000fca0008000000 */
[C---:B------:R-:W-:Y:S01]  /*3710*/  IADD3 R7, PT, PT, R3.reuse, -UR5, -R10 ;  /* 0x8000000503077c10 */ /* 0x040fe2000fffe80a */
[----:B0-----:R-:W-:Y:S01]  /*3720*/  IMAD R2, R8, UR4, RZ ;  /* 0x0000000408027c24 */ /* 0x001fe2000f8e02ff */
[C---:B------:R-:W-:Y:S02]  /*3730*/  LOP3.LUT R8, R3.reuse, 0x300, RZ, 0xc0, !PT ;  /* 0x0000030003087812 */ /* 0x040fe400078ec0ff */
[----:B------:R-:W-:Y:S01]  /*3740*/  LEA.HI R3, R3, 0x1, RZ, 0x18 ;  /* 0x0000000103037811 */ /* 0x000fe200078fc0ff */
[----:B------:R-:W-:Y:S01]  /*3750*/  IMAD R2, R2, -0x1000, R7 ;  /* 0xfffff00002027824 */ /* 0x000fe200078e0207 */
[----:B------:R-:W-:Y:S01]  /*3760*/  ISETP.NE.AND P0, PT, R8, 0x300, PT ;  /* 0x000003000800780c */ /* 0x000fe20003f05270 */
[----:B------:R-:W-:-:S03]  /*3770*/  IMAD.MOV.U32 R7, RZ, RZ, R0 ;  /* 0x000000ffff077224 */ /* 0x000fc600078e0000 */
[----:B------:R-:W-:-:S09]  /*3780*/  ISETP.GE.U32.AND P1, PT, R2, 0x300, PT ;  /* 0x000003000200780c */ /* 0x000fd20003f26070 */
[----:B------:R-:W-:Y:S05]  /*3790*/  @!P0 BRA `(.L_x_4176) ;  /* 0x0000000000348947 */ /* 0x000fea0003800000 */
[----:B------:R-:W-:Y:S01]  /*37a0*/  LOP3.LUT R3, R3, 0x3, RZ, 0xc0, !PT ;  /* 0x0000000303037812 */ /* 0x000fe200078ec0ff */
[----:B------:R-:W-:-:S04]  /*37b0*/  IMAD.MOV.U32 R7, RZ, RZ, R0 ;  /* 0x000000ffff077224 */ /* 0x000fc800078e0000 */
[----:B------:R-:W-:-:S07]  /*37c0*/  IMAD.MOV R8, RZ, RZ, -R3 ;  /* 0x000000ffff087224 */ /* 0x000fce00078e0a03 */
.L_x_4177:
        /* <DEDUP_REMOVED lines=10> */
.L_x_4176:
[----:B------:R-:W-:Y:S05]  /*3870*/  BSYNC.RECONVERGENT B2 ;  /* 0x0000000000027941 */ /* 0x000fea0003800200 */
.L_x_4175:
[----:B------:R-:W-:Y:S05]  /*3880*/  @!P1 BRA `(.L_x_4174) ;  /* 0x0000000400289947 */ /* 0x000fea0003800000 */
[C---:B------:R-:W-:Y:S01]  /*3890*/  IADD3 R5, PT, PT, -R7.reuse, UR6, RZ ;  /* 0x0000000607057c10 */ /* 0x040fe2000fffe1ff */
[----:B------:R-:W-:Y:S01]  /*38a0*/  BSSY.RECONVERGENT B2, `(.L_x_4178) ;  /* 0x0000029000027945 */ /* 0x000fe20003800200 */
[----:B------:R-:W-:Y:S02]  /*38b0*/  IADD3 R3, P0, PT, R7, UR8, RZ ;  /* 0x0000000807037c10 */ /* 0x000fe4000ff1e0ff */
[----:B------:R-:W-:-:S03]  /*38c0*/  ISETP.GT.AND P1, PT, R5, 0xc00, PT ;  /* 0x00000c000500780c */ /* 0x000fc60003f24270 */
[----:B------:R-:W-:Y:S01]  /*38d0*/  IMAD.X R6, RZ, RZ, UR9, P0 ;  /* 0x00000009ff067e24 */ /* 0x000fe200080e06ff */
[----:B------:R-:W-:-:S04]  /*38e0*/  LEA R2, P0, R3, UR10, 0x3 ;  /* 0x0000000a03027c11 */ /* 0x000fc8000f8018ff */
[----:B------:R-:W-:Y:S02]  /*38f0*/  LEA.HI.X R3, R3, UR11, R6, 0x3, P0 ;  /* 0x0000000b03037c11 */ /* 0x000fe400080f1c06 */
[----:B------:R-:W-:-:S03]  /*3900*/  PLOP3.LUT P0, PT, PT, PT, PT, 0x80, 0x8 ;  /* 0x000000000008781c */ /* 0x000fc60003f0f070 */
[----:B------:R-:W-:Y:S10]  /*3910*/  @!P1 BRA `(.L_x_4179) ;  /* 0x0000000000849947 */ /* 0x000ff40003800000 */
[----:B------:R-:W-:Y:S01]  /*3920*/  IMAD.U32 R6, RZ, RZ, UR6 ;  /* 0x00000006ff067e24 */ /* 0x000fe2000f8e00ff */
[----:B------:R-:W-:-:S03]  /*3930*/  PLOP3.LUT P0, PT, PT, PT, PT, 0x8, 0x80 ;  /* 0x000000000080781c */ /* 0x000fc60003f0e170 */
[----:B------:R-:W-:-:S10]  /*3940*/  VIADD R6, R6, 0xfffff400 ;  /* 0xfffff40006067836 */ /* 0x000fd40000000000 */
.L_x_4180:
        /* <DEDUP_REMOVED lines=30> */
.L_x_4179:
[----:B------:R-:W-:Y:S05]  /*3b30*/  BSYNC.RECONVERGENT B2 ;  /* 0x0000000000027941 */ /* 0x000fea0003800200 */
.L_x_4178:
[----:B------:R-:W-:Y:S01]  /*3b40*/  IADD3 R5, PT, PT, -R7, UR6, RZ ;  /* 0x0000000607057c10 */ /* 0x000fe2000fffe1ff */
[----:B------:R-:W-:Y:S03]  /*3b50*/  BSSY.RECONVERGENT B2, `(.L_x_4181) ;  /* 0x0000015000027945 */ /* 0x000fe60003800200 */
        /* <DEDUP_REMOVED lines=20> */
.L_x_4182:
[----:B------:R-:W-:Y:S05]  /*3ca0*/  BSYNC.RECONVERGENT B2 ;  /* 0x0000000000027941 */ /* 0x000fea0003800200 */
.L_x_4181:
[----:B------:R-:W-:-:S13]  /*3cb0*/  ISETP.LT.OR P0, PT, R7, UR6, P0 ;  /* 0x0000000607007c0c */ /* 0x000fda0008701670 */
[----:B------:R-:W-:Y:S05]  /*3cc0*/  @!P0 BRA `(.L_x_4174) ;  /* 0x0000000000188947 */ /* 0x000fea0003800000 */
[----:B------:R-:W2:Y:S04]  /*3cd0*/  LDG.E.CONSTANT R5, desc[UR14][R2.64] ;  /* 0x0000000e02057981 */ /* 0x000ea8000c1e9900 */
[----:B------:R-:W2:Y:S04]  /*3ce0*/  LDG.E.CONSTANT R6, desc[UR14][R2.64+0x800] ;  /* 0x0008000e02067981 */ /* 0x000ea8000c1e9900 */
[----:B------:R-:W3:Y:S04]  /*3cf0*/  LDG.E.CONSTANT R7, desc[UR14][R2.64+0x1000] ;  /* 0x0010000e02077981 */ /* 0x000ee8000c1e9900 */
[----:B------:R-:W3:Y:S01]  /*3d00*/  LDG.E.CONSTANT R8, desc[UR14][R2.64+0x1800] ;  /* 0x0018000e02087981 */ /* 0x000ee2000c1e9900 */
[----:B--2---:R-:W-:-:S04]  /*3d10*/  IADD3 R4, PT, PT, R6, R4, R5 ;  /* 0x0000000406047210 */ /* 0x004fc80007ffe005 */
[----:B---3--:R-:W-:-:S07]  /*3d20*/  IADD3 R4, PT, PT, R8, R4, R7 ;  /* 0x0000000408047210 */ /* 0x008fce0007ffe007 */
.L_x_4174:
[----:B------:R-:W-:Y:S05]  /*3d30*/  BSYNC.RECONVERGENT B1 ;  /* 0x0000000000017941 */ /* 0x000fea0003800200 */
.L_x_4171:
        /* <DEDUP_REMOVED lines=42> */
.L_x_4144:
[----:B------:R-:W-:Y:S05]  /*3fe0*/  BSYNC.RECONVERGENT B0 ;  /* 0x0000000000007941 */ /* 0x000fea0003800200 */
.L_x_4128:
[----:B------:R-:W-:Y:S05]  /*3ff0*/  @P0 EXIT ;  /* 0x000000000000094d */ /* 0x000fea0003800000 */
[----:B------:R-:W5:Y:S02]  /*4000*/  LDCU.64 UR4, c[0x0][0x388] ;  /* 0x00007100ff0477ac */ /* 0x000f640008000a00 */
[----:B-----5:R-:W-:-:S06]  /*4010*/  UIMAD.WIDE.U32 UR4, UR16, 0x4, UR4 ;  /* 0x00000004100478a5 */ /* 0x020fcc000f8e0004 */
[----:B------:R-:W-:Y:S02]  /*4020*/  IMAD.U32 R4, RZ, RZ, UR4 ;  /* 0x00000004ff047e24 */ /* 0x000fe4000f8e00ff */
[----:B------:R-:W-:-:S05]  /*4030*/  IMAD.U32 R5, RZ, RZ, UR5 ;  /* 0x00000005ff057e24 */ /* 0x000fca000f8e00ff */
[----:B------:R-:W-:Y:S01]  /*4040*/  STG.E desc[UR14][R4.64], R3 ;  /* 0x0000000304007986 */ /* 0x000fe2000c10190e */
[----:B------:R-:W-:Y:S05]  /*4050*/  EXIT ;  /* 0x000000000000794d */ /* 0x000fea0003800000 */
.L_x_4183:
        /* <DEDUP_REMOVED lines=10> */
.L_x_4733:


//--------------------- .text._ZN3cub18CUB_300001_SM_10006detail6reduce28DeviceReduceSingleTileKernelINS2_10policy_hubIiyN4cuda3std3__44plusIiEEE10Policy1000EPyPiyS9_iiNS7_10__identityEEEvT0_T1_T2_T3_T4_T6_ --------------------------
	.section	.text._ZN3cub18CUB_300001_SM_10006detail6reduce28DeviceReduceSingleTileKernelINS2_10policy_hubIiyN4cuda3std3__44plusIiEEE10Policy1000EPyPiyS9_iiNS7_10__identityEEEvT0_T1_T2_T3_T4_T6_,"ax",@progbits
	.align	128
        .global         _ZN3cub18CUB_300001_SM_10006detail6reduce28DeviceReduceSingleTileKernelINS2_10policy_hubIiyN4cuda3std3__44plusIiEEE10Policy1000EPyPiyS9_iiNS7_10__identityEEEvT0_T1_T2_T3_T4_T6_
        .type           _ZN3cub18CUB_300001_SM_10006detail6reduce28DeviceReduceSingleTileKernelINS2_10policy_hubIiyN4cuda3std3__44plusIiEEE10Policy1000EPyPiyS9_iiNS7_10__identityEEEvT0_T1_T2_T3_T4_T6_,@function
        .size           _ZN3cub18CUB_300001_SM_10006detail6reduce28DeviceReduceSingleTileKernelINS2_10policy_hubIiyN4cuda3std3__44plusIiEEE10Policy1000EPyPiyS9_iiNS7_10__identityEEEvT0_T1_T2_T3_T4_T6_,(.L_x_4734 - _ZN3cub18CUB_300001_SM_10006detail6reduce28DeviceReduceSingleTileKernelINS2_10policy_hubIiyN4cuda3std3__44plusIiEEE10Policy1000EPyPiyS9_iiNS7_10__identityEEEvT0_T1_T2_T3_T4_T6_)
        .other          _ZN3cub18CUB_300001_SM_10006detail6reduce28DeviceReduceSingleTileKernelINS2_10policy_hubIiyN4cuda3std3__44plusIiEEE10Policy1000EPyPiyS9_iiNS7_10__identityEEEvT0_T1_T2_T3_T4_T6_,@"STO_CUDA_ENTRY STV_DEFAULT"
_ZN3cub18CUB_300001_SM_10006detail6reduce28DeviceReduceSingleTileKernelINS2_10policy_hubIiyN4cuda3std3__44plusIiEEE10Policy1000EPyPiyS9_iiNS7_10__identityEEEvT0_T1_T2_T3_T4_T6_:
.text._ZN3cub18CUB_300001_SM_10006detail6reduce28DeviceReduceSingleTileKernelINS2_10policy_hubIiyN4cuda3std3__44plusIiEEE10Policy1000EPyPiyS9_iiNS7_10__identityEEEvT0_T1_T2_T3_T4_T6_:
[----:B------:R-:W-:Y:S01]  /*0000*/  LDC R1, c[0x0][0x37c] ;  /* 0x0000df00ff017b82 */ /* 0x000fe20000000800 */
[----:B------:R-:W0:Y:S01]  /*0010*/  LDCU.64 UR4, c[0x0][0x390] ;  /* 0x00007200ff0477ac */ /* 0x000e220008000a00 */
[----:B------:R-:W1:Y:S01]  /*0020*/  LDCU.64 UR6, c[0x0][0x358] ;  /* 0x00006b00ff0677ac */ /* 0x000e620008000a00 */
[----:B0-----:R-:W-:Y:S02]  /*0030*/  IMAD.U32 R2, RZ, RZ, UR4 ;  /* 0x00000004ff027e24 */ /* 0x001fe4000f8e00ff */
[----:B------:R-:W-:-:S03]  /*0040*/  IMAD.U32 R3, RZ, RZ, UR5 ;  /* 0x00000005ff037e24 */ /* 0x000fc6000f8e00ff */
[----:B------:R-:W-:-:S04]  /*0050*/  ISETP.NE.U32.AND P0, PT, R2, RZ, PT ;  /* 0x000000ff0200720c */ /* 0x000fc80003f05070 */
[----:B------:R-:W-:-:S13]  /*0060*/  ISETP.NE.AND.EX P0, PT, R3, RZ, PT, P0 ;  /* 0x000000ff0300720c */ /* 0x000fda0003f05300 */
        /* <DEDUP_REMOVED lines=8> */
.L_x_4184:
[----:B------:R-:W0:Y:S01]  /*00f0*/  LDCU UR4, c[0x0][0x380] ;  /* 0x00007000ff0477ac */ /* 0x000e220008000800 */
[----:B------:R-:W-:Y:S01]  /*0100*/  BSSY.RECONVERGENT B0, `(.L_x_4185) ;  /* 0x0000395000007945 */ /* 0x000fe20003800200 */
[----:B0-----:R-:W-:-:S09]  /*0110*/  ULOP3.LUT UP0, URZ, UR4, 0x1f, URZ, 0xc0, !UPT ;  /* 0x0000001f04ff7892 */ /* 0x001fd2000f80c0ff */
[----:B------:R-:W-:Y:S05]  /*0120*/  BRA.U UP0, `(.L_x_4186) ;  /* 0x0000001d00087547 */ /* 0x000fea000b800000 */
[----:B------:R-:W-:-:S04]  /*0130*/  ISETP.GT.U32.AND P0, PT, R2, 0xfff, PT ;  /* 0x00000fff0200780c */ /* 0x000fc80003f04070 */
[----:B------:R-:W-:-:S13]  /*0140*/  ISETP.GT.U32.AND.EX P0, PT, R3, RZ, PT, P0 ;  /* 0x000000ff0300720c */ /* 0x000fda0003f04100 */
[----:B------:R-:W-:Y:S05]  /*0150*/  @P0 BRA `(.L_x_4187) ;  /* 0x0000000c00ac0947 */ /* 0x000fea0003800000 */
[----:B------:R-:W0:Y:S01]  /*0160*/  S2R R11, SR_TID.X ;  /* 0x00000000000b7919 */ /* 0x000e220000002100 */
[----:B------:R-:W-:Y:S01]  /*0170*/  BSSY.RECONVERGENT B1, `(.L_x_4188) ;  /* 0x0000009000017945 */ /* 0x000fe20003800200 */
[----:B------:R-:W-:Y:S01]  /*0180*/  IMAD.MOV.U32 R0, RZ, RZ, RZ ;  /* 0x000000ffff007224 */ /* 0x000fe200078e00ff */
[----:B0-----:R-:W-:Y:S01]  /*0190*/  ISETP.GE.U32.AND P0, PT, R11, R2, PT ;  /* 0x000000020b00720c */ /* 0x001fe20003f06070 */
[----:B------:R-:W-:-:S12]  /*01a0*/  IMAD.MOV.U32 R13, RZ, RZ, R11 ;  /* 0x000000ffff0d7224 */ /* 0x000fd800078e000b */
[----:B------:R-:W-:Y:S05]  /*01b0*/  @P0 BRA `(.L_x_4189) ;  /* 0x0000000000100947 */ /* 0x000fea0003800000 */
[----:B------:R-:W0:Y:S02]  /*01c0*/  LDC.64 R4, c[0x0][0x380] ;  /* 0x0000e000ff047b82 */ /* 0x000e240000000a00 */
[----:B0-----:R-:W-:-:S05]  /*01d0*/  IMAD.WIDE.U32 R4, R11, 0x8, R4 ;  /* 0x000000080b047825 */ /* 0x001fca00078e0004 */
[----:B------:R0:W5:Y:S01]  /*01e0*/  LDG.E.CONSTANT R0, desc[UR6][R4.64] ;  /* 0x0000000604007981 */ /* 0x000162000c1e9900 */
[----:B------:R-:W-:-:S07]  /*01f0*/  VIADD R13, R11, 0x100 ;  /* 0x000001000b0d7836 */ /* 0x000fce0000000000 */
.L_x_4189:
[----:B------:R-:W-:Y:S05]  /*0200*/  BSYNC.RECONVERGENT B1 ;  /* 0x0000000000017941 */ /* 0x000fea0003800200 */
.L_x_4188:
[----:B------:R-:W-:Y:S01]  /*0210*/  ISETP.GE.U32.AND P0, PT, R13, R2, PT ;  /* 0x000000020d00720c */ /* 0x000fe20003f06070 */
        /* <DEDUP_REMOVED lines=15> */
.L_x_4194:
        /* <DEDUP_REMOVED lines=9> */
.L_x_4193:
[----:B------:R-:W-:Y:S05]  /*03a0*/  BSYNC.RECONVERGENT B2 ;  /* 0x0000000000027941 */ /* 0x000fea0003800200 */
.L_x_4192:
        /* <DEDUP_REMOVED lines=8> */
.L_x_4197:
[----:B------:R-:W0:Y:S01]  /*0430*/  LDC.64 R8, c[0x0][0x380] ;  /* 0x0000e000ff087b82 */ /* 0x000e220000000a00 */
[C---:B------:R-:W-:Y:S02]  /*0440*/  VIADD R7, R13.reuse, 0x400 ;  /* 0x000004000d077836 */ /* 0x040fe40000000000 */
        /* <DEDUP_REMOVED lines=10> */
[----:B------:R-:W4:Y:S04]  /*04f0*/  LDG.E.CONSTANT R17, desc[UR6][R6.64+0x800] ;  /* 0x0008000606117981 */ /* 0x000f28000c1e9900 */
        /* <DEDUP_REMOVED lines=22> */
.L_x_4196:
[----:B------:R-:W-:Y:S05]  /*0660*/  BSYNC.RECONVERGENT B2 ;  /* 0x0000000000027941 */ /* 0x000fea0003800200 */
.L_x_4195:
        /* <DEDUP_REMOVED lines=22> */
.L_x_4199:
[----:B------:R-:W-:Y:S05]  /*07d0*/  BSYNC.RECONVERGENT B2 ;  /* 0x0000000000027941 */ /* 0x000fea0003800200 */
.L_x_4198:
        /* <DEDUP_REMOVED lines=10> */
.L_x_4191:
[----:B------:R-:W-:Y:S05]  /*0880*/  BSYNC.RECONVERGENT B1 ;  /* 0x0000000000017941 */ /* 0x000fea0003800200 */
.L_x_4190:
[----:B------:R-:W-:-:S04]  /*0890*/  ISETP.GE.U32.AND P0, PT, R2, 0x100, PT ;  /* 0x000001000200780c */ /* 0x000fc80003f06070 */
[----:B------:R-:W-:-:S13]  /*08a0*/  ISETP.GE.U32.AND.EX P0, PT, R3, RZ, PT, P0 ;  /* 0x000000ff0300720c */ /* 0x000fda0003f06100 */
[----:B------:R-:W-:Y:S05]  /*08b0*/  @!P0 BRA `(.L_x_4200) ;  /* 0x0000000000ac8947 */ /* 0x000fea0003800000 */
[----:B------:R-:W1:Y:S01]  /*08c0*/  S2R R6, SR_LANEID ;  /* 0x0000000000067919 */ /* 0x000e620000000000 */
[----:B------:R-:W-:Y:S01]  /*08d0*/  ISETP.NE.AND P4, PT, R11, RZ, PT ;  /* 0x000000ff0b00720c */ /* 0x000fe20003f85270 */
[----:B-----5:R-:W2:Y:S01]  /*08e0*/  SHFL.DOWN PT, R2, R0, 0x1, 0x1f ;  /* 0x08201f0000027f89 */ /* 0x020ea200000e0000 */
[C---:B-1----:R-:W-:Y:S02]  /*08f0*/  ISETP.GT.AND P0, PT, R6.reuse, 0x1e, PT ;  /* 0x0000001e0600780c */ /* 0x042fe40003f04270 */
[----:B------:R-:W-:Y:S02]  /*0900*/  ISETP.NE.AND P1, PT, R6, RZ, PT ;  /* 0x000000ff0600720c */ /* 0x000fe40003f25270 */
[----:B--2---:R-:W-:Y:S02]  /*0910*/  SEL R3, R2, RZ, !P0 ;  /* 0x000000ff02037207 */ /* 0x004fe40004000000 */
[----:B------:R-:W-:-:S03]  /*0920*/  ISETP.GT.AND P0, PT, R6, 0x1d, PT ;  /* 0x0000001d0600780c */ /* 0x000fc60003f04270 */
[----:B------:R-:W-:-:S05]  /*0930*/  IMAD.IADD R3, R3, 0x1, R0 ;  /* 0x0000000103037824 */ /* 0x000fca00078e0200 */
[----:B------:R-:W1:Y:S01]  /*0940*/  SHFL.DOWN PT, R2, R3, 0x2, 0x1f ;  /* 0x08401f0003027f89 */ /* 0x000e6200000e0000 */
[----:B------:R-:W2:Y:S01]  /*0950*/  @!P1 S2R R7, SR_CgaCtaId ;  /* 0x0000000000079919 */ /* 0x000ea20000008800 */
[----:B-1----:R-:W-:Y:S02]  /*0960*/  SEL R2, R2, RZ, !P0 ;  /* 0x000000ff02027207 */ /* 0x002fe40004000000 */
[----:B------:R-:W-:-:S03]  /*0970*/  ISETP.GT.AND P0, PT, R6, 0x1b, PT ;  /* 0x0000001b0600780c */ /* 0x000fc60003f04270 */
[----:B------:R-:W-:-:S05]  /*0980*/  IMAD.IADD R2, R3, 0x1, R2 ;  /* 0x0000000103027824 */ /* 0x000fca00078e0202 */
[----:B0-----:R-:W0:Y:S02]  /*0990*/  SHFL.DOWN PT, R4, R2, 0x4, 0x1f ;  /* 0x08801f0002047f89 */ /* 0x001e2400000e0000 */
[----:B0-----:R-:W-:Y:S02]  /*09a0*/  SEL R5, R4, RZ, !P0 ;  /* 0x000000ff04057207 */ /* 0x001fe40004000000 */
[----:B------:R-:W-:Y:S02]  /*09b0*/  ISETP.GT.AND P0, PT, R6, 0x17, PT ;  /* 0x000000170600780c */ /* 0x000fe40003f04270 */
[----:B------:R-:W-:Y:S01]  /*09c0*/  @!P1 MOV R4, 0x400 ;  /* 0x0000040000049802 */ /* 0x000fe20000000f00 */
[----:B------:R-:W-:Y:S01]  /*09d0*/  IMAD.IADD R5, R2, 0x1, R5 ;  /* 0x0000000102057824 */ /* 0x000fe200078e0205 */
[----:B------:R-:W-:Y:S02]  /*09e0*/  @!P1 SHF.R.U32.HI R2, RZ, 0x3, R11 ;  /* 0x00000003ff029819 */ /* 0x000fe4000001160b */
[----:B--2---:R-:W-:-:S02]  /*09f0*/  @!P1 LEA R7, R7, R4, 0x18 ;  /* 0x0000000407079211 */ /* 0x004fc400078ec0ff */
[----:B------:R-:W0:Y:S01]  /*0a00*/  SHFL.DOWN PT, R0, R5, 0x8, 0x1f ;  /* 0x09001f0005007f89 */ /* 0x000e2200000e0000 */
[----:B------:R-:W-:-:S05]  /*0a10*/  @!P1 LOP3.LUT R2, R2, 0x7c, RZ, 0xc0, !PT ;  /* 0x0000007c02029812 */ /* 0x000fca00078ec0ff */
[----:B------:R-:W-:Y:S01]  /*0a20*/  @!P1 IMAD.IADD R2, R2, 0x1, R7 ;  /* 0x0000000102029824 */ /* 0x000fe200078e0207 */
[----:B0-----:R-:W-:Y:S02]  /*0a30*/  SEL R0, R0, RZ, !P0 ;  /* 0x000000ff00007207 */ /* 0x001fe40004000000 */
[----:B------:R-:W-:-:S03]  /*0a40*/  ISETP.GT.AND P0, PT, R6, 0xf, PT ;  /* 0x0000000f0600780c */ /* 0x000fc60003f04270 */
[----:B------:R-:W-:-:S05]  /*0a50*/  IMAD.IADD R0, R5, 0x1, R0 ;  /* 0x0000000105007824 */ /* 0x000fca00078e0200 */
[----:B------:R-:W0:Y:S02]  /*0a60*/  SHFL.DOWN PT, R3, R0, 0x10, 0x1f ;  /* 0x0a001f0000037f89 */ /* 0x000e2400000e0000 */
[----:B0-----:R-:W-:-:S05]  /*0a70*/  SEL R3, R3, RZ, !P0 ;  /* 0x000000ff03037207 */ /* 0x001fca0004000000 */
        /* <DEDUP_REMOVED lines=9> */
[----:B0-----:R-:W0:Y:S01]  /*0b10*/  LDS.64 R2, [UR4+0x20] ;  /* 0x00002004ff027984 */ /* 0x001e220008000a00 */
[----:B-1----:R-:W-:-:S04]  /*0b20*/  IADD3 R0, PT, PT, R8, R0, R5 ;  /* 0x0000000008007210 */ /* 0x002fc80007ffe005 */
[----:B------:R-:W-:-:S04]  /*0b30*/  IADD3 R0, PT, PT, R10, R0, R9 ;  /* 0x000000000a007210 */ /* 0x000fc80007ffe009 */
[----:B0-----:R-:W-:-:S05]  /*0b40*/  IADD3 R0, PT, PT, R2, R0, R11 ;  /* 0x0000000002007210 */ /* 0x001fca0007ffe00b */
[----:B------:R-:W-:Y:S01]  /*0b50*/  IMAD.IADD R5, R0, 0x1, R3 ;  /* 0x0000000100057824 */ /* 0x000fe200078e0203 */
[----:B------:R-:W-:Y:S06]  /*0b60*/  BRA `(.L_x_4201) ;  /* 0x0000002c00b87947 */ /* 0x000fec0003800000 */
.L_x_4200:
[C---:B0-----:R-:W-:Y:S01]  /*0b70*/  LOP3.LUT R4, R11.reuse, 0x3e0, RZ, 0xc0, !PT ;  /* 0x000003e00b047812 */ /* 0x041fe200078ec0ff */
[----:B------:R-:W0:Y:S01]  /*0b80*/  S2R R10, SR_LANEID ;  /* 0x00000000000a7919 */ /* 0x000e220000000000 */
[----:B------:R-:W-:Y:S02]  /*0b90*/  ISETP.NE.AND P4, PT, R11, RZ, PT ;  /* 0x000000ff0b00720c */ /* 0x000fe40003f85270 */
[----:B------:R-:W-:Y:S01]  /*0ba0*/  LOP3.LUT R7, RZ, R4, RZ, 0x33, !PT ;  /* 0x00000004ff077212 */ /* 0x000fe200078e33ff */
[----:B------:R-:W-:-:S04]  /*0bb0*/  VIADD R5, R4, 0x20 ;  /* 0x0000002004057836 */ /* 0x000fc80000000000 */
[----:B------:R-:W-:Y:S01]  /*0bc0*/  IMAD.IADD R7, R7, 0x1, R2 ;  /* 0x0000000107077824 */ /* 0x000fe200078e0202 */
[----:B------:R-:W-:-:S04]  /*0bd0*/  ISETP.GT.U32.AND P0, PT, R5, R2, PT ;  /* 0x000000020500720c */ /* 0x000fc80003f04070 */
        /* <DEDUP_REMOVED lines=30> */
[----:B0-----:R-:W-:-:S05]  /*0dc0*/  SEL R5, R5, RZ, !P0 ;  /* 0x000000ff05057207 */ /* 0x001fca0004000000 */
[----:B------:R-:W-:-:S05]  /*0dd0*/  IMAD.IADD R5, R4, 0x1, R5 ;  /* 0x0000000104057824 */ /* 0x000fca00078e0205 */
[----:B------:R4:W-:Y:S01]  /*0de0*/  @!P1 STS [R8+0x8], R5 ;  /* 0x0000080508009388 */ /* 0x0009e20000000800 */
[----:B------:R-:W-:Y:S06]  /*0df0*/  BAR.SYNC.DEFER_BLOCKING 0x0 ;  /* 0x0000000000007b1d */ /* 0x000fec0000010000 */
[----:B------:R-:W-:Y:S05]  /*0e00*/  @P4 BRA `(.L_x_4201) ;  /* 0x0000002c00104947 */ /* 0x000fea0003800000 */
[----:B------:R-:W0:Y:S01]  /*0e10*/  S2UR UR5, SR_CgaCtaId ;  /* 0x00000000000579c3 */ /* 0x000e220000008800 */
[----:B------:R-:W-:Y:S01]  /*0e20*/  UMOV UR4, 0x400 ;  /* 0x0000040000047882 */ /* 0x000fe20000000000 */
[C---:B------:R-:W-:Y:S02]  /*0e30*/  ISETP.GT.U32.AND P0, PT, R2.reuse, 0x40, PT ;  /* 0x000000400200780c */ /* 0x040fe40003f04070 */
[C---:B------:R-:W-:Y:S02]  /*0e40*/  ISETP.GT.U32.AND P6, PT, R2.reuse, 0x20, PT ;  /* 0x000000200200780c */ /* 0x040fe40003fc4070 */
[C---:B------:R-:W-:Y:S02]  /*0e50*/  ISETP.GT.U32.AND P5, PT, R2.reuse, 0x60, PT ;  /* 0x000000600200780c */ /* 0x040fe40003fa4070 */
[----:B------:R-:W-:Y:S02]  /*0e60*/  ISETP.GT.U32.AND P2, PT, R2, 0x80, PT ;  /* 0x000000800200780c */ /* 0x000fe40003f44070 */
[----:B------:R-:W-:-:S02]  /*0e70*/  ISETP.GT.U32.AND.EX P0, PT, R3, RZ, PT, P0 ;  /* 0x000000ff0300720c */ /* 0x000fc40003f04100 */
[C---:B------:R-:W-:Y:S02]  /*0e80*/  ISETP.GT.U32.AND.EX P6, PT, R3.reuse, RZ, PT, P6 ;  /* 0x000000ff0300720c */ /* 0x040fe40003fc4160 */
[C---:B------:R-:W-:Y:S02]  /*0e90*/  ISETP.GT.U32.AND P3, PT, R2.reuse, 0xa0, PT ;  /* 0x000000a00200780c */ /* 0x040fe40003f64070 */
[----:B------:R-:W-:Y:S02]  /*0ea0*/  ISETP.GT.U32.AND P1, PT, R2, 0xc0, PT ;  /* 0x000000c00200780c */ /* 0x000fe40003f24070 */
[C---:B------:R-:W-:Y:S02]  /*0eb0*/  ISETP.GT.U32.AND.EX P5, PT, R3.reuse, RZ, PT, P5 ;  /* 0x000000ff0300720c */ /* 0x040fe40003fa4150 */
[C---:B------:R-:W-:Y:S02]  /*0ec0*/  ISETP.GT.U32.AND.EX P2, PT, R3.reuse, RZ, PT, P2 ;  /* 0x000000ff0300720c */ /* 0x040fe40003f44120 */
[C---:B------:R-:W-:Y:S01]  /*0ed0*/  ISETP.GT.U32.AND.EX P3, PT, R3.reuse, RZ, PT, P3 ;  /* 0x000000ff0300720c */ /* 0x040fe20003f64130 */
[----:B0-----:R-:W-:Y:S01]  /*0ee0*/  ULEA UR4, UR5, UR4, 0x18 ;  /* 0x0000000405047291 */ /* 0x001fe2000f8ec0ff */
[----:B------:R-:W-:-:S08]  /*0ef0*/  ISETP.GT.U32.AND.EX P1, PT, R3, RZ, PT, P1 ;  /* 0x000000ff0300720c */ /* 0x000fd00003f24110 */
[----:B----4-:R-:W0:Y:S04]  /*0f00*/  LDS.128 R8, [UR4+0x10] ;  /* 0x00001004ff087984 */ /* 0x010e280008000c00 */
[----:B------:R-:W1:Y:S04]  /*0f10*/  LDS R0, [UR4+0xc] ;  /* 0x00000c04ff007984 */ /* 0x000e680008000800 */
[----:B------:R-:W2:Y:S01]  /*0f20*/  LDS.64 R6, [UR4+0x20] ;  /* 0x00002004ff067984 */ /* 0x000ea20008000a00 */
[----:B0-----:R-:W-:Y:S02]  /*0f30*/  SEL R8, R8, RZ, P0 ;  /* 0x000000ff08087207 */ /* 0x001fe40000000000 */
[----:B------:R-:W-:-:S02]  /*0f40*/  ISETP.GT.U32.AND P0, PT, R2, 0xe0, PT ;  /* 0x000000e00200780c */ /* 0x000fc40003f04070 */
[----:B-1----:R-:W-:Y:S02]  /*0f50*/  SEL R0, R0, RZ, P6 ;  /* 0x000000ff00007207 */ /* 0x002fe40003000000 */
[----:B------:R-:W-:Y:S02]  /*0f60*/  SEL R9, R9, RZ, P5 ;  /* 0x000000ff09097207 */ /* 0x000fe40002800000 */
[----:B------:R-:W-:Y:S02]  /*0f70*/  IADD3 R0, PT, PT, R8, R0, R5 ;  /* 0x0000000008007210 */ /* 0x000fe40007ffe005 */
[----:B------:R-:W-:Y:S02]  /*0f80*/  SEL R10, R10, RZ, P2 ;  /* 0x000000ff0a0a7207 */ /* 0x000fe40001000000 */
[----:B------:R-:W-:Y:S02]  /*0f90*/  ISETP.GT.U32.AND.EX P0, PT, R3, RZ, PT, P0 ;  /* 0x000000ff0300720c */ /* 0x000fe40003f04100 */
[----:B------:R-:W-:-:S02]  /*0fa0*/  SEL R11, R11, RZ, P3 ;  /* 0x000000ff0b0b7207 */ /* 0x000fc40001800000 */
[----:B------:R-:W-:Y:S02]  /*0fb0*/  IADD3 R0, PT, PT, R10, R0, R9 ;  /* 0x000000000a007210 */ /* 0x000fe40007ffe009 */
[----:B--2---:R-:W-:Y:S02]  /*0fc0*/  SEL R6, R6, RZ, P1 ;  /* 0x000000ff06067207 */ /* 0x004fe40000800000 */
[----:B------:R-:W-:Y:S02]  /*0fd0*/  SEL R7, R7, RZ, P0 ;  /* 0x000000ff07077207 */ /* 0x000fe40000000000 */
[----:B------:R-:W-:-:S05]  /*0fe0*/  IADD3 R0, PT, PT, R6, R0, R11 ;  /* 0x0000000006007210 */ /* 0x000fca0007ffe00b */
[----:B------:R-:W-:Y:S01]  /*0ff0*/  IMAD.IADD R5, R0, 0x1, R7 ;  /* 0x0000000100057824 */ /* 0x000fe200078e0207 */
[----:B------:R-:W-:Y:S06]  /*1000*/  BRA `(.L_x_4201) ;  /* 0x0000002800907947 */ /* 0x000fec0003800000 */
.L_x_4187:
[----:B------:R-:W0:Y:S01]  /*1010*/  S2R R0, SR_TID.X ;  /* 0x0000000000007919 */ /* 0x000e220000002100 */
[----:B------:R-:W1:Y:S01]  /*1020*/  LDC.64 R42, c[0x0][0x380] ;  /* 0x0000e000ff2a7b82 */ /* 0x000e620000000a00 */
[----:B0-----:R-:W-:-:S04]  /*1030*/  IMAD.SHL.U32 R5, R0, 0x4, RZ ;  /* 0x0000000400057824 */ /* 0x001fc800078e00ff */
[----:B-1----:R-:W-:-:S05]  /*1040*/  IMAD.WIDE.U32 R42, R5, 0x8, R42 ;  /* 0x00000008052a7825 */ /* 0x002fca00078e002a */
[----:B------:R-:W2:Y:S04]  /*1050*/  LDG.E.128.CONSTANT R32, desc[UR6][R42.64] ;  /* 0x000000062a207981 */ /* 0x000ea8000c1e9d00 */
[----:B------:R-:W2:Y:S04]  /*1060*/  LDG.E.128.CONSTANT R28, desc[UR6][R42.64+0x10] ;  /* 0x000010062a1c7981 */ /* 0x000ea8000c1e9d00 */
[----:B------:R-:W3:Y:S04]  /*1070*/  LDG.E.128.CONSTANT R4, desc[UR6][R42.64+0x2000] ;  /* 0x002000062a047981 */ /* 0x000ee8000c1e9d00 */
[----:B------:R-:W4:Y:S04]  /*1080*/  LDG.E.128.CONSTANT R8, desc[UR6][R42.64+0x2010] ;  /* 0x002010062a087981 */ /* 0x000f28000c1e9d00 */
[----:B------:R-:W5:Y:S04]  /*1090*/  LDG.E.128.CONSTANT R12, desc[UR6][R42.64+0x4000] ;  /* 0x004000062a0c7981 */ /* 0x000f68000c1e9d00 */
[----:B------:R-:W5:Y:S04]  /*10a0*/  LDG.E.128.CONSTANT R16, desc[UR6][R42.64+0x4010] ;  /* 0x004010062a107981 */ /* 0x000f68000c1e9d00 */
[----:B------:R-:W5:Y:S04]  /*10b0*/  LDG.E.128.CONSTANT R20, desc[UR6][R42.64+0x6000] ;  /* 0x006000062a147981 */ /* 0x000f68000c1e9d00 */
[----:B------:R-:W5:Y:S01]  /*10c0*/  LDG.E.128.CONSTANT R24, desc[UR6][R42.64+0x6010] ;  /* 0x006010062a187981 */ /* 0x000f62000c1e9d00 */
[----:B------:R-:W-:Y:S01]  /*10d0*/  IADD3 R36, P1, PT, R2, -0x1000, RZ ;  /* 0xfffff00002247810 */ /* 0x000fe20007f3e0ff */
[----:B------:R-:W-:-:S02]  /*10e0*/  IMAD.MOV.U32 R38, RZ, RZ, 0x1000 ;  /* 0x00001000ff267424 */ /* 0x000fc400078e00ff */
[----:B------:R-:W-:Y:S01]  /*10f0*/  IMAD.MOV.U32 R40, RZ, RZ, RZ ;  /* 0x000000ffff287224 */ /* 0x000fe200078e00ff */
[----:B------:R-:W-:Y:S02]  /*1100*/  ISETP.GE.U32.AND P0, PT, R36, 0x1000, PT ;  /* 0x000010002400780c */ /* 0x000fe40003f06070 */
[----:B------:R-:W-:-:S04]  /*1110*/  IADD3.X R37, PT, PT, R3, -0x1, RZ, P1, !PT ;  /* 0xffffffff03257810 */ /* 0x000fc80000ffe4ff */
[----:B------:R-:W-:Y:S02]  /*1120*/  ISETP.GE.U32.AND.EX P0, PT, R37, RZ, PT, P0 ;  /* 0x000000ff2500720c */ /* 0x000fe40003f06100 */
        /* <DEDUP_REMOVED lines=8> */
[----:B------:R-:W-:Y:S06]  /*11b0*/  @!P0 BRA `(.L_x_4202) ;  /* 0x00000000007c8947 */ /* 0x000fec0003800000 */
[----:B------:R-:W0:Y:S01]  /*11c0*/  LDC.64 R2, c[0x0][0x390] ;  /* 0x0000e400ff027b82 */ /* 0x000e220000000a00 */
[----:B------:R-:W-:Y:S02]  /*11d0*/  IMAD.MOV.U32 R38, RZ, RZ, 0x1000 ;  /* 0x00001000ff267424 */ /* 0x000fe400078e00ff */
[----:B------:R-:W-:-:S07]  /*11e0*/  IMAD.MOV.U32 R40, RZ, RZ, RZ ;  /* 0x000000ffff287224 */ /* 0x000fce00078e00ff */
.L_x_4204:
[----:B------:R-:W-:-:S04]  /*11f0*/  LEA R44, P0, R38, R42, 0x3 ;  /* 0x0000002a262c7211 */ /* 0x000fc800078018ff */
[----:B------:R-:W-:-:S05]  /*1200*/  LEA.HI.X R45, R38, R43, R40, 0x3, P0 ;  /* 0x0000002b262d7211 */ /* 0x000fca00000f1c28 */
[----:B------:R-:W2:Y:S04]  /*1210*/  LDG.E.128.CONSTANT R32, desc[UR6][R44.64] ;  /* 0x000000062c207981 */ /* 0x000ea8000c1e9d00 */
[----:B------:R-:W3:Y:S04]  /*1220*/  LDG.E.128.CONSTANT R28, desc[UR6][R44.64+0x10] ;  /* 0x000010062c1c7981 */ /* 0x000ee8000c1e9d00 */
[----:B------:R-:W4:Y:S04]  /*1230*/  LDG.E.128.CONSTANT R4, desc[UR6][R44.64+0x2000] ;  /* 0x002000062c047981 */ /* 0x000f28000c1e9d00 */
[----:B------:R-:W5:Y:S04]  /*1240*/  LDG.E.128.CONSTANT R8, desc[UR6][R44.64+0x2010] ;  /* 0x002010062c087981 */ /* 0x000f68000c1e9d00 */
[----:B------:R-:W5:Y:S04]  /*1250*/  LDG.E.128.CONSTANT R12, desc[UR6][R44.64+0x4000] ;  /* 0x004000062c0c7981 */ /* 0x000f68000c1e9d00 */
[----:B------:R-:W5:Y:S04]  /*1260*/  LDG.E.128.CONSTANT R16, desc[UR6][R44.64+0x4010] ;  /* 0x004010062c107981 */ /* 0x000f68000c1e9d00 */
[----:B------:R-:W5:Y:S04]  /*1270*/  LDG.E.128.CONSTANT R20, desc[UR6][R44.64+0x6000] ;  /* 0x006000062c147981 */ /* 0x000f68000c1e9d00 */
[----:B------:R-:W5:Y:S01]  /*1280*/  LDG.E.128.CONSTANT R24, desc[UR6][R44.64+0x6010] ;  /* 0x006010062c187981 */ /* 0x000f62000c1e9d00 */
[----:B--2---:R-:W-:-:S04]  /*1290*/  IADD3 R33, PT, PT, R34, R39, R32 ;  /* 0x0000002722217210 */ /* 0x004fc80007ffe020 */
[----:B---3--:R-:W-:-:S04]  /*12a0*/  IADD3 R29, PT, PT, R30, R33, R28 ;  /* 0x000000211e1d7210 */ /* 0x008fc80007ffe01c */
[----:B----4-:R-:W-:Y:S02]  /*12b0*/  IADD3 R5, PT, PT, R6, R29, R4 ;  /* 0x0000001d06057210 */ /* 0x010fe40007ffe004 */
[----:B0-----:R-:W-:Y:S02]  /*12c0*/  IADD3 R4, P1, PT, -R38, R2, RZ ;  /* 0x0000000226047210 */ /* 0x001fe40007f3e1ff */
[----:B-----5:R-:W-:Y:S02]  /*12d0*/  IADD3 R5, PT, PT, R10, R5, R8 ;  /* 0x000000050a057210 */ /* 0x020fe40007ffe008 */
[----:B------:R-:W-:Y:S01]  /*12e0*/  ISETP.GE.U32.AND P0, PT, R4, 0x1000, PT ;  /* 0x000010000400780c */ /* 0x000fe20003f06070 */
[----:B------:R-:W-:Y:S01]  /*12f0*/  IMAD.X R4, R3, 0x1, ~R40, P1 ;  /* 0x0000000103047824 */ /* 0x000fe200008e0e28 */
[----:B------:R-:W-:-:S04]  /*1300*/  IADD3 R5, PT, PT, R14, R5, R12 ;  /* 0x000000050e057210 */ /* 0x000fc80007ffe00c */
[----:B------:R-:W-:Y:S02]  /*1310*/  ISETP.GE.U32.AND.EX P0, PT, R4, RZ, PT, P0 ;  /* 0x000000ff0400720c */ /* 0x000fe40003f06100 */
[----:B------:R-:W-:-:S04]  /*1320*/  IADD3 R5, PT, PT, R18, R5, R16 ;  /* 0x0000000512057210 */ /* 0x000fc80007ffe010 */
[----:B------:R-:W-:-:S04]  /*1330*/  IADD3 R5, PT, PT, R22, R5, R20 ;  /* 0x0000000516057210 */ /* 0x000fc80007ffe014 */
[----:B------:R-:W-:-:S03]  /*1340*/  IADD3 R39, PT, PT, R26, R5, R24 ;  /* 0x000000051a277210 */ /* 0x000fc60007ffe018 */
[----:B------:R-:W-:Y:S05]  /*1350*/  @!P0 BRA `(.L_x_4203) ;  /* 0x0000000400d08947 */ /* 0x000fea0003800000 */
[----:B------:R-:W-:-:S05]  /*1360*/  IADD3 R38, P0, PT, R38, 0x1000, RZ ;  /* 0x0000100026267810 */ /* 0x000fca0007f1e0ff */
[----:B------:R-:W-:Y:S01]  /*1370*/  IMAD.X R40, RZ, RZ, R40, P0 ;  /* 0x000000ffff287224 */ /* 0x000fe200000e0628 */
[----:B------:R-:W-:-:S04]  /*1380*/  ISETP.GT.U32.AND P0, PT, R38, R36, PT ;  /* 0x000000242600720c */ /* 0x000fc80003f04070 */
[----:B------:R-:W-:-:S13]  /*1390*/  ISETP.GT.U32.AND.EX P0, PT, R40, R37, PT, P0 ;  /* 0x000000252800720c */ /* 0x000fda0003f04100 */
[----:B------:R-:W-:Y:S05]  /*13a0*/  @!P0 BRA `(.L_x_4204) ;  /* 0xfffffffc00908947 */ /* 0x000fea000383ffff */
.L_x_4202:
[----:B------:R-:W-:-:S04]  /*13b0*/  ISETP.GE.U32.AND P0, PT, R38, R2, PT ;  /* 0x000000022600720c */ /* 0x000fc80003f06070 */
[----:B------:R-:W-:-:S13]  /*13c0*/  ISETP.GE.U32.AND.EX P0, PT, R40, R3, PT, P0 ;  /* 0x000000032800720c */ /* 0x000fda0003f06100 */
        /* <DEDUP_REMOVED lines=13> */
[----:B------:R-:W0:Y:S01]  /*14a0*/  LDCU.64 UR4, c[0x0][0x380] ;  /* 0x00007000ff0477ac */ /* 0x000e220008000a00 */
[----:B------:R-:W-:Y:S01]  /*14b0*/  IADD3 R8, P0, PT, R0, R38, RZ ;  /* 0x0000002600087210 */ /* 0x000fe20007f1e0ff */
[----:B------:R-:W-:Y:S01]  /*14c0*/  IMAD.MOV.U32 R4, RZ, RZ, R0 ;  /* 0x000000ffff047224 */ /* 0x000fe200078e0000 */
[----:B------:R-:W-:-:S03]  /*14d0*/  LEA.HI R2, R2, 0x1, RZ, 0x18 ;  /* 0x0000000102027811 */ /* 0x000fc600078fc0ff */
[----:B------:R-:W-:Y:S01]  /*14e0*/  IMAD.X R3, RZ, RZ, R40, P0 ;  /* 0x000000ffff037224 */ /* 0x000fe200000e0628 */
[----:B------:R-:W-:-:S05]  /*14f0*/  LOP3.LUT R2, R2, 0x3, RZ, 0xc0, !PT ;  /* 0x0000000302027812 */ /* 0x000fca00078ec0ff */
[----:B------:R-:W-:Y:S01]  /*1500*/  IMAD.MOV R6, RZ, RZ, -R2 ;  /* 0x000000ffff067224 */ /* 0x000fe200078e0a02 */
[----:B0-----:R-:W-:-:S04]  /*1510*/  LEA R7, P2, R8, UR4, 0x3 ;  /* 0x0000000408077c11 */ /* 0x001fc8000f8418ff */
[----:B------:R-:W-:-:S09]  /*1520*/  LEA.HI.X R8, R8, UR5, R3, 0x3, P2 ;  /* 0x0000000508087c11 */ /* 0x000fd200090f1c03 */
.L_x_4208:
        /* <DEDUP_REMOVED lines=10> */
.L_x_4207:
[----:B------:R-:W-:Y:S05]  /*15d0*/  BSYNC.RECONVERGENT B2 ;  /* 0x0000000000027941 */ /* 0x000fea0003800200 */
.L_x_4206:
[----:B------:R-:W-:Y:S05]  /*15e0*/  @!P1 BRA `(.L_x_4205) ;  /* 0x0000000400289947 */ /* 0x000fea0003800000 */
[----:B------:R-:W0:Y:S01]  /*15f0*/  LDCU.64 UR4, c[0x0][0x380] ;  /* 0x00007000ff0477ac */ /* 0x000e220008000a00 */
[----:B------:R-:W-:Y:S01]  /*1600*/  IMAD.IADD R6, R5, 0x1, -R4 ;  /* 0x0000000105067824 */ /* 0x000fe200078e0a04 */
[----:B------:R-:W-:Y:S01]  /*1610*/  IADD3 R38, P0, PT, R4, R38, RZ ;  /* 0x0000002604267210 */ /* 0x000fe20007f1e0ff */
[----:B------:R-:W-:Y:S03]  /*1620*/  BSSY.RECONVERGENT B2, `(.L_x_4209) ;  /* 0x0000027000027945 */ /* 0x000fe60003800200 */
[----:B------:R-:W-:Y:S01]  /*1630*/  ISETP.GT.AND P1, PT, R6, 0xc00, PT ;  /* 0x00000c000600780c */ /* 0x000fe20003f24270 */
[----:B------:R-:W-:Y:S01]  /*1640*/  IMAD.X R3, RZ, RZ, R40, P0 ;  /* 0x000000ffff037224 */ /* 0x000fe200000e0628 */
[----:B0-----:R-:W-:-:S04]  /*1650*/  LEA R2, P0, R38, UR4, 0x3 ;  /* 0x0000000426027c11 */ /* 0x001fc8000f8018ff */
[----:B------:R-:W-:Y:S02]  /*1660*/  LEA.HI.X R3, R38, UR5, R3, 0x3, P0 ;  /* 0x0000000526037c11 */ /* 0x000fe400080f1c03 */
[----:B------:R-:W-:-:S05]  /*1670*/  PLOP3.LUT P0, PT, PT, PT, PT, 0x80, 0x8 ;  /* 0x000000000008781c */ /* 0x000fca0003f0f070 */
[----:B------:R-:W-:Y:S08]  /*1680*/  @!P1 BRA `(.L_x_4210) ;  /* 0x0000000000809947 */ /* 0x000ff00003800000 */
[----:B------:R-:W-:Y:S01]  /*1690*/  PLOP3.LUT P0, PT, PT, PT, PT, 0x8, 0x80 ;  /* 0x000000000080781c */ /* 0x000fe20003f0e170 */
[----:B------:R-:W-:-:S12]  /*16a0*/  VIADD R7, R5, 0xfffff400 ;  /* 0xfffff40005077836 */ /* 0x000fd80000000000 */
.L_x_4211:
        /* <DEDUP_REMOVED lines=30> */
.L_x_4210:
[----:B------:R-:W-:Y:S05]  /*1890*/  BSYNC.RECONVERGENT B2 ;  /* 0x0000000000027941 */ /* 0x000fea0003800200 */
.L_x_4209:
        /* <DEDUP_REMOVED lines=22> */
.L_x_4213:
[----:B------:R-:W-:Y:S05]  /*1a00*/  BSYNC.RECONVERGENT B2 ;  /* 0x0000000000027941 */ /* 0x000fea0003800200 */
.L_x_4212:
        /* <DEDUP_REMOVED lines=8> */
.L_x_4205:
[----:B------:R-:W-:Y:S05]  /*1a90*/  BSYNC.RECONVERGENT B1 ;  /* 0x0000000000017941 */ /* 0x000fea0003800200 */
.L_x_4203:
[----:B------:R-:W0:Y:S01]  /*1aa0*/  S2R R8, SR_LANEID ;  /* 0x0000000000087919 */ /* 0x000e220000000000 */
[----:B------:R-:W-:Y:S01]  /*1ab0*/  ISETP.NE.AND P4, PT, R0, RZ, PT ;  /* 0x000000ff0000720c */ /* 0x000fe20003f85270 */
        /* <DEDUP_REMOVED lines=39> */
[----:B---3--:R-:W-:Y:S01]  /*1d30*/  IMAD.IADD R5, R0, 0x1, R3 ;  /* 0x0000000100057824 */ /* 0x008fe200078e0203 */
[----:B------:R-:W-:Y:S06]  /*1d40*/  BRA `(.L_x_4201) ;  /* 0x0000001c00407947 */ /* 0x000fec0003800000 */
.L_x_4186:
        /* <DEDUP_REMOVED lines=13> */
.L_x_4216:
[----:B------:R-:W-:Y:S05]  /*1e20*/  BSYNC.RECONVERGENT B1 ;  /* 0x0000000000017941 */ /* 0x000fea0003800200 */
.L_x_4215:
        /* <DEDUP_REMOVED lines=16> */
.L_x_4221:
        /* <DEDUP_REMOVED lines=9> */
.L_x_4220:
[----:B------:R-:W-:Y:S05]  /*1fc0*/  BSYNC.RECONVERGENT B2 ;  /* 0x0000000000027941 */ /* 0x000fea0003800200 */
.L_x_4219:
        /* <DEDUP_REMOVED lines=8> */
.L_x_4224:
        /* <DEDUP_REMOVED lines=35> */
.L_x_4223:
[----:B------:R-:W-:Y:S05]  /*2280*/  BSYNC.RECONVERGENT B2 ;  /* 0x0000000000027941 */ /* 0x000fea0003800200 */
.L_x_4222:
        /* <DEDUP_REMOVED lines=22> */
.L_x_4226:
[----:B------:R-:W-:Y:S05]  /*23f0*/  BSYNC.RECONVERGENT B2 ;  /* 0x0000000000027941 */ /* 0x000fea0003800200 */
.L_x_4225:
        /* <DEDUP_REMOVED lines=10> */
.L_x_4218:
[----:B------:R-:W-:Y:S05]  /*24a0*/  BSYNC.RECONVERGENT B1 ;  /* 0x0000000000017941 */ /* 0x000fea0003800200 */
.L_x_4217:
        /* <DEDUP_REMOVED lines=40> */
[----:B--2---:R-:W1:Y:S01]  /*2730*/  LDS.64 R2, [UR4+0x20] ;  /* 0x00002004ff027984 */ /* 0x004e620008000a00 */
[----:B0-----:R-:W-:-:S04]  /*2740*/  IADD3 R0, PT, PT, R8, R0, R5 ;  /* 0x0000000008007210 */ /* 0x001fc80007ffe005 */
[----:B------:R-:W-:-:S04]  /*2750*/  IADD3 R0, PT, PT, R10, R0, R9 ;  /* 0x000000000a007210 */ /* 0x000fc80007ffe009 */
[----:B-1----:R-:W-:-:S05]  /*2760*/  IADD3 R0, PT, PT, R2, R0, R11 ;  /* 0x0000000002007210 */ /* 0x002fca0007ffe00b */
[----:B------:R-:W-:Y:S01]  /*2770*/  IMAD.IADD R5, R0, 0x1, R3 ;  /* 0x0000000100057824 */ /* 0x000fe200078e0203 */
[----:B------:R-:W-:Y:S06]  /*2780*/  BRA `(.L_x_4201) ;  /* 0x0000001000b07947 */ /* 0x000fec0003800000 */
.L_x_4227:
        /* <DEDUP_REMOVED lines=57> */
[----:B------:R-:W0:Y:S04]  /*2b20*/  LDS.128 R8, [UR4+0x10] ;  /* 0x00001004ff087984 */ /* 0x000e280008000c00 */
[----:B------:R-:W2:Y:S04]  /*2b30*/  LDS R0, [UR4+0xc] ;  /* 0x00000c04ff007984 */ /* 0x000ea80008000800 */
[----:B-1----:R-:W1:Y:S01]  /*2b40*/  LDS.64 R6, [UR4+0x20] ;  /* 0x00002004ff067984 */ /* 0x002e620008000a00 */
[----:B0-----:R-:W-:Y:S02]  /*2b50*/  SEL R8, R8, RZ, P3 ;  /* 0x000000ff08087207 */ /* 0x001fe40001800000 */
[----:B------:R-:W-:-:S02]  /*2b60*/  ISETP.GT.U32.AND P3, PT, R2, 0xe0, PT ;  /* 0x000000e00200780c */ /* 0x000fc40003f64070 */
[----:B--2---:R-:W-:Y:S02]  /*2b70*/  SEL R0, R0, RZ, P6 ;  /* 0x000000ff00007207 */ /* 0x004fe40003000000 */
[----:B------:R-:W-:Y:S02]  /*2b80*/  SEL R9, R9, RZ, P5 ;  /* 0x000000ff09097207 */ /* 0x000fe40002800000 */
[----:B------:R-:W-:Y:S02]  /*2b90*/  IADD3 R0, PT, PT, R8, R0, R5 ;  /* 0x0000000008007210 */ /* 0x000fe40007ffe005 */
[----:B------:R-:W-:Y:S02]  /*2ba0*/  SEL R10, R10, RZ, P2 ;  /* 0x000000ff0a0a7207 */ /* 0x000fe40001000000 */
[----:B------:R-:W-:Y:S02]  /*2bb0*/  ISETP.GT.U32.AND.EX P3, PT, R3, RZ, PT, P3 ;  /* 0x000000ff0300720c */ /* 0x000fe40003f64130 */
[----:B------:R-:W-:-:S02]  /*2bc0*/  SEL R11, R11, RZ, P1 ;  /* 0x000000ff0b0b7207 */ /* 0x000fc40000800000 */
[----:B------:R-:W-:Y:S02]  /*2bd0*/  IADD3 R0, PT, PT, R10, R0, R9 ;  /* 0x000000000a007210 */ /* 0x000fe40007ffe009 */
[----:B-1----:R-:W-:Y:S02]  /*2be0*/  SEL R6, R6, RZ, P0 ;  /* 0x000000ff06067207 */ /* 0x002fe40000000000 */
[----:B------:R-:W-:Y:S02]  /*2bf0*/  SEL R7, R7, RZ, P3 ;  /* 0x000000ff07077207 */ /* 0x000fe40001800000 */
[----:B------:R-:W-:-:S05]  /*2c00*/  IADD3 R0, PT, PT, R6, R0, R11 ;  /* 0x0000000006007210 */ /* 0x000fca0007ffe00b */
[----:B------:R-:W-:Y:S01]  /*2c10*/  IMAD.IADD R5, R0, 0x1, R7 ;  /* 0x0000000100057824 */ /* 0x000fe200078e0207 */
[----:B------:R-:W-:Y:S06]  /*2c20*/  BRA `(.L_x_4201) ;  /* 0x0000000c00887947 */ /* 0x000fec0003800000 */
.L_x_4214:
        /* <DEDUP_REMOVED lines=21> */
[----:B------:R-:W-:Y:S02]  /*2d80*/  IMAD.MOV.U32 R9, RZ, RZ, 0x1000 ;  /* 0x00001000ff097424 */ /* 0x000fe400078e00ff */
[----:B------:R-:W-:Y:S01]  /*2d90*/  IMAD.MOV.U32 R10, RZ, RZ, RZ ;  /* 0x000000ffff0a7224 */ /* 0x000fe200078e00ff */
[----:B----4-:R-:W-:Y:S02]  /*2da0*/  IADD3 R6, PT, PT, R12, R6, R11 ;  /* 0x000000060c067210 */ /* 0x010fe40007ffe00b */
[----:B------:R-:W-:-:S04]  /*2db0*/  IADD3 R12, P1, PT, R2, -0x1000, RZ ;  /* 0xfffff000020c7810 */ /* 0x000fc80007f3e0ff */
[----:B------:R-:W-:Y:S02]  /*2dc0*/  ISETP.GE.U32.AND P0, PT, R12, 0x1000, PT ;  /* 0x000010000c00780c */ /* 0x000fe40003f06070 */
[----:B------:R-:W-:Y:S02]  /*2dd0*/  IADD3.X R11, PT, PT, R3, -0x1, RZ, P1, !PT ;  /* 0xffffffff030b7810 */ /* 0x000fe40000ffe4ff */
[----:B-----5:R-:W-:Y:S02]  /*2de0*/  IADD3 R6, PT, PT, R14, R6, R13 ;  /* 0x000000060e067210 */ /* 0x020fe40007ffe00d */
[----:B------:R-:W-:Y:S02]  /*2df0*/  ISETP.GE.U32.AND.EX P0, PT, R11, RZ, PT, P0 ;  /* 0x000000ff0b00720c */ /* 0x000fe40003f06100 */
        /* <DEDUP_REMOVED lines=8> */
.L_x_4230:
[----:B------:R-:W-:-:S04]  /*2e80*/  LEA R6, P0, R9, R4, 0x3 ;  /* 0x0000000409067211 */ /* 0x000fc800078018ff */
[----:B------:R-:W-:-:S05]  /*2e90*/  LEA.HI.X R7, R9, R5, R10, 0x3, P0 ;  /* 0x0000000509077211 */ /* 0x000fca00000f1c0a */
        /* <DEDUP_REMOVED lines=16> */
[----:B--2---:R-:W-:-:S02]  /*2fa0*/  IADD3 R25, PT, PT, R26, R8, R25 ;  /* 0x000000081a197210 */ /* 0x004fc40007ffe019 */
[----:B0-----:R-:W-:-:S04]  /*2fb0*/  IADD3 R8, P1, PT, -R9, R2, RZ ;  /* 0x0000000209087210 */ /* 0x001fc80007f3e1ff */
[----:B------:R-:W-:Y:S01]  /*2fc0*/  ISETP.GE.U32.AND P0, PT, R8, 0x1000, PT ;  /* 0x000010000800780c */ /* 0x000fe20003f06070 */
[----:B------:R-:W-:Y:S01]  /*2fd0*/  IMAD.X R8, R3, 0x1, ~R10, P1 ;  /* 0x0000000103087824 */ /* 0x000fe200008e0e0a */
[----:B---3--:R-:W-:-:S04]  /*2fe0*/  IADD3 R25, PT, PT, R28, R25, R27 ;  /* 0x000000191c197210 */ /* 0x008fc80007ffe01b */
[----:B------:R-:W-:Y:S02]  /*2ff0*/  ISETP.GE.U32.AND.EX P0, PT, R8, RZ, PT, P0 ;  /* 0x000000ff0800720c */ /* 0x000fe40003f06100 */
[----:B----4-:R-:W-:-:S04]  /*3000*/  IADD3 R23, PT, PT, R23, R25, R24 ;  /* 0x0000001917177210 */ /* 0x010fc80007ffe018 */
[----:B-----5:R-:W-:-:S04]  /*3010*/  IADD3 R20, PT, PT, R21, R23, R20 ;  /* 0x0000001715147210 */ /* 0x020fc80007ffe014 */
[----:B------:R-:W-:-:S04]  /*3020*/  IADD3 R13, PT, PT, R14, R20, R13 ;  /* 0x000000140e0d7210 */ /* 0x000fc80007ffe00d */
[----:B------:R-:W-:-:S04]  /*3030*/  IADD3 R13, PT, PT, R16, R13, R15 ;  /* 0x0000000d100d7210 */ /* 0x000fc80007ffe00f */
[----:B------:R-:W-:-:S04]  /*3040*/  IADD3 R13, PT, PT, R18, R13, R17 ;  /* 0x0000000d120d7210 */ /* 0x000fc80007ffe011 */
[----:B------:R-:W-:Y:S01]  /*3050*/  IADD3 R8, PT, PT, R22, R13, R19 ;  /* 0x0000000d16087210 */ /* 0x000fe20007ffe013 */
[----:B------:R-:W-:Y:S06]  /*3060*/  @!P0 BRA `(.L_x_4229) ;  /* 0x0000000400d08947 */ /* 0x000fec0003800000 */
[----:B------:R-:W-:-:S05]  /*3070*/  IADD3 R9, P0, PT, R9, 0x1000, RZ ;  /* 0x0000100009097810 */ /* 0x000fca0007f1e0ff */
[----:B------:R-:W-:Y:S01]  /*3080*/  IMAD.X R10, RZ, RZ, R10, P0 ;  /* 0x000000ffff0a7224 */ /* 0x000fe200000e060a */
[----:B------:R-:W-:-:S04]  /*3090*/  ISETP.GT.U32.AND P0, PT, R9, R12, PT ;  /* 0x0000000c0900720c */ /* 0x000fc80003f04070 */
[----:B------:R-:W-:-:S13]  /*30a0*/  ISETP.GT.U32.AND.EX P0, PT, R10, R11, PT, P0 ;  /* 0x0000000b0a00720c */ /* 0x000fda0003f04100 */
[----:B------:R-:W-:Y:S05]  /*30b0*/  @!P0 BRA `(.L_x_4230) ;  /* 0xfffffffc00708947 */ /* 0x000fea000383ffff */
.L_x_4228:
        /* <DEDUP_REMOVED lines=24> */
.L_x_4234:
        /* <DEDUP_REMOVED lines=10> */
.L_x_4233:
[----:B------:R-:W-:Y:S05]  /*32e0*/  BSYNC.RECONVERGENT B2 ;  /* 0x0000000000027941 */ /* 0x000fea0003800200 */
.L_x_4232:
        /* <DEDUP_REMOVED lines=13> */
.L_x_4237:
        /* <DEDUP_REMOVED lines=30> */
.L_x_4236:
[----:B------:R-:W-:Y:S05]  /*35a0*/  BSYNC.RECONVERGENT B2 ;  /* 0x0000000000027941 */ /* 0x000fea0003800200 */
.L_x_4235:
        /* <DEDUP_REMOVED lines=22> */
.L_x_4239:
[----:B------:R-:W-:Y:S05]  /*3710*/  BSYNC.RECONVERGENT B2 ;  /* 0x0000000000027941 */ /* 0x000fea0003800200 */
.L_x_4238:
        /* <DEDUP_REMOVED lines=8> */
.L_x_4231:
[----:B------:R-:W-:Y:S05]  /*37a0*/  BSYNC.RECONVERGENT B1 ;  /* 0x0000000000017941 */ /* 0x000fea0003800200 */
.L_x_4229:
[----:B------:R-:W0:Y:S01]  /*37b0*/  S2R R9, SR_LANEID ;  /* 0x0000000000097919 */ /* 0x000e220000000000 */
[----:B------:R-:W-:Y:S01]  /*37c0*/  ISETP.NE.AND P4, PT, R0, RZ, PT ;  /* 0x000000ff0000720c */ /* 0x000fe20003f85270 */
        /* <DEDUP_REMOVED lines=39> */
[----:B------:R-:W-:-:S07]  /*3a40*/  IMAD.IADD R5, R0, 0x1, R3 ;  /* 0x0000000100057824 */ /* 0x000fce00078e0203 */
.L_x_4201:
[----:B------:R-:W-:Y:S05]  /*3a50*/  BSYNC.RECONVERGENT B0 ;  /* 0x0000000000007941 */ /* 0x000fea0003800200 */
.L_x_4185:
[----:B------:R-:W-:Y:S05]  /*3a60*/  @P4 EXIT ;  /* 0x000000000000494d */ /* 0x000fea0003800000 */
[----:B0-2---:R-:W0:Y:S01]  /*3a70*/  LDC.64 R2, c[0x0][0x388] ;  /* 0x0000e200ff027b82 */ /* 0x005e220000000a00 */
[----:B------:R-:W1:Y:S02]  /*3a80*/  LDCU UR4, c[0x0][0x39c] ;  /* 0x00007380ff0477ac */ /* 0x000e640008000800 */
[----:B-1-34-:R-:W-:-:S05]  /*3a90*/  VIADD R5, R5, UR4 ;  /* 0x0000000405057c36 */ /* 0x01afca0008000000 */
[----:B0-----:R-:W-:Y:S01]  /*3aa0*/  STG.E desc[UR6][R2.64], R5 ;  /* 0x0000000502007986 */ /* 0x001fe2000c101906 */
[----:B------:R-:W-:Y:S05]  /*3ab0*/  EXIT ;  /* 0x000000000000794d */ /* 0x000fea0003800000 */
.L_x_4240:
        /* <DEDUP_REMOVED lines=12> */
.L_x_4734:


//--------------------- .text._ZN3cub18CUB_300001_SM_10006detail6reduce28DeviceReduceSingleTileKernelINS2_10policy_hubIijN4cuda3std3__44plusIiEEE10Policy1000EPiSC_iS9_iiNS7_10__identityEEEvT0_T1_T2_T3_T4_T6_ --------------------------
	.section	.text._ZN3cub18CUB_300001_SM_10006detail6reduce28DeviceReduceSingleTileKernelINS2_10policy_hubIijN4cuda3std3__44plusIiEEE10Policy1000EPiSC_iS9_iiNS7_10__identityEEEvT0_T1_T2_T3_T4_T6_,"ax",@progbits
	.align	128
        .global         _ZN3cub18CUB_300001_SM_10006detail6reduce28DeviceReduceSingleTileKernelINS2_10policy_hubIijN4cuda3std3__44plusIiEEE10Policy1000EPiSC_iS9_iiNS7_10__identityEEEvT0_T1_T2_T3_T4_T6_
        .type           _ZN3cub18CUB_300001_SM_10006detail6reduce28DeviceReduceSingleTileKernelINS2_10policy_hubIijN4cuda3std3__44plusIiEEE10Policy1000EPiSC_iS9_iiNS7_10__identityEEEvT0_T1_T2_T3_T4_T6_,@function
        .size           _ZN3cub18CUB_300001_SM_10006detail6reduce28DeviceReduceSingleTileKernelINS2_10policy_hubIijN4cuda3std3__44plusIiEEE10Policy1000EPiSC_iS9_iiNS7_10__identityEEEvT0_T1_T2_T3_T4_T6_,(.L_x_4735 - _ZN3cub18CUB_300001_SM_10006detail6reduce28DeviceReduceSingleTileKernelINS2_10policy_hubIijN4cuda3std3__44plusIiEEE10Policy1000EPiSC_iS9_iiNS7_10__identityEEEvT0_T1_T2_T3_T4_T6_)
        .other          _ZN3cub18CUB_300001_SM_10006detail6reduce28DeviceReduceSingleTileKernelINS2_10policy_hubIijN4cuda3std3__44plusIiEEE10Policy1000EPiSC_iS9_iiNS7_10__identityEEEvT0_T1_T2_T3_T4_T6_,@"STO_CUDA_ENTRY STV_DEFAULT"
_ZN3cub18CUB_300001_SM_10006detail6reduce28DeviceReduceSingleTileKernelINS2_10policy_hubIijN4cuda3std3__44plusIiEEE10Policy1000EPiSC_iS9_iiNS7_10__identityEEEvT0_T1_T2_T3_T4_T6_:
.text._ZN3cub18CUB_300001_SM_10006detail6reduce28DeviceReduceSingleTileKernelINS2_10policy_hubIijN4cuda3std3__44plusIiEEE10Policy1000EPiSC_iS9_iiNS7_10__identityEEEvT0_T1_T2_T3_T4_T6_:
        /* <DEDUP_REMOVED lines=13> */
.L_x_4241:
        /* <DEDUP_REMOVED lines=16> */
.L_x_4246:
[----:B------:R-:W-:Y:S05]  /*01d0*/  BSYNC.RECONVERGENT B1 ;  /* 0x0000000000017941 */ /* 0x000fea0003800200 */
.L_x_4245:
        /* <DEDUP_REMOVED lines=16> */
.L_x_4251:
        /* <DEDUP_REMOVED lines=9> */
.L_x_4250:
[----:B------:R-:W-:Y:S05]  /*0370*/  BSYNC.RECONVERGENT B2 ;  /* 0x0000000000027941 */ /* 0x000fea0003800200 */
.L_x_4249:
        /* <DEDUP_REMOVED lines=8> */
.L_x_4254:
        /* <DEDUP_REMOVED lines=35> */
.L_x_4253:
[----:B------:R-:W-:Y:S05]  /*0630*/  BSYNC.RECONVERGENT B2 ;  /* 0x0000000000027941 */ /* 0x000fea0003800200 */
.L_x_4252:
        /* <DEDUP_REMOVED lines=22> */
.L_x_4256:
[----:B------:R-:W-:Y:S05]  /*07a0*/  BSYNC.RECONVERGENT B2 ;  /* 0x0000000000027941 */ /* 0x000fea0003800200 */
.L_x_4255:
        /* <DEDUP_REMOVED lines=10> */
.L_x_4248:
[----:B------:R-:W-:Y:S05]  /*0850*/  BSYNC.RECONVERGENT B1 ;  /* 0x0000000000017941 */ /* 0x000fea0003800200 */
.L_x_4247:
        /* <DEDUP_REMOVED lines=45> */
.L_x_4257:
        /* <DEDUP_REMOVED lines=67> */
.L_x_4244:
        /* <DEDUP_REMOVED lines=22> */
.L_x_4261:
        /* <DEDUP_REMOVED lines=20> */
.L_x_4259:
        /* <DEDUP_REMOVED lines=20> */
.L_x_4265:
        /* <DEDUP_REMOVED lines=8> */
.L_x_4264:
[----:B------:R-:W-:Y:S05]  /*13c0*/  BSYNC.RECONVERGENT B2 ;  /* 0x0000000000027941 */ /* 0x000fea0003800200 */
.L_x_4263:
        /* <DEDUP_REMOVED lines=16> */
.L_x_4268:
        /* <DEDUP_REMOVED lines=39> */
.L_x_4267:
[----:B------:R-:W-:Y:S05]  /*1740*/  BSYNC.RECONVERGENT B2 ;  /* 0x0000000000027941 */ /* 0x000fea0003800200 */
.L_x_4266:
        /* <DEDUP_REMOVED lines=27> */
.L_x_4270:
[----:B------:R-:W-:Y:S05]  /*1900*/  BSYNC.RECONVERGENT B2 ;  /* 0x0000000000027941 */ /* 0x000fea0003800200 */
.L_x_4269:
        /* <DEDUP_REMOVED lines=10> */
.L_x_4262:
[----:B------:R-:W-:Y:S05]  /*19b0*/  BSYNC.RECONVERGENT B1 ;  /* 0x0000000000017941 */ /* 0x000fea0003800200 */
.L_x_4260:
        /* <DEDUP_REMOVED lines=43> */
.L_x_4243:
        /* <DEDUP_REMOVED lines=12> */
.L_x_4273:
[----:B------:R-:W-:Y:S05]  /*1d30*/  BSYNC.RECONVERGENT B1 ;  /* 0x0000000000017941 */ /* 0x000fea0003800200 */
.L_x_4272:
        /* <DEDUP_REMOVED lines=16> */
.L_x_4278:
        /* <DEDUP_REMOVED lines=9> */
.L_x_4277:
[----:B------:R-:W-:Y:S05]  /*1ed0*/  BSYNC.RECONVERGENT B2 ;  /* 0x0000000000027941 */ /* 0x000fea0003800200 */
.L_x_4276:
        /* <DEDUP_REMOVED lines=8> */
.L_x_4281:
        /* <DEDUP_REMOVED lines=35> */
.L_x_4280:
[----:B------:R-:W-:Y:S05]  /*2190*/  BSYNC.RECONVERGENT B2 ;  /* 0x0000000000027941 */ /* 0x000fea0003800200 */
.L_x_4279:
        /* <DEDUP_REMOVED lines=22> */
.L_x_4283:
[----:B------:R-:W-:Y:S05]  /*2300*/  BSYNC.RECONVERGENT B2 ;  /* 0x0000000000027941 */ /* 0x000fea0003800200 */
.L_x_4282:
        /* <DEDUP_REMOVED lines=10> */
.L_x_4275:
[----:B------:R-:W-:Y:S05]  /*23b0*/  BSYNC.RECONVERGENT B1 ;  /* 0x0000000000017941 */ /* 0x000fea0003800200 */
.L_x_4274:
        /* <DEDUP_REMOVED lines=45> */
.L_x_4284:
        /* <DEDUP_REMOVED lines=67> */
.L_x_4271:
        /* <DEDUP_REMOVED lines=33> */
.L_x_4287:
        /* <DEDUP_REMOVED lines=32> */
.L_x_4285:
        /* <DEDUP_REMOVED lines=20> */
.L_x_4291:
        /* <DEDUP_REMOVED lines=8> */
.L_x_4290:
[----:B------:R-:W-:Y:S05]  /*3090*/  BSYNC.RECONVERGENT B2 ;  /* 0x0000000000027941 */ /* 0x000fea0003800200 */
.L_x_4289:
        /* <DEDUP_REMOVED lines=16> */
.L_x_4294:
        /* <DEDUP_REMOVED lines=39> */
.L_x_4293:
[----:B------:R-:W-:Y:S05]  /*3410*/  BSYNC.RECONVERGENT B2 ;  /* 0x0000000000027941 */ /* 0x000fea0003800200 */
.L_x_4292:
        /* <DEDUP_REMOVED lines=27> */
.L_x_4296:
[----:B------:R-:W-:Y:S05]  /*35d0*/  BSYNC.RECONVERGENT B2 ;  /* 0x0000000000027941 */ /* 0x000fea0003800200 */
.L_x_4295:
        /* <DEDUP_REMOVED lines=10> */
.L_x_4288:
[----:B------:R-:W-:Y:S05]  /*3680*/  BSYNC.RECONVERGENT B1 ;  /* 0x0000000000017941 */ /* 0x000fea0003800200 */
.L_x_4286:
        /* <DEDUP_REMOVED lines=42> */
.L_x_4258:
[----:B------:R-:W-:Y:S05]  /*3930*/  BSYNC.RECONVERGENT B0 ;  /* 0x0000000000007941 */ /* 0x000fea0003800200 */
.L_x_4242:
[----:B------:R-:W-:Y:S05]  /*3940*/  @P0 EXIT ;  /* 0x000000000000094d */ /* 0x000fea0003800000 */
[----:B-1----:R-:W1:Y:S01]  /*3950*/  LDC.64 R4, c[0x0][0x388] ;  /* 0x0000e200ff047b82 */ /* 0x002e620000000a00 */
[----:B------:R-:W0:Y:S02]  /*3960*/  LDCU UR4, c[0x0][0x398] ;  /* 0x00007300ff0477ac */ /* 0x000e240008000800 */
[----:B0-234-:R-:W-:-:S05]  /*3970*/  VIADD R3, R3, UR4 ;  /* 0x0000000403037c36 */ /* 0x01dfca0008000000 */
[----:B-1----:R-:W-:Y:S01]  /*3980*/  STG.E desc[UR6][R4.64], R3 ;  /* 0x0000000304007986 */ /* 0x002fe2000c101906 */
[----:B------:R-:W-:Y:S05]  /*3990*/  EXIT ;  /* 0x000000000000794d */ /* 0x000fea0003800000 */
.L_x_4297:
        /* <DEDUP_REMOVED lines=14> */
.L_x_4735:


//--------------------- .text._ZN3cub18CUB_300001_SM_10006detail6reduce18DeviceReduceKernelINS2_10policy_hubIijN4cuda3std3__44plusIiEEE10Policy1000EPyjS9_iNS7_10__identityEEEvT0_PT3_T1_NS0_13GridEvenShareISH_EET2_T4_ --------------------------
	.section	.text._ZN3cub18CUB_300001_SM_10006detail6reduce18DeviceReduceKernelINS2_10policy_hubIijN4cuda3std3__44plusIiEEE10Policy1000EPyjS9_iNS7_10__identityEEEvT0_PT3_T1_NS0_13GridEvenShareISH_EET2_T4_,"ax",@progbits
	.align	128
        .global         _ZN3cub18CUB_300001_SM_10006detail6reduce18DeviceReduceKernelINS2_10policy_hubIijN4cuda3std3__44plusIiEEE10Policy1000EPyjS9_iNS7_10__identityEEEvT0_PT3_T1_NS0_13GridEvenShareISH_EET2_T4_
        .type           _ZN3cub18CUB_300001_SM_10006detail6reduce18DeviceReduceKernelINS2_10policy_hubIijN4cuda3std3__44plusIiEEE10Policy1000EPyjS9_iNS7_10__identityEEEvT0_PT3_T1_NS0_13GridEvenShareISH_EET2_T4_,@function
        .size           _ZN3cub18CUB_300001_SM_10006detail6reduce18DeviceReduceKernelINS2_10policy_hubIijN4cuda3std3__44plusIiEEE10Policy1000EPyjS9_iNS7_10__identityEEEvT0_PT3_T1_NS0_13GridEvenShareISH_EET2_T4_,(.L_x_4736 - _ZN3cub18CUB_300001_SM_10006detail6reduce18DeviceReduceKernelINS2_10policy_hubIijN4cuda3std3__44plusIiEEE10Policy1000EPyjS9_iNS7_10__identityEEEvT0_PT3_T1_NS0_13GridEvenShareISH_EET2_T4_)
        .other          _ZN3cub18CUB_300001_SM_10006detail6reduce18DeviceReduceKernelINS2_10policy_hubIijN4cuda3std3__44plusIiEEE10Policy1000EPyjS9_iNS7_10__identityEEEvT0_PT3_T1_NS0_13GridEvenShareISH_EET2_T4_,@"STO_CUDA_ENTRY STV_DEFAULT"
_ZN3cub18CUB_300001_SM_10006detail6reduce18DeviceReduceKernelINS2_10policy_hubIijN4cuda3std3__44plusIiEEE10Policy1000EPyjS9_iNS7_10__identityEEEvT0_PT3_T1_NS0_13GridEvenShareISH_EET2_T4_:
.text._ZN3cub18CUB_300001_SM_10006detail6reduce18DeviceReduceKernelINS2_10policy_hubIijN4cuda3std3__44plusIiEEE10Policy1000EPyjS9_iNS7_10__identityEEEvT0_PT3_T1_NS0_13GridEvenShareISH_EET2_T4_:
[----:B------:R-:W-:Y:S01]  /*0000*/  LDC R1, c[0x0][0x37c] ;  /* 0x0000df00ff017b82 */ /* 0x000fe20000000800 */
[----:B------:R-:W0:Y:S01]  /*0010*/  S2R R3, SR_CTAID.X ;  /* 0x0000000000037919 */ /* 0x000e220000002500 */
[----:B------:R-:W1:Y:S01]  /*0020*/  LDCU UR4, c[0x0][0x380] ;  /* 0x00007000ff0477ac */ /* 0x000e620008000800 */
[----:B------:R-:W-:Y:S01]  /*0030*/  BSSY.RECONVERGENT B0, `(.L_x_4298) ;  /* 0x00002b2000007945 */ /* 0x000fe20003800200 */
[----:B------:R-:W2:Y:S01]  /*0040*/  LDCU UR5, c[0x0][0x3ac] ;  /* 0x00007580ff0577ac */ /* 0x000ea20008000800 */
[----:B------:R-:W3:Y:S01]  /*0050*/  LDCU.64 UR8, c[0x0][0x358] ;  /* 0x00006b00ff0877ac */ /* 0x000ee20008000a00 */
[----:B-1----:R-:W-:Y:S02]  /*0060*/  ULOP3.LUT UP0, URZ, UR4, 0x1f, URZ, 0xc0, !UPT ;  /* 0x0000001f04ff7892 */ /* 0x002fe4000f80c0ff */
[----:B--2---:R-:W-:Y:S01]  /*0070*/  USHF.L.U32 UR5, UR5, 0xc, URZ ;  /* 0x0000000c05057899 */ /* 0x004fe200080006ff */
[----:B0-----:R-:W-:-:S06]  /*0080*/  IMAD.SHL.U32 R25, R3, 0x1000, RZ ;  /* 0x0000100003197824 */ /* 0x001fcc00078e00ff */
[----:B---3--:R-:W-:Y:S05]  /*0090*/  BRA.U UP0, `(.L_x_4299) ;  /* 0x0000001500347547 */ /* 0x008fea000b800000 */
[----:B------:R-:W0:Y:S02]  /*00a0*/  LDC R0, c[0x0][0x3a8] ;  /* 0x0000ea00ff007b82 */ /* 0x000e240000000800 */
[----:B0-----:R-:W-:-:S05]  /*00b0*/  IMAD R24, R3, -0x1000, R0 ;  /* 0xfffff00003187824 */ /* 0x001fca00078e0200 */
[----:B------:R-:W-:-:S13]  /*00c0*/  ISETP.GT.U32.AND P0, PT, R24, 0xfff, PT ;  /* 0x00000fff1800780c */ /* 0x000fda0003f04070 */
[----:B------:R-:W-:Y:S05]  /*00d0*/  @P0 BRA `(.L_x_4300) ;  /* 0x0000000800b00947 */ /* 0x000fea0003800000 */
[----:B------:R-:W0:Y:S01]  /*00e0*/  S2R R2, SR_TID.X ;  /* 0x0000000000027919 */ /* 0x000e220000002100 */
[----:B------:R-:W-:Y:S01]  /*00f0*/  BSSY.RECONVERGENT B1, `(.L_x_4301) ;  /* 0x000000a000017945 */ /* 0x000fe20003800200 */
[----:B------:R-:W-:Y:S01]  /*0100*/  IMAD.MOV.U32 R4, RZ, RZ, RZ ;  /* 0x000000ffff047224 */ /* 0x000fe200078e00ff */
[----:B0-----:R-:W-:Y:S01]  /*0110*/  ISETP.GE.U32.AND P0, PT, R2, R24, PT ;  /* 0x000000180200720c */ /* 0x001fe20003f06070 */
[----:B------:R-:W-:-:S12]  /*0120*/  IMAD.MOV.U32 R10, RZ, RZ, R2 ;  /* 0x000000ffff0a7224 */ /* 0x000fd800078e0002 */
[----:B------:R-:W-:Y:S05]  /*0130*/  @P0 BRA `(.L_x_4302) ;  /* 0x0000000000140947 */ /* 0x000fea0003800000 */
[----:B------:R-:W0:Y:S01]  /*0140*/  LDC.64 R4, c[0x0][0x380] ;  /* 0x0000e000ff047b82 */ /* 0x000e220000000a00 */
[----:B------:R-:W-:-:S04]  /*0150*/  IMAD R7, R3, 0x1000, R2 ;  /* 0x0000100003077824 */ /* 0x000fc800078e0202 */
[----:B0-----:R-:W-:-:S06]  /*0160*/  IMAD.WIDE.U32 R4, R7, 0x8, R4 ;  /* 0x0000000807047825 */ /* 0x001fcc00078e0004 */
[----:B------:R0:W5:Y:S01]  /*0170*/  LDG.E.CONSTANT R4, desc[UR8][R4.64] ;  /* 0x0000000804047981 */ /* 0x000162000c1e9900 */
[----:B------:R-:W-:-:S07]  /*0180*/  VIADD R10, R2, 0x100 ;  /* 0x00000100020a7836 */ /* 0x000fce0000000000 */
.L_x_4302:
[----:B------:R-:W-:Y:S05]  /*0190*/  BSYNC.RECONVERGENT B1 ;  /* 0x0000000000017941 */ /* 0x000fea0003800200 */
.L_x_4301:
[----:B------:R-:W-:Y:S01]  /*01a0*/  ISETP.GE.U32.AND P0, PT, R10, R24, PT ;  /* 0x000000180a00720c */ /* 0x000fe20003f06070 */
[----:B------:R-:W-:-:S12]  /*01b0*/  BSSY.RECONVERGENT B1, `(.L_x_4303) ;  /* 0x000002e000017945 */ /* 0x000fd80003800200 */
[----:B------:R-:W-:Y:S05]  /*01c0*/  @P0 BRA `(.L_x_4304) ;  /* 0x0000000000b00947 */ /* 0x000fea0003800000 */
[----:B0-----:R-:W-:Y:S01]  /*01d0*/  LOP3.LUT R5, RZ, R10, RZ, 0x33, !PT ;  /* 0x0000000aff057212 */ /* 0x001fe200078e33ff */
[----:B------:R-:W-:Y:S04]  /*01e0*/  BSSY.RECONVERGENT B2, `(.L_x_4305) ;  /* 0x0000014000027945 */ /* 0x000fe80003800200 */
[----:B------:R-:W-:-:S04]  /*01f0*/  IMAD.IADD R0, R5, 0x1, R0 ;  /* 0x0000000105007824 */ /* 0x000fc800078e0200 */
[----:B------:R-:W-:Y:S01]  /*0200*/  IMAD R6, R3, -0x1000, R0 ;  /* 0xfffff00003067824 */ /* 0x000fe200078e0200 */
[----:B------:R-:W-:-:S04]  /*0210*/  LOP3.LUT R5, R0, 0x300, RZ, 0xc0, !PT ;  /* 0x0000030000057812 */ /* 0x000fc800078ec0ff */
[----:B------:R-:W-:Y:S02]  /*0220*/  ISETP.NE.AND P0, PT, R5, 0x300, PT ;  /* 0x000003000500780c */ /* 0x000fe40003f05270 */
[----:B------:R-:W-:-:S11]  /*0230*/  ISETP.GE.U32.AND P1, PT, R6, 0x300, PT ;  /* 0x000003000600780c */ /* 0x000fd60003f26070 */
[----:B------:R-:W-:Y:S05]  /*0240*/  @!P0 BRA `(.L_x_4306) ;  /* 0x0000000000348947 */ /* 0x000fea0003800000 */
[----:B------:R-:W0:Y:S01]  /*0250*/  LDC.64 R8, c[0x0][0x380] ;  /* 0x0000e000ff087b82 */ /* 0x000e220000000a00 */
[----:B------:R-:W-:Y:S01]  /*0260*/  LEA.HI R0, R0, 0x1, RZ, 0x18 ;  /* 0x0000000100007811 */ /* 0x000fe200078fc0ff */
[----:B------:R-:W-:-:S03]  /*0270*/  IMAD R5, R3, 0x1000, R10 ;  /* 0x0000100003057824 */ /* 0x000fc600078e020a */
[----:B------:R-:W-:-:S05]  /*0280*/  LOP3.LUT R0, R0, 0x3, RZ, 0xc0, !PT ;  /* 0x0000000300007812 */ /* 0x000fca00078ec0ff */
[----:B------:R-:W-:-:S07]  /*0290*/  IMAD.MOV R0, RZ, RZ, -R0 ;  /* 0x000000ffff007224 */ /* 0x000fce00078e0a00 */
.L_x_4307:
[----:B0-----:R-:W-:-:S06]  /*02a0*/  IMAD.WIDE.U32 R6, R5, 0x8, R8 ;  /* 0x0000000805067825 */ /* 0x001fcc00078e0008 */
[----:B------:R-:W2:Y:S01]  /*02b0*/  LDG.E.CONSTANT R7, desc[UR8][R6.64] ;  /* 0x0000000806077981 */ /* 0x000ea2000c1e9900 */
[----:B------:R-:W-:Y:S02]  /*02c0*/  VIADD R0, R0, 0x1 ;  /* 0x0000000100007836 */ /* 0x000fe40000000000 */
[----:B------:R-:W-:Y:S02]  /*02d0*/  VIADD R10, R10, 0x100 ;  /* 0x000001000a0a7836 */ /* 0x000fe40000000000 */
[----:B------:R-:W-:Y:S01]  /*02e0*/  VIADD R5, R5, 0x100 ;  /* 0x0000010005057836 */ /* 0x000fe20000000000 */
[----:B------:R-:W-:Y:S01]  /*02f0*/  ISETP.NE.AND P0, PT, R0, RZ, PT ;  /* 0x000000ff0000720c */ /* 0x000fe20003f05270 */
[----:B--2--5:R-:W-:-:S12]  /*0300*/  IMAD.IADD R4, R7, 0x1, R4 ;  /* 0x0000000107047824 */ /* 0x024fd800078e0204 */
[----:B------:R-:W-:Y:S05]  /*0310*/  @P0 BRA `(.L_x_4307) ;  /* 0xfffffffc00e00947 */ /* 0x000fea000383ffff */
.L_x_4306:
[----:B------:R-:W-:Y:S05]  /*0320*/  BSYNC.RECONVERGENT B2 ;  /* 0x0000000000027941 */ /* 0x000fea0003800200 */
.L_x_4305:
[----:B------:R-:W-:Y:S05]  /*0330*/  @!P1 BRA `(.L_x_4304) ;  /* 0x0000000000549947 */ /* 0x000fea0003800000 */
[----:B------:R-:W0:Y:S01]  /*0340*/  LDC.64 R6, c[0x0][0x380] ;  /* 0x0000e000ff067b82 */ /* 0x000e220000000a00 */
[----:B------:R-:W-:Y:S02]  /*0350*/  VIADD R0, R10, 0x200 ;  /* 0x000002000a007836 */ /* 0x000fe40000000000 */
[----:B------:R-:W-:-:S07]  /*0360*/  IMAD R5, R3, 0x1000, R10 ;  /* 0x0000100003057824 */ /* 0x000fce00078e020a */
.L_x_4308:
[C---:B------:R-:W-:Y:S02]  /*0370*/  VIADD R11, R5.reuse, 0x100 ;  /* 0x00000100050b7836 */ /* 0x040fe40000000000 */
[----:B0-----:R-:W-:-:S04]  /*0380*/  IMAD.WIDE.U32 R8, R5, 0x8, R6 ;  /* 0x0000000805087825 */ /* 0x001fc800078e0006 */
[C---:B------:R-:W-:Y:S02]  /*0390*/  VIADD R13, R5.reuse, 0x200 ;  /* 0x00000200050d7836 */ /* 0x040fe40000000000 */
[----:B------:R-:W-:Y:S01]  /*03a0*/  VIADD R15, R5, 0x300 ;  /* 0x00000300050f7836 */ /* 0x000fe20000000000 */
[----:B------:R-:W2:Y:S01]  /*03b0*/  LDG.E.CONSTANT R9, desc[UR8][R8.64] ;  /* 0x0000000808097981 */ /* 0x000ea2000c1e9900 */
[----:B------:R-:W-:-:S04]  /*03c0*/  IMAD.WIDE.U32 R10, R11, 0x8, R6 ;  /* 0x000000080b0a7825 */ /* 0x000fc800078e0006 */
[--C-:B------:R-:W-:Y:S02]  /*03d0*/  IMAD.WIDE.U32 R12, R13, 0x8, R6.reuse ;  /* 0x000000080d0c7825 */ /* 0x100fe400078e0006 */
[----:B------:R-:W2:Y:S02]  /*03e0*/  LDG.E.CONSTANT R10, desc[UR8][R10.64] ;  /* 0x000000080a0a7981 */ /* 0x000ea4000c1e9900 */
[----:B------:R-:W-:Y:S02]  /*03f0*/  IMAD.WIDE.U32 R14, R15, 0x8, R6 ;  /* 0x000000080f0e7825 */ /* 0x000fe400078e0006 */
[----:B------:R-:W3:Y:S04]  /*0400*/  LDG.E.CONSTANT R13, desc[UR8][R12.64] ;  /* 0x000000080c0d7981 */ /* 0x000ee8000c1e9900 */
[----:B------:R-:W3:Y:S01]  /*0410*/  LDG.E.CONSTANT R14, desc[UR8][R14.64] ;  /* 0x000000080e0e7981 */ /* 0x000ee2000c1e9900 */
[----:B------:R-:W-:-:S05]  /*0420*/  VIADD R17, R0, 0x200 ;  /* 0x0000020000117836 */ /* 0x000fca0000000000 */
[----:B------:R-:W-:Y:S01]  /*0430*/  ISETP.GE.AND P0, PT, R17, R24, PT ;  /* 0x000000181100720c */ /* 0x000fe20003f06270 */
[----:B------:R-:W-:Y:S02]  /*0440*/  VIADD R0, R0, 0x400 ;  /* 0x0000040000007836 */ /* 0x000fe40000000000 */
[----:B------:R-:W-:Y:S01]  /*0450*/  VIADD R5, R5, 0x400 ;  /* 0x0000040005057836 */ /* 0x000fe20000000000 */
[----:B--2--5:R-:W-:-:S04]  /*0460*/  IADD3 R4, PT, PT, R10, R4, R9 ;  /* 0x000000040a047210 */ /* 0x024fc80007ffe009 */
[----:B---3--:R-:W-:-:S05]  /*0470*/  IADD3 R4, PT, PT, R14, R4, R13 ;  /* 0x000000040e047210 */ /* 0x008fca0007ffe00d */
[----:B------:R-:W-:Y:S05]  /*0480*/  @!P0 BRA `(.L_x_4308) ;  /* 0xfffffffc00b88947 */ /* 0x000fea000383ffff */
.L_x_4304:
[----:B------:R-:W-:Y:S05]  /*0490*/  BSYNC.RECONVERGENT B1 ;  /* 0x0000000000017941 */ /* 0x000fea0003800200 */
.L_x_4303:
[----:B------:R-:W-:-:S13]  /*04a0*/  ISETP.GE.U32.AND P0, PT, R24, 0x100, PT ;  /* 0x000001001800780c */ /* 0x000fda0003f06070 */
[----:B------:R-:W-:Y:S05]  /*04b0*/  @!P0 BRA `(.L_x_4309) ;  /* 0x0000000000ac8947 */ /* 0x000fea0003800000 */
[----:B------:R-:W1:Y:S01]  /*04c0*/  S2R R8, SR_LANEID ;  /* 0x0000000000087919 */ /* 0x000e620000000000 */
[----:B-----5:R-:W0:Y:S01]  /*04d0*/  SHFL.DOWN PT, R0, R4, 0x1, 0x1f ;  /* 0x08201f0004007f89 */ /* 0x020e2200000e0000 */
        /* <DEDUP_REMOVED lines=33> */
[----:B-1----:R-:W-:Y:S04]  /*06f0*/  LDS R0, [UR4+0xc] ;  /* 0x00000c04ff007984 */ /* 0x002fe80008000800 */
[----:B------:R-:W0:Y:S04]  /*0700*/  LDS.128 R8, [UR4+0x10] ;  /* 0x00001004ff087984 */ /* 0x000e280008000c00 */
[----:B------:R-:W1:Y:S01]  /*0710*/  LDS.64 R6, [UR4+0x20] ;  /* 0x00002004ff067984 */ /* 0x000e620008000a00 */
[----:B0-----:R-:W-:-:S04]  /*0720*/  IADD3 R0, PT, PT, R8, R0, R5 ;  /* 0x0000000008007210 */ /* 0x001fc80007ffe005 */
[----:B------:R-:W-:-:S04]  /*0730*/  IADD3 R0, PT, PT, R10, R0, R9 ;  /* 0x000000000a007210 */ /* 0x000fc80007ffe009 */
[----:B-1----:R-:W-:-:S05]  /*0740*/  IADD3 R0, PT, PT, R6, R0, R11 ;  /* 0x0000000006007210 */ /* 0x002fca0007ffe00b */
[----:B------:R-:W-:Y:S01]  /*0750*/  IMAD.IADD R5, R0, 0x1, R7 ;  /* 0x0000000100057824 */ /* 0x000fe200078e0207 */
[----:B------:R-:W-:Y:S06]  /*0760*/  BRA `(.L_x_4310) ;  /* 0x0000002000f87947 */ /* 0x000fec0003800000 */
.L_x_4309:
[----:B------:R-:W-:Y:S01]  /*0770*/  LOP3.LUT R0, R2, 0x3e0, RZ, 0xc0, !PT ;  /* 0x000003e002007812 */ /* 0x000fe200078ec0ff */
[----:B------:R-:W1:Y:S03]  /*0780*/  S2R R10, SR_LANEID ;  /* 0x00000000000a7919 */ /* 0x000e660000000000 */
[----:B------:R-:W-:Y:S01]  /*0790*/  LOP3.LUT R7, RZ, R0, RZ, 0x33, !PT ;  /* 0x00000000ff077212 */ /* 0x000fe200078e33ff */
[----:B0-----:R-:W-:-:S04]  /*07a0*/  VIADD R5, R0, 0x20 ;  /* 0x0000002000057836 */ /* 0x001fc80000000000 */
[----:B------:R-:W-:Y:S01]  /*07b0*/  IMAD.IADD R7, R24, 0x1, R7 ;  /* 0x0000000118077824 */ /* 0x000fe200078e0207 */
[----:B------:R-:W-:-:S04]  /*07c0*/  ISETP.GT.U32.AND P0, PT, R5, R24, PT ;  /* 0x000000180500720c */ /* 0x000fc80003f04070 */
        /* <DEDUP_REMOVED lines=36> */
[----:B------:R-:W1:Y:S01]  /*0a10*/  S2UR UR5, SR_CgaCtaId ;  /* 0x00000000000579c3 */ /* 0x000e620000008800 */
[----:B------:R-:W-:Y:S01]  /*0a20*/  UMOV UR4, 0x400 ;  /* 0x0000040000047882 */ /* 0x000fe20000000000 */
[C---:B------:R-:W-:Y:S02]  /*0a30*/  ISETP.GT.U32.AND P2, PT, R24.reuse, 0x40, PT ;  /* 0x000000401800780c */ /* 0x040fe40003f44070 */
[C---:B------:R-:W-:Y:S02]  /*0a40*/  ISETP.GT.U32.AND P1, PT, R24.reuse, 0x20, PT ;  /* 0x000000201800780c */ /* 0x040fe40003f24070 */
[----:B------:R-:W-:Y:S01]  /*0a50*/  ISETP.GT.U32.AND P3, PT, R24, 0x80, PT ;  /* 0x000000801800780c */ /* 0x000fe20003f64070 */
[----:B-1----:R-:W-:-:S09]  /*0a60*/  ULEA UR4, UR5, UR4, 0x18 ;  /* 0x0000000405047291 */ /* 0x002fd2000f8ec0ff */
[----:B0-----:R-:W0:Y:S04]  /*0a70*/  LDS.128 R8, [UR4+0x10] ;  /* 0x00001004ff087984 */ /* 0x001e280008000c00 */
[----:B------:R-:W1:Y:S04]  /*0a80*/  LDS R0, [UR4+0xc] ;  /* 0x00000c04ff007984 */ /* 0x000e680008000800 */
[----:B------:R-:W2:Y:S01]  /*0a90*/  LDS.64 R6, [UR4+0x20] ;  /* 0x00002004ff067984 */ /* 0x000ea20008000a00 */
[----:B0-----:R-:W-:Y:S02]  /*0aa0*/  SEL R8, R8, RZ, P2 ;  /* 0x000000ff08087207 */ /* 0x001fe40001000000 */
[----:B------:R-:W-:-:S02]  /*0ab0*/  ISETP.GT.U32.AND P2, PT, R24, 0x60, PT ;  /* 0x000000601800780c */ /* 0x000fc40003f44070 */
[----:B-1----:R-:W-:Y:S02]  /*0ac0*/  SEL R0, R0, RZ, P1 ;  /* 0x000000ff00007207 */ /* 0x002fe40000800000 */
[----:B------:R-:W-:Y:S02]  /*0ad0*/  SEL R9, R9, RZ, P2 ;  /* 0x000000ff09097207 */ /* 0x000fe40001000000 */
[----:B------:R-:W-:Y:S02]  /*0ae0*/  IADD3 R0, PT, PT, R8, R0, R5 ;  /* 0x0000000008007210 */ /* 0x000fe40007ffe005 */
[----:B------:R-:W-:Y:S02]  /*0af0*/  ISETP.GT.U32.AND P1, PT, R24, 0xa0, PT ;  /* 0x000000a01800780c */ /* 0x000fe40003f24070 */
[----:B------:R-:W-:Y:S02]  /*0b00*/  SEL R10, R10, RZ, P3 ;  /* 0x000000ff0a0a7207 */ /* 0x000fe40001800000 */
[----:B------:R-:W-:-:S02]  /*0b10*/  ISETP.GT.U32.AND P2, PT, R24, 0xc0, PT ;  /* 0x000000c01800780c */ /* 0x000fc40003f44070 */
[----:B------:R-:W-:Y:S02]  /*0b20*/  ISETP.GT.U32.AND P3, PT, R24, 0xe0, PT ;  /* 0x000000e01800780c */ /* 0x000fe40003f64070 */
[----:B------:R-:W-:Y:S02]  /*0b30*/  SEL R11, R11, RZ, P1 ;  /* 0x000000ff0b0b7207 */ /* 0x000fe40000800000 */
[----:B------:R-:W-:Y:S02]  /*0b40*/  IADD3 R0, PT, PT, R10, R0, R9 ;  /* 0x000000000a007210 */ /* 0x000fe40007ffe009 */
[----:B--2---:R-:W-:Y:S02]  /*0b50*/  SEL R6, R6, RZ, P2 ;  /* 0x000000ff06067207 */ /* 0x004fe40001000000 */
[----:B------:R-:W-:Y:S02]  /*0b60*/  SEL R7, R7, RZ, P3 ;  /* 0x000000ff07077207 */ /* 0x000fe40001800000 */
[----:B------:R-:W-:-:S05]  /*0b70*/  IADD3 R0, PT, PT, R6, R0, R11 ;  /* 0x0000000006007210 */ /* 0x000fca0007ffe00b */
[----:B------:R-:W-:Y:S01]  /*0b80*/  IMAD.IADD R5, R0, 0x1, R7 ;  /* 0x0000000100057824 */ /* 0x000fe200078e0207 */
[----:B------:R-:W-:Y:S06]  /*0b90*/  BRA `(.L_x_4310) ;  /* 0x0000001c00ec7947 */ /* 0x000fec0003800000 */
.L_x_4300:
[----:B------:R-:W0:Y:S01]  /*0ba0*/  S2R R2, SR_TID.X ;  /* 0x0000000000027919 */ /* 0x000e220000002100 */
[----:B------:R-:W1:Y:S02]  /*0bb0*/  LDCU.64 UR6, c[0x0][0x380] ;  /* 0x00007000ff0677ac */ /* 0x000e640008000a00 */
[----:B-1----:R-:W-:Y:S02]  /*0bc0*/  IMAD.U32 R26, RZ, RZ, UR6 ;  /* 0x00000006ff1a7e24 */ /* 0x002fe4000f8e00ff */
[----:B------:R-:W-:Y:S02]  /*0bd0*/  IMAD.U32 R27, RZ, RZ, UR7 ;  /* 0x00000007ff1b7e24 */ /* 0x000fe4000f8e00ff */
[----:B0-----:R-:W-:-:S04]  /*0be0*/  IMAD R29, R2, 0x4, R25 ;  /* 0x00000004021d7824 */ /* 0x001fc800078e0219 */
[----:B------:R-:W-:-:S05]  /*0bf0*/  IMAD.WIDE.U32 R28, R29, 0x8, R26 ;  /* 0x000000081d1c7825 */ /* 0x000fca00078e001a */
        /* <DEDUP_REMOVED lines=11> */
[----:B------:R-:W-:Y:S02]  /*0cb0*/  ISETP.GE.U32.AND P0, PT, R24, UR5, PT ;  /* 0x0000000518007c0c */ /* 0x000fe4000bf06070 */
[----:B--2---:R-:W-:-:S04]  /*0cc0*/  IADD3 R5, PT, PT, R8, R5, R6 ;  /* 0x0000000508057210 */ /* 0x004fc80007ffe006 */
[----:B---3--:R-:W-:-:S04]  /*0cd0*/  IADD3 R5, PT, PT, R12, R5, R10 ;  /* 0x000000050c057210 */ /* 0x008fc80007ffe00a */
[----:B----4-:R-:W-:-:S04]  /*0ce0*/  IADD3 R5, PT, PT, R16, R5, R14 ;  /* 0x0000000510057210 */ /* 0x010fc80007ffe00e */
[----:B-----5:R-:W-:-:S05]  /*0cf0*/  IADD3 R5, PT, PT, R20, R5, R18 ;  /* 0x0000000514057210 */ /* 0x020fca0007ffe012 */
[----:B------:R-:W-:Y:S01]  /*0d00*/  IMAD.IADD R13, R22, 0x1, R5 ;  /* 0x00000001160d7824 */ /* 0x000fe200078e0205 */
[----:B------:R-:W-:Y:S06]  /*0d10*/  @!P0 BRA `(.L_x_4311) ;  /* 0x0000000400688947 */ /* 0x000fec0003800000 */
[----:B------:R-:W-:Y:S01]  /*0d20*/  VIADD R25, R25, UR5 ;  /* 0x0000000519197c36 */ /* 0x000fe20008000000 */
[----:B------:R-:W-:Y:S01]  /*0d30*/  UMOV UR4, URZ ;  /* 0x000000ff00047c82 */ /* 0x000fe20008000000 */
[----:B------:R-:W-:Y:S02]  /*0d40*/  VIADD R20, R0, 0xfffff000 ;  /* 0xfffff00000147836 */ /* 0x000fe40000000000 */
[C---:B------:R-:W-:Y:S02]  /*0d50*/  VIADD R23, R25.reuse, 0x100 ;  /* 0x0000010019177836 */ /* 0x040fe40000000000 */
[C---:B------:R-:W-:Y:S01]  /*0d60*/  IMAD.IADD R22, R25.reuse, 0x1, R2 ;  /* 0x0000000119167824 */ /* 0x040fe200078e0202 */
[----:B------:R-:W-:Y:S01]  /*0d70*/  ISETP.GT.U32.AND P0, PT, R25, R20, PT ;  /* 0x000000141900720c */ /* 0x000fe20003f04070 */
[----:B------:R-:W-:-:S12]  /*0d80*/  IMAD.MOV.U32 R21, RZ, RZ, R25 ;  /* 0x000000ffff157224 */ /* 0x000fd800078e0019 */
[----:B------:R-:W-:Y:S05]  /*0d90*/  @P0 BRA `(.L_x_4312) ;  /* 0x0000000000740947 */ /* 0x000fea0003800000 */
[----:B------:R-:W0:Y:S08]  /*0da0*/  LDC R0, c[0x0][0x3a8] ;  /* 0x0000ea00ff007b82 */ /* 0x000e300000000800 */
[----:B------:R-:W1:Y:S02]  /*0db0*/  LDC.64 R26, c[0x0][0x380] ;  /* 0x0000e000ff1a7b82 */ /* 0x000e640000000a00 */
.L_x_4313:
[----:B------:R-:W-:-:S04]  /*0dc0*/  IMAD R29, R2, 0x4, R21 ;  /* 0x00000004021d7824 */ /* 0x000fc800078e0215 */
[----:B-1----:R-:W-:-:S05]  /*0dd0*/  IMAD.WIDE.U32 R28, R29, 0x8, R26 ;  /* 0x000000081d1c7825 */ /* 0x002fca00078e001a */
[----:B------:R-:W2:Y:S04]  /*0de0*/  LDG.E.128.CONSTANT R4, desc[UR8][R28.64] ;  /* 0x000000081c047981 */ /* 0x000ea8000c1e9d00 */
[----:B------:R-:W2:Y:S04]  /*0df0*/  LDG.E.128.CONSTANT R8, desc[UR8][R28.64+0x10] ;  /* 0x000010081c087981 */ /* 0x000ea8000c1e9d00 */
[----:B------:R-:W3:Y:S01]  /*0e00*/  LDG.E.128.CONSTANT R16, desc[UR8][R28.64+0x4010] ;  /* 0x004010081c107981 */ /* 0x000ee2000c1e9d00 */
[----:B--2---:R-:W-:-:S03]  /*0e10*/  IADD3 R9, PT, PT, R6, R13, R4 ;  /* 0x0000000d06097210 */ /* 0x004fc60007ffe004 */
[----:B------:R-:W2:Y:S01]  /*0e20*/  LDG.E.128.CONSTANT R12, desc[UR8][R28.64+0x2000] ;  /* 0x002000081c0c7981 */ /* 0x000ea2000c1e9d00 */
[----:B------:R-:W-:-:S03]  /*0e30*/  IADD3 R9, PT, PT, R10, R9, R8 ;  /* 0x000000090a097210 */ /* 0x000fc60007ffe008 */
[----:B------:R-:W4:Y:S01]  /*0e40*/  LDG.E.128.CONSTANT R4, desc[UR8][R28.64+0x2010] ;  /* 0x002010081c047981 */ /* 0x000f22000c1e9d00 */
[----:B--2---:R-:W-:-:S03]  /*0e50*/  IADD3 R9, PT, PT, R14, R9, R12 ;  /* 0x000000090e097210 */ /* 0x004fc60007ffe00c */
[----:B------:R-:W4:Y:S02]  /*0e60*/  LDG.E.128.CONSTANT R12, desc[UR8][R28.64+0x4000] ;  /* 0x004000081c0c7981 */ /* 0x000f24000c1e9d00 */
[----:B----4-:R-:W-:Y:S02]  /*0e70*/  IADD3 R13, PT, PT, R6, R9, R4 ;  /* 0x00000009060d7210 */ /* 0x010fe40007ffe004 */
[----:B------:R-:W0:Y:S04]  /*0e80*/  LDG.E.128.CONSTANT R4, desc[UR8][R28.64+0x6000] ;  /* 0x006000081c047981 */ /* 0x000e28000c1e9d00 */
[----:B------:R-:W2:Y:S01]  /*0e90*/  LDG.E.128.CONSTANT R8, desc[UR8][R28.64+0x6010] ;  /* 0x006010081c087981 */ /* 0x000ea2000c1e9d00 */
[----:B------:R-:W-:-:S04]  /*0ea0*/  IADD3 R13, PT, PT, R14, R13, R12 ;  /* 0x0000000d0e0d7210 */ /* 0x000fc80007ffe00c */
[----:B---3--:R-:W-:Y:S01]  /*0eb0*/  IADD3 R13, PT, PT, R18, R13, R16 ;  /* 0x0000000d120d7210 */ /* 0x008fe20007ffe010 */
[----:B0-----:R-:W-:-:S05]  /*0ec0*/  IMAD.IADD R5, R0, 0x1, -R21 ;  /* 0x0000000100057824 */ /* 0x001fca00078e0a15 */
[----:B------:R-:W-:Y:S02]  /*0ed0*/  ISETP.GE.U32.AND P0, PT, R5, UR5, PT ;  /* 0x0000000505007c0c */ /* 0x000fe4000bf06070 */
[----:B------:R-:W-:-:S04]  /*0ee0*/  IADD3 R13, PT, PT, R6, R13, R4 ;  /* 0x0000000d060d7210 */ /* 0x000fc80007ffe004 */
[----:B--2---:R-:W-:-:S07]  /*0ef0*/  IADD3 R13, PT, PT, R10, R13, R8 ;  /* 0x0000000d0a0d7210 */ /* 0x004fce0007ffe008 */
[----:B------:R-:W-:Y:S05]  /*0f00*/  @!P0 BRA `(.L_x_4311) ;  /* 0x0000000000ec8947 */ /* 0x000fea0003800000 */
[----:B------:R-:W-:Y:S01]  /*0f10*/  VIADD R21, R21, UR5 ;  /* 0x0000000515157c36 */ /* 0x000fe20008000000 */
[----:B------:R-:W-:Y:S01]  /*0f20*/  UIADD3 UR4, UPT, UPT, UR4, 0x1, URZ ;  /* 0x0000000104047890 */ /* 0x000fe2000fffe0ff */
[----:B------:R-:W-:Y:S02]  /*0f30*/  VIADD R23, R23, UR5 ;  /* 0x0000000517177c36 */ /* 0x000fe40008000000 */
[----:B------:R-:W-:Y:S01]  /*0f40*/  VIADD R22, R22, UR5 ;  /* 0x0000000516167c36 */ /* 0x000fe20008000000 */
[----:B------:R-:W-:-:S13]  /*0f50*/  ISETP.GT.U32.AND P0, PT, R21, R20, PT ;  /* 0x000000141500720c */ /* 0x000fda0003f04070 */
[----:B------:R-:W-:Y:S05]  /*0f60*/  @!P0 BRA `(.L_x_4313) ;  /* 0xfffffffc00948947 */ /* 0x000fea000383ffff */
.L_x_4312:
[----:B------:R-:W-:-:S13]  /*0f70*/  ISETP.GE.U32.AND P0, PT, R21, R0, PT ;  /* 0x000000001500720c */ /* 0x000fda0003f06070 */
[----:B------:R-:W-:Y:S05]  /*0f80*/  @P0 BRA `(.L_x_4311) ;  /* 0x0000000000cc0947 */ /* 0x000fea0003800000 */
[----:B------:R-:W-:Y:S01]  /*0f90*/  IMAD.IADD R5, R0, 0x1, -R21 ;  /* 0x0000000100057824 */ /* 0x000fe200078e0a15 */
[----:B------:R-:W-:Y:S04]  /*0fa0*/  BSSY.RECONVERGENT B1, `(.L_x_4311) ;  /* 0x0000031000017945 */ /* 0x000fe80003800200 */
[----:B------:R-:W-:-:S13]  /*0fb0*/  ISETP.GE.AND P0, PT, R2, R5, PT ;  /* 0x000000050200720c */ /* 0x000fda0003f06270 */
[----:B------:R-:W-:Y:S05]  /*0fc0*/  @P0 BRA `(.L_x_4314) ;  /* 0x0000000000b80947 */ /* 0x000fea0003800000 */
[----:B------:R-:W0:Y:S01]  /*0fd0*/  LDC R4, c[0x0][0x3ac] ;  /* 0x0000eb00ff047b82 */ /* 0x000e220000000800 */
[----:B------:R-:W-:Y:S01]  /*0fe0*/  LOP3.LUT R7, RZ, R2, RZ, 0x33, !PT ;  /* 0x00000002ff077212 */ /* 0x000fe200078e33ff */
[----:B------:R-:W-:Y:S04]  /*0ff0*/  BSSY.RECONVERGENT B2, `(.L_x_4315) ;  /* 0x0000016000027945 */ /* 0x000fe80003800200 */
[----:B------:R-:W-:-:S04]  /*1000*/  IMAD.IADD R0, R7, 0x1, R0 ;  /* 0x0000000107007824 */ /* 0x000fc800078e0200 */
[C---:B------:R-:W-:Y:S01]  /*1010*/  IMAD.IADD R25, R0.reuse, 0x1, -R25 ;  /* 0x0000000100197824 */ /* 0x040fe200078e0a19 */
[C---:B------:R-:W-:Y:S02]  /*1020*/  LOP3.LUT R6, R0.reuse, 0x300, RZ, 0xc0, !PT ;  /* 0x0000030000067812 */ /* 0x040fe400078ec0ff */
[----:B------:R-:W-:Y:S02]  /*1030*/  LEA.HI R0, R0, 0x1, RZ, 0x18 ;  /* 0x0000000100007811 */ /* 0x000fe400078fc0ff */
[----:B------:R-:W-:Y:S01]  /*1040*/  ISETP.NE.AND P0, PT, R6, 0x300, PT ;  /* 0x000003000600780c */ /* 0x000fe20003f05270 */
[----:B0-----:R-:W-:-:S04]  /*1050*/  IMAD R4, R4, UR4, RZ ;  /* 0x0000000404047c24 */ /* 0x001fc8000f8e02ff */
[----:B------:R-:W-:-:S05]  /*1060*/  IMAD R4, R4, -0x1000, R25 ;  /* 0xfffff00004047824 */ /* 0x000fca00078e0219 */
[----:B------:R-:W-:Y:S01]  /*1070*/  ISETP.GE.U32.AND P1, PT, R4, 0x300, PT ;  /* 0x000003000400780c */ /* 0x000fe20003f26070 */
[----:B------:R-:W-:Y:S02]  /*1080*/  IMAD.MOV.U32 R4, RZ, RZ, R2 ;  /* 0x000000ffff047224 */ /* 0x000fe400078e0002 */
[----:B------:R-:W-:Y:S10]  /*1090*/  @!P0 BRA `(.L_x_4316) ;  /* 0x00000000002c8947 */ /* 0x000ff40003800000 */
[----:B------:R-:W-:Y:S01]  /*10a0*/  LOP3.LUT R0, R0, 0x3, RZ, 0xc0, !PT ;  /* 0x0000000300007812 */ /* 0x000fe200078ec0ff */
[----:B------:R-:W-:-:S04]  /*10b0*/  IMAD.MOV.U32 R4, RZ, RZ, R2 ;  /* 0x000000ffff047224 */ /* 0x000fc800078e0002 */
[----:B------:R-:W-:-:S07]  /*10c0*/  IMAD.MOV R0, RZ, RZ, -R0 ;  /* 0x000000ffff007224 */ /* 0x000fce00078e0a00 */
.L_x_4317:
[----:B------:R-:W-:-:S06]  /*10d0*/  IMAD.WIDE.U32 R6, R22, 0x8, R26 ;  /* 0x0000000816067825 */ /* 0x000fcc00078e001a */
[----:B------:R-:W2:Y:S01]  /*10e0*/  LDG.E.CONSTANT R6, desc[UR8][R6.64] ;  /* 0x0000000806067981 */ /* 0x000ea2000c1e9900 */
[----:B------:R-:W-:Y:S02]  /*10f0*/  VIADD R0, R0, 0x1 ;  /* 0x0000000100007836 */ /* 0x000fe40000000000 */
[----:B------:R-:W-:Y:S02]  /*1100*/  VIADD R4, R4, 0x100 ;  /* 0x0000010004047836 */ /* 0x000fe40000000000 */
[----:B------:R-:W-:Y:S01]  /*1110*/  VIADD R22, R22, 0x100 ;  /* 0x0000010016167836 */ /* 0x000fe20000000000 */
[----:B------:R-:W-:Y:S01]  /*1120*/  ISETP.NE.AND P0, PT, R0, RZ, PT ;  /* 0x000000ff0000720c */ /* 0x000fe20003f05270 */
[----:B--2---:R-:W-:-:S12]  /*1130*/  IMAD.IADD R13, R6, 0x1, R13 ;  /* 0x00000001060d7824 */ /* 0x004fd800078e020d */
[----:B------:R-:W-:Y:S05]  /*1140*/  @P0 BRA `(.L_x_4317) ;  /* 0xfffffffc00e00947 */ /* 0x000fea000383ffff */
.L_x_4316:
[----:B------:R-:W-:Y:S05]  /*1150*/  BSYNC.RECONVERGENT B2 ;  /* 0x0000000000027941 */ /* 0x000fea0003800200 */
.L_x_4315:
[----:B------:R-:W-:Y:S05]  /*1160*/  @!P1 BRA `(.L_x_4314) ;  /* 0x0000000000509947 */ /* 0x000fea0003800000 */
[C---:B------:R-:W-:Y:S02]  /*1170*/  IMAD.IADD R23, R4.reuse, 0x1, R23 ;  /* 0x0000000104177824 */ /* 0x040fe400078e0217 */
[----:B------:R-:W-:-:S07]  /*1180*/  VIADD R0, R4, 0x200 ;  /* 0x0000020004007836 */ /* 0x000fce0000000000 */
.L_x_4318:
[C---:B------:R-:W-:Y:S02]  /*1190*/  VIADD R7, R23.reuse, 0xffffff00 ;  /* 0xffffff0017077836 */ /* 0x040fe40000000000 */
[----:B------:R-:W-:-:S04]  /*11a0*/  IMAD.WIDE.U32 R8, R23, 0x8, R26 ;  /* 0x0000000817087825 */ /* 0x000fc800078e001a */
        /* <DEDUP_REMOVED lines=13> */
[----:B--2---:R-:W-:-:S04]  /*1280*/  IADD3 R13, PT, PT, R8, R13, R6 ;  /* 0x0000000d080d7210 */ /* 0x004fc80007ffe006 */
[----:B---3--:R-:W-:-:S05]  /*1290*/  IADD3 R13, PT, PT, R14, R13, R10 ;  /* 0x0000000d0e0d7210 */ /* 0x008fca0007ffe00a */
[----:B------:R-:W-:Y:S05]  /*12a0*/  @!P0 BRA `(.L_x_4318) ;  /* 0xfffffffc00b88947 */ /* 0x000fea000383ffff */
.L_x_4314:
[----:B------:R-:W-:Y:S05]  /*12b0*/  BSYNC.RECONVERGENT B1 ;  /* 0x0000000000017941 */ /* 0x000fea0003800200 */
.L_x_4311:
        /* <DEDUP_REMOVED lines=14> */
[----:B------:R-:W-:-:S03]  /*13a0*/  ISETP.GT.AND P0, PT, R8, 0x17, PT ;  /* 0x000000170800780c */ /* 0x000fc60003f04270 */
[----:B------:R-:W-:Y:S01]  /*13b0*/  IMAD.IADD R4, R5, 0x1, R4 ;  /* 0x0000000105047824 */ /* 0x000fe200078e0204 */
[----:B------:R-:W-:-:S04]  /*13c0*/  @!P1 SHF.R.U32.HI R5, RZ, 0x3, R2 ;  /* 0x00000003ff059819 */ /* 0x000fc80000011602 */
[----:B------:R-:W0:Y:S01]  /*13d0*/  SHFL.DOWN PT, R6, R4, 0x8, 0x1f ;  /* 0x09001f0004067f89 */ /* 0x000e2200000e0000 */
[----:B------:R-:W-:Y:S02]  /*13e0*/  @!P1 LOP3.LUT R5, R5, 0x7c, RZ, 0xc0, !PT ;  /* 0x0000007c05059812 */ /* 0x000fe400078ec0ff */
[----:B0-----:R-:W-:Y:S02]  /*13f0*/  SEL R7, R6, RZ, !P0 ;  /* 0x000000ff06077207 */ /* 0x001fe40004000000 */
[----:B------:R-:W-:Y:S02]  /*1400*/  ISETP.GT.AND P0, PT, R8, 0xf, PT ;  /* 0x0000000f0800780c */ /* 0x000fe40003f04270 */
[----:B------:R-:W-:Y:S01]  /*1410*/  @!P1 MOV R6, 0x400 ;  /* 0x0000040000069802 */ /* 0x000fe20000000f00 */
[----:B------:R-:W-:-:S03]  /*1420*/  IMAD.IADD R7, R4, 0x1, R7 ;  /* 0x0000000104077824 */ /* 0x000fc600078e0207 */
[----:B-1----:R-:W-:Y:S02]  /*1430*/  @!P1 LEA R6, R9, R6, 0x18 ;  /* 0x0000000609069211 */ /* 0x002fe400078ec0ff */
[----:B------:R-:W0:Y:S03]  /*1440*/  SHFL.DOWN PT, R0, R7, 0x10, 0x1f ;  /* 0x0a001f0007007f89 */ /* 0x000e2600000e0000 */
        /* <DEDUP_REMOVED lines=18> */
.L_x_4299:
[----:B------:R-:W0:Y:S01]  /*1570*/  LDCU UR6, c[0x0][0x3a8] ;  /* 0x00007500ff0677ac */ /* 0x000e220008000800 */
[----:B------:R-:W-:-:S05]  /*1580*/  IMAD.SHL.U32 R6, R3, 0x1000, RZ ;  /* 0x0000100003067824 */ /* 0x000fca00078e00ff */
[----:B0-----:R-:W-:-:S04]  /*1590*/  IADD3 R2, PT, PT, -R6, UR6, RZ ;  /* 0x0000000606027c10 */ /* 0x001fc8000fffe1ff */
        /* <DEDUP_REMOVED lines=9> */
[----:B------:R-:W-:-:S04]  /*1630*/  IMAD.IADD R9, R6, 0x1, R7 ;  /* 0x0000000106097824 */ /* 0x000fc800078e0207 */
[----:B0-----:R-:W-:-:S05]  /*1640*/  IMAD.WIDE.U32 R4, R9, 0x8, R4 ;  /* 0x0000000809047825 */ /* 0x001fca00078e0004 */
[----:B------:R0:W5:Y:S01]  /*1650*/  LDG.E.CONSTANT R0, desc[UR8][R4.64] ;  /* 0x0000000804007981 */ /* 0x000162000c1e9900 */
[----:B------:R-:W-:-:S07]  /*1660*/  VIADD R11, R7, 0x100 ;  /* 0x00000100070b7836 */ /* 0x000fce0000000000 */
.L_x_4321:
[----:B------:R-:W-:Y:S05]  /*1670*/  BSYNC.RECONVERGENT B1 ;  /* 0x0000000000017941 */ /* 0x000fea0003800200 */
.L_x_4320:
[----:B------:R-:W-:Y:S01]  /*1680*/  ISETP.GE.U32.AND P0, PT, R11, R2, PT ;  /* 0x000000020b00720c */ /* 0x000fe20003f06070 */
[----:B------:R-:W-:-:S12]  /*1690*/  BSSY.RECONVERGENT B1, `(.L_x_4322) ;  /* 0x000002e000017945 */ /* 0x000fd80003800200 */
[----:B------:R-:W-:Y:S05]  /*16a0*/  @P0 BRA `(.L_x_4323) ;  /* 0x0000000000b00947 */ /* 0x000fea0003800000 */
[----:B0-----:R-:W-:Y:S01]  /*16b0*/  LOP3.LUT R4, RZ, R11, RZ, 0x33, !PT ;  /* 0x0000000bff047212 */ /* 0x001fe200078e33ff */
[----:B------:R-:W-:Y:S04]  /*16c0*/  BSSY.RECONVERGENT B2, `(.L_x_4324) ;  /* 0x0000014000027945 */ /* 0x000fe80003800200 */
[----:B------:R-:W-:-:S04]  /*16d0*/  VIADD R5, R4, UR6 ;  /* 0x0000000604057c36 */ /* 0x000fc80008000000 */
[C---:B------:R-:W-:Y:S01]  /*16e0*/  IMAD.IADD R8, R5.reuse, 0x1, -R6 ;  /* 0x0000000105087824 */ /* 0x040fe200078e0a06 */
[----:B------:R-:W-:-:S04]  /*16f0*/  LOP3.LUT R4, R5, 0x300, RZ, 0xc0, !PT ;  /* 0x0000030005047812 */ /* 0x000fc800078ec0ff */
[----:B------:R-:W-:Y:S02]  /*1700*/  ISETP.NE.AND P0, PT, R4, 0x300, PT ;  /* 0x000003000400780c */ /* 0x000fe40003f05270 */
[----:B------:R-:W-:-:S11]  /*1710*/  ISETP.GE.U32.AND P1, PT, R8, 0x300, PT ;  /* 0x000003000800780c */ /* 0x000fd60003f26070 */
[----:B------:R-:W-:Y:S05]  /*1720*/  @!P0 BRA `(.L_x_4325) ;  /* 0x0000000000348947 */ /* 0x000fea0003800000 */
[----:B------:R-:W0:Y:S01]  /*1730*/  LDC.64 R8, c[0x0][0x380] ;  /* 0x0000e000ff087b82 */ /* 0x000e220000000a00 */
[----:B------:R-:W-:Y:S01]  /*1740*/  LEA.HI R4, R5, 0x1, RZ, 0x18 ;  /* 0x0000000105047811 */ /* 0x000fe200078fc0ff */
[----:B------:R-:W-:-:S03]  /*1750*/  IMAD.IADD R13, R6, 0x1, R11 ;  /* 0x00000001060d7824 */ /* 0x000fc600078e020b */
[----:B------:R-:W-:-:S05]  /*1760*/  LOP3.LUT R4, R4, 0x3, RZ, 0xc0, !PT ;  /* 0x0000000304047812 */ /* 0x000fca00078ec0ff */
[----:B------:R-:W-:-:S07]  /*1770*/  IMAD.MOV R10, RZ, RZ, -R4 ;  /* 0x000000ffff0a7224 */ /* 0x000fce00078e0a04 */
.L_x_4326:
        /* <DEDUP_REMOVED lines=8> */
.L_x_4325:
[----:B------:R-:W-:Y:S05]  /*1800*/  BSYNC.RECONVERGENT B2 ;  /* 0x0000000000027941 */ /* 0x000fea0003800200 */
.L_x_4324:
[----:B------:R-:W-:Y:S05]  /*1810*/  @!P1 BRA `(.L_x_4323) ;  /* 0x0000000000549947 */ /* 0x000fea0003800000 */
[----:B------:R-:W0:Y:S01]  /*1820*/  LDC.64 R4, c[0x0][0x380] ;  /* 0x0000e000ff047b82 */ /* 0x000e220000000a00 */
[----:B------:R-:W-:Y:S02]  /*1830*/  IMAD.IADD R17, R6, 0x1, R11 ;  /* 0x0000000106117824 */ /* 0x000fe400078e020b */
[----:B------:R-:W-:-:S07]  /*1840*/  VIADD R6, R11, 0x200 ;  /* 0x000002000b067836 */ /* 0x000fce0000000000 */
.L_x_4327:
        /* <DEDUP_REMOVED lines=18> */
.L_x_4323:
[----:B------:R-:W-:Y:S05]  /*1970*/  BSYNC.RECONVERGENT B1 ;  /* 0x0000000000017941 */ /* 0x000fea0003800200 */
.L_x_4322:
        /* <DEDUP_REMOVED lines=13> */
[----:B------:R-:W-:Y:S01]  /*1a50*/  IMAD.IADD R2, R5, 0x1, R2 ;  /* 0x0000000105027824 */ /* 0x000fe200078e0202 */
[----:B------:R-:W-:-:S04]  /*1a60*/  @!P1 MOV R5, 0x400 ;  /* 0x0000040000059802 */ /* 0x000fc80000000f00 */
        /* <DEDUP_REMOVED lines=28> */
[----:B----4-:R-:W-:Y:S01]  /*1c30*/  IMAD.IADD R5, R0, 0x1, R7 ;  /* 0x0000000100057824 */ /* 0x010fe200078e0207 */
[----:B------:R-:W-:Y:S06]  /*1c40*/  BRA `(.L_x_4310) ;  /* 0x0000000c00c07947 */ /* 0x000fec0003800000 */
.L_x_4328:
[----:B0-----:R-:W-:Y:S01]  /*1c50*/  LOP3.LUT R4, R7, 0x3e0, RZ, 0xc0, !PT ;  /* 0x000003e007047812 */ /* 0x001fe200078ec0ff */
[----:B------:R-:W0:Y:S03]  /*1c60*/  S2R R8, SR_LANEID ;  /* 0x0000000000087919 */ /* 0x000e260000000000 */
        /* <DEDUP_REMOVED lines=16> */
[----:B------:R-:W-:Y:S02]  /*1d70*/  ISETP.GT.AND P0, PT, R10, R9, PT ;  /* 0x000000090a00720c */ /* 0x000fe40003f04270 */
[----:B------:R-:W-:Y:S01]  /*1d80*/  @!P1 MOV R10, 0x400 ;  /* 0x00000400000a9802 */ /* 0x000fe20000000f00 */
[----:B------:R-:W-:Y:S02]  /*1d90*/  IMAD.IADD R6, R4, 0x1, R5 ;  /* 0x0000000104067824 */ /* 0x000fe400078e0205 */
[C---:B------:R-:W-:Y:S01]  /*1da0*/  VIADD R4, R8.reuse, 0x8 ;  /* 0x0000000808047836 */ /* 0x040fe20000000000 */
[----:B0-----:R-:W-:Y:S01]  /*1db0*/  @!P1 LEA R11, R11, R10, 0x18 ;  /* 0x0000000a0b0b9211 */ /* 0x001fe200078ec0ff */
[----:B------:R-:W-:Y:S01]  /*1dc0*/  VIADD R8, R8, 0x10 ;  /* 0x0000001008087836 */ /* 0x000fe20000000000 */
[----:B------:R-:W0:Y:S02]  /*1dd0*/  SHFL.DOWN PT, R5, R6, 0x4, R9 ;  /* 0x0880000006057989 */ /* 0x000e2400000e0009 */
[----:B0-----:R-:W-:-:S02]  /*1de0*/  SEL R5, R5, RZ, !P0 ;  /* 0x000000ff05057207 */ /* 0x001fc40004000000 */
[----:B------:R-:W-:-:S03]  /*1df0*/  ISETP.GT.AND P0, PT, R4, R9, PT ;  /* 0x000000090400720c */ /* 0x000fc60003f04270 */
[----:B------:R-:W-:Y:S01]  /*1e00*/  IMAD.IADD R0, R6, 0x1, R5 ;  /* 0x0000000106007824 */ /* 0x000fe200078e0205 */
[----:B------:R-:W-:-:S04]  /*1e10*/  @!P1 SHF.R.U32.HI R6, RZ, 0x3, R7 ;  /* 0x00000003ff069819 */ /* 0x000fc80000011607 */
[----:B------:R-:W0:Y:S01]  /*1e20*/  SHFL.DOWN PT, R5, R0, 0x8, R9 ;  /* 0x0900000000057989 */ /* 0x000e2200000e0009 */
[----:B------:R-:W-:-:S05]  /*1e30*/  @!P1 LOP3.LUT R6, R6, 0x7c, RZ, 0xc0, !PT ;  /* 0x0000007c06069812 */ /* 0x000fca00078ec0ff */
[----:B------:R-:W-:Y:S01]  /*1e40*/  @!P1 IMAD.IADD R6, R6, 0x1, R11 ;  /* 0x0000000106069824 */ /* 0x000fe200078e020b */
        /* <DEDUP_REMOVED lines=16> */
[----:B------:R-:W1:Y:S04]  /*1f50*/  LDS.128 R8, [UR4+0x10] ;  /* 0x00001004ff087984 */ /* 0x000e680008000c00 */
[----:B------:R-:W2:Y:S04]  /*1f60*/  LDS R0, [UR4+0xc] ;  /* 0x00000c04ff007984 */ /* 0x000ea80008000800 */
[----:B0-----:R-:W0:Y:S01]  /*1f70*/  LDS.64 R6, [UR4+0x20] ;  /* 0x00002004ff067984 */ /* 0x001e220008000a00 */
[----:B-1----:R-:W-:Y:S02]  /*1f80*/  SEL R8, R8, RZ, P2 ;  /* 0x000000ff08087207 */ /* 0x002fe40001000000 */
[----:B------:R-:W-:-:S02]  /*1f90*/  ISETP.GT.U32.AND P2, PT, R2, 0x60, PT ;  /* 0x000000600200780c */ /* 0x000fc40003f44070 */
[----:B--2---:R-:W-:Y:S02]  /*1fa0*/  SEL R0, R0, RZ, P1 ;  /* 0x000000ff00007207 */ /* 0x004fe40000800000 */
        /* <DEDUP_REMOVED lines=8> */
[----:B0-----:R-:W-:Y:S02]  /*2030*/  SEL R6, R6, RZ, P2 ;  /* 0x000000ff06067207 */ /* 0x001fe40001000000 */
[----:B------:R-:W-:Y:S02]  /*2040*/  SEL R7, R7, RZ, P3 ;  /* 0x000000ff07077207 */ /* 0x000fe40001800000 */
[----:B------:R-:W-:-:S05]  /*2050*/  IADD3 R0, PT, PT, R6, R0, R11 ;  /* 0x0000000006007210 */ /* 0x000fca0007ffe00b */
[----:B------:R-:W-:Y:S01]  /*2060*/  IMAD.IADD R5, R0, 0x1, R7 ;  /* 0x0000000100057824 */ /* 0x000fe200078e0207 */
[----:B------:R-:W-:Y:S06]  /*2070*/  BRA `(.L_x_4310) ;  /* 0x0000000800b47947 */ /* 0x000fec0003800000 */
.L_x_4319:
[----:B------:R-:W0:Y:S01]  /*2080*/  S2R R0, SR_TID.X ;  /* 0x0000000000007919 */ /* 0x000e220000002100 */
[----:B------:R-:W1:Y:S02]  /*2090*/  LDCU.64 UR10, c[0x0][0x380] ;  /* 0x00007000ff0a77ac */ /* 0x000e640008000a00 */
[----:B-1----:R-:W-:Y:S02]  /*20a0*/  IMAD.U32 R4, RZ, RZ, UR10 ;  /* 0x0000000aff047e24 */ /* 0x002fe4000f8e00ff */
[----:B------:R-:W-:Y:S02]  /*20b0*/  IMAD.U32 R5, RZ, RZ, UR11 ;  /* 0x0000000bff057e24 */ /* 0x000fe4000f8e00ff */
[----:B0-----:R-:W-:-:S04]  /*20c0*/  IMAD.IADD R11, R6, 0x1, R0 ;  /* 0x00000001060b7824 */ /* 0x001fc800078e0200 */
[----:B------:R-:W-:-:S05]  /*20d0*/  IMAD.WIDE.U32 R10, R11, 0x8, R4 ;  /* 0x000000080b0a7825 */ /* 0x000fca00078e0004 */
        /* <DEDUP_REMOVED lines=16> */
[----:B------:R-:W-:-:S02]  /*21e0*/  ISETP.GE.U32.AND P0, PT, R2, UR5, PT ;  /* 0x0000000502007c0c */ /* 0x000fc4000bf06070 */
        /* <DEDUP_REMOVED lines=9> */
[----:B------:R-:W-:Y:S01]  /*2280*/  UIADD3 UR7, UPT, UPT, UR6, -0x1000, URZ ;  /* 0xfffff00006077890 */ /* 0x000fe2000fffe0ff */
[----:B------:R-:W-:Y:S01]  /*2290*/  VIADD R11, R6, UR5 ;  /* 0x00000005060b7c36 */ /* 0x000fe20008000000 */
[----:B------:R-:W-:-:S03]  /*22a0*/  UMOV UR4, URZ ;  /* 0x000000ff00047c82 */ /* 0x000fc60008000000 */
[C---:B------:R-:W-:Y:S01]  /*22b0*/  VIADD R2, R11.reuse, 0x100 ;  /* 0x000001000b027836 */ /* 0x040fe20000000000 */
[C---:B------:R-:W-:Y:S01]  /*22c0*/  ISETP.GT.U32.AND P0, PT, R11.reuse, UR7, PT ;  /* 0x000000070b007c0c */ /* 0x040fe2000bf04070 */
[----:B------:R-:W-:Y:S02]  /*22d0*/  IMAD.IADD R9, R11, 0x1, R0 ;  /* 0x000000010b097824 */ /* 0x000fe400078e0200 */
[----:B------:R-:W-:-:S10]  /*22e0*/  IMAD.MOV.U32 R13, RZ, RZ, R11 ;  /* 0x000000ffff0d7224 */ /* 0x000fd400078e000b */
[----:B------:R-:W-:Y:S05]  /*22f0*/  @P0 BRA `(.L_x_4330) ;  /* 0x0000000000980947 */ /* 0x000fea0003800000 */
[----:B------:R-:W0:Y:S01]  /*2300*/  LDC.64 R4, c[0x0][0x380] ;  /* 0x0000e000ff047b82 */ /* 0x000e220000000a00 */
[----:B------:R-:W1:Y:S01]  /*2310*/  LDCU UR6, c[0x0][0x3a8] ;  /* 0x00007500ff0677ac */ /* 0x000e620008000800 */
[----:B------:R-:W-:Y:S01]  /*2320*/  NOP ;  /* 0x0000000000007918 */ /* 0x000fe20000000000 */
.L_x_4331:
[----:B------:R-:W-:-:S04]  /*2330*/  IMAD.IADD R7, R0, 0x1, R13 ;  /* 0x0000000100077824 */ /* 0x000fc800078e020d */
[----:B0-----:R-:W-:-:S05]  /*2340*/  IMAD.WIDE.U32 R6, R7, 0x8, R4 ;  /* 0x0000000807067825 */ /* 0x001fca00078e0004 */
        /* <DEDUP_REMOVED lines=12> */
[----:B------:R-:W5:Y:S01]  /*2410*/  LDG.E.CONSTANT R27, desc[UR8][R6.64+0x7800] ;  /* 0x00780008061b7981 */ /* 0x000f62000c1e9900 */
[----:B--2---:R-:W-:-:S03]  /*2420*/  IADD3 R22, PT, PT, R20, R8, R25 ;  /* 0x0000000814167210 */ /* 0x004fc60007ffe019 */
[----:B------:R-:W2:Y:S04]  /*2430*/  LDG.E.CONSTANT R25, desc[UR8][R6.64+0x6000] ;  /* 0x0060000806197981 */ /* 0x000ea8000c1e9900 */
[----:B------:R-:W2:Y:S04]  /*2440*/  LDG.E.CONSTANT R20, desc[UR8][R6.64+0x6800] ;  /* 0x0068000806147981 */ /* 0x000ea8000c1e9900 */
[----:B------:R-:W2:Y:S01]  /*2450*/  LDG.E.CONSTANT R8, desc[UR8][R6.64+0x7000] ;  /* 0x0070000806087981 */ /* 0x000ea2000c1e9900 */
[----:B---3--:R-:W-:-:S04]  /*2460*/  IADD3 R10, PT, PT, R15, R22, R10 ;  /* 0x000000160f0a7210 */ /* 0x008fc80007ffe00a */
[----:B----4-:R-:W-:-:S04]  /*2470*/  IADD3 R10, PT, PT, R18, R10, R23 ;  /* 0x0000000a120a7210 */ /* 0x010fc80007ffe017 */
[----:B-----5:R-:W-:-:S04]  /*2480*/  IADD3 R10, PT, PT, R16, R10, R21 ;  /* 0x0000000a100a7210 */ /* 0x020fc80007ffe015 */
[----:B------:R-:W-:Y:S02]  /*2490*/  IADD3 R10, PT, PT, R14, R10, R19 ;  /* 0x0000000a0e0a7210 */ /* 0x000fe40007ffe013 */
[----:B-1----:R-:W-:-:S04]  /*24a0*/  IADD3 R14, PT, PT, -R13, UR6, RZ ;  /* 0x000000060d0e7c10 */ /* 0x002fc8000fffe1ff */
[----:B------:R-:W-:Y:S02]  /*24b0*/  ISETP.GE.U32.AND P0, PT, R14, UR5, PT ;  /* 0x000000050e007c0c */ /* 0x000fe4000bf06070 */
[----:B------:R-:W-:-:S04]  /*24c0*/  IADD3 R10, PT, PT, R17, R10, R12 ;  /* 0x0000000a110a7210 */ /* 0x000fc80007ffe00c */
[----:B--2---:R-:W-:-:S04]  /*24d0*/  IADD3 R10, PT, PT, R20, R10, R25 ;  /* 0x0000000a140a7210 */ /* 0x004fc80007ffe019 */
[----:B------:R-:W-:-:S03]  /*24e0*/  IADD3 R8, PT, PT, R27, R10, R8 ;  /* 0x0000000a1b087210 */ /* 0x000fc60007ffe008 */
[----:B------:R-:W-:Y:S05]  /*24f0*/  @!P0 BRA `(.L_x_4329) ;  /* 0x0000000000ec8947 */ /* 0x000fea0003800000 */
[----:B------:R-:W-:Y:S01]  /*2500*/  VIADD R13, R13, UR5 ;  /* 0x000000050d0d7c36 */ /* 0x000fe20008000000 */
[----:B------:R-:W-:Y:S01]  /*2510*/  UIADD3 UR4, UPT, UPT, UR4, 0x1, URZ ;  /* 0x0000000104047890 */ /* 0x000fe2000fffe0ff */
[----:B------:R-:W-:Y:S02]  /*2520*/  VIADD R2, R2, UR5 ;  /* 0x0000000502027c36 */ /* 0x000fe40008000000 */
[----:B------:R-:W-:Y:S01]  /*2530*/  VIADD R9, R9, UR5 ;  /* 0x0000000509097c36 */ /* 0x000fe20008000000 */
[----:B------:R-:W-:-:S13]  /*2540*/  ISETP.GT.U32.AND P0, PT, R13, UR7, PT ;  /* 0x000000070d007c0c */ /* 0x000fda000bf04070 */
[----:B------:R-:W-:Y:S05]  /*2550*/  @!P0 BRA `(.L_x_4331) ;  /* 0xfffffffc00748947 */ /* 0x000fea000383ffff */
.L_x_4330:
[----:B------:R-:W-:-:S13]  /*2560*/  ISETP.GE.U32.AND P0, PT, R13, UR6, PT ;  /* 0x000000060d007c0c */ /* 0x000fda000bf06070 */
[----:B------:R-:W-:Y:S05]  /*2570*/  @P0 BRA `(.L_x_4329) ;  /* 0x0000000000cc0947 */ /* 0x000fea0003800000 */
[----:B------:R-:W-:Y:S01]  /*2580*/  IADD3 R7, PT, PT, -R13, UR6, RZ ;  /* 0x000000060d077c10 */ /* 0x000fe2000fffe1ff */
[----:B------:R-:W-:Y:S03]  /*2590*/  BSSY.RECONVERGENT B1, `(.L_x_4329) ;  /* 0x0000031000017945 */ /* 0x000fe60003800200 */
[----:B------:R-:W-:-:S13]  /*25a0*/  ISETP.GE.AND P0, PT, R0, R7, PT ;  /* 0x000000070000720c */ /* 0x000fda0003f06270 */
[----:B------:R-:W-:Y:S05]  /*25b0*/  @P0 BRA `(.L_x_4332) ;  /* 0x0000000000b80947 */ /* 0x000fea0003800000 */
[----:B------:R-:W0:Y:S01]  /*25c0*/  LDC R12, c[0x0][0x3ac] ;  /* 0x0000eb00ff0c7b82 */ /* 0x000e220000000800 */
[----:B------:R-:W-:Y:S01]  /*25d0*/  LOP3.LUT R6, RZ, R0, RZ, 0x33, !PT ;  /* 0x00000000ff067212 */ /* 0x000fe200078e33ff */
[----:B------:R-:W-:Y:S01]  /*25e0*/  BSSY.RECONVERGENT B2, `(.L_x_4333) ;  /* 0x0000016000027945 */ /* 0x000fe20003800200 */
[----:B------:R-:W-:-:S03]  /*25f0*/  IMAD.MOV.U32 R13, RZ, RZ, R0 ;  /* 0x000000ffff0d7224 */ /* 0x000fc600078e0000 */
[----:B------:R-:W-:-:S04]  /*2600*/  VIADD R10, R6, UR6 ;  /* 0x00000006060a7c36 */ /* 0x000fc80008000000 */
[----:B------:R-:W-:Y:S02]  /*2610*/  IMAD.IADD R11, R10, 0x1, -R11 ;  /* 0x000000010a0b7824 */ /* 0x000fe400078e0a0b */
[----:B0-----:R-:W-:Y:S01]  /*2620*/  IMAD R6, R12, UR4, RZ ;  /* 0x000000040c067c24 */ /* 0x001fe2000f8e02ff */
[C---:B------:R-:W-:Y:S02]  /*2630*/  LOP3.LUT R12, R10.reuse, 0x300, RZ, 0xc0, !PT ;  /* 0x000003000a0c7812 */ /* 0x040fe400078ec0ff */
[----:B------:R-:W-:Y:S01]  /*2640*/  LEA.HI R10, R10, 0x1, RZ, 0x18 ;  /* 0x000000010a0a7811 */ /* 0x000fe200078fc0ff */
[----:B------:R-:W-:Y:S01]  /*2650*/  IMAD R6, R6, -0x1000, R11 ;  /* 0xfffff00006067824 */ /* 0x000fe200078e020b */
[----:B------:R-:W-:-:S04]  /*2660*/  ISETP.NE.AND P0, PT, R12, 0x300, PT ;  /* 0x000003000c00780c */ /* 0x000fc80003f05270 */
[----:B------:R-:W-:-:S09]  /*2670*/  ISETP.GE.U32.AND P1, PT, R6, 0x300, PT ;  /* 0x000003000600780c */ /* 0x000fd20003f26070 */
[----:B------:R-:W-:Y:S05]  /*2680*/  @!P0 BRA `(.L_x_4334) ;  /* 0x00000000002c8947 */ /* 0x000fea0003800000 */
[----:B------:R-:W-:Y:S01]  /*2690*/  LOP3.LUT R10, R10, 0x3, RZ, 0xc0, !PT ;  /* 0x000000030a0a7812 */ /* 0x000fe200078ec0ff */
[----:B------:R-:W-:-:S04]  /*26a0*/  IMAD.MOV.U32 R13, RZ, RZ, R0 ;  /* 0x000000ffff0d7224 */ /* 0x000fc800078e0000 */
[----:B------:R-:W-:-:S07]  /*26b0*/  IMAD.MOV R6, RZ, RZ, -R10 ;  /* 0x000000ffff067224 */ /* 0x000fce00078e0a0a */
.L_x_4335:
        /* <DEDUP_REMOVED lines=8> */
.L_x_4334:
[----:B------:R-:W-:Y:S05]  /*2740*/  BSYNC.RECONVERGENT B2 ;  /* 0x0000000000027941 */ /* 0x000fea0003800200 */
.L_x_4333:
[----:B------:R-:W-:Y:S05]  /*2750*/  @!P1 BRA `(.L_x_4332) ;  /* 0x0000000000509947 */ /* 0x000fea0003800000 */
[C---:B------:R-:W-:Y:S02]  /*2760*/  IMAD.IADD R9, R13.reuse, 0x1, R2 ;  /* 0x000000010d097824 */ /* 0x040fe400078e0202 */
[----:B------:R-:W-:-:S07]  /*2770*/  VIADD R2, R13, 0x200 ;  /* 0x000002000d027836 */ /* 0x000fce0000000000 */
.L_x_4336:
        /* <DEDUP_REMOVED lines=18> */
.L_x_4332:
[----:B------:R-:W-:Y:S05]  /*28a0*/  BSYNC.RECONVERGENT B1 ;  /* 0x0000000000017941 */ /* 0x000fea0003800200 */
.L_x_4329:
        /* <DEDUP_REMOVED lines=41> */
[----:B---3--:R-:W-:-:S07]  /*2b40*/  IMAD.IADD R5, R0, 0x1, R7 ;  /* 0x0000000100057824 */ /* 0x008fce00078e0207 */
.L_x_4310:
[----:B------:R-:W-:Y:S05]  /*2b50*/  BSYNC.RECONVERGENT B0 ;  /* 0x0000000000007941 */ /* 0x000fea0003800200 */
.L_x_4298:
[----:B------:R-:W-:Y:S05]  /*2b60*/  @P0 EXIT ;  /* 0x000000000000094d */ /* 0x000fea0003800000 */
[----:B0-2---:R-:W3:Y:S02]  /*2b70*/  LDC.64 R6, c[0x0][0x388] ;  /* 0x0000e200ff067b82 */ /* 0x005ee40000000a00 */
[----:B---34-:R-:W-:-:S05]  /*2b80*/  IMAD.WIDE.U32 R2, R3, 0x4, R6 ;  /* 0x0000000403027825 */ /* 0x018fca00078e0006 */
[----:B------:R-:W-:Y:S01]  /*2b90*/  STG.E desc[UR8][R2.64], R5 ;  /* 0x0000000502007986 */ /* 0x000fe2000c101908 */
[----:B------:R-:W-:Y:S05]  /*2ba0*/  EXIT ;  /* 0x000000000000794d */ /* 0x000fea0003800000 */
.L_x_4337:
        /* <DEDUP_REMOVED lines=13> */
.L_x_4736:


//--------------------- .text._ZN3cub18CUB_300001_SM_10006detail6reduce28DeviceReduceSingleTileKernelINS2_10policy_hubIijN4cuda3std3__44plusIiEEE10Policy1000EPyPijS9_iiNS7_10__identityEEEvT0_T1_T2_T3_T4_T6_ --------------------------
	.section	.text._ZN3cub18CUB_300001_SM_10006detail6reduce28DeviceReduceSingleTileKernelINS2_10policy_hubIijN4cuda3std3__44plusIiEEE10Policy1000EPyPijS9_iiNS7_10__identityEEEvT0_T1_T2_T3_T4_T6_,"ax",@progbits
	.align	128
        .global         _ZN3cub18CUB_300001_SM_10006detail6reduce28DeviceReduceSingleTileKernelINS2_10policy_hubIijN4cuda3std3__44plusIiEEE10Policy1000EPyPijS9_iiNS7_10__identityEEEvT0_T1_T2_T3_T4_T6_
        .type           _ZN3cub18CUB_300001_SM_10006detail6reduce28DeviceReduceSingleTileKernelINS2_10policy_hubIijN4cuda3std3__44plusIiEEE10Policy1000EPyPijS9_iiNS7_10__identityEEEvT0_T1_T2_T3_T4_T6_,@function
        .size           _ZN3cub18CUB_300001_SM_10006detail6reduce28DeviceReduceSingleTileKernelINS2_10policy_hubIijN4cuda3std3__44plusIiEEE10Policy1000EPyPijS9_iiNS7_10__identityEEEvT0_T1_T2_T3_T4_T6_,(.L_x_4737 - _ZN3cub18CUB_300001_SM_10006detail6reduce28DeviceReduceSingleTileKernelINS2_10policy_hubIijN4cuda3std3__44plusIiEEE10Policy1000EPyPijS9_iiNS7_10__identityEEEvT0_T1_T2_T3_T4_T6_)
        .other          _ZN3cub18CUB_300001_SM_10006detail6reduce28DeviceReduceSingleTileKernelINS2_10policy_hubIijN4cuda3std3__44plusIiEEE10Policy1000EPyPijS9_iiNS7_10__identityEEEvT0_T1_T2_T3_T4_T6_,@"STO_CUDA_ENTRY STV_DEFAULT"
_ZN3cub18CUB_300001_SM_10006detail6reduce28DeviceReduceSingleTileKernelINS2_10policy_hubIijN4cuda3std3__44plusIiEEE10Policy1000EPyPijS9_iiNS7_10__identityEEEvT0_T1_T2_T3_T4_T6_:
.text._ZN3cub18CUB_300001_SM_10006detail6reduce28DeviceReduceSingleTileKernelINS2_10policy_hubIijN4cuda3std3__44plusIiEEE10Policy1000EPyPijS9_iiNS7_10__identityEEEvT0_T1_T2_T3_T4_T6_:
        /* <DEDUP_REMOVED lines=13> */
.L_x_4338:
[----:B------:R-:W0:Y:S01]  /*00d0*/  LDCU UR4, c[0x0][0x380] ;  /* 0x00007000ff0477ac */ /* 0x000e220008000800 */
[----:B------:R-:W-:Y:S01]  /*00e0*/  BSSY.RECONVERGENT B0, `(.L_x_4339) ;  /* 0x00002f6000007945 */ /* 0x000fe20003800200 */
[----:B0-----:R-:W-:-:S09]  /*00f0*/  ULOP3.LUT UP0, URZ, UR4, 0x1f, URZ, 0xc0, !UPT ;  /* 0x0000001f04ff7892 */ /* 0x001fd2000f80c0ff */
[----:B------:R-:W-:Y:S05]  /*0100*/  BRA.U UP0, `(.L_x_4340) ;  /* 0x0000001500c87547 */ /* 0x000fea000b800000 */
        /* <DEDUP_REMOVED lines=12> */
.L_x_4343:
[----:B------:R-:W-:Y:S05]  /*01d0*/  BSYNC.RECONVERGENT B1 ;  /* 0x0000000000017941 */ /* 0x000fea0003800200 */
.L_x_4342:
        /* <DEDUP_REMOVED lines=16> */
.L_x_4348:
        /* <DEDUP_REMOVED lines=9> */
.L_x_4347:
[----:B------:R-:W-:Y:S05]  /*0370*/  BSYNC.RECONVERGENT B2 ;  /* 0x0000000000027941 */ /* 0x000fea0003800200 */
.L_x_4346:
[----:B------:R-:W-:Y:S05]  /*0380*/  @!P1 BRA `(.L_x_4345) ;  /* 0x00000004001c9947 */ /* 0x000fea0003800000 */
[----:B------:R-:W0:Y:S01]  /*0390*/  LDC.64 R4, c[0x0][0x380] ;  /* 0x0000e000ff047b82 */ /* 0x000e220000000a00 */
[----:B------:R-:W-:Y:S01]  /*03a0*/  IMAD.IADD R7, R3, 0x1, -R6 ;  /* 0x0000000103077824 */ /* 0x000fe200078e0a06 */
[----:B------:R-:W-:Y:S01]  /*03b0*/  BSSY.RECONVERGENT B2, `(.L_x_4349) ;  /* 0x0000025000027945 */ /* 0x000fe20003800200 */
[----:B------:R-:W-:-:S03]  /*03c0*/  PLOP3.LUT P0, PT, PT, PT, PT, 0x80, 0x8 ;  /* 0x000000000008781c */ /* 0x000fc60003f0f070 */
[----:B------:R-:W-:Y:S01]  /*03d0*/  ISETP.GT.AND P1, PT, R7, 0xc00, PT ;  /* 0x00000c000700780c */ /* 0x000fe20003f24270 */
[----:B0-----:R-:W-:-:S12]  /*03e0*/  IMAD.WIDE.U32 R4, R6, 0x8, R4 ;  /* 0x0000000806047825 */ /* 0x001fd800078e0004 */
[----:B------:R-:W-:Y:S05]  /*03f0*/  @!P1 BRA `(.L_x_4350) ;  /* 0x0000000000809947 */ /* 0x000fea0003800000 */
[----:B------:R-:W-:Y:S01]  /*0400*/  PLOP3.LUT P0, PT, PT, PT, PT, 0x8, 0x80 ;  /* 0x000000000080781c */ /* 0x000fe20003f0e170 */
[----:B------:R-:W-:-:S12]  /*0410*/  VIADD R9, R3, 0xfffff400 ;  /* 0xfffff40003097836 */ /* 0x000fd80000000000 */
.L_x_4351:
[----:B------:R-:W2:Y:S04]  /*0420*/  LDG.E.CONSTANT R13, desc[UR6][R4.64] ;  /* 0x00000006040d7981 */ /* 0x000ea8000c1e9900 */
[----:B------:R-:W2:Y:S04]  /*0430*/  LDG.E.CONSTANT R12, desc[UR6][R4.64+0x800] ;  /* 0x00080006040c7981 */ /* 0x000ea8000c1e9900 */
[----:B------:R-:W3:Y:S04]  /*0440*/  LDG.E.CONSTANT R15, desc[UR6][R4.64+0x1000] ;  /* 0x00100006040f7981 */ /* 0x000ee8000c1e9900 */
[----:B------:R-:W3:Y:S04]  /*0450*/  LDG.E.CONSTANT R14, desc[UR6][R4.64+0x1800] ;  /* 0x00180006040e7981 */ /* 0x000ee8000c1e9900 */
[----:B------:R-:W4:Y:S04]  /*0460*/  LDG.E.CONSTANT R17, desc[UR6][R4.64+0x2000] ;  /* 0x0020000604117981 */ /* 0x000f28000c1e9900 */
        /* <DEDUP_REMOVED lines=10> */
[----:B------:R0:W4:Y:S01]  /*0510*/  LDG.E.CONSTANT R8, desc[UR6][R4.64+0x7800] ;  /* 0x0078000604087981 */ /* 0x000122000c1e9900 */
[----:B------:R-:W-:-:S05]  /*0520*/  VIADD R6, R6, 0x1000 ;  /* 0x0000100006067836 */ /* 0x000fca0000000000 */
[----:B------:R-:W-:Y:S02]  /*0530*/  ISETP.GE.AND P1, PT, R6, R9, PT ;  /* 0x000000090600720c */ /* 0x000fe40003f26270 */
[----:B--2--5:R-:W-:Y:S02]  /*0540*/  IADD3 R12, PT, PT, R12, R2, R13 ;  /* 0x000000020c0c7210 */ /* 0x024fe40007ffe00d */
[----:B------:R-:W-:-:S05]  /*0550*/  IADD3 R13, P2, PT, R4, 0x8000, RZ ;  /* 0x00008000040d7810 */ /* 0x000fca0007f5e0ff */
[----:B0-----:R-:W-:Y:S01]  /*0560*/  IMAD.X R5, RZ, RZ, R5, P2 ;  /* 0x000000ffff057224 */ /* 0x001fe200010e0605 */
[----:B---3--:R-:W-:Y:S01]  /*0570*/  IADD3 R12, PT, PT, R14, R12, R15 ;  /* 0x0000000c0e0c7210 */ /* 0x008fe20007ffe00f */
[----:B------:R-:W-:-:S03]  /*0580*/  IMAD.MOV.U32 R4, RZ, RZ, R13 ;  /* 0x000000ffff047224 */ /* 0x000fc600078e000d */
[----:B----4-:R-:W-:-:S04]  /*0590*/  IADD3 R12, PT, PT, R16, R12, R17 ;  /* 0x0000000c100c7210 */ /* 0x010fc80007ffe011 */
[----:B------:R-:W-:-:S04]  /*05a0*/  IADD3 R12, PT, PT, R18, R12, R19 ;  /* 0x0000000c120c7210 */ /* 0x000fc80007ffe013 */
[----:B------:R-:W-:-:S04]  /*05b0*/  IADD3 R12, PT, PT, R20, R12, R21 ;  /* 0x0000000c140c7210 */ /* 0x000fc80007ffe015 */
[----:B------:R-:W-:-:S04]  /*05c0*/  IADD3 R12, PT, PT, R22, R12, R23 ;  /* 0x0000000c160c7210 */ /* 0x000fc80007ffe017 */
[----:B------:R-:W-:-:S04]  /*05d0*/  IADD3 R10, PT, PT, R10, R12, R11 ;  /* 0x0000000c0a0a7210 */ /* 0x000fc80007ffe00b */
[----:B------:R-:W-:Y:S01]  /*05e0*/  IADD3 R2, PT, PT, R8, R10, R7 ;  /* 0x0000000a08027210 */ /* 0x000fe20007ffe007 */
[----:B------:R-:W-:Y:S06]  /*05f0*/  @!P1 BRA `(.L_x_4351) ;  /* 0xfffffffc00889947 */ /* 0x000fec000383ffff */
.L_x_4350:
[----:B------:R-:W-:Y:S05]  /*0600*/  BSYNC.RECONVERGENT B2 ;  /* 0x0000000000027941 */ /* 0x000fea0003800200 */
.L_x_4349:
        /* <DEDUP_REMOVED lines=10> */
[----:B------:R-:W4:Y:S04]  /*06b0*/  LDG.E.CONSTANT R14, desc[UR6][R4.64+0x3000] ;  /* 0x00300006040e7981 */ /* 0x000f28000c1e9900 */
[----:B------:R0:W4:Y:S01]  /*06c0*/  LDG.E.CONSTANT R13, desc[UR6][R4.64+0x3800] ;  /* 0x00380006040d7981 */ /* 0x000122000c1e9900 */
[----:B------:R-:W-:Y:S01]  /*06d0*/  PLOP3.LUT P0, PT, PT, PT, PT, 0x8, 0x80 ;  /* 0x000000000080781c */ /* 0x000fe20003f0e170 */
[----:B------:R-:W-:Y:S01]  /*06e0*/  VIADD R6, R6, 0x800 ;  /* 0x0000080006067836 */ /* 0x000fe20000000000 */
[----:B--2--5:R-:W-:-:S02]  /*06f0*/  IADD3 R7, PT, PT, R8, R2, R7 ;  /* 0x0000000208077210 */ /* 0x024fc40007ffe007 */
[----:B------:R-:W-:-:S05]  /*0700*/  IADD3 R8, P1, PT, R4, 0x4000, RZ ;  /* 0x0000400004087810 */ /* 0x000fca0007f3e0ff */
[----:B0-----:R-:W-:Y:S01]  /*0710*/  IMAD.MOV.U32 R4, RZ, RZ, R8 ;  /* 0x000000ffff047224 */ /* 0x001fe200078e0008 */
[----:B---3--:R-:W-:Y:S01]  /*0720*/  IADD3 R7, PT, PT, R9, R7, R10 ;  /* 0x0000000709077210 */ /* 0x008fe20007ffe00a */
[----:B------:R-:W-:-:S04]  /*0730*/  IMAD.X R9, RZ, RZ, R5, P1 ;  /* 0x000000ffff097224 */ /* 0x000fc800008e0605 */
[----:B------:R-:W-:Y:S01]  /*0740*/  IMAD.MOV.U32 R5, RZ, RZ, R9 ;  /* 0x000000ffff057224 */ /* 0x000fe200078e0009 */
[----:B----4-:R-:W-:-:S04]  /*0750*/  IADD3 R7, PT, PT, R11, R7, R12 ;  /* 0x000000070b077210 */ /* 0x010fc80007ffe00c */
[----:B------:R-:W-:-:S07]  /*0760*/  IADD3 R2, PT, PT, R13, R7, R14 ;  /* 0x000000070d027210 */ /* 0x000fce0007ffe00e */
.L_x_4353:
[----:B------:R-:W-:Y:S05]  /*0770*/  BSYNC.RECONVERGENT B2 ;  /* 0x0000000000027941 */ /* 0x000fea0003800200 */
.L_x_4352:
[----:B------:R-:W-:-:S13]  /*0780*/  ISETP.LT.OR P0, PT, R6, R3, P0 ;  /* 0x000000030600720c */ /* 0x000fda0000701670 */
[----:B------:R-:W-:Y:S05]  /*0790*/  @!P0 BRA `(.L_x_4345) ;  /* 0x0000000000188947 */ /* 0x000fea0003800000 */
[----:B------:R-:W2:Y:S04]  /*07a0*/  LDG.E.CONSTANT R7, desc[UR6][R4.64] ;  /* 0x0000000604077981 */ /* 0x000ea8000c1e9900 */
[----:B------:R-:W2:Y:S04]  /*07b0*/  LDG.E.CONSTANT R6, desc[UR6][R4.64+0x800] ;  /* 0x0008000604067981 */ /* 0x000ea8000c1e9900 */
[----:B------:R-:W3:Y:S04]  /*07c0*/  LDG.E.CONSTANT R9, desc[UR6][R4.64+0x1000] ;  /* 0x0010000604097981 */ /* 0x000ee8000c1e9900 */
[----:B------:R-:W3:Y:S01]  /*07d0*/  LDG.E.CONSTANT R8, desc[UR6][R4.64+0x1800] ;  /* 0x0018000604087981 */ /* 0x000ee2000c1e9900 */
[----:B--2--5:R-:W-:-:S04]  /*07e0*/  IADD3 R2, PT, PT, R6, R2, R7 ;  /* 0x0000000206027210 */ /* 0x024fc80007ffe007 */
[----:B---3--:R-:W-:-:S07]  /*07f0*/  IADD3 R2, PT, PT, R8, R2, R9 ;  /* 0x0000000208027210 */ /* 0x008fce0007ffe009 */
.L_x_4345:
[----:B------:R-:W-:Y:S05]  /*0800*/  BSYNC.RECONVERGENT B1 ;  /* 0x0000000000017941 */ /* 0x000fea0003800200 */
.L_x_4344:
[----:B------:R-:W-:-:S13]  /*0810*/  ISETP.GE.U32.AND P0, PT, R3, 0x100, PT ;  /* 0x000001000300780c */ /* 0x000fda0003f06070 */
[----:B------:R-:W-:Y:S05]  /*0820*/  @!P0 BRA `(.L_x_4354) ;  /* 0x0000000000ac8947 */ /* 0x000fea0003800000 */
[----:B------:R-:W1:Y:S01]  /*0830*/  S2R R8, SR_LANEID ;  /* 0x0000000000087919 */ /* 0x000e620000000000 */
[----:B-----5:R-:W2:Y:S01]  /*0840*/  SHFL.DOWN PT, R3, R2, 0x1, 0x1f ;  /* 0x08201f0002037f89 */ /* 0x020ea200000e0000 */
[C---:B-1----:R-:W-:Y:S02]  /*0850*/  ISETP.GT.AND P0, PT, R8.reuse, 0x1e, PT ;  /* 0x0000001e0800780c */ /* 0x042fe40003f04270 */
[C---:B------:R-:W-:Y:S02]  /*0860*/  ISETP.NE.AND P1, PT, R8.reuse, RZ, PT ;  /* 0x000000ff0800720c */ /* 0x040fe40003f25270 */
[----:B--2---:R-:W-:Y:S02]  /*0870*/  SEL R3, R3, RZ, !P0 ;  /* 0x000000ff03037207 */ /* 0x004fe40004000000 */
[----:B------:R-:W-:-:S03]  /*0880*/  ISETP.GT.AND P0, PT, R8, 0x1d, PT ;  /* 0x0000001d0800780c */ /* 0x000fc60003f04270 */
[----:B------:R-:W-:-:S05]  /*0890*/  IMAD.IADD R3, R3, 0x1, R2 ;  /* 0x0000000103037824 */ /* 0x000fca00078e0202 */
[----:B0-----:R-:W0:Y:S01]  /*08a0*/  SHFL.DOWN PT, R4, R3, 0x2, 0x1f ;  /* 0x08401f0003047f89 */ /* 0x001e2200000e0000 */
        /* <DEDUP_REMOVED lines=28> */
[----:B--2---:R-:W0:Y:S04]  /*0a70*/  LDS.128 R4, [UR4+0x10] ;  /* 0x00001004ff047984 */ /* 0x004e280008000c00 */
[----:B------:R-:W1:Y:S01]  /*0a80*/  LDS.64 R2, [UR4+0x20] ;  /* 0x00002004ff027984 */ /* 0x000e620008000a00 */
[----:B0-----:R-:W-:-:S04]  /*0a90*/  IADD3 R0, PT, PT, R4, R0, R9 ;  /* 0x0000000004007210 */ /* 0x001fc80007ffe009 */
[----:B------:R-:W-:-:S04]  /*0aa0*/  IADD3 R0, PT, PT, R6, R0, R5 ;  /* 0x0000000006007210 */ /* 0x000fc80007ffe005 */
[----:B-1----:R-:W-:-:S05]  /*0ab0*/  IADD3 R0, PT, PT, R2, R0, R7 ;  /* 0x0000000002007210 */ /* 0x002fca0007ffe007 */
[----:B------:R-:W-:Y:S01]  /*0ac0*/  IMAD.IADD R9, R0, 0x1, R3 ;  /* 0x0000000100097824 */ /* 0x000fe200078e0203 */
[----:B------:R-:W-:Y:S06]  /*0ad0*/  BRA `(.L_x_4355) ;  /* 0x0000002400587947 */ /* 0x000fec0003800000 */
.L_x_4354:
[----:B0-----:R-:W-:Y:S01]  /*0ae0*/  LOP3.LUT R4, R0, 0x3e0, RZ, 0xc0, !PT ;  /* 0x000003e000047812 */ /* 0x001fe200078ec0ff */
[----:B------:R-:W0:Y:S04]  /*0af0*/  S2R R10, SR_LANEID ;  /* 0x00000000000a7919 */ /* 0x000e280000000000 */
[----:B------:R-:W-:Y:S01]  /*0b00*/  VIADD R6, R4, 0x20 ;  /* 0x0000002004067836 */ /* 0x000fe20000000000 */
[----:B------:R-:W-:-:S04]  /*0b10*/  LOP3.LUT R4, RZ, R4, RZ, 0x33, !PT ;  /* 0x00000004ff047212 */ /* 0x000fc800078e33ff */
[----:B------:R-:W-:Y:S01]  /*0b20*/  ISETP.GT.U32.AND P0, PT, R6, R3, PT ;  /* 0x000000030600720c */ /* 0x000fe20003f04070 */
[----:B------:R-:W-:-:S05]  /*0b30*/  IMAD.IADD R4, R4, 0x1, R3 ;  /* 0x0000000104047824 */ /* 0x000fca00078e0203 */
        /* <DEDUP_REMOVED lines=13> */
[----:B------:R-:W-:Y:S01]  /*0c10*/  ISETP.GT.AND P0, PT, R8, R5, PT ;  /* 0x000000050800720c */ /* 0x000fe20003f04270 */
[----:B------:R-:W-:Y:S01]  /*0c20*/  VIADD R8, R10, 0x10 ;  /* 0x000000100a087836 */ /* 0x000fe20000000000 */
[----:B0-----:R-:W-:Y:S01]  /*0c30*/  @!P1 LEA R12, R12, R9, 0x18 ;  /* 0x000000090c0c9211 */ /* 0x001fe200078ec0ff */
        /* <DEDUP_REMOVED lines=8> */
[----:B------:R-:W-:-:S03]  /*0cc0*/  ISETP.GT.AND P0, PT, R8, R5, PT ;  /* 0x000000050800720c */ /* 0x000fc60003f04270 */
[----:B------:R-:W-:Y:S01]  /*0cd0*/  IMAD.IADD R4, R2, 0x1, R7 ;  /* 0x0000000102047824 */ /* 0x000fe200078e0207 */
[----:B------:R-:W-:-:S04]  /*0ce0*/  @!P1 SHF.R.U32.HI R7, RZ, 0x3, R0 ;  /* 0x00000003ff079819 */ /* 0x000fc80000011600 */
[----:B------:R-:W0:Y:S01]  /*0cf0*/  SHFL.DOWN PT, R6, R4, 0x10, R5 ;  /* 0x0a00000004067989 */ /* 0x000e2200000e0005 */
[----:B------:R-:W-:-:S05]  /*0d00*/  @!P1 LOP3.LUT R7, R7, 0x7c, RZ, 0xc0, !PT ;  /* 0x0000007c07079812 */ /* 0x000fca00078ec0ff */
        /* <DEDUP_REMOVED lines=11> */
[----:B------:R-:W-:Y:S01]  /*0dc0*/  ISETP.GT.U32.AND P3, PT, R3, 0x80, PT ;  /* 0x000000800300780c */ /* 0x000fe20003f64070 */
[----:B0-----:R-:W-:-:S09]  /*0dd0*/  ULEA UR4, UR5, UR4, 0x18 ;  /* 0x0000000405047291 */ /* 0x001fd2000f8ec0ff */
[----:B------:R-:W0:Y:S04]  /*0de0*/  LDS.128 R4, [UR4+0x10] ;  /* 0x00001004ff047984 */ /* 0x000e280008000c00 */
[----:B------:R-:W2:Y:S04]  /*0df0*/  LDS R0, [UR4+0xc] ;  /* 0x00000c04ff007984 */ /* 0x000ea80008000800 */
[----:B------:R-:W3:Y:S01]  /*0e00*/  LDS.64 R10, [UR4+0x20] ;  /* 0x00002004ff0a7984 */ /* 0x000ee20008000a00 */
[----:B0-----:R-:W-:Y:S02]  /*0e10*/  SEL R4, R4, RZ, P2 ;  /* 0x000000ff04047207 */ /* 0x001fe40001000000 */
[----:B------:R-:W-:-:S02]  /*0e20*/  ISETP.GT.U32.AND P2, PT, R3, 0x60, PT ;  /* 0x000000600300780c */ /* 0x000fc40003f44070 */
[----:B--2---:R-:W-:Y:S02]  /*0e30*/  SEL R0, R0, RZ, P1 ;  /* 0x000000ff00007207 */ /* 0x004fe40000800000 */
[----:B------:R-:W-:Y:S02]  /*0e40*/  SEL R5, R5, RZ, P2 ;  /* 0x000000ff05057207 */ /* 0x000fe40001000000 */
[----:B------:R-:W-:Y:S02]  /*0e50*/  IADD3 R0, PT, PT, R4, R0, R9 ;  /* 0x0000000004007210 */ /* 0x000fe40007ffe009 */
[C---:B------:R-:W-:Y:S02]  /*0e60*/  ISETP.GT.U32.AND P1, PT, R3.reuse, 0xa0, PT ;  /* 0x000000a00300780c */ /* 0x040fe40003f24070 */
[----:B------:R-:W-:Y:S02]  /*0e70*/  SEL R6, R6, RZ, P3 ;  /* 0x000000ff06067207 */ /* 0x000fe40001800000 */
[----:B------:R-:W-:-:S02]  /*0e80*/  ISETP.GT.U32.AND P2, PT, R3, 0xc0, PT ;  /* 0x000000c00300780c */ /* 0x000fc40003f44070 */
[----:B------:R-:W-:Y:S02]  /*0e90*/  ISETP.GT.U32.AND P3, PT, R3, 0xe0, PT ;  /* 0x000000e00300780c */ /* 0x000fe40003f64070 */
[----:B------:R-:W-:Y:S02]  /*0ea0*/  SEL R7, R7, RZ, P1 ;  /* 0x000000ff07077207 */ /* 0x000fe40000800000 */
[----:B------:R-:W-:Y:S02]  /*0eb0*/  IADD3 R0, PT, PT, R6, R0, R5 ;  /* 0x0000000006007210 */ /* 0x000fe40007ffe005 */
[----:B---3--:R-:W-:Y:S02]  /*0ec0*/  SEL R10, R10, RZ, P2 ;  /* 0x000000ff0a0a7207 */ /* 0x008fe40001000000 */
[----:B------:R-:W-:Y:S02]  /*0ed0*/  SEL R11, R11, RZ, P3 ;  /* 0x000000ff0b0b7207 */ /* 0x000fe40001800000 */
[----:B------:R-:W-:-:S05]  /*0ee0*/  IADD3 R0, PT, PT, R10, R0, R7 ;  /* 0x000000000a007210 */ /* 0x000fca0007ffe007 */
[----:B-1----:R-:W-:Y:S01]  /*0ef0*/  IMAD.IADD R9, R0, 0x1, R11 ;  /* 0x0000000100097824 */ /* 0x002fe200078e020b */
[----:B------:R-:W-:Y:S06]  /*0f00*/  BRA `(.L_x_4355) ;  /* 0x00000020004c7947 */ /* 0x000fec0003800000 */
.L_x_4341:
[----:B------:R-:W0:Y:S01]  /*0f10*/  S2R R0, SR_TID.X ;  /* 0x0000000000007919 */ /* 0x000e220000002100 */
[----:B------:R-:W1:Y:S02]  /*0f20*/  LDCU.64 UR4, c[0x0][0x380] ;  /* 0x00007000ff0477ac */ /* 0x000e640008000a00 */
[----:B-1----:R-:W-:Y:S02]  /*0f30*/  IMAD.U32 R38, RZ, RZ, UR4 ;  /* 0x00000004ff267e24 */ /* 0x002fe4000f8e00ff */
[----:B------:R-:W-:Y:S02]  /*0f40*/  IMAD.U32 R39, RZ, RZ, UR5 ;  /* 0x00000005ff277e24 */ /* 0x000fe4000f8e00ff */
[----:B0-----:R-:W-:-:S04]  /*0f50*/  IMAD.SHL.U32 R2, R0, 0x4, RZ ;  /* 0x0000000400027824 */ /* 0x001fc800078e00ff */
[----:B------:R-:W-:-:S05]  /*0f60*/  IMAD.WIDE.U32 R40, R2, 0x8, R38 ;  /* 0x0000000802287825 */ /* 0x000fca00078e0026 */
        /* <DEDUP_REMOVED lines=8> */
[----:B------:R-:W-:Y:S01]  /*0ff0*/  VIADD R36, R3, 0xfffff000 ;  /* 0xfffff00003247836 */ /* 0x000fe20000000000 */
[----:B------:R-:W-:-:S04]  /*1000*/  UMOV UR4, 0x1000 ;  /* 0x0000100000047882 */ /* 0x000fc80000000000 */
[----:B------:R-:W-:Y:S02]  /*1010*/  ISETP.GE.U32.AND P0, PT, R36, 0x1000, PT ;  /* 0x000010002400780c */ /* 0x000fe40003f06070 */
        /* <DEDUP_REMOVED lines=9> */
[----:B------:R-:W0:Y:S01]  /*10b0*/  LDC R3, c[0x0][0x390] ;  /* 0x0000e400ff037b82 */ /* 0x000e220000000800 */
[----:B------:R-:W-:-:S07]  /*10c0*/  UMOV UR4, 0x1000 ;  /* 0x0000100000047882 */ /* 0x000fce0000000000 */
[----:B------:R-:W1:Y:S02]  /*10d0*/  LDC.64 R38, c[0x0][0x380] ;  /* 0x0000e000ff267b82 */ /* 0x000e640000000a00 */
.L_x_4358:
[----:B------:R-:W-:-:S04]  /*10e0*/  VIADD R41, R2, UR4 ;  /* 0x0000000402297c36 */ /* 0x000fc80008000000 */
[----:B-1----:R-:W-:-:S05]  /*10f0*/  IMAD.WIDE.U32 R40, R41, 0x8, R38 ;  /* 0x0000000829287825 */ /* 0x002fca00078e0026 */
        /* <DEDUP_REMOVED lines=10> */
[----:B----4-:R-:W-:Y:S01]  /*11a0*/  IADD3 R5, PT, PT, R6, R29, R4 ;  /* 0x0000001d06057210 */ /* 0x010fe20007ffe004 */
[----:B0-----:R-:W-:-:S03]  /*11b0*/  VIADD R4, R3, -UR4 ;  /* 0x8000000403047c36 */ /* 0x001fc60008000000 */
[----:B-----5:R-:W-:Y:S02]  /*11c0*/  IADD3 R5, PT, PT, R10, R5, R8 ;  /* 0x000000050a057210 */ /* 0x020fe40007ffe008 */
[----:B------:R-:W-:Y:S02]  /*11d0*/  ISETP.GE.U32.AND P0, PT, R4, 0x1000, PT ;  /* 0x000010000400780c */ /* 0x000fe40003f06070 */
[----:B------:R-:W-:-:S04]  /*11e0*/  IADD3 R5, PT, PT, R14, R5, R12 ;  /* 0x000000050e057210 */ /* 0x000fc80007ffe00c */
[----:B------:R-:W-:-:S04]  /*11f0*/  IADD3 R5, PT, PT, R18, R5, R16 ;  /* 0x0000000512057210 */ /* 0x000fc80007ffe010 */
[----:B------:R-:W-:-:S04]  /*1200*/  IADD3 R5, PT, PT, R22, R5, R20 ;  /* 0x0000000516057210 */ /* 0x000fc80007ffe014 */
[----:B------:R-:W-:Y:S01]  /*1210*/  IADD3 R37, PT, PT, R26, R5, R24 ;  /* 0x000000051a257210 */ /* 0x000fe20007ffe018 */
[----:B------:R-:W-:Y:S06]  /*1220*/  @!P0 BRA `(.L_x_4357) ;  /* 0x0000000000d48947 */ /* 0x000fec0003800000 */
[----:B------:R-:W-:-:S06]  /*1230*/  UIADD3 UR4, UPT, UPT, UR4, 0x1000, URZ ;  /* 0x0000100004047890 */ /* 0x000fcc000fffe0ff */
[----:B------:R-:W-:-:S13]  /*1240*/  ISETP.LT.U32.AND P0, PT, R36, UR4, PT ;  /* 0x0000000424007c0c */ /* 0x000fda000bf01070 */
[----:B------:R-:W-:Y:S05]  /*1250*/  @!P0 BRA `(.L_x_4358) ;  /* 0xfffffffc00a08947 */ /* 0x000fea000383ffff */
.L_x_4356:
[----:B------:R-:W-:-:S13]  /*1260*/  ISETP.LE.U32.AND P0, PT, R3, UR4, PT ;  /* 0x0000000403007c0c */ /* 0x000fda000bf03070 */
[----:B------:R-:W-:Y:S05]  /*1270*/  @P0 BRA `(.L_x_4357) ;  /* 0x0000000000c00947 */ /* 0x000fea0003800000 */
[----:B------:R-:W-:Y:S01]  /*1280*/  VIADD R5, R3, -UR4 ;  /* 0x8000000403057c36 */ /* 0x000fe20008000000 */
[----:B------:R-:W-:Y:S04]  /*1290*/  BSSY.RECONVERGENT B1, `(.L_x_4357) ;  /* 0x000002e000017945 */ /* 0x000fe80003800200 */
[----:B------:R-:W-:-:S13]  /*12a0*/  ISETP.GE.AND P0, PT, R0, R5, PT ;  /* 0x000000050000720c */ /* 0x000fda0003f06270 */
[----:B------:R-:W-:Y:S05]  /*12b0*/  @P0 BRA `(.L_x_4359) ;  /* 0x0000000000ac0947 */ /* 0x000fea0003800000 */
[----:B------:R-:W-:Y:S01]  /*12c0*/  LOP3.LUT R2, RZ, R0, RZ, 0x33, !PT ;  /* 0x00000000ff027212 */ /* 0x000fe200078e33ff */
[----:B------:R-:W-:Y:S01]  /*12d0*/  BSSY.RECONVERGENT B2, `(.L_x_4360) ;  /* 0x0000014000027945 */ /* 0x000fe20003800200 */
[----:B------:R-:W-:Y:S02]  /*12e0*/  IMAD.MOV.U32 R4, RZ, RZ, R0 ;  /* 0x000000ffff047224 */ /* 0x000fe400078e0000 */
[----:B------:R-:W-:-:S04]  /*12f0*/  IADD3 R2, PT, PT, R3, -UR4, R2 ;  /* 0x8000000403027c10 */ /* 0x000fc8000fffe002 */
[C---:B------:R-:W-:Y:S02]  /*1300*/  LOP3.LUT R3, R2.reuse, 0x300, RZ, 0xc0, !PT ;  /* 0x0000030002037812 */ /* 0x040fe400078ec0ff */
[----:B------:R-:W-:Y:S02]  /*1310*/  ISETP.GE.U32.AND P1, PT, R2, 0x300, PT ;  /* 0x000003000200780c */ /* 0x000fe40003f26070 */
[----:B------:R-:W-:-:S13]  /*1320*/  ISETP.NE.AND P0, PT, R3, 0x300, PT ;  /* 0x000003000300780c */ /* 0x000fda0003f05270 */
[----:B------:R-:W-:Y:S05]  /*1330*/  @!P0 BRA `(.L_x_4361) ;  /* 0x0000000000348947 */ /* 0x000fea0003800000 */
[----:B------:R-:W-:Y:S01]  /*1340*/  LEA.HI R2, R2, 0x1, RZ, 0x18 ;  /* 0x0000000102027811 */ /* 0x000fe200078fc0ff */
[----:B------:R-:W-:Y:S02]  /*1350*/  VIADD R7, R0, UR4 ;  /* 0x0000000400077c36 */ /* 0x000fe40008000000 */
[----:B------:R-:W-:Y:S01]  /*1360*/  IMAD.MOV.U32 R4, RZ, RZ, R0 ;  /* 0x000000ffff047224 */ /* 0x000fe200078e0000 */
[----:B------:R-:W-:-:S05]  /*1370*/  LOP3.LUT R2, R2, 0x3, RZ, 0xc0, !PT ;  /* 0x0000000302027812 */ /* 0x000fca00078ec0ff */
[----:B------:R-:W-:-:S07]  /*1380*/  IMAD.MOV R6, RZ, RZ, -R2 ;  /* 0x000000ffff067224 */ /* 0x000fce00078e0a02 */
.L_x_4362:
        /* <DEDUP_REMOVED lines=8> */
.L_x_4361:
[----:B------:R-:W-:Y:S05]  /*1410*/  BSYNC.RECONVERGENT B2 ;  /* 0x0000000000027941 */ /* 0x000fea0003800200 */
.L_x_4360:
[----:B------:R-:W-:Y:S05]  /*1420*/  @!P1 BRA `(.L_x_4359) ;  /* 0x0000000000509947 */ /* 0x000fea0003800000 */
[C---:B------:R-:W-:Y:S02]  /*1430*/  VIADD R12, R4.reuse, 0x200 ;  /* 0x00000200040c7836 */ /* 0x040fe40000000000 */
[----:B------:R-:W-:-:S07]  /*1440*/  VIADD R13, R4, UR4 ;  /* 0x00000004040d7c36 */ /* 0x000fce0008000000 */
.L_x_4363:
        /* <DEDUP_REMOVED lines=18> */
.L_x_4359:
[----:B------:R-:W-:Y:S05]  /*1570*/  BSYNC.RECONVERGENT B1 ;  /* 0x0000000000017941 */ /* 0x000fea0003800200 */
.L_x_4357:
        /* <DEDUP_REMOVED lines=36> */
[----:B0-----:R-:W0:Y:S04]  /*17c0*/  LDS.128 R4, [UR4+0x10] ;  /* 0x00001004ff047984 */ /* 0x001e280008000c00 */
[----:B------:R-:W1:Y:S01]  /*17d0*/  LDS.64 R2, [UR4+0x20] ;  /* 0x00002004ff027984 */ /* 0x000e620008000a00 */
[----:B0-----:R-:W-:-:S04]  /*17e0*/  IADD3 R0, PT, PT, R4, R0, R9 ;  /* 0x0000000004007210 */ /* 0x001fc80007ffe009 */
[----:B------:R-:W-:-:S04]  /*17f0*/  IADD3 R0, PT, PT, R6, R0, R5 ;  /* 0x0000000006007210 */ /* 0x000fc80007ffe005 */
[----:B-1----:R-:W-:-:S05]  /*1800*/  IADD3 R0, PT, PT, R2, R0, R7 ;  /* 0x0000000002007210 */ /* 0x002fca0007ffe007 */
[----:B------:R-:W-:Y:S01]  /*1810*/  IMAD.IADD R9, R0, 0x1, R3 ;  /* 0x0000000100097824 */ /* 0x000fe200078e0203 */
[----:B------:R-:W-:Y:S06]  /*1820*/  BRA `(.L_x_4355) ;  /* 0x0000001800047947 */ /* 0x000fec0003800000 */
.L_x_4340:
        /* <DEDUP_REMOVED lines=12> */
.L_x_4366:
[----:B------:R-:W-:Y:S05]  /*18f0*/  BSYNC.RECONVERGENT B1 ;  /* 0x0000000000017941 */ /* 0x000fea0003800200 */
.L_x_4365:
        /* <DEDUP_REMOVED lines=16> */
.L_x_4371:
        /* <DEDUP_REMOVED lines=9> */
.L_x_4370:
[----:B------:R-:W-:Y:S05]  /*1a90*/  BSYNC.RECONVERGENT B2 ;  /* 0x0000000000027941 */ /* 0x000fea0003800200 */
.L_x_4369:
        /* <DEDUP_REMOVED lines=10> */
.L_x_4374:
        /* <DEDUP_REMOVED lines=30> */
.L_x_4373:
[----:B------:R-:W-:Y:S05]  /*1d20*/  BSYNC.RECONVERGENT B2 ;  /* 0x0000000000027941 */ /* 0x000fea0003800200 */
.L_x_4372:
        /* <DEDUP_REMOVED lines=22> */
.L_x_4376:
[----:B------:R-:W-:Y:S05]  /*1e90*/  BSYNC.RECONVERGENT B2 ;  /* 0x0000000000027941 */ /* 0x000fea0003800200 */
.L_x_4375:
        /* <DEDUP_REMOVED lines=8> */
.L_x_4368:
[----:B------:R-:W-:Y:S05]  /*1f20*/  BSYNC.RECONVERGENT B1 ;  /* 0x0000000000017941 */ /* 0x000fea0003800200 */
.L_x_4367:
        /* <DEDUP_REMOVED lines=38> */
[----:B----4-:R-:W0:Y:S04]  /*2190*/  LDS.128 R4, [UR4+0x10] ;  /* 0x00001004ff047984 */ /* 0x010e280008000c00 */
[----:B------:R-:W1:Y:S01]  /*21a0*/  LDS.64 R2, [UR4+0x20] ;  /* 0x00002004ff027984 */ /* 0x000e620008000a00 */
[----:B0-----:R-:W-:-:S04]  /*21b0*/  IADD3 R0, PT, PT, R4, R0, R9 ;  /* 0x0000000004007210 */ /* 0x001fc80007ffe009 */
[----:B------:R-:W-:-:S04]  /*21c0*/  IADD3 R0, PT, PT, R6, R0, R5 ;  /* 0x0000000006007210 */ /* 0x000fc80007ffe005 */
[----:B-1----:R-:W-:-:S05]  /*21d0*/  IADD3 R0, PT, PT, R2, R0, R7 ;  /* 0x0000000002007210 */ /* 0x002fca0007ffe007 */
[----:B------:R-:W-:Y:S01]  /*21e0*/  IMAD.IADD R9, R0, 0x1, R3 ;  /* 0x0000000100097824 */ /* 0x000fe200078e0203 */
[----:B------:R-:W-:Y:S06]  /*21f0*/  BRA `(.L_x_4355) ;  /* 0x0000000c00907947 */ /* 0x000fec0003800000 */
.L_x_4377:
        /* <DEDUP_REMOVED lines=10> */
[C---:B------:R-:W-:Y:S01]  /*22a0*/  ISETP.NE.AND P1, PT, R8.reuse, RZ, PT ;  /* 0x000000ff0800720c */ /* 0x040fe20003f25270 */
[----:B------:R-:W-:Y:S01]  /*22b0*/  VIADD R10, R8, 0x4 ;  /* 0x00000004080a7836 */ /* 0x000fe20000000000 */
[----:B-1----:R-:W-:Y:S02]  /*22c0*/  SEL R5, R4, RZ, !P0 ;  /* 0x000000ff04057207 */ /* 0x002fe40004000000 */
[----:B------:R-:W-:-:S09]  /*22d0*/  ISETP.GT.AND P0, PT, R6, R11, PT ;  /* 0x0000000b0600720c */ /* 0x000fd20003f04270 */
[----:B------:R-:W0:Y:S01]  /*22e0*/  @!P1 S2R R9, SR_CgaCtaId ;  /* 0x0000000000099919 */ /* 0x000e220000008800 */
[----:B------:R-:W-:-:S05]  /*22f0*/  IMAD.IADD R5, R5, 0x1, R2 ;  /* 0x0000000105057824 */ /* 0x000fca00078e0202 */
[----:B------:R-:W1:Y:S02]  /*2300*/  SHFL.DOWN PT, R4, R5, 0x2, R11 ;  /* 0x0840000005047989 */ /* 0x000e6400000e000b */
[----:B-1----:R-:W-:Y:S02]  /*2310*/  SEL R4, R4, RZ, !P0 ;  /* 0x000000ff04047207 */ /* 0x002fe40004000000 */
[----:B------:R-:W-:-:S03]  /*2320*/  ISETP.GT.AND P0, PT, R10, R11, PT ;  /* 0x0000000b0a00720c */ /* 0x000fc60003f04270 */
[----:B------:R-:W-:Y:S01]  /*2330*/  IMAD.IADD R4, R5, 0x1, R4 ;  /* 0x0000000105047824 */ /* 0x000fe200078e0204 */
[----:B------:R-:W-:-:S04]  /*2340*/  @!P1 SHF.R.U32.HI R5, RZ, 0x3, R0 ;  /* 0x00000003ff059819 */ /* 0x000fc80000011600 */
[----:B------:R-:W1:Y:S01]  /*2350*/  SHFL.DOWN PT, R6, R4, 0x4, R11 ;  /* 0x0880000004067989 */ /* 0x000e6200000e000b */
[----:B------:R-:W-:Y:S02]  /*2360*/  @!P1 LOP3.LUT R5, R5, 0x7c, RZ, 0xc0, !PT ;  /* 0x0000007c05059812 */ /* 0x000fe400078ec0ff */
[----:B-1----:R-:W-:Y:S01]  /*2370*/  SEL R7, R6, RZ, !P0 ;  /* 0x000000ff06077207 */ /* 0x002fe20004000000 */
[C---:B------:R-:W-:Y:S02]  /*2380*/  VIADD R6, R8.reuse, 0x8 ;  /* 0x0000000808067836 */ /* 0x040fe40000000000 */
[----:B------:R-:W-:Y:S02]  /*2390*/  VIADD R8, R8, 0x10 ;  /* 0x0000001008087836 */ /* 0x000fe40000000000 */
[----:B------:R-:W-:Y:S01]  /*23a0*/  IMAD.IADD R7, R4, 0x1, R7 ;  /* 0x0000000104077824 */ /* 0x000fe200078e0207 */
[----:B------:R-:W-:Y:S02]  /*23b0*/  ISETP.GT.AND P0, PT, R6, R11, PT ;  /* 0x0000000b0600720c */ /* 0x000fe40003f04270 */
[----:B------:R-:W-:-:S02]  /*23c0*/  @!P1 MOV R6, 0x400 ;  /* 0x0000040000069802 */ /* 0x000fc40000000f00 */
[----:B------:R-:W1:Y:S02]  /*23d0*/  SHFL.DOWN PT, R2, R7, 0x8, R11 ;  /* 0x0900000007027989 */ /* 0x000e6400000e000b */
[----:B0-----:R-:W-:-:S05]  /*23e0*/  @!P1 LEA R6, R9, R6, 0x18 ;  /* 0x0000000609069211 */ /* 0x001fca00078ec0ff */
        /* <DEDUP_REMOVED lines=36> */
.L_x_4364:
[----:B------:R-:W0:Y:S01]  /*2630*/  S2R R11, SR_TID.X ;  /* 0x00000000000b7919 */ /* 0x000e220000002100 */
[----:B------:R-:W1:Y:S02]  /*2640*/  LDCU.64 UR4, c[0x0][0x380] ;  /* 0x00007000ff0477ac */ /* 0x000e640008000a00 */
[----:B-1----:R-:W-:Y:S02]  /*2650*/  IMAD.U32 R6, RZ, RZ, UR4 ;  /* 0x00000004ff067e24 */ /* 0x002fe4000f8e00ff */
[----:B------:R-:W-:Y:S02]  /*2660*/  IMAD.U32 R7, RZ, RZ, UR5 ;  /* 0x00000005ff077e24 */ /* 0x000fe4000f8e00ff */
        /* <DEDUP_REMOVED lines=19> */
[----:B------:R-:W-:-:S03]  /*27a0*/  IMAD.MOV.U32 R2, RZ, RZ, 0x1000 ;  /* 0x00001000ff027424 */ /* 0x000fc600078e00ff */
[----:B----4-:R-:W-:-:S04]  /*27b0*/  IADD3 R0, PT, PT, R15, R0, R8 ;  /* 0x000000000f007210 */ /* 0x010fc80007ffe008 */
[----:B-----5:R-:W-:-:S04]  /*27c0*/  IADD3 R0, PT, PT, R17, R0, R12 ;  /* 0x0000000011007210 */ /* 0x020fc80007ffe00c */
[----:B------:R-:W-:Y:S01]  /*27d0*/  IADD3 R14, PT, PT, R19, R0, R14 ;  /* 0x00000000130e7210 */ /* 0x000fe20007ffe00e */
[----:B------:R-:W-:-:S05]  /*27e0*/  VIADD R0, R3, 0xfffff000 ;  /* 0xfffff00003007836 */ /* 0x000fca0000000000 */
[----:B------:R-:W-:Y:S02]  /*27f0*/  ISETP.GE.U32.AND P0, PT, R0, 0x1000, PT ;  /* 0x000010000000780c */ /* 0x000fe40003f06070 */
[----:B------:R-:W-:-:S04]  /*2800*/  IADD3 R14, PT, PT, R21, R14, R16 ;  /* 0x0000000e150e7210 */ /* 0x000fc80007ffe010 */
[----:B------:R-:W-:-:S05]  /*2810*/  IADD3 R23, PT, PT, R23, R14, R18 ;  /* 0x0000000e17177210 */ /* 0x000fca0007ffe012 */
[----:B------:R-:W-:Y:S02]  /*2820*/  IMAD.IADD R10, R10, 0x1, R23 ;  /* 0x000000010a0a7824 */ /* 0x000fe400078e0217 */
[----:B------:R-:W-:Y:S05]  /*2830*/  @!P0 BRA `(.L_x_4378) ;  /* 0x0000000000908947 */ /* 0x000fea0003800000 */
[----:B------:R-:W0:Y:S01]  /*2840*/  LDC R3, c[0x0][0x390] ;  /* 0x0000e400ff037b82 */ /* 0x000e220000000800 */
[----:B------:R-:W-:-:S07]  /*2850*/  IMAD.MOV.U32 R2, RZ, RZ, 0x1000 ;  /* 0x00001000ff027424 */ /* 0x000fce00078e00ff */
[----:B------:R-:W1:Y:S02]  /*2860*/  LDC.64 R6, c[0x0][0x380] ;  /* 0x0000e000ff067b82 */ /* 0x000e640000000a00 */
.L_x_4380:
[----:B------:R-:W-:Y:S02]  /*2870*/  IMAD.IADD R19, R11, 0x1, R2 ;  /* 0x000000010b137824 */ /* 0x000fe400078e0202 */
[----:B------:R-:W-:-:S04]  /*2880*/  IMAD.WIDE.U32 R8, R2, 0x8, R4 ;  /* 0x0000000802087825 */ /* 0x000fc800078e0004 */
[----:B-1----:R-:W-:Y:S01]  /*2890*/  IMAD.WIDE.U32 R18, R19, 0x8, R6 ;  /* 0x0000000813127825 */ /* 0x002fe200078e0006 */
        /* <DEDUP_REMOVED lines=16> */
[----:B--2---:R-:W-:Y:S01]  /*29a0*/  IADD3 R13, PT, PT, R13, R10, R26 ;  /* 0x0000000a0d0d7210 */ /* 0x004fe20007ffe01a */
[----:B0-----:R-:W-:-:S05]  /*29b0*/  IMAD.IADD R10, R3, 0x1, -R2 ;  /* 0x00000001030a7824 */ /* 0x001fca00078e0a02 */
[----:B------:R-:W-:Y:S02]  /*29c0*/  ISETP.GE.U32.AND P0, PT, R10, 0x1000, PT ;  /* 0x000010000a00780c */ /* 0x000fe40003f06070 */
        /* <DEDUP_REMOVED lines=8> */
[----:B------:R-:W-:-:S05]  /*2a50*/  VIADD R2, R2, 0x1000 ;  /* 0x0000100002027836 */ /* 0x000fca0000000000 */
[----:B------:R-:W-:-:S13]  /*2a60*/  ISETP.GT.U32.AND P0, PT, R2, R0, PT ;  /* 0x000000000200720c */ /* 0x000fda0003f04070 */
[----:B------:R-:W-:Y:S05]  /*2a70*/  @!P0 BRA `(.L_x_4380) ;  /* 0xfffffffc007c8947 */ /* 0x000fea000383ffff */
.L_x_4378:
[----:B------:R-:W-:-:S13]  /*2a80*/  ISETP.GE.U32.AND P0, PT, R2, R3, PT ;  /* 0x000000030200720c */ /* 0x000fda0003f06070 */
[----:B------:R-:W-:Y:S05]  /*2a90*/  @P0 BRA `(.L_x_4379) ;  /* 0x0000000000c00947 */ /* 0x000fea0003800000 */
[----:B------:R-:W-:Y:S01]  /*2aa0*/  IMAD.IADD R0, R3, 0x1, -R2 ;  /* 0x0000000103007824 */ /* 0x000fe200078e0a02 */
[----:B------:R-:W-:Y:S04]  /*2ab0*/  BSSY.RECONVERGENT B1, `(.L_x_4379) ;  /* 0x000002e000017945 */ /* 0x000fe80003800200 */
[----:B------:R-:W-:-:S13]  /*2ac0*/  ISETP.GE.AND P0, PT, R11, R0, PT ;  /* 0x000000000b00720c */ /* 0x000fda0003f06270 */
[----:B------:R-:W-:Y:S05]  /*2ad0*/  @P0 BRA `(.L_x_4381) ;  /* 0x0000000000ac0947 */ /* 0x000fea0003800000 */
[----:B------:R-:W-:Y:S01]  /*2ae0*/  LOP3.LUT R4, RZ, R11, RZ, 0x33, !PT ;  /* 0x0000000bff047212 */ /* 0x000fe200078e33ff */
[----:B------:R-:W-:Y:S03]  /*2af0*/  BSSY.RECONVERGENT B2, `(.L_x_4382) ;  /* 0x0000014000027945 */ /* 0x000fe60003800200 */
[----:B------:R-:W-:-:S04]  /*2b00*/  IADD3 R4, PT, PT, -R2, R3, R4 ;  /* 0x0000000302047210 */ /* 0x000fc80007ffe104 */
[C---:B------:R-:W-:Y:S02]  /*2b10*/  LOP3.LUT R3, R4.reuse, 0x300, RZ, 0xc0, !PT ;  /* 0x0000030004037812 */ /* 0x040fe400078ec0ff */
[----:B------:R-:W-:Y:S02]  /*2b20*/  ISETP.GE.U32.AND P1, PT, R4, 0x300, PT ;  /* 0x000003000400780c */ /* 0x000fe40003f26070 */
[----:B------:R-:W-:Y:S01]  /*2b30*/  ISETP.NE.AND P0, PT, R3, 0x300, PT ;  /* 0x000003000300780c */ /* 0x000fe20003f05270 */
[----:B------:R-:W-:-:S12]  /*2b40*/  IMAD.MOV.U32 R3, RZ, RZ, R11 ;  /* 0x000000ffff037224 */ /* 0x000fd800078e000b */
[----:B------:R-:W-:Y:S05]  /*2b50*/  @!P0 BRA `(.L_x_4383) ;  /* 0x0000000000348947 */ /* 0x000fea0003800000 */
[----:B------:R-:W-:Y:S01]  /*2b60*/  LEA.HI R3, R4, 0x1, RZ, 0x18 ;  /* 0x0000000104037811 */ /* 0x000fe200078fc0ff */
[----:B------:R-:W-:-:S03]  /*2b70*/  IMAD.IADD R9, R11, 0x1, R2 ;  /* 0x000000010b097824 */ /* 0x000fc600078e0202 */
[----:B------:R-:W-:Y:S01]  /*2b80*/  LOP3.LUT R4, R3, 0x3, RZ, 0xc0, !PT ;  /* 0x0000000303047812 */ /* 0x000fe200078ec0ff */
[----:B------:R-:W-:-:S04]  /*2b90*/  IMAD.MOV.U32 R3, RZ, RZ, R11 ;  /* 0x000000ffff037224 */ /* 0x000fc800078e000b */
[----:B------:R-:W-:-:S07]  /*2ba0*/  IMAD.MOV R8, RZ, RZ, -R4 ;  /* 0x000000ffff087224 */ /* 0x000fce00078e0a04 */
.L_x_4384:
        /* <DEDUP_REMOVED lines=8> */
.L_x_4383:
[----:B------:R-:W-:Y:S05]  /*2c30*/  BSYNC.RECONVERGENT B2 ;  /* 0x0000000000027941 */ /* 0x000fea0003800200 */
.L_x_4382:
[----:B------:R-:W-:Y:S05]  /*2c40*/  @!P1 BRA `(.L_x_4381) ;  /* 0x0000000000509947 */ /* 0x000fea0003800000 */
[C---:B------:R-:W-:Y:S02]  /*2c50*/  IMAD.IADD R15, R3.reuse, 0x1, R2 ;  /* 0x00000001030f7824 */ /* 0x040fe400078e0202 */
[----:B------:R-:W-:-:S07]  /*2c60*/  VIADD R14, R3, 0x200 ;  /* 0x00000200030e7836 */ /* 0x000fce0000000000 */
.L_x_4385:
        /* <DEDUP_REMOVED lines=18> */
.L_x_4381:
[----:B------:R-:W-:Y:S05]  /*2d90*/  BSYNC.RECONVERGENT B1 ;  /* 0x0000000000017941 */ /* 0x000fea0003800200 */
.L_x_4379:
        /* <DEDUP_REMOVED lines=35> */
[----:B---3--:R-:W-:Y:S04]  /*2fd0*/  LDS R0, [UR4+0xc] ;  /* 0x00000c04ff007984 */ /* 0x008fe80008000800 */
[----:B------:R-:W0:Y:S04]  /*2fe0*/  LDS.128 R4, [UR4+0x10] ;  /* 0x00001004ff047984 */ /* 0x000e280008000c00 */
[----:B------:R-:W1:Y:S01]  /*2ff0*/  LDS.64 R2, [UR4+0x20] ;  /* 0x00002004ff027984 */ /* 0x000e620008000a00 */
[----:B0-----:R-:W-:-:S04]  /*3000*/  IADD3 R0, PT, PT, R4, R0, R9 ;  /* 0x0000000004007210 */ /* 0x001fc80007ffe009 */
[----:B------:R-:W-:-:S04]  /*3010*/  IADD3 R0, PT, PT, R6, R0, R5 ;  /* 0x0000000006007210 */ /* 0x000fc80007ffe005 */
[----:B-1----:R-:W-:-:S05]  /*3020*/  IADD3 R0, PT, PT, R2, R0, R7 ;  /* 0x0000000002007210 */ /* 0x002fca0007ffe007 */
[----:B------:R-:W-:-:S07]  /*3030*/  IMAD.IADD R9, R0, 0x1, R3 ;  /* 0x0000000100097824 */ /* 0x000fce00078e0203 */
.L_x_4355:
[----:B------:R-:W-:Y:S05]  /*3040*/  BSYNC.RECONVERGENT B0 ;  /* 0x0000000000007941 */ /* 0x000fea0003800200 */
.L_x_4339:
[----:B------:R-:W-:Y:S05]  /*3050*/  @P0 EXIT ;  /* 0x000000000000094d */ /* 0x000fea0003800000 */
[----:B------:R-:W5:Y:S01]  /*3060*/  LDC.64 R2, c[0x0][0x388] ;  /* 0x0000e200ff027b82 */ /* 0x000f620000000a00 */
[----:B------:R-:W0:Y:S02]  /*3070*/  LDCU UR4, c[0x0][0x398] ;  /* 0x00007300ff0477ac */ /* 0x000e240008000800 */
[----:B01234-:R-:W-:-:S05]  /*3080*/  VIADD R9, R9, UR4 ;  /* 0x0000000409097c36 */ /* 0x01ffca0008000000 */
[----:B-----5:R-:W-:Y:S01]  /*3090*/  STG.E desc[UR6][R2.64], R9 ;  /* 0x0000000902007986 */ /* 0x020fe2000c101906 */
[----:B------:R-:W-:Y:S05]  /*30a0*/  EXIT ;  /* 0x000000000000794d */ /* 0x000fea0003800000 */
.L_x_4386:
        /* <DEDUP_REMOVED lines=13> */
.L_x_4737:


//--------------------- .text._ZN3cub18CUB_300001_SM_10006detail11EmptyKernelIvEEvv --------------------------
	.section	.text._ZN3cub18CUB_300001_SM_10006detail11EmptyKernelIvEEvv,"ax",@progbits
	.align	128
        .global         _ZN3cub18CUB_300001_SM_10006detail11EmptyKernelIvEEvv
        .type           _ZN3cub18CUB_300001_SM_10006detail11EmptyKernelIvEEvv,@function
        .size           _ZN3cub18CUB_300001_SM_10006detail11EmptyKernelIvEEvv,(.L_x_4738 - _ZN3cub18CUB_300001_SM_10006detail11EmptyKernelIvEEvv)
        .other          _ZN3cub18CUB_300001_SM_10006detail11EmptyKernelIvEEvv,@"STO_CUDA_ENTRY STV_DEFAULT"
_ZN3cub18CUB_300001_SM_10006detail11EmptyKernelIvEEvv:
.text._ZN3cub18CUB_300001_SM_10006detail11EmptyKernelIvEEvv:
[----:B------:R-:W-:Y:S01]  /*0000*/  LDC R1, c[0x0][0x37c] ;  /* 0x0000df00ff017b82 */ /* 0x000fe20000000800 */
[----:B------:R-:W-:Y:S05]  /*0010*/  EXIT ;  /* 0x000000000000794d */ /* 0x000fea0003800000 */
.L_x_4387:
        /* <DEDUP_REMOVED lines=14> */
.L_x_4738:


//--------------------- .text._ZN6thrust24THRUST_300001_SM_1000_NS8cuda_cub4core6detail13_kernel_agentINS1_8__unique11UniqueAgentIPPyS8_7t_equaliPiEEJS8_S8_S9_SA_iN3cub18CUB_300001_SM_100013ScanTileStateIiLb1EEEmEEEvDpT0_ --------------------------
	.section	.text._ZN6thrust24THRUST_300001_SM_1000_NS8cuda_cub4core6detail13_kernel_agentINS1_8__unique11UniqueAgentIPPyS8_7t_equaliPiEEJS8_S8_S9_SA_iN3cub18CUB_300001_SM_100013ScanTileStateIiLb1EEEmEEEvDpT0_,"ax",@progbits
	.align	128
        .global         _ZN6thrust24THRUST_300001_SM_1000_NS8cuda_cub4core6detail13_kernel_agentINS1_8__unique11UniqueAgentIPPyS8_7t_equaliPiEEJS8_S8_S9_SA_iN3cub18CUB_300001_SM_100013ScanTileStateIiLb1EEEmEEEvDpT0_
        .type           _ZN6thrust24THRUST_300001_SM_1000_NS8cuda_cub4core6detail13_kernel_agentINS1_8__unique11UniqueAgentIPPyS8_7t_equaliPiEEJS8_S8_S9_SA_iN3cub18CUB_300001_SM_100013ScanTileStateIiLb1EEEmEEEvDpT0_,@function
        .size           _ZN6thrust24THRUST_300001_SM_1000_NS8cuda_cub4core6detail13_kernel_agentINS1_8__unique11UniqueAgentIPPyS8_7t_equaliPiEEJS8_S8_S9_SA_iN3cub18CUB_300001_SM_100013ScanTileStateIiLb1EEEmEEEvDpT0_,(.L_x_4739 - _ZN6thrust24THRUST_300001_SM_1000_NS8cuda_cub4core6detail13_kernel_agentINS1_8__unique11UniqueAgentIPPyS8_7t_equaliPiEEJS8_S8_S9_SA_iN3cub18CUB_300001_SM_100013ScanTileStateIiLb1EEEmEEEvDpT0_)
        .other          _ZN6thrust24THRUST_300001_SM_1000_NS8cuda_cub4core6detail13_kernel_agentINS1_8__unique11UniqueAgentIPPyS8_7t_equaliPiEEJS8_S8_S9_SA_iN3cub18CUB_300001_SM_100013ScanTileStateIiLb1EEEmEEEvDpT0_,@"STO_CUDA_ENTRY STV_DEFAULT"
_ZN6thrust24THRUST_300001_SM_1000_NS8cuda_cub4core6detail13_kernel_agentINS1_8__unique11UniqueAgentIPPyS8_7t_equaliPiEEJS8_S8_S9_SA_iN3cub18CUB_300001_SM_100013ScanTileStateIiLb1EEEmEEEvDpT0_:
.text._ZN6thrust24THRUST_300001_SM_1000_NS8cuda_cub4core6detail13_kernel_agentINS1_8__unique11UniqueAgentIPPyS8_7t_equaliPiEEJS8_S8_S9_SA_iN3cub18CUB_300001_SM_100013ScanTileStateIiLb1EEEmEEEvDpT0_:
[----:B------:R-:W-:Y:S01]  /*0000*/  LDC R1, c[0x0][0x37c] ;  /* 0x0000df00ff017b82 */ /* 0x000fe20000000800 */
[----:B------:R-:W0:Y:S01]  /*0010*/  S2R R2, SR_CTAID.X ;  /* 0x0000000000027919 */ /* 0x000e220000002500 */
[----:B------:R-:W1:Y:S01]  /*0020*/  LDCU UR4, c[0x0][0x3b0] ;  /* 0x00007600ff0477ac */ /* 0x000e620008000800 */
[----:B------:R-:W2:Y:S01]  /*0030*/  LDCU.64 UR8, c[0x0][0x358] ;  /* 0x00006b00ff0877ac */ /* 0x000ea20008000a00 */
[----:B-1----:R-:W-:-:S06]  /*0040*/  UIADD3 UR4, UPT, UPT, UR4, -0x1, URZ ;  /* 0xffffffff04047890 */ /* 0x002fcc000fffe0ff */
[C---:B0-----:R-:W-:Y:S01]  /*0050*/  ISETP.GE.AND P0, PT, R2.reuse, UR4, PT ;  /* 0x0000000402007c0c */ /* 0x041fe2000bf06270 */
[----:B------:R-:W-:-:S12]  /*0060*/  IMAD R0, R2, 0x140, RZ ;  /* 0x0000014002007824 */ /* 0x000fd800078e02ff */
[----:B--2---:R-:W-:Y:S05]  /*0070*/  @P0 BRA `(.L_x_4388) ;  /* 0x0000003800280947 */ /* 0x004fea0003800000 */
[----:B------:R-:W-:-:S13]  /*0080*/  ISETP.NE.AND P0, PT, R2, RZ, PT ;  /* 0x000000ff0200720c */ /* 0x000fda0003f05270 */
[----:B------:R-:W-:Y:S05]  /*0090*/  @P0 BRA `(.L_x_4389) ;  /* 0x0000001400c80947 */ /* 0x000fea0003800000 */
[----:B------:R-:W0:Y:S01]  /*00a0*/  S2R R24, SR_TID.X ;  /* 0x0000000000187919 */ /* 0x000e220000002100 */
[----:B------:R-:W1:Y:S08]  /*00b0*/  LDC.64 R4, c[0x0][0x380] ;  /* 0x0000e000ff047b82 */ /* 0x000e700000000a00 */
[----:B------:R-:W2:Y:S01]  /*00c0*/  S2UR UR5, SR_CgaCtaId ;  /* 0x00000000000579c3 */ /* 0x000ea20000008800 */
[----:B------:R-:W-:Y:S01]  /*00d0*/  UMOV UR4, 0x400 ;  /* 0x0000040000047882 */ /* 0x000fe20000000000 */
[----:B------:R-:W3:Y:S01]  /*00e0*/  LDCU.64 UR6, c[0x0][0x390] ;  /* 0x00007200ff0677ac */ /* 0x000ee20008000a00 */
[----:B0-----:R-:W-:-:S02]  /*00f0*/  LOP3.LUT R3, R24, 0x1f, RZ, 0xc0, !PT ;  /* 0x0000001f18037812 */ /* 0x001fc400078ec0ff */
[----:B------:R-:W-:-:S03]  /*0100*/  LOP3.LUT R2, R24, 0x3e0, RZ, 0xc0, !PT ;  /* 0x000003e018027812 */ /* 0x000fc600078ec0ff */
[----:B------:R-:W-:-:S04]  /*0110*/  IMAD.IADD R3, R0, 0x1, R3 ;  /* 0x0000000100037824 */ /* 0x000fc800078e0203 */
[----:B------:R-:W-:-:S04]  /*0120*/  IMAD R3, R2, 0x5, R3 ;  /* 0x0000000502037824 */ /* 0x000fc800078e0203 */
[----:B-1----:R-:W-:-:S05]  /*0130*/  IMAD.WIDE.U32 R4, R3, 0x8, R4 ;  /* 0x0000000803047825 */ /* 0x002fca00078e0004 */
[----:B------:R-:W4:Y:S04]  /*0140*/  LDG.E.64.CONSTANT R12, desc[UR8][R4.64] ;  /* 0x00000008040c7981 */ /* 0x000f28000c1e9b00 */
[----:B------:R-:W5:Y:S04]  /*0150*/  LDG.E.64.CONSTANT R14, desc[UR8][R4.64+0x100] ;  /* 0x00010008040e7981 */ /* 0x000f68000c1e9b00 */
[----:B------:R-:W3:Y:S04]  /*0160*/  LDG.E.64.CONSTANT R16, desc[UR8][R4.64+0x200] ;  /* 0x0002000804107981 */ /* 0x000ee8000c1e9b00 */
[----:B------:R-:W3:Y:S04]  /*0170*/  LDG.E.64.CONSTANT R18, desc[UR8][R4.64+0x300] ;  /* 0x0003000804127981 */ /* 0x000ee8000c1e9b00 */
[----:B------:R-:W3:Y:S01]  /*0180*/  LDG.E.64.CONSTANT R20, desc[UR8][R4.64+0x400] ;  /* 0x0004000804147981 */ /* 0x000ee2000c1e9b00 */
[----:B------:R-:W-:Y:S01]  /*0190*/  SHF.R.U32.HI R3, RZ, 0x5, R24 ;  /* 0x00000005ff037819 */ /* 0x000fe20000011618 */
[----:B--2---:R-:W-:Y:S01]  /*01a0*/  ULEA UR4, UR5, UR4, 0x18 ;  /* 0x0000000405047291 */ /* 0x004fe2000f8ec0ff */
[----:B------:R-:W-:Y:S01]  /*01b0*/  ISETP.NE.AND P1, PT, R24, RZ, PT ;  /* 0x000000ff1800720c */ /* 0x000fe20003f25270 */
[----:B------:R-:W0:Y:S01]  /*01c0*/  S2R R2, SR_LANEID ;  /* 0x0000000000027919 */ /* 0x000e220000000000 */
[----:B------:R-:W-:Y:S01]  /*01d0*/  BSSY.RECONVERGENT B0, `(.L_x_4390) ;  /* 0x0000033000007945 */ /* 0x000fe20003800200 */
[----:B------:R-:W-:Y:S01]  /*01e0*/  PLOP3.LUT P0, PT, PT, PT, PT, 0x8, 0x80 ;  /* 0x000000000080781c */ /* 0x000fe20003f0e170 */
[----:B0-----:R-:W-:-:S05]  /*01f0*/  IMAD R0, R3, 0xa0, R2 ;  /* 0x000000a003007824 */ /* 0x001fca00078e0202 */
[----:B------:R-:W-:Y:S01]  /*0200*/  LEA R23, R0, UR4, 0x3 ;  /* 0x0000000400177c11 */ /* 0x000fe2000f8e18ff */
[----:B------:R-:W-:-:S04]  /*0210*/  IMAD.MOV.U32 R0, RZ, RZ, R24 ;  /* 0x000000ffff007224 */ /* 0x000fc800078e0018 */
[----:B------:R-:W-:Y:S01]  /*0220*/  IMAD R22, R2, 0x20, R23 ;  /* 0x0000002002167824 */ /* 0x000fe200078e0217 */
[----:B----4-:R-:W-:Y:S04]  /*0230*/  STS.64 [R23], R12 ;  /* 0x0000000c17007388 */ /* 0x010fe80000000a00 */
[----:B-----5:R0:W-:Y:S04]  /*0240*/  STS.64 [R23+0x100], R14 ;  /* 0x0001000e17007388 */ /* 0x0201e80000000a00 */
[----:B---3--:R-:W-:Y:S04]  /*0250*/  STS.64 [R23+0x200], R16 ;  /* 0x0002001017007388 */ /* 0x008fe80000000a00 */
[----:B------:R-:W-:Y:S04]  /*0260*/  STS.64 [R23+0x300], R18 ;  /* 0x0003001217007388 */ /* 0x000fe80000000a00 */
[----:B------:R-:W-:Y:S01]  /*0270*/  STS.64 [R23+0x400], R20 ;  /* 0x0004001417007388 */ /* 0x000fe20000000a00 */
[----:B------:R-:W-:-:S03]  /*0280*/  NOP ;  /* 0x0000000000007918 */ /* 0x000fc60000000000 */
[----:B------:R-:W1:Y:S01]  /*0290*/  LDS.64 R4, [R22+0x20] ;  /* 0x0000200016047984 */ /* 0x000e620000000a00 */
[----:B0-----:R-:W-:Y:S01]  /*02a0*/  LEA R15, R24, UR4, 0x3 ;  /* 0x00000004180f7c11 */ /* 0x001fe2000f8e18ff */
[----:B------:R-:W-:Y:S02]  /*02b0*/  IMAD.MOV.U32 R14, RZ, RZ, 0x1 ;  /* 0x00000001ff0e7424 */ /* 0x000fe400078e00ff */
[----:B------:R0:W2:Y:S04]  /*02c0*/  LDS.64 R6, [R22] ;  /* 0x0000000016067984 */ /* 0x0000a80000000a00 */
[----:B------:R0:W3:Y:S04]  /*02d0*/  LDS.64 R8, [R22+0x8] ;  /* 0x0000080016087984 */ /* 0x0000e80000000a00 */
[----:B------:R0:W4:Y:S04]  /*02e0*/  LDS.64 R10, [R22+0x10] ;  /* 0x00001000160a7984 */ /* 0x0001280000000a00 */
[----:B------:R0:W0:Y:S01]  /*02f0*/  LDS.64 R12, [R22+0x18] ;  /* 0x00001800160c7984 */ /* 0x0000220000000a00 */
[----:B------:R-:W-:Y:S06]  /*0300*/  BAR.SYNC.DEFER_BLOCKING 0x0 ;  /* 0x0000000000007b1d */ /* 0x000fec0000010000 */
[----:B-1----:R1:W-:Y:S02]  /*0310*/  STS.64 [R15+0x230], R4 ;  /* 0x000230040f007388 */ /* 0x0023e40000000a00 */
[----:B------:R-:W-:Y:S06]  /*0320*/  BAR.SYNC.DEFER_BLOCKING 0x0 ;  /* 0x0000000000007b1d */ /* 0x000fec0000010000 */
[----:B------:R-:W-:Y:S05]  /*0330*/  @!P1 BRA `(.L_x_4391) ;  /* 0x0000000000709947 */ /* 0x000fea0003800000 */
[----:B------:R-:W5:Y:S01]  /*0340*/  LDCU.64 UR4, c[0x0][0x390] ;  /* 0x00007200ff0477ac */ /* 0x000f620008000a00 */
[----:B------:R-:W-:Y:S01]  /*0350*/  PLOP3.LUT P0, PT, PT, PT, PT, 0x80, 0x8 ;  /* 0x000000000008781c */ /* 0x000fe20003f0f070 */
[----:B------:R-:W-:Y:S01]  /*0360*/  IMAD.MOV.U32 R14, RZ, RZ, RZ ;  /* 0x000000ffff0e7224 */ /* 0x000fe200078e00ff */
[----:B-----5:R-:W-:-:S04]  /*0370*/  UISETP.NE.U32.AND UP0, UPT, UR4, URZ, UPT ;  /* 0x000000ff0400728c */ /* 0x020fc8000bf05070 */
[----:B------:R-:W-:-:S09]  /*0380*/  UISETP.NE.AND.EX UP0, UPT, UR5, URZ, UPT, UP0 ;  /* 0x000000ff0500728c */ /* 0x000fd2000bf05300 */
[----:B------:R-:W-:Y:S05]  /*0390*/  BRA.U !UP0, `(.L_x_4391) ;  /* 0x0000000108587547 */ /* 0x000fea000b800000 */
[----:B------:R1:W1:Y:S01]  /*03a0*/  LDS.64 R16, [R15+0x228] ;  /* 0x000228000f107984 */ /* 0x0002620000000a00 */
[----:B0-----:R-:W-:-:S07]  /*03b0*/  CS2R R22, SRZ ;  /* 0x0000000000167805 */ /* 0x001fce000001ff00 */
.L_x_4392:
[C---:B------:R-:W-:Y:S01]  /*03c0*/  IMAD.SHL.U32 R19, R22.reuse, 0x8, RZ ;  /* 0x0000000816137824 */ /* 0x040fe200078e00ff */
[----:B-1----:R-:W-:-:S04]  /*03d0*/  SHF.L.U64.HI R15, R22, 0x3, R23 ;  /* 0x00000003160f7819 */ /* 0x002fc80000010217 */
[-C--:B--2---:R-:W-:Y:S02]  /*03e0*/  IADD3 R18, P1, PT, R6, R19.reuse, RZ ;  /* 0x0000001306127210 */ /* 0x084fe40007f3e0ff */
[----:B------:R-:W-:-:S03]  /*03f0*/  IADD3 R20, P0, PT, R16, R19, RZ ;  /* 0x0000001310147210 */ /* 0x000fc60007f1e0ff */
[--C-:B------:R-:W-:Y:S02]  /*0400*/  IMAD.X R19, R7, 0x1, R15.reuse, P1 ;  /* 0x0000000107137824 */ /* 0x100fe400008e060f */
[----:B------:R-:W-:-:S04]  /*0410*/  IMAD.X R21, R17, 0x1, R15, P0 ;  /* 0x0000000111157824 */ /* 0x000fc800000e060f */
[----:B------:R-:W2:Y:S04]  /*0420*/  LD.E.64 R18, desc[UR8][R18.64] ;  /* 0x0000000812127980 */ /* 0x000ea8000c101b00 */
[----:B------:R-:W2:Y:S01]  /*0430*/  LD.E.64 R14, desc[UR8][R20.64] ;  /* 0x00000008140e7980 */ /* 0x000ea2000c101b00 */
[----:B------:R-:W-:Y:S02]  /*0440*/  PLOP3.LUT P0, PT, PT, PT, PT, 0x8, 0x80 ;  /* 0x000000000080781c */ /* 0x000fe40003f0e170 */
[----:B--2---:R-:W-:-:S04]  /*0450*/  ISETP.NE.U32.AND P1, PT, R14, R18, PT ;  /* 0x000000120e00720c */ /* 0x004fc80003f25070 */
[----:B------:R-:W-:Y:S01]  /*0460*/  ISETP.NE.AND.EX P1, PT, R15, R19, PT, P1 ;  /* 0x000000130f00720c */ /* 0x000fe20003f25310 */
[----:B------:R-:W-:-:S12]  /*0470*/  IMAD.MOV.U32 R14, RZ, RZ, 0x1 ;  /* 0x00000001ff0e7424 */ /* 0x000fd800078e00ff */
[----:B------:R-:W-:Y:S05]  /*0480*/  @P1 BRA `(.L_x_4391) ;  /* 0x00000000001c1947 */ /* 0x000fea0003800000 */
[----:B------:R-:W-:-:S05]  /*0490*/  IADD3 R22, P0, PT, R22, 0x1, RZ ;  /* 0x0000000116167810 */ /* 0x000fca0007f1e0ff */
[----:B------:R-:W-:Y:S01]  /*04a0*/  IMAD.X R23, RZ, RZ, R23, P0 ;  /* 0x000000ffff177224 */ /* 0x000fe200000e0617 */
[----:B------:R-:W-:-:S04]  /*04b0*/  ISETP.GE.U32.AND P0, PT, R22, UR6, PT ;  /* 0x0000000616007c0c */ /* 0x000fc8000bf06070 */
[----:B------:R-:W-:-:S13]  /*04c0*/  ISETP.GE.U32.AND.EX P0, PT, R23, UR7, PT, P0 ;  /* 0x0000000717007c0c */ /* 0x000fda000bf06100 */
[----:B------:R-:W-:Y:S05]  /*04d0*/  @!P0 BRA `(.L_x_4392) ;  /* 0xfffffffc00b88947 */ /* 0x000fea000383ffff */
[----:B------:R-:W-:Y:S01]  /*04e0*/  PLOP3.LUT P0, PT, PT, PT, PT, 0x80, 0x8 ;  /* 0x000000000008781c */ /* 0x000fe20003f0f070 */
[----:B------:R-:W-:-:S12]  /*04f0*/  IMAD.MOV.U32 R14, RZ, RZ, RZ ;  /* 0x000000ffff0e7224 */ /* 0x000fd800078e00ff */
.L_x_4391:
[----:B------:R-:W-:Y:S05]  /*0500*/  BSYNC.RECONVERGENT B0 ;  /* 0x0000000000007941 */ /* 0x000fea0003800200 */
.L_x_4390:
[----:B------:R-:W5:Y:S01]  /*0510*/  LDCU.64 UR4, c[0x0][0x390] ;  /* 0x00007200ff0477ac */ /* 0x000f620008000a00 */
[----:B------:R-:W-:Y:S01]  /*0520*/  PLOP3.LUT P1, PT, PT, PT, PT, 0x80, 0x8 ;  /* 0x000000000008781c */ /* 0x000fe20003f2f070 */
[----:B-1----:R-:W-:Y:S01]  /*0530*/  IMAD.MOV.U32 R15, RZ, RZ, RZ ;  /* 0x000000ffff0f7224 */ /* 0x002fe200078e00ff */
[----:B-----5:R-:W-:-:S04]  /*0540*/  UISETP.NE.U32.AND UP0, UPT, UR4, URZ, UPT ;  /* 0x000000ff0400728c */ /* 0x020fc8000bf05070 */
[----:B------:R-:W-:-:S09]  /*0550*/  UISETP.NE.AND.EX UP0, UPT, UR5, URZ, UPT, UP0 ;  /* 0x000000ff0500728c */ /* 0x000fd2000bf05300 */
[----:B------:R-:W-:Y:S05]  /*0560*/  BRA.U !UP0, `(.L_x_4393) ;  /* 0x0000000108607547 */ /* 0x000fea000b800000 */
[----:B------:R-:W-:Y:S01]  /*0570*/  BSSY.RECONVERGENT B0, `(.L_x_4393) ;  /* 0x0000017000007945 */ /* 0x000fe20003800200 */
[----:B------:R-:W-:Y:S01]  /*0580*/  CS2R R20, SRZ ;  /* 0x0000000000147805 */ /* 0x000fe2000001ff00 */
[----:B------:R-:W1:Y:S06]  /*0590*/  LDCU.64 UR4, c[0x0][0x390] ;  /* 0x00007200ff0477ac */ /* 0x000e6c0008000a00 */
.L_x_4395:
[C---:B------:R-:W-:Y:S01]  /*05a0*/  IMAD.SHL.U32 R19, R20.reuse, 0x8, RZ ;  /* 0x0000000814137824 */ /* 0x040fe200078e00ff */
[----:B------:R-:W-:-:S04]  /*05b0*/  SHF.L.U64.HI R15, R20, 0x3, R21 ;  /* 0x00000003140f7819 */ /* 0x000fc80000010215 */
[-C--:B--2---:R-:W-:Y:S02]  /*05c0*/  IADD3 R16, P1, PT, R6, R19.reuse, RZ ;  /* 0x0000001306107210 */ /* 0x084fe40007f3e0ff */
[----:B---3--:R-:W-:-:S03]  /*05d0*/  IADD3 R18, P2, PT, R8, R19, RZ ;  /* 0x0000001308127210 */ /* 0x008fc60007f5e0ff */
[--C-:B------:R-:W-:Y:S02]  /*05e0*/  IMAD.X R17, R7, 0x1, R15.reuse, P1 ;  /* 0x0000000107117824 */ /* 0x100fe400008e060f */
[----:B------:R-:W-:-:S04]  /*05f0*/  IMAD.X R19, R9, 0x1, R15, P2 ;  /* 0x0000000109137824 */ /* 0x000fc800010e060f */
[----:B------:R-:W2:Y:S04]  /*0600*/  LD.E.64 R16, desc[UR8][R16.64] ;  /* 0x0000000810107980 */ /* 0x000ea8000c101b00 */
[----:B------:R-:W2:Y:S01]  /*0610*/  LD.E.64 R18, desc[UR8][R18.64] ;  /* 0x0000000812127980 */ /* 0x000ea2000c101b00 */
[----:B------:R-:W-:Y:S01]  /*0620*/  PLOP3.LUT P1, PT, PT, PT, PT, 0x8, 0x80 ;  /* 0x000000000080781c */ /* 0x000fe20003f2e170 */
[----:B------:R-:W-:Y:S01]  /*0630*/  IMAD.MOV.U32 R15, RZ, RZ, 0x1 ;  /* 0x00000001ff0f7424 */ /* 0x000fe200078e00ff */
[----:B--2---:R-:W-:-:S04]  /*0640*/  ISETP.NE.U32.AND P2, PT, R16, R18, PT ;  /* 0x000000121000720c */ /* 0x004fc80003f45070 */
[----:B------:R-:W-:-:S13]  /*0650*/  ISETP.NE.AND.EX P2, PT, R17, R19, PT, P2 ;  /* 0x000000131100720c */ /* 0x000fda0003f45320 */
[----:B------:R-:W-:Y:S05]  /*0660*/  @P2 BRA `(.L_x_4394) ;  /* 0x00000000001c2947 */ /* 0x000fea0003800000 */
[----:B------:R-:W-:-:S05]  /*0670*/  IADD3 R20, P1, PT, R20, 0x1, RZ ;  /* 0x0000000114147810 */ /* 0x000fca0007f3e0ff */
[----:B------:R-:W-:Y:S01]  /*0680*/  IMAD.X R21, RZ, RZ, R21, P1 ;  /* 0x000000ffff157224 */ /* 0x000fe200008e0615 */
[----:B-1----:R-:W-:-:S04]  /*0690*/  ISETP.GE.U32.AND P1, PT, R20, UR4, PT ;  /* 0x0000000414007c0c */ /* 0x002fc8000bf26070 */
[----:B------:R-:W-:-:S13]  /*06a0*/  ISETP.GE.U32.AND.EX P1, PT, R21, UR5, PT, P1 ;  /* 0x0000000515007c0c */ /* 0x000fda000bf26110 */
[----:B------:R-:W-:Y:S05]  /*06b0*/  @!P1 BRA `(.L_x_4395) ;  /* 0xfffffffc00b89947 */ /* 0x000fea000383ffff */
[----:B------:R-:W-:Y:S01]  /*06c0*/  PLOP3.LUT P1, PT, PT, PT, PT, 0x80, 0x8 ;  /* 0x000000000008781c */ /* 0x000fe20003f2f070 */
[----:B------:R-:W-:-:S12]  /*06d0*/  IMAD.MOV.U32 R15, RZ, RZ, RZ ;  /* 0x000000ffff0f7224 */ /* 0x000fd800078e00ff */
.L_x_4394:
[----:B-1----:R-:W-:Y:S05]  /*06e0*/  BSYNC.RECONVERGENT B0 ;  /* 0x0000000000007941 */ /* 0x002fea0003800200 */
.L_x_4393:
[----:B------:R-:W1:Y:S01]  /*06f0*/  LDCU.64 UR4, c[0x0][0x390] ;  /* 0x00007200ff0477ac */ /* 0x000e620008000a00 */
[----:B------:R-:W-:Y:S01]  /*0700*/  PLOP3.LUT P2, PT, PT, PT, PT, 0x80, 0x8 ;  /* 0x000000000008781c */ /* 0x000fe20003f4f070 */
[----:B------:R-:W-:Y:S01]  /*0710*/  IMAD.MOV.U32 R16, RZ, RZ, RZ ;  /* 0x000000ffff107224 */ /* 0x000fe200078e00ff */
[----:B-1----:R-:W-:-:S04]  /*0720*/  UISETP.NE.U32.AND UP0, UPT, UR4, URZ, UPT ;  /* 0x000000ff0400728c */ /* 0x002fc8000bf05070 */
[----:B------:R-:W-:-:S09]  /*0730*/  UISETP.NE.AND.EX UP0, UPT, UR5, URZ, UPT, UP0 ;  /* 0x000000ff0500728c */ /* 0x000fd2000bf05300 */
[----:B------:R-:W-:Y:S05]  /*0740*/  BRA.U !UP0, `(.L_x_4396) ;  /* 0x0000000108607547 */ /* 0x000fea000b800000 */
[----:B------:R-:W-:Y:S01]  /*0750*/  BSSY.RECONVERGENT B0, `(.L_x_4396) ;  /* 0x0000017000007945 */ /* 0x000fe20003800200 */
[----:B0-----:R-:W-:Y:S01]  /*0760*/  CS2R R22, SRZ ;  /* 0x0000000000167805 */ /* 0x001fe2000001ff00 */
[----:B------:R-:W0:Y:S06]  /*0770*/  LDCU.64 UR4, c[0x0][0x390] ;  /* 0x00007200ff0477ac */ /* 0x000e2c0008000a00 */
.L_x_4398:
[C---:B------:R-:W-:Y:S01]  /*0780*/  IMAD.SHL.U32 R19, R22.reuse, 0x8, RZ ;  /* 0x0000000816137824 */ /* 0x040fe200078e00ff */
[----:B------:R-:W-:-:S04]  /*0790*/  SHF.L.U64.HI R17, R22, 0x3, R23 ;  /* 0x0000000316117819 */ /* 0x000fc80000010217 */
[-C--:B----4-:R-:W-:Y:S02]  /*07a0*/  IADD3 R18, P3, PT, R10, R19.reuse, RZ ;  /* 0x000000130a127210 */ /* 0x090fe40007f7e0ff */
[----:B---3--:R-:W-:-:S03]  /*07b0*/  IADD3 R20, P2, PT, R8, R19, RZ ;  /* 0x0000001308147210 */ /* 0x008fc60007f5e0ff */
[--C-:B------:R-:W-:Y:S02]  /*07c0*/  IMAD.X R19, R11, 0x1, R17.reuse, P3 ;  /* 0x000000010b137824 */ /* 0x100fe400018e0611 */
[----:B------:R-:W-:-:S04]  /*07d0*/  IMAD.X R21, R9, 0x1, R17, P2 ;  /* 0x0000000109157824 */ /* 0x000fc800010e0611 */
[----:B------:R-:W3:Y:S04]  /*07e0*/  LD.E.64 R18, desc[UR8][R18.64] ;  /* 0x0000000812127980 */ /* 0x000ee8000c101b00 */
[----:B------:R-:W3:Y:S01]  /*07f0*/  LD.E.64 R16, desc[UR8][R20.64] ;  /* 0x0000000814107980 */ /* 0x000ee2000c101b00 */
[----:B------:R-:W-:Y:S02]  /*0800*/  PLOP3.LUT P2, PT, PT, PT, PT, 0x8, 0x80 ;  /* 0x000000000080781c */ /* 0x000fe40003f4e170 */
[----:B---3--:R-:W-:-:S04]  /*0810*/  ISETP.NE.U32.AND P3, PT, R16, R18, PT ;  /* 0x000000121000720c */ /* 0x008fc80003f65070 */
[----:B------:R-:W-:Y:S01]  /*0820*/  ISETP.NE.AND.EX P3, PT, R17, R19, PT, P3 ;  /* 0x000000131100720c */ /* 0x000fe20003f65330 */
[----:B------:R-:W-:-:S12]  /*0830*/  IMAD.MOV.U32 R16, RZ, RZ, 0x1 ;  /* 0x00000001ff107424 */ /* 0x000fd800078e00ff */
[----:B------:R-:W-:Y:S05]  /*0840*/  @P3 BRA `(.L_x_4397) ;  /* 0x00000000001c3947 */ /* 0x000fea0003800000 */
[----:B------:R-:W-:-:S05]  /*0850*/  IADD3 R22, P2, PT, R22, 0x1, RZ ;  /* 0x0000000116167810 */ /* 0x000fca0007f5e0ff */
[----:B------:R-:W-:Y:S01]  /*0860*/  IMAD.X R23, RZ, RZ, R23, P2 ;  /* 0x000000ffff177224 */ /* 0x000fe200010e0617 */
[----:B0-----:R-:W-:-:S04]  /*0870*/  ISETP.GE.U32.AND P2, PT, R22, UR4, PT ;  /* 0x0000000416007c0c */ /* 0x001fc8000bf46070 */
[----:B------:R-:W-:-:S13]  /*0880*/  ISETP.GE.U32.AND.EX P2, PT, R23, UR5, PT, P2 ;  /* 0x0000000517007c0c */ /* 0x000fda000bf46120 */
[----:B------:R-:W-:Y:S05]  /*0890*/  @!P2 BRA `(.L_x_4398) ;  /* 0xfffffffc00b8a947 */ /* 0x000fea000383ffff */
[----:B------:R-:W-:Y:S01]  /*08a0*/  PLOP3.LUT P2, PT, PT, PT, PT, 0x80, 0x8 ;  /* 0x000000000008781c */ /* 0x000fe20003f4f070 */
[----:B------:R-:W-:-:S12]  /*08b0*/  IMAD.MOV.U32 R16, RZ, RZ, RZ ;  /* 0x000000ffff107224 */ /* 0x000fd800078e00ff */
.L_x_4397:
[----:B0-----:R-:W-:Y:S05]  /*08c0*/  BSYNC.RECONVERGENT B0 ;  /* 0x0000000000007941 */ /* 0x001fea0003800200 */
.L_x_4396:
[----:B------:R-:W1:Y:S01]  /*08d0*/  LDCU.64 UR4, c[0x0][0x390] ;  /* 0x00007200ff0477ac */ /* 0x000e620008000a00 */
[----:B------:R-:W-:Y:S01]  /*08e0*/  PLOP3.LUT P3, PT, PT, PT, PT, 0x80, 0x8 ;  /* 0x000000000008781c */ /* 0x000fe20003f6f070 */
[----:B0-----:R-:W-:Y:S01]  /*08f0*/  IMAD.MOV.U32 R22, RZ, RZ, RZ ;  /* 0x000000ffff167224 */ /* 0x001fe200078e00ff */
[----:B-1----:R-:W-:-:S04]  /*0900*/  UISETP.NE.U32.AND UP0, UPT, UR4, URZ, UPT ;  /* 0x000000ff0400728c */ /* 0x002fc8000bf05070 */
[----:B------:R-:W-:-:S09]  /*0910*/  UISETP.NE.AND.EX UP0, UPT, UR5, URZ, UPT, UP0 ;  /* 0x000000ff0500728c */ /* 0x000fd2000bf05300 */
[----:B------:R-:W-:Y:S05]  /*0920*/  BRA.U !UP0, `(.L_x_4399) ;  /* 0x0000000108647547 */ /* 0x000fea000b800000 */
[----:B------:R-:W-:Y:S01]  /*0930*/  BSSY.RECONVERGENT B0, `(.L_x_4399) ;  /* 0x0000018000007945 */ /* 0x000fe20003800200 */
[----:B------:R-:W-:Y:S01]  /*0940*/  IMAD.MOV.U32 R23, RZ, RZ, RZ ;  /* 0x000000ffff177224 */ /* 0x000fe200078e00ff */
[----:B------:R-:W0:Y:S01]  /*0950*/  LDCU.64 UR4, c[0x0][0x390] ;  /* 0x00007200ff0477ac */ /* 0x000e220008000a00 */
[----:B------:R-:W-:-:S07]  /*0960*/  IMAD.MOV.U32 R24, RZ, RZ, RZ ;  /* 0x000000ffff187224 */ /* 0x000fce00078e00ff */
.L_x_4401:
[C---:B------:R-:W-:Y:S01]  /*0970*/  IMAD.SHL.U32 R21, R23.reuse, 0x8, RZ ;  /* 0x0000000817157824 */ /* 0x040fe200078e00ff */
[----:B------:R-:W-:-:S04]  /*0980*/  SHF.L.U64.HI R17, R23, 0x3, R24 ;  /* 0x0000000317117819 */ /* 0x000fc80000010218 */
[-C--:B----4-:R-:W-:Y:S02]  /*0990*/  IADD3 R18, P3, PT, R10, R21.reuse, RZ ;  /* 0x000000150a127210 */ /* 0x090fe40007f7e0ff */
[----:B------:R-:W-:-:S03]  /*09a0*/  IADD3 R20, P4, PT, R12, R21, RZ ;  /* 0x000000150c147210 */ /* 0x000fc60007f9e0ff */
[--C-:B------:R-:W-:Y:S02]  /*09b0*/  IMAD.X R19, R11, 0x1, R17.reuse, P3 ;  /* 0x000000010b137824 */ /* 0x100fe400018e0611 */
[----:B------:R-:W-:-:S04]  /*09c0*/  IMAD.X R21, R13, 0x1, R17, P4 ;  /* 0x000000010d157824 */ /* 0x000fc800020e0611 */
[----:B------:R-:W4:Y:S04]  /*09d0*/  LD.E.64 R18, desc[UR8][R18.64] ;  /* 0x0000000812127980 */ /* 0x000f28000c101b00 */
[----:B------:R-:W4:Y:S01]  /*09e0*/  LD.E.64 R20, desc[UR8][R20.64] ;  /* 0x0000000814147980 */ /* 0x000f22000c101b00 */
[----:B------:R-:W-:Y:S01]  /*09f0*/  PLOP3.LUT P3, PT, PT, PT, PT, 0x8, 0x80 ;  /* 0x000000000080781c */ /* 0x000fe20003f6e170 */
[----:B------:R-:W-:Y:S01]  /*0a00*/  IMAD.MOV.U32 R22, RZ, RZ, 0x1 ;  /* 0x00000001ff167424 */ /* 0x000fe200078e00ff */
[----:B----4-:R-:W-:-:S04]  /*0a10*/  ISETP.NE.U32.AND P4, PT, R18, R20, PT ;  /* 0x000000141200720c */ /* 0x010fc80003f85070 */
[----:B------:R-:W-:-:S13]  /*0a20*/  ISETP.NE.AND.EX P4, PT, R19, R21, PT, P4 ;  /* 0x000000151300720c */ /* 0x000fda0003f85340 */
        /* <DEDUP_REMOVED lines=8> */
.L_x_4400:
[----:B0-----:R-:W-:Y:S05]  /*0ab0*/  BSYNC.RECONVERGENT B0 ;  /* 0x0000000000007941 */ /* 0x001fea0003800200 */
.L_x_4399:
[----:B------:R-:W0:Y:S01]  /*0ac0*/  LDCU.64 UR4, c[0x0][0x390] ;  /* 0x00007200ff0477ac */ /* 0x000e220008000a00 */
[----:B------:R-:W-:Y:S01]  /*0ad0*/  PLOP3.LUT P4, PT, PT, PT, PT, 0x80, 0x8 ;  /* 0x000000000008781c */ /* 0x000fe20003f8f070 */
[----:B------:R-:W-:Y:S01]  /*0ae0*/  IMAD.MOV.U32 R17, RZ, RZ, RZ ;  /* 0x000000ffff117224 */ /* 0x000fe200078e00ff */
[----:B0-----:R-:W-:-:S04]  /*0af0*/  UISETP.NE.U32.AND UP0, UPT, UR4, URZ, UPT ;  /* 0x000000ff0400728c */ /* 0x001fc8000bf05070 */
[----:B------:R-:W-:-:S09]  /*0b00*/  UISETP.NE.AND.EX UP0, UPT, UR5, URZ, UPT, UP0 ;  /* 0x000000ff0500728c */ /* 0x000fd2000bf05300 */
[----:B------:R-:W-:Y:S05]  /*0b10*/  BRA.U !UP0, `(.L_x_4402) ;  /* 0x0000000108647547 */ /* 0x000fea000b800000 */
[----:B------:R-:W-:Y:S01]  /*0b20*/  BSSY.RECONVERGENT B0, `(.L_x_4402) ;  /* 0x0000018000007945 */ /* 0x000fe20003800200 */
[----:B------:R-:W-:Y:S01]  /*0b30*/  IMAD.MOV.U32 R23, RZ, RZ, RZ ;  /* 0x000000ffff177224 */ /* 0x000fe200078e00ff */
[----:B------:R-:W0:Y:S01]  /*0b40*/  LDCU.64 UR4, c[0x0][0x390] ;  /* 0x00007200ff0477ac */ /* 0x000e220008000a00 */
[----:B------:R-:W-:-:S07]  /*0b50*/  IMAD.MOV.U32 R24, RZ, RZ, RZ ;  /* 0x000000ffff187224 */ /* 0x000fce00078e00ff */
.L_x_4404:
[C---:B------:R-:W-:Y:S01]  /*0b60*/  IMAD.SHL.U32 R21, R23.reuse, 0x8, RZ ;  /* 0x0000000817157824 */ /* 0x040fe200078e00ff */
[----:B------:R-:W-:-:S04]  /*0b70*/  SHF.L.U64.HI R17, R23, 0x3, R24 ;  /* 0x0000000317117819 */ /* 0x000fc80000010218 */
[-C--:B------:R-:W-:Y:S02]  /*0b80*/  IADD3 R18, P4, PT, R12, R21.reuse, RZ ;  /* 0x000000150c127210 */ /* 0x080fe40007f9e0ff */
[----:B------:R-:W-:-:S03]  /*0b90*/  IADD3 R20, P5, PT, R4, R21, RZ ;  /* 0x0000001504147210 */ /* 0x000fc60007fbe0ff */
[--C-:B------:R-:W-:Y:S02]  /*0ba0*/  IMAD.X R19, R13, 0x1, R17.reuse, P4 ;  /* 0x000000010d137824 */ /* 0x100fe400020e0611 */
[----:B------:R-:W-:-:S04]  /*0bb0*/  IMAD.X R21, R5, 0x1, R17, P5 ;  /* 0x0000000105157824 */ /* 0x000fc800028e0611 */
[----:B------:R-:W5:Y:S04]  /*0bc0*/  LD.E.64 R18, desc[UR8][R18.64] ;  /* 0x0000000812127980 */ /* 0x000f68000c101b00 */
[----:B------:R-:W5:Y:S01]  /*0bd0*/  LD.E.64 R20, desc[UR8][R20.64] ;  /* 0x0000000814147980 */ /* 0x000f62000c101b00 */
[----:B------:R-:W-:Y:S01]  /*0be0*/  PLOP3.LUT P4, PT, PT, PT, PT, 0x8, 0x80 ;  /* 0x000000000080781c */ /* 0x000fe20003f8e170 */
[----:B------:R-:W-:Y:S01]  /*0bf0*/  IMAD.MOV.U32 R17, RZ, RZ, 0x1 ;  /* 0x00000001ff117424 */ /* 0x000fe200078e00ff */
[----:B-----5:R-:W-:-:S04]  /*0c00*/  ISETP.NE.U32.AND P5, PT, R18, R20, PT ;  /* 0x000000141200720c */ /* 0x020fc80003fa5070 */
        /* <DEDUP_REMOVED lines=9> */
.L_x_4403:
[----:B0-----:R-:W-:Y:S05]  /*0ca0*/  BSYNC.RECONVERGENT B0 ;  /* 0x0000000000007941 */ /* 0x001fea0003800200 */
.L_x_4402:
[----:B------:R-:W-:Y:S01]  /*0cb0*/  IMAD.IADD R15, R15, 0x1, R14 ;  /* 0x000000010f0f7824 */ /* 0x000fe200078e020e */
[----:B------:R-:W0:Y:S08]  /*0cc0*/  S2UR UR5, SR_CgaCtaId ;  /* 0x00000000000579c3 */ /* 0x000e300000008800 */
[----:B------:R-:W-:Y:S01]  /*0cd0*/  BAR.SYNC.DEFER_BLOCKING 0x0 ;  /* 0x0000000000007b1d */ /* 0x000fe20000010000 */
[----:B------:R-:W-:Y:S01]  /*0ce0*/  ISETP.NE.AND P6, PT, R2, 0x1f, PT ;  /* 0x0000001f0200780c */ /* 0x000fe20003fc5270 */
[----:B------:R-:W-:-:S04]  /*0cf0*/  IMAD.IADD R19, R15, 0x1, R16 ;  /* 0x000000010f137824 */ /* 0x000fc800078e0210 */
[----:B------:R-:W-:Y:S01]  /*0d00*/  IMAD.IADD R18, R19, 0x1, R22 ;  /* 0x0000000113127824 */ /* 0x000fe200078e0216 */
[----:B------:R-:W-:Y:S01]  /*0d10*/  UMOV UR4, 0x400 ;  /* 0x0000040000047882 */ /* 0x000fe20000000000 */
[----:B------:R-:W-:Y:S02]  /*0d20*/  BSSY.RECONVERGENT B0, `(.L_x_4405) ;  /* 0x00000a7000007945 */ /* 0x000fe40003800200 */
[----:B------:R-:W-:-:S05]  /*0d30*/  IMAD.IADD R27, R18, 0x1, R17 ;  /* 0x00000001121b7824 */ /* 0x000fca00078e0211 */
[----:B------:R-:W1:Y:S01]  /*0d40*/  SHFL.UP P5, R16, R27, 0x1, RZ ;  /* 0x042000001b107989 */ /* 0x000e6200000a00ff */
[----:B0-----:R-:W-:-:S06]  /*0d50*/  ULEA UR4, UR5, UR4, 0x18 ;  /* 0x0000000405047291 */ /* 0x001fcc000f8ec0ff */
[----:B------:R-:W-:Y:S01]  /*0d60*/  @!P6 LEA R23, R3, UR4, 0x2 ;  /* 0x000000040317ec11 */ /* 0x000fe2000f8e10ff */
[----:B-1----:R-:W-:-:S05]  /*0d70*/  @P5 IMAD.IADD R16, R27, 0x1, R16 ;  /* 0x000000011b105824 */ /* 0x002fca00078e0210 */
[----:B------:R-:W0:Y:S02]  /*0d80*/  SHFL.UP P5, R17, R16, 0x2, RZ ;  /* 0x0440000010117989 */ /* 0x000e2400000a00ff */
[----:B0-----:R-:W-:-:S05]  /*0d90*/  @P5 IMAD.IADD R17, R16, 0x1, R17 ;  /* 0x0000000110115824 */ /* 0x001fca00078e0211 */
[----:B------:R-:W0:Y:S02]  /*0da0*/  SHFL.UP P5, R20, R17, 0x4, RZ ;  /* 0x0480000011147989 */ /* 0x000e2400000a00ff */
[----:B0-----:R-:W-:-:S05]  /*0db0*/  @P5 IMAD.IADD R20, R17, 0x1, R20 ;  /* 0x0000000111145824 */ /* 0x001fca00078e0214 */
[----:B------:R-:W0:Y:S02]  /*0dc0*/  SHFL.UP P5, R21, R20, 0x8, RZ ;  /* 0x0500000014157989 */ /* 0x000e2400000a00ff */
[----:B0-----:R-:W-:-:S05]  /*0dd0*/  @P5 IMAD.IADD R21, R20, 0x1, R21 ;  /* 0x0000000114155824 */ /* 0x001fca00078e0215 */
[----:B------:R-:W0:Y:S02]  /*0de0*/  SHFL.UP P5, R22, R21, 0x10, RZ ;  /* 0x0600000015167989 */ /* 0x000e2400000a00ff */
[----:B0-----:R-:W-:Y:S01]  /*0df0*/  @P5 IMAD.IADD R22, R21, 0x1, R22 ;  /* 0x0000000115165824 */ /* 0x001fe200078e0216 */
[----:B------:R-:W-:-:S04]  /*0e00*/  ISETP.NE.AND P5, PT, R0, RZ, PT ;  /* 0x000000ff0000720c */ /* 0x000fc80003fa5270 */
[----:B------:R-:W-:Y:S01]  /*0e10*/  @!P6 STS [R23], R22 ;  /* 0x000000161700e388 */ /* 0x000fe20000000800 */
[----:B------:R-:W-:Y:S01]  /*0e20*/  BAR.SYNC.DEFER_BLOCKING 0x0 ;  /* 0x0000000000007b1d */ /* 0x000fe20000010000 */
[----:B------:R-:W-:Y:S01]  /*0e30*/  ISETP.NE.AND P6, PT, R2, RZ, PT ;  /* 0x000000ff0200720c */ /* 0x000fe20003fc5270 */
[----:B------:R-:W-:-:S06]  /*0e40*/  IMAD.IADD R2, R22, 0x1, -R27 ;  /* 0x0000000116027824 */ /* 0x000fcc00078e0a1b */
[----:B------:R-:W0:Y:S01]  /*0e50*/  @!P5 LDC.64 R16, c[0x0][0x3a8] ;  /* 0x0000ea00ff10db82 */ /* 0x000e220000000a00 */
[----:B------:R-:W-:Y:S01]  /*0e60*/  SEL R21, R2, RZ, P6 ;  /* 0x000000ff02157207 */ /* 0x000fe20003000000 */
[----:B------:R-:W-:Y:S01]  /*0e70*/  @!P5 IMAD.MOV.U32 R2, RZ, RZ, 0x65 ;  /* 0x00000065ff02d424 */ /* 0x000fe200078e00ff */
[----:B------:R-:W-:Y:S01]  /*0e80*/  ISETP.GE.U32.AND P6, PT, R0, 0x20, PT ;  /* 0x000000200000780c */ /* 0x000fe20003fc6070 */
[----:B------:R-:W1:Y:S02]  /*0e90*/  LDS.64 R24, [UR4] ;  /* 0x00000004ff187984 */ /* 0x000e640008000a00 */
[C---:B-1----:R-:W-:Y:S01]  /*0ea0*/  IMAD.IADD R3, R24.reuse, 0x1, R25 ;  /* 0x0000000118037824 */ /* 0x042fe200078e0219 */
[----:B------:R-:W-:-:S04]  /*0eb0*/  SEL R20, R24, RZ, P6 ;  /* 0x000000ff18147207 */ /* 0x000fc80003000000 */
[----:B0-----:R0:W-:Y:S01]  /*0ec0*/  @!P5 ST.E.64.STRONG.GPU desc[UR8][R16.64+0x100], R2 ;  /* 0x000100021000d985 */ /* 0x0011e2000c10fb08 */
[----:B------:R-:W-:-:S04]  /*0ed0*/  IMAD.IADD R21, R20, 0x1, R21 ;  /* 0x0000000114157824 */ /* 0x000fc800078e0215 */
[--C-:B------:R-:W-:Y:S01]  /*0ee0*/  @!P2 IMAD.IADD R20, R15, 0x1, R21.reuse ;  /* 0x000000010f14a824 */ /* 0x100fe200078e0215 */
[C---:B------:R-:W-:Y:S01]  /*0ef0*/  @!P0 LEA R15, R21.reuse, UR4, 0x3 ;  /* 0x00000004150f8c11 */ /* 0x040fe2000f8e18ff */
[----:B------:R-:W-:Y:S01]  /*0f00*/  BAR.SYNC.DEFER_BLOCKING 0x0 ;  /* 0x0000000000007b1d */ /* 0x000fe20000010000 */
[----:B------:R-:W-:Y:S02]  /*0f10*/  @!P1 IMAD.IADD R14, R21, 0x1, R14 ;  /* 0x00000001150e9824 */ /* 0x000fe400078e020e */
[--C-:B------:R-:W-:Y:S02]  /*0f20*/  @!P3 IMAD.IADD R22, R19, 0x1, R21.reuse ;  /* 0x000000011316b824 */ /* 0x100fe400078e0215 */
[----:B------:R-:W-:Y:S01]  /*0f30*/  @!P4 IMAD.IADD R18, R18, 0x1, R21 ;  /* 0x000000011212c824 */ /* 0x000fe200078e0215 */
[----:B------:R-:W-:Y:S02]  /*0f40*/  @!P1 LEA R19, R14, UR4, 0x3 ;  /* 0x000000040e139c11 */ /* 0x000fe4000f8e18ff */
[----:B------:R-:W-:-:S02]  /*0f50*/  @!P2 LEA R21, R20, UR4, 0x3 ;  /* 0x000000041415ac11 */ /* 0x000fc4000f8e18ff */
[----:B------:R-:W-:Y:S02]  /*0f60*/  @!P3 LEA R23, R22, UR4, 0x3 ;  /* 0x000000041617bc11 */ /* 0x000fe4000f8e18ff */
[----:B------:R-:W-:Y:S01]  /*0f70*/  @!P4 LEA R25, R18, UR4, 0x3 ;  /* 0x000000041219cc11 */ /* 0x000fe2000f8e18ff */
[----:B--2---:R0:W-:Y:S01]  /*0f80*/  @!P0 STS.64 [R15], R6 ;  /* 0x000000060f008388 */ /* 0x0041e20000000a00 */
[----:B------:R-:W-:-:S03]  /*0f90*/  ISETP.GE.AND P0, PT, R0, R3, PT ;  /* 0x000000030000720c */ /* 0x000fc60003f06270 */
[----:B---3--:R0:W-:Y:S04]  /*0fa0*/  @!P1 STS.64 [R19], R8 ;  /* 0x0000000813009388 */ /* 0x0081e80000000a00 */
[----:B----4-:R0:W-:Y:S04]  /*0fb0*/  @!P2 STS.64 [R21], R10 ;  /* 0x0000000a1500a388 */ /* 0x0101e80000000a00 */
[----:B------:R0:W-:Y:S04]  /*0fc0*/  @!P3 STS.64 [R23], R12 ;  /* 0x0000000c1700b388 */ /* 0x0001e80000000a00 */
[----:B------:R0:W-:Y:S01]  /*0fd0*/  @!P4 STS.64 [R25], R4 ;  /* 0x000000041900c388 */ /* 0x0001e20000000a00 */
[----:B------:R-:W-:Y:S06]  /*0fe0*/  BAR.SYNC.DEFER_BLOCKING 0x0 ;  /* 0x0000000000007b1d */ /* 0x000fec0000010000 */
        /* <DEDUP_REMOVED lines=9> */
[----:B------:R-:W-:Y:S02]  /*1080*/  LEA.HI R2, R2, 0x1, RZ, 0x1a ;  /* 0x0000000102027811 */ /* 0x000fe400078fd0ff */
[----:B------:R-:W-:-:S03]  /*1090*/  LEA R8, R0, UR4, 0x3 ;  /* 0x0000000400087c11 */ /* 0x000fc6000f8e18ff */
[C---:B------:R-:W-:Y:S01]  /*10a0*/  IMAD.SHL.U32 R6, R2.reuse, 0x40, RZ ;  /* 0x0000004002067824 */ /* 0x040fe200078e00ff */
[----:B------:R-:W-:-:S04]  /*10b0*/  LOP3.LUT R2, R2, 0x3, RZ, 0xc0, !PT ;  /* 0x0000000302027812 */ /* 0x000fc800078ec0ff */
[----:B------:R-:W-:Y:S01]  /*10c0*/  LOP3.LUT R7, R6, 0xc0, RZ, 0xc0, !PT ;  /* 0x000000c006077812 */ /* 0x000fe200078ec0ff */
[----:B------:R-:W-:Y:S02]  /*10d0*/  IMAD.MOV R2, RZ, RZ, -R2 ;  /* 0x000000ffff027224 */ /* 0x000fe400078e0a02 */
[----:B0-----:R-:W-:-:S04]  /*10e0*/  IMAD.WIDE.U32 R4, R0, 0x8, R4 ;  /* 0x0000000800047825 */ /* 0x001fc800078e0004 */
[----:B------:R-:W-:Y:S02]  /*10f0*/  IMAD.MOV.U32 R9, RZ, RZ, R4 ;  /* 0x000000ffff097224 */ /* 0x000fe400078e0004 */
[----:B------:R-:W-:Y:S02]  /*1100*/  IMAD.MOV.U32 R10, RZ, RZ, R5 ;  /* 0x000000ffff0a7224 */ /* 0x000fe400078e0005 */
[----:B------:R-:W-:-:S07]  /*1110*/  IMAD.IADD R0, R0, 0x1, R7 ;  /* 0x0000000100007824 */ /* 0x000fce00078e0207 */
.L_x_4409:
[----:B0-----:R0:W1:Y:S01]  /*1120*/  LDS.64 R4, [R8] ;  /* 0x0000000008047984 */ /* 0x0010620000000a00 */
[----:B------:R-:W-:Y:S01]  /*1130*/  IMAD.MOV.U32 R6, RZ, RZ, R9 ;  /* 0x000000ffff067224 */ /* 0x000fe200078e0009 */
[----:B------:R-:W-:Y:S01]  /*1140*/  IADD3 R9, P2, PT, R9, 0x200, RZ ;  /* 0x0000020009097810 */ /* 0x000fe20007f5e0ff */
[--C-:B------:R-:W-:Y:S02]  /*1150*/  IMAD.MOV.U32 R7, RZ, RZ, R10.reuse ;  /* 0x000000ffff077224 */ /* 0x100fe400078e000a */
[----:B------:R-:W-:Y:S02]  /*1160*/  VIADD R2, R2, 0x1 ;  /* 0x0000000102027836 */ /* 0x000fe40000000000 */
[----:B------:R-:W-:Y:S02]  /*1170*/  IMAD.X R10, RZ, RZ, R10, P2 ;  /* 0x000000ffff0a7224 */ /* 0x000fe400010e060a */
[----:B0-----:R-:W-:Y:S01]  /*1180*/  VIADD R8, R8, 0x200 ;  /* 0x0000020008087836 */ /* 0x001fe20000000000 */
[----:B------:R-:W-:Y:S01]  /*1190*/  ISETP.NE.AND P0, PT, R2, RZ, PT ;  /* 0x000000ff0200720c */ /* 0x000fe20003f05270 */
[----:B-1----:R0:W-:-:S12]  /*11a0*/  STG.E.64 desc[UR8][R6.64], R4 ;  /* 0x0000000406007986 */ /* 0x0021d8000c101b08 */
[----:B------:R-:W-:Y:S05]  /*11b0*/  @P0 BRA `(.L_x_4409) ;  /* 0xfffffffc00d80947 */ /* 0x000fea000383ffff */
.L_x_4408:
[----:B------:R-:W-:Y:S05]  /*11c0*/  BSYNC.RECONVERGENT B1 ;  /* 0x0000000000017941 */ /* 0x000fea0003800200 */
.L_x_4407:
[----:B------:R-:W-:Y:S05]  /*11d0*/  @!P1 BRA `(.L_x_4406) ;  /* 0x00000004006c9947 */ /* 0x000fea0003800000 */
[----:B0-----:R-:W0:Y:S01]  /*11e0*/  LDC.64 R4, c[0x0][0x388] ;  /* 0x0000e200ff047b82 */ /* 0x001e220000000a00 */
[----:B------:R-:W-:Y:S01]  /*11f0*/  IMAD.IADD R2, R3, 0x1, -R0 ;  /* 0x0000000103027824 */ /* 0x000fe200078e0a00 */
[----:B------:R-:W-:Y:S04]  /*1200*/  BSSY.RECONVERGENT B1, `(.L_x_4410) ;  /* 0x0000033000017945 */ /* 0x000fe80003800200 */
[----:B------:R-:W-:Y:S02]  /*1210*/  ISETP.GT.AND P1, PT, R2, 0x300, PT ;  /* 0x000003000200780c */ /* 0x000fe40003f24270 */
[----:B------:R-:W-:-:S05]  /*1220*/  LEA R2, R0, UR4, 0x3 ;  /* 0x0000000400027c11 */ /* 0x000fca000f8e18ff */
[----:B------:R-:W-:Y:S02]  /*1230*/  VIADD R2, R2, 0x400 ;  /* 0x0000040002027836 */ /* 0x000fe40000000000 */
[----:B0-----:R-:W-:-:S03]  /*1240*/  IMAD.WIDE.U32 R4, R0, 0x8, R4 ;  /* 0x0000000800047825 */ /* 0x001fc600078e0004 */
[----:B------:R-:W-:-:S05]  /*1250*/  IADD3 R4, P0, PT, R4, 0x400, RZ ;  /* 0x0000040004047810 */ /* 0x000fca0007f1e0ff */
[----:B------:R-:W-:Y:S01]  /*1260*/  IMAD.X R5, RZ, RZ, R5, P0 ;  /* 0x000000ffff057224 */ /* 0x000fe200000e0605 */
[----:B------:R-:W-:Y:S01]  /*1270*/  PLOP3.LUT P0, PT, PT, PT, PT, 0x80, 0x8 ;  /* 0x000000000008781c */ /* 0x000fe20003f0f070 */
[----:B------:R-:W-:-:S12]  /*1280*/  @!P1 BRA `(.L_x_4411) ;  /* 0x0000000000a89947 */ /* 0x000fd80003800000 */
[----:B------:R-:W-:Y:S01]  /*1290*/  PLOP3.LUT P0, PT, PT, PT, PT, 0x8, 0x80 ;  /* 0x000000000080781c */ /* 0x000fe20003f0e170 */
[----:B------:R-:W-:-:S12]  /*12a0*/  VIADD R35, R3, 0xfffffd00 ;  /* 0xfffffd0003237836 */ /* 0x000fd80000000000 */
.L_x_4412:
[----:B------:R-:W0:Y:S01]  /*12b0*/  LDS.64 R26, [R2+-0x400] ;  /* 0xfffc0000021a7984 */ /* 0x000e220000000a00 */
[----:B------:R-:W-:-:S03]  /*12c0*/  VIADD R0, R0, 0x400 ;  /* 0x0000040000007836 */ /* 0x000fc60000000000 */
[----:B------:R-:W1:Y:S02]  /*12d0*/  LDS.64 R28, [R2+-0x200] ;  /* 0xfffe0000021c7984 */ /* 0x000e640000000a00 */
[----:B------:R-:W-:Y:S02]  /*12e0*/  ISETP.GE.AND P1, PT, R0, R35, PT ;  /* 0x000000230000720c */ /* 0x000fe40003f26270 */
[----:B------:R-:W2:Y:S04]  /*12f0*/  LDS.64 R6, [R2] ;  /* 0x0000000002067984 */ /* 0x000ea80000000a00 */
[----:B------:R-:W3:Y:S04]  /*1300*/  LDS.64 R8, [R2+0x200] ;  /* 0x0002000002087984 */ /* 0x000ee80000000a00 */
[----:B------:R-:W4:Y:S04]  /*1310*/  LDS.64 R10, [R2+0x400] ;  /* 0x00040000020a7984 */ /* 0x000f280000000a00 */
[----:B------:R-:W5:Y:S04]  /*1320*/  LDS.64 R12, [R2+0x600] ;  /* 0x00060000020c7984 */ /* 0x000f680000000a00 */
[----:B------:R-:W5:Y:S04]  /*1330*/  LDS.64 R14, [R2+0x800] ;  /* 0x00080000020e7984 */ /* 0x000f680000000a00 */
[----:B------:R-:W5:Y:S04]  /*1340*/  LDS.64 R16, [R2+0xa00] ;  /* 0x000a000002107984 */ /* 0x000f680000000a00 */
[----:B------:R-:W5:Y:S04]  /*1350*/  LDS.64 R18, [R2+0xc00] ;  /* 0x000c000002127984 */ /* 0x000f680000000a00 */
[----:B------:R-:W5:Y:S04]  /*1360*/  LDS.64 R20, [R2+0xe00] ;  /* 0x000e000002147984 */ /* 0x000f680000000a00 */
[----:B0-----:R-:W-:Y:S04]  /*1370*/  STG.E.64 desc[UR8][R4.64+-0x400], R26 ;  /* 0xfffc001a04007986 */ /* 0x001fe8000c101b08 */
[----:B-1----:R-:W-:Y:S04]  /*1380*/  STG.E.64 desc[UR8][R4.64+-0x200], R28 ;  /* 0xfffe001c04007986 */ /* 0x002fe8000c101b08 */
[----:B------:R-:W0:Y:S04]  /*1390*/  LDS.64 R22, [R2+0x1000] ;  /* 0x0010000002167984 */ /* 0x000e280000000a00 */
[----:B------:R-:W1:Y:S04]  /*13a0*/  LDS.64 R24, [R2+0x1200] ;  /* 0x0012000002187984 */ /* 0x000e680000000a00 */
[----:B------:R-:W1:Y:S04]  /*13b0*/  LDS.64 R26, [R2+0x1400] ;  /* 0x00140000021a7984 */ /* 0x000e680000000a00 */
[----:B------:R-:W1:Y:S04]  /*13c0*/  LDS.64 R28, [R2+0x1600] ;  /* 0x00160000021c7984 */ /* 0x000e680000000a00 */
[----:B------:R-:W1:Y:S04]  /*13d0*/  LDS.64 R30, [R2+0x1800] ;  /* 0x00180000021e7984 */ /* 0x000e680000000a00 */
[----:B------:R4:W1:Y:S04]  /*13e0*/  LDS.64 R32, [R2+0x1a00] ;  /* 0x001a000002207984 */ /* 0x0008680000000a00 */
[----:B--2---:R2:W-:Y:S04]  /*13f0*/  STG.E.64 desc[UR8][R4.64], R6 ;  /* 0x0000000604007986 */ /* 0x0045e8000c101b08 */
[----:B---3--:R-:W-:Y:S01]  /*1400*/  STG.E.64 desc[UR8][R4.64+0x200], R8 ;  /* 0x0002000804007986 */ /* 0x008fe2000c101b08 */
[----:B----4-:R-:W-:-:S03]  /*1410*/  VIADD R2, R2, 0x2000 ;  /* 0x0000200002027836 */ /* 0x010fc60000000000 */
[----:B------:R-:W-:Y:S04]  /*1420*/  STG.E.64 desc[UR8][R4.64+0x400], R10 ;  /* 0x0004000a04007986 */ /* 0x000fe8000c101b08 */
[----:B-----5:R-:W-:Y:S01]  /*1430*/  STG.E.64 desc[UR8][R4.64+0x600], R12 ;  /* 0x0006000c04007986 */ /* 0x020fe2000c101b08 */
[----:B--2---:R-:W-:-:S03]  /*1440*/  IADD3 R6, P2, PT, R4, 0x2000, RZ ;  /* 0x0000200004067810 */ /* 0x004fc60007f5e0ff */
[----:B------:R-:W-:Y:S02]  /*1450*/  STG.E.64 desc[UR8][R4.64+0x800], R14 ;  /* 0x0008000e04007986 */ /* 0x000fe4000c101b08 */
[----:B------:R-:W-:Y:S02]  /*1460*/  IMAD.X R7, RZ, RZ, R5, P2 ;  /* 0x000000ffff077224 */ /* 0x000fe400010e0605 */
[----:B------:R-:W-:Y:S04]  /*1470*/  STG.E.64 desc[UR8][R4.64+0xa00], R16 ;  /* 0x000a001004007986 */ /* 0x000fe8000c101b08 */
[----:B------:R-:W-:Y:S04]  /*1480*/  STG.E.64 desc[UR8][R4.64+0xc00], R18 ;  /* 0x000c001204007986 */ /* 0x000fe8000c101b08 */
[----:B------:R-:W-:Y:S04]  /*1490*/  STG.E.64 desc[UR8][R4.64+0xe00], R20 ;  /* 0x000e001404007986 */ /* 0x000fe8000c101b08 */
[----:B0-----:R-:W-:Y:S04]  /*14a0*/  STG.E.64 desc[UR8][R4.64+0x1000], R22 ;  /* 0x0010001604007986 */ /* 0x001fe8000c101b08 */
[----:B-1----:R-:W-:Y:S04]  /*14b0*/  STG.E.64 desc[UR8][R4.64+0x1200], R24 ;  /* 0x0012001804007986 */ /* 0x002fe8000c101b08 */
[----:B------:R-:W-:Y:S04]  /*14c0*/  STG.E.64 desc[UR8][R4.64+0x1400], R26 ;  /* 0x0014001a04007986 */ /* 0x000fe8000c101b08 */
[----:B------:R-:W-:Y:S04]  /*14d0*/  STG.E.64 desc[UR8][R4.64+0x1600], R28 ;  /* 0x0016001c04007986 */ /* 0x000fe8000c101b08 */
[----:B------:R-:W-:Y:S04]  /*14e0*/  STG.E.64 desc[UR8][R4.64+0x1800], R30 ;  /* 0x0018001e04007986 */ /* 0x000fe8000c101b08 */
[----:B------:R0:W-:Y:S02]  /*14f0*/  STG.E.64 desc[UR8][R4.64+0x1a00], R32 ;  /* 0x001a002004007986 */ /* 0x0001e4000c101b08 */
[----:B0-----:R-:W-:-:S02]  /*1500*/  IMAD.MOV.U32 R4, RZ, RZ, R6 ;  /* 0x000000ffff047224 */ /* 0x001fc400078e0006 */
[----:B------:R-:W-:Y:S01]  /*1510*/  IMAD.MOV.U32 R5, RZ, RZ, R7 ;  /* 0x000000ffff057224 */ /* 0x000fe200078e0007 */
[----:B------:R-:W-:Y:S06]  /*1520*/  @!P1 BRA `(.L_x_4412) ;  /* 0xfffffffc00609947 */ /* 0x000fec000383ffff */
.L_x_4411:
[----:B------:R-:W-:Y:S05]  /*1530*/  BSYNC.RECONVERGENT B1 ;  /* 0x0000000000017941 */ /* 0x000fea0003800200 */
.L_x_4410:
[----:B------:R-:W-:Y:S01]  /*1540*/  IMAD.IADD R6, R3, 0x1, -R0 ;  /* 0x0000000103067824 */ /* 0x000fe200078e0a00 */
[----:B------:R-:W-:Y:S04]  /*1550*/  BSSY.RECONVERGENT B1, `(.L_x_4413) ;  /* 0x000001a000017945 */ /* 0x000fe80003800200 */
[----:B------:R-:W-:-:S13]  /*1560*/  ISETP.GT.AND P1, PT, R6, 0x100, PT ;  /* 0x000001000600780c */ /* 0x000fda0003f24270 */
[----:B------:R-:W-:Y:S05]  /*1570*/  @!P1 BRA `(.L_x_4414) ;  /* 0x00000000005c9947 */ /* 0x000fea0003800000 */
[----:B------:R-:W0:Y:S01]  /*1580*/  LDS.64 R6, [R2+-0x400] ;  /* 0xfffc000002067984 */ /* 0x000e220000000a00 */
[----:B------:R-:W-:Y:S01]  /*1590*/  IADD3 R22, P1, PT, R4, 0x1000, RZ ;  /* 0x0000100004167810 */ /* 0x000fe20007f3e0ff */
[----:B------:R-:W-:Y:S01]  /*15a0*/  VIADD R0, R0, 0x200 ;  /* 0x0000020000007836 */ /* 0x000fe20000000000 */
[----:B------:R-:W-:Y:S01]  /*15b0*/  PLOP3.LUT P0, PT, PT, PT, PT, 0x8, 0x80 ;  /* 0x000000000080781c */ /* 0x000fe20003f0e170 */
[----:B------:R-:W1:Y:S02]  /*15c0*/  LDS.64 R8, [R2+-0x200] ;  /* 0xfffe000002087984 */ /* 0x000e640000000a00 */
[----:B------:R-:W-:Y:S02]  /*15d0*/  IMAD.X R23, RZ, RZ, R5, P1 ;  /* 0x000000ffff177224 */ /* 0x000fe400008e0605 */
[----:B------:R-:W2:Y:S04]  /*15e0*/  LDS.64 R10, [R2] ;  /* 0x00000000020a7984 */ /* 0x000ea80000000a00 */
[----:B------:R-:W3:Y:S04]  /*15f0*/  LDS.64 R12, [R2+0x200] ;  /* 0x00020000020c7984 */ /* 0x000ee80000000a00 */
[----:B------:R-:W4:Y:S04]  /*1600*/  LDS.64 R14, [R2+0x400] ;  /* 0x00040000020e7984 */ /* 0x000f280000000a00 */
[----:B------:R-:W5:Y:S04]  /*1610*/  LDS.64 R16, [R2+0x600] ;  /* 0x0006000002107984 */ /* 0x000f680000000a00 */
[----:B------:R-:W5:Y:S04]  /*1620*/  LDS.64 R18, [R2+0x800] ;  /* 0x0008000002127984 */ /* 0x000f680000000a00 */
[----:B------:R0:W5:Y:S02]  /*1630*/  LDS.64 R20, [R2+0xa00] ;  /* 0x000a000002147984 */ /* 0x0001640000000a00 */
[----:B0-----:R-:W-:-:S02]  /*1640*/  VIADD R2, R2, 0x1000 ;  /* 0x0000100002027836 */ /* 0x001fc40000000000 */
[----:B------:R-:W-:Y:S04]  /*1650*/  STG.E.64 desc[UR8][R4.64+-0x400], R6 ;  /* 0xfffc000604007986 */ /* 0x000fe8000c101b08 */
[----:B-1----:R-:W-:Y:S04]  /*1660*/  STG.E.64 desc[UR8][R4.64+-0x200], R8 ;  /* 0xfffe000804007986 */ /* 0x002fe8000c101b08 */
[----:B--2---:R-:W-:Y:S04]  /*1670*/  STG.E.64 desc[UR8][R4.64], R10 ;  /* 0x0000000a04007986 */ /* 0x004fe8000c101b08 */
[----:B---3--:R-:W-:Y:S04]  /*1680*/  STG.E.64 desc[UR8][R4.64+0x200], R12 ;  /* 0x0002000c04007986 */ /* 0x008fe8000c101b08 */
[----:B----4-:R-:W-:Y:S04]  /*1690*/  STG.E.64 desc[UR8][R4.64+0x400], R14 ;  /* 0x0004000e04007986 */ /* 0x010fe8000c101b08 */
[----:B-----5:R-:W-:Y:S04]  /*16a0*/  STG.E.64 desc[UR8][R4.64+0x600], R16 ;  /* 0x0006001004007986 */ /* 0x020fe8000c101b08 */
[----:B------:R-:W-:Y:S04]  /*16b0*/  STG.E.64 desc[UR8][R4.64+0x800], R18 ;  /* 0x0008001204007986 */ /* 0x000fe8000c101b08 */
[----:B------:R0:W-:Y:S02]  /*16c0*/  STG.E.64 desc[UR8][R4.64+0xa00], R20 ;  /* 0x000a001404007986 */ /* 0x0001e4000c101b08 */
[----:B0-----:R-:W-:-:S02]  /*16d0*/  IMAD.MOV.U32 R4, RZ, RZ, R22 ;  /* 0x000000ffff047224 */ /* 0x001fc400078e0016 */
[----:B------:R-:W-:-:S07]  /*16e0*/  IMAD.MOV.U32 R5, RZ, RZ, R23 ;  /* 0x000000ffff057224 */ /* 0x000fce00078e0017 */
.L_x_4414:
[----:B------:R-:W-:Y:S05]  /*16f0*/  BSYNC.RECONVERGENT B1 ;  /* 0x0000000000017941 */ /* 0x000fea0003800200 */
.L_x_4413:
[----:B------:R-:W-:-:S13]  /*1700*/  ISETP.LT.OR P0, PT, R0, R3, P0 ;  /* 0x000000030000720c */ /* 0x000fda0000701670 */
[----:B------:R-:W0:Y:S04]  /*1710*/  @P0 LDS.64 R6, [R2+-0x400] ;  /* 0xfffc000002060984 */ /* 0x000e280000000a00 */
[----:B------:R-:W1:Y:S04]  /*1720*/  @P0 LDS.64 R8, [R2+-0x200] ;  /* 0xfffe000002080984 */ /* 0x000e680000000a00 */
[----:B------:R-:W2:Y:S04]  /*1730*/  @P0 LDS.64 R10, [R2] ;  /* 0x00000000020a0984 */ /* 0x000ea80000000a00 */
[----:B------:R-:W3:Y:S04]  /*1740*/  @P0 LDS.64 R12, [R2+0x200] ;  /* 0x00020000020c0984 */ /* 0x000ee80000000a00 */
[----:B0-----:R4:W-:Y:S04]  /*1750*/  @P0 STG.E.64 desc[UR8][R4.64+-0x400], R6 ;  /* 0xfffc000604000986 */ /* 0x0019e8000c101b08 */
[----:B-1----:R4:W-:Y:S04]  /*1760*/  @P0 STG.E.64 desc[UR8][R4.64+-0x200], R8 ;  /* 0xfffe000804000986 */ /* 0x0029e8000c101b08 */
[----:B--2---:R4:W-:Y:S04]  /*1770*/  @P0 STG.E.64 desc[UR8][R4.64], R10 ;  /* 0x0000000a04000986 */ /* 0x0049e8000c101b08 */
[----:B---3--:R4:W-:Y:S02]  /*1780*/  @P0 STG.E.64 desc[UR8][R4.64+0x200], R12 ;  /* 0x0002000c04000986 */ /* 0x0089e4000c101b08 */
.L_x_4406:
[----:B------:R-:W-:Y:S05]  /*1790*/  BSYNC.RECONVERGENT B0 ;  /* 0x0000000000007941 */ /* 0x000fea0003800200 */
.L_x_4405:
[----:B------:R-:W-:Y:S06]  /*17a0*/  BAR.SYNC.DEFER_BLOCKING 0x0 ;  /* 0x0000000000007b1d */ /* 0x000fec0000010000 */
[----:B------:R-:W-:Y:S05]  /*17b0*/  EXIT ;  /* 0x000000000000794d */ /* 0x000fea0003800000 */
.L_x_4389:
[----:B------:R-:W0:Y:S01]  /*17c0*/  S2R R2, SR_TID.X ;  /* 0x0000000000027919 */ /* 0x000e220000002100 */
[----:B------:R-:W1:Y:S01]  /*17d0*/  LDC.64 R4, c[0x0][0x380] ;  /* 0x0000e000ff047b82 */ /* 0x000e620000000a00 */
[C---:B0-----:R-:W-:Y:S02]  /*17e0*/  LOP3.LUT R3, R2.reuse, 0x1f, RZ, 0xc0, !PT ;  /* 0x0000001f02037812 */ /* 0x041fe400078ec0ff */
[----:B------:R-:W-:-:S03]  /*17f0*/  LOP3.LUT R6, R2, 0x3e0, RZ, 0xc0, !PT ;  /* 0x000003e002067812 */ /* 0x000fc600078ec0ff */
[----:B------:R-:W-:-:S04]  /*1800*/  IMAD.IADD R3, R0, 0x1, R3 ;  /* 0x0000000100037824 */ /* 0x000fc800078e0203 */
[----:B------:R-:W-:-:S04]  /*1810*/  IMAD R3, R6, 0x5, R3 ;  /* 0x0000000506037824 */ /* 0x000fc800078e0203 */
[----:B-1----:R-:W-:-:S05]  /*1820*/  IMAD.WIDE.U32 R8, R3, 0x8, R4 ;  /* 0x0000000803087825 */ /* 0x002fca00078e0004 */
[----:B------:R-:W2:Y:S04]  /*1830*/  LDG.E.64.CONSTANT R10, desc[UR8][R8.64] ;  /* 0x00000008080a7981 */ /* 0x000ea8000c1e9b00 */
[----:B------:R-:W3:Y:S04]  /*1840*/  LDG.E.64.CONSTANT R18, desc[UR8][R8.64+0x100] ;  /* 0x0001000808127981 */ /* 0x000ee8000c1e9b00 */
[----:B------:R-:W4:Y:S04]  /*1850*/  LDG.E.64.CONSTANT R20, desc[UR8][R8.64+0x200] ;  /* 0x0002000808147981 */ /* 0x000f28000c1e9b00 */
[----:B------:R-:W5:Y:S04]  /*1860*/  LDG.E.64.CONSTANT R22, desc[UR8][R8.64+0x300] ;  /* 0x0003000808167981 */ /* 0x000f68000c1e9b00 */
[----:B------:R-:W5:Y:S01]  /*1870*/  LDG.E.64.CONSTANT R24, desc[UR8][R8.64+0x400] ;  /* 0x0004000808187981 */ /* 0x000f62000c1e9b00 */
[----:B------:R-:W-:-:S06]  /*1880*/  IMAD.WIDE R4, R0, 0x8, R4 ;  /* 0x0000000800047825 */ /* 0x000fcc00078e0204 */
[----:B------:R-:W5:Y:S01]  /*1890*/  LDG.E.64.CONSTANT R4, desc[UR8][R4.64+-0x8] ;  /* 0xfffff80804047981 */ /* 0x000f62000c1e9b00 */
[----:B------:R-:W0:Y:S01]  /*18a0*/  S2UR UR5, SR_CgaCtaId ;  /* 0x00000000000579c3 */ /* 0x000e220000008800 */
[----:B------:R-:W-:Y:S01]  /*18b0*/  SHF.R.U32.HI R6, RZ, 0x5, R2 ;  /* 0x00000005ff067819 */ /* 0x000fe20000011602 */
[----:B------:R-:W-:Y:S01]  /*18c0*/  UMOV UR4, 0x400 ;  /* 0x0000040000047882 */ /* 0x000fe20000000000 */
[----:B------:R-:W1:Y:S01]  /*18d0*/  S2R R33, SR_LANEID ;  /* 0x0000000000217919 */ /* 0x000e620000000000 */
[----:B------:R-:W-:Y:S02]  /*18e0*/  ISETP.NE.AND P0, PT, R2, RZ, PT ;  /* 0x000000ff0200720c */ /* 0x000fe40003f05270 */
[----:B------:R-:W-:Y:S01]  /*18f0*/  PLOP3.LUT P4, PT, PT, PT, PT, 0x80, 0x8 ;  /* 0x000000000008781c */ /* 0x000fe20003f8f070 */
[----:B0-----:R-:W-:-:S06]  /*1900*/  ULEA UR4, UR5, UR4, 0x18 ;  /* 0x0000000405047291 */ /* 0x001fcc000f8ec0ff */
[----:B------:R-:W-:Y:S01]  /*1910*/  LEA R27, R2, UR4, 0x3 ;  /* 0x00000004021b7c11 */ /* 0x000fe2000f8e18ff */
[----:B-1----:R-:W-:-:S05]  /*1920*/  IMAD R0, R6, 0xa0, R33 ;  /* 0x000000a006007824 */ /* 0x002fca00078e0221 */
[----:B------:R-:W-:Y:S01]  /*1930*/  LEA R3, R0, UR4, 0x3 ;  /* 0x0000000400037c11 */ /* 0x000fe2000f8e18ff */
[----:B------:R-:W0:Y:S01]  /*1940*/  LDCU.64 UR4, c[0x0][0x390] ;  /* 0x00007200ff0477ac */ /* 0x000e220008000a00 */
[----:B------:R-:W-:-:S03]  /*1950*/  IMAD.MOV.U32 R0, RZ, RZ, RZ ;  /* 0x000000ffff007224 */ /* 0x000fc600078e00ff */
[----:B------:R-:W-:Y:S01]  /*1960*/  IMAD R7, R33, 0x20, R3 ;  /* 0x0000002021077824 */ /* 0x000fe200078e0203 */
[----:B0-----:R-:W-:-:S04]  /*1970*/  UISETP.NE.U32.AND UP0, UPT, UR4, URZ, UPT ;  /* 0x000000ff0400728c */ /* 0x001fc8000bf05070 */
[----:B------:R-:W-:Y:S01]  /*1980*/  UISETP.NE.AND.EX UP0, UPT, UR5, URZ, UPT, UP0 ;  /* 0x000000ff0500728c */ /* 0x000fe2000bf05300 */
[----:B--2---:R-:W-:Y:S04]  /*1990*/  STS.64 [R3], R10 ;  /* 0x0000000a03007388 */ /* 0x004fe80000000a00 */
[----:B---3--:R-:W-:Y:S04]  /*19a0*/  STS.64 [R3+0x100], R18 ;  /* 0x0001001203007388 */ /* 0x008fe80000000a00 */
[----:B----4-:R-:W-:Y:S04]  /*19b0*/  STS.64 [R3+0x200], R20 ;  /* 0x0002001403007388 */ /* 0x010fe80000000a00 */
[----:B-----5:R-:W-:Y:S04]  /*19c0*/  STS.64 [R3+0x300], R22 ;  /* 0x0003001603007388 */ /* 0x020fe80000000a00 */
[----:B------:R-:W-:Y:S01]  /*19d0*/  STS.64 [R3+0x400], R24 ;  /* 0x0004001803007388 */ /* 0x000fe20000000a00 */
[----:B------:R-:W-:-:S03]  /*19e0*/  NOP ;  /* 0x0000000000007918 */ /* 0x000fc60000000000 */
[----:B------:R-:W0:Y:S04]  /*19f0*/  LDS.64 R16, [R7+0x20] ;  /* 0x0000200007107984 */ /* 0x000e280000000a00 */
[----:B------:R1:W2:Y:S04]  /*1a00*/  LDS.64 R14, [R7] ;  /* 0x00000000070e7984 */ /* 0x0002a80000000a00 */
[----:B------:R1:W3:Y:S04]  /*1a10*/  LDS.64 R12, [R7+0x8] ;  /* 0x00000800070c7984 */ /* 0x0002e80000000a00 */
[----:B------:R1:W4:Y:S04]  /*1a20*/  LDS.64 R10, [R7+0x10] ;  /* 0x00001000070a7984 */ /* 0x0003280000000a00 */
[----:B------:R1:W1:Y:S01]  /*1a30*/  LDS.64 R8, [R7+0x18] ;  /* 0x0000180007087984 */ /* 0x0002620000000a00 */
[----:B------:R-:W-:Y:S06]  /*1a40*/  BAR.SYNC.DEFER_BLOCKING 0x0 ;  /* 0x0000000000007b1d */ /* 0x000fec0000010000 */
[----:B0-----:R0:W-:Y:S02]  /*1a50*/  STS.64 [R27+0x230], R16 ;  /* 0x000230101b007388 */ /* 0x0011e40000000a00 */
[----:B------:R-:W-:Y:S06]  /*1a60*/  BAR.SYNC.DEFER_BLOCKING 0x0 ;  /* 0x0000000000007b1d */ /* 0x000fec0000010000 */
[----:B------:R0:W0:Y:S01]  /*1a70*/  @P0 LDS.64 R4, [R27+0x228] ;  /* 0x000228001b040984 */ /* 0x0000220000000a00 */
[----:B--2---:R-:W-:Y:S05]  /*1a80*/  BRA.U !UP0, `(.L_x_4415) ;  /* 0x0000000108647547 */ /* 0x004fea000b800000 */
[----:B------:R-:W-:Y:S01]  /*1a90*/  BSSY.RECONVERGENT B0, `(.L_x_4415) ;  /* 0x0000018000007945 */ /* 0x000fe20003800200 */
[----:B-1----:R-:W-:Y:S01]  /*1aa0*/  IMAD.MOV.U32 R7, RZ, RZ, RZ ;  /* 0x000000ffff077224 */ /* 0x002fe200078e00ff */
[----:B------:R-:W1:Y:S01]  /*1ab0*/  LDCU.64 UR4, c[0x0][0x390] ;  /* 0x00007200ff0477ac */ /* 0x000e620008000a00 */
[----:B------:R-:W-:-:S07]  /*1ac0*/  IMAD.MOV.U32 R22, RZ, RZ, RZ ;  /* 0x000000ffff167224 */ /* 0x000fce00078e00ff */
.L_x_4417:
[C---:B------:R-:W-:Y:S01]  /*1ad0*/  IMAD.SHL.U32 R21, R7.reuse, 0x8, RZ ;  /* 0x0000000807157824 */ /* 0x040fe200078e00ff */
[----:B------:R-:W-:-:S04]  /*1ae0*/  SHF.L.U64.HI R3, R7, 0x3, R22 ;  /* 0x0000000307037819 */ /* 0x000fc80000010216 */
[-C--:B0-----:R-:W-:Y:S02]  /*1af0*/  IADD3 R18, P0, PT, R4, R21.reuse, RZ ;  /* 0x0000001504127210 */ /* 0x081fe40007f1e0ff */
[----:B------:R-:W-:-:S03]  /*1b00*/  IADD3 R20, P1, PT, R14, R21, RZ ;  /* 0x000000150e147210 */ /* 0x000fc60007f3e0ff */
        /* <DEDUP_REMOVED lines=16> */
.L_x_4416:
[----:B-1----:R-:W-:Y:S05]  /*1c10*/  BSYNC.RECONVERGENT B0 ;  /* 0x0000000000007941 */ /* 0x002fea0003800200 */
.L_x_4415:
[----:B------:R-:W2:Y:S01]  /*1c20*/  LDCU.64 UR4, c[0x0][0x390] ;  /* 0x00007200ff0477ac */ /* 0x000ea20008000a00 */
[----:B------:R-:W-:Y:S01]  /*1c30*/  PLOP3.LUT P3, PT, PT, PT, PT, 0x80, 0x8 ;  /* 0x000000000008781c */ /* 0x000fe20003f6f070 */
[----:B------:R-:W-:Y:S01]  /*1c40*/  IMAD.MOV.U32 R29, RZ, RZ, RZ ;  /* 0x000000ffff1d7224 */ /* 0x000fe200078e00ff */
[----:B--2---:R-:W-:-:S04]  /*1c50*/  UISETP.NE.U32.AND UP0, UPT, UR4, URZ, UPT ;  /* 0x000000ff0400728c */ /* 0x004fc8000bf05070 */
[----:B------:R-:W-:-:S09]  /*1c60*/  UISETP.NE.AND.EX UP0, UPT, UR5, URZ, UPT, UP0 ;  /* 0x000000ff0500728c */ /* 0x000fd2000bf05300 */
[----:B------:R-:W-:Y:S05]  /*1c70*/  BRA.U !UP0, `(.L_x_4418) ;  /* 0x0000000108647547 */ /* 0x000fea000b800000 */
[----:B------:R-:W-:Y:S01]  /*1c80*/  BSSY.RECONVERGENT B0, `(.L_x_4418) ;  /* 0x0000018000007945 */ /* 0x000fe20003800200 */
[----:B-1----:R-:W-:Y:S01]  /*1c90*/  IMAD.MOV.U32 R7, RZ, RZ, RZ ;  /* 0x000000ffff077224 */ /* 0x002fe200078e00ff */
[----:B------:R-:W1:Y:S01]  /*1ca0*/  LDCU.64 UR4, c[0x0][0x390] ;  /* 0x00007200ff0477ac */ /* 0x000e620008000a00 */
[----:B------:R-:W-:-:S07]  /*1cb0*/  IMAD.MOV.U32 R20, RZ, RZ, RZ ;  /* 0x000000ffff147224 */ /* 0x000fce00078e00ff */
.L_x_4420:
[C---:B------:R-:W-:Y:S01]  /*1cc0*/  IMAD.SHL.U32 R19, R7.reuse, 0x8, RZ ;  /* 0x0000000807137824 */ /* 0x040fe200078e00ff */
[----:B------:R-:W-:-:S04]  /*1cd0*/  SHF.L.U64.HI R3, R7, 0x3, R20 ;  /* 0x0000000307037819 */ /* 0x000fc80000010214 */
[-C--:B0-----:R-:W-:Y:S02]  /*1ce0*/  IADD3 R4, P0, PT, R14, R19.reuse, RZ ;  /* 0x000000130e047210 */ /* 0x081fe40007f1e0ff */
        /* <DEDUP_REMOVED lines=17> */
.L_x_4419:
[----:B-1----:R-:W-:Y:S05]  /*1e00*/  BSYNC.RECONVERGENT B0 ;  /* 0x0000000000007941 */ /* 0x002fea0003800200 */
.L_x_4418:
[----:B------:R-:W2:Y:S01]  /*1e10*/  LDCU.64 UR4, c[0x0][0x390] ;  /* 0x00007200ff0477ac */ /* 0x000ea20008000a00 */
[----:B------:R-:W-:Y:S01]  /*1e20*/  PLOP3.LUT P2, PT, PT, PT, PT, 0x80, 0x8 ;  /* 0x000000000008781c */ /* 0x000fe20003f4f070 */
[----:B0-----:R-:W-:Y:S01]  /*1e30*/  IMAD.MOV.U32 R4, RZ, RZ, RZ ;  /* 0x000000ffff047224 */ /* 0x001fe200078e00ff */
[----:B--2---:R-:W-:-:S04]  /*1e40*/  UISETP.NE.U32.AND UP0, UPT, UR4, URZ, UPT ;  /* 0x000000ff0400728c */ /* 0x004fc8000bf05070 */
[----:B------:R-:W-:-:S09]  /*1e50*/  UISETP.NE.AND.EX UP0, UPT, UR5, URZ, UPT, UP0 ;  /* 0x000000ff0500728c */ /* 0x000fd2000bf05300 */
[----:B------:R-:W-:Y:S05]  /*1e60*/  BRA.U !UP0, `(.L_x_4421) ;  /* 0x0000000108647547 */ /* 0x000fea000b800000 */
[----:B------:R-:W-:Y:S01]  /*1e70*/  BSSY.RECONVERGENT B0, `(.L_x_4421) ;  /* 0x0000018000007945 */ /* 0x000fe20003800200 */
[----:B-1----:R-:W-:Y:S01]  /*1e80*/  IMAD.MOV.U32 R7, RZ, RZ, RZ ;  /* 0x000000ffff077224 */ /* 0x002fe200078e00ff */
[----:B------:R-:W0:Y:S01]  /*1e90*/  LDCU.64 UR4, c[0x0][0x390] ;  /* 0x00007200ff0477ac */ /* 0x000e220008000a00 */
[----:B------:R-:W-:-:S07]  /*1ea0*/  IMAD.MOV.U32 R22, RZ, RZ, RZ ;  /* 0x000000ffff167224 */ /* 0x000fce00078e00ff */
.L_x_4423:
[C---:B------:R-:W-:Y:S01]  /*1eb0*/  IMAD.SHL.U32 R19, R7.reuse, 0x8, RZ ;  /* 0x0000000807137824 */ /* 0x040fe200078e00ff */
[----:B------:R-:W-:-:S04]  /*1ec0*/  SHF.L.U64.HI R3, R7, 0x3, R22 ;  /* 0x0000000307037819 */ /* 0x000fc80000010216 */
[-C--:B----4-:R-:W-:Y:S02]  /*1ed0*/  IADD3 R18, P1, PT, R10, R19.reuse, RZ ;  /* 0x000000130a127210 */ /* 0x090fe40007f3e0ff */
[----:B---3--:R-:W-:-:S03]  /*1ee0*/  IADD3 R20, P0, PT, R12, R19, RZ ;  /* 0x000000130c147210 */ /* 0x008fc60007f1e0ff */
        /* <DEDUP_REMOVED lines=16> */
.L_x_4422:
[----:B0-----:R-:W-:Y:S05]  /*1ff0*/  BSYNC.RECONVERGENT B0 ;  /* 0x0000000000007941 */ /* 0x001fea0003800200 */
.L_x_4421:
        /* <DEDUP_REMOVED lines=10> */
.L_x_4426:
[C---:B------:R-:W-:Y:S01]  /*20a0*/  IMAD.SHL.U32 R21, R5.reuse, 0x8, RZ ;  /* 0x0000000805157824 */ /* 0x040fe200078e00ff */
[----:B------:R-:W-:-:S04]  /*20b0*/  SHF.L.U64.HI R3, R5, 0x3, R24 ;  /* 0x0000000305037819 */ /* 0x000fc80000010218 */
[-C--:B----4-:R-:W-:Y:S02]  /*20c0*/  IADD3 R18, P0, PT, R10, R21.reuse, RZ ;  /* 0x000000150a127210 */ /* 0x090fe40007f1e0ff */
[----:B-1----:R-:W-:-:S03]  /*20d0*/  IADD3 R20, P1, PT, R8, R21, RZ ;  /* 0x0000001508147210 */ /* 0x002fc60007f3e0ff */
        /* <DEDUP_REMOVED lines=16> */
.L_x_4425:
[----:B0-----:R-:W-:Y:S05]  /*21e0*/  BSYNC.RECONVERGENT B0 ;  /* 0x0000000000007941 */ /* 0x001fea0003800200 */
.L_x_4424:
[----:B------:R-:W0:Y:S01]  /*21f0*/  LDCU.64 UR4, c[0x0][0x390] ;  /* 0x00007200ff0477ac */ /* 0x000e220008000a00 */
[----:B------:R-:W-:Y:S01]  /*2200*/  PLOP3.LUT P0, PT, PT, PT, PT, 0x80, 0x8 ;  /* 0x000000000008781c */ /* 0x000fe20003f0f070 */
[----:B------:R-:W-:Y:S01]  /*2210*/  IMAD.MOV.U32 R5, RZ, RZ, RZ ;  /* 0x000000ffff057224 */ /* 0x000fe200078e00ff */
[----:B0-----:R-:W-:-:S04]  /*2220*/  UISETP.NE.U32.AND UP0, UPT, UR4, URZ, UPT ;  /* 0x000000ff0400728c */ /* 0x001fc8000bf05070 */
[----:B------:R-:W-:-:S09]  /*2230*/  UISETP.NE.AND.EX UP0, UPT, UR5, URZ, UPT, UP0 ;  /* 0x000000ff0500728c */ /* 0x000fd2000bf05300 */
[----:B------:R-:W-:Y:S05]  /*2240*/  BRA.U !UP0, `(.L_x_4427) ;  /* 0x0000000108647547 */ /* 0x000fea000b800000 */
[----:B------:R-:W-:Y:S01]  /*2250*/  BSSY.RECONVERGENT B0, `(.L_x_4427) ;  /* 0x0000018000007945 */ /* 0x000fe20003800200 */
[----:B-1----:R-:W-:Y:S01]  /*2260*/  IMAD.MOV.U32 R7, RZ, RZ, RZ ;  /* 0x000000ffff077224 */ /* 0x002fe200078e00ff */
[----:B------:R-:W0:Y:S01]  /*2270*/  LDCU.64 UR4, c[0x0][0x390] ;  /* 0x00007200ff0477ac */ /* 0x000e220008000a00 */
[----:B------:R-:W-:-:S07]  /*2280*/  IMAD.MOV.U32 R24, RZ, RZ, RZ ;  /* 0x000000ffff187224 */ /* 0x000fce00078e00ff */
.L_x_4429:
[C---:B------:R-:W-:Y:S01]  /*2290*/  IMAD.SHL.U32 R21, R7.reuse, 0x8, RZ ;  /* 0x0000000807157824 */ /* 0x040fe200078e00ff */
[----:B------:R-:W-:-:S04]  /*22a0*/  SHF.L.U64.HI R3, R7, 0x3, R24 ;  /* 0x0000000307037819 */ /* 0x000fc80000010218 */
[-C--:B------:R-:W-:Y:S02]  /*22b0*/  IADD3 R18, P0, PT, R8, R21.reuse, RZ ;  /* 0x0000001508127210 */ /* 0x080fe40007f1e0ff */
        /* <DEDUP_REMOVED lines=17> */
.L_x_4428:
[----:B0-----:R-:W-:Y:S05]  /*23d0*/  BSYNC.RECONVERGENT B0 ;  /* 0x0000000000007941 */ /* 0x001fea0003800200 */
.L_x_4427:
[----:B------:R-:W-:Y:S01]  /*23e0*/  IMAD.IADD R29, R29, 0x1, R0 ;  /* 0x000000011d1d7824 */ /* 0x000fe200078e0200 */
[----:B------:R-:W0:Y:S08]  /*23f0*/  S2UR UR5, SR_CgaCtaId ;  /* 0x00000000000579c3 */ /* 0x000e300000008800 */
[----:B------:R-:W-:Y:S01]  /*2400*/  BAR.SYNC.DEFER_BLOCKING 0x0 ;  /* 0x0000000000007b1d */ /* 0x000fe20000010000 */
[----:B------:R-:W-:Y:S01]  /*2410*/  ISETP.NE.AND P6, PT, R33, 0x1f, PT ;  /* 0x0000001f2100780c */ /* 0x000fe20003fc5270 */
[----:B------:R-:W-:-:S04]  /*2420*/  IMAD.IADD R3, R29, 0x1, R4 ;  /* 0x000000011d037824 */ /* 0x000fc800078e0204 */
[----:B------:R-:W-:Y:S01]  /*2430*/  IMAD.IADD R4, R3, 0x1, R22 ;  /* 0x0000000103047824 */ /* 0x000fe200078e0216 */
[----:B------:R-:W-:-:S03]  /*2440*/  UMOV UR4, 0x400 ;  /* 0x0000040000047882 */ /* 0x000fc60000000000 */
[----:B------:R-:W-:-:S05]  /*2450*/  IMAD.IADD R32, R4, 0x1, R5 ;  /* 0x0000000104207824 */ /* 0x000fca00078e0205 */
[----:B------:R-:W2:Y:S01]  /*2460*/  SHFL.UP P5, R5, R32, 0x1, RZ ;  /* 0x0420000020057989 */ /* 0x000ea200000a00ff */
[----:B0-----:R-:W-:-:S06]  /*2470*/  ULEA UR4, UR5, UR4, 0x18 ;  /* 0x0000000405047291 */ /* 0x001fcc000f8ec0ff */
[----:B------:R-:W-:Y:S01]  /*2480*/  @!P6 LEA R22, R6, UR4, 0x2 ;  /* 0x000000040616ec11 */ /* 0x000fe2000f8e10ff */
[----:B--2---:R-:W-:-:S05]  /*2490*/  @P5 IMAD.IADD R5, R32, 0x1, R5 ;  /* 0x0000000120055824 */ /* 0x004fca00078e0205 */
[----:B------:R-:W0:Y:S02]  /*24a0*/  SHFL.UP P5, R18, R5, 0x2, RZ ;  /* 0x0440000005127989 */ /* 0x000e2400000a00ff */
[----:B0-----:R-:W-:-:S05]  /*24b0*/  @P5 IMAD.IADD R18, R5, 0x1, R18 ;  /* 0x0000000105125824 */ /* 0x001fca00078e0212 */
[----:B-1----:R-:W0:Y:S02]  /*24c0*/  SHFL.UP P5, R7, R18, 0x4, RZ ;  /* 0x0480000012077989 */ /* 0x002e2400000a00ff */
[----:B0-----:R-:W-:-:S05]  /*24d0*/  @P5 IMAD.IADD R7, R18, 0x1, R7 ;  /* 0x0000000112075824 */ /* 0x001fca00078e0207 */
[----:B------:R-:W0:Y:S02]  /*24e0*/  SHFL.UP P5, R20, R7, 0x8, RZ ;  /* 0x0500000007147989 */ /* 0x000e2400000a00ff */
[----:B0-----:R-:W-:-:S05]  /*24f0*/  @P5 IMAD.IADD R20, R7, 0x1, R20 ;  /* 0x0000000107145824 */ /* 0x001fca00078e0214 */
[----:B------:R-:W0:Y:S02]  /*2500*/  SHFL.UP P5, R19, R20, 0x10, RZ ;  /* 0x0600000014137989 */ /* 0x000e2400000a00ff */
[----:B0-----:R-:W-:Y:S01]  /*2510*/  @P5 IMAD.IADD R19, R20, 0x1, R19 ;  /* 0x0000000114135824 */ /* 0x001fe200078e0213 */
[----:B------:R-:W-:-:S03]  /*2520*/  ISETP.NE.AND P5, PT, R33, RZ, PT ;  /* 0x000000ff2100720c */ /* 0x000fc60003fa5270 */
[----:B------:R-:W-:Y:S01]  /*2530*/  IMAD.IADD R32, R19, 0x1, -R32 ;  /* 0x0000000113207824 */ /* 0x000fe200078e0a20 */
[----:B------:R-:W-:Y:S01]  /*2540*/  @!P6 STS [R22], R19 ;  /* 0x000000131600e388 */ /* 0x000fe20000000800 */
[----:B------:R-:W-:Y:S01]  /*2550*/  BAR.SYNC.DEFER_BLOCKING 0x0 ;  /* 0x0000000000007b1d */ /* 0x000fe20000010000 */
[----:B------:R-:W-:Y:S02]  /*2560*/  ISETP.GT.U32.AND P6, PT, R2, 0x1f, PT ;  /* 0x0000001f0200780c */ /* 0x000fe40003fc4070 */
[----:B------:R-:W-:Y:S02]  /*2570*/  SEL R5, R32, RZ, P5 ;  /* 0x000000ff20057207 */ /* 0x000fe40002800000 */
[----:B------:R-:W-:Y:S01]  /*2580*/  ISETP.GE.U32.AND P5, PT, R2, 0x20, PT ;  /* 0x000000200200780c */ /* 0x000fe20003fa6070 */
[----:B------:R-:W0:Y:S02]  /*2590*/  LDS.64 R6, [UR4] ;  /* 0x00000004ff067984 */ /* 0x000e240008000a00 */
[----:B0-----:R-:W-:-:S02]  /*25a0*/  IMAD.IADD R20, R6, 0x1, R5 ;  /* 0x0000000106147824 */ /* 0x001fc400078e0205 */
[----:B------:R-:W-:-:S03]  /*25b0*/  IMAD.IADD R7, R6, 0x1, R7 ;  /* 0x0000000106077824 */ /* 0x000fc600078e0207 */
[----:B------:R-:W-:Y:S01]  /*25c0*/  SEL R32, R32, R20, !P5 ;  /* 0x0000001420207207 */ /* 0x000fe20006800000 */
[----:B------:R-:W-:Y:S06]  /*25d0*/  @P6 BRA `(.L_x_4430) ;  /* 0x0000000800586947 */ /* 0x000fec0003800000 */
[----:B------:R-:W0:Y:S01]  /*25e0*/  S2R R23, SR_CTAID.X ;  /* 0x0000000000177919 */ /* 0x000e220000002500 */
[----:B------:R-:W0:Y:S01]  /*25f0*/  LDC.64 R20, c[0x0][0x3a8] ;  /* 0x0000ea00ff147b82 */ /* 0x000e220000000a00 */
[----:B------:R-:W-:Y:S02]  /*2600*/  ISETP.NE.AND P5, PT, R2, RZ, PT ;  /* 0x000000ff0200720c */ /* 0x000fe40003fa5270 */
[----:B------:R-:W-:-:S05]  /*2610*/  LOP3.LUT R28, RZ, R2, RZ, 0x33, !PT ;  /* 0x00000002ff1c7212 */ /* 0x000fca00078e33ff */
[----:B------:R-:W1:Y:S06]  /*2620*/  LDC R5, c[0x0][0x370] ;  /* 0x0000dc00ff057b82 */ /* 0x000e6c0000000800 */
[----:B------:R-:W-:Y:S01]  /*2630*/  @!P5 IMAD.MOV.U32 R6, RZ, RZ, 0x64 ;  /* 0x00000064ff06d424 */ /* 0x000fe200078e00ff */
[----:B------:R2:W-:Y:S01]  /*2640*/  @!P5 STS [UR4+0x2c], R7 ;  /* 0x00002c07ff00d988 */ /* 0x0005e20008000804 */
[----:B0-----:R-:W-:-:S05]  /*2650*/  IMAD.WIDE.U32 R20, R23, 0x8, R20 ;  /* 0x0000000817147825 */ /* 0x001fca00078e0014 */
[----:B------:R2:W-:Y:S01]  /*2660*/  @!P5 ST.E.64.STRONG.GPU desc[UR8][R20.64+0x100], R6 ;  /* 0x000100061400d985 */ /* 0x0005e2000c10fb08 */
[----:B-1----:R-:W-:-:S13]  /*2670*/  ISETP.GT.U32.AND P5, PT, R5, 0x1f3, PT ;  /* 0x000001f30500780c */ /* 0x002fda0003fa4070 */
[----:B--2---:R-:W-:Y:S05]  /*2680*/  @P5 BRA `(.L_x_4431) ;  /* 0x0000000000085947 */ /* 0x004fea0003800000 */
[----:B------:R0:W-:Y:S06]  /*2690*/  MEMBAR.SC.CTA ;  /* 0x0000000000007992 */ /* 0x0001ec0000000000 */
[----:B0-----:R-:W-:Y:S05]  /*26a0*/  BRA `(.L_x_4432) ;  /* 0x0000000000087947 */ /* 0x001fea0003800000 */
.L_x_4431:
[----:B------:R-:W-:Y:S05]  /*26b0*/  NANOSLEEP 0x1c2 ;  /* 0x000001c20000795d */ /* 0x000fea0003800000 */
[----:B------:R-:W-:Y:S01]  /*26c0*/  NOP ;  /* 0x0000000000007918 */ /* 0x000fe20000000000 */
.L_x_4432:
[----:B------:R-:W-:-:S05]  /*26d0*/  IMAD.WIDE R20, R28, 0x8, R20 ;  /* 0x000000081c147825 */ /* 0x000fca00078e0214 */
[----:B------:R-:W2:Y:S01]  /*26e0*/  LD.E.64.STRONG.GPU R18, desc[UR8][R20.64+0x100] ;  /* 0x0001000814127980 */ /* 0x000ea2000c10fb00 */
[----:B------:R-:W-:Y:S01]  /*26f0*/  UMOV UR5, 0xffffffff ;  /* 0xffffffff00057882 */ /* 0x000fe20000000000 */
[----:B--2---:R-:W-:Y:S02]  /*2700*/  ISETP.NE.AND P6, PT, R18, 0x63, PT ;  /* 0x000000631200780c */ /* 0x004fe40003fc5270 */
[----:B------:R-:W-:Y:S11]  /*2710*/  BRA.DIV UR5, `(.L_x_4433) ;  /* 0x0000004e05847947 */ /* 0x000ff6000b800000 */
[----:B------:R-:W-:-:S13]  /*2720*/  VOTE.ANY P6, !P6 ;  /* 0x0000000000ff7806 */ /* 0x000fda00070c0100 */
.L_x_4532:
[----:B------:R-:W-:Y:S05]  /*2730*/  @!P6 BRA `(.L_x_4434) ;  /* 0x000000000030e947 */ /* 0x000fea0003800000 */
.L_x_4438:
[----:B------:R-:W-:Y:S05]  /*2740*/  YIELD ;  /* 0x0000000000007946 */ /* 0x000fea0003800000 */
[----:B------:R-:W-:Y:S05]  /*2750*/  @P5 BRA `(.L_x_4435) ;  /* 0x0000000000085947 */ /* 0x000fea0003800000 */
[----:B------:R0:W-:Y:S06]  /*2760*/  MEMBAR.SC.CTA ;  /* 0x0000000000007992 */ /* 0x0001ec0000000000 */
[----:B0-----:R-:W-:Y:S05]  /*2770*/  BRA `(.L_x_4436) ;  /* 0x0000000000087947 */ /* 0x001fea0003800000 */
.L_x_4435:
[----:B------:R-:W-:Y:S05]  /*2780*/  NANOSLEEP 0x15e ;  /* 0x0000015e0000795d */ /* 0x000fea0003800000 */
[----:B------:R-:W-:Y:S01]  /*2790*/  NOP ;  /* 0x0000000000007918 */ /* 0x000fe20000000000 */
.L_x_4436:
[----:B------:R-:W2:Y:S01]  /*27a0*/  LD.E.64.STRONG.GPU R18, desc[UR8][R20.64+0x100] ;  /* 0x0001000814127980 */ /* 0x000ea2000c10fb00 */
[----:B------:R-:W-:Y:S01]  /*27b0*/  UMOV UR5, 0xffffffff ;  /* 0xffffffff00057882 */ /* 0x000fe20000000000 */
[----:B--2---:R-:W-:Y:S02]  /*27c0*/  ISETP.NE.AND P6, PT, R18, 0x63, PT ;  /* 0x000000631200780c */ /* 0x004fe40003fc5270 */
[----:B------:R-:W-:Y:S11]  /*27d0*/  BRA.DIV UR5, `(.L_x_4437) ;  /* 0x0000004e05747947 */ /* 0x000ff6000b800000 */
[----:B------:R-:W-:-:S13]  /*27e0*/  VOTE.ANY P6, !P6 ;  /* 0x0000000000ff7806 */ /* 0x000fda00070c0100 */
.L_x_4535:
[----:B------:R-:W-:Y:S05]  /*27f0*/  @P6 BRA `(.L_x_4438) ;  /* 0xfffffffc00d06947 */ /* 0x000fea000383ffff */
.L_x_4434:
[----:B------:R-:W-:Y:S01]  /*2800*/  UMOV UR5, 0xffffffff ;  /* 0xffffffff00057882 */ /* 0x000fe20000000000 */
[----:B------:R-:W-:Y:S02]  /*2810*/  ISETP.NE.AND P5, PT, R18, 0x65, PT ;  /* 0x000000651200780c */ /* 0x000fe40003fa5270 */
[----:B------:R-:W-:Y:S11]  /*2820*/  BRA.DIV UR5, `(.L_x_4439) ;  /* 0x0000004e05807947 */ /* 0x000ff6000b800000 */
[----:B------:R-:W0:Y:S01]  /*2830*/  S2R R34, SR_GEMASK ;  /* 0x0000000000227919 */ /* 0x000e220000003c00 */
[----:B------:R-:W-:Y:S01]  /*2840*/  VOTE.ANY R30, PT, !P5 ;  /* 0x00000000001e7806 */ /* 0x000fe200068e0100 */
[----:B------:R-:W-:Y:S01]  /*2850*/  VIADD R20, R33, 0x2 ;  /* 0x0000000221147836 */ /* 0x000fe20000000000 */
[----:B------:R-:W1:Y:S01]  /*2860*/  LDC.64 R26, c[0x0][0x3a8] ;  /* 0x0000ea00ff1a7b82 */ /* 0x000e620000000a00 */
[----:B------:R-:W2:Y:S01]  /*2870*/  S2R R22, SR_CTAID.X ;  /* 0x0000000000167919 */ /* 0x000ea20000002500 */
[----:B------:R-:W-:-:S13]  /*2880*/  ISETP.NE.AND P6, PT, R18, 0x65, PT ;  /* 0x000000651200780c */ /* 0x000fda0003fc5270 */
[----:B------:R-:W-:Y:S02]  /*2890*/  VOTE.ALL P6, P6 ;  /* 0x0000000000ff7806 */ /* 0x000fe400030c0000 */
[----:B0-----:R-:W-:Y:S01]  /*28a0*/  LOP3.LUT R30, R30, 0x80000000, R34, 0xec, !PT ;  /* 0x800000001e1e7812 */ /* 0x001fe200078eec22 */
[----:B--2---:R-:W-:-:S04]  /*28b0*/  IMAD.IADD R28, R28, 0x1, R22 ;  /* 0x000000011c1c7824 */ /* 0x004fc800078e0216 */
[----:B------:R-:W-:-:S05]  /*28c0*/  VIADD R21, R30, 0xffffffff ;  /* 0xffffffff1e157836 */ /* 0x000fca0000000000 */
[----:B------:R-:W-:-:S04]  /*28d0*/  LOP3.LUT R21, R30, R21, RZ, 0xc, !PT ;  /* 0x000000151e157212 */ /* 0x000fc800078e0cff */
[----:B------:R-:W0:Y:S02]  /*28e0*/  POPC R23, R21 ;  /* 0x0000001500177309 */ /* 0x000e240000000000 */
[----:B0-----:R-:W0:Y:S01]  /*28f0*/  SHFL.DOWN PT, R31, R19, 0x1, R23 ;  /* 0x08200000131f7989 */ /* 0x001e2200000e0017 */
[----:B------:R-:W-:-:S04]  /*2900*/  ISETP.GE.AND P5, PT, R33, R23, PT ;  /* 0x000000172100720c */ /* 0x000fc80003fa6270 */
[----:B0-----:R-:W-:Y:S02]  /*2910*/  SEL R6, R31, RZ, !P5 ;  /* 0x000000ff1f067207 */ /* 0x001fe40006800000 */
[----:B------:R-:W-:Y:S01]  /*2920*/  ISETP.GT.AND P5, PT, R20, R23, PT ;  /* 0x000000171400720c */ /* 0x000fe20003fa4270 */
[----:B------:R-:W-:Y:S02]  /*2930*/  VIADD R20, R33, 0x4 ;  /* 0x0000000421147836 */ /* 0x000fe40000000000 */
[----:B------:R-:W-:-:S05]  /*2940*/  IMAD.IADD R6, R6, 0x1, R19 ;  /* 0x0000000106067824 */ /* 0x000fca00078e0213 */
        /* <DEDUP_REMOVED lines=16> */
[----:B-1----:R-:W-:-:S03]  /*2a50*/  IADD3 R21, P5, PT, R26, 0x100, RZ ;  /* 0x000001001a157810 */ /* 0x002fc60007fbe0ff */
[----:B------:R-:W-:Y:S02]  /*2a60*/  IMAD.IADD R26, R36, 0x1, R31 ;  /* 0x00000001241a7824 */ /* 0x000fe400078e021f */
[----:B------:R-:W-:-:S08]  /*2a70*/  IMAD.X R27, RZ, RZ, R27, P5 ;  /* 0x000000ffff1b7224 */ /* 0x000fd000028e061b */
.L_x_4544:
[----:B------:R-:W-:Y:S05]  /*2a80*/  @!P6 BRA `(.L_x_4440) ;  /* 0x0000000000e0e947 */ /* 0x000fea0003800000 */
.L_x_4448:
[----:B------:R-:W-:Y:S02]  /*2a90*/  IMAD.MOV.U32 R18, RZ, RZ, R21 ;  /* 0x000000ffff127224 */ /* 0x000fe400078e0015 */
[----:B------:R-:W-:Y:S02]  /*2aa0*/  IMAD.MOV.U32 R19, RZ, RZ, R27 ;  /* 0x000000ffff137224 */ /* 0x000fe400078e001b */
[----:B------:R-:W-:-:S05]  /*2ab0*/  IMAD.WIDE R22, R28, 0x8, R18 ;  /* 0x000000081c167825 */ /* 0x000fca00078e0212 */
[----:B------:R-:W2:Y:S01]  /*2ac0*/  LD.E.64.STRONG.GPU R18, desc[UR8][R22.64+-0x100] ;  /* 0xffff000816127980 */ /* 0x000ea2000c10fb00 */
[----:B------:R-:W-:Y:S05]  /*2ad0*/  YIELD ;  /* 0x0000000000007946 */ /* 0x000fea0003800000 */
[----:B------:R-:W-:Y:S01]  /*2ae0*/  UMOV UR5, 0xffffffff ;  /* 0xffffffff00057882 */ /* 0x000fe20000000000 */
[----:B--2---:R-:W-:Y:S02]  /*2af0*/  ISETP.NE.AND P6, PT, R18, 0x63, PT ;  /* 0x000000631200780c */ /* 0x004fe40003fc5270 */
[----:B------:R-:W-:Y:S11]  /*2b00*/  BRA.DIV UR5, `(.L_x_4441) ;  /* 0x0000004e05d47947 */ /* 0x000ff6000b800000 */
[----:B------:R-:W-:-:S13]  /*2b10*/  VOTE.ANY P6, !P6 ;  /* 0x0000000000ff7806 */ /* 0x000fda00070c0100 */
.L_x_4547:
[----:B------:R-:W-:Y:S05]  /*2b20*/  @!P6 BRA `(.L_x_4442) ;  /* 0x000000000034e947 */ /* 0x000fea0003800000 */
[----:B------:R-:W-:-:S13]  /*2b30*/  ISETP.GT.U32.AND P5, PT, R5, 0x1f3, PT ;  /* 0x000001f30500780c */ /* 0x000fda0003fa4070 */
.L_x_4446:
[----:B------:R-:W-:Y:S05]  /*2b40*/  YIELD ;  /* 0x0000000000007946 */ /* 0x000fea0003800000 */
[----:B------:R-:W-:Y:S05]  /*2b50*/  @P5 BRA `(.L_x_4443) ;  /* 0x0000000000085947 */ /* 0x000fea0003800000 */
[----:B------:R0:W-:Y:S06]  /*2b60*/  MEMBAR.SC.CTA ;  /* 0x0000000000007992 */ /* 0x0001ec0000000000 */
[----:B0-----:R-:W-:Y:S05]  /*2b70*/  BRA `(.L_x_4444) ;  /* 0x0000000000087947 */ /* 0x001fea0003800000 */
.L_x_4443:
[----:B------:R-:W-:Y:S05]  /*2b80*/  NANOSLEEP 0x15e ;  /* 0x0000015e0000795d */ /* 0x000fea0003800000 */
[----:B------:R-:W-:Y:S01]  /*2b90*/  NOP ;  /* 0x0000000000007918 */ /* 0x000fe20000000000 */
.L_x_4444:
[----:B------:R-:W2:Y:S01]  /*2ba0*/  LD.E.64.STRONG.GPU R18, desc[UR8][R22.64+-0x100] ;  /* 0xffff000816127980 */ /* 0x000ea2000c10fb00 */
[----:B------:R-:W-:Y:S01]  /*2bb0*/  UMOV UR5, 0xffffffff ;  /* 0xffffffff00057882 */ /* 0x000fe20000000000 */
[----:B--2---:R-:W-:Y:S02]  /*2bc0*/  ISETP.NE.AND P6, PT, R18, 0x63, PT ;  /* 0x000000631200780c */ /* 0x004fe40003fc5270 */
[----:B------:R-:W-:Y:S11]  /*2bd0*/  BRA.DIV UR5, `(.L_x_4445) ;  /* 0x0000004e05c07947 */ /* 0x000ff6000b800000 */
[----:B------:R-:W-:-:S13]  /*2be0*/  VOTE.ANY P6, !P6 ;  /* 0x0000000000ff7806 */ /* 0x000fda00070c0100 */
.L_x_4550:
[----:B------:R-:W-:Y:S05]  /*2bf0*/  @P6 BRA `(.L_x_4446) ;  /* 0xfffffffc00d06947 */ /* 0x000fea000383ffff */
.L_x_4442:
[----:B------:R-:W-:Y:S01]  /*2c00*/  UMOV UR5, 0xffffffff ;  /* 0xffffffff00057882 */ /* 0x000fe20000000000 */
[----:B------:R-:W-:Y:S01]  /*2c10*/  ISETP.NE.AND P5, PT, R18, 0x65, PT ;  /* 0x000000651200780c */ /* 0x000fe20003fa5270 */
[----:B------:R-:W-:Y:S01]  /*2c20*/  VIADD R22, R33, 0x2 ;  /* 0x0000000221167836 */ /* 0x000fe20000000000 */
[----:B------:R-:W-:Y:S11]  /*2c30*/  BRA.DIV UR5, `(.L_x_4447) ;  /* 0x0000004e05c87947 */ /* 0x000ff6000b800000 */
[----:B------:R-:W-:Y:S01]  /*2c40*/  VOTE.ANY R30, PT, !P5 ;  /* 0x00000000001e7806 */ /* 0x000fe200068e0100 */
[----:B------:R-:W-:Y:S01]  /*2c50*/  VIADD R28, R28, 0xffffffe0 ;  /* 0xffffffe01c1c7836 */ /* 0x000fe20000000000 */
[----:B------:R-:W-:Y:S02]  /*2c60*/  ISETP.NE.AND P6, PT, R18, 0x65, PT ;  /* 0x000000651200780c */ /* 0x000fe40003fc5270 */
[----:B------:R-:W-:-:S05]  /*2c70*/  LOP3.LUT R30, R30, 0x80000000, R34, 0xec, !PT ;  /* 0x800000001e1e7812 */ /* 0x000fca00078eec22 */
[----:B------:R-:W-:-:S05]  /*2c80*/  VIADD R23, R30, 0xffffffff ;  /* 0xffffffff1e177836 */ /* 0x000fca0000000000 */
[----:B------:R-:W-:Y:S02]  /*2c90*/  LOP3.LUT R23, R30, R23, RZ, 0xc, !PT ;  /* 0x000000171e177212 */ /* 0x000fe400078e0cff */
[----:B------:R-:W-:-:S04]  /*2ca0*/  VOTE.ALL P6, P6 ;  /* 0x0000000000ff7806 */ /* 0x000fc800030c0000 */
[----:B------:R-:W0:Y:S02]  /*2cb0*/  POPC R23, R23 ;  /* 0x0000001700177309 */ /* 0x000e240000000000 */
[----:B0-----:R-:W0:Y:S01]  /*2cc0*/  SHFL.DOWN PT, R31, R19, 0x1, R23 ;  /* 0x08200000131f7989 */ /* 0x001e2200000e0017 */
[----:B------:R-:W-:-:S04]  /*2cd0*/  ISETP.GE.AND P5, PT, R33, R23, PT ;  /* 0x000000172100720c */ /* 0x000fc80003fa6270 */
[----:B0-----:R-:W-:Y:S02]  /*2ce0*/  SEL R36, R31, RZ, !P5 ;  /* 0x000000ff1f247207 */ /* 0x001fe40006800000 */
[----:B------:R-:W-:-:S03]  /*2cf0*/  ISETP.GT.AND P5, PT, R22, R23, PT ;  /* 0x000000171600720c */ /* 0x000fc60003fa4270 */
[----:B------:R-:W-:-:S05]  /*2d00*/  IMAD.IADD R36, R36, 0x1, R19 ;  /* 0x0000000124247824 */ /* 0x000fca00078e0213 */
[----:B------:R-:W0:Y:S02]  /*2d10*/  SHFL.DOWN PT, R31, R36, 0x2, R23 ;  /* 0x08400000241f7989 */ /* 0x000e2400000e0017 */
        /* <DEDUP_REMOVED lines=12> */
[----:B0-----:R-:W-:-:S04]  /*2de0*/  SEL R31, R31, RZ, !P5 ;  /* 0x000000ff1f1f7207 */ /* 0x001fc80006800000 */
[----:B------:R-:W-:-:S07]  /*2df0*/  IADD3 R26, PT, PT, R37, R31, R26 ;  /* 0x0000001f251a7210 */ /* 0x000fce0007ffe01a */
.L_x_4559:
[----:B------:R-:W-:Y:S05]  /*2e00*/  @P6 BRA `(.L_x_4448) ;  /* 0xfffffffc00206947 */ /* 0x000fea000383ffff */
.L_x_4440:
[----:B------:R-:W-:Y:S01]  /*2e10*/  ISETP.NE.AND P6, PT, R2, RZ, PT ;  /* 0x000000ff0200720c */ /* 0x000fe20003fc5270 */
[----:B------:R-:W0:Y:S01]  /*2e20*/  S2R R23, SR_CTAID.X ;  /* 0x0000000000177919 */ /* 0x000e220000002500 */
[----:B------:R-:W-:Y:S01]  /*2e30*/  ISETP.NE.AND P5, PT, R33, RZ, PT ;  /* 0x000000ff2100720c */ /* 0x000fe20003fa5270 */
[----:B------:R-:W0:Y:S10]  /*2e40*/  LDC.64 R18, c[0x0][0x3a8] ;  /* 0x0000ea00ff127b82 */ /* 0x000e340000000a00 */
[----:B------:R-:W1:Y:S01]  /*2e50*/  @!P6 S2R R20, SR_CgaCtaId ;  /* 0x000000000014e919 */ /* 0x000e620000008800 */
[----:B------:R-:W-:Y:S01]  /*2e60*/  @!P6 MOV R5, 0x400 ;  /* 0x000004000005e802 */ /* 0x000fe20000000f00 */
[----:B------:R-:W-:Y:S01]  /*2e70*/  @!P6 IMAD.IADD R7, R7, 0x1, R26 ;  /* 0x000000010707e824 */ /* 0x000fe200078e021a */
[----:B------:R-:W-:Y:S01]  /*2e80*/  @!P5 MOV R21, 0x400 ;  /* 0x000004000015d802 */ /* 0x000fe20000000f00 */
[----:B------:R-:W2:Y:S01]  /*2e90*/  @!P5 S2R R22, SR_CgaCtaId ;  /* 0x000000000016d919 */ /* 0x000ea20000008800 */
[----:B------:R-:W-:-:S02]  /*2ea0*/  @!P6 IMAD.MOV.U32 R6, RZ, RZ, 0x65 ;  /* 0x00000065ff06e424 */ /* 0x000fc400078e00ff */
[----:B0-----:R-:W-:-:S05]  /*2eb0*/  IMAD.WIDE.U32 R18, R23, 0x8, R18 ;  /* 0x0000000817127825 */ /* 0x001fca00078e0012 */
[----:B------:R0:W-:Y:S01]  /*2ec0*/  @!P6 ST.E.64.STRONG.GPU desc[UR8][R18.64+0x100], R6 ;  /* 0x000100061200e985 */ /* 0x0001e2000c10fb08 */
[----:B-1----:R-:W-:Y:S01]  /*2ed0*/  @!P6 LEA R5, R20, R5, 0x18 ;  /* 0x000000051405e211 */ /* 0x002fe200078ec0ff */
[----:B------:R-:W-:Y:S02]  /*2ee0*/  IMAD.MOV.U32 R20, RZ, RZ, R32 ;  /* 0x000000ffff147224 */ /* 0x000fe400078e0020 */
[----:B------:R-:W-:Y:S01]  /*2ef0*/  @!P5 IMAD.MOV.U32 R20, RZ, RZ, R26 ;  /* 0x000000ffff14d224 */ /* 0x000fe200078e001a */
[----:B--2---:R-:W-:Y:S01]  /*2f00*/  @!P5 LEA R21, R22, R21, 0x18 ;  /* 0x000000151615d211 */ /* 0x004fe200078ec0ff */
[----:B------:R0:W-:Y:S04]  /*2f10*/  @!P6 STS [R5+0x24], R26 ;  /* 0x0000241a0500e388 */ /* 0x0001e80000000800 */
[----:B------:R0:W-:Y:S04]  /*2f20*/  @!P6 STS [R5+0x28], R7 ;  /* 0x000028070500e388 */ /* 0x0001e80000000800 */
[----:B------:R0:W-:Y:S02]  /*2f30*/  @!P5 STS [R21+0xc], R26 ;  /* 0x00000c1a1500d388 */ /* 0x0001e40000000800 */
.L_x_4430:
[----:B------:R-:W-:Y:S05]  /*2f40*/  WARPSYNC.ALL ;  /* 0x0000000000007948 */ /* 0x000fea0003800000 */
[----:B------:R-:W-:Y:S01]  /*2f50*/  ISETP.NE.AND P5, PT, R2, RZ, PT ;  /* 0x000000ff0200720c */ /* 0x000fe20003fa5270 */
[----:B------:R-:W1:Y:S08]  /*2f60*/  S2UR UR5, SR_CgaCtaId ;  /* 0x00000000000579c3 */ /* 0x000e700000008800 */
[----:B------:R-:W-:Y:S06]  /*2f70*/  BAR.SYNC.DEFER_BLOCKING 0x0 ;  /* 0x0000000000007b1d */ /* 0x000fec0000010000 */
[----:B------:R-:W-:Y:S01]  /*2f80*/  UMOV UR4, 0x400 ;  /* 0x0000040000047882 */ /* 0x000fe20000000000 */
[----:B------:R-:W-:Y:S01]  /*2f90*/  BSSY.RECONVERGENT B0, `(.L_x_4449) ;  /* 0x0000096000007945 */ /* 0x000fe20003800200 */
[----:B-1----:R-:W-:-:S09]  /*2fa0*/  ULEA UR6, UR5, UR4, 0x18 ;  /* 0x0000000405067291 */ /* 0x002fd2000f8ec0ff */
[----:B0-----:R-:W0:Y:S04]  /*2fb0*/  @P5 LDS R7, [UR6+0xc] ;  /* 0x00000c06ff075984 */ /* 0x001e280008000800 */
[----:B------:R-:W1:Y:S04]  /*2fc0*/  LDS R19, [UR6+0x24] ;  /* 0x00002406ff137984 */ /* 0x000e680008000800 */
[----:B------:R-:W2:Y:S01]  /*2fd0*/  LDS R5, [UR6+0x2c] ;  /* 0x00002c06ff057984 */ /* 0x000ea20008000800 */
[----:B0-----:R-:W-:-:S05]  /*2fe0*/  @P5 IMAD.IADD R20, R20, 0x1, R7 ;  /* 0x0000000114145824 */ /* 0x001fca00078e0207 */
[C-C-:B-1----:R-:W-:Y:S01]  /*2ff0*/  @!P3 IADD3 R6, PT, PT, -R19.reuse, R0, R20.reuse ;  /* 0x000000001306b210 */ /* 0x142fe20007ffe114 */
[----:B------:R-:W-:Y:S01]  /*3000*/  @!P4 IMAD.IADD R0, R20, 0x1, -R19 ;  /* 0x000000011400c824 */ /* 0x000fe200078e0a13 */
[C-C-:B------:R-:W-:Y:S02]  /*3010*/  @!P2 IADD3 R29, PT, PT, -R19.reuse, R29, R20.reuse ;  /* 0x0000001d131da210 */ /* 0x140fe40007ffe114 */
[C-C-:B------:R-:W-:Y:S02]  /*3020*/  @!P1 IADD3 R18, PT, PT, -R19.reuse, R3, R20.reuse ;  /* 0x0000000313129210 */ /* 0x140fe40007ffe114 */
[----:B------:R-:W-:Y:S02]  /*3030*/  @!P0 IADD3 R4, PT, PT, -R19, R4, R20 ;  /* 0x0000000413048210 */ /* 0x000fe40007ffe114 */
[----:B------:R-:W-:Y:S01]  /*3040*/  @!P4 LEA R3, R0, UR6, 0x3 ;  /* 0x000000060003cc11 */ /* 0x000fe2000f8e18ff */
[----:B------:R-:W-:Y:S01]  /*3050*/  BAR.SYNC.DEFER_BLOCKING 0x0 ;  /* 0x0000000000007b1d */ /* 0x000fe20000010000 */
[----:B------:R-:W-:-:S02]  /*3060*/  @!P3 LEA R7, R6, UR6, 0x3 ;  /* 0x000000060607bc11 */ /* 0x000fc4000f8e18ff */
[----:B------:R-:W-:Y:S02]  /*3070*/  @!P2 LEA R29, R29, UR6, 0x3 ;  /* 0x000000061d1dac11 */ /* 0x000fe4000f8e18ff */
[----:B------:R-:W-:Y:S02]  /*3080*/  @!P1 LEA R21, R18, UR6, 0x3 ;  /* 0x0000000612159c11 */ /* 0x000fe4000f8e18ff */
[----:B------:R-:W-:Y:S01]  /*3090*/  @!P0 LEA R23, R4, UR6, 0x3 ;  /* 0x0000000604178c11 */ /* 0x000fe2000f8e18ff */
[----:B------:R0:W-:Y:S04]  /*30a0*/  @!P4 STS.64 [R3], R14 ;  /* 0x0000000e0300c388 */ /* 0x0001e80000000a00 */
[----:B---3--:R0:W-:Y:S04]  /*30b0*/  @!P3 STS.64 [R7], R12 ;  /* 0x0000000c0700b388 */ /* 0x0081e80000000a00 */
[----:B----4-:R0:W-:Y:S04]  /*30c0*/  @!P2 STS.64 [R29], R10 ;  /* 0x0000000a1d00a388 */ /* 0x0101e80000000a00 */
[----:B------:R0:W-:Y:S04]  /*30d0*/  @!P1 STS.64 [R21], R8 ;  /* 0x0000000815009388 */ /* 0x0001e80000000a00 */
[----:B------:R0:W-:Y:S01]  /*30e0*/  @!P0 STS.64 [R23], R16 ;  /* 0x0000001017008388 */ /* 0x0001e20000000a00 */
[----:B------:R-:W-:Y:S01]  /*30f0*/  BAR.SYNC.DEFER_BLOCKING 0x0 ;  /* 0x0000000000007b1d */ /* 0x000fe20000010000 */
[----:B--2---:R-:W-:-:S13]  /*3100*/  ISETP.GE.AND P0, PT, R2, R5, PT ;  /* 0x000000050200720c */ /* 0x004fda0003f06270 */
[----:B0-----:R-:W-:Y:S05]  /*3110*/  @P0 BRA `(.L_x_4450) ;  /* 0x0000000400f40947 */ /* 0x001fea0003800000 */
[----:B------:R-:W-:Y:S01]  /*3120*/  LOP3.LUT R0, RZ, R2, RZ, 0x33, !PT ;  /* 0x00000002ff007212 */ /* 0x000fe200078e33ff */
[----:B------:R-:W-:Y:S04]  /*3130*/  BSSY.RECONVERGENT B1, `(.L_x_4451) ;  /* 0x0000017000017945 */ /* 0x000fe80003800200 */
[----:B------:R-:W-:-:S05]  /*3140*/  IMAD.IADD R0, R5, 0x1, R0 ;  /* 0x0000000105007824 */ /* 0x000fca00078e0200 */
[C---:B------:R-:W-:Y:S02]  /*3150*/  LOP3.LUT R3, R0.reuse, 0xc0, RZ, 0xc0, !PT ;  /* 0x000000c000037812 */ /* 0x040fe400078ec0ff */
[----:B------:R-:W-:Y:S02]  /*3160*/  ISETP.GE.U32.AND P1, PT, R0, 0xc0, PT ;  /* 0x000000c00000780c */ /* 0x000fe40003f26070 */
[----:B------:R-:W-:-:S13]  /*3170*/  ISETP.NE.AND P0, PT, R3, 0xc0, PT ;  /* 0x000000c00300780c */ /* 0x000fda0003f05270 */
[----:B------:R-:W-:Y:S05]  /*3180*/  @!P0 BRA `(.L_x_4452) ;  /* 0x0000000000448947 */ /* 0x000fea0003800000 */
[----:B------:R-:W0:Y:S01]  /*3190*/  LDC.64 R10, c[0x0][0x388] ;  /* 0x0000e200ff0a7b82 */ /* 0x000e220000000a00 */
[----:B------:R-:W-:Y:S01]  /*31a0*/  LEA.HI R0, R0, 0x1, RZ, 0x1a ;  /* 0x0000000100007811 */ /* 0x000fe200078fd0ff */
[C---:B------:R-:W-:Y:S01]  /*31b0*/  IMAD.IADD R13, R2.reuse, 0x1, R19 ;  /* 0x00000001020d7824 */ /* 0x040fe200078e0213 */
[----:B------:R-:W-:-:S03]  /*31c0*/  LEA R4, R2, UR6, 0x3 ;  /* 0x0000000602047c11 */ /* 0x000fc6000f8e18ff */
[C---:B------:R-:W-:Y:S01]  /*31d0*/  IMAD.SHL.U32 R3, R0.reuse, 0x40, RZ ;  /* 0x0000004000037824 */ /* 0x040fe200078e00ff */
[----:B------:R-:W-:-:S04]  /*31e0*/  LOP3.LUT R0, R0, 0x3, RZ, 0xc0, !PT ;  /* 0x0000000300007812 */ /* 0x000fc800078ec0ff */
[----:B------:R-:W-:Y:S01]  /*31f0*/  LOP3.LUT R3, R3, 0xc0, RZ, 0xc0, !PT ;  /* 0x000000c003037812 */ /* 0x000fe200078ec0ff */
[----:B------:R-:W-:-:S04]  /*3200*/  IMAD.MOV R0, RZ, RZ, -R0 ;  /* 0x000000ffff007224 */ /* 0x000fc800078e0a00 */
[----:B------:R-:W-:-:S07]  /*3210*/  IMAD.IADD R2, R2, 0x1, R3 ;  /* 0x0000000102027824 */ /* 0x000fce00078e0203 */
.L_x_4453:
[----:B-1----:R1:W2:Y:S01]  /*3220*/  LDS.64 R8, [R4] ;  /* 0x0000000004087984 */ /* 0x0022a20000000a00 */
[----:B0-----:R-:W-:-:S04]  /*3230*/  IMAD.WIDE R6, R13, 0x8, R10 ;  /* 0x000000080d067825 */ /* 0x001fc800078e020a */
[----:B------:R-:W-:Y:S02]  /*3240*/  VIADD R0, R0, 0x1 ;  /* 0x0000000100007836 */ /* 0x000fe40000000000 */
[----:B------:R-:W-:Y:S02]  /*3250*/  VIADD R13, R13, 0x40 ;  /* 0x000000400d0d7836 */ /* 0x000fe40000000000 */
[----:B-1----:R-:W-:Y:S01]  /*3260*/  VIADD R4, R4, 0x200 ;  /* 0x0000020004047836 */ /* 0x002fe20000000000 */
[----:B------:R-:W-:Y:S01]  /*3270*/  ISETP.NE.AND P0, PT, R0, RZ, PT ;  /* 0x000000ff0000720c */ /* 0x000fe20003f05270 */
[----:B--2---:R1:W-:-:S12]  /*3280*/  STG.E.64 desc[UR8][R6.64], R8 ;  /* 0x0000000806007986 */ /* 0x0043d8000c101b08 */
[----:B------:R-:W-:Y:S05]  /*3290*/  @P0 BRA `(.L_x_4453) ;  /* 0xfffffffc00e00947 */ /* 0x000fea000383ffff */
.L_x_4452:
[----:B------:R-:W-:Y:S05]  /*32a0*/  BSYNC.RECONVERGENT B1 ;  /* 0x0000000000017941 */ /* 0x000fea0003800200 */
.L_x_4451:
[----:B------:R-:W-:Y:S05]  /*32b0*/  @!P1 BRA `(.L_x_4450) ;  /* 0x00000004008c9947 */ /* 0x000fea0003800000 */
[----:B------:R-:W0:Y:S01]  /*32c0*/  LDCU.64 UR4, c[0x0][0x388] ;  /* 0x00007100ff0477ac */ /* 0x000e220008000a00 */
[----:B------:R-:W-:Y:S01]  /*32d0*/  IMAD.IADD R0, R5, 0x1, -R2 ;  /* 0x0000000105007824 */ /* 0x000fe200078e0a02 */
[----:B------:R-:W-:Y:S01]  /*32e0*/  BSSY.RECONVERGENT B1, `(.L_x_4454) ;  /* 0x0000039000017945 */ /* 0x000fe20003800200 */
[----:B------:R-:W-:Y:S01]  /*32f0*/  IMAD.IADD R3, R2, 0x1, R19 ;  /* 0x0000000102037824 */ /* 0x000fe200078e0213 */
[----:B------:R-:W-:Y:S02]  /*3300*/  PLOP3.LUT P0, PT, PT, PT, PT, 0x80, 0x8 ;  /* 0x000000000008781c */ /* 0x000fe40003f0f070 */
[----:B------:R-:W-:Y:S02]  /*3310*/  ISETP.GT.AND P1, PT, R0, 0x300, PT ;  /* 0x000003000000780c */ /* 0x000fe40003f24270 */
[----:B------:R-:W-:-:S05]  /*3320*/  LEA R0, R2, UR6, 0x3 ;  /* 0x0000000602007c11 */ /* 0x000fca000f8e18ff */
[----:B------:R-:W-:Y:S01]  /*3330*/  VIADD R0, R0, 0x400 ;  /* 0x0000040000007836 */ /* 0x000fe20000000000 */
[----:B0-----:R-:W-:-:S04]  /*3340*/  UIADD3 UR4, UP0, UPT, UR4, 0x400, URZ ;  /* 0x0000040004047890 */ /* 0x001fc8000ff1e0ff */
[----:B------:R-:W-:Y:S02]  /*3350*/  UIADD3.X UR5, UPT, UPT, URZ, UR5, URZ, UP0, !UPT ;  /* 0x00000005ff057290 */ /* 0x000fe400087fe4ff */
[----:B-1----:R-:W-:-:S04]  /*3360*/  IMAD.U32 R6, RZ, RZ, UR4 ;  /* 0x00000004ff067e24 */ /* 0x002fc8000f8e00ff */
[----:B------:R-:W-:Y:S01]  /*3370*/  IMAD.U32 R7, RZ, RZ, UR5 ;  /* 0x00000005ff077e24 */ /* 0x000fe2000f8e00ff */
[----:B------:R-:W-:Y:S06]  /*3380*/  @!P1 BRA `(.L_x_4455) ;  /* 0x0000000000b89947 */ /* 0x000fec0003800000 */
[----:B------:R-:W-:Y:S01]  /*3390*/  PLOP3.LUT P0, PT, PT, PT, PT, 0x8, 0x80 ;  /* 0x000000000080781c */ /* 0x000fe20003f0e170 */
[----:B------:R-:W-:-:S12]  /*33a0*/  VIADD R35, R5, 0xfffffd00 ;  /* 0xfffffd0005237836 */ /* 0x000fd80000000000 */
.L_x_4456:
[----:B-1----:R-:W0:Y:S01]  /*33b0*/  LDS.64 R16, [R0+0x200] ;  /* 0x0002000000107984 */ /* 0x002e220000000a00 */
[----:B------:R-:W-:-:S03]  /*33c0*/  IMAD.WIDE R36, R3, 0x8, R6 ;  /* 0x0000000803247825 */ /* 0x000fc600078e0206 */
[----:B------:R-:W1:Y:S01]  /*33d0*/  LDS.64 R26, [R0+-0x400] ;  /* 0xfffc0000001a7984 */ /* 0x000e620000000a00 */
[C---:B------:R-:W-:Y:S02]  /*33e0*/  VIADD R33, R3.reuse, 0x100 ;  /* 0x0000010003217836 */ /* 0x040fe40000000000 */
[----:B------:R-:W-:Y:S01]  /*33f0*/  VIADD R4, R3, 0x300 ;  /* 0x0000030003047836 */ /* 0x000fe20000000000 */
[----:B------:R-:W2:Y:S01]  /*3400*/  LDS.64 R28, [R0+-0x200] ;  /* 0xfffe0000001c7984 */ /* 0x000ea20000000a00 */
[----:B------:R-:W-:-:S03]  /*3410*/  IMAD.WIDE R32, R33, 0x8, R6 ;  /* 0x0000000821207825 */ /* 0x000fc600078e0206 */
[----:B------:R-:W3:Y:S01]  /*3420*/  LDS.64 R30, [R0] ;  /* 0x00000000001e7984 */ /* 0x000ee20000000a00 */
[----:B------:R-:W-:-:S03]  /*3430*/  VIADD R2, R2, 0x400 ;  /* 0x0000040002027836 */ /* 0x000fc60000000000 */
[----:B------:R-:W4:Y:S02]  /*3440*/  LDS.64 R8, [R0+0x400] ;  /* 0x0004000000087984 */ /* 0x000f240000000a00 */
[----:B------:R-:W-:Y:S02]  /*3450*/  ISETP.GE.AND P1, PT, R2, R35, PT ;  /* 0x000000230200720c */ /* 0x000fe40003f26270 */
[----:B------:R-:W5:Y:S04]  /*3460*/  LDS.64 R10, [R0+0x600] ;  /* 0x00060000000a7984 */ /* 0x000f680000000a00 */
[----:B------:R-:W5:Y:S04]  /*3470*/  LDS.64 R12, [R0+0x800] ;  /* 0x00080000000c7984 */ /* 0x000f680000000a00 */
[----:B------:R-:W5:Y:S04]  /*3480*/  LDS.64 R14, [R0+0xa00] ;  /* 0x000a0000000e7984 */ /* 0x000f680000000a00 */
[----:B------:R-:W-:Y:S04]  /*3490*/  LDS.64 R18, [R0+0xe00] ;  /* 0x000e000000127984 */ /* 0x000fe80000000a00 */
[----:B------:R-:W-:Y:S04]  /*34a0*/  LDS.64 R20, [R0+0x1000] ;  /* 0x0010000000147984 */ /* 0x000fe80000000a00 */
[----:B0-----:R-:W-:Y:S04]  /*34b0*/  STG.E.64 desc[UR8][R36.64+0x200], R16 ;  /* 0x0002001024007986 */ /* 0x001fe8000c101b08 */
[----:B-1----:R-:W-:Y:S04]  /*34c0*/  STG.E.64 desc[UR8][R36.64+-0x400], R26 ;  /* 0xfffc001a24007986 */ /* 0x002fe8000c101b08 */
[----:B--2---:R-:W-:Y:S04]  /*34d0*/  STG.E.64 desc[UR8][R36.64+-0x200], R28 ;  /* 0xfffe001c24007986 */ /* 0x004fe8000c101b08 */
[----:B---3--:R0:W-:Y:S04]  /*34e0*/  STG.E.64 desc[UR8][R36.64], R30 ;  /* 0x0000001e24007986 */ /* 0x0081e8000c101b08 */
[----:B------:R-:W1:Y:S04]  /*34f0*/  LDS.64 R16, [R0+0xc00] ;  /* 0x000c000000107984 */ /* 0x000e680000000a00 */
[----:B------:R-:W2:Y:S04]  /*3500*/  LDS.64 R22, [R0+0x1200] ;  /* 0x0012000000167984 */ /* 0x000ea80000000a00 */
[----:B------:R-:W3:Y:S01]  /*3510*/  LDS.64 R24, [R0+0x1400] ;  /* 0x0014000000187984 */ /* 0x000ee20000000a00 */
[----:B0-----:R-:W-:-:S03]  /*3520*/  VIADD R37, R3, 0x200 ;  /* 0x0000020003257836 */ /* 0x001fc60000000000 */
[----:B------:R-:W0:Y:S01]  /*3530*/  LDS.64 R26, [R0+0x1600] ;  /* 0x00160000001a7984 */ /* 0x000e220000000a00 */
[----:B------:R-:W-:Y:S02]  /*3540*/  VIADD R3, R3, 0x400 ;  /* 0x0000040003037836 */ /* 0x000fe40000000000 */
[----:B------:R-:W-:Y:S01]  /*3550*/  IMAD.WIDE R36, R37, 0x8, R6 ;  /* 0x0000000825247825 */ /* 0x000fe200078e0206 */
[----:B------:R-:W0:Y:S04]  /*3560*/  LDS.64 R28, [R0+0x1800] ;  /* 0x00180000001c7984 */ /* 0x000e280000000a00 */
[----:B------:R5:W0:Y:S04]  /*3570*/  LDS.64 R30, [R0+0x1a00] ;  /* 0x001a0000001e7984 */ /* 0x000a280000000a00 */
[----:B----4-:R4:W-:Y:S04]  /*3580*/  STG.E.64 desc[UR8][R32.64+-0x400], R8 ;  /* 0xfffc000820007986 */ /* 0x0109e8000c101b08 */
[----:B-----5:R0:W-:Y:S01]  /*3590*/  STG.E.64 desc[UR8][R32.64+-0x200], R10 ;  /* 0xfffe000a20007986 */ /* 0x0201e2000c101b08 */
[----:B------:R-:W-:-:S03]  /*35a0*/  VIADD R0, R0, 0x2000 ;  /* 0x0000200000007836 */ /* 0x000fc60000000000 */
[----:B------:R0:W-:Y:S04]  /*35b0*/  STG.E.64 desc[UR8][R32.64], R12 ;  /* 0x0000000c20007986 */ /* 0x0001e8000c101b08 */
[----:B------:R0:W-:Y:S01]  /*35c0*/  STG.E.64 desc[UR8][R32.64+0x200], R14 ;  /* 0x0002000e20007986 */ /* 0x0001e2000c101b08 */
[----:B----4-:R-:W-:-:S03]  /*35d0*/  IMAD.WIDE R8, R4, 0x8, R6 ;  /* 0x0000000804087825 */ /* 0x010fc600078e0206 */
[----:B-1----:R1:W-:Y:S04]  /*35e0*/  STG.E.64 desc[UR8][R36.64+-0x400], R16 ;  /* 0xfffc001024007986 */ /* 0x0023e8000c101b08 */
[----:B------:R1:W-:Y:S04]  /*35f0*/  STG.E.64 desc[UR8][R36.64+-0x200], R18 ;  /* 0xfffe001224007986 */ /* 0x0003e8000c101b08 */
[----:B------:R1:W-:Y:S04]  /*3600*/  STG.E.64 desc[UR8][R36.64], R20 ;  /* 0x0000001424007986 */ /* 0x0003e8000c101b08 */
[----:B--2---:R1:W-:Y:S04]  /*3610*/  STG.E.64 desc[UR8][R36.64+0x200], R22 ;  /* 0x0002001624007986 */ /* 0x0043e8000c101b08 */
[----:B---3--:R1:W-:Y:S04]  /*3620*/  STG.E.64 desc[UR8][R8.64+-0x400], R24 ;  /* 0xfffc001808007986 */ /* 0x0083e8000c101b08 */
[----:B0-----:R1:W-:Y:S04]  /*3630*/  STG.E.64 desc[UR8][R8.64+-0x200], R26 ;  /* 0xfffe001a08007986 */ /* 0x0013e8000c101b08 */
[----:B------:R1:W-:Y:S04]  /*3640*/  STG.E.64 desc[UR8][R8.64], R28 ;  /* 0x0000001c08007986 */ /* 0x0003e8000c101b08 */
[----:B------:R1:W-:Y:S01]  /*3650*/  STG.E.64 desc[UR8][R8.64+0x200], R30 ;  /* 0x0002001e08007986 */ /* 0x0003e2000c101b08 */
[----:B------:R-:W-:Y:S05]  /*3660*/  @!P1 BRA `(.L_x_4456) ;  /* 0xfffffffc00509947 */ /* 0x000fea000383ffff */
.L_x_4455:
[----:B------:R-:W-:Y:S05]  /*3670*/  BSYNC.RECONVERGENT B1 ;  /* 0x0000000000017941 */ /* 0x000fea0003800200 */
.L_x_4454:
[----:B------:R-:W-:Y:S01]  /*3680*/  IMAD.IADD R4, R5, 0x1, -R2 ;  /* 0x0000000105047824 */ /* 0x000fe200078e0a02 */
[----:B------:R-:W-:Y:S04]  /*3690*/  BSSY.RECONVERGENT B1, `(.L_x_4457) ;  /* 0x000001a000017945 */ /* 0x000fe80003800200 */
[----:B------:R-:W-:-:S13]  /*36a0*/  ISETP.GT.AND P1, PT, R4, 0x100, PT ;  /* 0x000001000400780c */ /* 0x000fda0003f24270 */
[----:B------:R-:W-:Y:S05]  /*36b0*/  @!P1 BRA `(.L_x_4458) ;  /* 0x00000000005c9947 */ /* 0x000fea0003800000 */
[----:B------:R-:W0:Y:S01]  /*36c0*/  LDS.64 R10, [R0+-0x400] ;  /* 0xfffc0000000a7984 */ /* 0x000e220000000a00 */
[C---:B-1----:R-:W-:Y:S01]  /*36d0*/  VIADD R19, R3.reuse, 0x100 ;  /* 0x0000010003137836 */ /* 0x042fe20000000000 */
[----:B------:R-:W-:Y:S01]  /*36e0*/  PLOP3.LUT P0, PT, PT, PT, PT, 0x8, 0x80 ;  /* 0x000000000080781c */ /* 0x000fe20003f0e170 */
[--C-:B------:R-:W-:Y:S01]  /*36f0*/  IMAD.WIDE R8, R3, 0x8, R6.reuse ;  /* 0x0000000803087825 */ /* 0x100fe200078e0206 */
[----:B------:R-:W1:Y:S03]  /*3700*/  LDS.64 R12, [R0+-0x200] ;  /* 0xfffe0000000c7984 */ /* 0x000e660000000a00 */
[----:B------:R-:W-:Y:S01]  /*3710*/  IMAD.WIDE R18, R19, 0x8, R6 ;  /* 0x0000000813127825 */ /* 0x000fe200078e0206 */
[----:B------:R-:W2:Y:S03]  /*3720*/  LDS.64 R14, [R0] ;  /* 0x00000000000e7984 */ /* 0x000ea60000000a00 */
[----:B------:R-:W-:Y:S01]  /*3730*/  VIADD R2, R2, 0x200 ;  /* 0x0000020002027836 */ /* 0x000fe20000000000 */
[----:B------:R-:W3:Y:S01]  /*3740*/  LDS.64 R16, [R0+0x200] ;  /* 0x0002000000107984 */ /* 0x000ee20000000a00 */
[----:B------:R-:W-:-:S03]  /*3750*/  VIADD R3, R3, 0x200 ;  /* 0x0000020003037836 */ /* 0x000fc60000000000 */
[----:B------:R-:W4:Y:S04]  /*3760*/  LDS.64 R20, [R0+0x400] ;  /* 0x0004000000147984 */ /* 0x000f280000000a00 */
[----:B------:R-:W5:Y:S04]  /*3770*/  LDS.64 R22, [R0+0x600] ;  /* 0x0006000000167984 */ /* 0x000f680000000a00 */
[----:B------:R-:W5:Y:S04]  /*3780*/  LDS.64 R24, [R0+0x800] ;  /* 0x0008000000187984 */ /* 0x000f680000000a00 */
[----:B------:R0:W5:Y:S02]  /*3790*/  LDS.64 R26, [R0+0xa00] ;  /* 0x000a0000001a7984 */ /* 0x0001640000000a00 */
[----:B0-----:R-:W-:-:S02]  /*37a0*/  VIADD R0, R0, 0x1000 ;  /* 0x0000100000007836 */ /* 0x001fc40000000000 */
[----:B------:R0:W-:Y:S04]  /*37b0*/  STG.E.64 desc[UR8][R8.64+-0x400], R10 ;  /* 0xfffc000a08007986 */ /* 0x0001e8000c101b08 */
[----:B-1----:R0:W-:Y:S04]  /*37c0*/  STG.E.64 desc[UR8][R8.64+-0x200], R12 ;  /* 0xfffe000c08007986 */ /* 0x0021e8000c101b08 */
[----:B--2---:R0:W-:Y:S04]  /*37d0*/  STG.E.64 desc[UR8][R8.64], R14 ;  /* 0x0000000e08007986 */ /* 0x0041e8000c101b08 */
[----:B---3--:R0:W-:Y:S04]  /*37e0*/  STG.E.64 desc[UR8][R8.64+0x200], R16 ;  /* 0x0002001008007986 */ /* 0x0081e8000c101b08 */
[----:B----4-:R0:W-:Y:S04]  /*37f0*/  STG.E.64 desc[UR8][R18.64+-0x400], R20 ;  /* 0xfffc001412007986 */ /* 0x0101e8000c101b08 */
[----:B-----5:R0:W-:Y:S04]  /*3800*/  STG.E.64 desc[UR8][R18.64+-0x200], R22 ;  /* 0xfffe001612007986 */ /* 0x0201e8000c101b08 */
[----:B------:R0:W-:Y:S04]  /*3810*/  STG.E.64 desc[UR8][R18.64], R24 ;  /* 0x0000001812007986 */ /* 0x0001e8000c101b08 */
[----:B------:R0:W-:Y:S02]  /*3820*/  STG.E.64 desc[UR8][R18.64+0x200], R26 ;  /* 0x0002001a12007986 */ /* 0x0001e4000c101b08 */
.L_x_4458:
[----:B------:R-:W-:Y:S05]  /*3830*/  BSYNC.RECONVERGENT B1 ;  /* 0x0000000000017941 */ /* 0x000fea0003800200 */
.L_x_4457:
[----:B------:R-:W-:-:S13]  /*3840*/  ISETP.LT.OR P0, PT, R2, R5, P0 ;  /* 0x000000050200720c */ /* 0x000fda0000701670 */
[----:B------:R-:W-:Y:S05]  /*3850*/  @!P0 BRA `(.L_x_4450) ;  /* 0x0000000000248947 */ /* 0x000fea0003800000 */
[----:B------:R-:W2:Y:S01]  /*3860*/  LDS.64 R4, [R0+-0x400] ;  /* 0xfffc000000047984 */ /* 0x000ea20000000a00 */
[----:B------:R-:W-:-:S03]  /*3870*/  IMAD.WIDE R6, R3, 0x8, R6 ;  /* 0x0000000803067825 */ /* 0x000fc600078e0206 */
[----:B01----:R-:W0:Y:S04]  /*3880*/  LDS.64 R8, [R0+-0x200] ;  /* 0xfffe000000087984 */ /* 0x003e280000000a00 */
[----:B------:R-:W1:Y:S04]  /*3890*/  LDS.64 R10, [R0] ;  /* 0x00000000000a7984 */ /* 0x000e680000000a00 */
[----:B------:R-:W3:Y:S04]  /*38a0*/  LDS.64 R12, [R0+0x200] ;  /* 0x00020000000c7984 */ /* 0x000ee80000000a00 */
[----:B--2---:R2:W-:Y:S04]  /*38b0*/  STG.E.64 desc[UR8][R6.64+-0x400], R4 ;  /* 0xfffc000406007986 */ /* 0x0045e8000c101b08 */
[----:B0-----:R2:W-:Y:S04]  /*38c0*/  STG.E.64 desc[UR8][R6.64+-0x200], R8 ;  /* 0xfffe000806007986 */ /* 0x0015e8000c101b08 */
[----:B-1----:R2:W-:Y:S04]  /*38d0*/  STG.E.64 desc[UR8][R6.64], R10 ;  /* 0x0000000a06007986 */ /* 0x0025e8000c101b08 */
[----:B---3--:R2:W-:Y:S02]  /*38e0*/  STG.E.64 desc[UR8][R6.64+0x200], R12 ;  /* 0x0002000c06007986 */ /* 0x0085e4000c101b08 */
.L_x_4450:
[----:B------:R-:W-:Y:S05]  /*38f0*/  BSYNC.RECONVERGENT B0 ;  /* 0x0000000000007941 */ /* 0x000fea0003800200 */
.L_x_4449:
[----:B------:R-:W-:Y:S06]  /*3900*/  BAR.SYNC.DEFER_BLOCKING 0x0 ;  /* 0x0000000000007b1d */ /* 0x000fec0000010000 */
[----:B------:R-:W-:Y:S05]  /*3910*/  EXIT ;  /* 0x000000000000794d */ /* 0x000fea0003800000 */
.L_x_4388:
[----:B------:R-:W0:Y:S01]  /*3920*/  S2R R2, SR_CTAID.X ;  /* 0x0000000000027919 */ /* 0x000e220000002500 */
[----:B------:R-:W1:Y:S01]  /*3930*/  LDCU UR4, c[0x0][0x3a0] ;  /* 0x00007400ff0477ac */ /* 0x000e620008000800 */
[----:B0-----:R-:W-:Y:S02]  /*3940*/  ISETP.NE.AND P0, PT, R2, RZ, PT ;  /* 0x000000ff0200720c */ /* 0x001fe40003f05270 */
[----:B-1----:R-:W-:-:S11]  /*3950*/  IADD3 R2, PT, PT, -R0, UR4, RZ ;  /* 0x0000000400027c10 */ /* 0x002fd6000fffe1ff */
[----:B------:R-:W-:Y:S05]  /*3960*/  @P0 BRA `(.L_x_4459) ;  /* 0x0000001800200947 */ /* 0x000fea0003800000 */
[----:B------:R-:W0:Y:S01]  /*3970*/  LDC.64 R8, c[0x0][0x380] ;  /* 0x0000e000ff087b82 */ /* 0x000e220000000a00 */
[----:B------:R-:W1:Y:S07]  /*3980*/  S2R R3, SR_TID.X ;  /* 0x0000000000037919 */ /* 0x000e6e0000002100 */
[----:B------:R-:W2:Y:S01]  /*3990*/  S2UR UR5, SR_CgaCtaId ;  /* 0x00000000000579c3 */ /* 0x000ea20000008800 */
[----:B------:R-:W-:Y:S01]  /*39a0*/  UMOV UR4, 0x400 ;  /* 0x0000040000047882 */ /* 0x000fe20000000000 */
[----:B------:R-:W3:Y:S01]  /*39b0*/  LDCU.64 UR10, c[0x0][0x390] ;  /* 0x00007200ff0a77ac */ /* 0x000ee20008000a00 */
[----:B0-----:R-:W-:-:S05]  /*39c0*/  IMAD.WIDE.U32 R4, R0, 0x8, R8 ;  /* 0x0000000800047825 */ /* 0x001fca00078e0008 */
[----:B------:R0:W4:Y:S01]  /*39d0*/  LDG.E.64.CONSTANT R6, desc[UR8][R4.64] ;  /* 0x0000000804067981 */ /* 0x000122000c1e9b00 */
[C---:B-1----:R-:W-:Y:S02]  /*39e0*/  LOP3.LUT R11, R3.reuse, 0x1f, RZ, 0xc0, !PT ;  /* 0x0000001f030b7812 */ /* 0x042fe400078ec0ff */
[----:B------:R-:W-:-:S05]  /*39f0*/  LOP3.LUT R10, R3, 0x3e0, RZ, 0xc0, !PT ;  /* 0x000003e0030a7812 */ /* 0x000fca00078ec0ff */
[----:B------:R-:W-:-:S04]  /*3a00*/  IMAD R11, R10, 0x5, R11 ;  /* 0x000000050a0b7824 */ /* 0x000fc800078e020b */
[C---:B------:R-:W-:Y:S01]  /*3a10*/  VIADD R13, R11.reuse, 0x20 ;  /* 0x000000200b0d7836 */ /* 0x040fe20000000000 */
[C---:B------:R-:W-:Y:S01]  /*3a20*/  ISETP.GE.AND P0, PT, R11.reuse, R2, PT ;  /* 0x000000020b00720c */ /* 0x040fe20003f06270 */
[C---:B------:R-:W-:Y:S01]  /*3a30*/  VIADD R15, R11.reuse, 0x40 ;  /* 0x000000400b0f7836 */ /* 0x040fe20000000000 */
[C---:B0-----:R-:W-:Y:S01]  /*3a40*/  LEA R4, P5, R11.reuse, R4, 0x3 ;  /* 0x000000040b047211 */ /* 0x041fe200078a18ff */
[----:B------:R-:W-:Y:S01]  /*3a50*/  VIADD R17, R11, 0x60 ;  /* 0x000000600b117836 */ /* 0x000fe20000000000 */
[-C--:B------:R-:W-:Y:S01]  /*3a60*/  ISETP.GE.AND P1, PT, R13, R2.reuse, PT ;  /* 0x000000020d00720c */ /* 0x080fe20003f26270 */
[----:B------:R-:W-:Y:S01]  /*3a70*/  VIADD R19, R11, 0x80 ;  /* 0x000000800b137836 */ /* 0x000fe20000000000 */
[-C--:B------:R-:W-:Y:S01]  /*3a80*/  ISETP.GE.AND P2, PT, R15, R2.reuse, PT ;  /* 0x000000020f00720c */ /* 0x080fe20003f46270 */
[----:B------:R-:W-:Y:S01]  /*3a90*/  IMAD.X R5, RZ, RZ, R5, P5 ;  /* 0x000000ffff057224 */ /* 0x000fe200028e0605 */
[-C--:B------:R-:W-:Y:S02]  /*3aa0*/  ISETP.GE.AND P3, PT, R17, R2.reuse, PT ;  /* 0x000000021100720c */ /* 0x080fe40003f66270 */
[----:B------:R-:W-:-:S03]  /*3ab0*/  ISETP.GE.AND P4, PT, R19, R2, PT ;  /* 0x000000021300720c */ /* 0x000fc60003f86270 */
[----:B------:R-:W-:-:S04]  /*3ac0*/  @!P0 IMAD.IADD R13, R0, 0x1, R11 ;  /* 0x00000001000d8824 */ /* 0x000fc800078e020b */
[----:B------:R-:W-:Y:S01]  /*3ad0*/  @!P0 IMAD.WIDE.U32 R8, R13, 0x8, R8 ;  /* 0x000000080d088825 */ /* 0x000fe200078e0008 */
[----:B------:R-:W0:Y:S03]  /*3ae0*/  S2R R0, SR_LANEID ;  /* 0x0000000000007919 */ /* 0x000e260000000000 */
[----:B----4-:R-:W-:Y:S02]  /*3af0*/  IMAD.MOV.U32 R16, RZ, RZ, R6 ;  /* 0x000000ffff107224 */ /* 0x010fe400078e0006 */
[----:B------:R-:W-:Y:S02]  /*3b00*/  IMAD.MOV.U32 R17, RZ, RZ, R7 ;  /* 0x000000ffff117224 */ /* 0x000fe400078e0007 */
[----:B------:R-:W-:Y:S01]  /*3b10*/  IMAD.MOV.U32 R18, RZ, RZ, R16 ;  /* 0x000000ffff127224 */ /* 0x000fe200078e0010 */
[----:B------:R-:W4:Y:S01]  /*3b20*/  @!P0 LDG.E.64.CONSTANT R6, desc[UR8][R8.64] ;  /* 0x0000000808068981 */ /* 0x000f22000c1e9b00 */
[----:B------:R-:W-:-:S02]  /*3b30*/  IMAD.MOV.U32 R19, RZ, RZ, R17 ;  /* 0x000000ffff137224 */ /* 0x000fc400078e0011 */
[--C-:B------:R-:W-:Y:S02]  /*3b40*/  IMAD.MOV.U32 R20, RZ, RZ, R16.reuse ;  /* 0x000000ffff147224 */ /* 0x100fe400078e0010 */
[--C-:B------:R-:W-:Y:S02]  /*3b50*/  IMAD.MOV.U32 R21, RZ, RZ, R17.reuse ;  /* 0x000000ffff157224 */ /* 0x100fe400078e0011 */
[----:B------:R-:W-:Y:S01]  /*3b60*/  IMAD.MOV.U32 R22, RZ, RZ, R16 ;  /* 0x000000ffff167224 */ /* 0x000fe200078e0010 */
[----:B------:R-:W5:Y:S01]  /*3b70*/  @!P1 LDG.E.64.CONSTANT R18, desc[UR8][R4.64+0x100] ;  /* 0x0001000804129981 */ /* 0x000f62000c1e9b00 */
[----:B------:R-:W-:-:S03]  /*3b80*/  IMAD.MOV.U32 R23, RZ, RZ, R17 ;  /* 0x000000ffff177224 */ /* 0x000fc600078e0011 */
[----:B------:R-:W3:Y:S04]  /*3b90*/  @!P2 LDG.E.64.CONSTANT R20, desc[UR8][R4.64+0x200] ;  /* 0x000200080414a981 */ /* 0x000ee8000c1e9b00 */
[----:B------:R-:W3:Y:S04]  /*3ba0*/  @!P3 LDG.E.64.CONSTANT R22, desc[UR8][R4.64+0x300] ;  /* 0x000300080416b981 */ /* 0x000ee8000c1e9b00 */
[----:B------:R-:W3:Y:S01]  /*3bb0*/  @!P4 LDG.E.64.CONSTANT R16, desc[UR8][R4.64+0x400] ;  /* 0x000400080410c981 */ /* 0x000ee2000c1e9b00 */
[----:B------:R-:W-:Y:S01]  /*3bc0*/  SHF.R.U32.HI R11, RZ, 0x5, R3 ;  /* 0x00000005ff0b7819 */ /* 0x000fe20000011603 */
[----:B--2---:R-:W-:-:S04]  /*3bd0*/  ULEA UR4, UR5, UR4, 0x18 ;  /* 0x0000000405047291 */ /* 0x004fc8000f8ec0ff */
[----:B0-----:R-:W-:-:S05]  /*3be0*/  IMAD R10, R11, 0xa0, R0 ;  /* 0x000000a00b0a7824 */ /* 0x001fca00078e0200 */
[----:B------:R-:W-:-:S05]  /*3bf0*/  LEA R25, R10, UR4, 0x3 ;  /* 0x000000040a197c11 */ /* 0x000fca000f8e18ff */
[----:B------:R-:W-:Y:S01]  /*3c00*/  IMAD R24, R0, 0x20, R25 ;  /* 0x0000002000187824 */ /* 0x000fe200078e0219 */
[----:B------:R-:W-:Y:S01]  /*3c10*/  ISETP.NE.AND P0, PT, R3, RZ, PT ;  /* 0x000000ff0300720c */ /* 0x000fe20003f05270 */
[----:B------:R-:W-:Y:S01]  /*3c20*/  BSSY.RECONVERGENT B0, `(.L_x_4460) ;  /* 0x000002c000007945 */ /* 0x000fe20003800200 */
[----:B------:R-:W-:Y:S01]  /*3c30*/  IMAD.MOV.U32 R10, RZ, RZ, 0x1 ;  /* 0x00000001ff0a7424 */ /* 0x000fe200078e00ff */
[----:B----4-:R-:W-:Y:S04]  /*3c40*/  STS.64 [R25], R6 ;  /* 0x0000000619007388 */ /* 0x010fe80000000a00 */
[----:B-----5:R0:W-:Y:S04]  /*3c50*/  STS.64 [R25+0x100], R18 ;  /* 0x0001001219007388 */ /* 0x0201e80000000a00 */
[----:B---3--:R-:W-:Y:S04]  /*3c60*/  STS.64 [R25+0x200], R20 ;  /* 0x0002001419007388 */ /* 0x008fe80000000a00 */
[----:B------:R-:W-:Y:S04]  /*3c70*/  STS.64 [R25+0x300], R22 ;  /* 0x0003001619007388 */ /* 0x000fe80000000a00 */
[----:B------:R-:W-:Y:S01]  /*3c80*/  STS.64 [R25+0x400], R16 ;  /* 0x0004001019007388 */ /* 0x000fe20000000a00 */
[----:B------:R-:W-:-:S03]  /*3c90*/  NOP ;  /* 0x0000000000007918 */ /* 0x000fc60000000000 */
[----:B------:R-:W1:Y:S04]  /*3ca0*/  LDS.64 R4, [R24+0x20] ;  /* 0x0000200018047984 */ /* 0x000e680000000a00 */
[----:B------:R2:W3:Y:S04]  /*3cb0*/  LDS.64 R14, [R24] ;  /* 0x00000000180e7984 */ /* 0x0004e80000000a00 */
[----:B------:R2:W4:Y:S04]  /*3cc0*/  LDS.64 R12, [R24+0x8] ;  /* 0x00000800180c7984 */ /* 0x0005280000000a00 */
[----:B------:R2:W2:Y:S04]  /*3cd0*/  LDS.64 R8, [R24+0x10] ;  /* 0x0000100018087984 */ /* 0x0004a80000000a00 */
[----:B------:R1:W2:Y:S01]  /*3ce0*/  LDS.64 R6, [R24+0x18] ;  /* 0x0000180018067984 */ /* 0x0002a20000000a00 */
[----:B0-----:R-:W-:Y:S01]  /*3cf0*/  LEA R19, R3, UR4, 0x3 ;  /* 0x0000000403137c11 */ /* 0x001fe2000f8e18ff */
[----:B------:R-:W-:Y:S06]  /*3d00*/  BAR.SYNC.DEFER_BLOCKING 0x0 ;  /* 0x0000000000007b1d */ /* 0x000fec0000010000 */
[----:B-1----:R0:W-:Y:S02]  /*3d10*/  STS.64 [R19+0x230], R4 ;  /* 0x0002300413007388 */ /* 0x0021e40000000a00 */
[----:B------:R-:W-:Y:S06]  /*3d20*/  BAR.SYNC.DEFER_BLOCKING 0x0 ;  /* 0x0000000000007b1d */ /* 0x000fec0000010000 */
[----:B------:R-:W-:Y:S05]  /*3d30*/  @!P0 BRA `(.L_x_4461) ;  /* 0x0000000000688947 */ /* 0x000fea0003800000 */
[----:B------:R-:W1:Y:S01]  /*3d40*/  LDCU.64 UR6, c[0x0][0x390] ;  /* 0x00007200ff0677ac */ /* 0x000e620008000a00 */
[----:B------:R-:W-:Y:S01]  /*3d50*/  IMAD.MOV.U32 R10, RZ, RZ, RZ ;  /* 0x000000ffff0a7224 */ /* 0x000fe200078e00ff */
[----:B-1----:R-:W-:-:S04]  /*3d60*/  UISETP.NE.U32.AND UP0, UPT, UR6, URZ, UPT ;  /* 0x000000ff0600728c */ /* 0x002fc8000bf05070 */
[----:B------:R-:W-:-:S09]  /*3d70*/  UISETP.NE.AND.EX UP0, UPT, UR7, URZ, UPT, UP0 ;  /* 0x000000ff0700728c */ /* 0x000fd2000bf05300 */
[----:B------:R-:W-:Y:S05]  /*3d80*/  BRA.U !UP0, `(.L_x_4461) ;  /* 0x0000000108547547 */ /* 0x000fea000b800000 */
[----:B------:R1:W0:Y:S01]  /*3d90*/  LDS.64 R16, [R19+0x228] ;  /* 0x0002280013107984 */ /* 0x0002220000000a00 */
[----:B------:R-:W-:Y:S02]  /*3da0*/  IMAD.MOV.U32 R22, RZ, RZ, RZ ;  /* 0x000000ffff167224 */ /* 0x000fe400078e00ff */
[----:B------:R-:W-:-:S07]  /*3db0*/  IMAD.MOV.U32 R25, RZ, RZ, RZ ;  /* 0x000000ffff197224 */ /* 0x000fce00078e00ff */
.L_x_4462:
[C---:B------:R-:W-:Y:S01]  /*3dc0*/  IMAD.SHL.U32 R21, R22.reuse, 0x8, RZ ;  /* 0x0000000816157824 */ /* 0x040fe200078e00ff */
[----:B------:R-:W-:-:S04]  /*3dd0*/  SHF.L.U64.HI R23, R22, 0x3, R25 ;  /* 0x0000000316177819 */ /* 0x000fc80000010219 */
[-C--:B0-----:R-:W-:Y:S02]  /*3de0*/  IADD3 R18, P0, PT, R16, R21.reuse, RZ ;  /* 0x0000001510127210 */ /* 0x081fe40007f1e0ff */
[----:B---3--:R-:W-:-:S03]  /*3df0*/  IADD3 R20, P1, PT, R14, R21, RZ ;  /* 0x000000150e147210 */ /* 0x008fc60007f3e0ff */
[--C-:B-1----:R-:W-:Y:S02]  /*3e00*/  IMAD.X R19, R17, 0x1, R23.reuse, P0 ;  /* 0x0000000111137824 */ /* 0x102fe400000e0617 */
[----:B------:R-:W-:-:S04]  /*3e10*/  IMAD.X R21, R15, 0x1, R23, P1 ;  /* 0x000000010f157824 */ /* 0x000fc800008e0617 */
[----:B------:R-:W3:Y:S04]  /*3e20*/  LD.E.64 R18, desc[UR8][R18.64] ;  /* 0x0000000812127980 */ /* 0x000ee8000c101b00 */
[----:B------:R-:W3:Y:S01]  /*3e30*/  LD.E.64 R20, desc[UR8][R20.64] ;  /* 0x0000000814147980 */ /* 0x000ee2000c101b00 */
[----:B------:R-:W-:Y:S01]  /*3e40*/  IMAD.MOV.U32 R10, RZ, RZ, 0x1 ;  /* 0x00000001ff0a7424 */ /* 0x000fe200078e00ff */
[----:B---3--:R-:W-:-:S04]  /*3e50*/  ISETP.NE.U32.AND P0, PT, R18, R20, PT ;  /* 0x000000141200720c */ /* 0x008fc80003f05070 */
[----:B------:R-:W-:-:S13]  /*3e60*/  ISETP.NE.AND.EX P0, PT, R19, R21, PT, P0 ;  /* 0x000000151300720c */ /* 0x000fda0003f05300 */
[----:B------:R-:W-:Y:S05]  /*3e70*/  @P0 BRA `(.L_x_4461) ;  /* 0x0000000000180947 */ /* 0x000fea0003800000 */
[----:B------:R-:W-:-:S05]  /*3e80*/  IADD3 R22, P0, PT, R22, 0x1, RZ ;  /* 0x0000000116167810 */ /* 0x000fca0007f1e0ff */
[----:B------:R-:W-:Y:S01]  /*3e90*/  IMAD.X R25, RZ, RZ, R25, P0 ;  /* 0x000000ffff197224 */ /* 0x000fe200000e0619 */
[----:B------:R-:W-:-:S04]  /*3ea0*/  ISETP.GE.U32.AND P0, PT, R22, UR10, PT ;  /* 0x0000000a16007c0c */ /* 0x000fc8000bf06070 */
[----:B------:R-:W-:-:S13]  /*3eb0*/  ISETP.GE.U32.AND.EX P0, PT, R25, UR11, PT, P0 ;  /* 0x0000000b19007c0c */ /* 0x000fda000bf06100 */
[----:B------:R-:W-:Y:S05]  /*3ec0*/  @!P0 BRA `(.L_x_4462) ;  /* 0xfffffffc00bc8947 */ /* 0x000fea000383ffff */
[----:B------:R-:W-:-:S07]  /*3ed0*/  IMAD.MOV.U32 R10, RZ, RZ, RZ ;  /* 0x000000ffff0a7224 */ /* 0x000fce00078e00ff */
.L_x_4461:
[----:B------:R-:W-:Y:S05]  /*3ee0*/  BSYNC.RECONVERGENT B0 ;  /* 0x0000000000007941 */ /* 0x000fea0003800200 */
.L_x_4460:
[----:B------:R-:W1:Y:S01]  /*3ef0*/  LDCU.64 UR6, c[0x0][0x390] ;  /* 0x00007200ff0677ac */ /* 0x000e620008000a00 */
[----:B------:R-:W-:Y:S01]  /*3f00*/  IMAD.MOV.U32 R16, RZ, RZ, RZ ;  /* 0x000000ffff107224 */ /* 0x000fe200078e00ff */
[----:B-1----:R-:W-:-:S04]  /*3f10*/  UISETP.NE.U32.AND UP0, UPT, UR6, URZ, UPT ;  /* 0x000000ff0600728c */ /* 0x002fc8000bf05070 */
[----:B------:R-:W-:-:S09]  /*3f20*/  UISETP.NE.AND.EX UP0, UPT, UR7, URZ, UPT, UP0 ;  /* 0x000000ff0700728c */ /* 0x000fd2000bf05300 */
[----:B------:R-:W-:Y:S05]  /*3f30*/  BRA.U !UP0, `(.L_x_4463) ;  /* 0x0000000108587547 */ /* 0x000fea000b800000 */
[----:B------:R-:W-:Y:S01]  /*3f40*/  BSSY.RECONVERGENT B0, `(.L_x_4463) ;  /* 0x0000015000007945 */ /* 0x000fe20003800200 */
[----:B------:R-:W-:Y:S01]  /*3f50*/  CS2R R22, SRZ ;  /* 0x0000000000167805 */ /* 0x000fe2000001ff00 */
[----:B------:R-:W1:Y:S06]  /*3f60*/  LDCU.64 UR6, c[0x0][0x390] ;  /* 0x00007200ff0677ac */ /* 0x000e6c0008000a00 */
.L_x_4465:
[C---:B0-----:R-:W-:Y:S01]  /*3f70*/  IMAD.SHL.U32 R19, R22.reuse, 0x8, RZ ;  /* 0x0000000816137824 */ /* 0x041fe200078e00ff */
[----:B------:R-:W-:-:S04]  /*3f80*/  SHF.L.U64.HI R17, R22, 0x3, R23 ;  /* 0x0000000316117819 */ /* 0x000fc80000010217 */
[-C--:B----4-:R-:W-:Y:S02]  /*3f90*/  IADD3 R18, P1, PT, R12, R19.reuse, RZ ;  /* 0x000000130c127210 */ /* 0x090fe40007f3e0ff */
[----:B---3--:R-:W-:-:S03]  /*3fa0*/  IADD3 R20, P0, PT, R14, R19, RZ ;  /* 0x000000130e147210 */ /* 0x008fc60007f1e0ff */
[--C-:B------:R-:W-:Y:S02]  /*3fb0*/  IMAD.X R19, R13, 0x1, R17.reuse, P1 ;  /* 0x000000010d137824 */ /* 0x100fe400008e0611 */
[----:B------:R-:W-:-:S04]  /*3fc0*/  IMAD.X R21, R15, 0x1, R17, P0 ;  /* 0x000000010f157824 */ /* 0x000fc800000e0611 */
[----:B------:R-:W3:Y:S04]  /*3fd0*/  LD.E.64 R18, desc[UR8][R18.64] ;  /* 0x0000000812127980 */ /* 0x000ee8000c101b00 */
[----:B------:R-:W3:Y:S02]  /*3fe0*/  LD.E.64 R16, desc[UR8][R20.64] ;  /* 0x0000000814107980 */ /* 0x000ee4000c101b00 */
[----:B---3--:R-:W-:-:S04]  /*3ff0*/  ISETP.NE.U32.AND P0, PT, R16, R18, PT ;  /* 0x000000121000720c */ /* 0x008fc80003f05070 */
[----:B------:R-:W-:Y:S01]  /*4000*/  ISETP.NE.AND.EX P0, PT, R17, R19, PT, P0 ;  /* 0x000000131100720c */ /* 0x000fe20003f05300 */
[----:B------:R-:W-:-:S12]  /*4010*/  IMAD.MOV.U32 R16, RZ, RZ, 0x1 ;  /* 0x00000001ff107424 */ /* 0x000fd800078e00ff */
[----:B------:R-:W-:Y:S05]  /*4020*/  @P0 BRA `(.L_x_4464) ;  /* 0x0000000000180947 */ /* 0x000fea0003800000 */
[----:B------:R-:W-:-:S05]  /*4030*/  IADD3 R22, P0, PT, R22, 0x1, RZ ;  /* 0x0000000116167810 */ /* 0x000fca0007f1e0ff */
[----:B------:R-:W-:Y:S01]  /*4040*/  IMAD.X R23, RZ, RZ, R23, P0 ;  /* 0x000000ffff177224 */ /* 0x000fe200000e0617 */
[----:B-1----:R-:W-:-:S04]  /*4050*/  ISETP.GE.U32.AND P0, PT, R22, UR6, PT ;  /* 0x0000000616007c0c */ /* 0x002fc8000bf06070 */
[----:B------:R-:W-:-:S13]  /*4060*/  ISETP.GE.U32.AND.EX P0, PT, R23, UR7, PT, P0 ;  /* 0x0000000717007c0c */ /* 0x000fda000bf06100 */
[----:B------:R-:W-:Y:S05]  /*4070*/  @!P0 BRA `(.L_x_4465) ;  /* 0xfffffffc00bc8947 */ /* 0x000fea000383ffff */
[----:B------:R-:W-:-:S07]  /*4080*/  IMAD.MOV.U32 R16, RZ, RZ, RZ ;  /* 0x000000ffff107224 */ /* 0x000fce00078e00ff */
.L_x_4464:
[----:B-1----:R-:W-:Y:S05]  /*4090*/  BSYNC.RECONVERGENT B0 ;  /* 0x0000000000007941 */ /* 0x002fea0003800200 */
.L_x_4463:
        /* <DEDUP_REMOVED lines=8> */
.L_x_4468:
[C---:B------:R-:W-:Y:S01]  /*4120*/  IMAD.SHL.U32 R21, R22.reuse, 0x8, RZ ;  /* 0x0000000816157824 */ /* 0x040fe200078e00ff */
[----:B------:R-:W-:-:S04]  /*4130*/  SHF.L.U64.HI R17, R22, 0x3, R23 ;  /* 0x0000000316117819 */ /* 0x000fc80000010217 */
[-C--:B----4-:R-:W-:Y:S02]  /*4140*/  IADD3 R18, P0, PT, R12, R21.reuse, RZ ;  /* 0x000000150c127210 */ /* 0x090fe40007f1e0ff */
[----:B--2---:R-:W-:-:S03]  /*4150*/  IADD3 R20, P1, PT, R8, R21, RZ ;  /* 0x0000001508147210 */ /* 0x004fc60007f3e0ff */
[--C-:B0-----:R-:W-:Y:S02]  /*4160*/  IMAD.X R19, R13, 0x1, R17.reuse, P0 ;  /* 0x000000010d137824 */ /* 0x101fe400000e0611 */
[----:B------:R-:W-:-:S04]  /*4170*/  IMAD.X R21, R9, 0x1, R17, P1 ;  /* 0x0000000109157824 */ /* 0x000fc800008e0611 */
[----:B------:R-:W2:Y:S04]  /*4180*/  LD.E.64 R18, desc[UR8][R18.64] ;  /* 0x0000000812127980 */ /* 0x000ea8000c101b00 */
[----:B------:R-:W2:Y:S01]  /*4190*/  LD.E.64 R20, desc[UR8][R20.64] ;  /* 0x0000000814147980 */ /* 0x000ea2000c101b00 */
        /* <DEDUP_REMOVED lines=9> */
[----:B------:R-:W-:-:S07]  /*4230*/  IMAD.MOV.U32 R17, RZ, RZ, RZ ;  /* 0x000000ffff117224 */ /* 0x000fce00078e00ff */
.L_x_4467:
[----:B-1----:R-:W-:Y:S05]  /*4240*/  BSYNC.RECONVERGENT B0 ;  /* 0x0000000000007941 */ /* 0x002fea0003800200 */
.L_x_4466:
[----:B------:R-:W1:Y:S01]  /*4250*/  LDCU.64 UR6, c[0x0][0x390] ;  /* 0x00007200ff0677ac */ /* 0x000e620008000a00 */
[----:B------:R-:W-:Y:S01]  /*4260*/  IMAD.MOV.U32 R18, RZ, RZ, RZ ;  /* 0x000000ffff127224 */ /* 0x000fe200078e00ff */
[----:B-1----:R-:W-:-:S04]  /*4270*/  UISETP.NE.U32.AND UP0, UPT, UR6, URZ, UPT ;  /* 0x000000ff0600728c */ /* 0x002fc8000bf05070 */
[----:B------:R-:W-:-:S09]  /*4280*/  UISETP.NE.AND.EX UP0, UPT, UR7, URZ, UPT, UP0 ;  /* 0x000000ff0700728c */ /* 0x000fd2000bf05300 */
[----:B------:R-:W-:Y:S05]  /*4290*/  BRA.U !UP0, `(.L_x_4469) ;  /* 0x0000000108587547 */ /* 0x000fea000b800000 */
[----:B------:R-:W-:Y:S01]  /*42a0*/  BSSY.RECONVERGENT B0, `(.L_x_4469) ;  /* 0x0000015000007945 */ /* 0x000fe20003800200 */
[----:B--2---:R-:W-:Y:S01]  /*42b0*/  CS2R R24, SRZ ;  /* 0x0000000000187805 */ /* 0x004fe2000001ff00 */
[----:B------:R-:W1:Y:S06]  /*42c0*/  LDCU.64 UR6, c[0x0][0x390] ;  /* 0x00007200ff0677ac */ /* 0x000e6c0008000a00 */
.L_x_4471:
[C---:B------:R-:W-:Y:S01]  /*42d0*/  IMAD.SHL.U32 R21, R24.reuse, 0x8, RZ ;  /* 0x0000000818157824 */ /* 0x040fe200078e00ff */
[----:B0-----:R-:W-:-:S04]  /*42e0*/  SHF.L.U64.HI R19, R24, 0x3, R25 ;  /* 0x0000000318137819 */ /* 0x001fc80000010219 */
[-C--:B------:R-:W-:Y:S02]  /*42f0*/  IADD3 R20, P1, PT, R6, R21.reuse, RZ ;  /* 0x0000001506147210 */ /* 0x080fe40007f3e0ff */
[----:B------:R-:W-:-:S03]  /*4300*/  IADD3 R22, P0, PT, R8, R21, RZ ;  /* 0x0000001508167210 */ /* 0x000fc60007f1e0ff */
[--C-:B------:R-:W-:Y:S02]  /*4310*/  IMAD.X R21, R7, 0x1, R19.reuse, P1 ;  /* 0x0000000107157824 */ /* 0x100fe400008e0613 */
[----:B------:R-:W-:-:S04]  /*4320*/  IMAD.X R23, R9, 0x1, R19, P0 ;  /* 0x0000000109177824 */ /* 0x000fc800000e0613 */
[----:B------:R-:W2:Y:S04]  /*4330*/  LD.E.64 R20, desc[UR8][R20.64] ;  /* 0x0000000814147980 */ /* 0x000ea8000c101b00 */
[----:B------:R-:W2:Y:S02]  /*4340*/  LD.E.64 R18, desc[UR8][R22.64] ;  /* 0x0000000816127980 */ /* 0x000ea4000c101b00 */
[----:B--2---:R-:W-:-:S04]  /*4350*/  ISETP.NE.U32.AND P0, PT, R18, R20, PT ;  /* 0x000000141200720c */ /* 0x004fc80003f05070 */
        /* <DEDUP_REMOVED lines=9> */
.L_x_4470:
[----:B-1----:R-:W-:Y:S05]  /*43f0*/  BSYNC.RECONVERGENT B0 ;  /* 0x0000000000007941 */ /* 0x002fea0003800200 */
.L_x_4469:
[----:B------:R-:W1:Y:S01]  /*4400*/  LDCU.64 UR6, c[0x0][0x390] ;  /* 0x00007200ff0677ac */ /* 0x000e620008000a00 */
[----:B--2---:R-:W-:Y:S01]  /*4410*/  IMAD.MOV.U32 R24, RZ, RZ, RZ ;  /* 0x000000ffff187224 */ /* 0x004fe200078e00ff */
[----:B-1----:R-:W-:-:S04]  /*4420*/  UISETP.NE.U32.AND UP0, UPT, UR6, URZ, UPT ;  /* 0x000000ff0600728c */ /* 0x002fc8000bf05070 */
[----:B------:R-:W-:-:S09]  /*4430*/  UISETP.NE.AND.EX UP0, UPT, UR7, URZ, UPT, UP0 ;  /* 0x000000ff0700728c */ /* 0x000fd2000bf05300 */
[----:B------:R-:W-:Y:S05]  /*4440*/  BRA.U !UP0, `(.L_x_4472) ;  /* 0x00000001085c7547 */ /* 0x000fea000b800000 */
[----:B------:R-:W-:Y:S01]  /*4450*/  BSSY.RECONVERGENT B0, `(.L_x_4472) ;  /* 0x0000016000007945 */ /* 0x000fe20003800200 */
[----:B------:R-:W-:Y:S01]  /*4460*/  IMAD.MOV.U32 R25, RZ, RZ, RZ ;  /* 0x000000ffff197224 */ /* 0x000fe200078e00ff */
[----:B------:R-:W1:Y:S01]  /*4470*/  LDCU.64 UR6, c[0x0][0x390] ;  /* 0x00007200ff0677ac */ /* 0x000e620008000a00 */
[----:B------:R-:W-:-:S07]  /*4480*/  IMAD.MOV.U32 R26, RZ, RZ, RZ ;  /* 0x000000ffff1a7224 */ /* 0x000fce00078e00ff */
.L_x_4474:
[C---:B------:R-:W-:Y:S01]  /*4490*/  IMAD.SHL.U32 R23, R25.reuse, 0x8, RZ ;  /* 0x0000000819177824 */ /* 0x040fe200078e00ff */
[----:B0-----:R-:W-:-:S04]  /*44a0*/  SHF.L.U64.HI R19, R25, 0x3, R26 ;  /* 0x0000000319137819 */ /* 0x001fc8000001021a */
[-C--:B------:R-:W-:Y:S02]  /*44b0*/  IADD3 R20, P0, PT, R6, R23.reuse, RZ ;  /* 0x0000001706147210 */ /* 0x080fe40007f1e0ff */
[----:B------:R-:W-:-:S03]  /*44c0*/  IADD3 R22, P1, PT, R4, R23, RZ ;  /* 0x0000001704167210 */ /* 0x000fc60007f3e0ff */
[--C-:B------:R-:W-:Y:S02]  /*44d0*/  IMAD.X R21, R7, 0x1, R19.reuse, P0 ;  /* 0x0000000107157824 */ /* 0x100fe400000e0613 */
        /* <DEDUP_REMOVED lines=13> */
.L_x_4473:
[----:B-1----:R-:W-:Y:S05]  /*45b0*/  BSYNC.RECONVERGENT B0 ;  /* 0x0000000000007941 */ /* 0x002fea0003800200 */
.L_x_4472:
[----:B0-----:R-:W-:Y:S01]  /*45c0*/  IMAD R19, R3, 0x5, RZ ;  /* 0x0000000503137824 */ /* 0x001fe200078e02ff */
[----:B------:R-:W-:Y:S01]  /*45d0*/  BAR.SYNC.DEFER_BLOCKING 0x0 ;  /* 0x0000000000007b1d */ /* 0x000fe20000010000 */
[----:B------:R-:W-:Y:S02]  /*45e0*/  ISETP.NE.AND P6, PT, R0, RZ, PT ;  /* 0x000000ff0000720c */ /* 0x000fe40003fc5270 */
[C---:B------:R-:W-:Y:S01]  /*45f0*/  VIADD R21, R19.reuse, 0x1 ;  /* 0x0000000113157836 */ /* 0x040fe20000000000 */
[C---:B------:R-:W-:Y:S01]  /*4600*/  ISETP.GE.AND P0, PT, R19.reuse, R2, PT ;  /* 0x000000021300720c */ /* 0x040fe20003f06270 */
[----:B------:R-:W-:-:S03]  /*4610*/  VIADD R23, R19, 0x2 ;  /* 0x0000000213177836 */ /* 0x000fc60000000000 */
[----:B------:R-:W0:Y:S01]  /*4620*/  S2UR UR6, SR_CgaCtaId ;  /* 0x00000000000679c3 */ /* 0x000e220000008800 */
[----:B------:R-:W-:Y:S01]  /*4630*/  UMOV UR5, 0x400 ;  /* 0x0000040000057882 */ /* 0x000fe20000000000 */
[-C--:B------:R-:W-:Y:S01]  /*4640*/  ISETP.GE.AND P1, PT, R21, R2.reuse, PT ;  /* 0x000000021500720c */ /* 0x080fe20003f26270 */
[----:B------:R-:W-:Y:S01]  /*4650*/  VIADD R21, R19, 0x3 ;  /* 0x0000000313157836 */ /* 0x000fe20000000000 */
[-C--:B------:R-:W-:Y:S01]  /*4660*/  ISETP.GE.AND P2, PT, R23, R2.reuse, PT ;  /* 0x000000021700720c */ /* 0x080fe20003f46270 */
[----:B------:R-:W-:Y:S01]  /*4670*/  BSSY.RECONVERGENT B0, `(.L_x_4475) ;  /* 0x00000b5000007945 */ /* 0x000fe20003800200 */
[----:B------:R-:W-:Y:S02]  /*4680*/  SEL R10, R10, 0x1, !P0 ;  /* 0x000000010a0a7807 */ /* 0x000fe40004000000 */
[----:B------:R-:W-:Y:S02]  /*4690*/  SEL R23, R16, 0x1, !P1 ;  /* 0x0000000110177807 */ /* 0x000fe40004800000 */
[----:B------:R-:W-:Y:S01]  /*46a0*/  ISETP.GE.AND P0, PT, R21, R2, PT ;  /* 0x000000021500720c */ /* 0x000fe20003f06270 */
[----:B------:R-:W-:Y:S01]  /*46b0*/  VIADD R21, R19, 0x4 ;  /* 0x0000000413157836 */ /* 0x000fe20000000000 */
[----:B------:R-:W-:Y:S01]  /*46c0*/  SEL R26, R17, 0x1, !P2 ;  /* 0x00000001111a7807 */ /* 0x000fe20005000000 */
[----:B------:R-:W-:Y:S01]  /*46d0*/  IMAD.IADD R19, R10, 0x1, R23 ;  /* 0x000000010a137824 */ /* 0x000fe200078e0217 */
[----:B------:R-:W-:-:S02]  /*46e0*/  SEL R25, R18, 0x1, !P0 ;  /* 0x0000000112197807 */ /* 0x000fc40004000000 */
[----:B------:R-:W-:Y:S01]  /*46f0*/  ISETP.GE.AND P1, PT, R21, R2, PT ;  /* 0x000000021500720c */ /* 0x000fe20003f26270 */
[----:B------:R-:W-:Y:S01]  /*4700*/  IMAD.IADD R20, R26, 0x1, R19 ;  /* 0x000000011a147824 */ /* 0x000fe200078e0213 */
[----:B------:R-:W-:Y:S02]  /*4710*/  ISETP.NE.AND P2, PT, R23, RZ, PT ;  /* 0x000000ff1700720c */ /* 0x000fe40003f45270 */
[----:B------:R-:W-:Y:S01]  /*4720*/  SEL R27, R24, 0x1, !P1 ;  /* 0x00000001181b7807 */ /* 0x000fe20004800000 */
[----:B------:R-:W-:Y:S01]  /*4730*/  IMAD.IADD R18, R25, 0x1, R20 ;  /* 0x0000000119127824 */ /* 0x000fe200078e0214 */
[----:B------:R-:W-:Y:S01]  /*4740*/  ISETP.NE.AND P1, PT, R0, 0x1f, PT ;  /* 0x0000001f0000780c */ /* 0x000fe20003f25270 */
[----:B0-----:R-:W-:Y:S02]  /*4750*/  ULEA UR5, UR6, UR5, 0x18 ;  /* 0x0000000506057291 */ /* 0x001fe4000f8ec0ff */
[----:B------:R-:W-:Y:S01]  /*4760*/  IMAD.IADD R29, R27, 0x1, R18 ;  /* 0x000000011b1d7824 */ /* 0x000fe200078e0212 */
[----:B------:R-:W-:-:S02]  /*4770*/  ISETP.NE.AND P3, PT, R26, RZ, PT ;  /* 0x000000ff1a00720c */ /* 0x000fc40003f65270 */
[----:B------:R-:W-:Y:S02]  /*4780*/  ISETP.NE.AND P4, PT, R25, RZ, PT ;  /* 0x000000ff1900720c */ /* 0x000fe40003f85270 */
[----:B------:R-:W0:Y:S01]  /*4790*/  SHFL.UP P0, R16, R29, 0x1, RZ ;  /* 0x042000001d107989 */ /* 0x000e2200000000ff */
[----:B------:R-:W-:-:S04]  /*47a0*/  ISETP.NE.AND P5, PT, R27, RZ, PT ;  /* 0x000000ff1b00720c */ /* 0x000fc80003fa5270 */
[----:B------:R-:W-:Y:S01]  /*47b0*/  @!P1 LEA R11, R11, UR4, 0x2 ;  /* 0x000000040b0b9c11 */ /* 0x000fe2000f8e10ff */
[----:B0-----:R-:W-:-:S05]  /*47c0*/  @P0 IMAD.IADD R16, R29, 0x1, R16 ;  /* 0x000000011d100824 */ /* 0x001fca00078e0210 */
        /* <DEDUP_REMOVED lines=8> */
[----:B------:R-:W-:-:S03]  /*4850*/  ISETP.GE.U32.AND P0, PT, R3, 0x20, PT ;  /* 0x000000200300780c */ /* 0x000fc60003f06070 */
[----:B------:R-:W-:Y:S01]  /*4860*/  IMAD.IADD R0, R24, 0x1, -R29 ;  /* 0x0000000118007824 */ /* 0x000fe200078e0a1d */
[----:B------:R0:W-:Y:S01]  /*4870*/  @!P1 STS [R11], R24 ;  /* 0x000000180b009388 */ /* 0x0001e20000000800 */
[----:B------:R-:W-:Y:S01]  /*4880*/  BAR.SYNC.DEFER_BLOCKING 0x0 ;  /* 0x0000000000007b1d */ /* 0x000fe20000010000 */
[----:B------:R-:W-:Y:S02]  /*4890*/  ISETP.NE.AND P1, PT, R10, RZ, PT ;  /* 0x000000ff0a00720c */ /* 0x000fe40003f25270 */
[----:B0-----:R-:W-:-:S03]  /*48a0*/  SEL R11, R0, RZ, P6 ;  /* 0x000000ff000b7207 */ /* 0x001fc60003000000 */
[----:B------:R-:W0:Y:S02]  /*48b0*/  LDS.64 R16, [UR5] ;  /* 0x00000005ff107984 */ /* 0x000e240008000a00 */
[----:B0-----:R-:W-:Y:S02]  /*48c0*/  SEL R0, R16, RZ, P0 ;  /* 0x000000ff10007207 */ /* 0x001fe40000000000 */
[----:B------:R-:W-:-:S03]  /*48d0*/  IADD3 R2, PT, PT, R17, R2, R16 ;  /* 0x0000000211027210 */ /* 0x000fc60007ffe010 */
[----:B------:R-:W-:-:S04]  /*48e0*/  IMAD.IADD R11, R0, 0x1, R11 ;  /* 0x00000001000b7824 */ /* 0x000fc800078e020b */
[--C-:B------:R-:W-:Y:S02]  /*48f0*/  @P2 IMAD.IADD R10, R10, 0x1, R11.reuse ;  /* 0x000000010a0a2824 */ /* 0x100fe400078e020b */
[--C-:B------:R-:W-:Y:S02]  /*4900*/  @P3 IMAD.IADD R0, R19, 0x1, R11.reuse ;  /* 0x0000000113003824 */ /* 0x100fe400078e020b */
[--C-:B------:R-:W-:Y:S01]  /*4910*/  @P4 IMAD.IADD R20, R20, 0x1, R11.reuse ;  /* 0x0000000114144824 */ /* 0x100fe200078e020b */
[----:B------:R-:W-:Y:S01]  /*4920*/  @P2 LEA R19, R10, UR5, 0x3 ;  /* 0x000000050a132c11 */ /* 0x000fe2000f8e18ff */
[----:B------:R-:W-:Y:S01]  /*4930*/  VIADD R10, R2, 0xfffffec0 ;  /* 0xfffffec0020a7836 */ /* 0x000fe20000000000 */
[----:B------:R-:W-:Y:S01]  /*4940*/  @P3 LEA R21, R0, UR5, 0x3 ;  /* 0x0000000500153c11 */ /* 0x000fe2000f8e18ff */
[----:B------:R-:W-:Y:S01]  /*4950*/  @P5 IMAD.IADD R18, R18, 0x1, R11 ;  /* 0x0000000112125824 */ /* 0x000fe200078e020b */
[----:B------:R-:W-:Y:S01]  /*4960*/  @P1 LEA R11, R11, UR5, 0x3 ;  /* 0x000000050b0b1c11 */ /* 0x000fe2000f8e18ff */
[----:B------:R-:W-:Y:S01]  /*4970*/  BAR.SYNC.DEFER_BLOCKING 0x0 ;  /* 0x0000000000007b1d */ /* 0x000fe20000010000 */
[----:B------:R-:W-:-:S02]  /*4980*/  ISETP.GE.AND P0, PT, R3, R10, PT ;  /* 0x0000000a0300720c */ /* 0x000fc40003f06270 */
[----:B------:R-:W-:Y:S02]  /*4990*/  @P4 LEA R23, R20, UR5, 0x3 ;  /* 0x0000000514174c11 */ /* 0x000fe4000f8e18ff */
[----:B------:R-:W-:Y:S01]  /*49a0*/  @P5 LEA R25, R18, UR5, 0x3 ;  /* 0x0000000512195c11 */ /* 0x000fe2000f8e18ff */
[----:B---3--:R0:W-:Y:S04]  /*49b0*/  @P1 STS.64 [R11], R14 ;  /* 0x0000000e0b001388 */ /* 0x0081e80000000a00 */
[----:B----4-:R0:W-:Y:S04]  /*49c0*/  @P2 STS.64 [R19], R12 ;  /* 0x0000000c13002388 */ /* 0x0101e80000000a00 */
[----:B------:R0:W-:Y:S04]  /*49d0*/  @P3 STS.64 [R21], R8 ;  /* 0x0000000815003388 */ /* 0x0001e80000000a00 */
[----:B------:R0:W-:Y:S04]  /*49e0*/  @P4 STS.64 [R23], R6 ;  /* 0x0000000617004388 */ /* 0x0001e80000000a00 */
[----:B------:R0:W-:Y:S01]  /*49f0*/  @P5 STS.64 [R25], R4 ;  /* 0x0000000419005388 */ /* 0x0001e20000000a00 */
[----:B------:R-:W-:Y:S06]  /*4a00*/  BAR.SYNC.DEFER_BLOCKING 0x0 ;  /* 0x0000000000007b1d */ /* 0x000fec0000010000 */
[----:B------:R-:W-:Y:S05]  /*4a10*/  @P0 BRA `(.L_x_4476) ;  /* 0x0000000400e80947 */ /* 0x000fea0003800000 */
[----:B------:R-:W1:Y:S01]  /*4a20*/  LDC R0, c[0x0][0x3a0] ;  /* 0x0000e800ff007b82 */ /* 0x000e620000000800 */
[----:B------:R-:W-:Y:S01]  /*4a30*/  BSSY.RECONVERGENT B1, `(.L_x_4477) ;  /* 0x000001c000017945 */ /* 0x000fe20003800200 */
[----:B-1----:R-:W-:-:S04]  /*4a40*/  IADD3 R16, PT, PT, R17, R0, R16 ;  /* 0x0000000011107210 */ /* 0x002fc80007ffe010 */
[----:B------:R-:W-:-:S04]  /*4a50*/  IADD3 R16, PT, PT, R16, -0x141, -R3 ;  /* 0xfffffebf10107810 */ /* 0x000fc80007ffe803 */
[C---:B------:R-:W-:Y:S02]  /*4a60*/  LOP3.LUT R0, R16.reuse, 0xc0, RZ, 0xc0, !PT ;  /* 0x000000c010007812 */ /* 0x040fe400078ec0ff */
[----:B------:R-:W-:Y:S02]  /*4a70*/  ISETP.GE.U32.AND P1, PT, R16, 0xc0, PT ;  /* 0x000000c01000780c */ /* 0x000fe40003f26070 */
[----:B------:R-:W-:-:S13]  /*4a80*/  ISETP.NE.AND P0, PT, R0, 0xc0, PT ;  /* 0x000000c00000780c */ /* 0x000fda0003f05270 */
[----:B------:R-:W-:Y:S05]  /*4a90*/  @!P0 BRA `(.L_x_4478) ;  /* 0x0000000000548947 */ /* 0x000fea0003800000 */
[----:B0-----:R-:W0:Y:S01]  /*4aa0*/  LDC.64 R4, c[0x0][0x388] ;  /* 0x0000e200ff047b82 */ /* 0x001e220000000a00 */
        /* <DEDUP_REMOVED lines=10> */
.L_x_4479:
[----:B-1----:R0:W1:Y:S01]  /*4b50*/  LDS.64 R4, [R8] ;  /* 0x0000000008047984 */ /* 0x0020620000000a00 */
        /* <DEDUP_REMOVED lines=9> */
.L_x_4478:
[----:B------:R-:W-:Y:S05]  /*4bf0*/  BSYNC.RECONVERGENT B1 ;  /* 0x0000000000017941 */ /* 0x000fea0003800200 */
.L_x_4477:
[----:B------:R-:W-:Y:S05]  /*4c00*/  @!P1 BRA `(.L_x_4476) ;  /* 0x00000004006c9947 */ /* 0x000fea0003800000 */
[----:B01----:R-:W0:Y:S01]  /*4c10*/  LDC.64 R4, c[0x0][0x388] ;  /* 0x0000e200ff047b82 */ /* 0x003e220000000a00 */
        /* <DEDUP_REMOVED lines=12> */
.L_x_4482:
        /* <DEDUP_REMOVED lines=40> */
.L_x_4481:
[----:B------:R-:W-:Y:S05]  /*4f60*/  BSYNC.RECONVERGENT B1 ;  /* 0x0000000000017941 */ /* 0x000fea0003800200 */
.L_x_4480:
        /* <DEDUP_REMOVED lines=27> */
.L_x_4484:
[----:B------:R-:W-:Y:S05]  /*5120*/  BSYNC.RECONVERGENT B1 ;  /* 0x0000000000017941 */ /* 0x000fea0003800200 */
.L_x_4483:
        /* <DEDUP_REMOVED lines=9> */
.L_x_4476:
[----:B------:R-:W-:Y:S05]  /*51c0*/  BSYNC.RECONVERGENT B0 ;  /* 0x0000000000007941 */ /* 0x000fea0003800200 */
.L_x_4475:
[----:B------:R-:W-:Y:S06]  /*51d0*/  BAR.SYNC.DEFER_BLOCKING 0x0 ;  /* 0x0000000000007b1d */ /* 0x000fec0000010000 */
[----:B------:R-:W-:Y:S05]  /*51e0*/  BRA `(.L_x_4485) ;  /* 0x0000002000b87947 */ /* 0x000fea0003800000 */
.L_x_4459:
[----:B------:R-:W0:Y:S02]  /*51f0*/  LDC.64 R6, c[0x0][0x380] ;  /* 0x0000e000ff067b82 */ /* 0x000e240000000a00 */
[----:B0-----:R-:W-:-:S05]  /*5200*/  IMAD.WIDE.U32 R8, R0, 0x8, R6 ;  /* 0x0000000800087825 */ /* 0x001fca00078e0006 */
[----:B------:R-:W2:Y:S01]  /*5210*/  LDG.E.64.CONSTANT R10, desc[UR8][R8.64] ;  /* 0x00000008080a7981 */ /* 0x000ea2000c1e9b00 */
[----:B------:R-:W0:Y:S02]  /*5220*/  S2R R3, SR_TID.X ;  /* 0x0000000000037919 */ /* 0x000e240000002100 */
[C---:B0-----:R-:W-:Y:S02]  /*5230*/  LOP3.LUT R4, R3.reuse, 0x1f, RZ, 0xc0, !PT ;  /* 0x0000001f03047812 */ /* 0x041fe400078ec0ff */
[----:B------:R-:W-:-:S05]  /*5240*/  LOP3.LUT R5, R3, 0x3e0, RZ, 0xc0, !PT ;  /* 0x000003e003057812 */ /* 0x000fca00078ec0ff */
[----:B------:R-:W-:-:S04]  /*5250*/  IMAD R5, R5, 0x5, R4 ;  /* 0x0000000505057824 */ /* 0x000fc800078e0204 */
[C---:B------:R-:W-:Y:S01]  /*5260*/  VIADD R13, R5.reuse, 0x20 ;  /* 0x00000020050d7836 */ /* 0x040fe20000000000 */
[C---:B------:R-:W-:Y:S01]  /*5270*/  ISETP.GE.AND P0, PT, R5.reuse, R2, PT ;  /* 0x000000020500720c */ /* 0x040fe20003f06270 */
[C---:B------:R-:W-:Y:S01]  /*5280*/  VIADD R15, R5.reuse, 0x40 ;  /* 0x00000040050f7836 */ /* 0x040fe20000000000 */
[C---:B------:R-:W-:Y:S01]  /*5290*/  LEA R16, P2, R5.reuse, R8, 0x3 ;  /* 0x0000000805107211 */ /* 0x040fe200078418ff */
[----:B------:R-:W-:Y:S01]  /*52a0*/  VIADD R17, R5, 0x60 ;  /* 0x0000006005117836 */ /* 0x000fe20000000000 */
[-C--:B------:R-:W-:Y:S01]  /*52b0*/  ISETP.GE.AND P1, PT, R13, R2.reuse, PT ;  /* 0x000000020d00720c */ /* 0x080fe20003f26270 */
[----:B------:R-:W-:Y:S01]  /*52c0*/  VIADD R13, R5, 0x80 ;  /* 0x00000080050d7836 */ /* 0x000fe20000000000 */
[-C--:B------:R-:W-:Y:S02]  /*52d0*/  ISETP.GE.AND P3, PT, R15, R2.reuse, PT ;  /* 0x000000020f00720c */ /* 0x080fe40003f66270 */
[-C--:B------:R-:W-:Y:S01]  /*52e0*/  ISETP.GE.AND P4, PT, R17, R2.reuse, PT ;  /* 0x000000021100720c */ /* 0x080fe20003f86270 */
[----:B------:R-:W-:Y:S01]  /*52f0*/  IMAD.X R17, RZ, RZ, R9, P2 ;  /* 0x000000ffff117224 */ /* 0x000fe200010e0609 */
[----:B------:R-:W-:-:S03]  /*5300*/  ISETP.GE.AND P5, PT, R13, R2, PT ;  /* 0x000000020d00720c */ /* 0x000fc60003fa6270 */
[----:B------:R-:W-:-:S04]  /*5310*/  @!P0 IMAD.IADD R15, R0, 0x1, R5 ;  /* 0x00000001000f8824 */ /* 0x000fc800078e0205 */
[----:B------:R-:W-:-:S04]  /*5320*/  @!P0 IMAD.WIDE.U32 R14, R15, 0x8, R6 ;  /* 0x000000080f0e8825 */ /* 0x000fc800078e0006 */
[----:B------:R-:W-:-:S06]  /*5330*/  IMAD.WIDE R6, R0, 0x8, R6 ;  /* 0x0000000800067825 */ /* 0x000fcc00078e0206 */
[----:B------:R-:W3:Y:S01]  /*5340*/  LDG.E.64.CONSTANT R6, desc[UR8][R6.64+-0x8] ;  /* 0xfffff80806067981 */ /* 0x000ee2000c1e9b00 */
[----:B--2---:R-:W-:Y:S02]  /*5350*/  IMAD.MOV.U32 R4, RZ, RZ, R10 ;  /* 0x000000ffff047224 */ /* 0x004fe400078e000a */
[----:B------:R-:W-:Y:S02]  /*5360*/  IMAD.MOV.U32 R5, RZ, RZ, R11 ;  /* 0x000000ffff057224 */ /* 0x000fe400078e000b */
[--C-:B------:R-:W-:Y:S01]  /*5370*/  IMAD.MOV.U32 R12, RZ, RZ, R4.reuse ;  /* 0x000000ffff0c7224 */ /* 0x100fe200078e0004 */
[----:B------:R-:W2:Y:S01]  /*5380*/  @!P0 LDG.E.64.CONSTANT R10, desc[UR8][R14.64] ;  /* 0x000000080e0a8981 */ /* 0x000ea2000c1e9b00 */
[--C-:B------:R-:W-:Y:S02]  /*5390*/  IMAD.MOV.U32 R13, RZ, RZ, R5.reuse ;  /* 0x000000ffff0d7224 */ /* 0x100fe400078e0005 */
[----:B------:R-:W-:Y:S02]  /*53a0*/  IMAD.MOV.U32 R22, RZ, RZ, R4 ;  /* 0x000000ffff167224 */ /* 0x000fe400078e0004 */
[----:B------:R-:W-:-:S02]  /*53b0*/  IMAD.MOV.U32 R23, RZ, RZ, R5 ;  /* 0x000000ffff177224 */ /* 0x000fc400078e0005 */
[----:B------:R-:W-:Y:S01]  /*53c0*/  IMAD.MOV.U32 R24, RZ, RZ, R4 ;  /* 0x000000ffff187224 */ /* 0x000fe200078e0004 */
[----:B------:R-:W4:Y:S01]  /*53d0*/  @!P1 LDG.E.64.CONSTANT R12, desc[UR8][R16.64+0x100] ;  /* 0x00010008100c9981 */ /* 0x000f22000c1e9b00 */
[----:B------:R-:W-:-:S03]  /*53e0*/  IMAD.MOV.U32 R25, RZ, RZ, R5 ;  /* 0x000000ffff197224 */ /* 0x000fc600078e0005 */
[----:B------:R-:W5:Y:S04]  /*53f0*/  @!P3 LDG.E.64.CONSTANT R22, desc[UR8][R16.64+0x200] ;  /* 0x000200081016b981 */ /* 0x000f68000c1e9b00 */
[----:B------:R-:W3:Y:S04]  /*5400*/  @!P4 LDG.E.64.CONSTANT R24, desc[UR8][R16.64+0x300] ;  /* 0x000300081018c981 */ /* 0x000ee8000c1e9b00 */
[----:B------:R-:W3:Y:S01]  /*5410*/  @!P5 LDG.E.64.CONSTANT R4, desc[UR8][R16.64+0x400] ;  /* 0x000400081004d981 */ /* 0x000ee2000c1e9b00 */
[----:B------:R-:W0:Y:S01]  /*5420*/  S2R R36, SR_LANEID ;  /* 0x0000000000247919 */ /* 0x000e220000000000 */
[----:B------:R-:W1:Y:S01]  /*5430*/  S2UR UR5, SR_CgaCtaId ;  /* 0x00000000000579c3 */ /* 0x000e620000008800 */
[----:B------:R-:W-:Y:S01]  /*5440*/  SHF.R.U32.HI R9, RZ, 0x5, R3 ;  /* 0x00000005ff097819 */ /* 0x000fe20000011603 */
[----:B------:R-:W-:-:S02]  /*5450*/  UMOV UR4, 0x400 ;  /* 0x0000040000047882 */ /* 0x000fc40000000000 */
[----:B-1----:R-:W-:Y:S02]  /*5460*/  ULEA UR4, UR5, UR4, 0x18 ;  /* 0x0000000405047291 */ /* 0x002fe4000f8ec0ff */
[----:B0-----:R-:W-:-:S05]  /*5470*/  IMAD R8, R9, 0xa0, R36 ;  /* 0x000000a009087824 */ /* 0x001fca00078e0224 */
[----:B------:R-:W-:-:S05]  /*5480*/  LEA R27, R8, UR4, 0x3 ;  /* 0x00000004081b7c11 */ /* 0x000fca000f8e18ff */
[----:B------:R-:W-:Y:S01]  /*5490*/  IMAD R8, R36, 0x20, R27 ;  /* 0x0000002024087824 */ /* 0x000fe200078e021b */
[C---:B------:R-:W-:Y:S01]  /*54a0*/  LEA R29, R3.reuse, UR4, 0x3 ;  /* 0x00000004031d7c11 */ /* 0x040fe2000f8e18ff */
[----:B------:R-:W0:Y:S01]  /*54b0*/  LDCU.64 UR4, c[0x0][0x390] ;  /* 0x00007200ff0477ac */ /* 0x000e220008000a00 */
[----:B------:R-:W-:Y:S01]  /*54c0*/  ISETP.NE.AND P0, PT, R3, RZ, PT ;  /* 0x000000ff0300720c */ /* 0x000fe20003f05270 */
[----:B0-----:R-:W-:-:S04]  /*54d0*/  UISETP.NE.U32.AND UP0, UPT, UR4, URZ, UPT ;  /* 0x000000ff0400728c */ /* 0x001fc8000bf05070 */
[----:B------:R-:W-:Y:S01]  /*54e0*/  UISETP.NE.AND.EX UP0, UPT, UR5, URZ, UPT, UP0 ;  /* 0x000000ff0500728c */ /* 0x000fe2000bf05300 */
[----:B--2---:R-:W-:Y:S04]  /*54f0*/  STS.64 [R27], R10 ;  /* 0x0000000a1b007388 */ /* 0x004fe80000000a00 */
[----:B----4-:R-:W-:Y:S04]  /*5500*/  STS.64 [R27+0x100], R12 ;  /* 0x0001000c1b007388 */ /* 0x010fe80000000a00 */
[----:B-----5:R-:W-:Y:S04]  /*5510*/  STS.64 [R27+0x200], R22 ;  /* 0x000200161b007388 */ /* 0x020fe80000000a00 */
[----:B---3--:R-:W-:Y:S04]  /*5520*/  STS.64 [R27+0x300], R24 ;  /* 0x000300181b007388 */ /* 0x008fe80000000a00 */
        /* <DEDUP_REMOVED lines=11> */
[----:B------:R-:W-:Y:S01]  /*55e0*/  IMAD.MOV.U32 R4, RZ, RZ, RZ ;  /* 0x000000ffff047224 */ /* 0x000fe200078e00ff */
[----:B--2---:R-:W-:Y:S06]  /*55f0*/  BRA.U !UP0, `(.L_x_4486) ;  /* 0x00000001085c7547 */ /* 0x004fec000b800000 */
[----:B------:R-:W-:Y:S01]  /*5600*/  BSSY.RECONVERGENT B0, `(.L_x_4486) ;  /* 0x0000016000007945 */ /* 0x000fe20003800200 */
[----:B-1----:R-:W-:Y:S01]  /*5610*/  IMAD.MOV.U32 R8, RZ, RZ, RZ ;  /* 0x000000ffff087224 */ /* 0x002fe200078e00ff */
[----:B------:R-:W1:Y:S01]  /*5620*/  LDCU.64 UR4, c[0x0][0x390] ;  /* 0x00007200ff0477ac */ /* 0x000e620008000a00 */
[----:B------:R-:W-:-:S07]  /*5630*/  IMAD.MOV.U32 R25, RZ, RZ, RZ ;  /* 0x000000ffff197224 */ /* 0x000fce00078e00ff */
.L_x_4488:
[C---:B------:R-:W-:Y:S01]  /*5640*/  IMAD.SHL.U32 R11, R8.reuse, 0x8, RZ ;  /* 0x00000008080b7824 */ /* 0x040fe200078e00ff */
[----:B------:R-:W-:-:S04]  /*5650*/  SHF.L.U64.HI R5, R8, 0x3, R25 ;  /* 0x0000000308057819 */ /* 0x000fc80000010219 */
[-C--:B------:R-:W-:Y:S02]  /*5660*/  IADD3 R10, P1, PT, R18, R11.reuse, RZ ;  /* 0x0000000b120a7210 */ /* 0x080fe40007f3e0ff */
[----:B0-----:R-:W-:-:S03]  /*5670*/  IADD3 R22, P0, PT, R6, R11, RZ ;  /* 0x0000000b06167210 */ /* 0x001fc60007f1e0ff */
        /* <DEDUP_REMOVED lines=14> */
.L_x_4487:
[----:B-1----:R-:W-:Y:S05]  /*5760*/  BSYNC.RECONVERGENT B0 ;  /* 0x0000000000007941 */ /* 0x002fea0003800200 */
.L_x_4486:
[----:B------:R-:W2:Y:S01]  /*5770*/  LDCU.64 UR4, c[0x0][0x390] ;  /* 0x00007200ff0477ac */ /* 0x000ea20008000a00 */
        /* <DEDUP_REMOVED lines=8> */
.L_x_4491:
        /* <DEDUP_REMOVED lines=18> */
.L_x_4490:
[----:B-1----:R-:W-:Y:S05]  /*5920*/  BSYNC.RECONVERGENT B0 ;  /* 0x0000000000007941 */ /* 0x002fea0003800200 */
.L_x_4489:
[----:B------:R-:W2:Y:S01]  /*5930*/  LDCU.64 UR4, c[0x0][0x390] ;  /* 0x00007200ff0477ac */ /* 0x000ea20008000a00 */
        /* <DEDUP_REMOVED lines=8> */
.L_x_4494:
[C---:B------:R-:W-:Y:S01]  /*59c0*/  IMAD.SHL.U32 R23, R8.reuse, 0x8, RZ ;  /* 0x0000000808177824 */ /* 0x040fe200078e00ff */
[----:B------:R-:W-:-:S04]  /*59d0*/  SHF.L.U64.HI R7, R8, 0x3, R25 ;  /* 0x0000000308077819 */ /* 0x000fc80000010219 */
[-C--:B---3--:R-:W-:Y:S02]  /*59e0*/  IADD3 R10, P0, PT, R16, R23.reuse, RZ ;  /* 0x00000017100a7210 */ /* 0x088fe40007f1e0ff */
[----:B----4-:R-:W-:-:S03]  /*59f0*/  IADD3 R22, P1, PT, R14, R23, RZ ;  /* 0x000000170e167210 */ /* 0x010fc60007f3e0ff */
        /* <DEDUP_REMOVED lines=13> */
[----:B------:R-:W-:-:S07]  /*5ad0*/  IMAD.MOV.U32 R6, RZ, RZ, RZ ;  /* 0x000000ffff067224 */ /* 0x000fce00078e00ff */
.L_x_4493:
[----:B0-----:R-:W-:Y:S05]  /*5ae0*/  BSYNC.RECONVERGENT B0 ;  /* 0x0000000000007941 */ /* 0x001fea0003800200 */
.L_x_4492:
[----:B------:R-:W-:Y:S01]  /*5af0*/  IMAD.MOV.U32 R7, RZ, RZ, RZ ;  /* 0x000000ffff077224 */ /* 0x000fe200078e00ff */
[----:B------:R-:W-:Y:S06]  /*5b00*/  BRA.U !UP0, `(.L_x_4495) ;  /* 0x00000001085c7547 */ /* 0x000fec000b800000 */
[----:B------:R-:W-:Y:S01]  /*5b10*/  BSSY.RECONVERGENT B0, `(.L_x_4495) ;  /* 0x0000016000007945 */ /* 0x000fe20003800200 */
[----:B-1----:R-:W-:Y:S01]  /*5b20*/  IMAD.MOV.U32 R8, RZ, RZ, RZ ;  /* 0x000000ffff087224 */ /* 0x002fe200078e00ff */
[----:B------:R-:W0:Y:S01]  /*5b30*/  LDCU.64 UR4, c[0x0][0x390] ;  /* 0x00007200ff0477ac */ /* 0x000e220008000a00 */
[----:B------:R-:W-:-:S07]  /*5b40*/  IMAD.MOV.U32 R25, RZ, RZ, RZ ;  /* 0x000000ffff197224 */ /* 0x000fce00078e00ff */
.L_x_4497:
[C---:B------:R-:W-:Y:S01]  /*5b50*/  IMAD.SHL.U32 R23, R8.reuse, 0x8, RZ ;  /* 0x0000000808177824 */ /* 0x040fe200078e00ff */
[----:B------:R-:W-:-:S04]  /*5b60*/  SHF.L.U64.HI R7, R8, 0x3, R25 ;  /* 0x0000000308077819 */ /* 0x000fc80000010219 */
[-C--:B----4-:R-:W-:Y:S02]  /*5b70*/  IADD3 R10, P0, PT, R14, R23.reuse, RZ ;  /* 0x000000170e0a7210 */ /* 0x090fe40007f1e0ff */
        /* <DEDUP_REMOVED lines=15> */
.L_x_4496:
[----:B0-----:R-:W-:Y:S05]  /*5c70*/  BSYNC.RECONVERGENT B0 ;  /* 0x0000000000007941 */ /* 0x001fea0003800200 */
.L_x_4495:
[----:B------:R-:W-:Y:S01]  /*5c80*/  IMAD.MOV.U32 R32, RZ, RZ, RZ ;  /* 0x000000ffff207224 */ /* 0x000fe200078e00ff */
[----:B------:R-:W-:Y:S06]  /*5c90*/  BRA.U !UP0, `(.L_x_4498) ;  /* 0x00000001085c7547 */ /* 0x000fec000b800000 */
[----:B------:R-:W-:Y:S01]  /*5ca0*/  BSSY.RECONVERGENT B0, `(.L_x_4498) ;  /* 0x0000016000007945 */ /* 0x000fe20003800200 */
[----:B-1----:R-:W-:Y:S01]  /*5cb0*/  IMAD.MOV.U32 R8, RZ, RZ, RZ ;  /* 0x000000ffff087224 */ /* 0x002fe200078e00ff */
[----:B------:R-:W0:Y:S01]  /*5cc0*/  LDCU.64 UR4, c[0x0][0x390] ;  /* 0x00007200ff0477ac */ /* 0x000e220008000a00 */
[----:B------:R-:W-:-:S07]  /*5cd0*/  IMAD.MOV.U32 R27, RZ, RZ, RZ ;  /* 0x000000ffff1b7224 */ /* 0x000fce00078e00ff */
.L_x_4500:
        /* <DEDUP_REMOVED lines=18> */
.L_x_4499:
[----:B0-----:R-:W-:Y:S05]  /*5e00*/  BSYNC.RECONVERGENT B0 ;  /* 0x0000000000007941 */ /* 0x001fea0003800200 */
.L_x_4498:
[----:B------:R-:W-:Y:S01]  /*5e10*/  IMAD R11, R3, 0x5, RZ ;  /* 0x00000005030b7824 */ /* 0x000fe200078e02ff */
[----:B------:R-:W0:Y:S08]  /*5e20*/  S2UR UR5, SR_CgaCtaId ;  /* 0x00000000000579c3 */ /* 0x000e300000008800 */
[----:B------:R-:W-:Y:S01]  /*5e30*/  BAR.SYNC.DEFER_BLOCKING 0x0 ;  /* 0x0000000000007b1d */ /* 0x000fe20000010000 */
[C---:B------:R-:W-:Y:S01]  /*5e40*/  VIADD R23, R11.reuse, 0x1 ;  /* 0x000000010b177836 */ /* 0x040fe20000000000 */
[C---:B------:R-:W-:Y:S01]  /*5e50*/  ISETP.GE.AND P0, PT, R11.reuse, R2, PT ;  /* 0x000000020b00720c */ /* 0x040fe20003f06270 */
[----:B------:R-:W-:-:S02]  /*5e60*/  VIADD R25, R11, 0x2 ;  /* 0x000000020b197836 */ /* 0x000fc40000000000 */
[----:B------:R-:W-:Y:S01]  /*5e70*/  VIADD R27, R11, 0x3 ;  /* 0x000000030b1b7836 */ /* 0x000fe20000000000 */
[-C--:B------:R-:W-:Y:S01]  /*5e80*/  ISETP.GE.AND P1, PT, R23, R2.reuse, PT ;  /* 0x000000021700720c */ /* 0x080fe20003f26270 */
[----:B------:R-:W-:Y:S01]  /*5e90*/  VIADD R11, R11, 0x4 ;  /* 0x000000040b0b7836 */ /* 0x000fe20000000000 */
[-C--:B------:R-:W-:Y:S01]  /*5ea0*/  ISETP.GE.AND P2, PT, R25, R2.reuse, PT ;  /* 0x000000021900720c */ /* 0x080fe20003f46270 */
[----:B------:R-:W-:Y:S01]  /*5eb0*/  UMOV UR4, 0x400 ;  /* 0x0000040000047882 */ /* 0x000fe20000000000 */
[-C--:B------:R-:W-:Y:S02]  /*5ec0*/  ISETP.GE.AND P3, PT, R27, R2.reuse, PT ;  /* 0x000000021b00720c */ /* 0x080fe40003f66270 */
[----:B------:R-:W-:Y:S02]  /*5ed0*/  ISETP.GE.AND P4, PT, R11, R2, PT ;  /* 0x000000020b00720c */ /* 0x000fe40003f86270 */
[----:B------:R-:W-:Y:S02]  /*5ee0*/  SEL R4, R4, 0x1, !P0 ;  /* 0x0000000104047807 */ /* 0x000fe40004000000 */
[----:B------:R-:W-:-:S02]  /*5ef0*/  SEL R5, R5, 0x1, !P1 ;  /* 0x0000000105057807 */ /* 0x000fc40004800000 */
[----:B------:R-:W-:Y:S02]  /*5f00*/  SEL R6, R6, 0x1, !P2 ;  /* 0x0000000106067807 */ /* 0x000fe40005000000 */
[----:B------:R-:W-:Y:S02]  /*5f10*/  SEL R7, R7, 0x1, !P3 ;  /* 0x0000000107077807 */ /* 0x000fe40005800000 */
[----:B------:R-:W-:Y:S01]  /*5f20*/  SEL R32, R32, 0x1, !P4 ;  /* 0x0000000120207807 */ /* 0x000fe20006000000 */
[----:B0-----:R-:W-:Y:S01]  /*5f30*/  ULEA UR4, UR5, UR4, 0x18 ;  /* 0x0000000405047291 */ /* 0x001fe2000f8ec0ff */
[----:B-1----:R-:W-:Y:S02]  /*5f40*/  IADD3 R8, PT, PT, R6, R5, R4 ;  /* 0x0000000506087210 */ /* 0x002fe40007ffe004 */
[----:B------:R-:W-:Y:S02]  /*5f50*/  ISETP.NE.AND P1, PT, R36, 0x1f, PT ;  /* 0x0000001f2400780c */ /* 0x000fe40003f25270 */
[----:B------:R-:W-:-:S05]  /*5f60*/  IADD3 R33, PT, PT, R32, R7, R8 ;  /* 0x0000000720217210 */ /* 0x000fca0007ffe008 */
[----:B------:R-:W0:Y:S06]  /*5f70*/  SHFL.UP P0, R8, R33, 0x1, RZ ;  /* 0x0420000021087989 */ /* 0x000e2c00000000ff */
        /* <DEDUP_REMOVED lines=24> */
[----:B------:R-:W-:-:S07]  /*6100*/  ISETP.NE.AND P0, PT, R3, RZ, PT ;  /* 0x000000ff0300720c */ /* 0x000fce0003f05270 */
[----:B------:R-:W1:Y:S06]  /*6110*/  LDC R8, c[0x0][0x370] ;  /* 0x0000dc00ff087b82 */ /* 0x000e6c0000000800 */
[----:B------:R-:W-:Y:S01]  /*6120*/  @!P0 IMAD.MOV.U32 R10, RZ, RZ, 0x64 ;  /* 0x00000064ff0a8424 */ /* 0x000fe200078e00ff */
[----:B------:R2:W-:Y:S01]  /*6130*/  @!P0 STS [UR4+0x2c], R11 ;  /* 0x00002c0bff008988 */ /* 0x0005e20008000804 */
[----:B0-----:R-:W-:Y:S01]  /*6140*/  IMAD.WIDE.U32 R34, R26, 0x8, R34 ;  /* 0x000000081a227825 */ /* 0x001fe200078e0022 */
[----:B-1----:R-:W-:-:S04]  /*6150*/  ISETP.GT.U32.AND P1, PT, R8, 0x1f3, PT ;  /* 0x000001f30800780c */ /* 0x002fc80003f24070 */
[----:B------:R2:W-:Y:S09]  /*6160*/  @!P0 ST.E.64.STRONG.GPU desc[UR8][R34.64+0x100], R10 ;  /* 0x0001000a22008985 */ /* 0x0005f2000c10fb08 */
[----:B------:R-:W-:Y:S05]  /*6170*/  @P1 BRA `(.L_x_4502) ;  /* 0x0000000000081947 */ /* 0x000fea0003800000 */
[----:B------:R0:W-:Y:S06]  /*6180*/  MEMBAR.SC.CTA ;  /* 0x0000000000007992 */ /* 0x0001ec0000000000 */
[----:B0-----:R-:W-:Y:S05]  /*6190*/  BRA `(.L_x_4503) ;  /* 0x0000000000087947 */ /* 0x001fea0003800000 */
.L_x_4502:
[----:B------:R-:W-:Y:S05]  /*61a0*/  NANOSLEEP 0x1c2 ;  /* 0x000001c20000795d */ /* 0x000fea0003800000 */
[----:B------:R-:W-:Y:S01]  /*61b0*/  NOP ;  /* 0x0000000000007918 */ /* 0x000fe20000000000 */
.L_x_4503:
[----:B------:R-:W-:-:S03]  /*61c0*/  IMAD.WIDE.U32 R8, R3, 0x8, RZ ;  /* 0x0000000803087825 */ /* 0x000fc600078e00ff */
[----:B------:R-:W-:Y:S02]  /*61d0*/  LOP3.LUT R23, R8, 0xfffffff8, RZ, 0x3c, !PT ;  /* 0xfffffff808177812 */ /* 0x000fe400078e3cff */
[----:B------:R-:W-:Y:S02]  /*61e0*/  LOP3.LUT R9, RZ, R9, RZ, 0x33, !PT ;  /* 0x00000009ff097212 */ /* 0x000fe400078e33ff */
[----:B------:R-:W-:-:S05]  /*61f0*/  IADD3 R8, P2, PT, R34, R23, RZ ;  /* 0x0000001722087210 */ /* 0x000fca0007f5e0ff */
[----:B------:R-:W-:-:S05]  /*6200*/  IMAD.X R9, R35, 0x1, R9, P2 ;  /* 0x0000000123097824 */ /* 0x000fca00010e0609 */
[----:B------:R-:W5:Y:S01]  /*6210*/  LD.E.64.STRONG.GPU R24, desc[UR8][R8.64+0x100] ;  /* 0x0001000808187980 */ /* 0x000f62000c10fb00 */
[----:B------:R-:W-:Y:S01]  /*6220*/  UMOV UR5, 0xffffffff ;  /* 0xffffffff00057882 */ /* 0x000fe20000000000 */
[----:B-----5:R-:W-:Y:S02]  /*6230*/  ISETP.NE.AND P6, PT, R24, 0x63, PT ;  /* 0x000000631800780c */ /* 0x020fe40003fc5270 */
[----:B------:R-:W-:Y:S11]  /*6240*/  BRA.DIV UR5, `(.L_x_4504) ;  /* 0x0000001e052c7947 */ /* 0x000ff6000b800000 */
[----:B------:R-:W-:-:S13]  /*6250*/  VOTE.ANY P6, !P6 ;  /* 0x0000000000ff7806 */ /* 0x000fda00070c0100 */
.L_x_4562:
[----:B------:R-:W-:Y:S05]  /*6260*/  @!P6 BRA `(.L_x_4505) ;  /* 0x000000000030e947 */ /* 0x000fea0003800000 */
.L_x_4509:
[----:B------:R-:W-:Y:S05]  /*6270*/  YIELD ;  /* 0x0000000000007946 */ /* 0x000fea0003800000 */
[----:B------:R-:W-:Y:S05]  /*6280*/  @P1 BRA `(.L_x_4506) ;  /* 0x0000000000081947 */ /* 0x000fea0003800000 */
[----:B------:R0:W-:Y:S06]  /*6290*/  MEMBAR.SC.CTA ;  /* 0x0000000000007992 */ /* 0x0001ec0000000000 */
[----:B0-----:R-:W-:Y:S05]  /*62a0*/  BRA `(.L_x_4507) ;  /* 0x0000000000087947 */ /* 0x001fea0003800000 */
.L_x_4506:
[----:B------:R-:W-:Y:S05]  /*62b0*/  NANOSLEEP 0x15e ;  /* 0x0000015e0000795d */ /* 0x000fea0003800000 */
[----:B------:R-:W-:Y:S01]  /*62c0*/  NOP ;  /* 0x0000000000007918 */ /* 0x000fe20000000000 */
.L_x_4507:
[----:B------:R-:W5:Y:S01]  /*62d0*/  LD.E.64.STRONG.GPU R24, desc[UR8][R8.64+0x100] ;  /* 0x0001000808187980 */ /* 0x000f62000c10fb00 */
[----:B------:R-:W-:Y:S01]  /*62e0*/  UMOV UR5, 0xffffffff ;  /* 0xffffffff00057882 */ /* 0x000fe20000000000 */
[----:B-----5:R-:W-:Y:S02]  /*62f0*/  ISETP.NE.AND P6, PT, R24, 0x63, PT ;  /* 0x000000631800780c */ /* 0x020fe40003fc5270 */
[----:B------:R-:W-:Y:S11]  /*6300*/  BRA.DIV UR5, `(.L_x_4508) ;  /* 0x0000001e051c7947 */ /* 0x000ff6000b800000 */
[----:B------:R-:W-:-:S13]  /*6310*/  VOTE.ANY P6, !P6 ;  /* 0x0000000000ff7806 */ /* 0x000fda00070c0100 */
.L_x_4565:
[----:B------:R-:W-:Y:S05]  /*6320*/  @P6 BRA `(.L_x_4509) ;  /* 0xfffffffc00d06947 */ /* 0x000fea000383ffff */
.L_x_4505:
[----:B------:R-:W-:Y:S01]  /*6330*/  UMOV UR5, 0xffffffff ;  /* 0xffffffff00057882 */ /* 0x000fe20000000000 */
[----:B------:R-:W-:Y:S02]  /*6340*/  ISETP.NE.AND P5, PT, R24, 0x65, PT ;  /* 0x000000651800780c */ /* 0x000fe40003fa5270 */
[----:B------:R-:W-:Y:S11]  /*6350*/  BRA.DIV UR5, `(.L_x_4510) ;  /* 0x0000001e05287947 */ /* 0x000ff6000b800000 */
[----:B------:R-:W0:Y:S01]  /*6360*/  S2R R37, SR_GEMASK ;  /* 0x0000000000257919 */ /* 0x000e220000003c00 */
[----:B------:R-:W-:Y:S01]  /*6370*/  VOTE.ANY R30, PT, !P5 ;  /* 0x00000000001e7806 */ /* 0x000fe200068e0100 */
[----:B------:R-:W1:Y:S01]  /*6380*/  LDC.64 R22, c[0x0][0x3a8] ;  /* 0x0000ea00ff167b82 */ /* 0x000e620000000a00 */
[----:B------:R-:W-:-:S13]  /*6390*/  ISETP.NE.AND P6, PT, R24, 0x65, PT ;  /* 0x000000651800780c */ /* 0x000fda0003fc5270 */
[----:B------:R-:W-:Y:S02]  /*63a0*/  VOTE.ALL P6, P6 ;  /* 0x0000000000ff7806 */ /* 0x000fe400030c0000 */
[----:B0-----:R-:W-:-:S05]  /*63b0*/  LOP3.LUT R30, R30, 0x80000000, R37, 0xec, !PT ;  /* 0x800000001e1e7812 */ /* 0x001fca00078eec25 */
[----:B------:R-:W-:-:S05]  /*63c0*/  VIADD R9, R30, 0xffffffff ;  /* 0xffffffff1e097836 */ /* 0x000fca0000000000 */
[----:B------:R-:W-:Y:S02]  /*63d0*/  LOP3.LUT R9, R30, R9, RZ, 0xc, !PT ;  /* 0x000000091e097212 */ /* 0x000fe400078e0cff */
[----:B------:R-:W0:Y:S02]  /*63e0*/  S2R R30, SR_CTAID.X ;  /* 0x00000000001e7919 */ /* 0x000e240000002500 */
[----:B------:R5:W2:Y:S02]  /*63f0*/  POPC R29, R9 ;  /* 0x00000009001d7309 */ /* 0x000aa40000000000 */
[C---:B-----5:R-:W-:Y:S01]  /*6400*/  VIADD R9, R36.reuse, 0x4 ;  /* 0x0000000424097836 */ /* 0x060fe20000000000 */
[----:B--2---:R-:W2:Y:S01]  /*6410*/  SHFL.DOWN PT, R31, R25, 0x1, R29 ;  /* 0x08200000191f7989 */ /* 0x004ea200000e001d */
[----:B------:R-:W-:-:S04]  /*6420*/  ISETP.GE.AND P2, PT, R36, R29, PT ;  /* 0x0000001d2400720c */ /* 0x000fc80003f46270 */
[----:B--2---:R-:W-:-:S05]  /*6430*/  SEL R8, R31, RZ, !P2 ;  /* 0x000000ff1f087207 */ /* 0x004fca0005000000 */
[----:B------:R-:W-:Y:S02]  /*6440*/  IMAD.IADD R10, R8, 0x1, R25 ;  /* 0x00000001080a7824 */ /* 0x000fe400078e0219 */
[----:B------:R-:W-:-:S03]  /*6450*/  VIADD R8, R36, 0x2 ;  /* 0x0000000224087836 */ /* 0x000fc60000000000 */
[----:B------:R-:W2:Y:S02]  /*6460*/  SHFL.DOWN PT, R31, R10, 0x2, R29 ;  /* 0x084000000a1f7989 */ /* 0x000ea400000e001d */
[----:B------:R-:W-:-:S04]  /*6470*/  ISETP.GT.AND P2, PT, R8, R29, PT ;  /* 0x0000001d0800720c */ /* 0x000fc80003f44270 */
[----:B--2---:R-:W-:Y:S02]  /*6480*/  SEL R31, R31, RZ, !P2 ;  /* 0x000000ff1f1f7207 */ /* 0x004fe40005000000 */
[----:B------:R-:W-:-:S03]  /*6490*/  ISETP.GT.AND P2, PT, R9, R29, PT ;  /* 0x0000001d0900720c */ /* 0x000fc60003f44270 */
[----:B------:R-:W-:Y:S02]  /*64a0*/  IMAD.IADD R27, R10, 0x1, R31 ;  /* 0x000000010a1b7824 */ /* 0x000fe400078e021f */
[----:B------:R-:W-:-:S03]  /*64b0*/  VIADD R10, R36, 0x8 ;  /* 0x00000008240a7836 */ /* 0x000fc60000000000 */
[----:B------:R-:W2:Y:S02]  /*64c0*/  SHFL.DOWN PT, R31, R27, 0x4, R29 ;  /* 0x088000001b1f7989 */ /* 0x000ea400000e001d */
[----:B--2---:R-:W-:Y:S02]  /*64d0*/  SEL R26, R31, RZ, !P2 ;  /* 0x000000ff1f1a7207 */ /* 0x004fe40005000000 */
[----:B------:R-:W-:Y:S01]  /*64e0*/  ISETP.GT.AND P2, PT, R10, R29, PT ;  /* 0x0000001d0a00720c */ /* 0x000fe20003f44270 */
[----:B------:R-:W-:Y:S02]  /*64f0*/  VIADD R10, R36, 0x10 ;  /* 0x00000010240a7836 */ /* 0x000fe40000000000 */
[----:B------:R-:W-:-:S05]  /*6500*/  IMAD.IADD R26, R27, 0x1, R26 ;  /* 0x000000011b1a7824 */ /* 0x000fca00078e021a */
[----:B------:R-:W2:Y:S02]  /*6510*/  SHFL.DOWN PT, R31, R26, 0x8, R29 ;  /* 0x090000001a1f7989 */ /* 0x000ea400000e001d */
[----:B--2---:R-:W-:Y:S02]  /*6520*/  SEL R31, R31, RZ, !P2 ;  /* 0x000000ff1f1f7207 */ /* 0x004fe40005000000 */
[----:B------:R-:W-:-:S03]  /*6530*/  ISETP.GT.AND P2, PT, R10, R29, PT ;  /* 0x0000001d0a00720c */ /* 0x000fc60003f44270 */
[----:B------:R-:W-:-:S05]  /*6540*/  IMAD.IADD R28, R26, 0x1, R31 ;  /* 0x000000011a1c7824 */ /* 0x000fca00078e021f */
[----:B------:R-:W2:Y:S02]  /*6550*/  SHFL.DOWN PT, R31, R28, 0x10, R29 ;  /* 0x0a0000001c1f7989 */ /* 0x000ea400000e001d */
[----:B--2---:R-:W-:Y:S02]  /*6560*/  SEL R31, R31, RZ, !P2 ;  /* 0x000000ff1f1f7207 */ /* 0x004fe40005000000 */
[----:B-1----:R-:W-:Y:S02]  /*6570*/  IADD3 R27, P2, PT, R22, 0x100, RZ ;  /* 0x00000100161b7810 */ /* 0x002fe40007f5e0ff */
[----:B------:R-:W-:Y:S01]  /*6580*/  LOP3.LUT R22, RZ, R3, RZ, 0x33, !PT ;  /* 0x00000003ff167212 */ /* 0x000fe200078e33ff */
[----:B------:R-:W-:Y:S02]  /*6590*/  IMAD.IADD R26, R28, 0x1, R31 ;  /* 0x000000011c1a7824 */ /* 0x000fe400078e021f */
[----:B------:R-:W-:Y:S02]  /*65a0*/  IMAD.X R28, RZ, RZ, R23, P2 ;  /* 0x000000ffff1c7224 */ /* 0x000fe400010e0617 */
[----:B0-----:R-:W-:-:S07]  /*65b0*/  IMAD.IADD R24, R22, 0x1, R30 ;  /* 0x0000000116187824 */ /* 0x001fce00078e021e */
.L_x_4574:
[----:B------:R-:W-:Y:S05]  /*65c0*/  @!P6 BRA `(.L_x_4511) ;  /* 0x0000000000e0e947 */ /* 0x000fea0003800000 */
[----:B------:R-:W-:-:S07]  /*65d0*/  IMAD.MOV.U32 R29, RZ, RZ, R24 ;  /* 0x000000ffff1d7224 */ /* 0x000fce00078e0018 */
.L_x_4519:
        /* <DEDUP_REMOVED lines=9> */
.L_x_4577:
[----:B------:R-:W-:Y:S05]  /*6670*/  @!P6 BRA `(.L_x_4513) ;  /* 0x000000000030e947 */ /* 0x000fea0003800000 */
.L_x_4517:
[----:B------:R-:W-:Y:S05]  /*6680*/  YIELD ;  /* 0x0000000000007946 */ /* 0x000fea0003800000 */
[----:B------:R-:W-:Y:S05]  /*6690*/  @P1 BRA `(.L_x_4514) ;  /* 0x0000000000081947 */ /* 0x000fea0003800000 */
[----:B------:R0:W-:Y:S06]  /*66a0*/  MEMBAR.SC.CTA ;  /* 0x0000000000007992 */ /* 0x0001ec0000000000 */
[----:B0-----:R-:W-:Y:S05]  /*66b0*/  BRA `(.L_x_4515) ;  /* 0x0000000000087947 */ /* 0x001fea0003800000 */
.L_x_4514:
[----:B------:R-:W-:Y:S05]  /*66c0*/  NANOSLEEP 0x15e ;  /* 0x0000015e0000795d */ /* 0x000fea0003800000 */
[----:B------:R-:W-:Y:S01]  /*66d0*/  NOP ;  /* 0x0000000000007918 */ /* 0x000fe20000000000 */
.L_x_4515:
[----:B------:R-:W2:Y:S01]  /*66e0*/  LD.E.64.STRONG.GPU R24, desc[UR8][R22.64+-0x100] ;  /* 0xffff000816187980 */ /* 0x000ea2000c10fb00 */
[----:B------:R-:W-:Y:S01]  /*66f0*/  UMOV UR5, 0xffffffff ;  /* 0xffffffff00057882 */ /* 0x000fe20000000000 */
[----:B--2---:R-:W-:Y:S02]  /*6700*/  ISETP.NE.AND P6, PT, R24, 0x63, PT ;  /* 0x000000631800780c */ /* 0x004fe40003fc5270 */
[----:B------:R-:W-:Y:S11]  /*6710*/  BRA.DIV UR5, `(.L_x_4516) ;  /* 0x0000001e05687947 */ /* 0x000ff6000b800000 */
[----:B------:R-:W-:-:S13]  /*6720*/  VOTE.ANY P6, !P6 ;  /* 0x0000000000ff7806 */ /* 0x000fda00070c0100 */
.L_x_4580:
[----:B------:R-:W-:Y:S05]  /*6730*/  @P6 BRA `(.L_x_4517) ;  /* 0xfffffffc00d06947 */ /* 0x000fea000383ffff */
.L_x_4513:
[----:B------:R-:W-:Y:S01]  /*6740*/  UMOV UR5, 0xffffffff ;  /* 0xffffffff00057882 */ /* 0x000fe20000000000 */
[----:B------:R-:W-:Y:S02]  /*6750*/  ISETP.NE.AND P5, PT, R24, 0x65, PT ;  /* 0x000000651800780c */ /* 0x000fe40003fa5270 */
        /* <DEDUP_REMOVED lines=19> */
[----:B0-----:R-:W-:-:S05]  /*6890*/  SEL R22, R31, RZ, !P2 ;  /* 0x000000ff1f167207 */ /* 0x001fca0005000000 */
[----:B------:R-:W-:Y:S02]  /*68a0*/  IMAD.IADD R25, R25, 0x1, R22 ;  /* 0x0000000119197824 */ /* 0x000fe400078e0216 */
[----:B------:R-:W-:-:S03]  /*68b0*/  VIADD R22, R36, 0x8 ;  /* 0x0000000824167836 */ /* 0x000fc60000000000 */
[----:B------:R-:W0:Y:S02]  /*68c0*/  SHFL.DOWN PT, R31, R25, 0x8, R23 ;  /* 0x09000000191f7989 */ /* 0x000e2400000e0017 */
[----:B------:R-:W-:-:S04]  /*68d0*/  ISETP.GT.AND P2, PT, R22, R23, PT ;  /* 0x000000171600720c */ /* 0x000fc80003f44270 */
[----:B0-----:R-:W-:Y:S02]  /*68e0*/  SEL R22, R31, RZ, !P2 ;  /* 0x000000ff1f167207 */ /* 0x001fe40005000000 */
[----:B------:R-:W-:-:S03]  /*68f0*/  ISETP.GT.AND P2, PT, R10, R23, PT ;  /* 0x000000170a00720c */ /* 0x000fc60003f44270 */
[----:B------:R-:W-:-:S05]  /*6900*/  IMAD.IADD R25, R25, 0x1, R22 ;  /* 0x0000000119197824 */ /* 0x000fca00078e0216 */
[----:B------:R-:W0:Y:S02]  /*6910*/  SHFL.DOWN PT, R31, R25, 0x10, R23 ;  /* 0x0a000000191f7989 */ /* 0x000e2400000e0017 */
[----:B0-----:R-:W-:-:S04]  /*6920*/  SEL R31, R31, RZ, !P2 ;  /* 0x000000ff1f1f7207 */ /* 0x001fc80005000000 */
[----:B------:R-:W-:-:S07]  /*6930*/  IADD3 R26, PT, PT, R25, R31, R26 ;  /* 0x0000001f191a7210 */ /* 0x000fce0007ffe01a */
.L_x_4589:
[----:B------:R-:W-:Y:S05]  /*6940*/  @P6 BRA `(.L_x_4519) ;  /* 0xfffffffc00246947 */ /* 0x000fea000383ffff */
.L_x_4511:
[----:B------:R-:W-:Y:S01]  /*6950*/  ISETP.NE.AND P1, PT, R36, RZ, PT ;  /* 0x000000ff2400720c */ /* 0x000fe20003f25270 */
[----:B------:R-:W0:Y:S01]  /*6960*/  @!P0 S2R R9, SR_CgaCtaId ;  /* 0x0000000000098919 */ /* 0x000e220000008800 */
[----:B------:R-:W-:Y:S01]  /*6970*/  @!P0 MOV R8, 0x400 ;  /* 0x0000040000088802 */ /* 0x000fe20000000f00 */
[----:B------:R-:W-:Y:S02]  /*6980*/  @!P0 IMAD.IADD R11, R11, 0x1, R26 ;  /* 0x000000010b0b8824 */ /* 0x000fe400078e021a */
[----:B------:R-:W-:Y:S02]  /*6990*/  @!P0 IMAD.MOV.U32 R10, RZ, RZ, 0x65 ;  /* 0x00000065ff0a8424 */ /* 0x000fe400078e00ff */
[----:B------:R-:W-:-:S03]  /*69a0*/  IMAD.MOV.U32 R24, RZ, RZ, R33 ;  /* 0x000000ffff187224 */ /* 0x000fc600078e0021 */
[----:B------:R1:W-:Y:S03]  /*69b0*/  @!P0 ST.E.64.STRONG.GPU desc[UR8][R34.64+0x100], R10 ;  /* 0x0001000a22008985 */ /* 0x0003e6000c10fb08 */
[----:B------:R-:W-:Y:S01]  /*69c0*/  @!P1 MOV R22, 0x400 ;  /* 0x0000040000169802 */ /* 0x000fe20000000f00 */
[----:B------:R-:W2:Y:S01]  /*69d0*/  @!P1 S2R R23, SR_CgaCtaId ;  /* 0x0000000000179919 */ /* 0x000ea20000008800 */
[----:B------:R-:W-:Y:S01]  /*69e0*/  @!P1 IMAD.MOV.U32 R24, RZ, RZ, R26 ;  /* 0x000000ffff189224 */ /* 0x000fe200078e001a */
[----:B0-----:R-:W-:-:S05]  /*69f0*/  @!P0 LEA R8, R9, R8, 0x18 ;  /* 0x0000000809088211 */ /* 0x001fca00078ec0ff */
[----:B------:R1:W-:Y:S04]  /*6a00*/  @!P0 STS [R8+0x28], R11 ;  /* 0x0000280b08008388 */ /* 0x0003e80000000800 */
[----:B------:R1:W-:Y:S01]  /*6a10*/  @!P0 STS [R8+0x24], R26 ;  /* 0x0000241a08008388 */ /* 0x0003e20000000800 */
[----:B--2---:R-:W-:-:S05]  /*6a20*/  @!P1 LEA R23, R23, R22, 0x18 ;  /* 0x0000001617179211 */ /* 0x004fca00078ec0ff */
[----:B------:R1:W-:Y:S02]  /*6a30*/  @!P1 STS [R23+0xc], R26 ;  /* 0x00000c1a17009388 */ /* 0x0003e40000000800 */
.L_x_4501:
[----:B------:R-:W-:Y:S05]  /*6a40*/  WARPSYNC.ALL ;  /* 0x0000000000007948 */ /* 0x000fea0003800000 */
[----:B------:R-:W-:Y:S01]  /*6a50*/  ISETP.NE.AND P0, PT, R3, RZ, PT ;  /* 0x000000ff0300720c */ /* 0x000fe20003f05270 */
[----:B------:R-:W0:Y:S08]  /*6a60*/  S2UR UR5, SR_CgaCtaId ;  /* 0x00000000000579c3 */ /* 0x000e300000008800 */
[----:B------:R-:W-:Y:S01]  /*6a70*/  BAR.SYNC.DEFER_BLOCKING 0x0 ;  /* 0x0000000000007b1d */ /* 0x000fe20000010000 */
[----:B------:R-:W-:-:S02]  /*6a80*/  ISETP.NE.AND P1, PT, R5, RZ, PT ;  /* 0x000000ff0500720c */ /* 0x000fc40003f25270 */
[----:B------:R-:W-:Y:S02]  /*6a90*/  ISETP.NE.AND P4, PT, R32, RZ, PT ;  /* 0x000000ff2000720c */ /* 0x000fe40003f85270 */
[----:B------:R-:W-:Y:S01]  /*6aa0*/  ISETP.NE.AND P2, PT, R6, RZ, PT ;  /* 0x000000ff0600720c */ /* 0x000fe20003f45270 */
[----:B------:R-:W-:Y:S01]  /*6ab0*/  UMOV UR4, 0x400 ;  /* 0x0000040000047882 */ /* 0x000fe20000000000 */
[----:B------:R-:W-:Y:S01]  /*6ac0*/  ISETP.NE.AND P3, PT, R7, RZ, PT ;  /* 0x000000ff0700720c */ /* 0x000fe20003f65270 */
[----:B------:R-:W-:Y:S01]  /*6ad0*/  BSSY.RECONVERGENT B0, `(.L_x_4520) ;  /* 0x000009e000007945 */ /* 0x000fe20003800200 */
[----:B0-----:R-:W-:-:S09]  /*6ae0*/  ULEA UR4, UR5, UR4, 0x18 ;  /* 0x0000000405047291 */ /* 0x001fd2000f8ec0ff */
[----:B-1----:R-:W0:Y:S04]  /*6af0*/  @P0 LDS R23, [UR4+0xc] ;  /* 0x00000c04ff170984 */ /* 0x002e280008000800 */
[----:B------:R-:W1:Y:S01]  /*6b00*/  LDS.128 R8, [UR4+0x20] ;  /* 0x00002004ff087984 */ /* 0x000e620008000c00 */
[----:B0-----:R-:W-:Y:S01]  /*6b10*/  @P0 IMAD.IADD R24, R24, 0x1, R23 ;  /* 0x0000000118180824 */ /* 0x001fe200078e0217 */
[----:B------:R-:W-:Y:S01]  /*6b20*/  BAR.SYNC.DEFER_BLOCKING 0x0 ;  /* 0x0000000000007b1d */ /* 0x000fe20000010000 */
[C---:B------:R-:W-:Y:S02]  /*6b30*/  ISETP.NE.AND P0, PT, R4.reuse, RZ, PT ;  /* 0x000000ff0400720c */ /* 0x040fe40003f05270 */
[----:B------:R-:W-:-:S04]  /*6b40*/  IMAD.IADD R4, R4, 0x1, R24 ;  /* 0x0000000104047824 */ /* 0x000fc800078e0218 */
[----:B------:R-:W-:Y:S02]  /*6b50*/  IMAD.IADD R5, R5, 0x1, R4 ;  /* 0x0000000105057824 */ /* 0x000fe400078e0204 */
[----:B-1----:R-:W-:Y:S02]  /*6b60*/  @P1 IMAD.IADD R4, R4, 0x1, -R9 ;  /* 0x0000000104041824 */ /* 0x002fe400078e0a09 */
[----:B------:R-:W-:Y:S02]  /*6b70*/  IMAD.IADD R26, R6, 0x1, R5 ;  /* 0x00000001061a7824 */ /* 0x000fe400078e0205 */
[--C-:B------:R-:W-:Y:S02]  /*6b80*/  @P2 IMAD.IADD R6, R5, 0x1, -R9.reuse ;  /* 0x0000000105062824 */ /* 0x100fe400078e0a09 */
[----:B------:R-:W-:Y:S01]  /*6b90*/  @P0 IMAD.IADD R24, R24, 0x1, -R9 ;  /* 0x0000000118180824 */ /* 0x000fe200078e0a09 */
[----:B------:R-:W-:Y:S01]  /*6ba0*/  @P4 IADD3 R22, PT, PT, -R9, R26, R7 ;  /* 0x0000001a09164210 */ /* 0x000fe20007ffe107 */
[----:B------:R-:W-:Y:S01]  /*6bb0*/  @P3 IMAD.IADD R8, R26, 0x1, -R9 ;  /* 0x000000011a083824 */ /* 0x000fe200078e0a09 */
[----:B------:R-:W-:-:S02]  /*6bc0*/  @P1 LEA R7, R4, UR4, 0x3 ;  /* 0x0000000404071c11 */ /* 0x000fc4000f8e18ff */
[----:B------:R-:W-:Y:S02]  /*6bd0*/  IADD3 R4, PT, PT, -R2, 0x140, RZ ;  /* 0x0000014002047810 */ /* 0x000fe40007ffe1ff */
[----:B------:R-:W-:Y:S02]  /*6be0*/  @P0 LEA R5, R24, UR4, 0x3 ;  /* 0x0000000418050c11 */ /* 0x000fe4000f8e18ff */
[----:B------:R-:W-:Y:S01]  /*6bf0*/  @P2 LEA R23, R6, UR4, 0x3 ;  /* 0x0000000406172c11 */ /* 0x000fe2000f8e18ff */
[--C-:B------:R-:W-:Y:S01]  /*6c00*/  IMAD.IADD R2, R11, 0x1, -R4.reuse ;  /* 0x000000010b027824 */ /* 0x100fe200078e0a04 */
[----:B------:R-:W-:Y:S01]  /*6c10*/  @P3 LEA R25, R8, UR4, 0x3 ;  /* 0x0000000408193c11 */ /* 0x000fe2000f8e18ff */
[----:B------:R0:W-:Y:S01]  /*6c20*/  @P0 STS.64 [R5], R18 ;  /* 0x0000001205000388 */ /* 0x0001e20000000a00 */
[----:B------:R-:W-:Y:S01]  /*6c30*/  @P4 LEA R27, R22, UR4, 0x3 ;  /* 0x00000004161b4c11 */ /* 0x000fe2000f8e18ff */
[----:B------:R-:W-:Y:S01]  /*6c40*/  IMAD.IADD R10, R10, 0x1, -R4 ;  /* 0x000000010a0a7824 */ /* 0x000fe200078e0a04 */
[----:B------:R-:W-:Y:S01]  /*6c50*/  ISETP.GE.AND P0, PT, R3, R2, PT ;  /* 0x000000020300720c */ /* 0x000fe20003f06270 */
[----:B---3--:R0:W-:Y:S04]  /*6c60*/  @P1 STS.64 [R7], R16 ;  /* 0x0000001007001388 */ /* 0x0081e80000000a00 */
[----:B----4-:R0:W-:Y:S04]  /*6c70*/  @P2 STS.64 [R23], R14 ;  /* 0x0000000e17002388 */ /* 0x0101e80000000a00 */
[----:B------:R0:W-:Y:S04]  /*6c80*/  @P3 STS.64 [R25], R12 ;  /* 0x0000000c19003388 */ /* 0x0001e80000000a00 */
[----:B------:R0:W-:Y:S01]  /*6c90*/  @P4 STS.64 [R27], R20 ;  /* 0x000000141b004388 */ /* 0x0001e20000000a00 */
[----:B------:R-:W-:Y:S06]  /*6ca0*/  BAR.SYNC.DEFER_BLOCKING 0x0 ;  /* 0x0000000000007b1d */ /* 0x000fec0000010000 */
[----:B------:R-:W-:Y:S05]  /*6cb0*/  @P0 BRA `(.L_x_4521) ;  /* 0x0000000400fc0947 */ /* 0x000fea0003800000 */
[----:B------:R-:W1:Y:S01]  /*6cc0*/  LDCU UR5, c[0x0][0x3a0] ;  /* 0x00007400ff0577ac */ /* 0x000e620008000800 */
[----:B------:R-:W-:Y:S01]  /*6cd0*/  IMAD.IADD R0, R0, 0x1, R3 ;  /* 0x0000000100007824 */ /* 0x000fe200078e0203 */
[----:B------:R-:W-:Y:S04]  /*6ce0*/  BSSY.RECONVERGENT B1, `(.L_x_4522) ;  /* 0x0000018000017945 */ /* 0x000fe80003800200 */
[----:B-1----:R-:W-:-:S05]  /*6cf0*/  IADD3 R0, PT, PT, -R0, UR5, R11 ;  /* 0x0000000500007c10 */ /* 0x002fca000fffe10b */
[----:B------:R-:W-:-:S05]  /*6d00*/  VIADD R0, R0, 0xfffffebf ;  /* 0xfffffebf00007836 */ /* 0x000fca0000000000 */
[C---:B------:R-:W-:Y:S02]  /*6d10*/  LOP3.LUT R4, R0.reuse, 0xc0, RZ, 0xc0, !PT ;  /* 0x000000c000047812 */ /* 0x040fe400078ec0ff */
[----:B------:R-:W-:Y:S02]  /*6d20*/  ISETP.GE.U32.AND P1, PT, R0, 0xc0, PT ;  /* 0x000000c00000780c */ /* 0x000fe40003f26070 */
[----:B------:R-:W-:-:S13]  /*6d30*/  ISETP.NE.AND P0, PT, R4, 0xc0, PT ;  /* 0x000000c00400780c */ /* 0x000fda0003f05270 */
[----:B------:R-:W-:Y:S05]  /*6d40*/  @!P0 BRA `(.L_x_4523) ;  /* 0x0000000000448947 */ /* 0x000fea0003800000 */
[----:B0-----:R-:W0:Y:S01]  /*6d50*/  LDC.64 R12, c[0x0][0x388] ;  /* 0x0000e200ff0c7b82 */ /* 0x001e220000000a00 */
        /* <DEDUP_REMOVED lines=8> */
.L_x_4524:
        /* <DEDUP_REMOVED lines=8> */
.L_x_4523:
[----:B------:R-:W-:Y:S05]  /*6e60*/  BSYNC.RECONVERGENT B1 ;  /* 0x0000000000017941 */ /* 0x000fea0003800200 */
.L_x_4522:
[----:B------:R-:W-:Y:S05]  /*6e70*/  @!P1 BRA `(.L_x_4521) ;  /* 0x00000004008c9947 */ /* 0x000fea0003800000 */
[----:B------:R-:W2:Y:S01]  /*6e80*/  LDCU.64 UR6, c[0x0][0x388] ;  /* 0x00007100ff0677ac */ /* 0x000ea20008000a00 */
[----:B------:R-:W-:Y:S01]  /*6e90*/  IMAD.IADD R0, R2, 0x1, -R3 ;  /* 0x0000000102007824 */ /* 0x000fe200078e0a03 */
[----:B------:R-:W-:Y:S01]  /*6ea0*/  BSSY.RECONVERGENT B1, `(.L_x_4525) ;  /* 0x0000039000017945 */ /* 0x000fe20003800200 */
[C---:B------:R-:W-:Y:S01]  /*6eb0*/  IMAD.IADD R11, R3.reuse, 0x1, R9 ;  /* 0x00000001030b7824 */ /* 0x040fe200078e0209 */
[----:B------:R-:W-:Y:S02]  /*6ec0*/  PLOP3.LUT P0, PT, PT, PT, PT, 0x80, 0x8 ;  /* 0x000000000008781c */ /* 0x000fe40003f0f070 */
[----:B------:R-:W-:Y:S02]  /*6ed0*/  ISETP.GT.AND P1, PT, R0, 0x300, PT ;  /* 0x000003000000780c */ /* 0x000fe40003f24270 */
[----:B------:R-:W-:-:S05]  /*6ee0*/  LEA R0, R3, UR4, 0x3 ;  /* 0x0000000403007c11 */ /* 0x000fca000f8e18ff */
[----:B------:R-:W-:Y:S01]  /*6ef0*/  VIADD R0, R0, 0x400 ;  /* 0x0000040000007836 */ /* 0x000fe20000000000 */
[----:B--2---:R-:W-:-:S04]  /*6f00*/  UIADD3 UR6, UP0, UPT, UR6, 0x400, URZ ;  /* 0x0000040006067890 */ /* 0x004fc8000ff1e0ff */
[----:B------:R-:W-:Y:S02]  /*6f10*/  UIADD3.X UR7, UPT, UPT, URZ, UR7, URZ, UP0, !UPT ;  /* 0x00000007ff077290 */ /* 0x000fe400087fe4ff */
[----:B-1----:R-:W-:-:S04]  /*6f20*/  IMAD.U32 R4, RZ, RZ, UR6 ;  /* 0x00000006ff047e24 */ /* 0x002fc8000f8e00ff */
[----:B0-----:R-:W-:Y:S01]  /*6f30*/  IMAD.U32 R5, RZ, RZ, UR7 ;  /* 0x00000007ff057e24 */ /* 0x001fe2000f8e00ff */
[----:B------:R-:W-:Y:S06]  /*6f40*/  @!P1 BRA `(.L_x_4526) ;  /* 0x0000000000b89947 */ /* 0x000fec0003800000 */
[----:B------:R-:W-:Y:S01]  /*6f50*/  PLOP3.LUT P0, PT, PT, PT, PT, 0x8, 0x80 ;  /* 0x000000000080781c */ /* 0x000fe20003f0e170 */
[----:B------:R-:W-:-:S12]  /*6f60*/  VIADD R34, R2, 0xfffffd00 ;  /* 0xfffffd0002227836 */ /* 0x000fd80000000000 */
.L_x_4527:
[----:B----4-:R-:W0:Y:S01]  /*6f70*/  LDS.64 R16, [R0+0x200] ;  /* 0x0002000000107984 */ /* 0x010e220000000a00 */
[----:B------:R-:W-:-:S03]  /*6f80*/  IMAD.WIDE R36, R11, 0x8, R4 ;  /* 0x000000080b247825 */ /* 0x000fc600078e0204 */
[----:B------:R-:W1:Y:S01]  /*6f90*/  LDS.64 R28, [R0+-0x400] ;  /* 0xfffc0000001c7984 */ /* 0x000e620000000a00 */
[----:B------:R-:W-:Y:S02]  /*6fa0*/  VIADD R35, R11, 0x300 ;  /* 0x000003000b237836 */ /* 0x000fe40000000000 */
[----:B------:R-:W-:Y:S01]  /*6fb0*/  VIADD R3, R3, 0x400 ;  /* 0x0000040003037836 */ /* 0x000fe20000000000 */
[----:B------:R-:W2:Y:S04]  /*6fc0*/  LDS.64 R30, [R0+-0x200] ;  /* 0xfffe0000001e7984 */ /* 0x000ea80000000a00 */
[----:B------:R-:W3:Y:S01]  /*6fd0*/  LDS.64 R32, [R0] ;  /* 0x0000000000207984 */ /* 0x000ee20000000a00 */
[----:B------:R-:W-:-:S03]  /*6fe0*/  ISETP.GE.AND P1, PT, R3, R34, PT ;  /* 0x000000220300720c */ /* 0x000fc60003f26270 */
[----:B------:R-:W4:Y:S04]  /*6ff0*/  LDS.64 R6, [R0+0x400] ;  /* 0x0004000000067984 */ /* 0x000f280000000a00 */
        /* <DEDUP_REMOVED lines=8> */
[----:B------:R-:W0:Y:S04]  /*7080*/  LDS.64 R16, [R0+0xc00] ;  /* 0x000c000000107984 */ /* 0x000e280000000a00 */
[----:B------:R-:W1:Y:S04]  /*7090*/  LDS.64 R22, [R0+0x1200] ;  /* 0x0012000000167984 */ /* 0x000e680000000a00 */
[----:B------:R-:W2:Y:S04]  /*70a0*/  LDS.64 R24, [R0+0x1400] ;  /* 0x0014000000187984 */ /* 0x000ea80000000a00 */
[----:B------:R-:W2:Y:S04]  /*70b0*/  LDS.64 R26, [R0+0x1600] ;  /* 0x00160000001a7984 */ /* 0x000ea80000000a00 */
[----:B------:R-:W2:Y:S04]  /*70c0*/  LDS.64 R28, [R0+0x1800] ;  /* 0x00180000001c7984 */ /* 0x000ea80000000a00 */
[----:B------:R4:W2:Y:S04]  /*70d0*/  LDS.64 R30, [R0+0x1a00] ;  /* 0x001a0000001e7984 */ /* 0x0008a80000000a00 */
[----:B---3--:R3:W-:Y:S01]  /*70e0*/  STG.E.64 desc[UR8][R36.64], R32 ;  /* 0x0000002024007986 */ /* 0x0087e2000c101b08 */
[----:B----4-:R-:W-:-:S02]  /*70f0*/  VIADD R0, R0, 0x2000 ;  /* 0x0000200000007836 */ /* 0x010fc40000000000 */
[C---:B---3--:R-:W-:Y:S02]  /*7100*/  VIADD R33, R11.reuse, 0x100 ;  /* 0x000001000b217836 */ /* 0x048fe40000000000 */
[----:B------:R-:W-:Y:S02]  /*7110*/  VIADD R37, R11, 0x200 ;  /* 0x000002000b257836 */ /* 0x000fe40000000000 */
[----:B------:R-:W-:-:S04]  /*7120*/  IMAD.WIDE R32, R33, 0x8, R4 ;  /* 0x0000000821207825 */ /* 0x000fc800078e0204 */
[--C-:B------:R-:W-:Y:S01]  /*7130*/  IMAD.WIDE R36, R37, 0x8, R4.reuse ;  /* 0x0000000825247825 */ /* 0x100fe200078e0204 */
[----:B------:R3:W-:Y:S03]  /*7140*/  STG.E.64 desc[UR8][R32.64+-0x400], R6 ;  /* 0xfffc000620007986 */ /* 0x0007e6000c101b08 */
[----:B------:R-:W-:Y:S01]  /*7150*/  VIADD R11, R11, 0x400 ;  /* 0x000004000b0b7836 */ /* 0x000fe20000000000 */
[----:B-----5:R4:W-:Y:S04]  /*7160*/  STG.E.64 desc[UR8][R32.64+-0x200], R8 ;  /* 0xfffe000820007986 */ /* 0x0209e8000c101b08 */
[----:B------:R4:W-:Y:S04]  /*7170*/  STG.E.64 desc[UR8][R32.64], R12 ;  /* 0x0000000c20007986 */ /* 0x0009e8000c101b08 */
[----:B------:R4:W-:Y:S01]  /*7180*/  STG.E.64 desc[UR8][R32.64+0x200], R14 ;  /* 0x0002000e20007986 */ /* 0x0009e2000c101b08 */
[----:B---3--:R-:W-:-:S03]  /*7190*/  IMAD.WIDE R6, R35, 0x8, R4 ;  /* 0x0000000823067825 */ /* 0x008fc600078e0204 */
[----:B0-----:R4:W-:Y:S04]  /*71a0*/  STG.E.64 desc[UR8][R36.64+-0x400], R16 ;  /* 0xfffc001024007986 */ /* 0x0019e8000c101b08 */
[----:B------:R4:W-:Y:S04]  /*71b0*/  STG.E.64 desc[UR8][R36.64+-0x200], R18 ;  /* 0xfffe001224007986 */ /* 0x0009e8000c101b08 */
[----:B------:R4:W-:Y:S04]  /*71c0*/  STG.E.64 desc[UR8][R36.64], R20 ;  /* 0x0000001424007986 */ /* 0x0009e8000c101b08 */
[----:B-1----:R4:W-:Y:S04]  /*71d0*/  STG.E.64 desc[UR8][R36.64+0x200], R22 ;  /* 0x0002001624007986 */ /* 0x0029e8000c101b08 */
[----:B--2---:R4:W-:Y:S04]  /*71e0*/  STG.E.64 desc[UR8][R6.64+-0x400], R24 ;  /* 0xfffc001806007986 */ /* 0x0049e8000c101b08 */
[----:B------:R4:W-:Y:S04]  /*71f0*/  STG.E.64 desc[UR8][R6.64+-0x200], R26 ;  /* 0xfffe001a06007986 */ /* 0x0009e8000c101b08 */
[----:B------:R4:W-:Y:S04]  /*7200*/  STG.E.64 desc[UR8][R6.64], R28 ;  /* 0x0000001c06007986 */ /* 0x0009e8000c101b08 */
[----:B------:R4:W-:Y:S01]  /*7210*/  STG.E.64 desc[UR8][R6.64+0x200], R30 ;  /* 0x0002001e06007986 */ /* 0x0009e2000c101b08 */
[----:B------:R-:W-:Y:S05]  /*7220*/  @!P1 BRA `(.L_x_4527) ;  /* 0xfffffffc00509947 */ /* 0x000fea000383ffff */
.L_x_4526:
[----:B------:R-:W-:Y:S05]  /*7230*/  BSYNC.RECONVERGENT B1 ;  /* 0x0000000000017941 */ /* 0x000fea0003800200 */
.L_x_4525:
[----:B----4-:R-:W-:Y:S01]  /*7240*/  IMAD.IADD R6, R2, 0x1, -R3 ;  /* 0x0000000102067824 */ /* 0x010fe200078e0a03 */
[----:B------:R-:W-:Y:S04]  /*7250*/  BSSY.RECONVERGENT B1, `(.L_x_4528) ;  /* 0x000001a000017945 */ /* 0x000fe80003800200 */
[----:B------:R-:W-:-:S13]  /*7260*/  ISETP.GT.AND P1, PT, R6, 0x100, PT ;  /* 0x000001000600780c */ /* 0x000fda0003f24270 */
[----:B------:R-:W-:Y:S05]  /*7270*/  @!P1 BRA `(.L_x_4529) ;  /* 0x00000000005c9947 */ /* 0x000fea0003800000 */
[----:B------:R-:W0:Y:S01]  /*7280*/  LDS.64 R8, [R0+-0x400] ;  /* 0xfffc000000087984 */ /* 0x000e220000000a00 */
[C---:B------:R-:W-:Y:S01]  /*7290*/  VIADD R19, R11.reuse, 0x100 ;  /* 0x000001000b137836 */ /* 0x040fe20000000000 */
        /* <DEDUP_REMOVED lines=21> */
.L_x_4529:
[----:B------:R-:W-:Y:S05]  /*73f0*/  BSYNC.RECONVERGENT B1 ;  /* 0x0000000000017941 */ /* 0x000fea0003800200 */
.L_x_4528:
[----:B------:R-:W-:-:S13]  /*7400*/  ISETP.LT.OR P0, PT, R3, R2, P0 ;  /* 0x000000020300720c */ /* 0x000fda0000701670 */
[----:B------:R-:W-:Y:S05]  /*7410*/  @!P0 BRA `(.L_x_4521) ;  /* 0x0000000000248947 */ /* 0x000fea0003800000 */
[----:B------:R-:W1:Y:S01]  /*7420*/  LDS.64 R2, [R0+-0x400] ;  /* 0xfffc000000027984 */ /* 0x000e620000000a00 */
[----:B------:R-:W-:-:S03]  /*7430*/  IMAD.WIDE R4, R11, 0x8, R4 ;  /* 0x000000080b047825 */ /* 0x000fc600078e0204 */
[----:B0-----:R-:W0:Y:S04]  /*7440*/  LDS.64 R6, [R0+-0x200] ;  /* 0xfffe000000067984 */ /* 0x001e280000000a00 */
[----:B------:R-:W2:Y:S04]  /*7450*/  LDS.64 R8, [R0] ;  /* 0x0000000000087984 */ /* 0x000ea80000000a00 */
[----:B------:R-:W3:Y:S04]  /*7460*/  LDS.64 R12, [R0+0x200] ;  /* 0x00020000000c7984 */ /* 0x000ee80000000a00 */
[----:B-1----:R4:W-:Y:S04]  /*7470*/  STG.E.64 desc[UR8][R4.64+-0x400], R2 ;  /* 0xfffc000204007986 */ /* 0x0029e8000c101b08 */
[----:B0-----:R4:W-:Y:S04]  /*7480*/  STG.E.64 desc[UR8][R4.64+-0x200], R6 ;  /* 0xfffe000604007986 */ /* 0x0019e8000c101b08 */
[----:B--2---:R4:W-:Y:S04]  /*7490*/  STG.E.64 desc[UR8][R4.64], R8 ;  /* 0x0000000804007986 */ /* 0x0049e8000c101b08 */
[----:B---3--:R4:W-:Y:S02]  /*74a0*/  STG.E.64 desc[UR8][R4.64+0x200], R12 ;  /* 0x0002000c04007986 */ /* 0x0089e4000c101b08 */
.L_x_4521:
[----:B------:R-:W-:Y:S05]  /*74b0*/  BSYNC.RECONVERGENT B0 ;  /* 0x0000000000007941 */ /* 0x000fea0003800200 */
.L_x_4520:
[----:B------:R-:W-:Y:S06]  /*74c0*/  BAR.SYNC.DEFER_BLOCKING 0x0 ;  /* 0x0000000000007b1d */ /* 0x000fec0000010000 */
.L_x_4485:
[----:B------:R-:W2:Y:S02]  /*74d0*/  S2R R0, SR_TID.X ;  /* 0x0000000000007919 */ /* 0x000ea40000002100 */
[----:B--2---:R-:W-:-:S13]  /*74e0*/  ISETP.NE.AND P0, PT, R0, RZ, PT ;  /* 0x000000ff0000720c */ /* 0x004fda0003f05270 */
[----:B------:R-:W-:Y:S05]  /*74f0*/  @P0 EXIT ;  /* 0x000000000000094d */ /* 0x000fea0003800000 */
[----:B----4-:R-:W2:Y:S02]  /*7500*/  LDC.64 R2, c[0x0][0x398] ;  /* 0x0000e600ff027b82 */ /* 0x010ea40000000a00 */
[----:B--2---:R-:W-:Y:S01]  /*7510*/  STG.E desc[UR8][R2.64], R10 ;  /* 0x0000000a02007986 */ /* 0x004fe2000c101908 */
[----:B------:R-:W-:Y:S05]  /*7520*/  EXIT ;  /* 0x000000000000794d */ /* 0x000fea0003800000 */
.L_x_4433:
[----:B------:R-:W-:Y:S01]  /*7530*/  BSSY B0, `(.L_x_4530) ;  /* 0x0000006000007945 */ /* 0x000fe20003800000 */
[----:B------:R-:W-:Y:S01]  /*7540*/  PLOP3.LUT P6, PT, P6, PT, PT, 0x8, 0x80 ;  /* 0x000000000080781c */ /* 0x000fe200037ce170 */
[----:B------:R-:W-:-:S12]  /*7550*/  IMAD.MOV.U32 R30, RZ, RZ, -0x1 ;  /* 0xffffffffff1e7424 */ /* 0x000fd800078e00ff */
[----:B---34-:R-:W-:Y:S05]  /*7560*/  WARPSYNC.COLLECTIVE R30, `(.L_x_4531) ;  /* 0x000000001e087348 */ /* 0x018fea0003c00000 */
[----:B------:R-:W-:Y:S01]  /*7570*/  VOTE.ANY P6, P6 ;  /* 0x0000000000ff7806 */ /* 0x000fe200030c0100 */
[----:B---34-:R-:W-:-:S12]  /*7580*/  ENDCOLLECTIVE ;  /* 0x000000000000791b */ /* 0x018fd80003800000 */
.L_x_4531:
[----:B------:R-:W-:Y:S05]  /*7590*/  BSYNC B0 ;  /* 0x0000000000007941 */ /* 0x000fea0003800000 */
.L_x_4530:
[----:B------:R-:W-:Y:S05]  /*75a0*/  BRA `(.L_x_4532) ;  /* 0xffffffb000607947 */ /* 0x000fea000383ffff */
.L_x_4437:
[----:B------:R-:W-:Y:S01]  /*75b0*/  BSSY B0, `(.L_x_4533) ;  /* 0x0000006000007945 */ /* 0x000fe20003800000 */
[----:B------:R-:W-:Y:S01]  /*75c0*/  PLOP3.LUT P6, PT, P6, PT, PT, 0x8, 0x80 ;  /* 0x000000000080781c */ /* 0x000fe200037ce170 */
[----:B------:R-:W-:-:S12]  /*75d0*/  IMAD.MOV.U32 R30, RZ, RZ, -0x1 ;  /* 0xffffffffff1e7424 */ /* 0x000fd800078e00ff */
[----:B---34-:R-:W-:Y:S05]  /*75e0*/  WARPSYNC.COLLECTIVE R30, `(.L_x_4534) ;  /* 0x000000001e087348 */ /* 0x018fea0003c00000 */
[----:B------:R-:W-:Y:S01]  /*75f0*/  VOTE.ANY P6, P6 ;  /* 0x0000000000ff7806 */ /* 0x000fe200030c0100 */
[----:B---34-:R-:W-:-:S12]  /*7600*/  ENDCOLLECTIVE ;  /* 0x000000000000791b */ /* 0x018fd80003800000 */
.L_x_4534:
[----:B------:R-:W-:Y:S05]  /*7610*/  BSYNC B0 ;  /* 0x0000000000007941 */ /* 0x000fea0003800000 */
.L_x_4533:
[----:B------:R-:W-:Y:S05]  /*7620*/  BRA `(.L_x_4535) ;  /* 0xffffffb000707947 */ /* 0x000fea000383ffff */
.L_x_4439:
[----:B------:R-:W0:Y:S01]  /*7630*/  S2R R34, SR_GEMASK ;  /* 0x0000000000227919 */ /* 0x000e220000003c00 */
[----:B------:R-:W-:Y:S01]  /*7640*/  BSSY B0, `(.L_x_4536) ;  /* 0x0000006000007945 */ /* 0x000fe20003800000 */
[----:B------:R-:W-:Y:S01]  /*7650*/  PLOP3.LUT P5, PT, P5, PT, PT, 0x8, 0x80 ;  /* 0x000000000080781c */ /* 0x000fe20002fae170 */
[----:B------:R-:W-:-:S12]  /*7660*/  IMAD.MOV.U32 R30, RZ, RZ, -0x1 ;  /* 0xffffffffff1e7424 */ /* 0x000fd800078e00ff */
[----:B0--34-:R-:W-:Y:S05]  /*7670*/  WARPSYNC.COLLECTIVE R30, `(.L_x_4537) ;  /* 0x000000001e087348 */ /* 0x019fea0003c00000 */
[----:B------:R-:W-:Y:S01]  /*7680*/  VOTE.ANY R30, PT, P5 ;  /* 0x00000000001e7806 */ /* 0x000fe200028e0100 */
[----:B0--34-:R-:W-:Y:S06]  /*7690*/  ENDCOLLECTIVE ;  /* 0x000000000000791b */ /* 0x019fec0003800000 */
.L_x_4537:
[----:B------:R-:W-:Y:S05]  /*76a0*/  BSYNC B0 ;  /* 0x0000000000007941 */ /* 0x000fea0003800000 */
.L_x_4536:
[----:B------:R-:W-:Y:S01]  /*76b0*/  LOP3.LUT R30, R30, 0x80000000, R34, 0xec, !PT ;  /* 0x800000001e1e7812 */ /* 0x000fe200078eec22 */
[----:B------:R-:W-:Y:S01]  /*76c0*/  IMAD.MOV.U32 R25, RZ, RZ, R19 ;  /* 0x000000ffff197224 */ /* 0x000fe200078e0013 */
[----:B------:R-:W0:Y:S01]  /*76d0*/  S2R R35, SR_CTAID.X ;  /* 0x0000000000237919 */ /* 0x000e220000002500 */
[----:B------:R-:W-:Y:S02]  /*76e0*/  IMAD.MOV.U32 R22, RZ, RZ, 0x1 ;  /* 0x00000001ff167424 */ /* 0x000fe400078e00ff */
[----:B------:R-:W-:Y:S02]  /*76f0*/  VIADD R21, R30, 0xffffffff ;  /* 0xffffffff1e157836 */ /* 0x000fe40000000000 */
[----:B------:R-:W-:-:S03]  /*7700*/  VIADD R20, R33, 0x2 ;  /* 0x0000000221147836 */ /* 0x000fc60000000000 */
[----:B------:R-:W-:Y:S01]  /*7710*/  LOP3.LUT R21, R30, R21, RZ, 0xc, !PT ;  /* 0x000000151e157212 */ /* 0x000fe200078e0cff */
[----:B------:R-:W-:-:S03]  /*7720*/  IMAD.MOV.U32 R30, RZ, RZ, -0x1 ;  /* 0xffffffffff1e7424 */ /* 0x000fc600078e00ff */
[----:B------:R1:W2:Y:S04]  /*7730*/  POPC R23, R21 ;  /* 0x0000001500177309 */ /* 0x0002a80000000000 */
[----:B012---:R-:W-:Y:S05]  /*7740*/  WARPSYNC.COLLECTIVE R30, `(.L_x_4538) ;  /* 0x000000001e087348 */ /* 0x007fea0003c00000 */
[----:B--2---:R2:W3:Y:S02]  /*7750*/  SHFL.DOWN P5, R31, R25, R22, R23 ;  /* 0x08000016191f7389 */ /* 0x0044e400000a0017 */
[----:B0123--:R-:W-:Y:S05]  /*7760*/  ENDCOLLECTIVE ;  /* 0x000000000000791b */ /* 0x00ffea0003800000 */
.L_x_4538:
[-C--:B------:R-:W-:Y:S01]  /*7770*/  ISETP.GT.AND P6, PT, R20, R23.reuse, PT ;  /* 0x000000171400720c */ /* 0x080fe20003fc4270 */
[C---:B------:R-:W-:Y:S02]  /*7780*/  VIADD R20, R33.reuse, 0x4 ;  /* 0x0000000421147836 */ /* 0x040fe40000000000 */
[----:B------:R-:W-:Y:S02]  /*7790*/  IMAD.IADD R28, R28, 0x1, R35 ;  /* 0x000000011c1c7824 */ /* 0x000fe400078e0223 */
[----:B------:R-:W-:Y:S01]  /*77a0*/  IMAD.MOV.U32 R22, RZ, RZ, 0x2 ;  /* 0x00000002ff167424 */ /* 0x000fe200078e00ff */
[----:B------:R-:W-:-:S04]  /*77b0*/  ISETP.GE.AND P5, PT, R33, R23, PT ;  /* 0x000000172100720c */ /* 0x000fc80003fa6270 */
[----:B------:R-:W-:-:S05]  /*77c0*/  SEL R6, R31, RZ, !P5 ;  /* 0x000000ff1f067207 */ /* 0x000fca0006800000 */
[----:B------:R-:W-:-:S04]  /*77d0*/  IMAD.IADD R6, R6, 0x1, R19 ;  /* 0x0000000106067824 */ /* 0x000fc800078e0213 */
[----:B------:R-:W-:-:S07]  /*77e0*/  IMAD.MOV.U32 R25, RZ, RZ, R6 ;  /* 0x000000ffff197224 */ /* 0x000fce00078e0006 */
[----:B------:R-:W-:Y:S05]  /*77f0*/  WARPSYNC.COLLECTIVE R30, `(.L_x_4539) ;  /* 0x000000001e087348 */ /* 0x000fea0003c00000 */
[----:B------:R0:W1:Y:S02]  /*7800*/  SHFL.DOWN P5, R31, R25, R22, R23 ;  /* 0x08000016191f7389 */ /* 0x00006400000a0017 */
[----:B01----:R-:W-:Y:S05]  /*7810*/  ENDCOLLECTIVE ;  /* 0x000000000000791b */ /* 0x003fea0003800000 */
.L_x_4539:
[----:B------:R-:W-:Y:S01]  /*7820*/  IMAD.MOV.U32 R22, RZ, RZ, 0x4 ;  /* 0x00000004ff167424 */ /* 0x000fe200078e00ff */
[----:B------:R-:W-:Y:S02]  /*7830*/  SEL R31, R31, RZ, !P6 ;  /* 0x000000ff1f1f7207 */ /* 0x000fe40007000000 */
[----:B------:R-:W-:-:S03]  /*7840*/  ISETP.NE.AND P6, PT, R18, 0x65, PT ;  /* 0x000000651200780c */ /* 0x000fc60003fc5270 */
[----:B------:R-:W-:Y:S02]  /*7850*/  IMAD.IADD R24, R6, 0x1, R31 ;  /* 0x0000000106187824 */ /* 0x000fe400078e021f */
[----:B------:R-:W-:Y:S02]  /*7860*/  VIADD R6, R33, 0x8 ;  /* 0x0000000821067836 */ /* 0x000fe40000000000 */
[----:B------:R-:W-:-:S07]  /*7870*/  IMAD.MOV.U32 R25, RZ, RZ, R24 ;  /* 0x000000ffff197224 */ /* 0x000fce00078e0018 */
[----:B------:R-:W-:Y:S05]  /*7880*/  WARPSYNC.COLLECTIVE R30, `(.L_x_4540) ;  /* 0x000000001e087348 */ /* 0x000fea0003c00000 */
[----:B------:R0:W1:Y:S02]  /*7890*/  SHFL.DOWN P5, R31, R25, R22, R23 ;  /* 0x08000016191f7389 */ /* 0x00006400000a0017 */
[----:B01----:R-:W-:Y:S05]  /*78a0*/  ENDCOLLECTIVE ;  /* 0x000000000000791b */ /* 0x003fea0003800000 */
.L_x_4540:
[----:B------:R-:W-:Y:S01]  /*78b0*/  IMAD.MOV.U32 R22, RZ, RZ, 0x8 ;  /* 0x00000008ff167424 */ /* 0x000fe200078e00ff */
[----:B------:R-:W-:-:S04]  /*78c0*/  ISETP.GT.AND P5, PT, R20, R23, PT ;  /* 0x000000171400720c */ /* 0x000fc80003fa4270 */
[----:B------:R-:W-:-:S05]  /*78d0*/  SEL R19, R31, RZ, !P5 ;  /* 0x000000ff1f137207 */ /* 0x000fca0006800000 */
[----:B------:R-:W-:Y:S02]  /*78e0*/  IMAD.IADD R19, R24, 0x1, R19 ;  /* 0x0000000118137824 */ /* 0x000fe400078e0213 */
[----:B------:R-:W-:Y:S02]  /*78f0*/  VIADD R24, R33, 0x10 ;  /* 0x0000001021187836 */ /* 0x000fe40000000000 */
[----:B------:R-:W-:-:S07]  /*7900*/  IMAD.MOV.U32 R25, RZ, RZ, R19 ;  /* 0x000000ffff197224 */ /* 0x000fce00078e0013 */
[----:B------:R-:W-:Y:S05]  /*7910*/  WARPSYNC.COLLECTIVE R30, `(.L_x_4541) ;  /* 0x000000001e087348 */ /* 0x000fea0003c00000 */
[----:B------:R0:W1:Y:S02]  /*7920*/  SHFL.DOWN P5, R31, R25, R22, R23 ;  /* 0x08000016191f7389 */ /* 0x00006400000a0017 */
[----:B01----:R-:W-:Y:S05]  /*7930*/  ENDCOLLECTIVE ;  /* 0x000000000000791b */ /* 0x003fea0003800000 */
.L_x_4541:
[----:B------:R-:W-:Y:S01]  /*7940*/  IMAD.MOV.U32 R22, RZ, RZ, 0x10 ;  /* 0x00000010ff167424 */ /* 0x000fe200078e00ff */
[----:B------:R-:W-:-:S04]  /*7950*/  ISETP.GT.AND P5, PT, R6, R23, PT ;  /* 0x000000170600720c */ /* 0x000fc80003fa4270 */
[----:B------:R-:W-:-:S05]  /*7960*/  SEL R36, R31, RZ, !P5 ;  /* 0x000000ff1f247207 */ /* 0x000fca0006800000 */
[----:B------:R-:W-:Y:S02]  /*7970*/  IMAD.IADD R36, R19, 0x1, R36 ;  /* 0x0000000113247824 */ /* 0x000fe400078e0224 */
[----:B------:R-:W0:Y:S02]  /*7980*/  LDC.64 R18, c[0x0][0x3a8] ;  /* 0x0000ea00ff127b82 */ /* 0x000e240000000a00 */
[----:B------:R-:W-:-:S07]  /*7990*/  IMAD.MOV.U32 R25, RZ, RZ, R36 ;  /* 0x000000ffff197224 */ /* 0x000fce00078e0024 */
[----:B0-----:R-:W-:Y:S05]  /*79a0*/  WARPSYNC.COLLECTIVE R30, `(.L_x_4542) ;  /* 0x000000001e087348 */ /* 0x001fea0003c00000 */
[----:B------:R1:W2:Y:S02]  /*79b0*/  SHFL.DOWN P5, R31, R25, R22, R23 ;  /* 0x08000016191f7389 */ /* 0x0002a400000a0017 */
[----:B012---:R-:W-:Y:S05]  /*79c0*/  ENDCOLLECTIVE ;  /* 0x000000000000791b */ /* 0x007fea0003800000 */
.L_x_4542:
[----:B------:R-:W-:Y:S05]  /*79d0*/  WARPSYNC.COLLECTIVE R30, `(.L_x_4543) ;  /* 0x000000001e087348 */ /* 0x000fea0003c00000 */
[----:B------:R-:W-:Y:S01]  /*79e0*/  VOTE.ALL P6, P6 ;  /* 0x0000000000ff7806 */ /* 0x000fe200030c0000 */
[----:B------:R-:W-:-:S12]  /*79f0*/  ENDCOLLECTIVE ;  /* 0x000000000000791b */ /* 0x000fd80003800000 */
.L_x_4543:
[----:B------:R-:W-:-:S04]  /*7a00*/  ISETP.GT.AND P5, PT, R24, R23, PT ;  /* 0x000000171800720c */ /* 0x000fc80003fa4270 */
[----:B------:R-:W-:Y:S02]  /*7a10*/  SEL R31, R31, RZ, !P5 ;  /* 0x000000ff1f1f7207 */ /* 0x000fe40006800000 */
[----:B------:R-:W-:-:S03]  /*7a20*/  IADD3 R21, P5, PT, R18, 0x100, RZ ;  /* 0x0000010012157810 */ /* 0x000fc60007fbe0ff */
[----:B------:R-:W-:Y:S02]  /*7a30*/  IMAD.IADD R26, R36, 0x1, R31 ;  /* 0x00000001241a7824 */ /* 0x000fe400078e021f */
[----:B------:R-:W-:Y:S01]  /*7a40*/  IMAD.X R27, RZ, RZ, R19, P5 ;  /* 0x000000ffff1b7224 */ /* 0x000fe200028e0613 */
[----:B------:R-:W-:Y:S07]  /*7a50*/  BRA `(.L_x_4544) ;  /* 0xffffffb000087947 */ /* 0x000fee000383ffff */
.L_x_4441:
[----:B------:R-:W-:Y:S01]  /*7a60*/  BSSY B0, `(.L_x_4545) ;  /* 0x0000006000007945 */ /* 0x000fe20003800000 */
[----:B------:R-:W-:Y:S01]  /*7a70*/  PLOP3.LUT P6, PT, P6, PT, PT, 0x8, 0x80 ;  /* 0x000000000080781c */ /* 0x000fe200037ce170 */
[----:B------:R-:W-:-:S12]  /*7a80*/  IMAD.MOV.U32 R30, RZ, RZ, -0x1 ;  /* 0xffffffffff1e7424 */ /* 0x000fd800078e00ff */
[----:B---34-:R-:W-:Y:S05]  /*7a90*/  WARPSYNC.COLLECTIVE R30, `(.L_x_4546) ;  /* 0x000000001e087348 */ /* 0x018fea0003c00000 */
[----:B------:R-:W-:Y:S01]  /*7aa0*/  VOTE.ANY P6, P6 ;  /* 0x0000000000ff7806 */ /* 0x000fe200030c0100 */
[----:B---34-:R-:W-:-:S12]  /*7ab0*/  ENDCOLLECTIVE ;  /* 0x000000000000791b */ /* 0x018fd80003800000 */
.L_x_4546:
[----:B------:R-:W-:Y:S05]  /*7ac0*/  BSYNC B0 ;  /* 0x0000000000007941 */ /* 0x000fea0003800000 */
.L_x_4545:
[----:B------:R-:W-:Y:S05]  /*7ad0*/  BRA `(.L_x_4547) ;  /* 0xffffffb000107947 */ /* 0x000fea000383ffff */
.L_x_4445:
[----:B------:R-:W-:Y:S01]  /*7ae0*/  BSSY B0, `(.L_x_4548) ;  /* 0x0000006000007945 */ /* 0x000fe20003800000 */
[----:B------:R-:W-:Y:S01]  /*7af0*/  PLOP3.LUT P6, PT, P6, PT, PT, 0x8, 0x80 ;  /* 0x000000000080781c */ /* 0x000fe200037ce170 */
[----:B------:R-:W-:-:S12]  /*7b00*/  IMAD.MOV.U32 R30, RZ, RZ, -0x1 ;  /* 0xffffffffff1e7424 */ /* 0x000fd800078e00ff */
[----:B---34-:R-:W-:Y:S05]  /*7b10*/  WARPSYNC.COLLECTIVE R30, `(.L_x_4549) ;  /* 0x000000001e087348 */ /* 0x018fea0003c00000 */
[----:B------:R-:W-:Y:S01]  /*7b20*/  VOTE.ANY P6, P6 ;  /* 0x0000000000ff7806 */ /* 0x000fe200030c0100 */
[----:B---34-:R-:W-:-:S12]  /*7b30*/  ENDCOLLECTIVE ;  /* 0x000000000000791b */ /* 0x018fd80003800000 */
.L_x_4549:
[----:B------:R-:W-:Y:S05]  /*7b40*/  BSYNC B0 ;  /* 0x0000000000007941 */ /* 0x000fea0003800000 */
.L_x_4548:
[----:B------:R-:W-:Y:S05]  /*7b50*/  BRA `(.L_x_4550) ;  /* 0xffffffb000247947 */ /* 0x000fea000383ffff */
.L_x_4447:
[----:B------:R-:W-:Y:S01]  /*7b60*/  BSSY B0, `(.L_x_4551) ;  /* 0x0000006000007945 */ /* 0x000fe20003800000 */
[----:B------:R-:W-:Y:S01]  /*7b70*/  PLOP3.LUT P5, PT, P5, PT, PT, 0x8, 0x80 ;  /* 0x000000000080781c */ /* 0x000fe20002fae170 */
[----:B------:R-:W-:-:S12]  /*7b80*/  IMAD.MOV.U32 R30, RZ, RZ, -0x1 ;  /* 0xffffffffff1e7424 */ /* 0x000fd800078e00ff */
[----:B---34-:R-:W-:Y:S05]  /*7b90*/  WARPSYNC.COLLECTIVE R30, `(.L_x_4552) ;  /* 0x000000001e087348 */ /* 0x018fea0003c00000 */
[----:B------:R-:W-:Y:S01]  /*7ba0*/  VOTE.ANY R30, PT, P5 ;  /* 0x00000000001e7806 */ /* 0x000fe200028e0100 */
[----:B---34-:R-:W-:Y:S06]  /*7bb0*/  ENDCOLLECTIVE ;  /* 0x000000000000791b */ /* 0x018fec0003800000 */
.L_x_4552:
[----:B------:R-:W-:Y:S05]  /*7bc0*/  BSYNC B0 ;  /* 0x0000000000007941 */ /* 0x000fea0003800000 */
.L_x_4551:
[----:B------:R-:W-:Y:S01]  /*7bd0*/  LOP3.LUT R30, R30, 0x80000000, R34, 0xec, !PT ;  /* 0x800000001e1e7812 */ /* 0x000fe200078eec22 */
[----:B------:R-:W-:Y:S02]  /*7be0*/  IMAD.MOV.U32 R25, RZ, RZ, R19 ;  /* 0x000000ffff197224 */ /* 0x000fe400078e0013 */
[----:B------:R-:W-:Y:S02]  /*7bf0*/  VIADD R28, R28, 0xffffffe0 ;  /* 0xffffffe01c1c7836 */ /* 0x000fe40000000000 */
[----:B------:R-:W-:-:S05]  /*7c00*/  VIADD R23, R30, 0xffffffff ;  /* 0xffffffff1e177836 */ /* 0x000fca0000000000 */
[----:B------:R-:W-:Y:S01]  /*7c10*/  LOP3.LUT R35, R30, R23, RZ, 0xc, !PT ;  /* 0x000000171e237212 */ /* 0x000fe200078e0cff */
[----:B------:R-:W-:-:S03]  /*7c20*/  IMAD.MOV.U32 R30, RZ, RZ, -0x1 ;  /* 0xffffffffff1e7424 */ /* 0x000fc600078e00ff */
[----:B------:R-:W0:Y:S02]  /*7c30*/  POPC R23, R35 ;  /* 0x0000002300177309 */ /* 0x000e240000000000 */
[----:B0-----:R-:W-:Y:S01]  /*7c40*/  ISETP.GT.AND P6, PT, R22, R23, PT ;  /* 0x000000171600720c */ /* 0x001fe20003fc4270 */
[----:B------:R-:W-:-:S12]  /*7c50*/  IMAD.MOV.U32 R22, RZ, RZ, 0x1 ;  /* 0x00000001ff167424 */ /* 0x000fd800078e00ff */
[----:B------:R-:W-:Y:S05]  /*7c60*/  WARPSYNC.COLLECTIVE R30, `(.L_x_4553) ;  /* 0x000000001e087348 */ /* 0x000fea0003c00000 */
[----:B------:R0:W1:Y:S02]  /*7c70*/  SHFL.DOWN P5, R31, R25, R22, R23 ;  /* 0x08000016191f7389 */ /* 0x00006400000a0017 */
[----:B01----:R-:W-:Y:S05]  /*7c80*/  ENDCOLLECTIVE ;  /* 0x000000000000791b */ /* 0x003fea0003800000 */
.L_x_4553:
        /* <DEDUP_REMOVED lines=8> */
.L_x_4554:
[----:B------:R-:W-:Y:S01]  /*7d10*/  IMAD.MOV.U32 R22, RZ, RZ, 0x4 ;  /* 0x00000004ff167424 */ /* 0x000fe200078e00ff */
[----:B------:R-:W-:Y:S02]  /*7d20*/  SEL R31, R31, RZ, !P6 ;  /* 0x000000ff1f1f7207 */ /* 0x000fe40007000000 */
[----:B------:R-:W-:-:S03]  /*7d30*/  ISETP.NE.AND P6, PT, R18, 0x65, PT ;  /* 0x000000651200780c */ /* 0x000fc60003fc5270 */
[----:B------:R-:W-:-:S04]  /*7d40*/  IMAD.IADD R35, R36, 0x1, R31 ;  /* 0x0000000124237824 */ /* 0x000fc800078e021f */
[----:B------:R-:W-:-:S07]  /*7d50*/  IMAD.MOV.U32 R25, RZ, RZ, R35 ;  /* 0x000000ffff197224 */ /* 0x000fce00078e0023 */
[----:B------:R-:W-:Y:S05]  /*7d60*/  WARPSYNC.COLLECTIVE R30, `(.L_x_4555) ;  /* 0x000000001e087348 */ /* 0x000fea0003c00000 */
[----:B------:R0:W1:Y:S02]  /*7d70*/  SHFL.DOWN P5, R31, R25, R22, R23 ;  /* 0x08000016191f7389 */ /* 0x00006400000a0017 */
[----:B01----:R-:W-:Y:S05]  /*7d80*/  ENDCOLLECTIVE ;  /* 0x000000000000791b */ /* 0x003fea0003800000 */
.L_x_4555:
[----:B------:R-:W-:Y:S01]  /*7d90*/  IMAD.MOV.U32 R22, RZ, RZ, 0x8 ;  /* 0x00000008ff167424 */ /* 0x000fe200078e00ff */
[----:B------:R-:W-:-:S04]  /*7da0*/  ISETP.GT.AND P5, PT, R20, R23, PT ;  /* 0x000000171400720c */ /* 0x000fc80003fa4270 */
[----:B------:R-:W-:-:S05]  /*7db0*/  SEL R36, R31, RZ, !P5 ;  /* 0x000000ff1f247207 */ /* 0x000fca0006800000 */
[----:B------:R-:W-:-:S04]  /*7dc0*/  IMAD.IADD R19, R35, 0x1, R36 ;  /* 0x0000000123137824 */ /* 0x000fc800078e0224 */
[----:B------:R-:W-:-:S07]  /*7dd0*/  IMAD.MOV.U32 R25, RZ, RZ, R19 ;  /* 0x000000ffff197224 */ /* 0x000fce00078e0013 */
[----:B------:R-:W-:Y:S05]  /*7de0*/  WARPSYNC.COLLECTIVE R30, `(.L_x_4556) ;  /* 0x000000001e087348 */ /* 0x000fea0003c00000 */
[----:B------:R0:W1:Y:S02]  /*7df0*/  SHFL.DOWN P5, R31, R25, R22, R23 ;  /* 0x08000016191f7389 */ /* 0x00006400000a0017 */
[----:B01----:R-:W-:Y:S05]  /*7e00*/  ENDCOLLECTIVE ;  /* 0x000000000000791b */ /* 0x003fea0003800000 */
.L_x_4556:
        /* <DEDUP_REMOVED lines=8> */
.L_x_4557:
[----:B------:R-:W-:Y:S05]  /*7e90*/  WARPSYNC.COLLECTIVE R30, `(.L_x_4558) ;  /* 0x000000001e087348 */ /* 0x000fea0003c00000 */
[----:B------:R-:W-:Y:S01]  /*7ea0*/  VOTE.ALL P6, P6 ;  /* 0x0000000000ff7806 */ /* 0x000fe200030c0000 */
[----:B------:R-:W-:-:S12]  /*7eb0*/  ENDCOLLECTIVE ;  /* 0x000000000000791b */ /* 0x000fd80003800000 */
.L_x_4558:
[----:B------:R-:W-:-:S04]  /*7ec0*/  ISETP.GT.AND P5, PT, R24, R23, PT ;  /* 0x000000171800720c */ /* 0x000fc80003fa4270 */
[----:B------:R-:W-:-:S04]  /*7ed0*/  SEL R31, R31, RZ, !P5 ;  /* 0x000000ff1f1f7207 */ /* 0x000fc80006800000 */
[----:B------:R-:W-:Y:S01]  /*7ee0*/  IADD3 R26, PT, PT, R37, R31, R26 ;  /* 0x0000001f251a7210 */ /* 0x000fe20007ffe01a */
[----:B------:R-:W-:Y:S06]  /*7ef0*/  BRA `(.L_x_4559) ;  /* 0xffffffac00c07947 */ /* 0x000fec000383ffff */
.L_x_4504:
[----:B------:R-:W-:Y:S01]  /*7f00*/  BSSY B0, `(.L_x_4560) ;  /* 0x0000006000007945 */ /* 0x000fe20003800000 */
[----:B------:R-:W-:Y:S01]  /*7f10*/  PLOP3.LUT P6, PT, P6, PT, PT, 0x8, 0x80 ;  /* 0x000000000080781c */ /* 0x000fe200037ce170 */
[----:B------:R-:W-:-:S12]  /*7f20*/  IMAD.MOV.U32 R30, RZ, RZ, -0x1 ;  /* 0xffffffffff1e7424 */ /* 0x000fd800078e00ff */
[----:B--234-:R-:W-:Y:S05]  /*7f30*/  WARPSYNC.COLLECTIVE R30, `(.L_x_4561) ;  /* 0x000000001e087348 */ /* 0x01cfea0003c00000 */
[----:B------:R-:W-:Y:S01]  /*7f40*/  VOTE.ANY P6, P6 ;  /* 0x0000000000ff7806 */ /* 0x000fe200030c0100 */
[----:B--234-:R-:W-:-:S12]  /*7f50*/  ENDCOLLECTIVE ;  /* 0x000000000000791b */ /* 0x01cfd80003800000 */
.L_x_4561:
[----:B------:R-:W-:Y:S05]  /*7f60*/  BSYNC B0 ;  /* 0x0000000000007941 */ /* 0x000fea0003800000 */
.L_x_4560:
[----:B------:R-:W-:Y:S05]  /*7f70*/  BRA `(.L_x_4562) ;  /* 0xffffffe000b87947 */ /* 0x000fea000383ffff */
.L_x_4508:
[----:B------:R-:W-:Y:S01]  /*7f80*/  BSSY B0, `(.L_x_4563) ;  /* 0x0000006000007945 */ /* 0x000fe20003800000 */
[----:B------:R-:W-:Y:S01]  /*7f90*/  PLOP3.LUT P6, PT, P6, PT, PT, 0x8, 0x80 ;  /* 0x000000000080781c */ /* 0x000fe200037ce170 */
[----:B------:R-:W-:-:S12]  /*7fa0*/  IMAD.MOV.U32 R30, RZ, RZ, -0x1 ;  /* 0xffffffffff1e7424 */ /* 0x000fd800078e00ff */
[----:B--234-:R-:W-:Y:S05]  /*7fb0*/  WARPSYNC.COLLECTIVE R30, `(.L_x_4564) ;  /* 0x000000001e087348 */ /* 0x01cfea0003c00000 */
[----:B------:R-:W-:Y:S01]  /*7fc0*/  VOTE.ANY P6, P6 ;  /* 0x0000000000ff7806 */ /* 0x000fe200030c0100 */
[----:B--234-:R-:W-:-:S12]  /*7fd0*/  ENDCOLLECTIVE ;  /* 0x000000000000791b */ /* 0x01cfd80003800000 */
.L_x_4564:
[----:B------:R-:W-:Y:S05]  /*7fe0*/  BSYNC B0 ;  /* 0x0000000000007941 */ /* 0x000fea0003800000 */
.L_x_4563:
[----:B------:R-:W-:Y:S05]  /*7ff0*/  BRA `(.L_x_4565) ;  /* 0xffffffe000c87947 */ /* 0x000fea000383ffff */
.L_x_4510:
[----:B------:R-:W0:Y:S01]  /*8000*/  S2R R37, SR_GEMASK ;  /* 0x0000000000257919 */ /* 0x000e220000003c00 */
[----:B------:R-:W-:Y:S01]  /*8010*/  BSSY B0, `(.L_x_4566) ;  /* 0x0000007000007945 */ /* 0x000fe20003800000 */
[----:B------:R-:W-:Y:S01]  /*8020*/  ISETP.NE.AND P6, PT, R24, 0x65, PT ;  /* 0x000000651800780c */ /* 0x000fe20003fc5270 */
[----:B------:R-:W-:Y:S01]  /*8030*/  IMAD.MOV.U32 R30, RZ, RZ, -0x1 ;  /* 0xffffffffff1e7424 */ /* 0x000fe200078e00ff */
[----:B------:R-:W-:-:S13]  /*8040*/  PLOP3.LUT P5, PT, P5, PT, PT, 0x8, 0x80 ;  /* 0x000000000080781c */ /* 0x000fda0002fae170 */
[----:B0-234-:R-:W-:Y:S05]  /*8050*/  WARPSYNC.COLLECTIVE R30, `(.L_x_4567) ;  /* 0x000000001e087348 */ /* 0x01dfea0003c00000 */
[----:B------:R-:W-:Y:S01]  /*8060*/  VOTE.ANY R30, PT, P5 ;  /* 0x00000000001e7806 */ /* 0x000fe200028e0100 */
[----:B0-234-:R-:W-:Y:S06]  /*8070*/  ENDCOLLECTIVE ;  /* 0x000000000000791b */ /* 0x01dfec0003800000 */
.L_x_4567:
[----:B------:R-:W-:Y:S05]  /*8080*/  BSYNC B0 ;  /* 0x0000000000007941 */ /* 0x000fea0003800000 */
.L_x_4566:
[----:B------:R-:W-:Y:S01]  /*8090*/  LOP3.LUT R30, R30, 0x80000000, R37, 0xec, !PT ;  /* 0x800000001e1e7812 */ /* 0x000fe200078eec25 */
[----:B------:R-:W-:Y:S01]  /*80a0*/  IMAD.MOV.U32 R22, RZ, RZ, 0x1 ;  /* 0x00000001ff167424 */ /* 0x000fe200078e00ff */
[----:B------:R-:W-:Y:S01]  /*80b0*/  LOP3.LUT R24, RZ, R3, RZ, 0x33, !PT ;  /* 0x00000003ff187212 */ /* 0x000fe200078e33ff */
[----:B------:R-:W-:Y:S02]  /*80c0*/  VIADD R8, R36, 0x2 ;  /* 0x0000000224087836 */ /* 0x000fe40000000000 */
[----:B------:R-:W-:-:S05]  /*80d0*/  VIADD R9, R30, 0xffffffff ;  /* 0xffffffff1e097836 */ /* 0x000fca0000000000 */
[----:B------:R-:W-:Y:S01]  /*80e0*/  LOP3.LUT R9, R30, R9, RZ, 0xc, !PT ;  /* 0x000000091e097212 */ /* 0x000fe200078e0cff */
[----:B------:R-:W-:-:S03]  /*80f0*/  IMAD.MOV.U32 R30, RZ, RZ, -0x1 ;  /* 0xffffffffff1e7424 */ /* 0x000fc600078e00ff */
[----:B------:R0:W1:Y:S02]  /*8100*/  POPC R29, R9 ;  /* 0x00000009001d7309 */ /* 0x0000640000000000 */
[C---:B0-----:R-:W-:Y:S02]  /*8110*/  VIADD R9, R36.reuse, 0x4 ;  /* 0x0000000424097836 */ /* 0x041fe40000000000 */
[----:B-1----:R-:W-:Y:S01]  /*8120*/  IMAD.MOV.U32 R23, RZ, RZ, R29 ;  /* 0x000000ffff177224 */ /* 0x002fe200078e001d */
[----:B------:R-:W-:-:S13]  /*8130*/  ISETP.GE.AND P2, PT, R36, R29, PT ;  /* 0x0000001d2400720c */ /* 0x000fda0003f46270 */
[----:B------:R-:W-:Y:S05]  /*8140*/  WARPSYNC.COLLECTIVE R30, `(.L_x_4568) ;  /* 0x000000001e087348 */ /* 0x000fea0003c00000 */
[----:B------:R0:W1:Y:S02]  /*8150*/  SHFL.DOWN P5, R31, R25, R22, R23 ;  /* 0x08000016191f7389 */ /* 0x00006400000a0017 */
[----:B01----:R-:W-:Y:S05]  /*8160*/  ENDCOLLECTIVE ;  /* 0x000000000000791b */ /* 0x003fea0003800000 */
.L_x_4568:
[----:B------:R-:W-:Y:S01]  /*8170*/  IMAD.MOV.U32 R22, RZ, RZ, 0x2 ;  /* 0x00000002ff167424 */ /* 0x000fe200078e00ff */
[----:B------:R-:W-:Y:S02]  /*8180*/  SEL R10, R31, RZ, !P2 ;  /* 0x000000ff1f0a7207 */ /* 0x000fe40005000000 */
[----:B------:R-:W-:-:S03]  /*8190*/  ISETP.GT.AND P2, PT, R8, R29, PT ;  /* 0x0000001d0800720c */ /* 0x000fc60003f44270 */
[----:B------:R-:W-:-:S04]  /*81a0*/  IMAD.IADD R10, R10, 0x1, R25 ;  /* 0x000000010a0a7824 */ /* 0x000fc800078e0219 */
[----:B------:R-:W-:-:S07]  /*81b0*/  IMAD.MOV.U32 R25, RZ, RZ, R10 ;  /* 0x000000ffff197224 */ /* 0x000fce00078e000a */
[----:B------:R-:W-:Y:S05]  /*81c0*/  WARPSYNC.COLLECTIVE R30, `(.L_x_4569) ;  /* 0x000000001e087348 */ /* 0x000fea0003c00000 */
[----:B------:R0:W1:Y:S02]  /*81d0*/  SHFL.DOWN P5, R31, R25, R22, R23 ;  /* 0x08000016191f7389 */ /* 0x00006400000a0017 */
[----:B01----:R-:W-:Y:S05]  /*81e0*/  ENDCOLLECTIVE ;  /* 0x000000000000791b */ /* 0x003fea0003800000 */
.L_x_4569:
[----:B------:R-:W-:Y:S01]  /*81f0*/  IMAD.MOV.U32 R22, RZ, RZ, 0x4 ;  /* 0x00000004ff167424 */ /* 0x000fe200078e00ff */
[----:B------:R-:W-:Y:S02]  /*8200*/  SEL R27, R31, RZ, !P2 ;  /* 0x000000ff1f1b7207 */ /* 0x000fe40005000000 */
[----:B------:R-:W-:-:S03]  /*8210*/  ISETP.GT.AND P2, PT, R9, R29, PT ;  /* 0x0000001d0900720c */ /* 0x000fc60003f44270 */
[----:B------:R-:W-:Y:S02]  /*8220*/  IMAD.IADD R27, R10, 0x1, R27 ;  /* 0x000000010a1b7824 */ /* 0x000fe400078e021b */
[----:B------:R-:W-:Y:S02]  /*8230*/  VIADD R10, R36, 0x8 ;  /* 0x00000008240a7836 */ /* 0x000fe40000000000 */
[----:B------:R-:W-:-:S07]  /*8240*/  IMAD.MOV.U32 R25, RZ, RZ, R27 ;  /* 0x000000ffff197224 */ /* 0x000fce00078e001b */
[----:B------:R-:W-:Y:S05]  /*8250*/  WARPSYNC.COLLECTIVE R30, `(.L_x_4570) ;  /* 0x000000001e087348 */ /* 0x000fea0003c00000 */
[----:B------:R0:W1:Y:S02]  /*8260*/  SHFL.DOWN P5, R31, R25, R22, R23 ;  /* 0x08000016191f7389 */ /* 0x00006400000a0017 */
[----:B01----:R-:W-:Y:S05]  /*8270*/  ENDCOLLECTIVE ;  /* 0x000000000000791b */ /* 0x003fea0003800000 */
.L_x_4570:
[----:B------:R-:W-:Y:S01]  /*8280*/  IMAD.MOV.U32 R22, RZ, RZ, 0x8 ;  /* 0x00000008ff167424 */ /* 0x000fe200078e00ff */
[----:B------:R-:W-:Y:S02]  /*8290*/  SEL R26, R31, RZ, !P2 ;  /* 0x000000ff1f1a7207 */ /* 0x000fe40005000000 */
[----:B------:R-:W-:Y:S01]  /*82a0*/  ISETP.GT.AND P2, PT, R10, R29, PT ;  /* 0x0000001d0a00720c */ /* 0x000fe20003f44270 */
[----:B------:R-:W-:Y:S02]  /*82b0*/  VIADD R10, R36, 0x10 ;  /* 0x00000010240a7836 */ /* 0x000fe40000000000 */
[----:B------:R-:W-:Y:S02]  /*82c0*/  IMAD.IADD R26, R27, 0x1, R26 ;  /* 0x000000011b1a7824 */ /* 0x000fe400078e021a */
[----:B------:R-:W0:Y:S02]  /*82d0*/  S2R R27, SR_CTAID.X ;  /* 0x00000000001b7919 */ /* 0x000e240000002500 */
[----:B------:R-:W-:-:S07]  /*82e0*/  IMAD.MOV.U32 R25, RZ, RZ, R26 ;  /* 0x000000ffff197224 */ /* 0x000fce00078e001a */
[----:B0-----:R-:W-:Y:S05]  /*82f0*/  WARPSYNC.COLLECTIVE R30, `(.L_x_4571) ;  /* 0x000000001e087348 */ /* 0x001fea0003c00000 */
[----:B------:R1:W2:Y:S02]  /*8300*/  SHFL.DOWN P5, R31, R25, R22, R23 ;  /* 0x08000016191f7389 */ /* 0x0002a400000a0017 */
[----:B012---:R-:W-:Y:S05]  /*8310*/  ENDCOLLECTIVE ;  /* 0x000000000000791b */ /* 0x007fea0003800000 */
.L_x_4571:
[----:B------:R-:W-:Y:S01]  /*8320*/  IMAD.MOV.U32 R22, RZ, RZ, 0x10 ;  /* 0x00000010ff167424 */ /* 0x000fe200078e00ff */
[----:B------:R-:W-:Y:S01]  /*8330*/  SEL R31, R31, RZ, !P2 ;  /* 0x000000ff1f1f7207 */ /* 0x000fe20005000000 */
[----:B------:R-:W-:Y:S01]  /*8340*/  IMAD.IADD R24, R24, 0x1, R27 ;  /* 0x0000000118187824 */ /* 0x000fe200078e021b */
[----:B------:R-:W-:-:S03]  /*8350*/  ISETP.GT.AND P2, PT, R10, R29, PT ;  /* 0x0000001d0a00720c */ /* 0x000fc60003f44270 */
[----:B------:R-:W-:-:S04]  /*8360*/  IMAD.IADD R28, R26, 0x1, R31 ;  /* 0x000000011a1c7824 */ /* 0x000fc800078e021f */
[----:B------:R-:W-:-:S07]  /*8370*/  IMAD.MOV.U32 R25, RZ, RZ, R28 ;  /* 0x000000ffff197224 */ /* 0x000fce00078e001c */
[----:B------:R-:W-:Y:S05]  /*8380*/  WARPSYNC.COLLECTIVE R30, `(.L_x_4572) ;  /* 0x000000001e087348 */ /* 0x000fea0003c00000 */
[----:B------:R0:W1:Y:S02]  /*8390*/  SHFL.DOWN P5, R31, R25, R22, R23 ;  /* 0x08000016191f7389 */ /* 0x00006400000a0017 */
[----:B01----:R-:W-:Y:S05]  /*83a0*/  ENDCOLLECTIVE ;  /* 0x000000000000791b */ /* 0x003fea0003800000 */
.L_x_4572:
[----:B------:R-:W-:Y:S05]  /*83b0*/  WARPSYNC.COLLECTIVE R30, `(.L_x_4573) ;  /* 0x000000001e087348 */ /* 0x000fea0003c00000 */
[----:B------:R-:W-:Y:S01]  /*83c0*/  VOTE.ALL P6, P6 ;  /* 0x0000000000ff7806 */ /* 0x000fe200030c0000 */
[----:B------:R-:W-:-:S12]  /*83d0*/  ENDCOLLECTIVE ;  /* 0x000000000000791b */ /* 0x000fd80003800000 */
.L_x_4573:
[----:B------:R-:W0:Y:S01]  /*83e0*/  LDC.64 R22, c[0x0][0x3a8] ;  /* 0x0000ea00ff167b82 */ /* 0x000e220000000a00 */
[----:B------:R-:W-:-:S05]  /*83f0*/  SEL R31, R31, RZ, !P2 ;  /* 0x000000ff1f1f7207 */ /* 0x000fca0005000000 */
[----:B------:R-:W-:Y:S01]  /*8400*/  IMAD.IADD R26, R28, 0x1, R31 ;  /* 0x000000011c1a7824 */ /* 0x000fe200078e021f */
[----:B0-----:R-:W-:-:S05]  /*8410*/  IADD3 R27, P2, PT, R22, 0x100, RZ ;  /* 0x00000100161b7810 */ /* 0x001fca0007f5e0ff */
[----:B------:R-:W-:Y:S01]  /*8420*/  IMAD.X R28, RZ, RZ, R23, P2 ;  /* 0x000000ffff1c7224 */ /* 0x000fe200010e0617 */
[----:B------:R-:W-:Y:S07]  /*8430*/  BRA `(.L_x_4574) ;  /* 0xffffffe000607947 */ /* 0x000fee000383ffff */
.L_x_4512:
[----:B------:R-:W-:Y:S01]  /*8440*/  BSSY B0, `(.L_x_4575) ;  /* 0x0000006000007945 */ /* 0x000fe20003800000 */
[----:B------:R-:W-:Y:S01]  /*8450*/  PLOP3.LUT P6, PT, P6, PT, PT, 0x8, 0x80 ;  /* 0x000000000080781c */ /* 0x000fe200037ce170 */
[----:B------:R-:W-:-:S12]  /*8460*/  IMAD.MOV.U32 R30, RZ, RZ, -0x1 ;  /* 0xffffffffff1e7424 */ /* 0x000fd800078e00ff */
[----:B---34-:R-:W-:Y:S05]  /*8470*/  WARPSYNC.COLLECTIVE R30, `(.L_x_4576) ;  /* 0x000000001e087348 */ /* 0x018fea0003c00000 */
[----:B------:R-:W-:Y:S01]  /*8480*/  VOTE.ANY P6, P6 ;  /* 0x0000000000ff7806 */ /* 0x000fe200030c0100 */
[----:B---34-:R-:W-:-:S12]  /*8490*/  ENDCOLLECTIVE ;  /* 0x000000000000791b */ /* 0x018fd80003800000 */
.L_x_4576:
[----:B------:R-:W-:Y:S05]  /*84a0*/  BSYNC B0 ;  /* 0x0000000000007941 */ /* 0x000fea0003800000 */
.L_x_4575:
[----:B------:R-:W-:Y:S05]  /*84b0*/  BRA `(.L_x_4577) ;  /* 0xffffffe0006c7947 */ /* 0x000fea000383ffff */
.L_x_4516:
[----:B------:R-:W-:Y:S01]  /*84c0*/  BSSY B0, `(.L_x_4578) ;  /* 0x0000006000007945 */ /* 0x000fe20003800000 */
[----:B------:R-:W-:Y:S01]  /*84d0*/  PLOP3.LUT P6, PT, P6, PT, PT, 0x8, 0x80 ;  /* 0x000000000080781c */ /* 0x000fe200037ce170 */
[----:B------:R-:W-:-:S12]  /*84e0*/  IMAD.MOV.U32 R30, RZ, RZ, -0x1 ;  /* 0xffffffffff1e7424 */ /* 0x000fd800078e00ff */
[----:B---34-:R-:W-:Y:S05]  /*84f0*/  WARPSYNC.COLLECTIVE R30, `(.L_x_4579) ;  /* 0x000000001e087348 */ /* 0x018fea0003c00000 */
[----:B------:R-:W-:Y:S01]  /*8500*/  VOTE.ANY P6, P6 ;  /* 0x0000000000ff7806 */ /* 0x000fe200030c0100 */
[----:B---34-:R-:W-:-:S12]  /*8510*/  ENDCOLLECTIVE ;  /* 0x000000000000791b */ /* 0x018fd80003800000 */
.L_x_4579:
[----:B------:R-:W-:Y:S05]  /*8520*/  BSYNC B0 ;  /* 0x0000000000007941 */ /* 0x000fea0003800000 */
.L_x_4578:
[----:B------:R-:W-:Y:S05]  /*8530*/  BRA `(.L_x_4580) ;  /* 0xffffffe0007c7947 */ /* 0x000fea000383ffff */
.L_x_4518:
[----:B------:R-:W-:Y:S01]  /*8540*/  BSSY B0, `(.L_x_4581) ;  /* 0x0000006000007945 */ /* 0x000fe20003800000 */
[----:B------:R-:W-:Y:S01]  /*8550*/  PLOP3.LUT P5, PT, P5, PT, PT, 0x8, 0x80 ;  /* 0x000000000080781c */ /* 0x000fe20002fae170 */
[----:B------:R-:W-:-:S12]  /*8560*/  IMAD.MOV.U32 R30, RZ, RZ, -0x1 ;  /* 0xffffffffff1e7424 */ /* 0x000fd800078e00ff */
[----:B---34-:R-:W-:Y:S05]  /*8570*/  WARPSYNC.COLLECTIVE R30, `(.L_x_4582) ;  /* 0x000000001e087348 */ /* 0x018fea0003c00000 */
[----:B------:R-:W-:Y:S01]  /*8580*/  VOTE.ANY R30, PT, P5 ;  /* 0x00000000001e7806 */ /* 0x000fe200028e0100 */
[----:B---34-:R-:W-:Y:S06]  /*8590*/  ENDCOLLECTIVE ;  /* 0x000000000000791b */ /* 0x018fec0003800000 */
.L_x_4582:
[----:B------:R-:W-:Y:S05]  /*85a0*/  BSYNC B0 ;  /* 0x0000000000007941 */ /* 0x000fea0003800000 */
.L_x_4581:
[----:B------:R-:W-:Y:S01]  /*85b0*/  LOP3.LUT R30, R30, 0x80000000, R37, 0xec, !PT ;  /* 0x800000001e1e7812 */ /* 0x000fe200078eec25 */
[----:B------:R-:W-:Y:S01]  /*85c0*/  IMAD.MOV.U32 R22, RZ, RZ, 0x1 ;  /* 0x00000001ff167424 */ /* 0x000fe200078e00ff */
[----:B------:R-:W-:Y:S01]  /*85d0*/  ISETP.NE.AND P6, PT, R24, 0x65, PT ;  /* 0x000000651800780c */ /* 0x000fe20003fc5270 */
[----:B------:R-:W-:Y:S02]  /*85e0*/  VIADD R29, R29, 0xffffffe0 ;  /* 0xffffffe01d1d7836 */ /* 0x000fe40000000000 */
[----:B------:R-:W-:-:S05]  /*85f0*/  VIADD R23, R30, 0xffffffff ;  /* 0xffffffff1e177836 */ /* 0x000fca0000000000 */
[----:B------:R-:W-:Y:S01]  /*8600*/  LOP3.LUT R23, R30, R23, RZ, 0xc, !PT ;  /* 0x000000171e177212 */ /* 0x000fe200078e0cff */
[----:B------:R-:W-:-:S05]  /*8610*/  IMAD.MOV.U32 R30, RZ, RZ, -0x1 ;  /* 0xffffffffff1e7424 */ /* 0x000fca00078e00ff */
[----:B------:R-:W0:Y:S02]  /*8620*/  POPC R23, R23 ;  /* 0x0000001700177309 */ /* 0x000e240000000000 */
[----:B0-----:R-:W-:Y:S05]  /*8630*/  WARPSYNC.COLLECTIVE R30, `(.L_x_4583) ;  /* 0x000000001e087348 */ /* 0x001fea0003c00000 */
[----:B0-----:R0:W1:Y:S02]  /*8640*/  SHFL.DOWN P5, R31, R25, R22, R23 ;  /* 0x08000016191f7389 */ /* 0x00106400000a0017 */
[----:B01----:R-:W-:Y:S05]  /*8650*/  ENDCOLLECTIVE ;  /* 0x000000000000791b */ /* 0x003fea0003800000 */
.L_x_4583:
[----:B------:R-:W-:Y:S01]  /*8660*/  ISETP.GE.AND P2, PT, R36, R23, PT ;  /* 0x000000172400720c */ /* 0x000fe20003f46270 */
[----:B------:R-:W-:-:S03]  /*8670*/  IMAD.MOV.U32 R22, RZ, RZ, 0x2 ;  /* 0x00000002ff167424 */ /* 0x000fc600078e00ff */
[----:B------:R-:W-:Y:S02]  /*8680*/  SEL R31, R31, RZ, !P2 ;  /* 0x000000ff1f1f7207 */ /* 0x000fe40005000000 */
[----:B------:R-:W-:-:S03]  /*8690*/  ISETP.GT.AND P2, PT, R8, R23, PT ;  /* 0x000000170800720c */ /* 0x000fc60003f44270 */
[----:B------:R-:W-:-:S10]  /*86a0*/  IMAD.IADD R25, R31, 0x1, R25 ;  /* 0x000000011f197824 */ /* 0x000fd400078e0219 */
[----:B------:R-:W-:Y:S05]  /*86b0*/  WARPSYNC.COLLECTIVE R30, `(.L_x_4584) ;  /* 0x000000001e087348 */ /* 0x000fea0003c00000 */
[----:B------:R0:W1:Y:S02]  /*86c0*/  SHFL.DOWN P5, R31, R25, R22, R23 ;  /* 0x08000016191f7389 */ /* 0x00006400000a0017 */
[----:B01----:R-:W-:Y:S05]  /*86d0*/  ENDCOLLECTIVE ;  /* 0x000000000000791b */ /* 0x003fea0003800000 */
.L_x_4584:
[----:B------:R-:W-:Y:S01]  /*86e0*/  IMAD.MOV.U32 R22, RZ, RZ, 0x4 ;  /* 0x00000004ff167424 */ /* 0x000fe200078e00ff */
[----:B------:R-:W-:Y:S02]  /*86f0*/  SEL R31, R31, RZ, !P2 ;  /* 0x000000ff1f1f7207 */ /* 0x000fe40005000000 */
[----:B------:R-:W-:-:S03]  /*8700*/  ISETP.GT.AND P2, PT, R9, R23, PT ;  /* 0x000000170900720c */ /* 0x000fc60003f44270 */
[----:B------:R-:W-:-:S10]  /*8710*/  IMAD.IADD R25, R25, 0x1, R31 ;  /* 0x0000000119197824 */ /* 0x000fd400078e021f */
[----:B------:R-:W-:Y:S05]  /*8720*/  WARPSYNC.COLLECTIVE R30, `(.L_x_4585) ;  /* 0x000000001e087348 */ /* 0x000fea0003c00000 */
[----:B------:R0:W1:Y:S02]  /*8730*/  SHFL.DOWN P5, R31, R25, R22, R23 ;  /* 0x08000016191f7389 */ /* 0x00006400000a0017 */
[----:B01----:R-:W-:Y:S05]  /*8740*/  ENDCOLLECTIVE ;  /* 0x000000000000791b */ /* 0x003fea0003800000 */
.L_x_4585:
[----:B------:R-:W-:Y:S01]  /*8750*/  IMAD.MOV.U32 R22, RZ, RZ, 0x8 ;  /* 0x00000008ff167424 */ /* 0x000fe200078e00ff */
[----:B------:R-:W-:-:S05]  /*8760*/  SEL R31, R31, RZ, !P2 ;  /* 0x000000ff1f1f7207 */ /* 0x000fca0005000000 */
[----:B------:R-:W-:Y:S02]  /*8770*/  IMAD.IADD R25, R25, 0x1, R31 ;  /* 0x0000000119197824 */ /* 0x000fe400078e021f */
[----:B------:R-:W-:-:S05]  /*8780*/  VIADD R31, R36, 0x8 ;  /* 0x00000008241f7836 */ /* 0x000fca0000000000 */
[----:B------:R-:W-:-:S13]  /*8790*/  ISETP.GT.AND P2, PT, R31, R23, PT ;  /* 0x000000171f00720c */ /* 0x000fda0003f44270 */
[----:B------:R-:W-:Y:S05]  /*87a0*/  WARPSYNC.COLLECTIVE R30, `(.L_x_4586) ;  /* 0x000000001e087348 */ /* 0x000fea0003c00000 */
[----:B------:R0:W1:Y:S02]  /*87b0*/  SHFL.DOWN P5, R31, R25, R22, R23 ;  /* 0x08000016191f7389 */ /* 0x00006400000a0017 */
[----:B01----:R-:W-:Y:S05]  /*87c0*/  ENDCOLLECTIVE ;  /* 0x000000000000791b */ /* 0x003fea0003800000 */
.L_x_4586:
[----:B------:R-:W-:Y:S01]  /*87d0*/  IMAD.MOV.U32 R22, RZ, RZ, 0x10 ;  /* 0x00000010ff167424 */ /* 0x000fe200078e00ff */
[----:B------:R-:W-:Y:S02]  /*87e0*/  SEL R31, R31, RZ, !P2 ;  /* 0x000000ff1f1f7207 */ /* 0x000fe40005000000 */
[----:B------:R-:W-:-:S03]  /*87f0*/  ISETP.GT.AND P2, PT, R10, R23, PT ;  /* 0x000000170a00720c */ /* 0x000fc60003f44270 */
[----:B------:R-:W-:-:S10]  /*8800*/  IMAD.IADD R25, R25, 0x1, R31 ;  /* 0x0000000119197824 */ /* 0x000fd400078e021f */
[----:B------:R-:W-:Y:S05]  /*8810*/  WARPSYNC.COLLECTIVE R30, `(.L_x_4587) ;  /* 0x000000001e087348 */ /* 0x000fea0003c00000 */
[----:B------:R0:W1:Y:S02]  /*8820*/  SHFL.DOWN P5, R31, R25, R22, R23 ;  /* 0x08000016191f7389 */ /* 0x00006400000a0017 */
[----:B01----:R-:W-:Y:S05]  /*8830*/  ENDCOLLECTIVE ;  /* 0x000000000000791b */ /* 0x003fea0003800000 */
.L_x_4587:
[----:B------:R-:W-:Y:S05]  /*8840*/  WARPSYNC.COLLECTIVE R30, `(.L_x_4588) ;  /* 0x000000001e087348 */ /* 0x000fea0003c00000 */
[----:B------:R-:W-:Y:S01]  /*8850*/  VOTE.ALL P6, P6 ;  /* 0x0000000000ff7806 */ /* 0x000fe200030c0000 */
[----:B------:R-:W-:-:S12]  /*8860*/  ENDCOLLECTIVE ;  /* 0x000000000000791b */ /* 0x000fd80003800000 */
.L_x_4588:
[----:B------:R-:W-:-:S04]  /*8870*/  SEL R31, R31, RZ, !P2 ;  /* 0x000000ff1f1f7207 */ /* 0x000fc80005000000 */
[----:B------:R-:W-:Y:S01]  /*8880*/  IADD3 R26, PT, PT, R25, R31, R26 ;  /* 0x0000001f191a7210 */ /* 0x000fe20007ffe01a */
[----:B------:R-:W-:Y:S06]  /*8890*/  BRA `(.L_x_4589) ;  /* 0xffffffe000287947 */ /* 0x000fec000383ffff */
.L_x_4590:
        /* <DEDUP_REMOVED lines=14> */
.L_x_4739:


//--------------------- .text._ZN6thrust24THRUST_300001_SM_1000_NS8cuda_cub4core6detail13_kernel_agentINS1_8__unique9InitAgentIN3cub18CUB_300001_SM_100013ScanTileStateIiLb1EEEPiiEEJSA_mSB_EEEvDpT0_ --------------------------
	.section	.text._ZN6thrust24THRUST_300001_SM_1000_NS8cuda_cub4core6detail13_kernel_agentINS1_8__unique9InitAgentIN3cub18CUB_300001_SM_100013ScanTileStateIiLb1EEEPiiEEJSA_mSB_EEEvDpT0_,"ax",@progbits
	.align	128
        .global         _ZN6thrust24THRUST_300001_SM_1000_NS8cuda_cub4core6detail13_kernel_agentINS1_8__unique9InitAgentIN3cub18CUB_300001_SM_100013ScanTileStateIiLb1EEEPiiEEJSA_mSB_EEEvDpT0_
        .type           _ZN6thrust24THRUST_300001_SM_1000_NS8cuda_cub4core6detail13_kernel_agentINS1_8__unique9InitAgentIN3cub18CUB_300001_SM_100013ScanTileStateIiLb1EEEPiiEEJSA_mSB_EEEvDpT0_,@function
        .size           _ZN6thrust24THRUST_300001_SM_1000_NS8cuda_cub4core6detail13_kernel_agentINS1_8__unique9InitAgentIN3cub18CUB_300001_SM_100013ScanTileStateIiLb1EEEPiiEEJSA_mSB_EEEvDpT0_,(.L_x_4740 - _ZN6thrust24THRUST_300001_SM_1000_NS8cuda_cub4core6detail13_kernel_agentINS1_8__unique9InitAgentIN3cub18CUB_300001_SM_100013ScanTileStateIiLb1EEEPiiEEJSA_mSB_EEEvDpT0_)
        .other          _ZN6thrust24THRUST_300001_SM_1000_NS8cuda_cub4core6detail13_kernel_agentINS1_8__unique9InitAgentIN3cub18CUB_300001_SM_100013ScanTileStateIiLb1EEEPiiEEJSA_mSB_EEEvDpT0_,@"STO_CUDA_ENTRY STV_DEFAULT"
_ZN6thrust24THRUST_300001_SM_1000_NS8cuda_cub4core6detail13_kernel_agentINS1_8__unique9InitAgentIN3cub18CUB_300001_SM_100013ScanTileStateIiLb1EEEPiiEEJSA_mSB_EEEvDpT0_:
.text._ZN6thrust24THRUST_300001_SM_1000_NS8cuda_cub4core6detail13_kernel_agentINS1_8__unique9InitAgentIN3cub18CUB_300001_SM_100013ScanTileStateIiLb1EEEPiiEEJSA_mSB_EEEvDpT0_:
[----:B------:R-:W-:Y:S01]  /*0000*/  LDC R1, c[0x0][0x37c] ;  /* 0x0000df00ff017b82 */ /* 0x000fe20000000800 */
[----:B------:R-:W0:Y:S07]  /*0010*/  S2R R0, SR_TID.X ;  /* 0x0000000000007919 */ /* 0x000e2e0000002100 */
[----:B------:R-:W1:Y:S01]  /*0020*/  S2UR UR6, SR_CTAID.X ;  /* 0x00000000000679c3 */ /* 0x000e620000002500 */
[----:B------:R-:W2:Y:S07]  /*0030*/  LDCU UR4, c[0x0][0x388] ;  /* 0x00007100ff0477ac */ /* 0x000eae0008000800 */
[----:B------:R-:W1:Y:S01]  /*0040*/  LDC R7, c[0x0][0x360] ;  /* 0x0000d800ff077b82 */ /* 0x000e620000000800 */
[C---:B0-----:R-:W-:Y:S01]  /*0050*/  ISETP.GT.U32.AND P0, PT, R0.reuse, 0x1f, PT ;  /* 0x0000001f0000780c */ /* 0x041fe20003f04070 */
[----:B-1----:R-:W-:Y:S01]  /*0060*/  IMAD R7, R7, UR6, R0 ;  /* 0x0000000607077c24 */ /* 0x002fe2000f8e0200 */
[----:B------:R-:W-:-:S02]  /*0070*/  LOP3.LUT P2, RZ, R0, UR6, RZ, 0xfc, !PT ;  /* 0x0000000600ff7c12 */ /* 0x000fc4000f84fcff */
[----:B------:R-:W-:Y:S02]  /*0080*/  ISETP.NE.OR P0, PT, RZ, UR6, P0 ;  /* 0x00000006ff007c0c */ /* 0x000fe40008705670 */
[----:B--2---:R-:W-:Y:S01]  /*0090*/  ISETP.GE.AND P1, PT, R7, UR4, PT ;  /* 0x0000000407007c0c */ /* 0x004fe2000bf26270 */
[----:B------:R-:W0:Y:S10]  /*00a0*/  LDCU.64 UR4, c[0x0][0x358] ;  /* 0x00006b00ff0477ac */ /* 0x000e340008000a00 */
[----:B------:R-:W1:Y:S02]  /*00b0*/  @!P0 LDC.64 R4, c[0x0][0x380] ;  /* 0x0000e000ff048b82 */ /* 0x000e640000000a00 */
[----:B------:R-:W-:-:S06]  /*00c0*/  @!P1 MOV R6, 0x63 ;  /* 0x0000006300069802 */ /* 0x000fcc0000000f00 */
[----:B------:R-:W2:Y:S01]  /*00d0*/  @!P1 LDC.64 R2, c[0x0][0x380] ;  /* 0x0000e000ff029b82 */ /* 0x000ea20000000a00 */
[----:B-1----:R-:W-:-:S04]  /*00e0*/  @!P0 IMAD.WIDE.U32 R4, R0, 0x8, R4 ;  /* 0x0000000800048825 */ /* 0x002fc800078e0004 */
[----:B--2---:R-:W-:-:S04]  /*00f0*/  @!P1 IMAD.WIDE R2, R7, 0x8, R2 ;  /* 0x0000000807029825 */ /* 0x004fc800078e0202 */
[----:B------:R-:W-:-:S05]  /*0100*/  IMAD.MOV.U32 R7, RZ, RZ, RZ ;  /* 0x000000ffff077224 */ /* 0x000fca00078e00ff */
[----:B0-----:R0:W-:Y:S04]  /*0110*/  @!P1 STG.E.64 desc[UR4][R2.64+0x100], R6 ;  /* 0x0001000602009986 */ /* 0x0011e8000c101b04 */
[----:B------:R0:W-:Y:S01]  /*0120*/  @!P0 STG.E.64 desc[UR4][R4.64], RZ ;  /* 0x000000ff04008986 */ /* 0x0001e2000c101b04 */
[----:B------:R-:W-:Y:S05]  /*0130*/  @P2 EXIT ;  /* 0x000000000000294d */ /* 0x000fea0003800000 */
[----:B0-----:R-:W0:Y:S02]  /*0140*/  LDC.64 R2, c[0x0][0x390] ;  /* 0x0000e400ff027b82 */ /* 0x001e240000000a00 */
[----:B0-----:R-:W-:Y:S01]  /*0150*/  STG.E desc[UR4][R2.64], RZ ;  /* 0x000000ff02007986 */ /* 0x001fe2000c101904 */
[----:B------:R-:W-:Y:S05]  /*0160*/  EXIT ;  /* 0x000000000000794d */ /* 0x000fea0003800000 */
.L_x_4591:
        /* <DEDUP_REMOVED lines=9> */
.L_x_4740:


//--------------------- .text._Z15get_join_resultP17GHashRelContainerS0_iPiiPyS2_S2_ --------------------------
	.section	.text._Z15get_join_resultP17GHashRelContainerS0_iPiiPyS2_S2_,"ax",@progbits
	.align	128
        .global         _Z15get_join_resultP17GHashRelContainerS0_iPiiPyS2_S2_
        .type           _Z15get_join_resultP17GHashRelContainerS0_iPiiPyS2_S2_,@function
        .size           _Z15get_join_resultP17GHashRelContainerS0_iPiiPyS2_S2_,(.L_x_4719 - _Z15get_join_resultP17GHashRelContainerS0_iPiiPyS2_S2_)
        .other          _Z15get_join_resultP17GHashRelContainerS0_iPiiPyS2_S2_,@"STO_CUDA_ENTRY STV_DEFAULT"
_Z15get_join_resultP17GHashRelContainerS0_iPiiPyS2_S2_:
.text._Z15get_join_resultP17GHashRelContainerS0_iPiiPyS2_S2_:
[----:B------:R-:W-:Y:S08]  /*0000*/  LDC R1, c[0x0][0x37c] ;  /* 0x0000df00ff017b82 */ /* 0x000ff00000000800 */
[----:B------:R-:W0:Y:S01]  /*0010*/  LDC.64 R2, c[0x0][0x388] ;  /* 0x0000e200ff027b82 */ /* 0x000e220000000a00 */
[----:B------:R-:W0:Y:S02]  /*0020*/  LDCU.64 UR10, c[0x0][0x358] ;  /* 0x00006b00ff0a77ac */ /* 0x000e240008000a00 */
[----:B0-----:R0:W2:Y:S01]  /*0030*/  LDG.E.64 R12, desc[UR10][R2.64+0x30] ;  /* 0x0000300a020c7981 */ /* 0x0010a2000c1e1b00 */
[----:B------:R-:W1:Y:S04]  /*0040*/  LDCU UR4, c[0x0][0x360] ;  /* 0x00006c00ff0477ac */ /* 0x000e680008000800 */
[----:B------:R-:W0:Y:S01]  /*0050*/  S2UR UR5, SR_CTAID.X ;  /* 0x00000000000579c3 */ /* 0x000e220000002500 */
[----:B------:R-:W0:Y:S07]  /*0060*/  S2R R0, SR_TID.X ;  /* 0x0000000000007919 */ /* 0x000e2e0000002100 */
[----:B------:R-:W0:Y:S02]  /*0070*/  LDC R5, c[0x0][0x360] ;  /* 0x0000d800ff057b82 */ /* 0x000e240000000800 */
[----:B0-----:R-:W-:-:S05]  /*0080*/  IMAD R3, R5, UR5, R0 ;  /* 0x0000000505037c24 */ /* 0x001fca000f8e0200 */
[----:B------:R-:W-:Y:S02]  /*0090*/  SHF.R.S32.HI R0, RZ, 0x1f, R3 ;  /* 0x0000001fff007819 */ /* 0x000fe40000011403 */
[----:B--2---:R-:W-:-:S04]  /*00a0*/  ISETP.GT.U32.AND P0, PT, R12, R3, PT ;  /* 0x000000030c00720c */ /* 0x004fc80003f04070 */
[----:B------:R-:W-:-:S13]  /*00b0*/  ISETP.GT.U32.AND.EX P0, PT, R13, R0, PT, P0 ;  /* 0x000000000d00720c */ /* 0x000fda0003f04100 */
[----:B-1----:R-:W-:Y:S05]  /*00c0*/  @!P0 EXIT ;  /* 0x000000000000894d */ /* 0x002fea0003800000 */
[----:B------:R-:W0:Y:S01]  /*00d0*/  LDCU UR7, c[0x0][0x390] ;  /* 0x00007200ff0777ac */ /* 0x000e220008000800 */
[----:B------:R-:W1:Y:S01]  /*00e0*/  LDCU UR5, c[0x0][0x370] ;  /* 0x00006e00ff0577ac */ /* 0x000e620008000800 */
[----:B------:R-:W2:Y:S01]  /*00f0*/  LDCU UR6, c[0x0][0x3a0] ;  /* 0x00007400ff0677ac */ /* 0x000ea20008000800 */
[----:B0-----:R-:W-:Y:S02]  /*0100*/  UISETP.NE.AND UP0, UPT, UR7, URZ, UPT ;  /* 0x000000ff0700728c */ /* 0x001fe4000bf05270 */
[----:B-1----:R-:W-:Y:S02]  /*0110*/  UIMAD UR4, UR4, UR5, URZ ;  /* 0x00000005040472a4 */ /* 0x002fe4000f8e02ff */
[----:B--2---:R-:W-:Y:S02]  /*0120*/  USHF.R.S32.HI UR9, URZ, 0x1f, UR6 ;  /* 0x0000001fff097899 */ /* 0x004fe40008011406 */
[----:B------:R-:W-:-:S03]  /*0130*/  USHF.R.S32.HI UR12, URZ, 0x1f, UR4 ;  /* 0x0000001fff0c7899 */ /* 0x000fc60008011404 */
[----:B------:R-:W-:Y:S09]  /*0140*/  BRA.U UP0, `(.L_x_4592) ;  /* 0x0000002d001c7547 */ /* 0x000ff2000b800000 */
[----:B------:R-:W-:-:S09]  /*0150*/  UISETP.GT.AND UP0, UPT, UR6, URZ, UPT ;  /* 0x000000ff0600728c */ /* 0x000fd2000bf04270 */
[----:B------:R-:W-:Y:S05]  /*0160*/  BRA.U UP0, `(.L_x_4593) ;  /* 0x0000000d00d87547 */ /* 0x000fea000b800000 */
.L_x_4602:
[----:B------:R-:W0:Y:S01]  /*0170*/  LDCU.64 UR6, c[0x0][0x3b0] ;  /* 0x00007600ff0677ac */ /* 0x000e220008000a00 */
[C---:B------:R-:W-:Y:S01]  /*0180*/  IMAD.SHL.U32 R15, R3.reuse, 0x8, RZ ;  /* 0x00000008030f7824 */ /* 0x040fe200078e00ff */
[----:B------:R-:W-:-:S04]  /*0190*/  SHF.L.U64.HI R7, R3, 0x3, R0 ;  /* 0x0000000303077819 */ /* 0x000fc80000010200 */
[----:B0-----:R-:W-:-:S04]  /*01a0*/  IADD3 R16, P0, PT, R15, UR6, RZ ;  /* 0x000000060f107c10 */ /* 0x001fc8000ff1e0ff */
[----:B------:R-:W-:-:S06]  /*01b0*/  IADD3.X R17, PT, PT, R7, UR7, RZ, P0, !PT ;  /* 0x0000000707117c10 */ /* 0x000fcc00087fe4ff */
[----:B------:R-:W2:Y:S01]  /*01c0*/  LDG.E.64 R16, desc[UR10][R16.64] ;  /* 0x0000000a10107981 */ /* 0x000ea2000c1e1b00 */
[----:B------:R-:W-:Y:S01]  /*01d0*/  BSSY.RECONVERGENT B0, `(.L_x_4594) ;  /* 0x00000e9000007945 */ /* 0x000fe20003800200 */
[----:B--2---:R-:W-:-:S04]  /*01e0*/  ISETP.NE.U32.AND P0, PT, R16, RZ, PT ;  /* 0x000000ff1000720c */ /* 0x004fc80003f05070 */
[----:B------:R-:W-:-:S13]  /*01f0*/  ISETP.NE.AND.EX P0, PT, R17, RZ, PT, P0 ;  /* 0x000000ff1100720c */ /* 0x000fda0003f05300 */
[----:B------:R-:W-:Y:S05]  /*0200*/  @!P0 BRA `(.L_x_4595) ;  /* 0x0000000c00948947 */ /* 0x000fea0003800000 */
[----:B------:R-:W0:Y:S02]  /*0210*/  LDC.64 R10, c[0x0][0x388] ;  /* 0x0000e200ff0a7b82 */ /* 0x000e240000000a00 */
[----:B0-----:R-:W2:Y:S04]  /*0220*/  LDG.E.64 R8, desc[UR10][R10.64+0x18] ;  /* 0x0000180a0a087981 */ /* 0x001ea8000c1e1b00 */
[----:B------:R-:W3:Y:S01]  /*0230*/  LDG.E.64 R4, desc[UR10][R10.64+0x20] ;  /* 0x0000200a0a047981 */ /* 0x000ee2000c1e1b00 */
[----:B------:R-:W-:Y:S01]  /*0240*/  HFMA2 R2, -RZ, RZ, -6.306171417236328125e-05, 0.01395416259765625 ;  /* 0x84222325ff027431 */ /* 0x000fe200000001ff */
[----:B--2---:R-:W-:-:S04]  /*0250*/  ISETP.NE.U32.AND P0, PT, R8, RZ, PT ;  /* 0x000000ff0800720c */ /* 0x004fc80003f05070 */
[----:B------:R-:W-:Y:S02]  /*0260*/  ISETP.NE.AND.EX P0, PT, R9, RZ, PT, P0 ;  /* 0x000000ff0900720c */ /* 0x000fe40003f05300 */
[----:B---3--:R-:W-:-:S05]  /*0270*/  IADD3 R6, P1, PT, R4, R15, RZ ;  /* 0x0000000f04067210 */ /* 0x008fca0007f3e0ff */
[----:B------:R-:W-:Y:S02]  /*0280*/  IMAD.X R7, R5, 0x1, R7, P1 ;  /* 0x0000000105077824 */ /* 0x000fe400008e0607 */
[----:B------:R-:W-:-:S04]  /*0290*/  IMAD.MOV.U32 R5, RZ, RZ, -0x340d631c ;  /* 0xcbf29ce4ff057424 */ /* 0x000fc800078e00ff */
[----:B------:R-:W-:Y:S05]  /*02a0*/  @!P0 BRA `(.L_x_4596) ;  /* 0x0000000800a48947 */ /* 0x000fea0003800000 */
[----:B------:R-:W5:Y:S01]  /*02b0*/  LDG.E.64 R6, desc[UR10][R6.64] ;  /* 0x0000000a06067981 */ /* 0x000f62000c1e1b00 */
[C---:B------:R-:W-:Y:S01]  /*02c0*/  ISETP.NE.U32.AND P1, PT, R8.reuse, 0x1, PT ;  /* 0x000000010800780c */ /* 0x040fe20003f25070 */
[----:B------:R-:W-:Y:S01]  /*02d0*/  IMAD.MOV.U32 R19, RZ, RZ, RZ ;  /* 0x000000ffff137224 */ /* 0x000fe200078e00ff */
[----:B------:R-:W-:Y:S01]  /*02e0*/  LOP3.LUT R2, R8, 0x1, RZ, 0xc0, !PT ;  /* 0x0000000108027812 */ /* 0x000fe200078ec0ff */
[----:B------:R-:W-:Y:S01]  /*02f0*/  IMAD.MOV.U32 R4, RZ, RZ, RZ ;  /* 0x000000ffff047224 */ /* 0x000fe200078e00ff */
[----:B------:R-:W-:Y:S02]  /*0300*/  ISETP.NE.AND.EX P1, PT, R9, RZ, PT, P1 ;  /* 0x000000ff0900720c */ /* 0x000fe40003f25310 */
[----:B------:R-:W-:Y:S01]  /*0310*/  ISETP.NE.U32.AND P0, PT, R2, 0x1, PT ;  /* 0x000000010200780c */ /* 0x000fe20003f05070 */
[----:B------:R-:W-:Y:S01]  /*0320*/  IMAD.MOV.U32 R2, RZ, RZ, -0x7bdddcdb ;  /* 0x84222325ff027424 */ /* 0x000fe200078e00ff */
[----:B------:R-:W-:Y:S02]  /*0330*/  MOV R5, 0xcbf29ce4 ;  /* 0xcbf29ce400057802 */ /* 0x000fe40000000f00 */
[----:B------:R-:W-:-:S07]  /*0340*/  ISETP.NE.U32.AND.EX P0, PT, RZ, RZ, PT, P0 ;  /* 0x000000ffff00720c */ /* 0x000fce0003f05100 */
[----:B------:R-:W-:Y:S06]  /*0350*/  @!P1 BRA `(.L_x_4597) ;  /* 0x0000000400ac9947 */ /* 0x000fec0003800000 */
[----:B------:R-:W-:Y:S01]  /*0360*/  MOV R4, R9 ;  /* 0x0000000900047202 */ /* 0x000fe20000000f00 */
[----:B------:R-:W-:Y:S01]  /*0370*/  IMAD.MOV.U32 R2, RZ, RZ, -0x7bdddcdb ;  /* 0x84222325ff027424 */ /* 0x000fe200078e00ff */
[----:B------:R-:W-:Y:S01]  /*0380*/  LOP3.LUT R19, R8, 0xfffffffe, RZ, 0xc0, !PT ;  /* 0xfffffffe08137812 */ /* 0x000fe200078ec0ff */
[----:B------:R-:W-:Y:S01]  /*0390*/  IMAD.MOV.U32 R5, RZ, RZ, -0x340d631c ;  /* 0xcbf29ce4ff057424 */ /* 0x000fe200078e00ff */
[----:B------:R-:W-:-:S07]  /*03a0*/  CS2R R14, SRZ ;  /* 0x00000000000e7805 */ /* 0x000fce000001ff00 */
.L_x_4598:
[----:B-----5:R-:W-:-:S04]  /*03b0*/  LEA R22, P1, R14, R6, 0x3 ;  /* 0x000000060e167211 */ /* 0x020fc800078218ff */
[----:B------:R-:W-:-:S05]  /*03c0*/  LEA.HI.X R23, R14, R7, R15, 0x3, P1 ;  /* 0x000000070e177211 */ /* 0x000fca00008f1c0f */
[----:B------:R-:W2:Y:S04]  /*03d0*/  LDG.E.64 R10, desc[UR10][R22.64] ;  /* 0x0000000a160a7981 */ /* 0x000ea8000c1e1b00 */
[----:B------:R0:W3:Y:S01]  /*03e0*/  LDG.E.64 R8, desc[UR10][R22.64+0x8] ;  /* 0x0000080a16087981 */ /* 0x0000e2000c1e1b00 */
        /* <DEDUP_REMOVED lines=98> */
.L_x_4597:
[----:B------:R-:W-:Y:S05]  /*0a10*/  @P0 BRA `(.L_x_4596) ;  /* 0x0000000000c80947 */ /* 0x000fea0003800000 */
[----:B-----5:R-:W-:-:S04]  /*0a20*/  LEA R6, P0, R19, R6, 0x3 ;  /* 0x0000000613067211 */ /* 0x020fc800078018ff */
[----:B------:R-:W-:-:S06]  /*0a30*/  LEA.HI.X R7, R19, R7, R4, 0x3, P0 ;  /* 0x0000000713077211 */ /* 0x000fcc00000f1c04 */
[----:B------:R-:W2:Y:S01]  /*0a40*/  LDG.E.64 R6, desc[UR10][R6.64] ;  /* 0x0000000a06067981 */ /* 0x000ea2000c1e1b00 */
        /* <DEDUP_REMOVED lines=47> */
.L_x_4596:
[----:B------:R-:W0:Y:S02]  /*0d40*/  LDC.64 R14, c[0x0][0x380] ;  /* 0x0000e000ff0e7b82 */ /* 0x000e240000000a00 */
[----:B0-----:R-:W2:Y:S01]  /*0d50*/  LDG.E.64 R14, desc[UR10][R14.64+0x8] ;  /* 0x0000080a0e0e7981 */ /* 0x001ea2000c1e1b00 */
[----:B------:R-:W-:Y:S02]  /*0d60*/  MOV R4, 0xda0 ;  /* 0x00000da000047802 */ /* 0x000fe40000000f00 */
[----:B--2---:R-:W-:Y:S01]  /*0d70*/  MOV R18, R14 ;  /* 0x0000000e00127202 */ /* 0x004fe20000000f00 */
[----:B-----5:R-:W-:-:S07]  /*0d80*/  IMAD.MOV.U32 R7, RZ, RZ, R15 ;  /* 0x000000ffff077224 */ /* 0x020fce00078e000f */
[----:B------:R-:W-:Y:S05]  /*0d90*/  CALL.REL.NOINC `($__internal_0_$__cuda_sm20_rem_u64) ;  /* 0x0000004800507944 */ /* 0x000fea0003c00000 */
[----:B------:R-:W0:Y:S02]  /*0da0*/  LDC.64 R6, c[0x0][0x380] ;  /* 0x0000e000ff067b82 */ /* 0x000e240000000a00 */
[----:B0-----:R-:W2:Y:S02]  /*0db0*/  LDG.E.64 R6, desc[UR10][R6.64] ;  /* 0x0000000a06067981 */ /* 0x001ea4000c1e1b00 */
[----:B--2---:R-:W-:-:S04]  /*0dc0*/  LEA R10, P0, R8, R6, 0x4 ;  /* 0x00000006080a7211 */ /* 0x004fc800078020ff */
[----:B------:R-:W-:-:S06]  /*0dd0*/  LEA.HI.X R11, R8, R7, R9, 0x4, P0 ;  /* 0x00000007080b7211 */ /* 0x000fcc00000f2409 */
[----:B------:R-:W2:Y:S01]  /*0de0*/  LDG.E.64 R10, desc[UR10][R10.64] ;  /* 0x0000000a0a0a7981 */ /* 0x000ea2000c1e1b00 */
[----:B------:R-:W-:Y:S01]  /*0df0*/  IMAD.MOV.U32 R19, RZ, RZ, R8 ;  /* 0x000000ffff137224 */ /* 0x000fe200078e0008 */
[----:B------:R-:W-:Y:S02]  /*0e00*/  MOV R18, R9 ;  /* 0x0000000900127202 */ /* 0x000fe40000000f00 */
[----:B--2---:R-:W-:-:S04]  /*0e10*/  ISETP.NE.U32.AND P0, PT, R10, R2, PT ;  /* 0x000000020a00720c */ /* 0x004fc80003f05070 */
[----:B------:R-:W-:-:S13]  /*0e20*/  ISETP.NE.AND.EX P0, PT, R11, R5, PT, P0 ;  /* 0x000000050b00720c */ /* 0x000fda0003f05300 */
[----:B------:R-:W-:Y:S05]  /*0e30*/  @!P0 BRA `(.L_x_4599) ;  /* 0x0000000000448947 */ /* 0x000fea0003800000 */
[----:B------:R-:W-:Y:S02]  /*0e40*/  IMAD.MOV.U32 R8, RZ, RZ, R10 ;  /* 0x000000ffff087224 */ /* 0x000fe400078e000a */
[----:B------:R-:W-:-:S07]  /*0e50*/  IMAD.MOV.U32 R9, RZ, RZ, R11 ;  /* 0x000000ffff097224 */ /* 0x000fce00078e000b */
.L_x_4600:
[----:B------:R-:W-:-:S04]  /*0e60*/  ISETP.NE.U32.AND P0, PT, R8, -0x1, PT ;  /* 0xffffffff0800780c */ /* 0x000fc80003f05070 */
[----:B------:R-:W-:-:S13]  /*0e70*/  ISETP.NE.AND.EX P0, PT, R9, -0x1, PT, P0 ;  /* 0xffffffff0900780c */ /* 0x000fda0003f05300 */
[----:B------:R-:W-:Y:S05]  /*0e80*/  @!P0 BRA `(.L_x_4595) ;  /* 0x0000000000748947 */ /* 0x000fea0003800000 */
[----:B------:R-:W-:-:S04]  /*0e90*/  IADD3 R9, P0, PT, R19, 0x1, RZ ;  /* 0x0000000113097810 */ /* 0x000fc80007f1e0ff */
[----:B------:R-:W-:Y:S02]  /*0ea0*/  IADD3.X R4, PT, PT, RZ, R18, RZ, P0, !PT ;  /* 0x00000012ff047210 */ /* 0x000fe400007fe4ff */
[----:B------:R-:W-:-:S04]  /*0eb0*/  ISETP.NE.U32.AND P0, PT, R9, R14, PT ;  /* 0x0000000e0900720c */ /* 0x000fc80003f05070 */
[----:B------:R-:W-:-:S04]  /*0ec0*/  ISETP.NE.AND.EX P0, PT, R4, R15, PT, P0 ;  /* 0x0000000f0400720c */ /* 0x000fc80003f05300 */
[----:B------:R-:W-:Y:S02]  /*0ed0*/  SEL R19, R9, RZ, P0 ;  /* 0x000000ff09137207 */ /* 0x000fe40000000000 */
[----:B------:R-:W-:Y:S02]  /*0ee0*/  SEL R18, R4, RZ, P0 ;  /* 0x000000ff04127207 */ /* 0x000fe40000000000 */
[----:B------:R-:W-:-:S04]  /*0ef0*/  LEA R8, P0, R19, R6, 0x4 ;  /* 0x0000000613087211 */ /* 0x000fc800078020ff */
[----:B------:R-:W-:-:S06]  /*0f00*/  LEA.HI.X R9, R19, R7, R18, 0x4, P0 ;  /* 0x0000000713097211 */ /* 0x000fcc00000f2412 */
[----:B------:R-:W2:Y:S02]  /*0f10*/  LDG.E.64 R8, desc[UR10][R8.64] ;  /* 0x0000000a08087981 */ /* 0x000ea4000c1e1b00 */
[----:B--2---:R-:W-:-:S04]  /*0f20*/  ISETP.NE.U32.AND P0, PT, R8, R2, PT ;  /* 0x000000020800720c */ /* 0x004fc80003f05070 */
[----:B------:R-:W-:-:S13]  /*0f30*/  ISETP.NE.AND.EX P0, PT, R9, R5, PT, P0 ;  /* 0x000000050900720c */ /* 0x000fda0003f05300 */
[----:B------:R-:W-:Y:S05]  /*0f40*/  @P0 BRA `(.L_x_4600) ;  /* 0xfffffffc00c40947 */ /* 0x000fea000383ffff */
.L_x_4599:
[----:B------:R-:W-:-:S04]  /*0f50*/  LEA R4, P0, R19, R6, 0x4 ;  /* 0x0000000613047211 */ /* 0x000fc800078020ff */
[----:B------:R-:W-:-:S05]  /*0f60*/  LEA.HI.X R5, R19, R7, R18, 0x4, P0 ;  /* 0x0000000713057211 */ /* 0x000fca00000f2412 */
[----:B------:R0:W5:Y:S01]  /*0f70*/  LDG.E.64 R10, desc[UR10][R4.64+0x8] ;  /* 0x0000080a040a7981 */ /* 0x000162000c1e1b00 */
[----:B------:R-:W1:Y:S01]  /*0f80*/  LDC.64 R6, c[0x0][0x380] ;  /* 0x0000e000ff067b82 */ /* 0x000e620000000a00 */
[----:B------:R-:W-:-:S07]  /*0f90*/  IMAD.MOV.U32 R2, RZ, RZ, RZ ;  /* 0x000000ffff027224 */ /* 0x000fce00078e00ff */
.L_x_4601:
[----:B------:R-:W-:-:S05]  /*0fa0*/  VIADD R2, R2, 0x1 ;  /* 0x0000000102027836 */ /* 0x000fca0000000000 */
[----:B------:R-:W-:-:S04]  /*0fb0*/  ISETP.GT.U32.AND P0, PT, R16, R2, PT ;  /* 0x000000021000720c */ /* 0x000fc80003f04070 */
[----:B------:R-:W-:-:S13]  /*0fc0*/  ISETP.GT.U32.AND.EX P0, PT, R17, RZ, PT, P0 ;  /* 0x000000ff1100720c */ /* 0x000fda0003f04100 */
[----:B------:R-:W-:Y:S05]  /*0fd0*/  @!P0 EXIT ;  /* 0x000000000000894d */ /* 0x000fea0003800000 */
[----:B01----:R-:W2:Y:S01]  /*0fe0*/  LDG.E.64 R4, desc[UR10][R6.64+0x30] ;  /* 0x0000300a06047981 */ /* 0x003ea2000c1e1b00 */
[----:B-----5:R-:W-:-:S04]  /*0ff0*/  IADD3 R10, P0, PT, R10, 0x1, RZ ;  /* 0x000000010a0a7810 */ /* 0x020fc80007f1e0ff */
[----:B------:R-:W-:Y:S02]  /*1000*/  IADD3.X R11, PT, PT, RZ, R11, RZ, P0, !PT ;  /* 0x0000000bff0b7210 */ /* 0x000fe400007fe4ff */
[----:B--2---:R-:W-:-:S04]  /*1010*/  IADD3 R9, P1, PT, R4, -0x1, RZ ;  /* 0xffffffff04097810 */ /* 0x004fc80007f3e0ff */
[----:B------:R-:W-:Y:S02]  /*1020*/  IADD3.X R4, PT, PT, R5, -0x1, RZ, P1, !PT ;  /* 0xffffffff05047810 */ /* 0x000fe40000ffe4ff */
[----:B------:R-:W-:-:S04]  /*1030*/  ISETP.GT.U32.AND P0, PT, R10, R9, PT ;  /* 0x000000090a00720c */ /* 0x000fc80003f04070 */
[----:B------:R-:W-:-:S13]  /*1040*/  ISETP.GT.U32.AND.EX P0, PT, R11, R4, PT, P0 ;  /* 0x000000040b00720c */ /* 0x000fda0003f04100 */
[----:B------:R-:W-:Y:S05]  /*1050*/  @!P0 BRA `(.L_x_4601) ;  /* 0xfffffffc00d08947 */ /* 0x000fea000383ffff */
.L_x_4595:
[----:B------:R-:W-:Y:S05]  /*1060*/  BSYNC.RECONVERGENT B0 ;  /* 0x0000000000007941 */ /* 0x000fea0003800200 */
.L_x_4594:
[----:B------:R-:W-:-:S04]  /*1070*/  IADD3 R3, P0, PT, R3, UR4, RZ ;  /* 0x0000000403037c10 */ /* 0x000fc8000ff1e0ff */
[----:B------:R-:W-:Y:S02]  /*1080*/  IADD3.X R0, PT, PT, R0, UR12, RZ, P0, !PT ;  /* 0x0000000c00007c10 */ /* 0x000fe400087fe4ff */
[----:B------:R-:W-:-:S04]  /*1090*/  ISETP.GE.U32.AND P0, PT, R3, R12, PT ;  /* 0x0000000c0300720c */ /* 0x000fc80003f06070 */
[----:B------:R-:W-:-:S13]  /*10a0*/  ISETP.GE.U32.AND.EX P0, PT, R0, R13, PT, P0 ;  /* 0x0000000d0000720c */ /* 0x000fda0003f06100 */
[----:B------:R-:W-:Y:S05]  /*10b0*/  @!P0 BRA `(.L_x_4602) ;  /* 0xfffffff0002c8947 */ /* 0x000fea000383ffff */
[----:B------:R-:W-:Y:S05]  /*10c0*/  EXIT ;  /* 0x000000000000794d */ /* 0x000fea0003800000 */
.L_x_4593:
[----:B------:R-:W-:Y:S02]  /*10d0*/  ULOP3.LUT UR7, UR6, 0x7, URZ, 0xc0, !UPT ;  /* 0x0000000706077892 */ /* 0x000fe4000f8ec0ff */
[----:B------:R-:W-:Y:S02]  /*10e0*/  ULOP3.LUT UR8, UR6, 0x3, URZ, 0xc0, !UPT ;  /* 0x0000000306087892 */ /* 0x000fe4000f8ec0ff */
[----:B------:R-:W-:Y:S02]  /*10f0*/  ULOP3.LUT UR5, UR6, 0x7ffffff8, URZ, 0xc0, !UPT ;  /* 0x7ffffff806057892 */ /* 0x000fe4000f8ec0ff */
[----:B------:R-:W-:-:S12]  /*1100*/  UIADD3 UR6, UPT, UPT, UR7, -0x1, URZ ;  /* 0xffffffff07067890 */ /* 0x000fd8000fffe0ff */
.L_x_4618:
[----:B------:R-:W0:Y:S01]  /*1110*/  LDCU.64 UR14, c[0x0][0x3b0] ;  /* 0x00007600ff0e77ac */ /* 0x000e220008000a00 */
[C---:B------:R-:W-:Y:S01]  /*1120*/  IMAD.SHL.U32 R15, R3.reuse, 0x8, RZ ;  /* 0x00000008030f7824 */ /* 0x040fe200078e00ff */
[----:B------:R-:W-:-:S04]  /*1130*/  SHF.L.U64.HI R11, R3, 0x3, R0 ;  /* 0x00000003030b7819 */ /* 0x000fc80000010200 */
[----:B0-----:R-:W-:-:S04]  /*1140*/  IADD3 R20, P0, PT, R15, UR14, RZ ;  /* 0x0000000e0f147c10 */ /* 0x001fc8000ff1e0ff */
[----:B------:R-:W-:-:S05]  /*1150*/  IADD3.X R21, PT, PT, R11, UR15, RZ, P0, !PT ;  /* 0x0000000f0b157c10 */ /* 0x000fca00087fe4ff */
[----:B--2---:R-:W2:Y:S01]  /*1160*/  LDG.E.64 R4, desc[UR10][R20.64] ;  /* 0x0000000a14047981 */ /* 0x004ea2000c1e1b00 */
[----:B------:R-:W-:Y:S01]  /*1170*/  BSSY.RECONVERGENT B0, `(.L_x_4603) ;  /* 0x00001be000007945 */ /* 0x000fe20003800200 */
[----:B--2---:R-:W-:-:S04]  /*1180*/  ISETP.NE.U32.AND P0, PT, R4, RZ, PT ;  /* 0x000000ff0400720c */ /* 0x004fc80003f05070 */
[----:B------:R-:W-:-:S13]  /*1190*/  ISETP.NE.AND.EX P0, PT, R5, RZ, PT, P0 ;  /* 0x000000ff0500720c */ /* 0x000fda0003f05300 */
[----:B-1----:R-:W-:Y:S05]  /*11a0*/  @!P0 BRA `(.L_x_4604) ;  /* 0x0000001800e88947 */ /* 0x002fea0003800000 */
[----:B------:R-:W0:Y:S02]  /*11b0*/  LDC.64 R8, c[0x0][0x388] ;  /* 0x0000e200ff087b82 */ /* 0x000e240000000a00 */
[----:B0-----:R-:W2:Y:S04]  /*11c0*/  LDG.E.64 R4, desc[UR10][R8.64+0x20] ;  /* 0x0000200a08047981 */ /* 0x001ea8000c1e1b00 */
[----:B------:R-:W3:Y:S01]  /*11d0*/  LDG.E.64 R6, desc[UR10][R8.64+0x18] ;  /* 0x0000180a08067981 */ /* 0x000ee2000c1e1b00 */
[----:B--2---:R-:W-:-:S05]  /*11e0*/  IADD3 R14, P0, PT, R4, R15, RZ ;  /* 0x0000000f040e7210 */ /* 0x004fca0007f1e0ff */
[----:B------:R-:W-:-:S06]  /*11f0*/  IMAD.X R15, R5, 0x1, R11, P0 ;  /* 0x00000001050f7824 */ /* 0x000fcc00000e060b */
[----:B------:R-:W5:Y:S01]  /*1200*/  LDG.E.64 R14, desc[UR10][R14.64] ;  /* 0x0000000a0e0e7981 */ /* 0x000f62000c1e1b00 */
[----:B---3--:R-:W-:Y:S01]  /*1210*/  ISETP.NE.U32.AND P0, PT, R6, RZ, PT ;  /* 0x000000ff0600720c */ /* 0x008fe20003f05070 */
[----:B------:R-:W-:Y:S02]  /*1220*/  HFMA2 R2, -RZ, RZ, -6.306171417236328125e-05, 0.01395416259765625 ;  /* 0x84222325ff027431 */ /* 0x000fe400000001ff */
[----:B------:R-:W-:Y:S01]  /*1230*/  IMAD.MOV.U32 R5, RZ, RZ, -0x340d631c ;  /* 0xcbf29ce4ff057424 */ /* 0x000fe200078e00ff */
[----:B------:R-:W-:-:S13]  /*1240*/  ISETP.NE.AND.EX P0, PT, R7, RZ, PT, P0 ;  /* 0x000000ff0700720c */ /* 0x000fda0003f05300 */
[----:B------:R-:W-:Y:S05]  /*1250*/  @!P0 BRA `(.L_x_4605) ;  /* 0x0000000800b08947 */ /* 0x000fea0003800000 */
        /* <DEDUP_REMOVED lines=10> */
[----:B-----5:R-:W-:Y:S01]  /*1300*/  IADD3 R17, P1, PT, R14, 0x8, RZ ;  /* 0x000000080e117810 */ /* 0x020fe20007f3e0ff */
[----:B------:R-:W-:Y:S01]  /*1310*/  HFMA2 R5, -RZ, RZ, -15.890625, -0.0047760009765625 ;  /* 0xcbf29ce4ff057431 */ /* 0x000fe200000001ff */
[----:B------:R-:W-:Y:S01]  /*1320*/  LOP3.LUT R11, R6, 0xfffffffe, RZ, 0xc0, !PT ;  /* 0xfffffffe060b7812 */ /* 0x000fe200078ec0ff */
[----:B------:R-:W-:Y:S01]  /*1330*/  IMAD.MOV.U32 R10, RZ, RZ, R7 ;  /* 0x000000ffff0a7224 */ /* 0x000fe200078e0007 */
[----:B------:R-:W-:Y:S01]  /*1340*/  MOV R4, R7 ;  /* 0x0000000700047202 */ /* 0x000fe20000000f00 */
[----:B------:R-:W-:Y:S02]  /*1350*/  IMAD.MOV.U32 R2, RZ, RZ, -0x7bdddcdb ;  /* 0x84222325ff027424 */ /* 0x000fe400078e00ff */
[----:B------:R-:W-:Y:S02]  /*1360*/  IMAD.X R7, RZ, RZ, R15, P1 ;  /* 0x000000ffff077224 */ /* 0x000fe400008e060f */
[----:B------:R-:W-:-:S07]  /*1370*/  IMAD.MOV.U32 R16, RZ, RZ, R11 ;  /* 0x000000ffff107224 */ /* 0x000fce00078e000b */
.L_x_4607:
[----:B------:R-:W-:-:S05]  /*1380*/  MOV R6, R17 ;  /* 0x0000001100067202 */ /* 0x000fca0000000f00 */
[----:B------:R-:W2:Y:S04]  /*1390*/  LDG.E.64 R18, desc[UR10][R6.64+-0x8] ;  /* 0xfffff80a06127981 */ /* 0x000ea8000c1e1b00 */
[----:B------:R-:W3:Y:S01]  /*13a0*/  LDG.E.64 R8, desc[UR10][R6.64] ;  /* 0x0000000a06087981 */ /* 0x000ee2000c1e1b00 */
        /* <DEDUP_REMOVED lines=87> */
[----:B------:R-:W-:Y:S01]  /*1920*/  IADD3 R17, P2, PT, R6, 0x10, RZ ;  /* 0x0000001006117810 */ /* 0x000fe20007f5e0ff */
[----:B------:R-:W-:Y:S02]  /*1930*/  IMAD R5, R8, 0x1b3, RZ ;  /* 0x000001b308057824 */ /* 0x000fe400078e02ff */
[----:B------:R-:W-:-:S04]  /*1940*/  IMAD.WIDE.U32 R18, R2, 0x1b3, RZ ;  /* 0x000001b302127825 */ /* 0x000fc800078e00ff */
[----:B------:R-:W-:Y:S01]  /*1950*/  IMAD R5, R2, 0x100, R5 ;  /* 0x0000010002057824 */ /* 0x000fe200078e0205 */
[----:B------:R-:W-:Y:S01]  /*1960*/  LOP3.LUT R18, R9, R18, RZ, 0x3c, !PT ;  /* 0x0000001209127212 */ /* 0x000fe200078e3cff */
[----:B------:R-:W-:-:S03]  /*1970*/  IMAD.X R7, RZ, RZ, R7, P2 ;  /* 0x000000ffff077224 */ /* 0x000fc600010e0607 */
[----:B------:R-:W-:Y:S01]  /*1980*/  IADD3 R2, PT, PT, R19, R5, RZ ;  /* 0x0000000513027210 */ /* 0x000fe20007ffe0ff */
[----:B------:R-:W-:-:S04]  /*1990*/  IMAD.WIDE.U32 R8, R18, 0x1b3, RZ ;  /* 0x000001b312087825 */ /* 0x000fc800078e00ff */
[----:B------:R-:W-:Y:S01]  /*19a0*/  IMAD R5, R2, 0x1b3, RZ ;  /* 0x000001b302057824 */ /* 0x000fe200078e02ff */
[----:B------:R-:W-:-:S03]  /*19b0*/  MOV R2, R8 ;  /* 0x0000000800027202 */ /* 0x000fc60000000f00 */
[----:B------:R-:W-:-:S04]  /*19c0*/  IMAD R5, R18, 0x100, R5 ;  /* 0x0000010012057824 */ /* 0x000fc800078e0205 */
[----:B------:R-:W-:Y:S01]  /*19d0*/  IMAD.IADD R5, R9, 0x1, R5 ;  /* 0x0000000109057824 */ /* 0x000fe200078e0205 */
[----:B------:R-:W-:Y:S06]  /*19e0*/  @P1 BRA `(.L_x_4607) ;  /* 0xfffffff800641947 */ /* 0x000fec000383ffff */
.L_x_4606:
        /* <DEDUP_REMOVED lines=51> */
.L_x_4605:
[----:B------:R-:W0:Y:S02]  /*1d20*/  LDC.64 R16, c[0x0][0x380] ;  /* 0x0000e000ff107b82 */ /* 0x000e240000000a00 */
[----:B0-----:R-:W2:Y:S01]  /*1d30*/  LDG.E.64 R16, desc[UR10][R16.64+0x8] ;  /* 0x0000080a10107981 */ /* 0x001ea2000c1e1b00 */
[----:B------:R-:W-:Y:S01]  /*1d40*/  MOV R4, 0x1d80 ;  /* 0x00001d8000047802 */ /* 0x000fe20000000f00 */
[----:B--2---:R-:W-:Y:S02]  /*1d50*/  IMAD.MOV.U32 R18, RZ, RZ, R16 ;  /* 0x000000ffff127224 */ /* 0x004fe400078e0010 */
[----:B------:R-:W-:-:S07]  /*1d60*/  IMAD.MOV.U32 R7, RZ, RZ, R17 ;  /* 0x000000ffff077224 */ /* 0x000fce00078e0011 */
[----:B-----5:R-:W-:Y:S05]  /*1d70*/  CALL.REL.NOINC `($__internal_0_$__cuda_sm20_rem_u64) ;  /* 0x0000003800587944 */ /* 0x020fea0003c00000 */
[----:B------:R-:W0:Y:S02]  /*1d80*/  LDC.64 R6, c[0x0][0x380] ;  /* 0x0000e000ff067b82 */ /* 0x000e240000000a00 */
[----:B0-----:R-:W2:Y:S02]  /*1d90*/  LDG.E.64 R6, desc[UR10][R6.64] ;  /* 0x0000000a06067981 */ /* 0x001ea4000c1e1b00 */
[----:B--2---:R-:W-:-:S04]  /*1da0*/  LEA R10, P0, R8, R6, 0x4 ;  /* 0x00000006080a7211 */ /* 0x004fc800078020ff */
[----:B------:R-:W-:-:S06]  /*1db0*/  LEA.HI.X R11, R8, R7, R9, 0x4, P0 ;  /* 0x00000007080b7211 */ /* 0x000fcc00000f2409 */
[----:B------:R-:W2:Y:S01]  /*1dc0*/  LDG.E.64 R10, desc[UR10][R10.64] ;  /* 0x0000000a0a0a7981 */ /* 0x000ea2000c1e1b00 */
[----:B------:R-:W-:Y:S01]  /*1dd0*/  MOV R19, R8 ;  /* 0x0000000800137202 */ /* 0x000fe20000000f00 */
[----:B------:R-:W-:Y:S01]  /*1de0*/  IMAD.MOV.U32 R4, RZ, RZ, R9 ;  /* 0x000000ffff047224 */ /* 0x000fe200078e0009 */
[----:B--2---:R-:W-:-:S04]  /*1df0*/  ISETP.NE.U32.AND P0, PT, R10, R2, PT ;  /* 0x000000020a00720c */ /* 0x004fc80003f05070 */
[----:B------:R-:W-:-:S13]  /*1e00*/  ISETP.NE.AND.EX P0, PT, R11, R5, PT, P0 ;  /* 0x000000050b00720c */ /* 0x000fda0003f05300 */
[----:B------:R-:W-:Y:S05]  /*1e10*/  @!P0 BRA `(.L_x_4608) ;  /* 0x0000000000448947 */ /* 0x000fea0003800000 */
[----:B------:R-:W-:Y:S01]  /*1e20*/  IMAD.MOV.U32 R8, RZ, RZ, R10 ;  /* 0x000000ffff087224 */ /* 0x000fe200078e000a */
[----:B------:R-:W-:-:S07]  /*1e30*/  MOV R9, R11 ;  /* 0x0000000b00097202 */ /* 0x000fce0000000f00 */
.L_x_4609:
[----:B------:R-:W-:-:S04]  /*1e40*/  ISETP.NE.U32.AND P0, PT, R8, -0x1, PT ;  /* 0xffffffff0800780c */ /* 0x000fc80003f05070 */
[----:B------:R-:W-:-:S13]  /*1e50*/  ISETP.NE.AND.EX P0, PT, R9, -0x1, PT, P0 ;  /* 0xffffffff0900780c */ /* 0x000fda0003f05300 */
[----:B------:R-:W-:Y:S05]  /*1e60*/  @!P0 BRA `(.L_x_4604) ;  /* 0x0000000c00b88947 */ /* 0x000fea0003800000 */
[----:B------:R-:W-:-:S05]  /*1e70*/  IADD3 R9, P0, PT, R19, 0x1, RZ ;  /* 0x0000000113097810 */ /* 0x000fca0007f1e0ff */
[----:B------:R-:W-:Y:S01]  /*1e80*/  IMAD.X R4, RZ, RZ, R4, P0 ;  /* 0x000000ffff047224 */ /* 0x000fe200000e0604 */
        /* <DEDUP_REMOVED lines=10> */
.L_x_4608:
[C---:B------:R-:W-:Y:S01]  /*1f30*/  LEA R12, P0, R19.reuse, R6, 0x4 ;  /* 0x00000006130c7211 */ /* 0x040fe200078020ff */
[----:B------:R-:W0:Y:S03]  /*1f40*/  LDCU.64 UR14, c[0x0][0x3b8] ;  /* 0x00007700ff0e77ac */ /* 0x000e260008000a00 */
[----:B------:R-:W-:-:S06]  /*1f50*/  LEA.HI.X R13, R19, R7, R4, 0x4, P0 ;  /* 0x00000007130d7211 */ /* 0x000fcc00000f2404 */
[----:B------:R-:W5:Y:S01]  /*1f60*/  LDG.E.64 R12, desc[UR10][R12.64+0x8] ;  /* 0x0000080a0c0c7981 */ /* 0x000f62000c1e1b00 */
[----:B------:R-:W-:Y:S01]  /*1f70*/  IMAD.U32 R2, RZ, RZ, UR6 ;  /* 0x00000006ff027e24 */ /* 0x000fe2000f8e00ff */
[----:B------:R-:W-:Y:S04]  /*1f80*/  BSSY.RECONVERGENT B1, `(.L_x_4610) ;  /* 0x00000da000017945 */ /* 0x000fe80003800200 */
[----:B------:R-:W-:Y:S01]  /*1f90*/  ISETP.GE.U32.AND P1, PT, R2, 0x3, PT ;  /* 0x000000030200780c */ /* 0x000fe20003f26070 */
[----:B------:R-:W-:Y:S01]  /*1fa0*/  HFMA2 R2, -RZ, RZ, 0, 0 ;  /* 0x00000000ff027431 */ /* 0x000fe200000001ff */
[----:B0-----:R-:W-:-:S04]  /*1fb0*/  LEA R10, P0, R3, UR14, 0x3 ;  /* 0x0000000e030a7c11 */ /* 0x001fc8000f8018ff */
[----:B------:R-:W-:-:S09]  /*1fc0*/  LEA.HI.X R11, R3, UR15, R0, 0x3, P0 ;  /* 0x0000000f030b7c11 */ /* 0x000fd200080f1c00 */
.L_x_4617:
[----:B------:R-:W0:Y:S01]  /*1fd0*/  LDC.64 R8, c[0x0][0x380] ;  /* 0x0000e000ff087b82 */ /* 0x000e220000000a00 */
[----:B--2---:R-:W2:Y:S01]  /*1fe0*/  LDG.E.64 R16, desc[UR10][R10.64] ;  /* 0x0000000a0a107981 */ /* 0x004ea2000c1e1b00 */
[----:B-1----:R-:W1:Y:S01]  /*1ff0*/  LDCU UR13, c[0x0][0x3a0] ;  /* 0x00007400ff0d77ac */ /* 0x002e620008000800 */
[----:B------:R-:W3:Y:S02]  /*2000*/  LDCU.64 UR14, c[0x0][0x3a8] ;  /* 0x00007500ff0e77ac */ /* 0x000ee40008000a00 */
[----:B0-----:R-:W4:Y:S01]  /*2010*/  LDG.E.64 R4, desc[UR10][R8.64+0x20] ;  /* 0x0000200a08047981 */ /* 0x001f22000c1e1b00 */
[----:B-1----:R-:W-:Y:S01]  /*2020*/  UISETP.GE.U32.AND UP0, UPT, UR13, 0x8, UPT ;  /* 0x000000080d00788c */ /* 0x002fe2000bf06070 */
[----:B----45:R-:W-:-:S04]  /*2030*/  LEA R6, P0, R12, R4, 0x3 ;  /* 0x000000040c067211 */ /* 0x030fc800078018ff */
[----:B------:R-:W-:-:S06]  /*2040*/  LEA.HI.X R7, R12, R5, R13, 0x3, P0 ;  /* 0x000000050c077211 */ /* 0x000fcc00000f1c0d */
[----:B------:R-:W5:Y:S01]  /*2050*/  LDG.E.64 R6, desc[UR10][R6.64] ;  /* 0x0000000a06067981 */ /* 0x000f62000c1e1b00 */
[----:B--2---:R-:W-:-:S05]  /*2060*/  IADD3 R4, P0, PT, R16, R2, RZ ;  /* 0x0000000210047210 */ /* 0x004fca0007f1e0ff */
[----:B------:R-:W-:-:S04]  /*2070*/  IMAD.X R16, RZ, RZ, R17, P0 ;  /* 0x000000ffff107224 */ /* 0x000fc800000e0611 */
[----:B------:R-:W-:Y:S02]  /*2080*/  IMAD R5, R16, UR13, RZ ;  /* 0x0000000d10057c24 */ /* 0x000fe4000f8e02ff */
[----:B------:R-:W-:-:S04]  /*2090*/  IMAD.WIDE.U32 R16, R4, UR13, RZ ;  /* 0x0000000d04107c25 */ /* 0x000fc8000f8e00ff */
[----:B------:R-:W-:Y:S01]  /*20a0*/  IMAD R5, R4, UR9, R5 ;  /* 0x0000000904057c24 */ /* 0x000fe2000f8e0205 */
[----:B---3--:R-:W-:-:S03]  /*20b0*/  LEA R4, P0, R16, UR14, 0x3 ;  /* 0x0000000e10047c11 */ /* 0x008fc6000f8018ff */
[----:B------:R-:W-:Y:S01]  /*20c0*/  IMAD.IADD R5, R17, 0x1, R5 ;  /* 0x0000000111057824 */ /* 0x000fe200078e0205 */
[----:B------:R-:W-:-:S04]  /*20d0*/  MOV R27, RZ ;  /* 0x000000ff001b7202 */ /* 0x000fc80000000f00 */
[----:B------:R-:W-:Y:S01]  /*20e0*/  LEA.HI.X R5, R16, UR15, R5, 0x3, P0 ;  /* 0x0000000f10057c11 */ /* 0x000fe200080f1c05 */
[----:B------:R-:W-:Y:S06]  /*20f0*/  BRA.U !UP0, `(.L_x_4611) ;  /* 0x0000000508687547 */ /* 0x000fec000b800000 */
[----:B------:R-:W-:Y:S01]  /*2100*/  BSSY.RECONVERGENT B2, `(.L_x_4612) ;  /* 0x0000058000027945 */ /* 0x000fe20003800200 */
[----:B------:R-:W-:-:S07]  /*2110*/  IMAD.MOV.U32 R27, RZ, RZ, RZ ;  /* 0x000000ffff1b7224 */ /* 0x000fce00078e00ff */
.L_x_4613:
[----:B------:R-:W0:Y:S01]  /*2120*/  LDC.64 R16, c[0x0][0x398] ;  /* 0x0000e600ff107b82 */ /* 0x000e220000000a00 */
[----:B------:R-:W2:Y:S01]  /*2130*/  LDG.E R18, desc[UR10][R8.64+0x40] ;  /* 0x0000400a08127981 */ /* 0x000ea2000c1e1900 */
[----:B0-----:R-:W-:-:S05]  /*2140*/  IMAD.WIDE.U32 R16, R27, 0x4, R16 ;  /* 0x000000041b107825 */ /* 0x001fca00078e0010 */
[----:B------:R-:W2:Y:S02]  /*2150*/  LDG.E R25, desc[UR10][R16.64] ;  /* 0x0000000a10197981 */ /* 0x000ea4000c1e1900 */
[----:B--2---:R-:W-:-:S13]  /*2160*/  ISETP.GE.AND P0, PT, R25, R18, PT ;  /* 0x000000121900720c */ /* 0x004fda0003f06270 */
[----:B------:R-:W-:-:S04]  /*2170*/  @P0 IMAD.IADD R23, R25, 0x1, -R18 ;  /* 0x0000000119170824 */ /* 0x000fc800078e0a12 */
[----:B------:R-:W-:-:S06]  /*2180*/  @P0 IMAD.WIDE R22, R23, 0x8, R14 ;  /* 0x0000000817160825 */ /* 0x000fcc00078e020e */
[----:B------:R-:W2:Y:S01]  /*2190*/  @P0 LDG.E.64 R22, desc[UR10][R22.64] ;  /* 0x0000000a16160981 */ /* 0x000ea2000c1e1b00 */
[----:B------:R-:W-:-:S04]  /*21a0*/  IMAD.WIDE.U32 R18, R27, 0x8, R4 ;  /* 0x000000081b127825 */ /* 0x000fc800078e0004 */
[----:B-----5:R-:W-:Y:S01]  /*21b0*/  @!P0 IMAD.WIDE R24, R25, 0x8, R6 ;  /* 0x0000000819188825 */ /* 0x020fe200078e0206 */
[----:B--2---:R-:W-:Y:S05]  /*21c0*/  @P0 STG.E.64 desc[UR10][R18.64], R22 ;  /* 0x0000001612000986 */ /* 0x004fea000c101b0a */
[----:B------:R-:W2:Y:S04]  /*21d0*/  @!P0 LDG.E.64 R24, desc[UR10][R24.64] ;  /* 0x0000000a18188981 */ /* 0x000ea8000c1e1b00 */
[----:B--2---:R0:W-:Y:S04]  /*21e0*/  @!P0 STG.E.64 desc[UR10][R18.64], R24 ;  /* 0x0000001812008986 */ /* 0x0041e8000c101b0a */
[----:B------:R-:W2:Y:S04]  /*21f0*/  LDG.E R28, desc[UR10][R16.64+0x4] ;  /* 0x0000040a101c7981 */ /* 0x000ea8000c1e1900 */
[----:B------:R-:W2:Y:S02]  /*2200*/  LDG.E R26, desc[UR10][R8.64+0x40] ;  /* 0x0000400a081a7981 */ /* 0x000ea4000c1e1900 */
[----:B--2---:R-:W-:-:S13]  /*2210*/  ISETP.GE.AND P0, PT, R28, R26, PT ;  /* 0x0000001a1c00720c */ /* 0x004fda0003f06270 */
[----:B------:R-:W-:-:S05]  /*2220*/  @P0 IADD3 R29, PT, PT, R28, -R26, RZ ;  /* 0x8000001a1c1d0210 */ /* 0x000fca0007ffe0ff */
[----:B0-----:R-:W-:-:S05]  /*2230*/  @P0 IMAD.WIDE R24, R29, 0x8, R14 ;  /* 0x000000081d180825 */ /* 0x001fca00078e020e */
[----:B------:R-:W2:Y:S01]  /*2240*/  @P0 LDG.E.64 R22, desc[UR10][R24.64] ;  /* 0x0000000a18160981 */ /* 0x000ea2000c1e1b00 */
[----:B------:R-:W-:-:S03]  /*2250*/  @!P0 IMAD.WIDE R28, R28, 0x8, R6 ;  /* 0x000000081c1c8825 */ /* 0x000fc600078e0206 */
[----:B--2---:R-:W-:Y:S04]  /*2260*/  @P0 STG.E.64 desc[UR10][R18.64+0x8], R22 ;  /* 0x0000081612000986 */ /* 0x004fe8000c101b0a */
[----:B------:R-:W2:Y:S04]  /*2270*/  @!P0 LDG.E.64 R28, desc[UR10][R28.64] ;  /* 0x0000000a1c1c8981 */ /* 0x000ea8000c1e1b00 */
[----:B--2---:R0:W-:Y:S04]  /*2280*/  @!P0 STG.E.64 desc[UR10][R18.64+0x8], R28 ;  /* 0x0000081c12008986 */ /* 0x0041e8000c101b0a */
[----:B------:R-:W2:Y:S04]  /*2290*/  LDG.E R25, desc[UR10][R16.64+0x8] ;  /* 0x0000080a10197981 */ /* 0x000ea8000c1e1900 */
[----:B------:R-:W2:Y:S02]  /*22a0*/  LDG.E R26, desc[UR10][R8.64+0x40] ;  /* 0x0000400a081a7981 */ /* 0x000ea4000c1e1900 */
[----:B--2---:R-:W-:-:S13]  /*22b0*/  ISETP.GE.AND P0, PT, R25, R26, PT ;  /* 0x0000001a1900720c */ /* 0x004fda0003f06270 */
[----:B------:R-:W-:-:S04]  /*22c0*/  @P0 IMAD.IADD R26, R25, 0x1, -R26 ;  /* 0x00000001191a0824 */ /* 0x000fc800078e0a1a */
        /* <DEDUP_REMOVED lines=43> */
[----:B--2---:R0:W-:Y:S04]  /*2580*/  @P0 STG.E.64 desc[UR10][R18.64+0x30], R22 ;  /* 0x0000301612000986 */ /* 0x0041e8000c101b0a */
[----:B------:R-:W2:Y:S04]  /*2590*/  @!P0 LDG.E.64 R24, desc[UR10][R24.64] ;  /* 0x0000000a18188981 */ /* 0x000ea8000c1e1b00 */
[----:B--2---:R0:W-:Y:S04]  /*25a0*/  @!P0 STG.E.64 desc[UR10][R18.64+0x30], R24 ;  /* 0x0000301812008986 */ /* 0x0041e8000c101b0a */
[----:B------:R-:W2:Y:S04]  /*25b0*/  LDG.E R29, desc[UR10][R16.64+0x1c] ;  /* 0x00001c0a101d7981 */ /* 0x000ea8000c1e1900 */
[----:B------:R-:W2:Y:S02]  /*25c0*/  LDG.E R26, desc[UR10][R8.64+0x40] ;  /* 0x0000400a081a7981 */ /* 0x000ea4000c1e1900 */
[----:B--2---:R-:W-:-:S13]  /*25d0*/  ISETP.GE.AND P0, PT, R29, R26, PT ;  /* 0x0000001a1d00720c */ /* 0x004fda0003f06270 */
[----:B------:R-:W-:-:S05]  /*25e0*/  @P0 IADD3 R26, PT, PT, R29, -R26, RZ ;  /* 0x8000001a1d1a0210 */ /* 0x000fca0007ffe0ff */
[----:B------:R-:W-:-:S06]  /*25f0*/  @P0 IMAD.WIDE R16, R26, 0x8, R14 ;  /* 0x000000081a100825 */ /* 0x000fcc00078e020e */
[----:B------:R-:W2:Y:S01]  /*2600*/  @P0 LDG.E.64 R16, desc[UR10][R16.64] ;  /* 0x0000000a10100981 */ /* 0x000ea2000c1e1b00 */
[----:B------:R-:W-:-:S03]  /*2610*/  @!P0 IMAD.WIDE R28, R29, 0x8, R6 ;  /* 0x000000081d1c8825 */ /* 0x000fc600078e0206 */
[----:B--2---:R0:W-:Y:S04]  /*2620*/  @P0 STG.E.64 desc[UR10][R18.64+0x38], R16 ;  /* 0x0000381012000986 */ /* 0x0041e8000c101b0a */
[----:B------:R-:W2:Y:S01]  /*2630*/  @!P0 LDG.E.64 R28, desc[UR10][R28.64] ;  /* 0x0000000a1c1c8981 */ /* 0x000ea2000c1e1b00 */
[----:B------:R-:W-:-:S03]  /*2640*/  VIADD R27, R27, 0x8 ;  /* 0x000000081b1b7836 */ /* 0x000fc60000000000 */
[----:B--2---:R0:W-:Y:S02]  /*2650*/  @!P0 STG.E.64 desc[UR10][R18.64+0x38], R28 ;  /* 0x0000381c12008986 */ /* 0x0041e4000c101b0a */
[----:B------:R-:W-:-:S13]  /*2660*/  ISETP.NE.AND P0, PT, R27, UR5, PT ;  /* 0x000000051b007c0c */ /* 0x000fda000bf05270 */
[----:B0-----:R-:W-:Y:S05]  /*2670*/  @P0 BRA `(.L_x_4613) ;  /* 0xfffffff800a80947 */ /* 0x001fea000383ffff */
[----:B------:R-:W-:Y:S05]  /*2680*/  BSYNC.RECONVERGENT B2 ;  /* 0x0000000000027941 */ /* 0x000fea0003800200 */
.L_x_4612:
[----:B------:R-:W-:-:S07]  /*2690*/  IMAD.U32 R27, RZ, RZ, UR5 ;  /* 0x00000005ff1b7e24 */ /* 0x000fce000f8e00ff */
.L_x_4611:
[----:B------:R-:W-:-:S09]  /*26a0*/  UISETP.NE.AND UP0, UPT, UR7, URZ, UPT ;  /* 0x000000ff0700728c */ /* 0x000fd2000bf05270 */
[----:B------:R-:W-:Y:S05]  /*26b0*/  BRA.U !UP0, `(.L_x_4614) ;  /* 0x0000000508647547 */ /* 0x000fea000b800000 */
[----:B------:R-:W-:Y:S01]  /*26c0*/  UISETP.NE.AND UP0, UPT, UR8, URZ, UPT ;  /* 0x000000ff0800728c */ /* 0x000fe2000bf05270 */
[----:B------:R-:W-:Y:S10]  /*26d0*/  @!P1 BRA `(.L_x_4615) ;  /* 0x0000000000b09947 */ /* 0x000ff40003800000 */
[----:B------:R-:W0:Y:S01]  /*26e0*/  LDC.64 R18, c[0x0][0x398] ;  /* 0x0000e600ff127b82 */ /* 0x000e220000000a00 */
[----:B------:R-:W2:Y:S01]  /*26f0*/  LDG.E R16, desc[UR10][R8.64+0x40] ;  /* 0x0000400a08107981 */ /* 0x000ea2000c1e1900 */
[----:B0-----:R-:W-:-:S05]  /*2700*/  IMAD.WIDE.U32 R18, R27, 0x4, R18 ;  /* 0x000000041b127825 */ /* 0x001fca00078e0012 */
[----:B------:R-:W2:Y:S02]  /*2710*/  LDG.E R25, desc[UR10][R18.64] ;  /* 0x0000000a12197981 */ /* 0x000ea4000c1e1900 */
[----:B--2---:R-:W-:-:S13]  /*2720*/  ISETP.GE.AND P0, PT, R25, R16, PT ;  /* 0x000000101900720c */ /* 0x004fda0003f06270 */
[----:B------:R-:W-:-:S05]  /*2730*/  @P0 IADD3 R23, PT, PT, R25, -R16, RZ ;  /* 0x8000001019170210 */ /* 0x000fca0007ffe0ff */
        /* <DEDUP_REMOVED lines=8> */
[----:B0-----:R-:W2:Y:S02]  /*27c0*/  LDG.E R25, desc[UR10][R18.64+0x4] ;  /* 0x0000040a12197981 */ /* 0x001ea4000c1e1900 */
[----:B--2---:R-:W-:-:S13]  /*27d0*/  ISETP.GE.AND P0, PT, R25, R26, PT ;  /* 0x0000001a1900720c */ /* 0x004fda0003f06270 */
[----:B------:R-:W-:-:S04]  /*27e0*/  @P0 IMAD.IADD R29, R25, 0x1, -R26 ;  /* 0x00000001191d0824 */ /* 0x000fc800078e0a1a */
[----:B------:R-:W-:-:S05]  /*27f0*/  @P0 IMAD.WIDE R28, R29, 0x8, R14 ;  /* 0x000000081d1c0825 */ /* 0x000fca00078e020e */
        /* <DEDUP_REMOVED lines=8> */
[----:B------:R-:W-:-:S04]  /*2880*/  @P0 IMAD.IADD R25, R26, 0x1, -R24 ;  /* 0x000000011a190824 */ /* 0x000fc800078e0a18 */
[----:B------:R-:W-:-:S06]  /*2890*/  @P0 IMAD.WIDE R24, R25, 0x8, R14 ;  /* 0x0000000819180825 */ /* 0x000fcc00078e020e */
[----:B------:R-:W2:Y:S01]  /*28a0*/  @P0 LDG.E.64 R24, desc[UR10][R24.64] ;  /* 0x0000000a18180981 */ /* 0x000ea2000c1e1b00 */
[----:B0-----:R-:W-:-:S03]  /*28b0*/  @!P0 IMAD.WIDE R22, R26, 0x8, R6 ;  /* 0x000000081a168825 */ /* 0x001fc600078e0206 */
[----:B--2---:R0:W-:Y:S04]  /*28c0*/  @P0 STG.E.64 desc[UR10][R16.64+0x10], R24 ;  /* 0x0000101810000986 */ /* 0x0041e8000c101b0a */
[----:B------:R-:W2:Y:S04]  /*28d0*/  @!P0 LDG.E.64 R22, desc[UR10][R22.64] ;  /* 0x0000000a16168981 */ /* 0x000ea8000c1e1b00 */
[----:B--2---:R2:W-:Y:S04]  /*28e0*/  @!P0 STG.E.64 desc[UR10][R16.64+0x10], R22 ;  /* 0x0000101610008986 */ /* 0x0045e8000c101b0a */
[----:B------:R-:W3:Y:S04]  /*28f0*/  LDG.E R19, desc[UR10][R18.64+0xc] ;  /* 0x00000c0a12137981 */ /* 0x000ee8000c1e1900 */
[----:B------:R-:W3:Y:S02]  /*2900*/  LDG.E R26, desc[UR10][R8.64+0x40] ;  /* 0x0000400a081a7981 */ /* 0x000ee4000c1e1900 */
[----:B---3--:R-:W-:-:S13]  /*2910*/  ISETP.GE.AND P0, PT, R19, R26, PT ;  /* 0x0000001a1300720c */ /* 0x008fda0003f06270 */
[----:B-1----:R-:W-:-:S05]  /*2920*/  @P0 IADD3 R29, PT, PT, R19, -R26, RZ ;  /* 0x8000001a131d0210 */ /* 0x002fca0007ffe0ff */
[----:B------:R-:W-:-:S06]  /*2930*/  @P0 IMAD.WIDE R28, R29, 0x8, R14 ;  /* 0x000000081d1c0825 */ /* 0x000fcc00078e020e */
[----:B------:R-:W3:Y:S01]  /*2940*/  @P0 LDG.E.64 R28, desc[UR10][R28.64] ;  /* 0x0000000a1c1c0981 */ /* 0x000ee2000c1e1b00 */
[----:B------:R-:W-:-:S03]  /*2950*/  @!P0 IMAD.WIDE R18, R19, 0x8, R6 ;  /* 0x0000000813128825 */ /* 0x000fc600078e0206 */
[----:B---3--:R2:W-:Y:S04]  /*2960*/  @P0 STG.E.64 desc[UR10][R16.64+0x18], R28 ;  /* 0x0000181c10000986 */ /* 0x0085e8000c101b0a */
[----:B0-----:R-:W3:Y:S01]  /*2970*/  @!P0 LDG.E.64 R24, desc[UR10][R18.64] ;  /* 0x0000000a12188981 */ /* 0x001ee2000c1e1b00 */
[----:B------:R-:W-:-:S03]  /*2980*/  VIADD R27, R27, 0x4 ;  /* 0x000000041b1b7836 */ /* 0x000fc60000000000 */
[----:B---3--:R2:W-:Y:S04]  /*2990*/  @!P0 STG.E.64 desc[UR10][R16.64+0x18], R24 ;  /* 0x0000181810008986 */ /* 0x0085e8000c101b0a */
.L_x_4615:
[----:B------:R-:W-:Y:S05]  /*29a0*/  BRA.U !UP0, `(.L_x_4614) ;  /* 0x0000000108a87547 */ /* 0x000fea000b800000 */
[----:B------:R-:W0:Y:S01]  /*29b0*/  LDCU UR13, c[0x0][0x3a0] ;  /* 0x00007400ff0d77ac */ /* 0x000e220008000800 */
[----:B------:R-:W-:Y:S02]  /*29c0*/  UISETP.NE.AND UP0, UPT, UR8, 0x1, UPT ;  /* 0x000000010800788c */ /* 0x000fe4000bf05270 */
[----:B0-----:R-:W-:-:S07]  /*29d0*/  ULOP3.LUT UP1, URZ, UR13, 0x1, URZ, 0xc0, !UPT ;  /* 0x000000010dff7892 */ /* 0x001fce000f82c0ff */
[----:B------:R-:W-:Y:S05]  /*29e0*/  BRA.U !UP0, `(.L_x_4616) ;  /* 0x0000000108607547 */ /* 0x000fea000b800000 */
[----:B--2---:R-:W0:Y:S01]  /*29f0*/  LDC.64 R16, c[0x0][0x398] ;  /* 0x0000e600ff107b82 */ /* 0x004e220000000a00 */
        /* <DEDUP_REMOVED lines=9> */
[----:B--2---:R0:W-:Y:S05]  /*2a90*/  @P0 STG.E.64 desc[UR10][R22.64], R18 ;  /* 0x0000001216000986 */ /* 0x0041ea000c101b0a */
        /* <DEDUP_REMOVED lines=10> */
[----:B0-----:R-:W2:Y:S01]  /*2b40*/  @!P0 LDG.E.64 R18, desc[UR10][R16.64] ;  /* 0x0000000a10128981 */ /* 0x001ea2000c1e1b00 */
[----:B------:R-:W-:-:S03]  /*2b50*/  VIADD R27, R27, 0x2 ;  /* 0x000000021b1b7836 */ /* 0x000fc60000000000 */
[----:B--2---:R1:W-:Y:S04]  /*2b60*/  @!P0 STG.E.64 desc[UR10][R22.64+0x8], R18 ;  /* 0x0000081216008986 */ /* 0x0043e8000c101b0a */
.L_x_4616:
[----:B------:R-:W-:Y:S05]  /*2b70*/  BRA.U !UP1, `(.L_x_4614) ;  /* 0x0000000109347547 */ /* 0x000fea000b800000 */
[----:B-1----:R-:W0:Y:S01]  /*2b80*/  LDC.64 R18, c[0x0][0x398] ;  /* 0x0000e600ff127b82 */ /* 0x002e220000000a00 */
[----:B--2---:R-:W2:Y:S01]  /*2b90*/  LDG.E R16, desc[UR10][R8.64+0x40] ;  /* 0x0000400a08107981 */ /* 0x004ea2000c1e1900 */
[----:B0-----:R-:W-:-:S06]  /*2ba0*/  IMAD.WIDE.U32 R18, R27, 0x4, R18 ;  /* 0x000000041b127825 */ /* 0x001fcc00078e0012 */
        /* <DEDUP_REMOVED lines=9> */
[----:B--2---:R0:W-:Y:S02]  /*2c40*/  @!P0 STG.E.64 desc[UR10][R4.64], R6 ;  /* 0x0000000604008986 */ /* 0x0041e4000c101b0a */
.L_x_4614:
[----:B0-----:R-:W3:Y:S01]  /*2c50*/  LDG.E.64 R4, desc[UR10][R20.64] ;  /* 0x0000000a14047981 */ /* 0x001ee2000c1e1b00 */
[----:B------:R-:W-:-:S04]  /*2c60*/  IADD3 R2, PT, PT, R2, 0x1, RZ ;  /* 0x0000000102027810 */ /* 0x000fc80007ffe0ff */
[----:B---3--:R-:W-:-:S04]  /*2c70*/  ISETP.GT.U32.AND P0, PT, R4, R2, PT ;  /* 0x000000020400720c */ /* 0x008fc80003f04070 */
[----:B------:R-:W-:-:S13]  /*2c80*/  ISETP.GT.U32.AND.EX P0, PT, R5, RZ, PT, P0 ;  /* 0x000000ff0500720c */ /* 0x000fda0003f04100 */
[----:B------:R-:W-:Y:S05]  /*2c90*/  @!P0 EXIT ;  /* 0x000000000000894d */ /* 0x000fea0003800000 */
[----:B------:R-:W3:Y:S01]  /*2ca0*/  LDG.E.64 R8, desc[UR10][R8.64+0x30] ;  /* 0x0000300a08087981 */ /* 0x000ee2000c1e1b00 */
[----:B------:R-:W-:-:S05]  /*2cb0*/  IADD3 R12, P0, PT, R12, 0x1, RZ ;  /* 0x000000010c0c7810 */ /* 0x000fca0007f1e0ff */
[----:B------:R-:W-:Y:S01]  /*2cc0*/  IMAD.X R13, RZ, RZ, R13, P0 ;  /* 0x000000ffff0d7224 */ /* 0x000fe200000e060d */
[----:B---3--:R-:W-:-:S04]  /*2cd0*/  IADD3 R5, P2, PT, R8, -0x1, RZ ;  /* 0xffffffff08057810 */ /* 0x008fc80007f5e0ff */
[----:B------:R-:W-:Y:S02]  /*2ce0*/  IADD3.X R4, PT, PT, R9, -0x1, RZ, P2, !PT ;  /* 0xffffffff09047810 */ /* 0x000fe400017fe4ff */
[----:B------:R-:W-:-:S04]  /*2cf0*/  ISETP.GT.U32.AND P0, PT, R12, R5, PT ;  /* 0x000000050c00720c */ /* 0x000fc80003f04070 */
[----:B------:R-:W-:-:S13]  /*2d00*/  ISETP.GT.U32.AND.EX P0, PT, R13, R4, PT, P0 ;  /* 0x000000040d00720c */ /* 0x000fda0003f04100 */
[----:B------:R-:W-:Y:S05]  /*2d10*/  @!P0 BRA `(.L_x_4617) ;  /* 0xfffffff000ac8947 */ /* 0x000fea000383ffff */
[----:B------:R-:W-:Y:S05]  /*2d20*/  BSYNC.RECONVERGENT B1 ;  /* 0x0000000000017941 */ /* 0x000fea0003800200 */
.L_x_4610:
[----:B------:R-:W0:Y:S02]  /*2d30*/  LDC.64 R12, c[0x0][0x388] ;  /* 0x0000e200ff0c7b82 */ /* 0x000e240000000a00 */
[----:B0-----:R-:W5:Y:S02]  /*2d40*/  LDG.E.64 R12, desc[UR10][R12.64+0x30] ;  /* 0x0000300a0c0c7981 */ /* 0x001f64000c1e1b00 */
.L_x_4604:
[----:B------:R-:W-:Y:S05]  /*2d50*/  BSYNC.RECONVERGENT B0 ;  /* 0x0000000000007941 */ /* 0x000fea0003800200 */
.L_x_4603:
[----:B------:R-:W-:-:S04]  /*2d60*/  IADD3 R3, P0, PT, R3, UR4, RZ ;  /* 0x0000000403037c10 */ /* 0x000fc8000ff1e0ff */
[----:B------:R-:W-:Y:S02]  /*2d70*/  IADD3.X R0, PT, PT, R0, UR12, RZ, P0, !PT ;  /* 0x0000000c00007c10 */ /* 0x000fe400087fe4ff */
[----:B-----5:R-:W-:-:S04]  /*2d80*/  ISETP.GE.U32.AND P0, PT, R3, R12, PT ;  /* 0x0000000c0300720c */ /* 0x020fc80003f06070 */
[----:B------:R-:W-:-:S13]  /*2d90*/  ISETP.GE.U32.AND.EX P0, PT, R0, R13, PT, P0 ;  /* 0x0000000d0000720c */ /* 0x000fda0003f06100 */
[----:B------:R-:W-:Y:S05]  /*2da0*/  @!P0 BRA `(.L_x_4618) ;  /* 0xffffffe000d88947 */ /* 0x000fea000383ffff */
[----:B------:R-:W-:Y:S05]  /*2db0*/  EXIT ;  /* 0x000000000000794d */ /* 0x000fea0003800000 */
.L_x_4592:
[----:B------:R-:W-:Y:S02]  /*2dc0*/  ULOP3.LUT UR7, UR6, 0x7, URZ, 0xc0, !UPT ;  /* 0x0000000706077892 */ /* 0x000fe4000f8ec0ff */
[----:B------:R-:W-:-:S12]  /*2dd0*/  ULOP3.LUT UR6, UR6, 0x7ffffff8, URZ, 0xc0, !UPT ;  /* 0x7ffffff806067892 */ /* 0x000fd8000f8ec0ff */
.L_x_4643:
        /* <DEDUP_REMOVED lines=9> */
[----:B------:R-:W-:Y:S05]  /*2e70*/  @!P0 BRA `(.L_x_4620) ;  /* 0x0000002400fc8947 */ /* 0x000fea0003800000 */
[----:B------:R-:W0:Y:S02]  /*2e80*/  LDC.64 R8, c[0x0][0x388] ;  /* 0x0000e200ff087b82 */ /* 0x000e240000000a00 */
[----:B0-----:R-:W2:Y:S04]  /*2e90*/  LDG.E.64 R4, desc[UR10][R8.64+0x20] ;  /* 0x0000200a08047981 */ /* 0x001ea8000c1e1b00 */
[----:B------:R-:W3:Y:S01]  /*2ea0*/  LDG.E.64 R6, desc[UR10][R8.64+0x18] ;  /* 0x0000180a08067981 */ /* 0x000ee2000c1e1b00 */
[----:B--2---:R-:W-:-:S04]  /*2eb0*/  IADD3 R16, P0, PT, R4, R17, RZ ;  /* 0x0000001104107210 */ /* 0x004fc80007f1e0ff */
[----:B------:R-:W-:-:S06]  /*2ec0*/  IADD3.X R17, PT, PT, R5, R11, RZ, P0, !PT ;  /* 0x0000000b05117210 */ /* 0x000fcc00007fe4ff */
[----:B------:R-:W5:Y:S01]  /*2ed0*/  LDG.E.64 R16, desc[UR10][R16.64] ;  /* 0x0000000a10107981 */ /* 0x000f62000c1e1b00 */
[----:B---3--:R-:W-:Y:S01]  /*2ee0*/  ISETP.NE.U32.AND P0, PT, R6, RZ, PT ;  /* 0x000000ff0600720c */ /* 0x008fe20003f05070 */
[----:B------:R-:W-:Y:S02]  /*2ef0*/  IMAD.MOV.U32 R2, RZ, RZ, -0x7bdddcdb ;  /* 0x84222325ff027424 */ /* 0x000fe400078e00ff */
[----:B------:R-:W-:Y:S01]  /*2f00*/  IMAD.MOV.U32 R5, RZ, RZ, -0x340d631c ;  /* 0xcbf29ce4ff057424 */ /* 0x000fe200078e00ff */
[----:B------:R-:W-:-:S13]  /*2f10*/  ISETP.NE.AND.EX P0, PT, R7, RZ, PT, P0 ;  /* 0x000000ff0700720c */ /* 0x000fda0003f05300 */
[----:B------:R-:W-:Y:S05]  /*2f20*/  @!P0 BRA `(.L_x_4621) ;  /* 0x0000000800a08947 */ /* 0x000fea0003800000 */
[C---:B------:R-:W-:Y:S01]  /*2f30*/  ISETP.NE.U32.AND P1, PT, R6.reuse, 0x1, PT ;  /* 0x000000010600780c */ /* 0x040fe20003f25070 */
[----:B------:R-:W-:Y:S01]  /*2f40*/  IMAD.MOV.U32 R5, RZ, RZ, -0x340d631c ;  /* 0xcbf29ce4ff057424 */ /* 0x000fe200078e00ff */
[----:B------:R-:W-:Y:S01]  /*2f50*/  LOP3.LUT R2, R6, 0x1, RZ, 0xc0, !PT ;  /* 0x0000000106027812 */ /* 0x000fe200078ec0ff */
[----:B------:R-:W-:Y:S01]  /*2f60*/  IMAD.MOV.U32 R19, RZ, RZ, RZ ;  /* 0x000000ffff137224 */ /* 0x000fe200078e00ff */
[----:B------:R-:W-:Y:S02]  /*2f70*/  ISETP.NE.AND.EX P1, PT, R7, RZ, PT, P1 ;  /* 0x000000ff0700720c */ /* 0x000fe40003f25310 */
[----:B------:R-:W-:Y:S01]  /*2f80*/  ISETP.NE.U32.AND P0, PT, R2, 0x1, PT ;  /* 0x000000010200780c */ /* 0x000fe20003f05070 */
[----:B------:R-:W-:Y:S01]  /*2f90*/  HFMA2 R2, -RZ, RZ, -6.306171417236328125e-05, 0.01395416259765625 ;  /* 0x84222325ff027431 */ /* 0x000fe200000001ff */
[----:B------:R-:W-:Y:S02]  /*2fa0*/  MOV R4, RZ ;  /* 0x000000ff00047202 */ /* 0x000fe40000000f00 */
[----:B------:R-:W-:-:S07]  /*2fb0*/  ISETP.NE.U32.AND.EX P0, PT, RZ, RZ, PT, P0 ;  /* 0x000000ffff00720c */ /* 0x000fce0003f05100 */
[----:B------:R-:W-:Y:S06]  /*2fc0*/  @!P1 BRA `(.L_x_4622) ;  /* 0x0000000400ac9947 */ /* 0x000fec0003800000 */
[----:B------:R-:W-:Y:S01]  /*2fd0*/  IMAD.MOV.U32 R4, RZ, RZ, R7 ;  /* 0x000000ffff047224 */ /* 0x000fe200078e0007 */
[----:B------:R-:W-:Y:S01]  /*2fe0*/  LOP3.LUT R19, R6, 0xfffffffe, RZ, 0xc0, !PT ;  /* 0xfffffffe06137812 */ /* 0x000fe200078ec0ff */
[----:B------:R-:W-:Y:S01]  /*2ff0*/  IMAD.MOV.U32 R2, RZ, RZ, -0x7bdddcdb ;  /* 0x84222325ff027424 */ /* 0x000fe200078e00ff */
[----:B------:R-:W-:Y:S02]  /*3000*/  MOV R5, 0xcbf29ce4 ;  /* 0xcbf29ce400057802 */ /* 0x000fe40000000f00 */
[----:B------:R-:W-:-:S07]  /*3010*/  CS2R R10, SRZ ;  /* 0x00000000000a7805 */ /* 0x000fce000001ff00 */
.L_x_4623:
[----:B-----5:R-:W-:-:S04]  /*3020*/  LEA R22, P1, R10, R16, 0x3 ;  /* 0x000000100a167211 */ /* 0x020fc800078218ff */
[----:B------:R-:W-:-:S05]  /*3030*/  LEA.HI.X R23, R10, R17, R11, 0x3, P1 ;  /* 0x000000110a177211 */ /* 0x000fca00008f1c0b */
[----:B------:R-:W2:Y:S04]  /*3040*/  LDG.E.64 R8, desc[UR10][R22.64] ;  /* 0x0000000a16087981 */ /* 0x000ea8000c1e1b00 */
[----:B------:R0:W3:Y:S01]  /*3050*/  LDG.E.64 R6, desc[UR10][R22.64+0x8] ;  /* 0x0000080a16067981 */ /* 0x0000e2000c1e1b00 */
        /* <DEDUP_REMOVED lines=98> */
.L_x_4622:
        /* <DEDUP_REMOVED lines=51> */
.L_x_4621:
[----:B------:R-:W0:Y:S02]  /*39b0*/  LDC.64 R8, c[0x0][0x380] ;  /* 0x0000e000ff087b82 */ /* 0x000e240000000a00 */
[----:B0-----:R-:W2:Y:S01]  /*39c0*/  LDG.E.64 R18, desc[UR10][R8.64+0x8] ;  /* 0x0000080a08127981 */ /* 0x001ea2000c1e1b00 */
[----:B------:R-:W-:Y:S01]  /*39d0*/  MOV R4, 0x3a00 ;  /* 0x00003a0000047802 */ /* 0x000fe20000000f00 */
[----:B--2---:R-:W-:-:S07]  /*39e0*/  IMAD.MOV.U32 R7, RZ, RZ, R19 ;  /* 0x000000ffff077224 */ /* 0x004fce00078e0013 */
[----:B-----5:R-:W-:Y:S05]  /*39f0*/  CALL.REL.NOINC `($__internal_0_$__cuda_sm20_rem_u64) ;  /* 0x0000001c00387944 */ /* 0x020fea0003c00000 */
        /* <DEDUP_REMOVED lines=12> */
.L_x_4625:
        /* <DEDUP_REMOVED lines=15> */
.L_x_4624:
[----:B------:R-:W-:-:S04]  /*3bb0*/  LEA R6, P0, R21, R6, 0x4 ;  /* 0x0000000615067211 */ /* 0x000fc800078020ff */
[----:B------:R-:W-:-:S06]  /*3bc0*/  LEA.HI.X R7, R21, R7, R4, 0x4, P0 ;  /* 0x0000000715077211 */ /* 0x000fcc00000f2404 */
[----:B------:R-:W5:Y:S01]  /*3bd0*/  LDG.E.64 R6, desc[UR10][R6.64+0x8] ;  /* 0x0000080a06067981 */ /* 0x000f62000c1e1b00 */
[----:B------:R-:W-:Y:S01]  /*3be0*/  BSSY.RECONVERGENT B1, `(.L_x_4626) ;  /* 0x00001a6000017945 */ /* 0x000fe20003800200 */
[----:B------:R-:W-:-:S07]  /*3bf0*/  IMAD.MOV.U32 R4, RZ, RZ, RZ ;  /* 0x000000ffff047224 */ /* 0x000fce00078e00ff */
.L_x_4642:
[----:B------:R-:W0:Y:S02]  /*3c00*/  LDC.64 R10, c[0x0][0x380] ;  /* 0x0000e000ff0a7b82 */ /* 0x000e240000000a00 */
[----:B0-2---:R-:W2:Y:S02]  /*3c10*/  LDG.E.64 R8, desc[UR10][R10.64+0x20] ;  /* 0x0000200a0a087981 */ /* 0x005ea4000c1e1b00 */
[----:B--2--5:R-:W-:-:S04]  /*3c20*/  LEA R8, P0, R6, R8, 0x3 ;  /* 0x0000000806087211 */ /* 0x024fc800078018ff */
[----:B------:R-:W-:-:S06]  /*3c30*/  LEA.HI.X R9, R6, R9, R7, 0x3, P0 ;  /* 0x0000000906097211 */ /* 0x000fcc00000f1c07 */
[----:B------:R-:W5:Y:S01]  /*3c40*/  LDG.E.64 R8, desc[UR10][R8.64] ;  /* 0x0000000a08087981 */ /* 0x000f62000c1e1b00 */
[----:B------:R-:W-:Y:S01]  /*3c50*/  BSSY.RELIABLE B0, `(.L_x_4627) ;  /* 0x0000195000007945 */ /* 0x000fe20003800100 */
[----:B-1----:R-:W-:-:S07]  /*3c60*/  IMAD.MOV.U32 R19, RZ, RZ, RZ ;  /* 0x000000ffff137224 */ /* 0x002fce00078e00ff */
.L_x_4629:
[----:B-----5:R-:W-:-:S04]  /*3c70*/  IMAD.WIDE.U32 R10, R19, 0x8, R8 ;  /* 0x00000008130a7825 */ /* 0x020fc800078e0008 */
[----:B------:R-:W-:Y:S02]  /*3c80*/  IMAD.WIDE.U32 R12, R19, 0x8, R16 ;  /* 0x00000008130c7825 */ /* 0x000fe400078e0010 */
[----:B------:R-:W2:Y:S04]  /*3c90*/  LDG.E.64 R10, desc[UR10][R10.64] ;  /* 0x0000000a0a0a7981 */ /* 0x000ea8000c1e1b00 */
[----:B------:R-:W2:Y:S02]  /*3ca0*/  LDG.E.64 R12, desc[UR10][R12.64] ;  /* 0x0000000a0c0c7981 */ /* 0x000ea4000c1e1b00 */
[----:B--2---:R-:W-:-:S04]  /*3cb0*/  ISETP.NE.U32.AND P0, PT, R10, R12, PT ;  /* 0x0000000c0a00720c */ /* 0x004fc80003f05070 */
[----:B------:R-:W-:-:S13]  /*3cc0*/  ISETP.NE.AND.EX P0, PT, R11, R13, PT, P0 ;  /* 0x0000000d0b00720c */ /* 0x000fda0003f05300 */
[----:B------:R-:W-:Y:S05]  /*3cd0*/  @P0 BRA `(.L_x_4628) ;  /* 0x0000000c00640947 */ /* 0x000fea0003800000 */
[----:B------:R-:W0:Y:S01]  /*3ce0*/  LDCU UR5, c[0x0][0x390] ;  /* 0x00007200ff0577ac */ /* 0x000e220008000800 */
[----:B------:R-:W-:-:S04]  /*3cf0*/  IADD3 R19, PT, PT, R19, 0x1, RZ ;  /* 0x0000000113137810 */ /* 0x000fc80007ffe0ff */
[----:B0-----:R-:W-:-:S13]  /*3d00*/  ISETP.NE.AND P0, PT, R19, UR5, PT ;  /* 0x0000000513007c0c */ /* 0x001fda000bf05270 */
[----:B------:R-:W-:Y:S05]  /*3d10*/  @P0 BRA `(.L_x_4629) ;  /* 0xfffffffc00d40947 */ /* 0x000fea000383ffff */
[----:B------:R-:W0:Y:S02]  /*3d20*/  LDCU UR5, c[0x0][0x3a0] ;  /* 0x00007400ff0577ac */ /* 0x000e240008000800 */
[----:B0-----:R-:W-:-:S09]  /*3d30*/  UISETP.GE.AND UP0, UPT, UR5, 0x1, UPT ;  /* 0x000000010500788c */ /* 0x001fd2000bf06270 */
[----:B------:R-:W-:Y:S05]  /*3d40*/  BRA.U !UP0, `(.L_x_4630) ;  /* 0x0000000d082c7547 */ /* 0x000fea000b800000 */
[----:B------:R-:W0:Y:S02]  /*3d50*/  LDCU.64 UR14, c[0x0][0x3b8] ;  /* 0x00007700ff0e77ac */ /* 0x000e240008000a00 */
[----:B0-----:R-:W-:-:S04]  /*3d60*/  LEA R18, P0, R3, UR14, 0x3 ;  /* 0x0000000e03127c11 */ /* 0x001fc8000f8018ff */
[----:B------:R-:W-:Y:S01]  /*3d70*/  LEA.HI.X R19, R3, UR15, R0, 0x3, P0 ;  /* 0x0000000f03137c11 */ /* 0x000fe200080f1c00 */
[----:B------:R-:W0:Y:S04]  /*3d80*/  LDCU.64 UR14, c[0x0][0x3a8] ;  /* 0x00007500ff0e77ac */ /* 0x000e280008000a00 */
[----:B------:R-:W2:Y:S01]  /*3d90*/  LDG.E.64 R10, desc[UR10][R18.64] ;  /* 0x0000000a120a7981 */ /* 0x000ea2000c1e1b00 */
[----:B------:R-:W-:Y:S01]  /*3da0*/  UISETP.GE.U32.AND UP0, UPT, UR5, 0x8, UPT ;  /* 0x000000080500788c */ /* 0x000fe2000bf06070 */
[----:B------:R-:W-:Y:S01]  /*3db0*/  IMAD.MOV.U32 R27, RZ, RZ, RZ ;  /* 0x000000ffff1b7224 */ /* 0x000fe200078e00ff */
[----:B--2---:R-:W-:-:S04]  /*3dc0*/  IADD3 R10, P0, PT, R4, R10, RZ ;  /* 0x0000000a040a7210 */ /* 0x004fc80007f1e0ff */
[----:B------:R-:W-:Y:S01]  /*3dd0*/  LEA.HI.X.SX32 R11, R4, R11, 0x1, P0 ;  /* 0x0000000b040b7211 */ /* 0x000fe200000f0eff */
[----:B------:R-:W-:-:S04]  /*3de0*/  IMAD.WIDE.U32 R12, R10, UR5, RZ ;  /* 0x000000050a0c7c25 */ /* 0x000fc8000f8e00ff */
[----:B------:R-:W-:-:S04]  /*3df0*/  IMAD R11, R11, UR5, RZ ;  /* 0x000000050b0b7c24 */ /* 0x000fc8000f8e02ff */
[----:B------:R-:W-:Y:S01]  /*3e00*/  IMAD R11, R10, UR9, R11 ;  /* 0x000000090a0b7c24 */ /* 0x000fe2000f8e020b */
[----:B0-----:R-:W-:-:S03]  /*3e10*/  LEA R10, P0, R12, UR14, 0x3 ;  /* 0x0000000e0c0a7c11 */ /* 0x001fc6000f8018ff */
[----:B------:R-:W-:-:S05]  /*3e20*/  IMAD.IADD R11, R13, 0x1, R11 ;  /* 0x000000010d0b7824 */ /* 0x000fca00078e020b */
[----:B------:R-:W-:Y:S01]  /*3e30*/  LEA.HI.X R11, R12, UR15, R11, 0x3, P0 ;  /* 0x0000000f0c0b7c11 */ /* 0x000fe200080f1c0b */
[----:B------:R-:W-:Y:S06]  /*3e40*/  BRA.U !UP0, `(.L_x_4631) ;  /* 0x00000005086c7547 */ /* 0x000fec000b800000 */
[----:B------:R-:W0:Y:S01]  /*3e50*/  LDC.64 R12, c[0x0][0x380] ;  /* 0x0000e000ff0c7b82 */ /* 0x000e220000000a00 */
[----:B------:R-:W-:Y:S01]  /*3e60*/  HFMA2 R29, -RZ, RZ, 0, 0 ;  /* 0x00000000ff1d7431 */ /* 0x000fe200000001ff */
[----:B------:R-:W-:Y:S06]  /*3e70*/  BSSY.RECONVERGENT B3, `(.L_x_4632) ;  /* 0x0000057000037945 */ /* 0x000fec0003800200 */
.L_x_4633:
[----:B------:R-:W1:Y:S01]  /*3e80*/  LDC.64 R20, c[0x0][0x398] ;  /* 0x0000e600ff147b82 */ /* 0x000e620000000a00 */
[----:B0-----:R-:W2:Y:S01]  /*3e90*/  LDG.E R18, desc[UR10][R12.64+0x40] ;  /* 0x0000400a0c127981 */ /* 0x001ea2000c1e1900 */
[----:B-1----:R-:W-:-:S05]  /*3ea0*/  IMAD.WIDE.U32 R20, R29, 0x4, R20 ;  /* 0x000000041d147825 */ /* 0x002fca00078e0014 */
[----:B------:R-:W2:Y:S02]  /*3eb0*/  LDG.E R25, desc[UR10][R20.64] ;  /* 0x0000000a14197981 */ /* 0x000ea4000c1e1900 */
[----:B--2---:R-:W-:-:S13]  /*3ec0*/  ISETP.GE.AND P0, PT, R25, R18, PT ;  /* 0x000000121900720c */ /* 0x004fda0003f06270 */
[----:B------:R-:W-:-:S06]  /*3ed0*/  @!P0 IMAD.WIDE R22, R25, 0x8, R8 ;  /* 0x0000000819168825 */ /* 0x000fcc00078e0208 */
[----:B------:R-:W2:Y:S01]  /*3ee0*/  @!P0 LDG.E.64 R22, desc[UR10][R22.64] ;  /* 0x0000000a16168981 */ /* 0x000ea2000c1e1b00 */
[----:B------:R-:W-:Y:S02]  /*3ef0*/  @P0 IMAD.IADD R25, R25, 0x1, -R18 ;  /* 0x0000000119190824 */ /* 0x000fe400078e0a12 */
[----:B------:R-:W-:-:S04]  /*3f00*/  IMAD.WIDE.U32 R18, R29, 0x8, R10 ;  /* 0x000000081d127825 */ /* 0x000fc800078e000a */
[----:B------:R-:W-:Y:S01]  /*3f10*/  @P0 IMAD.WIDE R24, R25, 0x8, R16 ;  /* 0x0000000819180825 */ /* 0x000fe200078e0210 */
[----:B--2---:R-:W-:Y:S05]  /*3f20*/  @!P0 STG.E.64 desc[UR10][R18.64], R22 ;  /* 0x0000001612008986 */ /* 0x004fea000c101b0a */
[----:B------:R-:W2:Y:S04]  /*3f30*/  @P0 LDG.E.64 R24, desc[UR10][R24.64] ;  /* 0x0000000a18180981 */ /* 0x000ea8000c1e1b00 */
[----:B--2---:R0:W-:Y:S04]  /*3f40*/  @P0 STG.E.64 desc[UR10][R18.64], R24 ;  /* 0x0000001812000986 */ /* 0x0041e8000c101b0a */
        /* <DEDUP_REMOVED lines=44> */
[----:B0-----:R-:W-:-:S06]  /*4210*/  @P0 IMAD.WIDE R22, R28, 0x8, R16 ;  /* 0x000000081c160825 */ /* 0x001fcc00078e0210 */
[----:B------:R-:W2:Y:S01]  /*4220*/  @P0 LDG.E.64 R22, desc[UR10][R22.64] ;  /* 0x0000000a16160981 */ /* 0x000ea2000c1e1b00 */
[----:B------:R-:W-:-:S03]  /*4230*/  @!P0 IMAD.WIDE R26, R27, 0x8, R8 ;  /* 0x000000081b1a8825 */ /* 0x000fc600078e0208 */
[----:B--2---:R0:W-:Y:S04]  /*4240*/  @P0 STG.E.64 desc[UR10][R18.64+0x28], R22 ;  /* 0x0000281612000986 */ /* 0x0041e8000c101b0a */
[----:B------:R-:W2:Y:S04]  /*4250*/  @!P0 LDG.E.64 R26, desc[UR10][R26.64] ;  /* 0x0000000a1a1a8981 */ /* 0x000ea8000c1e1b00 */
[----:B--2---:R2:W-:Y:S04]  /*4260*/  @!P0 STG.E.64 desc[UR10][R18.64+0x28], R26 ;  /* 0x0000281a12008986 */ /* 0x0045e8000c101b0a */
[----:B------:R-:W3:Y:S04]  /*4270*/  LDG.E R28, desc[UR10][R20.64+0x18] ;  /* 0x0000180a141c7981 */ /* 0x000ee8000c1e1900 */
[----:B-1----:R-:W3:Y:S02]  /*4280*/  LDG.E R24, desc[UR10][R12.64+0x40] ;  /* 0x0000400a0c187981 */ /* 0x002ee4000c1e1900 */
[----:B---3--:R-:W-:-:S13]  /*4290*/  ISETP.GE.AND P0, PT, R28, R24, PT ;  /* 0x000000181c00720c */ /* 0x008fda0003f06270 */
[----:B------:R-:W-:-:S04]  /*42a0*/  @P0 IMAD.IADD R25, R28, 0x1, -R24 ;  /* 0x000000011c190824 */ /* 0x000fc800078e0a18 */
[----:B------:R-:W-:-:S06]  /*42b0*/  @P0 IMAD.WIDE R24, R25, 0x8, R16 ;  /* 0x0000000819180825 */ /* 0x000fcc00078e0210 */
[----:B------:R-:W3:Y:S01]  /*42c0*/  @P0 LDG.E.64 R24, desc[UR10][R24.64] ;  /* 0x0000000a18180981 */ /* 0x000ee2000c1e1b00 */
[----:B0-----:R-:W-:-:S03]  /*42d0*/  @!P0 IMAD.WIDE R22, R28, 0x8, R8 ;  /* 0x000000081c168825 */ /* 0x001fc600078e0208 */
[----:B---3--:R1:W-:Y:S04]  /*42e0*/  @P0 STG.E.64 desc[UR10][R18.64+0x30], R24 ;  /* 0x0000301812000986 */ /* 0x0083e8000c101b0a */
[----:B------:R-:W3:Y:S04]  /*42f0*/  @!P0 LDG.E.64 R22, desc[UR10][R22.64] ;  /* 0x0000000a16168981 */ /* 0x000ee8000c1e1b00 */
[----:B---3--:R1:W-:Y:S04]  /*4300*/  @!P0 STG.E.64 desc[UR10][R18.64+0x30], R22 ;  /* 0x0000301612008986 */ /* 0x0083e8000c101b0a */
[----:B------:R-:W3:Y:S04]  /*4310*/  LDG.E R28, desc[UR10][R20.64+0x1c] ;  /* 0x00001c0a141c7981 */ /* 0x000ee8000c1e1900 */
[----:B--2---:R-:W3:Y:S02]  /*4320*/  LDG.E R26, desc[UR10][R12.64+0x40] ;  /* 0x0000400a0c1a7981 */ /* 0x004ee4000c1e1900 */
[----:B---3--:R-:W-:-:S13]  /*4330*/  ISETP.GE.AND P0, PT, R28, R26, PT ;  /* 0x0000001a1c00720c */ /* 0x008fda0003f06270 */
[----:B------:R-:W-:-:S04]  /*4340*/  @P0 IMAD.IADD R27, R28, 0x1, -R26 ;  /* 0x000000011c1b0824 */ /* 0x000fc800078e0a1a */
[----:B------:R-:W-:-:S06]  /*4350*/  @P0 IMAD.WIDE R20, R27, 0x8, R16 ;  /* 0x000000081b140825 */ /* 0x000fcc00078e0210 */
[----:B------:R-:W2:Y:S01]  /*4360*/  @P0 LDG.E.64 R20, desc[UR10][R20.64] ;  /* 0x0000000a14140981 */ /* 0x000ea2000c1e1b00 */
[----:B------:R-:W-:Y:S01]  /*4370*/  @!P0 IMAD.WIDE R26, R28, 0x8, R8 ;  /* 0x000000081c1a8825 */ /* 0x000fe200078e0208 */
[----:B------:R-:W-:Y:S02]  /*4380*/  IADD3 R29, PT, PT, R29, 0x8, RZ ;  /* 0x000000081d1d7810 */ /* 0x000fe40007ffe0ff */
[----:B--2---:R1:W-:Y:S04]  /*4390*/  @P0 STG.E.64 desc[UR10][R18.64+0x38], R20 ;  /* 0x0000381412000986 */ /* 0x0043e8000c101b0a */
[----:B------:R-:W2:Y:S04]  /*43a0*/  @!P0 LDG.E.64 R26, desc[UR10][R26.64] ;  /* 0x0000000a1a1a8981 */ /* 0x000ea8000c1e1b00 */
[----:B--2---:R1:W-:Y:S01]  /*43b0*/  @!P0 STG.E.64 desc[UR10][R18.64+0x38], R26 ;  /* 0x0000381a12008986 */ /* 0x0043e2000c101b0a */
[----:B------:R-:W-:-:S13]  /*43c0*/  ISETP.NE.AND P0, PT, R29, UR6, PT ;  /* 0x000000061d007c0c */ /* 0x000fda000bf05270 */
[----:B-1----:R-:W-:Y:S05]  /*43d0*/  @P0 BRA `(.L_x_4633) ;  /* 0xfffffff800a80947 */ /* 0x002fea000383ffff */
[----:B------:R-:W-:Y:S05]  /*43e0*/  BSYNC.RECONVERGENT B3 ;  /* 0x0000000000037941 */ /* 0x000fea0003800200 */
.L_x_4632:
[----:B------:R-:W-:-:S07]  /*43f0*/  IMAD.U32 R27, RZ, RZ, UR6 ;  /* 0x00000006ff1b7e24 */ /* 0x000fce000f8e00ff */
.L_x_4631:
[----:B------:R-:W-:-:S09]  /*4400*/  UISETP.NE.AND UP0, UPT, UR7, URZ, UPT ;  /* 0x000000ff0700728c */ /* 0x000fd2000bf05270 */
[----:B------:R-:W-:Y:S05]  /*4410*/  BRA.U !UP0, `(.L_x_4630) ;  /* 0x0000000508787547 */ /* 0x000fea000b800000 */
[----:B------:R-:W0:Y:S01]  /*4420*/  LDCU UR13, c[0x0][0x3a0] ;  /* 0x00007400ff0d77ac */ /* 0x000e220008000800 */
[----:B------:R-:W-:-:S04]  /*4430*/  UIADD3 UR8, UPT, UPT, UR7, -0x1, URZ ;  /* 0xffffffff07087890 */ /* 0x000fc8000fffe0ff */
[----:B------:R-:W-:Y:S02]  /*4440*/  UISETP.GE.U32.AND UP1, UPT, UR8, 0x3, UPT ;  /* 0x000000030800788c */ /* 0x000fe4000bf26070 */
[----:B0-----:R-:W-:-:S07]  /*4450*/  ULOP3.LUT UP0, UR5, UR13, 0x3, URZ, 0xc0, !UPT ;  /* 0x000000030d057892 */ /* 0x001fce000f80c0ff */
[----:B------:R-:W-:Y:S05]  /*4460*/  BRA.U !UP1, `(.L_x_4634) ;  /* 0x0000000109b47547 */ /* 0x000fea000b800000 */
[----:B------:R-:W0:Y:S08]  /*4470*/  LDC.64 R20, c[0x0][0x398] ;  /* 0x0000e600ff147b82 */ /* 0x000e300000000a00 */
[----:B------:R-:W1:Y:S01]  /*4480*/  LDC.64 R18, c[0x0][0x380] ;  /* 0x0000e000ff127b82 */ /* 0x000e620000000a00 */
[----:B0-----:R-:W-:-:S05]  /*4490*/  IMAD.WIDE.U32 R20, R27, 0x4, R20 ;  /* 0x000000041b147825 */ /* 0x001fca00078e0014 */
[----:B------:R-:W2:Y:S04]  /*44a0*/  LDG.E R25, desc[UR10][R20.64] ;  /* 0x0000000a14197981 */ /* 0x000ea8000c1e1900 */
[----:B-1----:R-:W2:Y:S02]  /*44b0*/  LDG.E R12, desc[UR10][R18.64+0x40] ;  /* 0x0000400a120c7981 */ /* 0x002ea4000c1e1900 */
[----:B--2---:R-:W-:-:S13]  /*44c0*/  ISETP.GE.AND P0, PT, R25, R12, PT ;  /* 0x0000000c1900720c */ /* 0x004fda0003f06270 */
[----:B------:R-:W-:-:S04]  /*44d0*/  @P0 IMAD.IADD R29, R25, 0x1, -R12 ;  /* 0x00000001191d0824 */ /* 0x000fc800078e0a0c */
[----:B------:R-:W-:-:S05]  /*44e0*/  @P0 IMAD.WIDE R28, R29, 0x8, R16 ;  /* 0x000000081d1c0825 */ /* 0x000fca00078e0210 */
[----:B------:R-:W2:Y:S01]  /*44f0*/  @P0 LDG.E.64 R22, desc[UR10][R28.64] ;  /* 0x0000000a1c160981 */ /* 0x000ea2000c1e1b00 */
[----:B------:R-:W-:-:S04]  /*4500*/  IMAD.WIDE.U32 R12, R27, 0x8, R10 ;  /* 0x000000081b0c7825 */ /* 0x000fc800078e000a */
[----:B------:R-:W-:Y:S01]  /*4510*/  @!P0 IMAD.WIDE R24, R25, 0x8, R8 ;  /* 0x0000000819188825 */ /* 0x000fe200078e0208 */
[----:B--2---:R0:W-:Y:S05]  /*4520*/  @P0 STG.E.64 desc[UR10][R12.64], R22 ;  /* 0x000000160c000986 */ /* 0x0041ea000c101b0a */
        /* <DEDUP_REMOVED lines=23> */
[----:B------:R-:W3:Y:S02]  /*46a0*/  LDG.E R26, desc[UR10][R18.64+0x40] ;  /* 0x0000400a121a7981 */ /* 0x000ee4000c1e1900 */
[----:B---3--:R-:W-:-:S13]  /*46b0*/  ISETP.GE.AND P0, PT, R21, R26, PT ;  /* 0x0000001a1500720c */ /* 0x008fda0003f06270 */
[----:B--2---:R-:W-:-:S04]  /*46c0*/  @P0 IMAD.IADD R29, R21, 0x1, -R26 ;  /* 0x00000001151d0824 */ /* 0x004fc800078e0a1a */
[----:B------:R-:W-:-:S06]  /*46d0*/  @P0 IMAD.WIDE R28, R29, 0x8, R16 ;  /* 0x000000081d1c0825 */ /* 0x000fcc00078e0210 */
[----:B------:R-:W2:Y:S01]  /*46e0*/  @P0 LDG.E.64 R28, desc[UR10][R28.64] ;  /* 0x0000000a1c1c0981 */ /* 0x000ea2000c1e1b00 */
[----:B------:R-:W-:-:S03]  /*46f0*/  @!P0 IMAD.WIDE R18, R21, 0x8, R8 ;  /* 0x0000000815128825 */ /* 0x000fc600078e0208 */
[----:B--2---:R1:W-:Y:S04]  /*4700*/  @P0 STG.E.64 desc[UR10][R12.64+0x18], R28 ;  /* 0x0000181c0c000986 */ /* 0x0043e8000c101b0a */
[----:B0-----:R-:W2:Y:S01]  /*4710*/  @!P0 LDG.E.64 R24, desc[UR10][R18.64] ;  /* 0x0000000a12188981 */ /* 0x001ea2000c1e1b00 */
[----:B------:R-:W-:-:S03]  /*4720*/  IADD3 R27, PT, PT, R27, 0x4, RZ ;  /* 0x000000041b1b7810 */ /* 0x000fc60007ffe0ff */
[----:B--2---:R1:W-:Y:S04]  /*4730*/  @!P0 STG.E.64 desc[UR10][R12.64+0x18], R24 ;  /* 0x000018180c008986 */ /* 0x0043e8000c101b0a */
.L_x_4634:
[----:B------:R-:W-:Y:S05]  /*4740*/  BRA.U !UP0, `(.L_x_4630) ;  /* 0x0000000108ac7547 */ /* 0x000fea000b800000 */
[----:B------:R-:W-:Y:S02]  /*4750*/  UISETP.NE.AND UP0, UPT, UR5, 0x1, UPT ;  /* 0x000000010500788c */ /* 0x000fe4000bf05270 */
[----:B------:R-:W-:-:S07]  /*4760*/  ULOP3.LUT UP1, URZ, UR13, 0x1, URZ, 0xc0, !UPT ;  /* 0x000000010dff7892 */ /* 0x000fce000f82c0ff */
[----:B------:R-:W-:Y:S05]  /*4770*/  BRA.U !UP0, `(.L_x_4635) ;  /* 0x0000000108647547 */ /* 0x000fea000b800000 */
[----:B------:R-:W0:Y:S08]  /*4780*/  LDC.64 R18, c[0x0][0x398] ;  /* 0x0000e600ff127b82 */ /* 0x000e300000000a00 */
[----:B-1----:R-:W1:Y:S01]  /*4790*/  LDC.64 R12, c[0x0][0x380] ;  /* 0x0000e000ff0c7b82 */ /* 0x002e620000000a00 */
[----:B0-----:R-:W-:-:S05]  /*47a0*/  IMAD.WIDE.U32 R18, R27, 0x4, R18 ;  /* 0x000000041b127825 */ /* 0x001fca00078e0012 */
[----:B------:R-:W2:Y:S04]  /*47b0*/  LDG.E R25, desc[UR10][R18.64] ;  /* 0x0000000a12197981 */ /* 0x000ea8000c1e1900 */
[----:B-1----:R-:W2:Y:S02]  /*47c0*/  LDG.E R20, desc[UR10][R12.64+0x40] ;  /* 0x0000400a0c147981 */ /* 0x002ea4000c1e1900 */
[----:B--2---:R-:W-:-:S13]  /*47d0*/  ISETP.GE.AND P0, PT, R25, R20, PT ;  /* 0x000000141900720c */ /* 0x004fda0003f06270 */
[----:B------:R-:W-:-:S04]  /*47e0*/  @P0 IMAD.IADD R21, R25, 0x1, -R20 ;  /* 0x0000000119150824 */ /* 0x000fc800078e0a14 */
[----:B------:R-:W-:-:S06]  /*47f0*/  @P0 IMAD.WIDE R20, R21, 0x8, R16 ;  /* 0x0000000815140825 */ /* 0x000fcc00078e0210 */
[----:B------:R-:W2:Y:S01]  /*4800*/  @P0 LDG.E.64 R20, desc[UR10][R20.64] ;  /* 0x0000000a14140981 */ /* 0x000ea2000c1e1b00 */
[----:B------:R-:W-:-:S04]  /*4810*/  IMAD.WIDE.U32 R22, R27, 0x8, R10 ;  /* 0x000000081b167825 */ /* 0x000fc800078e000a */
[----:B------:R-:W-:Y:S01]  /*4820*/  @!P0 IMAD.WIDE R24, R25, 0x8, R8 ;  /* 0x0000000819188825 */ /* 0x000fe200078e0208 */
[----:B--2---:R0:W-:Y:S05]  /*4830*/  @P0 STG.E.64 desc[UR10][R22.64], R20 ;  /* 0x0000001416000986 */ /* 0x0041ea000c101b0a */
[----:B------:R-:W2:Y:S04]  /*4840*/  @!P0 LDG.E.64 R24, desc[UR10][R24.64] ;  /* 0x0000000a18188981 */ /* 0x000ea8000c1e1b00 */
[----:B--2---:R2:W-:Y:S04]  /*4850*/  @!P0 STG.E.64 desc[UR10][R22.64], R24 ;  /* 0x0000001816008986 */ /* 0x0045e8000c101b0a */
[----:B------:R-:W3:Y:S04]  /*4860*/  LDG.E R26, desc[UR10][R18.64+0x4] ;  /* 0x0000040a121a7981 */ /* 0x000ee8000c1e1900 */
[----:B------:R-:W3:Y:S02]  /*4870*/  LDG.E R12, desc[UR10][R12.64+0x40] ;  /* 0x0000400a0c0c7981 */ /* 0x000ee4000c1e1900 */
[----:B---3--:R-:W-:-:S13]  /*4880*/  ISETP.GE.AND P0, PT, R26, R12, PT ;  /* 0x0000000c1a00720c */ /* 0x008fda0003f06270 */
[----:B------:R-:W-:-:S04]  /*4890*/  @P0 IMAD.IADD R29, R26, 0x1, -R12 ;  /* 0x000000011a1d0824 */ /* 0x000fc800078e0a0c */
[----:B------:R-:W-:-:S06]  /*48a0*/  @P0 IMAD.WIDE R28, R29, 0x8, R16 ;  /* 0x000000081d1c0825 */ /* 0x000fcc00078e0210 */
[----:B------:R-:W3:Y:S01]  /*48b0*/  @P0 LDG.E.64 R28, desc[UR10][R28.64] ;  /* 0x0000000a1c1c0981 */ /* 0x000ee2000c1e1b00 */
[----:B------:R-:W-:-:S03]  /*48c0*/  @!P0 IMAD.WIDE R12, R26, 0x8, R8 ;  /* 0x000000081a0c8825 */ /* 0x000fc600078e0208 */
[----:B---3--:R2:W-:Y:S04]  /*48d0*/  @P0 STG.E.64 desc[UR10][R22.64+0x8], R28 ;  /* 0x0000081c16000986 */ /* 0x0085e8000c101b0a */
[----:B0-----:R-:W3:Y:S01]  /*48e0*/  @!P0 LDG.E.64 R20, desc[UR10][R12.64] ;  /* 0x0000000a0c148981 */ /* 0x001ee2000c1e1b00 */
[----:B------:R-:W-:-:S03]  /*48f0*/  IADD3 R27, PT, PT, R27, 0x2, RZ ;  /* 0x000000021b1b7810 */ /* 0x000fc60007ffe0ff */
[----:B---3--:R2:W-:Y:S04]  /*4900*/  @!P0 STG.E.64 desc[UR10][R22.64+0x8], R20 ;  /* 0x0000081416008986 */ /* 0x0085e8000c101b0a */
.L_x_4635:
[----:B------:R-:W-:Y:S05]  /*4910*/  BRA.U !UP1, `(.L_x_4630) ;  /* 0x0000000109387547 */ /* 0x000fea000b800000 */
[----:B------:R-:W0:Y:S08]  /*4920*/  LDC.64 R18, c[0x0][0x398] ;  /* 0x0000e600ff127b82 */ /* 0x000e300000000a00 */
[----:B--2---:R-:W2:Y:S01]  /*4930*/  LDC.64 R20, c[0x0][0x380] ;  /* 0x0000e000ff147b82 */ /* 0x004ea20000000a00 */
[----:B0-----:R-:W-:-:S06]  /*4940*/  IMAD.WIDE.U32 R18, R27, 0x4, R18 ;  /* 0x000000041b127825 */ /* 0x001fcc00078e0012 */
[----:B------:R-:W3:Y:S04]  /*4950*/  LDG.E R19, desc[UR10][R18.64] ;  /* 0x0000000a12137981 */ /* 0x000ee8000c1e1900 */
[----:B--2---:R-:W3:Y:S02]  /*4960*/  LDG.E R20, desc[UR10][R20.64+0x40] ;  /* 0x0000400a14147981 */ /* 0x004ee4000c1e1900 */
[----:B---3--:R-:W-:-:S13]  /*4970*/  ISETP.GE.AND P0, PT, R19, R20, PT ;  /* 0x000000141300720c */ /* 0x008fda0003f06270 */
[----:B-1----:R-:W-:-:S04]  /*4980*/  @P0 IMAD.IADD R13, R19, 0x1, -R20 ;  /* 0x00000001130d0824 */ /* 0x002fc800078e0a14 */
[----:B------:R-:W-:-:S06]  /*4990*/  @P0 IMAD.WIDE R12, R13, 0x8, R16 ;  /* 0x000000080d0c0825 */ /* 0x000fcc00078e0210 */
[----:B------:R-:W2:Y:S01]  /*49a0*/  @P0 LDG.E.64 R12, desc[UR10][R12.64] ;  /* 0x0000000a0c0c0981 */ /* 0x000ea2000c1e1b00 */
[----:B------:R-:W-:-:S04]  /*49b0*/  IMAD.WIDE.U32 R10, R27, 0x8, R10 ;  /* 0x000000081b0a7825 */ /* 0x000fc800078e000a */
[----:B------:R-:W-:Y:S01]  /*49c0*/  @!P0 IMAD.WIDE R8, R19, 0x8, R8 ;  /* 0x0000000813088825 */ /* 0x000fe200078e0208 */
[----:B--2---:R0:W-:Y:S05]  /*49d0*/  @P0 STG.E.64 desc[UR10][R10.64], R12 ;  /* 0x0000000c0a000986 */ /* 0x0041ea000c101b0a */
[----:B------:R-:W2:Y:S04]  /*49e0*/  @!P0 LDG.E.64 R8, desc[UR10][R8.64] ;  /* 0x0000000a08088981 */ /* 0x000ea8000c1e1b00 */
[----:B--2---:R0:W-:Y:S02]  /*49f0*/  @!P0 STG.E.64 desc[UR10][R10.64], R8 ;  /* 0x000000080a008986 */ /* 0x0041e4000c101b0a */
.L_x_4630:
[----:B0-----:R-:W3:Y:S01]  /*4a00*/  LDG.E.64 R8, desc[UR10][R14.64] ;  /* 0x0000000a0e087981 */ /* 0x001ee2000c1e1b00 */
[----:B------:R-:W-:-:S05]  /*4a10*/  VIADD R4, R4, 0x1 ;  /* 0x0000000104047836 */ /* 0x000fca0000000000 */
[----:B------:R-:W-:Y:S02]  /*4a20*/  SHF.R.S32.HI R11, RZ, 0x1f, R4 ;  /* 0x0000001fff0b7819 */ /* 0x000fe40000011404 */
[----:B---3--:R-:W-:-:S04]  /*4a30*/  ISETP.GT.U32.AND P0, PT, R8, R4, PT ;  /* 0x000000040800720c */ /* 0x008fc80003f04070 */
[----:B------:R-:W-:-:S13]  /*4a40*/  ISETP.GT.U32.AND.EX P0, PT, R9, R11, PT, P0 ;  /* 0x0000000b0900720c */ /* 0x000fda0003f04100 */
[----:B------:R-:W-:Y:S05]  /*4a50*/  @!P0 EXIT ;  /* 0x000000000000894d */ /* 0x000fea0003800000 */
[----:B------:R-:W-:Y:S05]  /*4a60*/  BRA `(.L_x_4636) ;  /* 0x0000000800cc7947 */ /* 0x000fea0003800000 */
.L_x_4628:
[----:B------:R-:W0:Y:S02]  /*4a70*/  LDC.64 R12, c[0x0][0x380] ;  /* 0x0000e000ff0c7b82 */ /* 0x000e240000000a00 */
[----:B0-----:R-:W2:Y:S01]  /*4a80*/  LDG.E.64 R12, desc[UR10][R12.64+0x18] ;  /* 0x0000180a0c0c7981 */ /* 0x001ea2000c1e1b00 */
[----:B------:R-:W-:Y:S02]  /*4a90*/  HFMA2 R22, -RZ, RZ, -6.306171417236328125e-05, 0.01395416259765625 ;  /* 0x84222325ff167431 */ /* 0x000fe400000001ff */
[----:B------:R-:W-:Y:S01]  /*4aa0*/  IMAD.MOV.U32 R26, RZ, RZ, -0x340d631c ;  /* 0xcbf29ce4ff1a7424 */ /* 0x000fe200078e00ff */
[----:B--2---:R-:W-:-:S04]  /*4ab0*/  ISETP.NE.U32.AND P0, PT, R12, RZ, PT ;  /* 0x000000ff0c00720c */ /* 0x004fc80003f05070 */
[----:B------:R-:W-:-:S13]  /*4ac0*/  ISETP.NE.AND.EX P0, PT, R13, RZ, PT, P0 ;  /* 0x000000ff0d00720c */ /* 0x000fda0003f05300 */
[----:B------:R-:W-:Y:S05]  /*4ad0*/  @!P0 BRA `(.L_x_4637) ;  /* 0x0000000800a08947 */ /* 0x000fea0003800000 */
[----:B------:R-:W-:Y:S01]  /*4ae0*/  ISETP.NE.U32.AND P0, PT, R12, 0x1, PT ;  /* 0x000000010c00780c */ /* 0x000fe20003f05070 */
[----:B------:R-:W-:Y:S01]  /*4af0*/  IMAD.MOV.U32 R22, RZ, RZ, -0x7bdddcdb ;  /* 0x84222325ff167424 */ /* 0x000fe200078e00ff */
[----:B------:R-:W-:Y:S01]  /*4b00*/  MOV R26, 0xcbf29ce4 ;  /* 0xcbf29ce4001a7802 */ /* 0x000fe20000000f00 */
[----:B------:R-:W-:Y:S01]  /*4b10*/  IMAD.MOV.U32 R18, RZ, RZ, RZ ;  /* 0x000000ffff127224 */ /* 0x000fe200078e00ff */
[----:B------:R-:W-:Y:S01]  /*4b20*/  ISETP.NE.AND.EX P0, PT, R13, RZ, PT, P0 ;  /* 0x000000ff0d00720c */ /* 0x000fe20003f05300 */
[----:B------:R-:W-:-:S12]  /*4b30*/  IMAD.MOV.U32 R11, RZ, RZ, RZ ;  /* 0x000000ffff0b7224 */ /* 0x000fd800078e00ff */
[----:B------:R-:W-:Y:S05]  /*4b40*/  @!P0 BRA `(.L_x_4638) ;  /* 0x0000000400b08947 */ /* 0x000fea0003800000 */
[----:B------:R-:W-:Y:S01]  /*4b50*/  BSSY.RECONVERGENT B3, `(.L_x_4639) ;  /* 0x000006a000037945 */ /* 0x000fe20003800200 */
[----:B------:R-:W-:Y:S01]  /*4b60*/  MOV R22, 0x84222325 ;  /* 0x8422232500167802 */ /* 0x000fe20000000f00 */
[----:B------:R-:W-:Y:S01]  /*4b70*/  IMAD.MOV.U32 R26, RZ, RZ, -0x340d631c ;  /* 0xcbf29ce4ff1a7424 */ /* 0x000fe200078e00ff */
[----:B------:R-:W-:-:S07]  /*4b80*/  CS2R R10, SRZ ;  /* 0x00000000000a7805 */ /* 0x000fce000001ff00 */
.L_x_4640:
[----:B------:R-:W-:-:S04]  /*4b90*/  LEA R24, P0, R11, R8, 0x3 ;  /* 0x000000080b187211 */ /* 0x000fc800078018ff */
[----:B------:R-:W-:-:S05]  /*4ba0*/  LEA.HI.X R25, R11, R9, R10, 0x3, P0 ;  /* 0x000000090b197211 */ /* 0x000fca00000f1c0a */
[----:B------:R-:W2:Y:S04]  /*4bb0*/  LDG.E.64 R20, desc[UR10][R24.64] ;  /* 0x0000000a18147981 */ /* 0x000ea8000c1e1b00 */
[----:B------:R0:W3:Y:S01]  /*4bc0*/  LDG.E.64 R18, desc[UR10][R24.64+0x8] ;  /* 0x0000080a18127981 */ /* 0x0000e2000c1e1b00 */
[----:B------:R-:W-:Y:S01]  /*4bd0*/  IMAD R23, R26, 0x1b3, RZ ;  /* 0x000001b31a177824 */ /* 0x000fe200078e02ff */
[----:B------:R-:W-:-:S05]  /*4be0*/  IADD3 R11, P0, PT, R11, 0x2, RZ ;  /* 0x000000020b0b7810 */ /* 0x000fca0007f1e0ff */
[----:B------:R-:W-:Y:S01]  /*4bf0*/  IMAD.X R10, RZ, RZ, R10, P0 ;  /* 0x000000ffff0a7224 */ /* 0x000fe200000e060a */
        /* <DEDUP_REMOVED lines=91> */
[----:B------:R-:W-:-:S03]  /*51b0*/  IMAD.WIDE.U32 R22, R20, 0x1b3, RZ ;  /* 0x000001b314167825 */ /* 0x000fc600078e00ff */
[----:B------:R-:W-:-:S05]  /*51c0*/  LEA R21, R20, R21, 0x8 ;  /* 0x0000001514157211 */ /* 0x000fca00078e40ff */
[----:B------:R-:W-:-:S04]  /*51d0*/  IMAD.IADD R26, R23, 0x1, R21 ;  /* 0x00000001171a7824 */ /* 0x000fc800078e0215 */
[----:B------:R-:W-:Y:S05]  /*51e0*/  @P0 BRA `(.L_x_4640) ;  /* 0xfffffff800680947 */ /* 0x000fea000383ffff */
[----:B------:R-:W-:Y:S05]  /*51f0*/  BSYNC.RECONVERGENT B3 ;  /* 0x0000000000037941 */ /* 0x000fea0003800200 */
.L_x_4639:
[----:B------:R-:W-:-:S07]  /*5200*/  IMAD.MOV.U32 R11, RZ, RZ, R13 ;  /* 0x000000ffff0b7224 */ /* 0x000fce00078e000d */
.L_x_4638:
[----:B------:R-:W-:-:S04]  /*5210*/  LOP3.LUT R12, R12, 0x1, RZ, 0xc0, !PT ;  /* 0x000000010c0c7812 */ /* 0x000fc800078ec0ff */
[----:B------:R-:W-:-:S04]  /*5220*/  ISETP.NE.U32.AND P0, PT, R12, 0x1, PT ;  /* 0x000000010c00780c */ /* 0x000fc80003f05070 */
[----:B------:R-:W-:-:S13]  /*5230*/  ISETP.NE.U32.AND.EX P0, PT, RZ, RZ, PT, P0 ;  /* 0x000000ffff00720c */ /* 0x000fda0003f05100 */
[----:B------:R-:W-:Y:S05]  /*5240*/  @P0 BRA `(.L_x_4637) ;  /* 0x0000000000c40947 */ /* 0x000fea0003800000 */
[----:B------:R-:W-:-:S04]  /*5250*/  LEA R8, P0, R18, R8, 0x3 ;  /* 0x0000000812087211 */ /* 0x000fc800078018ff */
[----:B------:R-:W-:-:S06]  /*5260*/  LEA.HI.X R9, R18, R9, R11, 0x3, P0 ;  /* 0x0000000912097211 */ /* 0x000fcc00000f1c0b */
[----:B------:R-:W2:Y:S01]  /*5270*/  LDG.E.64 R8, desc[UR10][R8.64] ;  /* 0x0000000a08087981 */ /* 0x000ea2000c1e1b00 */
        /* <DEDUP_REMOVED lines=46> */
.L_x_4637:
[----:B------:R-:W-:-:S04]  /*5560*/  ISETP.NE.U32.AND P0, PT, R22, R2, PT ;  /* 0x000000021600720c */ /* 0x000fc80003f05070 */
[----:B------:R-:W-:-:S13]  /*5570*/  ISETP.NE.AND.EX P0, PT, R26, R5, PT, P0 ;  /* 0x000000051a00720c */ /* 0x000fda0003f05300 */
[----:B------:R-:W-:Y:S05]  /*5580*/  @P0 BREAK.RELIABLE B0 ;  /* 0x0000000000000942 */ /* 0x000fea0003800100 */
[----:B------:R-:W-:Y:S05]  /*5590*/  @P0 BRA `(.L_x_4641) ;  /* 0x0000000000280947 */ /* 0x000fea0003800000 */
.L_x_4636:
[----:B------:R-:W-:Y:S05]  /*55a0*/  BSYNC.RELIABLE B0 ;  /* 0x0000000000007941 */ /* 0x000fea0003800100 */
.L_x_4627:
[----:B------:R-:W0:Y:S02]  /*55b0*/  LDC.64 R8, c[0x0][0x380] ;  /* 0x0000e000ff087b82 */ /* 0x000e240000000a00 */
[----:B0-----:R-:W3:Y:S01]  /*55c0*/  LDG.E.64 R8, desc[UR10][R8.64+0x30] ;  /* 0x0000300a08087981 */ /* 0x001ee2000c1e1b00 */
[----:B------:R-:W-:-:S05]  /*55d0*/  IADD3 R6, P0, PT, R6, 0x1, RZ ;  /* 0x0000000106067810 */ /* 0x000fca0007f1e0ff */
[----:B------:R-:W-:Y:S01]  /*55e0*/  IMAD.X R7, RZ, RZ, R7, P0 ;  /* 0x000000ffff077224 */ /* 0x000fe200000e0607 */
[----:B---3--:R-:W-:-:S04]  /*55f0*/  IADD3 R11, P1, PT, R8, -0x1, RZ ;  /* 0xffffffff080b7810 */ /* 0x008fc80007f3e0ff */
[----:B------:R-:W-:Y:S02]  /*5600*/  IADD3.X R10, PT, PT, R9, -0x1, RZ, P1, !PT ;  /* 0xffffffff090a7810 */ /* 0x000fe40000ffe4ff */
[----:B------:R-:W-:-:S04]  /*5610*/  ISETP.GT.U32.AND P0, PT, R6, R11, PT ;  /* 0x0000000b0600720c */ /* 0x000fc80003f04070 */
[----:B------:R-:W-:-:S13]  /*5620*/  ISETP.GT.U32.AND.EX P0, PT, R7, R10, PT, P0 ;  /* 0x0000000a0700720c */ /* 0x000fda0003f04100 */
[----:B------:R-:W-:Y:S05]  /*5630*/  @!P0 BRA `(.L_x_4642) ;  /* 0xffffffe400708947 */ /* 0x000fea000383ffff */
.L_x_4641:
[----:B------:R-:W-:Y:S05]  /*5640*/  BSYNC.RECONVERGENT B1 ;  /* 0x0000000000017941 */ /* 0x000fea0003800200 */
.L_x_4626:
[----:B-1----:R-:W0:Y:S02]  /*5650*/  LDC.64 R12, c[0x0][0x388] ;  /* 0x0000e200ff0c7b82 */ /* 0x002e240000000a00 */
[----:B0-----:R-:W5:Y:S02]  /*5660*/  LDG.E.64 R12, desc[UR10][R12.64+0x30] ;  /* 0x0000300a0c0c7981 */ /* 0x001f64000c1e1b00 */
.L_x_4620:
[----:B------:R-:W-:Y:S05]  /*5670*/  BSYNC.RECONVERGENT B2 ;  /* 0x0000000000027941 */ /* 0x000fea0003800200 */
.L_x_4619:
[----:B------:R-:W-:-:S04]  /*5680*/  IADD3 R3, P0, PT, R3, UR4, RZ ;  /* 0x0000000403037c10 */ /* 0x000fc8000ff1e0ff */
[----:B------:R-:W-:Y:S02]  /*5690*/  IADD3.X R0, PT, PT, R0, UR12, RZ, P0, !PT ;  /* 0x0000000c00007c10 */ /* 0x000fe400087fe4ff */
[----:B-----5:R-:W-:-:S04]  /*56a0*/  ISETP.GE.U32.AND P0, PT, R3, R12, PT ;  /* 0x0000000c0300720c */ /* 0x020fc80003f06070 */
[----:B------:R-:W-:-:S13]  /*56b0*/  ISETP.GE.U32.AND.EX P0, PT, R0, R13, PT, P0 ;  /* 0x0000000d0000720c */ /* 0x000fda0003f06100 */
[----:B------:R-:W-:Y:S05]  /*56c0*/  @!P0 BRA `(.L_x_4643) ;  /* 0xffffffd400c48947 */ /* 0x000fea000383ffff */
[----:B------:R-:W-:Y:S05]  /*56d0*/  EXIT ;  /* 0x000000000000794d */ /* 0x000fea0003800000 */
        .weak           $__internal_0_$__cuda_sm20_rem_u64
        .type           $__internal_0_$__cuda_sm20_rem_u64,@function
        .size           $__internal_0_$__cuda_sm20_rem_u64,(.L_x_4719 - $__internal_0_$__cuda_sm20_rem_u64)
$__internal_0_$__cuda_sm20_rem_u64:
[----:B------:R-:W-:-:S06]  /*56e0*/  IMAD.MOV.U32 R6, RZ, RZ, R18 ;  /* 0x000000ffff067224 */ /* 0x000fcc00078e0012 */
[----:B------:R-:W0:Y:S08]  /*56f0*/  I2F.U64.RP R6, R6 ;  /* 0x0000000600067312 */ /* 0x000e300000309000 */
[----:B0-----:R-:W0:Y:S02]  /*5700*/  MUFU.RCP R10, R6 ;  /* 0x00000006000a7308 */ /* 0x001e240000001000 */
[----:B0-----:R-:W-:-:S06]  /*5710*/  IADD3 R10, PT, PT, R10, 0x1ffffffe, RZ ;  /* 0x1ffffffe0a0a7810 */ /* 0x001fcc0007ffe0ff */
[----:B------:R-:W0:Y:S02]  /*5720*/  F2I.U64.TRUNC R24, R10 ;  /* 0x0000000a00187311 */ /* 0x000e24000020d800 */
[----:B0-----:R-:W-:-:S04]  /*5730*/  IMAD.WIDE.U32 R8, R24, R18, RZ ;  /* 0x0000001218087225 */ /* 0x001fc800078e00ff */
[C---:B------:R-:W-:Y:S01]  /*5740*/  IMAD R9, R24.reuse, R7, R9 ;  /* 0x0000000718097224 */ /* 0x040fe200078e0209 */
[----:B------:R-:W-:Y:S01]  /*5750*/  IADD3 R8, P0, PT, RZ, -R8, RZ ;  /* 0x80000008ff087210 */ /* 0x000fe20007f1e0ff */
[----:B------:R-:W-:Y:S02]  /*5760*/  IMAD.MOV.U32 R23, RZ, RZ, R24 ;  /* 0x000000ffff177224 */ /* 0x000fe400078e0018 */
[----:B------:R-:W-:Y:S02]  /*5770*/  IMAD R9, R25, R18, R9 ;  /* 0x0000001219097224 */ /* 0x000fe400078e0209 */
[----:B------:R-:W-:-:S04]  /*5780*/  IMAD.HI.U32 R22, R24, R8, RZ ;  /* 0x0000000818167227 */ /* 0x000fc800078e00ff */
[----:B------:R-:W-:-:S04]  /*5790*/  IMAD.X R9, RZ, RZ, ~R9, P0 ;  /* 0x000000ffff097224 */ /* 0x000fc800000e0e09 */
[----:B------:R-:W-:-:S04]  /*57a0*/  IMAD.WIDE.U32 R22, P0, R24, R9, R22 ;  /* 0x0000000918167225 */ /* 0x000fc80007800016 */
[C---:B------:R-:W-:Y:S02]  /*57b0*/  IMAD R6, R25.reuse, R9, RZ ;  /* 0x0000000919067224 */ /* 0x040fe400078e02ff */
[----:B------:R-:W-:-:S04]  /*57c0*/  IMAD.HI.U32 R11, P1, R25, R8, R22 ;  /* 0x00000008190b7227 */ /* 0x000fc80007820016 */
[----:B------:R-:W-:Y:S01]  /*57d0*/  IMAD.HI.U32 R9, R25, R9, RZ ;  /* 0x0000000919097227 */ /* 0x000fe200078e00ff */
[----:B------:R-:W-:-:S04]  /*57e0*/  IADD3 R23, P2, PT, R6, R11, RZ ;  /* 0x0000000b06177210 */ /* 0x000fc80007f5e0ff */
[----:B------:R-:W-:Y:S01]  /*57f0*/  IADD3.X R6, PT, PT, R9, R25, RZ, P0, !PT ;  /* 0x0000001909067210 */ /* 0x000fe200007fe4ff */
[----:B------:R-:W-:-:S03]  /*5800*/  IMAD.WIDE.U32 R8, R23, R18, RZ ;  /* 0x0000001217087225 */ /* 0x000fc600078e00ff */
[----:B------:R-:W-:Y:S01]  /*5810*/  IADD3.X R6, PT, PT, RZ, RZ, R6, P2, P1 ;  /* 0x000000ffff067210 */ /* 0x000fe200017e2406 */
[----:B------:R-:W-:Y:S01]  /*5820*/  IMAD R9, R23, R7, R9 ;  /* 0x0000000717097224 */ /* 0x000fe200078e0209 */
[----:B------:R-:W-:-:S03]  /*5830*/  IADD3 R11, P0, PT, RZ, -R8, RZ ;  /* 0x80000008ff0b7210 */ /* 0x000fc60007f1e0ff */
[----:B------:R-:W-:Y:S02]  /*5840*/  IMAD R9, R6, R18, R9 ;  /* 0x0000001206097224 */ /* 0x000fe400078e0209 */
[----:B------:R-:W-:-:S04]  /*5850*/  IMAD.HI.U32 R22, R23, R11, RZ ;  /* 0x0000000b17167227 */ /* 0x000fc800078e00ff */
[----:B------:R-:W-:-:S04]  /*5860*/  IMAD.X R9, RZ, RZ, ~R9, P0 ;  /* 0x000000ffff097224 */ /* 0x000fc800000e0e09 */
[----:B------:R-:W-:-:S04]  /*5870*/  IMAD.WIDE.U32 R22, P0, R23, R9, R22 ;  /* 0x0000000917167225 */ /* 0x000fc80007800016 */
[C---:B------:R-:W-:Y:S02]  /*5880*/  IMAD R8, R6.reuse, R9, RZ ;  /* 0x0000000906087224 */ /* 0x040fe400078e02ff */
[----:B------:R-:W-:-:S04]  /*5890*/  IMAD.HI.U32 R11, P1, R6, R11, R22 ;  /* 0x0000000b060b7227 */ /* 0x000fc80007820016 */
[----:B------:R-:W-:Y:S01]  /*58a0*/  IMAD.HI.U32 R9, R6, R9, RZ ;  /* 0x0000000906097227 */ /* 0x000fe200078e00ff */
[----:B------:R-:W-:-:S03]  /*58b0*/  IADD3 R8, P2, PT, R8, R11, RZ ;  /* 0x0000000b08087210 */ /* 0x000fc60007f5e0ff */
[----:B------:R-:W-:Y:S02]  /*58c0*/  HFMA2 R11, -RZ, RZ, 0, 0 ;  /* 0x00000000ff0b7431 */ /* 0x000fe400000001ff */
[----:B------:R-:W-:Y:S02]  /*58d0*/  IMAD.X R6, R9, 0x1, R6, P0 ;  /* 0x0000000109067824 */ /* 0x000fe400000e0606 */
[----:B------:R-:W-:-:S03]  /*58e0*/  IMAD.HI.U32 R10, R8, R2, RZ ;  /* 0x00000002080a7227 */ /* 0x000fc600078e00ff */
[----:B------:R-:W-:Y:S01]  /*58f0*/  IADD3.X R6, PT, PT, RZ, RZ, R6, P2, P1 ;  /* 0x000000ffff067210 */ /* 0x000fe200017e2406 */
[----:B------:R-:W-:-:S04]  /*5900*/  IMAD.WIDE.U32 R10, R8, R5, R10 ;  /* 0x00000005080a7225 */ /* 0x000fc800078e000a */
[C---:B------:R-:W-:Y:S02]  /*5910*/  IMAD R8, R6.reuse, R5, RZ ;  /* 0x0000000506087224 */ /* 0x040fe400078e02ff */
[----:B------:R-:W-:-:S04]  /*5920*/  IMAD.HI.U32 R9, P0, R6, R2, R10 ;  /* 0x0000000206097227 */ /* 0x000fc8000780000a */
[----:B------:R-:W-:Y:S01]  /*5930*/  IMAD.HI.U32 R6, R6, R5, RZ ;  /* 0x0000000506067227 */ /* 0x000fe200078e00ff */
[----:B------:R-:W-:-:S03]  /*5940*/  IADD3 R8, P1, PT, R8, R9, RZ ;  /* 0x0000000908087210 */ /* 0x000fc60007f3e0ff */
[----:B------:R-:W-:Y:S02]  /*5950*/  IMAD.X R6, RZ, RZ, R6, P0 ;  /* 0x000000ffff067224 */ /* 0x000fe400000e0606 */
[----:B------:R-:W-:-:S04]  /*5960*/  IMAD.WIDE.U32 R10, R8, R18, RZ ;  /* 0x00000012080a7225 */ /* 0x000fc800078e00ff */
[----:B------:R-:W-:Y:S02]  /*5970*/  IMAD.X R9, RZ, RZ, R6, P1 ;  /* 0x000000ffff097224 */ /* 0x000fe400008e0606 */
[----:B------:R-:W-:Y:S01]  /*5980*/  IMAD R8, R8, R7, R11 ;  /* 0x0000000708087224 */ /* 0x000fe200078e020b */
[----:B------:R-:W-:-:S03]  /*5990*/  IADD3 R11, P1, PT, -R10, R2, RZ ;  /* 0x000000020a0b7210 */ /* 0x000fc60007f3e1ff */
[-C--:B------:R-:W-:Y:S01]  /*59a0*/  IMAD R6, R9, R18.reuse, R8 ;  /* 0x0000001209067224 */ /* 0x080fe200078e0208 */
[----:B------:R-:W-:-:S04]  /*59b0*/  ISETP.GE.U32.AND P0, PT, R11, R18, PT ;  /* 0x000000120b00720c */ /* 0x000fc80003f06070 */
[----:B------:R-:W-:Y:S02]  /*59c0*/  IADD3.X R6, PT, PT, ~R6, R5, RZ, P1, !PT ;  /* 0x0000000506067210 */ /* 0x000fe40000ffe5ff */
[----:B------:R-:W-:Y:S02]  /*59d0*/  IADD3 R8, P1, PT, -R18, R11, RZ ;  /* 0x0000000b12087210 */ /* 0x000fe40007f3e1ff */
[----:B------:R-:W-:-:S03]  /*59e0*/  ISETP.GE.U32.AND.EX P0, PT, R6, R7, PT, P0 ;  /* 0x000000070600720c */ /* 0x000fc60003f06100 */
[----:B------:R-:W-:Y:S01]  /*59f0*/  IMAD.X R9, R6, 0x1, ~R7, P1 ;  /* 0x0000000106097824 */ /* 0x000fe200008e0e07 */
[----:B------:R-:W-:Y:S02]  /*5a00*/  SEL R11, R8, R11, P0 ;  /* 0x0000000b080b7207 */ /* 0x000fe40000000000 */
[C---:B------:R-:W-:Y:S02]  /*5a10*/  ISETP.NE.U32.AND P1, PT, R18.reuse, RZ, PT ;  /* 0x000000ff1200720c */ /* 0x040fe40003f25070 */
[----:B------:R-:W-:Y:S02]  /*5a20*/  SEL R6, R9, R6, P0 ;  /* 0x0000000609067207 */ /* 0x000fe40000000000 */
[----:B------:R-:W-:Y:S02]  /*5a30*/  ISETP.GE.U32.AND P0, PT, R11, R18, PT ;  /* 0x000000120b00720c */ /* 0x000fe40003f06070 */
[----:B------:R-:W-:Y:S02]  /*5a40*/  IADD3 R8, P2, PT, -R18, R11, RZ ;  /* 0x0000000b12087210 */ /* 0x000fe40007f5e1ff */
[----:B------:R-:W-:-:S02]  /*5a50*/  ISETP.GE.U32.AND.EX P0, PT, R6, R7, PT, P0 ;  /* 0x000000070600720c */ /* 0x000fc40003f06100 */
[CC--:B------:R-:W-:Y:S02]  /*5a60*/  IADD3.X R9, PT, PT, ~R7.reuse, R6.reuse, RZ, P2, !PT ;  /* 0x0000000607097210 */ /* 0x0c0fe400017fe5ff */
[----:B------:R-:W-:Y:S02]  /*5a70*/  ISETP.NE.AND.EX P1, PT, R7, RZ, PT, P1 ;  /* 0x000000ff0700720c */ /* 0x000fe40003f25310 */
[----:B------:R-:W-:Y:S01]  /*5a80*/  SEL R9, R9, R6, P0 ;  /* 0x0000000609097207 */ /* 0x000fe20000000000 */
[----:B------:R-:W-:Y:S01]  /*5a90*/  IMAD.MOV.U32 R6, RZ, RZ, R4 ;  /* 0x000000ffff067224 */ /* 0x000fe200078e0004 */
[----:B------:R-:W-:Y:S02]  /*5aa0*/  MOV R7, 0x0 ;  /* 0x0000000000077802 */ /* 0x000fe40000000f00 */
[----:B------:R-:W-:Y:S02]  /*5ab0*/  SEL R8, R8, R11, P0 ;  /* 0x0000000b08087207 */ /* 0x000fe40000000000 */
[----:B------:R-:W-:-:S02]  /*5ac0*/  SEL R9, R9, 0xffffffff, P1 ;  /* 0xffffffff09097807 */ /* 0x000fc40000800000 */
[----:B------:R-:W-:Y:S01]  /*5ad0*/  SEL R8, R8, 0xffffffff, P1 ;  /* 0xffffffff08087807 */ /* 0x000fe20000800000 */
[----:B------:R-:W-:Y:S06]  /*5ae0*/  RET.REL.NODEC R6 `(_Z15get_join_resultP17GHashRelContainerS0_iPiiPyS2_S2_) ;  /* 0xffffffa406447950 */ /* 0x000fec0003c3ffff */
.L_x_4644:
        /* <DEDUP_REMOVED lines=9> */
.L_x_4719:


//--------------------- .text._Z20get_join_result_sizeP17GHashRelContainerS0_iPy --------------------------
	.section	.text._Z20get_join_result_sizeP17GHashRelContainerS0_iPy,"ax",@progbits
	.align	128
        .global         _Z20get_join_result_sizeP17GHashRelContainerS0_iPy
        .type           _Z20get_join_result_sizeP17GHashRelContainerS0_iPy,@function
        .size           _Z20get_join_result_sizeP17GHashRelContainerS0_iPy,(.L_x_4720 - _Z20get_join_result_sizeP17GHashRelContainerS0_iPy)
        .other          _Z20get_join_result_sizeP17GHashRelContainerS0_iPy,@"STO_CUDA_ENTRY STV_DEFAULT"
_Z20get_join_result_sizeP17GHashRelContainerS0_iPy:
.text._Z20get_join_result_sizeP17GHashRelContainerS0_iPy:
[----:B------:R-:W-:Y:S08]  /*0000*/  LDC R1, c[0x0][0x37c] ;  /* 0x0000df00ff017b82 */ /* 0x000ff00000000800 */
[----:B------:R-:W0:Y:S01]  /*0010*/  LDC.64 R2, c[0x0][0x388] ;  /* 0x0000e200ff027b82 */ /* 0x000e220000000a00 */
[----:B------:R-:W0:Y:S02]  /*0020*/  LDCU.64 UR4, c[0x0][0x358] ;  /* 0x00006b00ff0477ac */ /* 0x000e240008000a00 */
[----:B0-----:R-:W2:Y:S05]  /*0030*/  LDG.E.64 R2, desc[UR4][R2.64+0x30] ;  /* 0x0000300402027981 */ /* 0x001eaa000c1e1b00 */
[----:B------:R-:W0:Y:S01]  /*0040*/  S2UR UR6, SR_CTAID.X ;  /* 0x00000000000679c3 */ /* 0x000e220000002500 */
[----:B------:R-:W0:Y:S07]  /*0050*/  S2R R5, SR_TID.X ;  /* 0x0000000000057919 */ /* 0x000e2e0000002100 */
[----:B------:R-:W0:Y:S02]  /*0060*/  LDC R8, c[0x0][0x360] ;  /* 0x0000d800ff087b82 */ /* 0x000e240000000800 */
[----:B0-----:R-:W-:-:S05]  /*0070*/  IMAD R0, R8, UR6, R5 ;  /* 0x0000000608007c24 */ /* 0x001fca000f8e0205 */
[----:B------:R-:W-:Y:S02]  /*0080*/  SHF.R.S32.HI R5, RZ, 0x1f, R0 ;  /* 0x0000001fff057819 */ /* 0x000fe40000011400 */
[----:B--2---:R-:W-:-:S04]  /*0090*/  ISETP.GT.U32.AND P0, PT, R2, R0, PT ;  /* 0x000000000200720c */ /* 0x004fc80003f04070 */
[----:B------:R-:W-:-:S13]  /*00a0*/  ISETP.GT.U32.AND.EX P0, PT, R3, R5, PT, P0 ;  /* 0x000000050300720c */ /* 0x000fda0003f04100 */
[----:B------:R-:W-:Y:S05]  /*00b0*/  @!P0 EXIT ;  /* 0x000000000000894d */ /* 0x000fea0003800000 */
[----:B------:R-:W0:Y:S01]  /*00c0*/  LDCU UR7, c[0x0][0x390] ;  /* 0x00007200ff0777ac */ /* 0x000e220008000800 */
[----:B------:R-:W-:Y:S01]  /*00d0*/  IMAD.MOV.U32 R3, RZ, RZ, R5 ;  /* 0x000000ffff037224 */ /* 0x000fe200078e0005 */
[----:B------:R-:W1:Y:S01]  /*00e0*/  LDCU UR6, c[0x0][0x370] ;  /* 0x00006e00ff0677ac */ /* 0x000e620008000800 */
[----:B0-----:R-:W-:Y:S01]  /*00f0*/  UISETP.NE.AND UP0, UPT, UR7, URZ, UPT ;  /* 0x000000ff0700728c */ /* 0x001fe2000bf05270 */
[----:B-1----:R-:W-:-:S08]  /*0100*/  IMAD R12, R8, UR6, RZ ;  /* 0x00000006080c7c24 */ /* 0x002fd0000f8e02ff */
[----:B------:R-:W-:Y:S05]  /*0110*/  BRA.U !UP0, `(.L_x_4645) ;  /* 0x0000001d08147547 */ /* 0x000fea000b800000 */
.L_x_4664:
[----:B------:R-:W0:Y:S01]  /*0120*/  LDC.64 R10, c[0x0][0x388] ;  /* 0x0000e200ff0a7b82 */ /* 0x000e220000000a00 */
[----:B------:R-:W1:Y:S01]  /*0130*/  LDCU.64 UR6, c[0x0][0x398] ;  /* 0x00007300ff0677ac */ /* 0x000e620008000a00 */
[----:B0-----:R-:W2:Y:S01]  /*0140*/  LDG.E.64 R4, desc[UR4][R10.64+0x20] ;  /* 0x000020040a047981 */ /* 0x001ea2000c1e1b00 */
[C---:B------:R-:W-:Y:S01]  /*0150*/  IMAD.SHL.U32 R13, R0.reuse, 0x8, RZ ;  /* 0x00000008000d7824 */ /* 0x040fe200078e00ff */
[----:B------:R-:W-:-:S04]  /*0160*/  SHF.L.U64.HI R9, R0, 0x3, R3 ;  /* 0x0000000300097819 */ /* 0x000fc80000010203 */
[----:B-1----:R-:W-:-:S04]  /*0170*/  IADD3 R6, P1, PT, R13, UR6, RZ ;  /* 0x000000060d067c10 */ /* 0x002fc8000ff3e0ff */
[----:B------:R-:W-:Y:S02]  /*0180*/  IADD3.X R7, PT, PT, R9, UR7, RZ, P1, !PT ;  /* 0x0000000709077c10 */ /* 0x000fe40008ffe4ff */
[----:B--2---:R-:W-:-:S05]  /*0190*/  IADD3 R12, P0, PT, R4, R13, RZ ;  /* 0x0000000d040c7210 */ /* 0x004fca0007f1e0ff */
[----:B------:R-:W-:-:S06]  /*01a0*/  IMAD.X R13, R5, 0x1, R9, P0 ;  /* 0x00000001050d7824 */ /* 0x000fcc00000e0609 */
[----:B------:R-:W5:Y:S04]  /*01b0*/  LDG.E.64 R12, desc[UR4][R12.64] ;  /* 0x000000040c0c7981 */ /* 0x000f68000c1e1b00 */
[----:B------:R0:W-:Y:S04]  /*01c0*/  STG.E.64 desc[UR4][R6.64], RZ ;  /* 0x000000ff06007986 */ /* 0x0001e8000c101b04 */
[----:B------:R-:W2:Y:S01]  /*01d0*/  LDG.E.64 R16, desc[UR4][R10.64+0x18] ;  /* 0x000018040a107981 */ /* 0x000ea2000c1e1b00 */
[----:B------:R-:W-:Y:S02]  /*01e0*/  HFMA2 R2, -RZ, RZ, -6.306171417236328125e-05, 0.01395416259765625 ;  /* 0x84222325ff027431 */ /* 0x000fe400000001ff */
[----:B------:R-:W-:Y:S01]  /*01f0*/  IMAD.MOV.U32 R5, RZ, RZ, -0x340d631c ;  /* 0xcbf29ce4ff057424 */ /* 0x000fe200078e00ff */
[----:B--2---:R-:W-:-:S04]  /*0200*/  ISETP.NE.U32.AND P0, PT, R16, RZ, PT ;  /* 0x000000ff1000720c */ /* 0x004fc80003f05070 */
[----:B------:R-:W-:-:S13]  /*0210*/  ISETP.NE.AND.EX P0, PT, R17, RZ, PT, P0 ;  /* 0x000000ff1100720c */ /* 0x000fda0003f05300 */
[----:B0-----:R-:W-:Y:S05]  /*0220*/  @!P0 BRA `(.L_x_4646) ;  /* 0x0000000800a48947 */ /* 0x001fea0003800000 */
[C---:B------:R-:W-:Y:S01]  /*0230*/  ISETP.NE.U32.AND P1, PT, R16.reuse, 0x1, PT ;  /* 0x000000011000780c */ /* 0x040fe20003f25070 */
[----:B------:R-:W-:Y:S01]  /*0240*/  IMAD.MOV.U32 R5, RZ, RZ, -0x340d631c ;  /* 0xcbf29ce4ff057424 */ /* 0x000fe200078e00ff */
[----:B------:R-:W-:Y:S01]  /*0250*/  LOP3.LUT R2, R16, 0x1, RZ, 0xc0, !PT ;  /* 0x0000000110027812 */ /* 0x000fe200078ec0ff */
[----:B------:R-:W-:Y:S01]  /*0260*/  IMAD.MOV.U32 R4, RZ, RZ, RZ ;  /* 0x000000ffff047224 */ /* 0x000fe200078e00ff */
[----:B------:R-:W-:Y:S02]  /*0270*/  ISETP.NE.AND.EX P1, PT, R17, RZ, PT, P1 ;  /* 0x000000ff1100720c */ /* 0x000fe40003f25310 */
[----:B------:R-:W-:Y:S01]  /*0280*/  ISETP.NE.U32.AND P0, PT, R2, 0x1, PT ;  /* 0x000000010200780c */ /* 0x000fe20003f05070 */
[----:B------:R-:W-:Y:S01]  /*0290*/  IMAD.MOV.U32 R2, RZ, RZ, -0x7bdddcdb ;  /* 0x84222325ff027424 */ /* 0x000fe200078e00ff */
[----:B------:R-:W-:Y:S02]  /*02a0*/  MOV R15, RZ ;  /* 0x000000ff000f7202 */ /* 0x000fe40000000f00 */
[----:B------:R-:W-:-:S07]  /*02b0*/  ISETP.NE.U32.AND.EX P0, PT, RZ, RZ, PT, P0 ;  /* 0x000000ffff00720c */ /* 0x000fce0003f05100 */
[----:B------:R-:W-:Y:S06]  /*02c0*/  @!P1 BRA `(.L_x_4647) ;  /* 0x0000000400b09947 */ /* 0x000fec0003800000 */
[----:B------:R-:W-:Y:S01]  /*02d0*/  IMAD.MOV.U32 R4, RZ, RZ, R17 ;  /* 0x000000ffff047224 */ /* 0x000fe200078e0011 */
[----:B------:R-:W-:Y:S01]  /*02e0*/  LOP3.LUT R15, R16, 0xfffffffe, RZ, 0xc0, !PT ;  /* 0xfffffffe100f7812 */ /* 0x000fe200078ec0ff */
[----:B------:R-:W-:Y:S01]  /*02f0*/  IMAD.MOV.U32 R2, RZ, RZ, -0x7bdddcdb ;  /* 0x84222325ff027424 */ /* 0x000fe200078e00ff */
[----:B------:R-:W-:Y:S01]  /*0300*/  MOV R5, 0xcbf29ce4 ;  /* 0xcbf29ce400057802 */ /* 0x000fe20000000f00 */
[----:B------:R-:W-:Y:S02]  /*0310*/  IMAD.MOV.U32 R14, RZ, RZ, RZ ;  /* 0x000000ffff0e7224 */ /* 0x000fe400078e00ff */
[----:B------:R-:W-:-:S07]  /*0320*/  IMAD.MOV.U32 R9, RZ, RZ, RZ ;  /* 0x000000ffff097224 */ /* 0x000fce00078e00ff */
.L_x_4648:
        /* <DEDUP_REMOVED lines=100> */
[----:B------:R-:W-:Y:S01]  /*0970*/  IADD3 R5, PT, PT, R7, R5, RZ ;  /* 0x0000000507057210 */ /* 0x000fe20007ffe0ff */
[----:B------:R-:W-:Y:S06]  /*0980*/  @P1 BRA `(.L_x_4648) ;  /* 0xfffffff800681947 */ /* 0x000fec000383ffff */
.L_x_4647:
        /* <DEDUP_REMOVED lines=49> */
[----:B------:R-:W-:-:S03]  /*0ca0*/  MOV R2, R4 ;  /* 0x0000000400027202 */ /* 0x000fc60000000f00 */
[----:B------:R-:W-:-:S07]  /*0cb0*/  IMAD.IADD R5, R5, 0x1, R7 ;  /* 0x0000000105057824 */ /* 0x000fce00078e0207 */
.L_x_4646:
[----:B------:R-:W0:Y:S02]  /*0cc0*/  LDC.64 R10, c[0x0][0x380] ;  /* 0x0000e000ff0a7b82 */ /* 0x000e240000000a00 */
[----:B0-----:R0:W5:Y:S01]  /*0cd0*/  LDG.E.64 R6, desc[UR4][R10.64+0x8] ;  /* 0x000008040a067981 */ /* 0x001162000c1e1b00 */
[----:B------:R-:W-:-:S07]  /*0ce0*/  MOV R4, 0xd00 ;  /* 0x00000d0000047802 */ /* 0x000fce0000000f00 */
[----:B0----5:R-:W-:Y:S05]  /*0cf0*/  CALL.REL.NOINC `($__internal_1_$__cuda_sm20_rem_u64) ;  /* 0x0000002000007944 */ /* 0x021fea0003c00000 */
[----:B------:R-:W0:Y:S02]  /*0d00*/  LDC.64 R10, c[0x0][0x380] ;  /* 0x0000e000ff0a7b82 */ /* 0x000e240000000a00 */
[----:B0-----:R-:W2:Y:S02]  /*0d10*/  LDG.E.64 R10, desc[UR4][R10.64] ;  /* 0x000000040a0a7981 */ /* 0x001ea4000c1e1b00 */
[----:B--2---:R-:W-:-:S04]  /*0d20*/  LEA R16, P0, R15, R10, 0x4 ;  /* 0x0000000a0f107211 */ /* 0x004fc800078020ff */
[----:B------:R-:W-:-:S06]  /*0d30*/  LEA.HI.X R17, R15, R11, R14, 0x4, P0 ;  /* 0x0000000b0f117211 */ /* 0x000fcc00000f240e */
[----:B------:R-:W2:Y:S01]  /*0d40*/  LDG.E.64 R16, desc[UR4][R16.64] ;  /* 0x0000000410107981 */ /* 0x000ea2000c1e1b00 */
[----:B------:R-:W-:Y:S01]  /*0d50*/  BSSY.RECONVERGENT B0, `(.L_x_4649) ;  /* 0x00000f7000007945 */ /* 0x000fe20003800200 */
[----:B------:R-:W-:Y:S02]  /*0d60*/  IMAD.MOV.U32 R9, RZ, RZ, R15 ;  /* 0x000000ffff097224 */ /* 0x000fe400078e000f */
[----:B------:R-:W-:Y:S01]  /*0d70*/  IMAD.MOV.U32 R4, RZ, RZ, R14 ;  /* 0x000000ffff047224 */ /* 0x000fe200078e000e */
[----:B--2---:R-:W-:-:S04]  /*0d80*/  ISETP.NE.U32.AND P0, PT, R16, R2, PT ;  /* 0x000000021000720c */ /* 0x004fc80003f05070 */
[----:B------:R-:W-:-:S13]  /*0d90*/  ISETP.NE.AND.EX P0, PT, R17, R5, PT, P0 ;  /* 0x000000051100720c */ /* 0x000fda0003f05300 */
[----:B------:R-:W-:Y:S05]  /*0da0*/  @!P0 BRA `(.L_x_4650) ;  /* 0x0000000000448947 */ /* 0x000fea0003800000 */
[----:B------:R-:W-:Y:S01]  /*0db0*/  MOV R14, R16 ;  /* 0x00000010000e7202 */ /* 0x000fe20000000f00 */
[----:B------:R-:W-:-:S07]  /*0dc0*/  IMAD.MOV.U32 R15, RZ, RZ, R17 ;  /* 0x000000ffff0f7224 */ /* 0x000fce00078e0011 */
.L_x_4652:
        /* <DEDUP_REMOVED lines=15> */
.L_x_4650:
[----:B------:R-:W0:Y:S01]  /*0ec0*/  LDC.64 R6, c[0x0][0x380] ;  /* 0x0000e000ff067b82 */ /* 0x000e220000000a00 */
[----:B------:R-:W-:-:S04]  /*0ed0*/  LEA R10, P0, R9, R10, 0x4 ;  /* 0x0000000a090a7211 */ /* 0x000fc800078020ff */
[----:B------:R-:W-:-:S06]  /*0ee0*/  LEA.HI.X R11, R9, R11, R4, 0x4, P0 ;  /* 0x0000000b090b7211 */ /* 0x000fcc00000f2404 */
[----:B------:R-:W5:Y:S04]  /*0ef0*/  LDG.E.64 R10, desc[UR4][R10.64+0x8] ;  /* 0x000008040a0a7981 */ /* 0x000f68000c1e1b00 */
[----:B0-----:R-:W5:Y:S01]  /*0f00*/  LDG.E.64 R6, desc[UR4][R6.64+0x20] ;  /* 0x0000200406067981 */ /* 0x001f62000c1e1b00 */
[----:B------:R-:W-:Y:S01]  /*0f10*/  HFMA2 R9, -RZ, RZ, 0, 0 ;  /* 0x00000000ff097431 */ /* 0x000fe200000001ff */
[----:B------:R-:W-:Y:S01]  /*0f20*/  BSSY.RECONVERGENT B1, `(.L_x_4653) ;  /* 0x00000d4000017945 */ /* 0x000fe20003800200 */
[----:B------:R-:W-:-:S07]  /*0f30*/  IMAD.MOV.U32 R4, RZ, RZ, RZ ;  /* 0x000000ffff047224 */ /* 0x000fce00078e00ff */
.L_x_4663:
[----:B-----5:R-:W-:-:S04]  /*0f40*/  LEA R14, P0, R10, R6, 0x3 ;  /* 0x000000060a0e7211 */ /* 0x020fc800078018ff */
[----:B------:R-:W-:-:S06]  /*0f50*/  LEA.HI.X R15, R10, R7, R11, 0x3, P0 ;  /* 0x000000070a0f7211 */ /* 0x000fcc00000f1c0b */
[----:B------:R-:W5:Y:S01]  /*0f60*/  LDG.E.64 R14, desc[UR4][R14.64] ;  /* 0x000000040e0e7981 */ /* 0x000f62000c1e1b00 */
[----:B------:R-:W-:Y:S01]  /*0f70*/  BSSY.RELIABLE B2, `(.L_x_4654) ;  /* 0x00000c5000027945 */ /* 0x000fe20003800100 */
[----:B------:R-:W-:-:S07]  /*0f80*/  IMAD.MOV.U32 R21, RZ, RZ, RZ ;  /* 0x000000ffff157224 */ /* 0x000fce00078e00ff */
.L_x_4656:
        /* <DEDUP_REMOVED lines=8> */
[----:B------:R-:W-:-:S05]  /*1010*/  VIADD R21, R21, 0x1 ;  /* 0x0000000115157836 */ /* 0x000fca0000000000 */
[----:B0-----:R-:W-:-:S13]  /*1020*/  ISETP.NE.AND P0, PT, R21, UR6, PT ;  /* 0x0000000615007c0c */ /* 0x001fda000bf05270 */
[----:B------:R-:W-:Y:S05]  /*1030*/  @P0 BRA `(.L_x_4656) ;  /* 0xfffffffc00d40947 */ /* 0x000fea000383ffff */
[----:B------:R-:W-:-:S05]  /*1040*/  IADD3 R4, P0, PT, R4, 0x1, RZ ;  /* 0x0000000104047810 */ /* 0x000fca0007f1e0ff */
[----:B------:R-:W-:Y:S01]  /*1050*/  IMAD.X R9, RZ, RZ, R9, P0 ;  /* 0x000000ffff097224 */ /* 0x000fe200000e0609 */
[----:B------:R-:W-:Y:S07]  /*1060*/  BRA `(.L_x_4657) ;  /* 0x0000000800d47947 */ /* 0x000fee0003800000 */
.L_x_4655:
        /* <DEDUP_REMOVED lines=9> */
[----:B------:R-:W-:Y:S01]  /*1100*/  MOV R20, RZ ;  /* 0x000000ff00147202 */ /* 0x000fe20000000f00 */
[----:B------:R-:W-:Y:S01]  /*1110*/  IMAD.MOV.U32 R22, RZ, RZ, -0x340d631c ;  /* 0xcbf29ce4ff167424 */ /* 0x000fe200078e00ff */
[----:B------:R-:W-:Y:S01]  /*1120*/  ISETP.NE.AND.EX P0, PT, R17, RZ, PT, P0 ;  /* 0x000000ff1100720c */ /* 0x000fe20003f05300 */
[----:B------:R-:W-:-:S12]  /*1130*/  IMAD.MOV.U32 R19, RZ, RZ, RZ ;  /* 0x000000ffff137224 */ /* 0x000fd800078e00ff */
[----:B------:R-:W-:Y:S05]  /*1140*/  @!P0 BRA `(.L_x_4659) ;  /* 0x0000000400b48947 */ /* 0x000fea0003800000 */
[----:B------:R-:W-:Y:S01]  /*1150*/  BSSY.RECONVERGENT B3, `(.L_x_4660) ;  /* 0x000006b000037945 */ /* 0x000fe20003800200 */
[----:B------:R-:W-:Y:S01]  /*1160*/  IMAD.MOV.U32 R23, RZ, RZ, -0x7bdddcdb ;  /* 0x84222325ff177424 */ /* 0x000fe200078e00ff */
[----:B------:R-:W-:Y:S01]  /*1170*/  CS2R R24, SRZ ;  /* 0x0000000000187805 */ /* 0x000fe2000001ff00 */
[----:B------:R-:W-:-:S07]  /*1180*/  IMAD.MOV.U32 R22, RZ, RZ, -0x340d631c ;  /* 0xcbf29ce4ff167424 */ /* 0x000fce00078e00ff */
.L_x_4661:
[----:B------:R-:W-:-:S04]  /*1190*/  LEA R26, P0, R25, R14, 0x3 ;  /* 0x0000000e191a7211 */ /* 0x000fc800078018ff */
[----:B------:R-:W-:-:S05]  /*11a0*/  LEA.HI.X R27, R25, R15, R24, 0x3, P0 ;  /* 0x0000000f191b7211 */ /* 0x000fca00000f1c18 */
[----:B------:R-:W2:Y:S04]  /*11b0*/  LDG.E.64 R18, desc[UR4][R26.64] ;  /* 0x000000041a127981 */ /* 0x000ea8000c1e1b00 */
[----:B------:R0:W3:Y:S01]  /*11c0*/  LDG.E.64 R20, desc[UR4][R26.64+0x8] ;  /* 0x000008041a147981 */ /* 0x0000e2000c1e1b00 */
[----:B------:R-:W-:Y:S01]  /*11d0*/  IMAD R22, R22, 0x1b3, RZ ;  /* 0x000001b316167824 */ /* 0x000fe200078e02ff */
[----:B------:R-:W-:-:S05]  /*11e0*/  IADD3 R25, P0, PT, R25, 0x2, RZ ;  /* 0x0000000219197810 */ /* 0x000fca0007f1e0ff */
        /* <DEDUP_REMOVED lines=84> */
[----:B------:R-:W-:-:S04]  /*1730*/  LOP3.LUT R20, R16, 0xfffffffe, RZ, 0xc0, !PT ;  /* 0xfffffffe10147812 */ /* 0x000fc800078ec0ff */
[----:B------:R-:W-:Y:S02]  /*1740*/  ISETP.NE.U32.AND P0, PT, R25, R20, PT ;  /* 0x000000141900720c */ /* 0x000fe40003f05070 */
[C---:B------:R-:W-:Y:S01]  /*1750*/  LEA R23, R18.reuse, R19, 0x8 ;  /* 0x0000001312177211 */ /* 0x040fe200078e40ff */
[----:B------:R-:W-:Y:S01]  /*1760*/  IMAD.WIDE.U32 R18, R18, 0x1b3, RZ ;  /* 0x000001b312127825 */ /* 0x000fe200078e00ff */
[----:B------:R-:W-:-:S03]  /*1770*/  ISETP.NE.AND.EX P0, PT, R24, R17, PT, P0 ;  /* 0x000000111800720c */ /* 0x000fc60003f05300 */
        /* <DEDUP_REMOVED lines=8> */
[----:B------:R-:W-:Y:S05]  /*1800*/  BSYNC.RECONVERGENT B3 ;  /* 0x0000000000037941 */ /* 0x000fea0003800200 */
.L_x_4660:
[----:B------:R-:W-:-:S07]  /*1810*/  IMAD.MOV.U32 R19, RZ, RZ, R17 ;  /* 0x000000ffff137224 */ /* 0x000fce00078e0011 */
.L_x_4659:
        /* <DEDUP_REMOVED lines=54> */
.L_x_4658:
[----:B------:R-:W-:-:S04]  /*1b80*/  ISETP.NE.U32.AND P0, PT, R23, R2, PT ;  /* 0x000000021700720c */ /* 0x000fc80003f05070 */
[----:B------:R-:W-:-:S13]  /*1b90*/  ISETP.NE.AND.EX P0, PT, R22, R5, PT, P0 ;  /* 0x000000051600720c */ /* 0x000fda0003f05300 */
[----:B------:R-:W-:Y:S05]  /*1ba0*/  @P0 BREAK.RELIABLE B2 ;  /* 0x0000000000020942 */ /* 0x000fea0003800100 */
[----:B------:R-:W-:Y:S05]  /*1bb0*/  @P0 BRA `(.L_x_4662) ;  /* 0x0000000000280947 */ /* 0x000fea0003800000 */
.L_x_4657:
[----:B------:R-:W-:Y:S05]  /*1bc0*/  BSYNC.RELIABLE B2 ;  /* 0x0000000000027941 */ /* 0x000fea0003800100 */
.L_x_4654:
[----:B------:R-:W0:Y:S02]  /*1bd0*/  LDC.64 R14, c[0x0][0x380] ;  /* 0x0000e000ff0e7b82 */ /* 0x000e240000000a00 */
[----:B0-----:R-:W2:Y:S01]  /*1be0*/  LDG.E.64 R14, desc[UR4][R14.64+0x30] ;  /* 0x000030040e0e7981 */ /* 0x001ea2000c1e1b00 */
[----:B------:R-:W-:-:S05]  /*1bf0*/  IADD3 R10, P0, PT, R10, 0x1, RZ ;  /* 0x000000010a0a7810 */ /* 0x000fca0007f1e0ff */
[----:B------:R-:W-:Y:S01]  /*1c00*/  IMAD.X R11, RZ, RZ, R11, P0 ;  /* 0x000000ffff0b7224 */ /* 0x000fe200000e060b */
[----:B--2---:R-:W-:-:S04]  /*1c10*/  IADD3 R17, P1, PT, R14, -0x1, RZ ;  /* 0xffffffff0e117810 */ /* 0x004fc80007f3e0ff */
[----:B------:R-:W-:Y:S02]  /*1c20*/  IADD3.X R16, PT, PT, R15, -0x1, RZ, P1, !PT ;  /* 0xffffffff0f107810 */ /* 0x000fe40000ffe4ff */
[----:B------:R-:W-:-:S04]  /*1c30*/  ISETP.GT.U32.AND P0, PT, R10, R17, PT ;  /* 0x000000110a00720c */ /* 0x000fc80003f04070 */
[----:B------:R-:W-:-:S13]  /*1c40*/  ISETP.GT.U32.AND.EX P0, PT, R11, R16, PT, P0 ;  /* 0x000000100b00720c */ /* 0x000fda0003f04100 */
[----:B------:R-:W-:Y:S05]  /*1c50*/  @!P0 BRA `(.L_x_4663) ;  /* 0xfffffff000b88947 */ /* 0x000fea000383ffff */
.L_x_4662:
[----:B------:R-:W-:Y:S05]  /*1c60*/  BSYNC.RECONVERGENT B1 ;  /* 0x0000000000017941 */ /* 0x000fea0003800200 */
.L_x_4653:
[----:B------:R-:W0:Y:S01]  /*1c70*/  LDCU.64 UR6, c[0x0][0x398] ;  /* 0x00007300ff0677ac */ /* 0x000e220008000a00 */
[----:B------:R-:W-:Y:S02]  /*1c80*/  MOV R5, R9 ;  /* 0x0000000900057202 */ /* 0x000fe40000000f00 */
[----:B0-----:R-:W-:-:S04]  /*1c90*/  LEA R6, P0, R0, UR6, 0x3 ;  /* 0x0000000600067c11 */ /* 0x001fc8000f8018ff */
[----:B------:R-:W-:-:S05]  /*1ca0*/  LEA.HI.X R7, R0, UR7, R3, 0x3, P0 ;  /* 0x0000000700077c11 */ /* 0x000fca00080f1c03 */
[----:B------:R0:W-:Y:S04]  /*1cb0*/  STG.E.64 desc[UR4][R6.64], R4 ;  /* 0x0000000406007986 */ /* 0x0001e8000c101b04 */
.L_x_4651:
[----:B------:R-:W-:Y:S05]  /*1cc0*/  BSYNC.RECONVERGENT B0 ;  /* 0x0000000000007941 */ /* 0x000fea0003800200 */
.L_x_4649:
[----:B0-----:R-:W0:Y:S02]  /*1cd0*/  LDC.64 R4, c[0x0][0x388] ;  /* 0x0000e200ff047b82 */ /* 0x001e240000000a00 */
[----:B0-----:R-:W2:Y:S01]  /*1ce0*/  LDG.E.64 R4, desc[UR4][R4.64+0x30] ;  /* 0x0000300404047981 */ /* 0x001ea2000c1e1b00 */
[----:B------:R-:W0:Y:S02]  /*1cf0*/  LDCU UR6, c[0x0][0x370] ;  /* 0x00006e00ff0677ac */ /* 0x000e240008000800 */
[----:B0-----:R-:W-:-:S05]  /*1d00*/  IMAD R2, R8, UR6, RZ ;  /* 0x0000000608027c24 */ /* 0x001fca000f8e02ff */
[----:B------:R-:W-:-:S04]  /*1d10*/  IADD3 R0, P0, PT, R2, R0, RZ ;  /* 0x0000000002007210 */ /* 0x000fc80007f1e0ff */
[----:B------:R-:W-:Y:S02]  /*1d20*/  LEA.HI.X.SX32 R3, R2, R3, 0x1, P0 ;  /* 0x0000000302037211 */ /* 0x000fe400000f0eff */
[----:B--2---:R-:W-:-:S04]  /*1d30*/  ISETP.GE.U32.AND P0, PT, R0, R4, PT ;  /* 0x000000040000720c */ /* 0x004fc80003f06070 */
[----:B------:R-:W-:-:S13]  /*1d40*/  ISETP.GE.U32.AND.EX P0, PT, R3, R5, PT, P0 ;  /* 0x000000050300720c */ /* 0x000fda0003f06100 */
[----:B------:R-:W-:Y:S05]  /*1d50*/  @!P0 BRA `(.L_x_4664) ;  /* 0xffffffe000f08947 */ /* 0x000fea000383ffff */
[----:B------:R-:W-:Y:S05]  /*1d60*/  EXIT ;  /* 0x000000000000794d */ /* 0x000fea0003800000 */
.L_x_4645:
        /* <DEDUP_REMOVED lines=35> */
.L_x_4667:
[----:B------:R-:W2:Y:S04]  /*1fa0*/  LDG.E.64 R18, desc[UR4][R10.64+-0x8] ;  /* 0xfffff8040a127981 */ /* 0x000ea8000c1e1b00 */
[----:B------:R0:W3:Y:S01]  /*1fb0*/  LDG.E.64 R14, desc[UR4][R10.64] ;  /* 0x000000040a0e7981 */ /* 0x0000e2000c1e1b00 */
        /* <DEDUP_REMOVED lines=100> */
.L_x_4666:
        /* <DEDUP_REMOVED lines=51> */
.L_x_4665:
[----:B------:R-:W0:Y:S02]  /*2930*/  LDC.64 R10, c[0x0][0x380] ;  /* 0x0000e000ff0a7b82 */ /* 0x000e240000000a00 */
[----:B0----5:R0:W5:Y:S01]  /*2940*/  LDG.E.64 R6, desc[UR4][R10.64+0x8] ;  /* 0x000008040a067981 */ /* 0x021162000c1e1b00 */
        /* <DEDUP_REMOVED lines=8> */
[----:B------:R-:W-:Y:S01]  /*29d0*/  MOV R13, R15 ;  /* 0x0000000f000d7202 */ /* 0x000fe20000000f00 */
[----:B------:R-:W-:Y:S01]  /*29e0*/  IMAD.MOV.U32 R18, RZ, RZ, R14 ;  /* 0x000000ffff127224 */ /* 0x000fe200078e000e */
[----:B--2---:R-:W-:-:S04]  /*29f0*/  ISETP.NE.U32.AND P0, PT, R16, R2, PT ;  /* 0x000000021000720c */ /* 0x004fc80003f05070 */
[----:B------:R-:W-:-:S13]  /*2a00*/  ISETP.NE.AND.EX P0, PT, R17, R5, PT, P0 ;  /* 0x000000051100720c */ /* 0x000fda0003f05300 */
[----:B------:R-:W-:Y:S05]  /*2a10*/  @!P0 BRA `(.L_x_4669) ;  /* 0x0000000000448947 */ /* 0x000fea0003800000 */
[----:B------:R-:W-:Y:S01]  /*2a20*/  IMAD.MOV.U32 R14, RZ, RZ, R16 ;  /* 0x000000ffff0e7224 */ /* 0x000fe200078e0010 */
[----:B------:R-:W-:-:S07]  /*2a30*/  MOV R15, R17 ;  /* 0x00000011000f7202 */ /* 0x000fce0000000f00 */
.L_x_4671:
        /* <DEDUP_REMOVED lines=15> */
.L_x_4669:
[----:B------:R-:W0:Y:S01]  /*2b30*/  LDC.64 R4, c[0x0][0x380] ;  /* 0x0000e000ff047b82 */ /* 0x000e220000000a00 */
[----:B------:R-:W-:-:S04]  /*2b40*/  LEA R6, P0, R13, R10, 0x4 ;  /* 0x0000000a0d067211 */ /* 0x000fc800078020ff */
[----:B------:R-:W-:-:S06]  /*2b50*/  LEA.HI.X R7, R13, R11, R18, 0x4, P0 ;  /* 0x0000000b0d077211 */ /* 0x000fcc00000f2412 */
[----:B------:R-:W5:Y:S04]  /*2b60*/  LDG.E.64 R6, desc[UR4][R6.64+0x8] ;  /* 0x0000080406067981 */ /* 0x000f68000c1e1b00 */
[----:B0-----:R-:W2:Y:S01]  /*2b70*/  LDG.E.64 R4, desc[UR4][R4.64+0x30] ;  /* 0x0000300404047981 */ /* 0x001ea2000c1e1b00 */
[----:B------:R-:W-:Y:S01]  /*2b80*/  BSSY.RECONVERGENT B1, `(.L_x_4672) ;  /* 0x000000c000017945 */ /* 0x000fe20003800200 */
[----:B------:R-:W-:Y:S01]  /*2b90*/  IMAD.MOV.U32 R11, RZ, RZ, RZ ;  /* 0x000000ffff0b7224 */ /* 0x000fe200078e00ff */
[----:B--2---:R-:W-:-:S04]  /*2ba0*/  IADD3 R13, P0, PT, R4, -0x1, RZ ;  /* 0xffffffff040d7810 */ /* 0x004fc80007f1e0ff */
[----:B------:R-:W-:Y:S01]  /*2bb0*/  IADD3.X R15, PT, PT, R5, -0x1, RZ, P0, !PT ;  /* 0xffffffff050f7810 */ /* 0x000fe200007fe4ff */
[----:B------:R-:W-:-:S08]  /*2bc0*/  HFMA2 R5, -RZ, RZ, 0, 0 ;  /* 0x00000000ff057431 */ /* 0x000fd000000001ff */
.L_x_4673:
[----:B------:R-:W-:-:S04]  /*2bd0*/  IADD3 R11, P0, PT, R11, 0x1, RZ ;  /* 0x000000010b0b7810 */ /* 0x000fc80007f1e0ff */
[----:B-----5:R-:W-:Y:S01]  /*2be0*/  IADD3 R2, P1, PT, R6, R11, RZ ;  /* 0x0000000b06027210 */ /* 0x020fe20007f3e0ff */
[----:B------:R-:W-:-:S03]  /*2bf0*/  IMAD.X R5, RZ, RZ, R5, P0 ;  /* 0x000000ffff057224 */ /* 0x000fc600000e0605 */
[----:B------:R-:W-:Y:S01]  /*2c00*/  ISETP.GT.U32.AND P0, PT, R2, R13, PT ;  /* 0x0000000d0200720c */ /* 0x000fe20003f04070 */
[----:B------:R-:W-:-:S05]  /*2c10*/  IMAD.X R2, R7, 0x1, R5, P1 ;  /* 0x0000000107027824 */ /* 0x000fca00008e0605 */
[----:B------:R-:W-:-:S13]  /*2c20*/  ISETP.GT.U32.AND.EX P0, PT, R2, R15, PT, P0 ;  /* 0x0000000f0200720c */ /* 0x000fda0003f04100 */
[----:B------:R-:W-:Y:S05]  /*2c30*/  @!P0 BRA `(.L_x_4673) ;  /* 0xfffffffc00e48947 */ /* 0x000fea000383ffff */
[----:B------:R-:W-:Y:S05]  /*2c40*/  BSYNC.RECONVERGENT B1 ;  /* 0x0000000000017941 */ /* 0x000fea0003800200 */
.L_x_4672:
[----:B------:R-:W-:-:S05]  /*2c50*/  MOV R4, R11 ;  /* 0x0000000b00047202 */ /* 0x000fca0000000f00 */
[----:B------:R0:W-:Y:S02]  /*2c60*/  STG.E.64 desc[UR4][R8.64], R4 ;  /* 0x0000000408007986 */ /* 0x0001e4000c101b04 */
.L_x_4670:
[----:B------:R-:W-:Y:S05]  /*2c70*/  BSYNC.RECONVERGENT B0 ;  /* 0x0000000000007941 */ /* 0x000fea0003800200 */
.L_x_4668:
[----:B0-----:R-:W0:Y:S02]  /*2c80*/  LDC.64 R4, c[0x0][0x388] ;  /* 0x0000e200ff047b82 */ /* 0x001e240000000a00 */
[----:B0-----:R-:W2:Y:S01]  /*2c90*/  LDG.E.64 R4, desc[UR4][R4.64+0x30] ;  /* 0x0000300404047981 */ /* 0x001ea2000c1e1b00 */
[----:B------:R-:W-:-:S04]  /*2ca0*/  IADD3 R0, P0, PT, R12, R0, RZ ;  /* 0x000000000c007210 */ /* 0x000fc80007f1e0ff */
[----:B------:R-:W-:Y:S02]  /*2cb0*/  LEA.HI.X.SX32 R3, R12, R3, 0x1, P0 ;  /* 0x000000030c037211 */ /* 0x000fe400000f0eff */
[----:B--2---:R-:W-:-:S04]  /*2cc0*/  ISETP.GE.U32.AND P0, PT, R0, R4, PT ;  /* 0x000000040000720c */ /* 0x004fc80003f06070 */
[----:B------:R-:W-:-:S13]  /*2cd0*/  ISETP.GE.U32.AND.EX P0, PT, R3, R5, PT, P0 ;  /* 0x000000050300720c */ /* 0x000fda0003f06100 */
[----:B------:R-:W-:Y:S05]  /*2ce0*/  @!P0 BRA `(.L_x_4645) ;  /* 0xfffffff000208947 */ /* 0x000fea000383ffff */
[----:B------:R-:W-:Y:S05]  /*2cf0*/  EXIT ;  /* 0x000000000000794d */ /* 0x000fea0003800000 */
        .weak           $__internal_1_$__cuda_sm20_rem_u64
        .type           $__internal_1_$__cuda_sm20_rem_u64,@function
        .size           $__internal_1_$__cuda_sm20_rem_u64,(.L_x_4720 - $__internal_1_$__cuda_sm20_rem_u64)
$__internal_1_$__cuda_sm20_rem_u64:
[----:B------:R-:W-:Y:S02]  /*2d00*/  IMAD.MOV.U32 R16, RZ, RZ, R6 ;  /* 0x000000ffff107224 */ /* 0x000fe400078e0006 */
[----:B------:R-:W-:-:S04]  /*2d10*/  IMAD.MOV.U32 R17, RZ, RZ, R7 ;  /* 0x000000ffff117224 */ /* 0x000fc800078e0007 */
[----:B------:R-:W0:Y:S08]  /*2d20*/  I2F.U64.RP R16, R16 ;  /* 0x0000001000107312 */ /* 0x000e300000309000 */
[----:B0-----:R-:W0:Y:S02]  /*2d30*/  MUFU.RCP R10, R16 ;  /* 0x00000010000a7308 */ /* 0x001e240000001000 */
[----:B0-----:R-:W-:-:S06]  /*2d40*/  IADD3 R11, PT, PT, R10, 0x1ffffffe, RZ ;  /* 0x1ffffffe0a0b7810 */ /* 0x001fcc0007ffe0ff */
[----:B------:R-:W0:Y:S02]  /*2d50*/  F2I.U64.TRUNC R10, R11 ;  /* 0x0000000b000a7311 */ /* 0x000e24000020d800 */
[----:B0-----:R-:W-:-:S04]  /*2d60*/  IMAD.WIDE.U32 R14, R10, R6, RZ ;  /* 0x000000060a0e7225 */ /* 0x001fc800078e00ff */
[----:B------:R-:W-:Y:S01]  /*2d70*/  IMAD R15, R10, R7, R15 ;  /* 0x000000070a0f7224 */ /* 0x000fe200078e020f */
[----:B------:R-:W-:-:S03]  /*2d80*/  IADD3 R21, P0, PT, RZ, -R14, RZ ;  /* 0x8000000eff157210 */ /* 0x000fc60007f1e0ff */
[----:B------:R-:W-:Y:S02]  /*2d90*/  IMAD R15, R11, R6, R15 ;  /* 0x000000060b0f7224 */ /* 0x000fe400078e020f */
[----:B------:R-:W-:-:S04]  /*2da0*/  IMAD.HI.U32 R14, R10, R21, RZ ;  /* 0x000000150a0e7227 */ /* 0x000fc800078e00ff */
[----:B------:R-:W-:Y:S02]  /*2db0*/  IMAD.X R19, RZ, RZ, ~R15, P0 ;  /* 0x000000ffff137224 */ /* 0x000fe400000e0e0f */
[----:B------:R-:W-:Y:S02]  /*2dc0*/  IMAD.MOV.U32 R15, RZ, RZ, R10 ;  /* 0x000000ffff0f7224 */ /* 0x000fe400078e000a */
[----:B------:R-:W-:-:S04]  /*2dd0*/  IMAD.HI.U32 R17, R11, R19, RZ ;  /* 0x000000130b117227 */ /* 0x000fc800078e00ff */
[----:B------:R-:W-:-:S04]  /*2de0*/  IMAD.WIDE.U32 R14, P0, R10, R19, R14 ;  /* 0x000000130a0e7225 */ /* 0x000fc8000780000e */
[----:B------:R-:W-:Y:S01]  /*2df0*/  IMAD R10, R11, R19, RZ ;  /* 0x000000130b0a7224 */ /* 0x000fe200078e02ff */
[----:B------:R-:W-:Y:S01]  /*2e00*/  IADD3.X R17, PT, PT, R17, R11, RZ, P0, !PT ;  /* 0x0000000b11117210 */ /* 0x000fe200007fe4ff */
[----:B------:R-:W-:-:S05]  /*2e10*/  IMAD.HI.U32 R15, P1, R11, R21, R14 ;  /* 0x000000150b0f7227 */ /* 0x000fca000782000e */
[----:B------:R-:W-:-:S04]  /*2e20*/  IADD3 R15, P2, PT, R10, R15, RZ ;  /* 0x0000000f0a0f7210 */ /* 0x000fc80007f5e0ff */
[----:B------:R-:W-:Y:S01]  /*2e30*/  IADD3.X R17, PT, PT, RZ, RZ, R17, P2, P1 ;  /* 0x000000ffff117210 */ /* 0x000fe200017e2411 */
[----:B------:R-:W-:-:S04]  /*2e40*/  IMAD.WIDE.U32 R10, R15, R6, RZ ;  /* 0x000000060f0a7225 */ /* 0x000fc800078e00ff */
        /* <DEDUP_REMOVED lines=8> */
[----:B------:R-:W-:Y:S02]  /*2ed0*/  HFMA2 R11, -RZ, RZ, 0, 0 ;  /* 0x00000000ff0b7431 */ /* 0x000fe400000001ff */
[----:B------:R-:W-:Y:S01]  /*2ee0*/  IMAD.HI.U32 R10, R17, R10, RZ ;  /* 0x0000000a110a7227 */ /* 0x000fe200078e00ff */
[----:B------:R-:W-:-:S03]  /*2ef0*/  IADD3 R15, P2, PT, R16, R15, RZ ;  /* 0x0000000f100f7210 */ /* 0x000fc60007f5e0ff */
        /* <DEDUP_REMOVED lines=10> */
[----:B------:R-:W-:Y:S01]  /*2fa0*/  IMAD.X R17, RZ, RZ, R14, P1 ;  /* 0x000000ffff117224 */ /* 0x000fe200008e060e */
[----:B------:R-:W-:Y:S01]  /*2fb0*/  IADD3 R19, P1, PT, -R10, R2, RZ ;  /* 0x000000020a137210 */ /* 0x000fe20007f3e1ff */
[----:B------:R-:W-:-:S03]  /*2fc0*/  IMAD R15, R15, R7, R11 ;  /* 0x000000070f0f7224 */ /* 0x000fc600078e020b */
[-C--:B------:R-:W-:Y:S01]  /*2fd0*/  ISETP.GE.U32.AND P0, PT, R19, R6.reuse, PT ;  /* 0x000000061300720c */ /* 0x080fe20003f06070 */
[----:B------:R-:W-:-:S05]  /*2fe0*/  IMAD R10, R17, R6, R15 ;  /* 0x00000006110a7224 */ /* 0x000fca00078e020f */
[----:B------:R-:W-:Y:S02]  /*2ff0*/  IADD3.X R14, PT, PT, ~R10, R5, RZ, P1, !PT ;  /* 0x000000050a0e7210 */ /* 0x000fe40000ffe5ff */
[----:B------:R-:W-:Y:S02]  /*3000*/  IADD3 R11, P1, PT, -R6, R19, RZ ;  /* 0x00000013060b7210 */ /* 0x000fe40007f3e1ff */
[----:B------:R-:W-:-:S03]  /*3010*/  ISETP.GE.U32.AND.EX P0, PT, R14, R7, PT, P0 ;  /* 0x000000070e00720c */ /* 0x000fc60003f06100 */
[--C-:B------:R-:W-:Y:S01]  /*3020*/  IMAD.X R10, R14, 0x1, ~R7.reuse, P1 ;  /* 0x000000010e0a7824 */ /* 0x100fe200008e0e07 */
[----:B------:R-:W-:Y:S02]  /*3030*/  SEL R11, R11, R19, P0 ;  /* 0x000000130b0b7207 */ /* 0x000fe40000000000 */
[----:B------:R-:W-:Y:S02]  /*3040*/  ISETP.NE.U32.AND P1, PT, R6, RZ, PT ;  /* 0x000000ff0600720c */ /* 0x000fe40003f25070 */
[----:B------:R-:W-:Y:S02]  /*3050*/  SEL R10, R10, R14, P0 ;  /* 0x0000000e0a0a7207 */ /* 0x000fe40000000000 */
[----:B------:R-:W-:Y:S02]  /*3060*/  IADD3 R15, P2, PT, -R6, R11, RZ ;  /* 0x0000000b060f7210 */ /* 0x000fe40007f5e1ff */
[----:B------:R-:W-:Y:S02]  /*3070*/  ISETP.GE.U32.AND P0, PT, R11, R6, PT ;  /* 0x000000060b00720c */ /* 0x000fe40003f06070 */
[----:B------:R-:W-:Y:S01]  /*3080*/  ISETP.NE.AND.EX P1, PT, R7, RZ, PT, P1 ;  /* 0x000000ff0700720c */ /* 0x000fe20003f25310 */
[C---:B------:R-:W-:Y:S01]  /*3090*/  IMAD.X R14, R10.reuse, 0x1, ~R7, P2 ;  /* 0x000000010a0e7824 */ /* 0x040fe200010e0e07 */
[----:B------:R-:W-:-:S04]  /*30a0*/  ISETP.GE.U32.AND.EX P0, PT, R10, R7, PT, P0 ;  /* 0x000000070a00720c */ /* 0x000fc80003f06100 */
[----:B------:R-:W-:Y:S01]  /*30b0*/  SEL R15, R15, R11, P0 ;  /* 0x0000000b0f0f7207 */ /* 0x000fe20000000000 */
[----:B------:R-:W-:Y:S01]  /*30c0*/  IMAD.MOV.U32 R11, RZ, RZ, 0x0 ;  /* 0x00000000ff0b7424 */ /* 0x000fe200078e00ff */
[----:B------:R-:W-:Y:S02]  /*30d0*/  SEL R14, R14, R10, P0 ;  /* 0x0000000a0e0e7207 */ /* 0x000fe40000000000 */
[----:B------:R-:W-:Y:S02]  /*30e0*/  MOV R10, R4 ;  /* 0x00000004000a7202 */ /* 0x000fe40000000f00 */
[----:B------:R-:W-:Y:S02]  /*30f0*/  SEL R15, R15, 0xffffffff, P1 ;  /* 0xffffffff0f0f7807 */ /* 0x000fe40000800000 */
[----:B------:R-:W-:Y:S01]  /*3100*/  SEL R14, R14, 0xffffffff, P1 ;  /* 0xffffffff0e0e7807 */ /* 0x000fe20000800000 */
[----:B------:R-:W-:Y:S06]  /*3110*/  RET.REL.NODEC R10 `(_Z20get_join_result_sizeP17GHashRelContainerS0_iPy) ;  /* 0xffffffcc0ab87950 */ /* 0x000fec0003c3ffff */
.L_x_4674:
        /* <DEDUP_REMOVED lines=14> */
.L_x_4720:


//--------------------- .text._Z20init_tuples_unsortedPPyS_iy --------------------------
	.section	.text._Z20init_tuples_unsortedPPyS_iy,"ax",@progbits
	.align	128
        .global         _Z20init_tuples_unsortedPPyS_iy
        .type           _Z20init_tuples_unsortedPPyS_iy,@function
        .size           _Z20init_tuples_unsortedPPyS_iy,(.L_x_4743 - _Z20init_tuples_unsortedPPyS_iy)
        .other          _Z20init_tuples_unsortedPPyS_iy,@"STO_CUDA_ENTRY STV_DEFAULT"
_Z20init_tuples_unsortedPPyS_iy:
.text._Z20init_tuples_unsortedPPyS_iy:
[----:B------:R-:W-:Y:S01]  /*0000*/  LDC R1, c[0x0][0x37c] ;  /* 0x0000df00ff017b82 */ /* 0x000fe20000000800 */
[----:B------:R-:W0:Y:S07]  /*0010*/  S2R R3, SR_TID.X ;  /* 0x0000000000037919 */ /* 0x000e2e0000002100 */
[----:B------:R-:W0:Y:S01]  /*0020*/  S2UR UR4, SR_CTAID.X ;  /* 0x00000000000479c3 */ /* 0x000e220000002500 */
[----:B------:R-:W1:Y:S07]  /*0030*/  LDCU.64 UR8, c[0x0][0x398] ;  /* 0x00007300ff0877ac */ /* 0x000e6e0008000a00 */
[----:B------:R-:W0:Y:S02]  /*0040*/  LDC R2, c[0x0][0x360] ;  /* 0x0000d800ff027b82 */ /* 0x000e240000000800 */
[----:B0-----:R-:W-:-:S05]  /*0050*/  IMAD R0, R2, UR4, R3 ;  /* 0x0000000402007c24 */ /* 0x001fca000f8e0203 */
[----:B-1----:R-:W-:Y:S02]  /*0060*/  ISETP.GE.U32.AND P0, PT, R0, UR8, PT ;  /* 0x0000000800007c0c */ /* 0x002fe4000bf06070 */
[----:B------:R-:W-:-:S04]  /*0070*/  SHF.R.S32.HI R3, RZ, 0x1f, R0 ;  /* 0x0000001fff037819 */ /* 0x000fc80000011400 */
[----:B------:R-:W-:-:S13]  /*0080*/  ISETP.GE.U32.AND.EX P0, PT, R3, UR9, PT, P0 ;  /* 0x0000000903007c0c */ /* 0x000fda000bf06100 */
[----:B------:R-:W-:Y:S05]  /*0090*/  @P0 EXIT ;  /* 0x000000000000094d */ /* 0x000fea0003800000 */
[----:B------:R-:W0:Y:S01]  /*00a0*/  LDCU UR4, c[0x0][0x370] ;  /* 0x00006e00ff0477ac */ /* 0x000e220008000800 */
[----:B------:R-:W-:Y:S02]  /*00b0*/  IMAD.MOV.U32 R9, RZ, RZ, R0 ;  /* 0x000000ffff097224 */ /* 0x000fe400078e0000 */
[----:B------:R-:W-:Y:S01]  /*00c0*/  IMAD.MOV.U32 R8, RZ, RZ, R3 ;  /* 0x000000ffff087224 */ /* 0x000fe200078e0003 */
[----:B------:R-:W1:Y:S01]  /*00d0*/  LDCU UR10, c[0x0][0x390] ;  /* 0x00007200ff0a77ac */ /* 0x000e620008000800 */
[----:B------:R-:W2:Y:S01]  /*00e0*/  LDCU.64 UR6, c[0x0][0x358] ;  /* 0x00006b00ff0677ac */ /* 0x000ea20008000a00 */
[----:B------:R-:W3:Y:S01]  /*00f0*/  LDCU.128 UR12, c[0x0][0x380] ;  /* 0x00007000ff0c77ac */ /* 0x000ee20008000c00 */
[----:B0-----:R-:W-:Y:S01]  /*0100*/  IMAD R0, R2, UR4, RZ ;  /* 0x0000000402007c24 */ /* 0x001fe2000f8e02ff */
[----:B-1----:R-:W-:-:S12]  /*0110*/  USHF.R.S32.HI UR5, URZ, 0x1f, UR10 ;  /* 0x0000001fff057899 */ /* 0x002fd8000801140a */
.L_x_4675:
[----:B------:R-:W-:Y:S01]  /*0120*/  IMAD R4, R8, UR10, RZ ;  /* 0x0000000a08047c24 */ /* 0x000fe2000f8e02ff */
[C---:B---3--:R-:W-:Y:S01]  /*0130*/  LEA R6, P1, R9.reuse, UR12, 0x3 ;  /* 0x0000000c09067c11 */ /* 0x048fe2000f8218ff */
[----:B------:R-:W-:-:S03]  /*0140*/  IMAD.WIDE.U32 R2, R9, UR10, RZ ;  /* 0x0000000a09027c25 */ /* 0x000fc6000f8e00ff */
[C---:B------:R-:W-:Y:S01]  /*0150*/  LEA.HI.X R7, R9.reuse, UR13, R8, 0x3, P1 ;  /* 0x0000000d09077c11 */ /* 0x040fe200088f1c08 */
[----:B------:R-:W-:Y:S01]  /*0160*/  IMAD R5, R9, UR5, R4 ;  /* 0x0000000509057c24 */ /* 0x000fe2000f8e0204 */
[----:B------:R-:W-:-:S03]  /*0170*/  LEA R4, P0, R2, UR14, 0x3 ;  /* 0x0000000e02047c11 */ /* 0x000fc6000f8018ff */
[----:B------:R-:W-:-:S05]  /*0180*/  IMAD.IADD R3, R3, 0x1, R5 ;  /* 0x0000000103037824 */ /* 0x000fca00078e0205 */
[----:B------:R-:W-:Y:S02]  /*0190*/  LEA.HI.X R5, R2, UR15, R3, 0x3, P0 ;  /* 0x0000000f02057c11 */ /* 0x000fe400080f1c03 */
[----:B------:R-:W-:-:S03]  /*01a0*/  IADD3 R9, P0, PT, R0, R9, RZ ;  /* 0x0000000900097210 */ /* 0x000fc60007f1e0ff */
[----:B--2---:R0:W-:Y:S01]  /*01b0*/  STG.E.64 desc[UR6][R6.64], R4 ;  /* 0x0000000406007986 */ /* 0x0041e2000c101b06 */
[----:B------:R-:W-:Y:S02]  /*01c0*/  LEA.HI.X.SX32 R8, R0, R8, 0x1, P0 ;  /* 0x0000000800087211 */ /* 0x000fe400000f0eff */
[----:B------:R-:W-:-:S04]  /*01d0*/  ISETP.GE.U32.AND P0, PT, R9, UR8, PT ;  /* 0x0000000809007c0c */ /* 0x000fc8000bf06070 */
[----:B------:R-:W-:-:S13]  /*01e0*/  ISETP.GE.U32.AND.EX P0, PT, R8, UR9, PT, P0 ;  /* 0x0000000908007c0c */ /* 0x000fda000bf06100 */
[----:B0-----:R-:W-:Y:S05]  /*01f0*/  @!P0 BRA `(.L_x_4675) ;  /* 0xfffffffc00c88947 */ /* 0x001fea000383ffff */
[----:B------:R-:W-:Y:S05]  /*0200*/  EXIT ;  /* 0x000000000000794d */ /* 0x000fea0003800000 */
.L_x_4676:
        /* <DEDUP_REMOVED lines=15> */
.L_x_4743:


//--------------------- .text._Z14init_index_mapP17GHashRelContainer --------------------------
	.section	.text._Z14init_index_mapP17GHashRelContainer,"ax",@progbits
	.align	128
        .global         _Z14init_index_mapP17GHashRelContainer
        .type           _Z14init_index_mapP17GHashRelContainer,@function
        .size           _Z14init_index_mapP17GHashRelContainer,(.L_x_4744 - _Z14init_index_mapP17GHashRelContainer)
        .other          _Z14init_index_mapP17GHashRelContainer,@"STO_CUDA_ENTRY STV_DEFAULT"
_Z14init_index_mapP17GHashRelContainer:
.text._Z14init_index_mapP17GHashRelContainer:
        /* <DEDUP_REMOVED lines=12> */
[----:B------:R-:W5:Y:S01]  /*00c0*/  LDG.E.64 R2, desc[UR4][R2.64] ;  /* 0x0000000402027981 */ /* 0x000f62000c1e1b00 */
[----:B------:R-:W0:Y:S01]  /*00d0*/  LDCU UR6, c[0x0][0x370] ;  /* 0x00006e00ff0677ac */ /* 0x000e220008000800 */
[----:B------:R-:W-:Y:S02]  /*00e0*/  IMAD.MOV.U32 R13, RZ, RZ, R9 ;  /* 0x000000ffff0d7224 */ /* 0x000fe400078e0009 */
[----:B------:R-:W-:Y:S02]  /*00f0*/  IMAD.MOV.U32 R11, RZ, RZ, R7 ;  /* 0x000000ffff0b7224 */ /* 0x000fe400078e0007 */
[----:B------:R-:W-:Y:S02]  /*0100*/  IMAD.MOV.U32 R8, RZ, RZ, -0x1 ;  /* 0xffffffffff087424 */ /* 0x000fe400078e00ff */
[----:B------:R-:W-:Y:S02]  /*0110*/  IMAD.MOV.U32 R9, RZ, RZ, -0x1 ;  /* 0xffffffffff097424 */ /* 0x000fe400078e00ff */
[----:B0-----:R-:W-:-:S07]  /*0120*/  IMAD R0, R0, UR6, RZ ;  /* 0x0000000600007c24 */ /* 0x001fce000f8e02ff */
.L_x_4677:
[----:B-----5:R-:W-:-:S04]  /*0130*/  LEA R6, P0, R11, R2, 0x4 ;  /* 0x000000020b067211 */ /* 0x020fc800078020ff */
[----:B------:R-:W-:Y:S02]  /*0140*/  LEA.HI.X R7, R11, R3, R13, 0x4, P0 ;  /* 0x000000030b077211 */ /* 0x000fe400000f240d */
[----:B------:R-:W-:-:S03]  /*0150*/  IADD3 R11, P0, PT, R0, R11, RZ ;  /* 0x0000000b000b7210 */ /* 0x000fc60007f1e0ff */
[----:B------:R0:W-:Y:S01]  /*0160*/  STG.E.64 desc[UR4][R6.64], R8 ;  /* 0x0000000806007986 */ /* 0x0001e2000c101b04 */
[----:B------:R-:W-:Y:S02]  /*0170*/  LEA.HI.X.SX32 R13, R0, R13, 0x1, P0 ;  /* 0x0000000d000d7211 */ /* 0x000fe400000f0eff */
[----:B------:R-:W-:Y:S01]  /*0180*/  ISETP.GE.U32.AND P0, PT, R11, R4, PT ;  /* 0x000000040b00720c */ /* 0x000fe20003f06070 */
[----:B------:R0:W-:Y:S03]  /*0190*/  STG.E.64 desc[UR4][R6.64+0x8], R8 ;  /* 0x0000080806007986 */ /* 0x0001e6000c101b04 */
[----:B------:R-:W-:-:S13]  /*01a0*/  ISETP.GE.U32.AND.EX P0, PT, R13, R5, PT, P0 ;  /* 0x000000050d00720c */ /* 0x000fda0003f06100 */
[----:B0-----:R-:W-:Y:S05]  /*01b0*/  @!P0 BRA `(.L_x_4677) ;  /* 0xfffffffc00dc8947 */ /* 0x001fea000383ffff */
[----:B------:R-:W-:Y:S05]  /*01c0*/  EXIT ;  /* 0x000000000000794d */ /* 0x000fea0003800000 */
.L_x_4678:
        /* <DEDUP_REMOVED lines=11> */
.L_x_4744:


//--------------------- .text._Z10acopy_dataP17GHashRelContainerS0_ --------------------------
	.section	.text._Z10acopy_dataP17GHashRelContainerS0_,"ax",@progbits
	.align	128
        .global         _Z10acopy_dataP17GHashRelContainerS0_
        .type           _Z10acopy_dataP17GHashRelContainerS0_,@function
        .size           _Z10acopy_dataP17GHashRelContainerS0_,(.L_x_4745 - _Z10acopy_dataP17GHashRelContainerS0_)
        .other          _Z10acopy_dataP17GHashRelContainerS0_,@"STO_CUDA_ENTRY STV_DEFAULT"
_Z10acopy_dataP17GHashRelContainerS0_:
.text._Z10acopy_dataP17GHashRelContainerS0_:
        /* <DEDUP_REMOVED lines=13> */
[----:B------:R-:W-:Y:S02]  /*00d0*/  IMAD.MOV.U32 R8, RZ, RZ, R5 ;  /* 0x000000ffff087224 */ /* 0x000fe400078e0005 */
[----:B------:R-:W-:Y:S02]  /*00e0*/  IMAD.MOV.U32 R15, RZ, RZ, R9 ;  /* 0x000000ffff0f7224 */ /* 0x000fe400078e0009 */
[----:B0-----:R-:W-:-:S07]  /*00f0*/  IMAD R0, R0, UR6, RZ ;  /* 0x0000000600007c24 */ /* 0x001fce000f8e02ff */
.L_x_4681:
[----:B0-----:R-:W0:Y:S02]  /*0100*/  LDC.64 R4, c[0x0][0x380] ;  /* 0x0000e000ff047b82 */ /* 0x001e240000000a00 */
[----:B0-----:R-:W2:Y:S04]  /*0110*/  LDG.E R20, desc[UR4][R4.64+0x40] ;  /* 0x0000400404147981 */ /* 0x001ea8000c1e1900 */
[----:B------:R-:W3:Y:S02]  /*0120*/  LDG.E.64 R12, desc[UR4][R4.64+0x20] ;  /* 0x00002004040c7981 */ /* 0x000ee4000c1e1b00 */
[----:B------:R-:W0:Y:S01]  /*0130*/  LDC.64 R6, c[0x0][0x388] ;  /* 0x0000e200ff067b82 */ /* 0x000e220000000a00 */
[C---:B------:R-:W-:Y:S02]  /*0140*/  SHF.L.U32 R10, R15.reuse, 0x3, RZ ;  /* 0x000000030f0a7819 */ /* 0x040fe400000006ff */
[----:B------:R-:W-:-:S02]  /*0150*/  SHF.L.U64.HI R8, R15, 0x3, R8 ;  /* 0x000000030f087819 */ /* 0x000fc40000010208 */
[----:B--2---:R-:W-:Y:S02]  /*0160*/  ISETP.GE.AND P0, PT, R20, 0x1, PT ;  /* 0x000000011400780c */ /* 0x004fe40003f06270 */
[----:B---3--:R-:W-:-:S05]  /*0170*/  IADD3 R14, P1, PT, R12, R10, RZ ;  /* 0x0000000a0c0e7210 */ /* 0x008fca0007f3e0ff */
[----:B------:R-:W-:-:S06]  /*0180*/  IMAD.X R15, R13, 0x1, R8, P1 ;  /* 0x000000010d0f7824 */ /* 0x000fcc00008e0608 */
[----:B0-----:R-:W-:Y:S05]  /*0190*/  @!P0 BRA `(.L_x_4679) ;  /* 0x0000000000348947 */ /* 0x001fea0003800000 */
[----:B------:R-:W5:Y:S01]  /*01a0*/  LD.E.64 R14, desc[UR4][R14.64] ;  /* 0x000000040e0e7980 */ /* 0x000f62000c101b00 */
[----:B------:R-:W0:Y:S01]  /*01b0*/  LDC.64 R12, c[0x0][0x388] ;  /* 0x0000e200ff0c7b82 */ /* 0x000e220000000a00 */
[----:B------:R-:W-:-:S07]  /*01c0*/  HFMA2 R11, -RZ, RZ, 0, 0 ;  /* 0x00000000ff0b7431 */ /* 0x000fce00000001ff */
.L_x_4680:
[----:B-----5:R-:W-:Y:S01]  /*01d0*/  IMAD.WIDE.U32 R16, R11, 0x8, R14 ;  /* 0x000000080b107825 */ /* 0x020fe200078e000e */
[----:B0-----:R-:W2:Y:S05]  /*01e0*/  LDG.E.64 R18, desc[UR4][R12.64+0x28] ;  /* 0x000028040c127981 */ /* 0x001eaa000c1e1b00 */
[----:B------:R-:W3:Y:S01]  /*01f0*/  LD.E.64 R16, desc[UR4][R16.64] ;  /* 0x0000000410107980 */ /* 0x000ee2000c101b00 */
[----:B------:R-:W-:-:S04]  /*0200*/  IMAD R21, R20, R9, R11 ;  /* 0x0000000914157224 */ /* 0x000fc800078e020b */
[----:B--2---:R-:W-:-:S05]  /*0210*/  IMAD.WIDE R18, R21, 0x8, R18 ;  /* 0x0000000815127825 */ /* 0x004fca00078e0212 */
[----:B---3--:R1:W-:Y:S04]  /*0220*/  ST.E.64 desc[UR4][R18.64], R16 ;  /* 0x0000001012007985 */ /* 0x0083e8000c101b04 */
[----:B------:R-:W2:Y:S01]  /*0230*/  LDG.E R20, desc[UR4][R4.64+0x40] ;  /* 0x0000400404147981 */ /* 0x000ea2000c1e1900 */
[----:B------:R-:W-:-:S05]  /*0240*/  VIADD R11, R11, 0x1 ;  /* 0x000000010b0b7836 */ /* 0x000fca0000000000 */
[----:B--2---:R-:W-:-:S13]  /*0250*/  ISETP.GE.AND P0, PT, R11, R20, PT ;  /* 0x000000140b00720c */ /* 0x004fda0003f06270 */
[----:B-1----:R-:W-:Y:S05]  /*0260*/  @!P0 BRA `(.L_x_4680) ;  /* 0xfffffffc00d88947 */ /* 0x002fea000383ffff */
.L_x_4679:
[----:B------:R-:W2:Y:S01]  /*0270*/  LDG.E.64 R6, desc[UR4][R6.64+0x20] ;  /* 0x0000200406067981 */ /* 0x000ea2000c1e1b00 */
[----:B------:R-:W-:-:S04]  /*0280*/  IMAD R5, R20, R9, RZ ;  /* 0x0000000914057224 */ /* 0x000fc800078e02ff */
[----:B--2---:R-:W-:-:S06]  /*0290*/  IMAD.WIDE R4, R5, 0x8, R6 ;  /* 0x0000000805047825 */ /* 0x004fcc00078e0206 */
[----:B------:R-:W2:Y:S01]  /*02a0*/  LD.E.64 R4, desc[UR4][R4.64] ;  /* 0x0000000404047980 */ /* 0x000ea2000c101b00 */
[----:B------:R-:W-:Y:S01]  /*02b0*/  IADD3 R10, P0, PT, R6, R10, RZ ;  /* 0x0000000a060a7210 */ /* 0x000fe20007f1e0ff */
[----:B------:R-:W-:-:S03]  /*02c0*/  IMAD.IADD R15, R0, 0x1, R9 ;  /* 0x00000001000f7824 */ /* 0x000fc600078e0209 */
[----:B------:R-:W-:Y:S02]  /*02d0*/  IADD3.X R11, PT, PT, R7, R8, RZ, P0, !PT ;  /* 0x00000008070b7210 */ /* 0x000fe400007fe4ff */
[-C--:B------:R-:W-:Y:S02]  /*02e0*/  ISETP.GT.U32.AND P0, PT, R2, R15.reuse, PT ;  /* 0x0000000f0200720c */ /* 0x080fe40003f04070 */
[----:B------:R-:W-:Y:S02]  /*02f0*/  SHF.R.S32.HI R8, RZ, 0x1f, R15 ;  /* 0x0000001fff087819 */ /* 0x000fe4000001140f */
[----:B------:R-:W-:Y:S02]  /*0300*/  MOV R9, R15 ;  /* 0x0000000f00097202 */ /* 0x000fe40000000f00 */
[----:B------:R-:W-:Y:S01]  /*0310*/  ISETP.GT.U32.AND.EX P0, PT, R3, R8, PT, P0 ;  /* 0x000000080300720c */ /* 0x000fe20003f04100 */
[----:B--2---:R0:W-:-:S12]  /*0320*/  ST.E.64 desc[UR4][R10.64], R4 ;  /* 0x000000040a007985 */ /* 0x0041d8000c101b04 */
[----:B------:R-:W-:Y:S05]  /*0330*/  @P0 BRA `(.L_x_4681) ;  /* 0xfffffffc00700947 */ /* 0x000fea000383ffff */
[----:B------:R-:W-:Y:S05]  /*0340*/  EXIT ;  /* 0x000000000000794d */ /* 0x000fea0003800000 */
.L_x_4682:
        /* <DEDUP_REMOVED lines=11> */
.L_x_4745:


//--------------------- .text._Z11acopy_entryP17GHashRelContainerS0_ --------------------------
	.section	.text._Z11acopy_entryP17GHashRelContainerS0_,"ax",@progbits
	.align	128
        .global         _Z11acopy_entryP17GHashRelContainerS0_
        .type           _Z11acopy_entryP17GHashRelContainerS0_,@function
        .size           _Z11acopy_entryP17GHashRelContainerS0_,(.L_x_4746 - _Z11acopy_entryP17GHashRelContainerS0_)
        .other          _Z11acopy_entryP17GHashRelContainerS0_,@"STO_CUDA_ENTRY STV_DEFAULT"
_Z11acopy_entryP17GHashRelContainerS0_:
.text._Z11acopy_entryP17GHashRelContainerS0_:
        /* <DEDUP_REMOVED lines=12> */
[----:B------:R-:W0:Y:S01]  /*00c0*/  LDC.64 R6, c[0x0][0x388] ;  /* 0x0000e200ff067b82 */ /* 0x000e220000000a00 */
[----:B------:R-:W1:Y:S01]  /*00d0*/  LDCU UR6, c[0x0][0x370] ;  /* 0x00006e00ff0677ac */ /* 0x000e620008000800 */
[----:B------:R-:W-:Y:S02]  /*00e0*/  IMAD.MOV.U32 R8, RZ, RZ, R11 ;  /* 0x000000ffff087224 */ /* 0x000fe400078e000b */
[----:B------:R-:W-:Y:S02]  /*00f0*/  IMAD.MOV.U32 R17, RZ, RZ, R9 ;  /* 0x000000ffff117224 */ /* 0x000fe400078e0009 */
[----:B-1----:R-:W-:-:S07]  /*0100*/  IMAD R0, R0, UR6, RZ ;  /* 0x0000000600007c24 */ /* 0x002fce000f8e02ff */
.L_x_4683:
[----:B-1----:R-:W2:Y:S01]  /*0110*/  LDG.E.64 R12, desc[UR4][R2.64] ;  /* 0x00000004020c7981 */ /* 0x002ea2000c1e1b00 */
[C---:B------:R-:W-:Y:S01]  /*0120*/  IMAD.SHL.U32 R10, R17.reuse, 0x10, RZ ;  /* 0x00000010110a7824 */ /* 0x040fe200078e00ff */
[----:B------:R-:W-:Y:S02]  /*0130*/  SHF.L.U64.HI R8, R17, 0x4, R8 ;  /* 0x0000000411087819 */ /* 0x000fe40000010208 */
[----:B0-----:R-:W3:Y:S02]  /*0140*/  LDG.E.64 R14, desc[UR4][R6.64] ;  /* 0x00000004060e7981 */ /* 0x001ee4000c1e1b00 */
[----:B--2---:R-:W-:-:S05]  /*0150*/  IADD3 R12, P0, PT, R12, R10, RZ ;  /* 0x0000000a0c0c7210 */ /* 0x004fca0007f1e0ff */
[----:B------:R-:W-:-:S06]  /*0160*/  IMAD.X R13, R13, 0x1, R8, P0 ;  /* 0x000000010d0d7824 */ /* 0x000fcc00000e0608 */
[----:B------:R-:W2:Y:S01]  /*0170*/  LDG.E.64 R12, desc[UR4][R12.64] ;  /* 0x000000040c0c7981 */ /* 0x000ea2000c1e1b00 */
[----:B---3--:R-:W-:-:S05]  /*0180*/  IADD3 R18, P0, PT, R14, R10, RZ ;  /* 0x0000000a0e127210 */ /* 0x008fca0007f1e0ff */
[----:B------:R-:W-:-:S05]  /*0190*/  IMAD.X R19, R15, 0x1, R8, P0 ;  /* 0x000000010f137824 */ /* 0x000fca00000e0608 */
[----:B--2---:R1:W-:Y:S04]  /*01a0*/  STG.E.64 desc[UR4][R18.64], R12 ;  /* 0x0000000c12007986 */ /* 0x0043e8000c101b04 */
[----:B------:R-:W2:Y:S04]  /*01b0*/  LDG.E.64 R14, desc[UR4][R2.64] ;  /* 0x00000004020e7981 */ /* 0x000ea8000c1e1b00 */
[----:B------:R-:W3:Y:S01]  /*01c0*/  LDG.E.64 R16, desc[UR4][R6.64] ;  /* 0x0000000406107981 */ /* 0x000ee2000c1e1b00 */
[----:B--2---:R-:W-:-:S05]  /*01d0*/  IADD3 R14, P0, PT, R14, R10, RZ ;  /* 0x0000000a0e0e7210 */ /* 0x004fca0007f1e0ff */
[----:B------:R-:W-:-:S06]  /*01e0*/  IMAD.X R15, R15, 0x1, R8, P0 ;  /* 0x000000010f0f7824 */ /* 0x000fcc00000e0608 */
[----:B------:R-:W2:Y:S01]  /*01f0*/  LDG.E.64 R14, desc[UR4][R14.64+0x8] ;  /* 0x000008040e0e7981 */ /* 0x000ea2000c1e1b00 */
[----:B---3--:R-:W-:-:S05]  /*0200*/  IADD3 R10, P0, PT, R16, R10, RZ ;  /* 0x0000000a100a7210 */ /* 0x008fca0007f1e0ff */
[----:B------:R-:W-:Y:S02]  /*0210*/  IMAD.X R11, R17, 0x1, R8, P0 ;  /* 0x00000001110b7824 */ /* 0x000fe400000e0608 */
[----:B------:R-:W-:-:S04]  /*0220*/  IMAD.IADD R17, R0, 0x1, R9 ;  /* 0x0000000100117824 */ /* 0x000fc800078e0209 */
[--C-:B------:R-:W-:Y:S01]  /*0230*/  IMAD.MOV.U32 R9, RZ, RZ, R17.reuse ;  /* 0x000000ffff097224 */ /* 0x100fe200078e0011 */
[----:B------:R-:W-:Y:S02]  /*0240*/  ISETP.GT.U32.AND P0, PT, R4, R17, PT ;  /* 0x000000110400720c */ /* 0x000fe40003f04070 */
[----:B------:R-:W-:-:S04]  /*0250*/  SHF.R.S32.HI R8, RZ, 0x1f, R17 ;  /* 0x0000001fff087819 */ /* 0x000fc80000011411 */
[----:B------:R-:W-:Y:S01]  /*0260*/  ISETP.GT.U32.AND.EX P0, PT, R5, R8, PT, P0 ;  /* 0x000000080500720c */ /* 0x000fe20003f04100 */
[----:B--2---:R1:W-:-:S12]  /*0270*/  STG.E.64 desc[UR4][R10.64+0x8], R14 ;  /* 0x0000080e0a007986 */ /* 0x0043d8000c101b04 */
[----:B------:R-:W-:Y:S05]  /*0280*/  @P0 BRA `(.L_x_4683) ;  /* 0xfffffffc00a00947 */ /* 0x000fea000383ffff */
[----:B------:R-:W-:Y:S05]  /*0290*/  EXIT ;  /* 0x000000000000794d */ /* 0x000fea0003800000 */
.L_x_4684:
        /* <DEDUP_REMOVED lines=14> */
.L_x_4746:


//--------------------- .text._Z16shrink_index_mapP17GHashRelContainerP7MEntityy --------------------------
	.section	.text._Z16shrink_index_mapP17GHashRelContainerP7MEntityy,"ax",@progbits
	.align	128
        .global         _Z16shrink_index_mapP17GHashRelContainerP7MEntityy
        .type           _Z16shrink_index_mapP17GHashRelContainerP7MEntityy,@function
        .size           _Z16shrink_index_mapP17GHashRelContainerP7MEntityy,(.L_x_4721 - _Z16shrink_index_mapP17GHashRelContainerP7MEntityy)
        .other          _Z16shrink_index_mapP17GHashRelContainerP7MEntityy,@"STO_CUDA_ENTRY STV_DEFAULT"
_Z16shrink_index_mapP17GHashRelContainerP7MEntityy:
.text._Z16shrink_index_mapP17GHashRelContainerP7MEntityy:
[----:B------:R-:W-:Y:S01]  /*0000*/  LDC R1, c[0x0][0x37c] ;  /* 0x0000df00ff017b82 */ /* 0x000fe20000000800 */
[----:B------:R-:W0:Y:S07]  /*0010*/  S2R R9, SR_TID.X ;  /* 0x0000000000097919 */ /* 0x000e2e0000002100 */
[----:B------:R-:W0:Y:S01]  /*0020*/  S2UR UR4, SR_CTAID.X ;  /* 0x00000000000479c3 */ /* 0x000e220000002500 */
[----:B------:R-:W1:Y:S07]  /*0030*/  LDCU.64 UR6, c[0x0][0x390] ;  /* 0x00007200ff0677ac */ /* 0x000e6e0008000a00 */
[----:B------:R-:W0:Y:S02]  /*0040*/  LDC R8, c[0x0][0x360] ;  /* 0x0000d800ff087b82 */ /* 0x000e240000000800 */
[----:B0-----:R-:W-:-:S05]  /*0050*/  IMAD R9, R8, UR4, R9 ;  /* 0x0000000408097c24 */ /* 0x001fca000f8e0209 */
[----:B-1----:R-:W-:-:S04]  /*0060*/  ISETP.GE.U32.AND P0, PT, R9, UR6, PT ;  /* 0x0000000609007c0c */ /* 0x002fc8000bf06070 */
[----:B------:R-:W-:-:S13]  /*0070*/  ISETP.GE.U32.AND.EX P0, PT, RZ, UR7, PT, P0 ;  /* 0x00000007ff007c0c */ /* 0x000fda000bf06100 */
[----:B------:R-:W-:Y:S05]  /*0080*/  @P0 EXIT ;  /* 0x000000000000094d */ /* 0x000fea0003800000 */
[----:B------:R-:W0:Y:S01]  /*0090*/  LDCU UR4, c[0x0][0x370] ;  /* 0x00006e00ff0477ac */ /* 0x000e220008000800 */
[----:B------:R-:W-:Y:S01]  /*00a0*/  IMAD.MOV.U32 R0, RZ, RZ, RZ ;  /* 0x000000ffff007224 */ /* 0x000fe200078e00ff */
[----:B------:R-:W1:Y:S01]  /*00b0*/  LDCU.64 UR6, c[0x0][0x358] ;  /* 0x00006b00ff0677ac */ /* 0x000e620008000a00 */
[----:B0-----:R-:W-:-:S07]  /*00c0*/  IMAD R8, R8, UR4, RZ ;  /* 0x0000000408087c24 */ /* 0x001fce000f8e02ff */
.L_x_4699:
[----:B-1----:R-:W1:Y:S02]  /*00d0*/  LDC.64 R4, c[0x0][0x380] ;  /* 0x0000e000ff047b82 */ /* 0x002e640000000a00 */
[----:B01----:R-:W2:Y:S02]  /*00e0*/  LDG.E.64 R2, desc[UR6][R4.64] ;  /* 0x0000000604027981 */ /* 0x003ea4000c1e1b00 */
[----:B--2---:R-:W-:-:S04]  /*00f0*/  LEA R10, P0, R9, R2, 0x4 ;  /* 0x00000002090a7211 */ /* 0x004fc800078020ff */
[----:B------:R-:W-:-:S05]  /*0100*/  LEA.HI.X R11, R9, R3, R0, 0x4, P0 ;  /* 0x00000003090b7211 */ /* 0x000fca00000f2400 */
[----:B------:R-:W2:Y:S01]  /*0110*/  LD.E.64 R6, desc[UR6][R10.64+0x8] ;  /* 0x000008060a067980 */ /* 0x000ea2000c101b00 */
[----:B------:R-:W-:Y:S05]  /*0120*/  YIELD ;  /* 0x0000000000007946 */ /* 0x000fea0003800000 */
[----:B------:R-:W0:Y:S01]  /*0130*/  LDCU.64 UR4, c[0x0][0x390] ;  /* 0x00007200ff0477ac */ /* 0x000e220008000a00 */
[----:B------:R-:W-:Y:S01]  /*0140*/  IADD3 R9, P0, PT, R8, R9, RZ ;  /* 0x0000000908097210 */ /* 0x000fe20007f1e0ff */
[----:B------:R-:W-:Y:S04]  /*0150*/  BSSY B0, `(.L_x_4685) ;  /* 0x0000076000007945 */ /* 0x000fe80003800000 */
[----:B------:R-:W-:Y:S01]  /*0160*/  IMAD.X R0, RZ, RZ, R0, P0 ;  /* 0x000000ffff007224 */ /* 0x000fe200000e0600 */
[----:B0-----:R-:W-:-:S04]  /*0170*/  ISETP.GE.U32.AND P0, PT, R9, UR4, PT ;  /* 0x0000000409007c0c */ /* 0x001fc8000bf06070 */
[----:B------:R-:W-:Y:S02]  /*0180*/  ISETP.GE.U32.AND.EX P0, PT, R0, UR5, PT, P0 ;  /* 0x0000000500007c0c */ /* 0x000fe4000bf06100 */
[----:B--2---:R-:W-:-:S04]  /*0190*/  ISETP.NE.U32.AND P1, PT, R6, -0x1, PT ;  /* 0xffffffff0600780c */ /* 0x004fc80003f25070 */
[----:B------:R-:W-:-:S13]  /*01a0*/  ISETP.NE.AND.EX P1, PT, R7, -0x1, PT, P1 ;  /* 0xffffffff0700780c */ /* 0x000fda0003f25310 */
[----:B------:R-:W-:Y:S05]  /*01b0*/  @!P1 BRA `(.L_x_4686) ;  /* 0x0000000400bc9947 */ /* 0x000fea0003800000 */
[----:B------:R-:W2:Y:S04]  /*01c0*/  LD.E.64 R6, desc[UR6][R10.64] ;  /* 0x000000060a067980 */ /* 0x000ea8000c101b00 */
[----:B------:R-:W2:Y:S01]  /*01d0*/  LDG.E.64 R4, desc[UR6][R4.64+0x8] ;  /* 0x0000080604047981 */ /* 0x000ea2000c1e1b00 */
[----:B------:R-:W-:Y:S01]  /*01e0*/  BSSY.RECONVERGENT B1, `(.L_x_4687) ;  /* 0x000001b000017945 */ /* 0x000fe20003800200 */
[----:B--2---:R-:W-:-:S04]  /*01f0*/  LOP3.LUT R12, R7, R5, RZ, 0xfc, !PT ;  /* 0x00000005070c7212 */ /* 0x004fc800078efcff */
[----:B------:R-:W-:-:S13]  /*0200*/  ISETP.NE.U32.AND P1, PT, R12, RZ, PT ;  /* 0x000000ff0c00720c */ /* 0x000fda0003f25070 */
[----:B------:R-:W-:Y:S05]  /*0210*/  @P1 BRA `(.L_x_4688) ;  /* 0x0000000000481947 */ /* 0x000fea0003800000 */
        /* <DEDUP_REMOVED lines=13> */
[----:B------:R-:W-:-:S04]  /*02f0*/  @P1 IADD3 R11, PT, PT, -R4, R11, RZ ;  /* 0x0000000b040b1210 */ /* 0x000fc80007ffe1ff */
[----:B------:R-:W-:-:S13]  /*0300*/  ISETP.GE.U32.AND P1, PT, R11, R4, PT ;  /* 0x000000040b00720c */ /* 0x000fda0003f26070 */
[----:B------:R-:W-:Y:S01]  /*0310*/  @P1 IMAD.IADD R11, R11, 0x1, -R4 ;  /* 0x000000010b0b1824 */ /* 0x000fe200078e0a04 */
[----:B------:R-:W-:Y:S01]  /*0320*/  @!P2 LOP3.LUT R11, RZ, R4, RZ, 0x33, !PT ;  /* 0x00000004ff0ba212 */ /* 0x000fe200078e33ff */
[----:B------:R-:W-:Y:S06]  /*0330*/  BRA `(.L_x_4689) ;  /* 0x0000000000147947 */ /* 0x000fec0003800000 */
.L_x_4688:
[----:B------:R-:W-:Y:S01]  /*0340*/  IMAD.MOV.U32 R13, RZ, RZ, R5 ;  /* 0x000000ffff0d7224 */ /* 0x000fe200078e0005 */
[----:B------:R-:W-:Y:S01]  /*0350*/  MOV R12, 0x390 ;  /* 0x00000390000c7802 */ /* 0x000fe20000000f00 */
[----:B------:R-:W-:Y:S02]  /*0360*/  IMAD.MOV.U32 R5, RZ, RZ, R6 ;  /* 0x000000ffff057224 */ /* 0x000fe400078e0006 */
[----:B------:R-:W-:-:S07]  /*0370*/  IMAD.MOV.U32 R14, RZ, RZ, R7 ;  /* 0x000000ffff0e7224 */ /* 0x000fce00078e0007 */
[----:B------:R-:W-:Y:S05]  /*0380*/  CALL.REL.NOINC `($__internal_2_$__cuda_sm20_rem_u64) ;  /* 0x0000000400547944 */ /* 0x000fea0003c00000 */
.L_x_4689:
[----:B------:R-:W-:Y:S05]  /*0390*/  BSYNC.RECONVERGENT B1 ;  /* 0x0000000000017941 */ /* 0x000fea0003800200 */
.L_x_4687:
[C---:B------:R-:W-:Y:S01]  /*03a0*/  LEA R12, P1, R11.reuse, R2, 0x4 ;  /* 0x000000020b0c7211 */ /* 0x040fe200078220ff */
[----:B------:R-:W-:Y:S01]  /*03b0*/  IMAD.MOV.U32 R4, RZ, RZ, -0x1 ;  /* 0xffffffffff047424 */ /* 0x000fe200078e00ff */
[----:B------:R-:W-:Y:S02]  /*03c0*/  MOV R5, 0xffffffff ;  /* 0xffffffff00057802 */ /* 0x000fe40000000f00 */
[----:B------:R-:W-:-:S08]  /*03d0*/  LEA.HI.X R13, R11, R3, R10, 0x4, P1 ;  /* 0x000000030b0d7211 */ /* 0x000fd000008f240a */
[----:B------:R0:W2:Y:S01]  /*03e0*/  ATOM.E.CAS.64.STRONG.GPU P1, R4, [R12], R4, R6 ;  /* 0x000000040c04738b */ /* 0x0000a2000012e506 */
[----:B------:R-:W-:Y:S01]  /*03f0*/  BSSY.RECONVERGENT B1, `(.L_x_4690) ;  /* 0x000000a000017945 */ /* 0x000fe20003800200 */
[----:B--2---:R-:W-:Y:S02]  /*0400*/  IMAD.MOV.U32 R14, RZ, RZ, R4 ;  /* 0x000000ffff0e7224 */ /* 0x004fe400078e0004 */
[----:B------:R-:W-:Y:S01]  /*0410*/  IMAD.MOV.U32 R15, RZ, RZ, R5 ;  /* 0x000000ffff0f7224 */ /* 0x000fe200078e0005 */
[----:B0-----:R-:W-:Y:S06]  /*0420*/  @P1 BRA `(.L_x_4691) ;  /* 0x0000000000181947 */ /* 0x001fec0003800000 */
[----:B------:R-:W2:Y:S02]  /*0430*/  LD.E.64 R14, [R12] ;  /* 0x000000000c0e7980 */ /* 0x000ea40000100b00 */
[----:B--2---:R-:W-:-:S04]  /*0440*/  ISETP.EQ.U32.AND P1, PT, R14, -0x1, PT ;  /* 0xffffffff0e00780c */ /* 0x004fc80003f22070 */
[----:B------:R-:W-:-:S04]  /*0450*/  ISETP.EQ.U32.AND.EX P1, PT, R15, -0x1, PT, P1 ;  /* 0xffffffff0f00780c */ /* 0x000fc80003f22110 */
[----:B------:R-:W-:Y:S02]  /*0460*/  SEL R2, R6, R14, P1 ;  /* 0x0000000e06027207 */ /* 0x000fe40000800000 */
[----:B------:R-:W-:-:S05]  /*0470*/  SEL R3, R7, R15, P1 ;  /* 0x0000000f07037207 */ /* 0x000fca0000800000 */
[----:B------:R0:W-:Y:S02]  /*0480*/  ST.E.64 [R12], R2 ;  /* 0x000000000c007385 */ /* 0x0001e40000100b02 */
.L_x_4691:
[----:B------:R-:W-:Y:S05]  /*0490*/  BSYNC.RECONVERGENT B1 ;  /* 0x0000000000017941 */ /* 0x000fea0003800200 */
.L_x_4690:
[----:B------:R-:W-:-:S04]  /*04a0*/  ISETP.NE.U32.AND P1, PT, R14, -0x1, PT ;  /* 0xffffffff0e00780c */ /* 0x000fc80003f25070 */
[----:B------:R-:W-:-:S13]  /*04b0*/  ISETP.NE.AND.EX P1, PT, R15, -0x1, PT, P1 ;  /* 0xffffffff0f00780c */ /* 0x000fda0003f25310 */
[----:B------:R-:W-:Y:S05]  /*04c0*/  @!P1 BRA `(.L_x_4692) ;  /* 0x0000000000e49947 */ /* 0x000fea0003800000 */
.L_x_4698:
[----:B------:R-:W-:Y:S01]  /*04d0*/  ISETP.NE.U32.AND P1, PT, R14, R6, PT ;  /* 0x000000060e00720c */ /* 0x000fe20003f25070 */
[----:B------:R-:W-:Y:S05]  /*04e0*/  YIELD ;  /* 0x0000000000007946 */ /* 0x000fea0003800000 */
[----:B------:R-:W-:-:S13]  /*04f0*/  ISETP.NE.AND.EX P1, PT, R15, R7, PT, P1 ;  /* 0x000000070f00720c */ /* 0x000fda0003f25310 */
[----:B------:R-:W-:Y:S05]  /*0500*/  @!P1 BRA `(.L_x_4686) ;  /* 0x0000000000e89947 */ /* 0x000fea0003800000 */
[----:B------:R-:W1:Y:S02]  /*0510*/  LDC.64 R4, c[0x0][0x380] ;  /* 0x0000e000ff047b82 */ /* 0x000e640000000a00 */
[----:B-1----:R-:W2:Y:S01]  /*0520*/  LDG.E.64 R4, desc[UR6][R4.64+0x18] ;  /* 0x0000180604047981 */ /* 0x002ea2000c1e1b00 */
[----:B0-----:R-:W-:Y:S01]  /*0530*/  IADD3 R12, P1, PT, R11, 0x1, RZ ;  /* 0x000000010b0c7810 */ /* 0x001fe20007f3e0ff */
[----:B------:R-:W-:Y:S04]  /*0540*/  BSSY.RECONVERGENT B1, `(.L_x_4693) ;  /* 0x000001c000017945 */ /* 0x000fe80003800200 */
[----:B------:R-:W-:-:S05]  /*0550*/  IMAD.X R14, RZ, RZ, R10, P1 ;  /* 0x000000ffff0e7224 */ /* 0x000fca00008e060a */
[----:B--2---:R-:W-:-:S04]  /*0560*/  LOP3.LUT R2, R14, R5, RZ, 0xfc, !PT ;  /* 0x000000050e027212 */ /* 0x004fc800078efcff */
[----:B------:R-:W-:-:S13]  /*0570*/  ISETP.NE.U32.AND P1, PT, R2, RZ, PT ;  /* 0x000000ff0200720c */ /* 0x000fda0003f25070 */
[----:B------:R-:W-:Y:S05]  /*0580*/  @P1 BRA `(.L_x_4694) ;  /* 0x00000000004c1947 */ /* 0x000fea0003800000 */
[----:B------:R-:W0:Y:S01]  /*0590*/  I2F.U32.RP R5, R4 ;  /* 0x0000000400057306 */ /* 0x000e220000209000 */
[----:B------:R-:W-:Y:S01]  /*05a0*/  IMAD.MOV R11, RZ, RZ, -R4 ;  /* 0x000000ffff0b7224 */ /* 0x000fe200078e0a04 */
[----:B------:R-:W-:Y:S01]  /*05b0*/  ISETP.NE.U32.AND P2, PT, R4, RZ, PT ;  /* 0x000000ff0400720c */ /* 0x000fe20003f45070 */
[----:B------:R-:W-:-:S05]  /*05c0*/  IMAD.MOV.U32 R10, RZ, RZ, RZ ;  /* 0x000000ffff0a7224 */ /* 0x000fca00078e00ff */
[----:B0-----:R-:W0:Y:S02]  /*05d0*/  MUFU.RCP R5, R5 ;  /* 0x0000000500057308 */ /* 0x001e240000001000 */
[----:B0-----:R-:W-:-:S06]  /*05e0*/  VIADD R2, R5, 0xffffffe ;  /* 0x0ffffffe05027836 */ /* 0x001fcc0000000000 */
[----:B------:R0:W1:Y:S02]  /*05f0*/  F2I.FTZ.U32.TRUNC.NTZ R3, R2 ;  /* 0x0000000200037305 */ /* 0x000064000021f000 */
[----:B0-----:R-:W-:Y:S02]  /*0600*/  HFMA2 R2, -RZ, RZ, 0, 0 ;  /* 0x00000000ff027431 */ /* 0x001fe400000001ff */
        /* <DEDUP_REMOVED lines=9> */
[----:B------:R-:W-:Y:S01]  /*06a0*/  @!P2 LOP3.LUT R11, RZ, R4, RZ, 0x33, !PT ;  /* 0x00000004ff0ba212 */ /* 0x000fe200078e33ff */
[----:B------:R-:W-:Y:S06]  /*06b0*/  BRA `(.L_x_4695) ;  /* 0x0000000000107947 */ /* 0x000fec0003800000 */
.L_x_4694:
[----:B------:R-:W-:Y:S01]  /*06c0*/  IMAD.MOV.U32 R13, RZ, RZ, R5 ;  /* 0x000000ffff0d7224 */ /* 0x000fe200078e0005 */
[----:B------:R-:W-:Y:S02]  /*06d0*/  MOV R5, R12 ;  /* 0x0000000c00057202 */ /* 0x000fe40000000f00 */
[----:B------:R-:W-:-:S07]  /*06e0*/  MOV R12, 0x700 ;  /* 0x00000700000c7802 */ /* 0x000fce0000000f00 */
[----:B------:R-:W-:Y:S05]  /*06f0*/  CALL.REL.NOINC `($__internal_2_$__cuda_sm20_rem_u64) ;  /* 0x0000000000787944 */ /* 0x000fea0003c00000 */
.L_x_4695:
[----:B------:R-:W-:Y:S05]  /*0700*/  BSYNC.RECONVERGENT B1 ;  /* 0x0000000000017941 */ /* 0x000fea0003800200 */
.L_x_4693:
[----:B------:R-:W0:Y:S02]  /*0710*/  LDC.64 R2, c[0x0][0x380] ;  /* 0x0000e000ff027b82 */ /* 0x000e240000000a00 */
[----:B0-----:R-:W2:Y:S01]  /*0720*/  LDG.E.64 R2, desc[UR6][R2.64] ;  /* 0x0000000602027981 */ /* 0x001ea2000c1e1b00 */
[----:B------:R-:W-:Y:S02]  /*0730*/  IMAD.MOV.U32 R4, RZ, RZ, -0x1 ;  /* 0xffffffffff047424 */ /* 0x000fe400078e00ff */
[----:B------:R-:W-:Y:S01]  /*0740*/  IMAD.MOV.U32 R5, RZ, RZ, -0x1 ;  /* 0xffffffffff057424 */ /* 0x000fe200078e00ff */
[----:B--2---:R-:W-:-:S04]  /*0750*/  LEA R12, P1, R11, R2, 0x4 ;  /* 0x000000020b0c7211 */ /* 0x004fc800078220ff */
        /* <DEDUP_REMOVED lines=12> */
.L_x_4697:
[----:B------:R-:W-:Y:S05]  /*0820*/  BSYNC.RECONVERGENT B1 ;  /* 0x0000000000017941 */ /* 0x000fea0003800200 */
.L_x_4696:
[----:B------:R-:W-:-:S04]  /*0830*/  ISETP.NE.U32.AND P1, PT, R14, -0x1, PT ;  /* 0xffffffff0e00780c */ /* 0x000fc80003f25070 */
[----:B------:R-:W-:-:S13]  /*0840*/  ISETP.NE.AND.EX P1, PT, R15, -0x1, PT, P1 ;  /* 0xffffffff0f00780c */ /* 0x000fda0003f25310 */
[----:B------:R-:W-:Y:S05]  /*0850*/  @P1 BRA `(.L_x_4698) ;  /* 0xfffffffc001c1947 */ /* 0x000fea000383ffff */
.L_x_4692:
[----:B------:R-:W0:Y:S02]  /*0860*/  LDC.64 R4, c[0x0][0x380] ;  /* 0x0000e000ff047b82 */ /* 0x000e240000000a00 */
[----:B0-----:R-:W2:Y:S02]  /*0870*/  LDG.E.64 R2, desc[UR6][R4.64] ;  /* 0x0000000604027981 */ /* 0x001ea4000c1e1b00 */
[----:B--2---:R-:W-:-:S04]  /*0880*/  LEA R2, P1, R11, R2, 0x4 ;  /* 0x000000020b027211 */ /* 0x004fc800078220ff */
[----:B------:R-:W-:-:S05]  /*0890*/  LEA.HI.X R3, R11, R3, R10, 0x4, P1 ;  /* 0x000000030b037211 */ /* 0x000fca00008f240a */
[----:B------:R1:W-:Y:S04]  /*08a0*/  ST.E.64 desc[UR6][R2.64], R6 ;  /* 0x0000000602007985 */ /* 0x0003e8000c101b06 */
.L_x_4686:
[----:B------:R-:W-:Y:S05]  /*08b0*/  BSYNC B0 ;  /* 0x0000000000007941 */ /* 0x000fea0003800000 */
.L_x_4685:
[----:B------:R-:W-:Y:S05]  /*08c0*/  @!P0 BRA `(.L_x_4699) ;  /* 0xfffffff800008947 */ /* 0x000fea000383ffff */
[----:B------:R-:W-:Y:S05]  /*08d0*/  EXIT ;  /* 0x000000000000794d */ /* 0x000fea0003800000 */
        .weak           $__internal_2_$__cuda_sm20_rem_u64
        .type           $__internal_2_$__cuda_sm20_rem_u64,@function
        .size           $__internal_2_$__cuda_sm20_rem_u64,(.L_x_4721 - $__internal_2_$__cuda_sm20_rem_u64)
$__internal_2_$__cuda_sm20_rem_u64:
[----:B------:R-:W-:Y:S01]  /*08e0*/  IMAD.MOV.U32 R18, RZ, RZ, R4 ;  /* 0x000000ffff127224 */ /* 0x000fe200078e0004 */
[----:B------:R-:W-:-:S04]  /*08f0*/  MOV R19, R13 ;  /* 0x0000000d00137202 */ /* 0x000fc80000000f00 */
[----:B------:R-:W0:Y:S08]  /*0900*/  I2F.U64.RP R15, R18 ;  /* 0x00000012000f7312 */ /* 0x000e300000309000 */
[----:B0-----:R-:W0:Y:S02]  /*0910*/  MUFU.RCP R15, R15 ;  /* 0x0000000f000f7308 */ /* 0x001e240000001000 */
[----:B0-----:R-:W-:-:S06]  /*0920*/  VIADD R10, R15, 0x1ffffffe ;  /* 0x1ffffffe0f0a7836 */ /* 0x001fcc0000000000 */
        /* <DEDUP_REMOVED lines=8> */
[-C--:B------:R-:W-:Y:S02]  /*09b0*/  IMAD R19, R11, R23.reuse, RZ ;  /* 0x000000170b137224 */ /* 0x080fe400078e02ff */
[----:B------:R-:W-:-:S04]  /*09c0*/  IMAD.WIDE.U32 R16, P1, R10, R23, R16 ;  /* 0x000000170a107225 */ /* 0x000fc80007820010 */
[----:B------:R-:W-:-:S04]  /*09d0*/  IMAD.HI.U32 R15, R11, R23, RZ ;  /* 0x000000170b0f7227 */ /* 0x000fc800078e00ff */
[----:B------:R-:W-:-:S04]  /*09e0*/  IMAD.HI.U32 R16, P2, R11, R21, R16 ;  /* 0x000000150b107227 */ /* 0x000fc80007840010 */
[----:B------:R-:W-:Y:S01]  /*09f0*/  IMAD.X R15, R15, 0x1, R11, P1 ;  /* 0x000000010f0f7824 */ /* 0x000fe200008e060b */
[----:B------:R-:W-:-:S04]  /*0a00*/  IADD3 R17, P3, PT, R19, R16, RZ ;  /* 0x0000001013117210 */ /* 0x000fc80007f7e0ff */
[----:B------:R-:W-:Y:S01]  /*0a10*/  IADD3.X R15, PT, PT, RZ, RZ, R15, P3, P2 ;  /* 0x000000ffff0f7210 */ /* 0x000fe20001fe440f */
[----:B------:R-:W-:-:S04]  /*0a20*/  IMAD.WIDE.U32 R10, R17, R4, RZ ;  /* 0x00000004110a7225 */ /* 0x000fc800078e00ff */
[----:B------:R-:W-:Y:S01]  /*0a30*/  IMAD R11, R17, R13, R11 ;  /* 0x0000000d110b7224 */ /* 0x000fe200078e020b */
[----:B------:R-:W-:-:S03]  /*0a40*/  IADD3 R19, P1, PT, RZ, -R10, RZ ;  /* 0x8000000aff137210 */ /* 0x000fc60007f3e0ff */
[----:B------:R-:W-:Y:S02]  /*0a50*/  IMAD R11, R15, R4, R11 ;  /* 0x000000040f0b7224 */ /* 0x000fe400078e020b */
[----:B------:R-:W-:-:S03]  /*0a60*/  IMAD.HI.U32 R16, R17, R19, RZ ;  /* 0x0000001311107227 */ /* 0x000fc600078e00ff */
[----:B------:R-:W-:Y:S01]  /*0a70*/  IADD3.X R10, PT, PT, RZ, ~R11, RZ, P1, !PT ;  /* 0x8000000bff0a7210 */ /* 0x000fe20000ffe4ff */
[----:B------:R-:W-:-:S04]  /*0a80*/  IMAD.MOV.U32 R11, RZ, RZ, RZ ;  /* 0x000000ffff0b7224 */ /* 0x000fc800078e00ff */
[----:B------:R-:W-:-:S04]  /*0a90*/  IMAD.WIDE.U32 R16, P1, R17, R10, R16 ;  /* 0x0000000a11107225 */ /* 0x000fc80007820010 */
[C---:B------:R-:W-:Y:S02]  /*0aa0*/  IMAD R18, R15.reuse, R10, RZ ;  /* 0x0000000a0f127224 */ /* 0x040fe400078e02ff */
[----:B------:R-:W-:-:S04]  /*0ab0*/  IMAD.HI.U32 R17, P2, R15, R19, R16 ;  /* 0x000000130f117227 */ /* 0x000fc80007840010 */
        /* <DEDUP_REMOVED lines=28> */
[----:B------:R-:W-:Y:S01]  /*0c80*/  ISETP.GE.U32.AND.EX P1, PT, R14, R13, PT, P1 ;  /* 0x0000000d0e00720c */ /* 0x000fe20003f26110 */
[----:B------:R-:W-:-:S03]  /*0c90*/  IMAD.MOV.U32 R13, RZ, RZ, 0x0 ;  /* 0x00000000ff0d7424 */ /* 0x000fc600078e00ff */
[----:B------:R-:W-:Y:S02]  /*0ca0*/  SEL R11, R11, R5, P1 ;  /* 0x000000050b0b7207 */ /* 0x000fe40000800000 */
[----:B------:R-:W-:Y:S02]  /*0cb0*/  SEL R10, R10, R14, P1 ;  /* 0x0000000e0a0a7207 */ /* 0x000fe40000800000 */
[----:B------:R-:W-:Y:S02]  /*0cc0*/  SEL R11, R11, 0xffffffff, P2 ;  /* 0xffffffff0b0b7807 */ /* 0x000fe40001000000 */
[----:B------:R-:W-:Y:S01]  /*0cd0*/  SEL R10, R10, 0xffffffff, P2 ;  /* 0xffffffff0a0a7807 */ /* 0x000fe20001000000 */
[----:B------:R-:W-:Y:S06]  /*0ce0*/  RET.REL.NODEC R12 `(_Z16shrink_index_mapP17GHashRelContainerP7MEntityy) ;  /* 0xfffffff00cc47950 */ /* 0x000fec0003c3ffff */
.L_x_4700:
        /* <DEDUP_REMOVED lines=9> */
.L_x_4721:


//--------------------- .text._Z22count_index_entry_sizeP17GHashRelContainerPy --------------------------
	.section	.text._Z22count_index_entry_sizeP17GHashRelContainerPy,"ax",@progbits
	.align	128
        .global         _Z22count_index_entry_sizeP17GHashRelContainerPy
        .type           _Z22count_index_entry_sizeP17GHashRelContainerPy,@function
        .size           _Z22count_index_entry_sizeP17GHashRelContainerPy,(.L_x_4748 - _Z22count_index_entry_sizeP17GHashRelContainerPy)
        .other          _Z22count_index_entry_sizeP17GHashRelContainerPy,@"STO_CUDA_ENTRY STV_DEFAULT"
_Z22count_index_entry_sizeP17GHashRelContainerPy:
.text._Z22count_index_entry_sizeP17GHashRelContainerPy:
        /* <DEDUP_REMOVED lines=8> */
[----:B--2---:R-:W-:-:S04]  /*0080*/  ISETP.GT.U32.AND P0, PT, R8, R5, PT ;  /* 0x000000050800720c */ /* 0x004fc80003f04070 */
[----:B------:R-:W-:-:S13]  /*0090*/  ISETP.GT.U32.AND.EX P0, PT, R9, RZ, PT, P0 ;  /* 0x000000ff0900720c */ /* 0x000fda0003f04100 */
[----:B------:R-:W-:Y:S05]  /*00a0*/  @!P0 EXIT ;  /* 0x000000000000894d */ /* 0x000fea0003800000 */
[----:B------:R-:W0:Y:S01]  /*00b0*/  LDCU UR4, c[0x0][0x370] ;  /* 0x00006e00ff0477ac */ /* 0x000e220008000800 */
[----:B------:R-:W-:Y:S02]  /*00c0*/  IMAD.MOV.U32 R11, RZ, RZ, R5 ;  /* 0x000000ffff0b7224 */ /* 0x000fe400078e0005 */
[----:B------:R-:W-:Y:S02]  /*00d0*/  IMAD.MOV.U32 R10, RZ, RZ, RZ ;  /* 0x000000ffff0a7224 */ /* 0x000fe400078e00ff */
[----:B0-----:R-:W-:-:S07]  /*00e0*/  IMAD R0, R0, UR4, RZ ;  /* 0x0000000400007c24 */ /* 0x001fce000f8e02ff */
.L_x_4703:
[----:B0-----:R-:W2:Y:S02]  /*00f0*/  LDG.E.64 R4, desc[UR8][R2.64] ;  /* 0x0000000802047981 */ /* 0x001ea4000c1e1b00 */
[----:B--2---:R-:W-:-:S04]  /*0100*/  LEA R4, P0, R11, R4, 0x4 ;  /* 0x000000040b047211 */ /* 0x004fc800078020ff */
[----:B------:R-:W-:-:S06]  /*0110*/  LEA.HI.X R5, R11, R5, R10, 0x4, P0 ;  /* 0x000000050b057211 */ /* 0x000fcc00000f240a */
[----:B------:R-:W2:Y:S01]  /*0120*/  LD.E.64 R4, desc[UR8][R4.64+0x8] ;  /* 0x0000080804047980 */ /* 0x000ea2000c101b00 */
[----:B------:R-:W-:Y:S01]  /*0130*/  IADD3 R11, P1, PT, R0, R11, RZ ;  /* 0x0000000b000b7210 */ /* 0x000fe20007f3e0ff */
[----:B------:R-:W-:Y:S04]  /*0140*/  BSSY.RECONVERGENT B0, `(.L_x_4701) ;  /* 0x0000013000007945 */ /* 0x000fe80003800200 */
[----:B------:R-:W-:Y:S01]  /*0150*/  IMAD.X R10, RZ, RZ, R10, P1 ;  /* 0x000000ffff0a7224 */ /* 0x000fe200008e060a */
[----:B--2---:R-:W-:-:S04]  /*0160*/  ISETP.NE.U32.AND P0, PT, R4, -0x1, PT ;  /* 0xffffffff0400780c */ /* 0x004fc80003f05070 */
[----:B------:R-:W-:-:S13]  /*0170*/  ISETP.NE.AND.EX P0, PT, R5, -0x1, PT, P0 ;  /* 0xffffffff0500780c */ /* 0x000fda0003f05300 */
[----:B------:R-:W-:Y:S05]  /*0180*/  @!P0 BRA `(.L_x_4702) ;  /* 0x0000000000388947 */ /* 0x000fea0003800000 */
[----:B------:R-:W0:Y:S01]  /*0190*/  S2R R6, SR_LANEID ;  /* 0x0000000000067919 */ /* 0x000e220000000000 */
[----:B------:R-:W1:Y:S01]  /*01a0*/  LDC.64 R4, c[0x0][0x388] ;  /* 0x0000e200ff047b82 */ /* 0x000e620000000a00 */
[----:B------:R-:W-:Y:S02]  /*01b0*/  VOTEU.ANY UR4, UPT, PT ;  /* 0x0000000000047886 */ /* 0x000fe400038e0100 */
[----:B------:R-:W-:Y:S02]  /*01c0*/  UPOPC UR6, UR4 ;  /* 0x00000004000672bf */ /* 0x000fe40008000000 */
[----:B------:R-:W-:Y:S02]  /*01d0*/  UFLO.U32 UR5, UR4 ;  /* 0x00000004000572bd */ /* 0x000fe400080e0000 */
[----:B------:R-:W-:Y:S01]  /*01e0*/  UIMAD.WIDE.U32 UR6, UR6, 0x1, URZ ;  /* 0x00000001060678a5 */ /* 0x000fe2000f8e00ff */
[----:B------:R-:W-:-:S03]  /*01f0*/  UMOV UR4, URZ ;  /* 0x000000ff00047c82 */ /* 0x000fc60008000000 */
[----:B------:R-:W-:Y:S02]  /*0200*/  UIADD3 UR4, UPT, UPT, UR7, UR4, URZ ;  /* 0x0000000407047290 */ /* 0x000fe4000fffe0ff */
[----:B------:R-:W-:-:S04]  /*0210*/  IMAD.U32 R7, RZ, RZ, UR7 ;  /* 0x00000007ff077e24 */ /* 0x000fc8000f8e00ff */
[----:B------:R-:W-:Y:S01]  /*0220*/  IMAD.U32 R7, RZ, RZ, UR4 ;  /* 0x00000004ff077e24 */ /* 0x000fe2000f8e00ff */
[----:B0-----:R-:W-:Y:S01]  /*0230*/  ISETP.EQ.U32.AND P0, PT, R6, UR5, PT ;  /* 0x0000000506007c0c */ /* 0x001fe2000bf02070 */
[----:B------:R-:W-:-:S12]  /*0240*/  IMAD.U32 R6, RZ, RZ, UR6 ;  /* 0x00000006ff067e24 */ /* 0x000fd8000f8e00ff */
[----:B-1----:R0:W-:Y:S04]  /*0250*/  @P0 REDG.E.ADD.64.STRONG.GPU desc[UR8][R4.64], R6 ;  /* 0x000000060400098e */ /* 0x0021e8000c12e508 */
[----:B------:R0:W5:Y:S02]  /*0260*/  LDG.E.64 R8, desc[UR8][R2.64+0x8] ;  /* 0x0000080802087981 */ /* 0x000164000c1e1b00 */
.L_x_4702:
[----:B------:R-:W-:Y:S05]  /*0270*/  BSYNC.RECONVERGENT B0 ;  /* 0x0000000000007941 */ /* 0x000fea0003800200 */
.L_x_4701:
[----:B-----5:R-:W-:-:S04]  /*0280*/  ISETP.GE.U32.AND P0, PT, R11, R8, PT ;  /* 0x000000080b00720c */ /* 0x020fc80003f06070 */
[----:B------:R-:W-:-:S13]  /*0290*/  ISETP.GE.U32.AND.EX P0, PT, R10, R9, PT, P0 ;  /* 0x000000090a00720c */ /* 0x000fda0003f06100 */
[----:B------:R-:W-:Y:S05]  /*02a0*/  @!P0 BRA `(.L_x_4703) ;  /* 0xfffffffc00908947 */ /* 0x000fea000383ffff */
[----:B------:R-:W-:Y:S05]  /*02b0*/  EXIT ;  /* 0x000000000000794d */ /* 0x000fea0003800000 */
.L_x_4704:
        /* <DEDUP_REMOVED lines=12> */
.L_x_4748:


//--------------------- .text._Z20calculate_index_hashP17GHashRelContainer --------------------------
	.section	.text._Z20calculate_index_hashP17GHashRelContainer,"ax",@progbits
	.align	128
        .global         _Z20calculate_index_hashP17GHashRelContainer
        .type           _Z20calculate_index_hashP17GHashRelContainer,@function
        .size           _Z20calculate_index_hashP17GHashRelContainer,(.L_x_4722 - _Z20calculate_index_hashP17GHashRelContainer)
        .other          _Z20calculate_index_hashP17GHashRelContainer,@"STO_CUDA_ENTRY STV_DEFAULT"
_Z20calculate_index_hashP17GHashRelContainer:
.text._Z20calculate_index_hashP17GHashRelContainer:
        /* <DEDUP_REMOVED lines=15> */
.L_x_4717:
[----:B------:R-:W0:Y:S02]  /*00f0*/  LDC.64 R4, c[0x0][0x380] ;  /* 0x0000e000ff047b82 */ /* 0x000e240000000a00 */
[----:B0-----:R-:W2:Y:S04]  /*0100*/  LDG.E.64 R8, desc[UR4][R4.64+0x18] ;  /* 0x0000180404087981 */ /* 0x001ea8000c1e1b00 */
[----:B------:R-:W3:Y:S01]  /*0110*/  LDG.E.64 R6, desc[UR4][R4.64+0x20] ;  /* 0x0000200404067981 */ /* 0x000ee2000c1e1b00 */
[----:B------:R-:W-:Y:S05]  /*0120*/  YIELD ;  /* 0x0000000000007946 */ /* 0x000fea0003800000 */
[----:B--2---:R-:W-:-:S04]  /*0130*/  ISETP.NE.U32.AND P0, PT, R8, RZ, PT ;  /* 0x000000ff0800720c */ /* 0x004fc80003f05070 */
[----:B------:R-:W-:Y:S02]  /*0140*/  ISETP.NE.AND.EX P0, PT, R9, RZ, PT, P0 ;  /* 0x000000ff0900720c */ /* 0x000fe40003f05300 */
[----:B---3--:R-:W-:Y:S01]  /*0150*/  LEA R12, P1, R2, R6, 0x3 ;  /* 0x00000006020c7211 */ /* 0x008fe200078218ff */
[----:B------:R-:W-:-:S03]  /*0160*/  IMAD.MOV.U32 R6, RZ, RZ, -0x7bdddcdb ;  /* 0x84222325ff067424 */ /* 0x000fc600078e00ff */
[----:B------:R-:W-:Y:S01]  /*0170*/  LEA.HI.X R13, R2, R7, R3, 0x3, P1 ;  /* 0x00000007020d7211 */ /* 0x000fe200008f1c03 */
[----:B------:R-:W-:-:S06]  /*0180*/  HFMA2 R7, -RZ, RZ, -15.890625, -0.0047760009765625 ;  /* 0xcbf29ce4ff077431 */ /* 0x000fcc00000001ff */
[----:B------:R-:W-:Y:S05]  /*0190*/  @!P0 BRA `(.L_x_4705) ;  /* 0x0000000800b08947 */ /* 0x000fea0003800000 */
[----:B------:R-:W5:Y:S01]  /*01a0*/  LD.E.64 R12, desc[UR4][R12.64] ;  /* 0x000000040c0c7980 */ /* 0x000f62000c101b00 */
[C---:B------:R-:W-:Y:S01]  /*01b0*/  ISETP.NE.U32.AND P1, PT, R8.reuse, 0x1, PT ;  /* 0x000000010800780c */ /* 0x040fe20003f25070 */
[----:B------:R-:W-:Y:S01]  /*01c0*/  IMAD.MOV.U32 R7, RZ, RZ, -0x340d631c ;  /* 0xcbf29ce4ff077424 */ /* 0x000fe200078e00ff */
[----:B------:R-:W-:Y:S02]  /*01d0*/  LOP3.LUT R6, R8, 0x1, RZ, 0xc0, !PT ;  /* 0x0000000108067812 */ /* 0x000fe400078ec0ff */
[----:B------:R-:W-:Y:S02]  /*01e0*/  CS2R R14, SRZ ;  /* 0x00000000000e7805 */ /* 0x000fe4000001ff00 */
[----:B------:R-:W-:Y:S02]  /*01f0*/  ISETP.NE.AND.EX P1, PT, R9, RZ, PT, P1 ;  /* 0x000000ff0900720c */ /* 0x000fe40003f25310 */
[----:B------:R-:W-:Y:S01]  /*0200*/  ISETP.NE.U32.AND P0, PT, R6, 0x1, PT ;  /* 0x000000010600780c */ /* 0x000fe20003f05070 */
[----:B------:R-:W-:-:S03]  /*0210*/  IMAD.MOV.U32 R6, RZ, RZ, -0x7bdddcdb ;  /* 0x84222325ff067424 */ /* 0x000fc600078e00ff */
[----:B------:R-:W-:-:S07]  /*0220*/  ISETP.NE.U32.AND.EX P0, PT, RZ, RZ, PT, P0 ;  /* 0x000000ffff00720c */ /* 0x000fce0003f05100 */
[----:B------:R-:W-:Y:S06]  /*0230*/  @!P1 BRA `(.L_x_4706) ;  /* 0x0000000400c09947 */ /* 0x000fec0003800000 */
[----:B-----5:R-:W-:Y:S01]  /*0240*/  IADD3 R11, P1, PT, R12, 0x8, RZ ;  /* 0x000000080c0b7810 */ /* 0x020fe20007f3e0ff */
[----:B------:R-:W-:Y:S01]  /*0250*/  BSSY.RECONVERGENT B0, `(.L_x_4706) ;  /* 0x000006e000007945 */ /* 0x000fe20003800200 */
[----:B------:R-:W-:Y:S01]  /*0260*/  LOP3.LUT R15, R8, 0xfffffffe, RZ, 0xc0, !PT ;  /* 0xfffffffe080f7812 */ /* 0x000fe200078ec0ff */
[----:B------:R-:W-:Y:S01]  /*0270*/  IMAD.MOV.U32 R14, RZ, RZ, R9 ;  /* 0x000000ffff0e7224 */ /* 0x000fe200078e0009 */
[----:B------:R-:W-:Y:S01]  /*0280*/  MOV R16, R9 ;  /* 0x0000000900107202 */ /* 0x000fe20000000f00 */
[----:B------:R-:W-:Y:S01]  /*0290*/  IMAD.MOV.U32 R6, RZ, RZ, -0x7bdddcdb ;  /* 0x84222325ff067424 */ /* 0x000fe200078e00ff */
[----:B------:R-:W-:Y:S01]  /*02a0*/  MOV R17, R15 ;  /* 0x0000000f00117202 */ /* 0x000fe20000000f00 */
[----:B------:R-:W-:Y:S02]  /*02b0*/  IMAD.MOV.U32 R7, RZ, RZ, -0x340d631c ;  /* 0xcbf29ce4ff077424 */ /* 0x000fe400078e00ff */
[----:B------:R-:W-:-:S07]  /*02c0*/  IMAD.X R9, RZ, RZ, R13, P1 ;  /* 0x000000ffff097224 */ /* 0x000fce00008e060d */
.L_x_4707:
        /* <DEDUP_REMOVED lines=93> */
[----:B------:R-:W-:Y:S02]  /*08a0*/  LOP3.LUT R10, R11, R6, RZ, 0x3c, !PT ;  /* 0x000000060b0a7212 */ /* 0x000fe400078e3cff */
[----:B------:R-:W-:Y:S01]  /*08b0*/  IADD3 R11, P2, PT, R8, 0x10, RZ ;  /* 0x00000010080b7810 */ /* 0x000fe20007f5e0ff */
[----:B------:R-:W-:-:S04]  /*08c0*/  IMAD.IADD R7, R7, 0x1, R19 ;  /* 0x0000000107077824 */ /* 0x000fc800078e0213 */
[----:B------:R-:W-:Y:S02]  /*08d0*/  IMAD R19, R7, 0x1b3, RZ ;  /* 0x000001b307137824 */ /* 0x000fe400078e02ff */
[----:B------:R-:W-:-:S03]  /*08e0*/  IMAD.WIDE.U32 R6, R10, 0x1b3, RZ ;  /* 0x000001b30a067825 */ /* 0x000fc600078e00ff */
[----:B------:R-:W-:Y:S01]  /*08f0*/  LEA R19, R10, R19, 0x8 ;  /* 0x000000130a137211 */ /* 0x000fe200078e40ff */
[----:B------:R-:W-:-:S04]  /*0900*/  IMAD.X R9, RZ, RZ, R9, P2 ;  /* 0x000000ffff097224 */ /* 0x000fc800010e0609 */
[----:B------:R-:W-:Y:S01]  /*0910*/  IMAD.IADD R7, R7, 0x1, R19 ;  /* 0x0000000107077824 */ /* 0x000fe200078e0213 */
[----:B------:R-:W-:Y:S06]  /*0920*/  @P1 BRA `(.L_x_4707) ;  /* 0xfffffff800681947 */ /* 0x000fec000383ffff */
[----:B------:R-:W-:Y:S05]  /*0930*/  BSYNC.RECONVERGENT B0 ;  /* 0x0000000000007941 */ /* 0x000fea0003800200 */
.L_x_4706:
[----:B------:R-:W-:Y:S05]  /*0940*/  @P0 BRA `(.L_x_4705) ;  /* 0x0000000000c40947 */ /* 0x000fea0003800000 */
        /* <DEDUP_REMOVED lines=49> */
.L_x_4705:
[----:B------:R-:W5:Y:S01]  /*0c60*/  LDG.E.64 R4, desc[UR4][R4.64+0x8] ;  /* 0x0000080404047981 */ /* 0x000f62000c1e1b00 */
[----:B------:R-:W-:Y:S01]  /*0c70*/  IMAD.MOV.U32 R10, RZ, RZ, R6 ;  /* 0x000000ffff0a7224 */ /* 0x000fe200078e0006 */
[----:B------:R-:W-:Y:S01]  /*0c80*/  MOV R14, 0xcb0 ;  /* 0x00000cb0000e7802 */ /* 0x000fe20000000f00 */
[----:B------:R-:W-:-:S07]  /*0c90*/  IMAD.MOV.U32 R11, RZ, RZ, R7 ;  /* 0x000000ffff0b7224 */ /* 0x000fce00078e0007 */
[----:B-----5:R-:W-:Y:S05]  /*0ca0*/  CALL.REL.NOINC `($__internal_3_$__cuda_sm20_rem_u64) ;  /* 0x0000000400607944 */ /* 0x020fea0003c00000 */
[----:B------:R-:W0:Y:S02]  /*0cb0*/  LDC.64 R8, c[0x0][0x380] ;  /* 0x0000e000ff087b82 */ /* 0x000e240000000a00 */
[----:B0-----:R-:W2:Y:S02]  /*0cc0*/  LDG.E.64 R4, desc[UR4][R8.64] ;  /* 0x0000000408047981 */ /* 0x001ea4000c1e1b00 */
[C---:B--2---:R-:W-:Y:S02]  /*0cd0*/  LEA R16, P0, R10.reuse, R4, 0x4 ;  /* 0x000000040a107211 */ /* 0x044fe400078020ff */
[----:B------:R-:W-:Y:S02]  /*0ce0*/  MOV R4, 0xffffffff ;  /* 0xffffffff00047802 */ /* 0x000fe40000000f00 */
[----:B------:R-:W-:Y:S01]  /*0cf0*/  LEA.HI.X R17, R10, R5, R11, 0x4, P0 ;  /* 0x000000050a117211 */ /* 0x000fe200000f240b */
[----:B------:R-:W-:-:S05]  /*0d00*/  IMAD.MOV.U32 R5, RZ, RZ, -0x1 ;  /* 0xffffffffff057424 */ /* 0x000fca00078e00ff */
[----:B------:R0:W0:Y:S04]  /*0d10*/  ATOM.E.CAS.64.STRONG.GPU P1, R12, [R16], R4, R6 ;  /* 0x00000004100c738b */ /* 0x000028000012e506 */
[----:B0-----:R-:W2:Y:S01]  /*0d20*/  @!P1 LD.E.64 R12, [R16] ;  /* 0x00000000100c9980 */ /* 0x001ea20000100b00 */
[----:B------:R-:W-:Y:S01]  /*0d30*/  BSSY B0, `(.L_x_4708) ;  /* 0x0000047000007945 */ /* 0x000fe20003800000 */
[----:B--2---:R-:W-:-:S04]  /*0d40*/  @!P1 ISETP.EQ.U32.AND P0, PT, R12, -0x1, PT ;  /* 0xffffffff0c00980c */ /* 0x004fc80003f02070 */
[----:B------:R-:W-:-:S04]  /*0d50*/  @!P1 ISETP.EQ.U32.AND.EX P0, PT, R13, -0x1, PT, P0 ;  /* 0xffffffff0d00980c */ /* 0x000fc80003f02100 */
[----:B------:R-:W-:Y:S02]  /*0d60*/  @!P1 SEL R14, R6, R12, P0 ;  /* 0x0000000c060e9207 */ /* 0x000fe40000000000 */
[----:B------:R-:W-:Y:S02]  /*0d70*/  @!P1 SEL R15, R7, R13, P0 ;  /* 0x0000000d070f9207 */ /* 0x000fe40000000000 */
[----:B------:R-:W-:-:S03]  /*0d80*/  ISETP.NE.U32.AND P0, PT, R12, -0x1, PT ;  /* 0xffffffff0c00780c */ /* 0x000fc60003f05070 */
[----:B------:R0:W-:Y:S01]  /*0d90*/  @!P1 ST.E.64 [R16], R14 ;  /* 0x0000000010009385 */ /* 0x0001e20000100b0e */
[----:B------:R-:W-:-:S13]  /*0da0*/  ISETP.NE.AND.EX P0, PT, R13, -0x1, PT, P0 ;  /* 0xffffffff0d00780c */ /* 0x000fda0003f05300 */
[----:B0-----:R-:W-:Y:S05]  /*0db0*/  @!P0 BRA `(.L_x_4709) ;  /* 0x0000000000e88947 */ /* 0x001fea0003800000 */
.L_x_4716:
[----:B------:R-:W-:Y:S01]  /*0dc0*/  ISETP.NE.U32.AND P0, PT, R12, R6, PT ;  /* 0x000000060c00720c */ /* 0x000fe20003f05070 */
[----:B------:R-:W-:Y:S05]  /*0dd0*/  YIELD ;  /* 0x0000000000007946 */ /* 0x000fea0003800000 */
[----:B------:R-:W-:-:S13]  /*0de0*/  ISETP.NE.AND.EX P0, PT, R13, R7, PT, P0 ;  /* 0x000000070d00720c */ /* 0x000fda0003f05300 */
[----:B------:R-:W-:Y:S05]  /*0df0*/  @!P0 BRA `(.L_x_4710) ;  /* 0x0000000000e88947 */ /* 0x000fea0003800000 */
[----:B------:R-:W0:Y:S02]  /*0e00*/  LDC.64 R4, c[0x0][0x380] ;  /* 0x0000e000ff047b82 */ /* 0x000e240000000a00 */
[----:B0-----:R-:W2:Y:S01]  /*0e10*/  LDG.E.64 R4, desc[UR4][R4.64+0x8] ;  /* 0x0000080404047981 */ /* 0x001ea2000c1e1b00 */
[----:B------:R-:W-:Y:S01]  /*0e20*/  IADD3 R12, P0, PT, R10, 0x1, RZ ;  /* 0x000000010a0c7810 */ /* 0x000fe20007f1e0ff */
[----:B------:R-:W-:Y:S04]  /*0e30*/  BSSY.RECONVERGENT B1, `(.L_x_4711) ;  /* 0x000001c000017945 */ /* 0x000fe80003800200 */
[----:B------:R-:W-:-:S05]  /*0e40*/  IMAD.X R11, RZ, RZ, R11, P0 ;  /* 0x000000ffff0b7224 */ /* 0x000fca00000e060b */
[----:B--2---:R-:W-:-:S04]  /*0e50*/  LOP3.LUT R10, R11, R5, RZ, 0xfc, !PT ;  /* 0x000000050b0a7212 */ /* 0x004fc800078efcff */
[----:B------:R-:W-:-:S13]  /*0e60*/  ISETP.NE.U32.AND P0, PT, R10, RZ, PT ;  /* 0x000000ff0a00720c */ /* 0x000fda0003f05070 */
[----:B------:R-:W-:Y:S05]  /*0e70*/  @P0 BRA `(.L_x_4712) ;  /* 0x0000000000500947 */ /* 0x000fea0003800000 */
[----:B------:R-:W0:Y:S01]  /*0e80*/  I2F.U32.RP R5, R4 ;  /* 0x0000000400057306 */ /* 0x000e220000209000 */
[----:B------:R-:W-:Y:S01]  /*0e90*/  IMAD.MOV R13, RZ, RZ, -R4 ;  /* 0x000000ffff0d7224 */ /* 0x000fe200078e0a04 */
[----:B------:R-:W-:-:S06]  /*0ea0*/  ISETP.NE.U32.AND P1, PT, R4, RZ, PT ;  /* 0x000000ff0400720c */ /* 0x000fcc0003f25070 */
[----:B0-----:R-:W0:Y:S02]  /*0eb0*/  MUFU.RCP R5, R5 ;  /* 0x0000000500057308 */ /* 0x001e240000001000 */
[----:B0-----:R-:W-:-:S06]  /*0ec0*/  IADD3 R10, PT, PT, R5, 0xffffffe, RZ ;  /* 0x0ffffffe050a7810 */ /* 0x001fcc0007ffe0ff */
[----:B------:R0:W1:Y:S02]  /*0ed0*/  F2I.FTZ.U32.TRUNC.NTZ R11, R10 ;  /* 0x0000000a000b7305 */ /* 0x000064000021f000 */
[----:B0-----:R-:W-:Y:S02]  /*0ee0*/  IMAD.MOV.U32 R10, RZ, RZ, RZ ;  /* 0x000000ffff0a7224 */ /* 0x001fe400078e00ff */
[----:B-1----:R-:W-:-:S04]  /*0ef0*/  IMAD R13, R13, R11, RZ ;  /* 0x0000000b0d0d7224 */ /* 0x002fc800078e02ff */
[----:B------:R-:W-:-:S06]  /*0f00*/  IMAD.HI.U32 R11, R11, R13, R10 ;  /* 0x0000000d0b0b7227 */ /* 0x000fcc00078e000a */
[----:B------:R-:W-:-:S05]  /*0f10*/  IMAD.HI.U32 R11, R11, R12, RZ ;  /* 0x0000000c0b0b7227 */ /* 0x000fca00078e00ff */
[----:B------:R-:W-:-:S05]  /*0f20*/  IADD3 R11, PT, PT, -R11, RZ, RZ ;  /* 0x000000ff0b0b7210 */ /* 0x000fca0007ffe1ff */
[----:B------:R-:W-:Y:S02]  /*0f30*/  IMAD R13, R4, R11, R12 ;  /* 0x0000000b040d7224 */ /* 0x000fe400078e020c */
[----:B------:R-:W-:-:S03]  /*0f40*/  HFMA2 R11, -RZ, RZ, 0, 0 ;  /* 0x00000000ff0b7431 */ /* 0x000fc600000001ff */
[----:B------:R-:W-:-:S13]  /*0f50*/  ISETP.GE.U32.AND P0, PT, R13, R4, PT ;  /* 0x000000040d00720c */ /* 0x000fda0003f06070 */
[----:B------:R-:W-:-:S05]  /*0f60*/  @P0 IMAD.IADD R13, R13, 0x1, -R4 ;  /* 0x000000010d0d0824 */ /* 0x000fca00078e0a04 */
[----:B------:R-:W-:-:S13]  /*0f70*/  ISETP.GE.U32.AND P0, PT, R13, R4, PT ;  /* 0x000000040d00720c */ /* 0x000fda0003f06070 */
[----:B------:R-:W-:Y:S01]  /*0f80*/  @P0 IMAD.IADD R13, R13, 0x1, -R4 ;  /* 0x000000010d0d0824 */ /* 0x000fe200078e0a04 */
[----:B------:R-:W-:-:S05]  /*0f90*/  @!P1 LOP3.LUT R13, RZ, R4, RZ, 0x33, !PT ;  /* 0x00000004ff0d9212 */ /* 0x000fca00078e33ff */
[----:B------:R-:W-:Y:S01]  /*0fa0*/  IMAD.MOV.U32 R10, RZ, RZ, R13 ;  /* 0x000000ffff0a7224 */ /* 0x000fe200078e000d */
[----:B------:R-:W-:Y:S06]  /*0fb0*/  BRA `(.L_x_4713) ;  /* 0x00000000000c7947 */ /* 0x000fec0003800000 */
.L_x_4712:
[----:B------:R-:W-:Y:S01]  /*0fc0*/  IMAD.MOV.U32 R10, RZ, RZ, R12 ;  /* 0x000000ffff0a7224 */ /* 0x000fe200078e000c */
[----:B------:R-:W-:-:S07]  /*0fd0*/  MOV R14, 0xff0 ;  /* 0x00000ff0000e7802 */ /* 0x000fce0000000f00 */
[----:B------:R-:W-:Y:S05]  /*0fe0*/  CALL.REL.NOINC `($__internal_3_$__cuda_sm20_rem_u64) ;  /* 0x0000000000907944 */ /* 0x000fea0003c00000 */
.L_x_4713:
[----:B------:R-:W-:Y:S05]  /*0ff0*/  BSYNC.RECONVERGENT B1 ;  /* 0x0000000000017941 */ /* 0x000fea0003800200 */
.L_x_4711:
[----:B------:R-:W2:Y:S02]  /*1000*/  LDG.E.64 R4, desc[UR4][R8.64] ;  /* 0x0000000408047981 */ /* 0x000ea4000c1e1b00 */
[C---:B--2---:R-:W-:Y:S02]  /*1010*/  LEA R12, P0, R10.reuse, R4, 0x4 ;  /* 0x000000040a0c7211 */ /* 0x044fe400078020ff */
[----:B------:R-:W-:Y:S02]  /*1020*/  MOV R4, 0xffffffff ;  /* 0xffffffff00047802 */ /* 0x000fe40000000f00 */
[----:B------:R-:W-:Y:S01]  /*1030*/  LEA.HI.X R13, R10, R5, R11, 0x4, P0 ;  /* 0x000000050a0d7211 */ /* 0x000fe200000f240b */
[----:B------:R-:W-:-:S07]  /*1040*/  IMAD.MOV.U32 R5, RZ, RZ, -0x1 ;  /* 0xffffffffff057424 */ /* 0x000fce00078e00ff */
[----:B------:R0:W2:Y:S01]  /*1050*/  ATOM.E.CAS.64.STRONG.GPU P0, R4, [R12], R4, R6 ;  /* 0x000000040c04738b */ /* 0x0000a2000010e506 */
[----:B------:R-:W-:Y:S01]  /*1060*/  BSSY.RECONVERGENT B1, `(.L_x_4714) ;  /* 0x000000a000017945 */ /* 0x000fe20003800200 */
[----:B--2---:R-:W-:Y:S01]  /*1070*/  IMAD.MOV.U32 R14, RZ, RZ, R4 ;  /* 0x000000ffff0e7224 */ /* 0x004fe200078e0004 */
[----:B------:R-:W-:Y:S02]  /*1080*/  MOV R15, R5 ;  /* 0x00000005000f7202 */ /* 0x000fe40000000f00 */
[----:B0-----:R-:W-:Y:S05]  /*1090*/  @P0 BRA `(.L_x_4715) ;  /* 0x0000000000180947 */ /* 0x001fea0003800000 */
[----:B------:R-:W2:Y:S02]  /*10a0*/  LD.E.64 R14, [R12] ;  /* 0x000000000c0e7980 */ /* 0x000ea40000100b00 */
[----:B--2---:R-:W-:-:S04]  /*10b0*/  ISETP.EQ.U32.AND P0, PT, R14, -0x1, PT ;  /* 0xffffffff0e00780c */ /* 0x004fc80003f02070 */
[----:B------:R-:W-:-:S04]  /*10c0*/  ISETP.EQ.U32.AND.EX P0, PT, R15, -0x1, PT, P0 ;  /* 0xffffffff0f00780c */ /* 0x000fc80003f02100 */
[----:B------:R-:W-:Y:S02]  /*10d0*/  SEL R4, R6, R14, P0 ;  /* 0x0000000e06047207 */ /* 0x000fe40000000000 */
[----:B------:R-:W-:-:S05]  /*10e0*/  SEL R5, R7, R15, P0 ;  /* 0x0000000f07057207 */ /* 0x000fca0000000000 */
[----:B------:R0:W-:Y:S02]  /*10f0*/  ST.E.64 [R12], R4 ;  /* 0x000000000c007385 */ /* 0x0001e40000100b04 */
.L_x_4715:
[----:B------:R-:W-:Y:S05]  /*1100*/  BSYNC.RECONVERGENT B1 ;  /* 0x0000000000017941 */ /* 0x000fea0003800200 */
.L_x_4714:
[----:B------:R-:W-:Y:S01]  /*1110*/  ISETP.NE.U32.AND P0, PT, R14, -0x1, PT ;  /* 0xffffffff0e00780c */ /* 0x000fe20003f05070 */
[----:B0-----:R-:W-:Y:S02]  /*1120*/  IMAD.MOV.U32 R12, RZ, RZ, R14 ;  /* 0x000000ffff0c7224 */ /* 0x001fe400078e000e */
[----:B------:R-:W-:Y:S01]  /*1130*/  IMAD.MOV.U32 R13, RZ, RZ, R15 ;  /* 0x000000ffff0d7224 */ /* 0x000fe200078e000f */
[----:B------:R-:W-:-:S13]  /*1140*/  ISETP.NE.AND.EX P0, PT, R15, -0x1, PT, P0 ;  /* 0xffffffff0f00780c */ /* 0x000fda0003f05300 */
[----:B------:R-:W-:Y:S05]  /*1150*/  @P0 BRA `(.L_x_4716) ;  /* 0xfffffffc00180947 */ /* 0x000fea000383ffff */
.L_x_4709:
[----:B------:R-:W2:Y:S02]  /*1160*/  LDG.E.64 R8, desc[UR4][R8.64] ;  /* 0x0000000408087981 */ /* 0x000ea4000c1e1b00 */
[----:B--2---:R-:W-:-:S04]  /*1170*/  LEA R4, P0, R10, R8, 0x4 ;  /* 0x000000080a047211 */ /* 0x004fc800078020ff */
[----:B------:R-:W-:-:S05]  /*1180*/  LEA.HI.X R5, R10, R9, R11, 0x4, P0 ;  /* 0x000000090a057211 */ /* 0x000fca00000f240b */
[----:B------:R0:W-:Y:S04]  /*1190*/  ST.E.64 desc[UR4][R4.64+0x8], R2 ;  /* 0x0000080204007985 */ /* 0x0001e8000c101b04 */
.L_x_4710:
[----:B------:R-:W-:Y:S05]  /*11a0*/  BSYNC B0 ;  /* 0x0000000000007941 */ /* 0x000fea0003800000 */
.L_x_4708:
[----:B0-----:R-:W0:Y:S02]  /*11b0*/  LDC.64 R4, c[0x0][0x380] ;  /* 0x0000e000ff047b82 */ /* 0x001e240000000a00 */
[----:B0-----:R-:W2:Y:S01]  /*11c0*/  LDG.E.64 R4, desc[UR4][R4.64+0x30] ;  /* 0x0000300404047981 */ /* 0x001ea2000c1e1b00 */
[----:B------:R-:W-:-:S04]  /*11d0*/  IADD3 R2, P0, PT, R0, R2, RZ ;  /* 0x0000000200027210 */ /* 0x000fc80007f1e0ff */
[----:B------:R-:W-:Y:S02]  /*11e0*/  IADD3.X R3, PT, PT, RZ, R3, RZ, P0, !PT ;  /* 0x00000003ff037210 */ /* 0x000fe400007fe4ff */
[----:B--2---:R-:W-:-:S04]  /*11f0*/  ISETP.GE.U32.AND P0, PT, R2, R4, PT ;  /* 0x000000040200720c */ /* 0x004fc80003f06070 */
[----:B------:R-:W-:-:S13]  /*1200*/  ISETP.GE.U32.AND.EX P0, PT, R3, R5, PT, P0 ;  /* 0x000000050300720c */ /* 0x000fda0003f06100 */
[----:B------:R-:W-:Y:S05]  /*1210*/  @!P0 BRA `(.L_x_4717) ;  /* 0xffffffec00b48947 */ /* 0x000fea000383ffff */
[----:B------:R-:W-:Y:S05]  /*1220*/  EXIT ;  /* 0x000000000000794d */ /* 0x000fea0003800000 */
        .weak           $__internal_3_$__cuda_sm20_rem_u64
        .type           $__internal_3_$__cuda_sm20_rem_u64,@function
        .size           $__internal_3_$__cuda_sm20_rem_u64,(.L_x_4722 - $__internal_3_$__cuda_sm20_rem_u64)
$__internal_3_$__cuda_sm20_rem_u64:
        /* <DEDUP_REMOVED lines=9> */
[----:B------:R-:W-:Y:S01]  /*12c0*/  IMAD.X R21, RZ, RZ, ~R17, P0 ;  /* 0x000000ffff157224 */ /* 0x000fe200000e0e11 */
[----:B------:R-:W-:-:S03]  /*12d0*/  MOV R17, R12 ;  /* 0x0000000c00117202 */ /* 0x000fc60000000f00 */
        /* <DEDUP_REMOVED lines=11> */
[----:B------:R-:W-:-:S04]  /*1390*/  IMAD.HI.U32 R16, R17, R19, RZ ;  /* 0x0000001311107227 */ /* 0x000fc800078e00ff */
[----:B------:R-:W-:Y:S02]  /*13a0*/  IMAD.X R12, RZ, RZ, ~R13, P0 ;  /* 0x000000ffff0c7224 */ /* 0x000fe400000e0e0d */
[----:B------:R-:W-:Y:S02]  /*13b0*/  IMAD.MOV.U32 R13, RZ, RZ, RZ ;  /* 0x000000ffff0d7224 */ /* 0x000fe400078e00ff */
[----:B------:R-:W-:-:S04]  /*13c0*/  IMAD.WIDE.U32 R16, P0, R17, R12, R16 ;  /* 0x0000000c11107225 */ /* 0x000fc80007800010 */
[C---:B------:R-:W-:Y:S02]  /*13d0*/  IMAD R18, R15.reuse, R12, RZ ;  /* 0x0000000c0f127224 */ /* 0x040fe400078e02ff */
[----:B------:R-:W-:-:S04]  /*13e0*/  IMAD.HI.U32 R17, P1, R15, R19, R16 ;  /* 0x000000130f117227 */ /* 0x000fc80007820010 */
[----:B------:R-:W-:Y:S01]  /*13f0*/  IMAD.HI.U32 R12, R15, R12, RZ ;  /* 0x0000000c0f0c7227 */ /* 0x000fe200078e00ff */
[----:B------:R-:W-:-:S04]  /*1400*/  IADD3 R17, P2, PT, R18, R17, RZ ;  /* 0x0000001112117210 */ /* 0x000fc80007f5e0ff */
[----:B------:R-:W-:Y:S01]  /*1410*/  IADD3.X R15, PT, PT, R12, R15, RZ, P0, !PT ;  /* 0x0000000f0c0f7210 */ /* 0x000fe200007fe4ff */
        /* <DEDUP_REMOVED lines=8> */
[----:B------:R-:W-:-:S03]  /*14a0*/  IMAD.WIDE.U32 R12, R17, R4, RZ ;  /* 0x00000004110c7225 */ /* 0x000fc600078e00ff */
[----:B------:R-:W-:Y:S01]  /*14b0*/  IADD3.X R15, PT, PT, RZ, R15, RZ, P1, !PT ;  /* 0x0000000fff0f7210 */ /* 0x000fe20000ffe4ff */
[----:B------:R-:W-:Y:S01]  /*14c0*/  IMAD R17, R17, R5, R13 ;  /* 0x0000000511117224 */ /* 0x000fe200078e020d */
[----:B------:R-:W-:-:S03]  /*14d0*/  IADD3 R19, P1, PT, -R12, R10, RZ ;  /* 0x0000000a0c137210 */ /* 0x000fc60007f3e1ff */
[-C--:B------:R-:W-:Y:S01]  /*14e0*/  IMAD R10, R15, R4.reuse, R17 ;  /* 0x000000040f0a7224 */ /* 0x080fe200078e0211 */
[----:B------:R-:W-:Y:S01]  /*14f0*/  ISETP.GE.U32.AND P0, PT, R19, R4, PT ;  /* 0x000000041300720c */ /* 0x000fe20003f06070 */
[----:B------:R-:W-:Y:S02]  /*1500*/  IMAD.MOV.U32 R15, RZ, RZ, 0x0 ;  /* 0x00000000ff0f7424 */ /* 0x000fe400078e00ff */
[----:B------:R-:W-:Y:S01]  /*1510*/  IMAD.X R10, R11, 0x1, ~R10, P1 ;  /* 0x000000010b0a7824 */ /* 0x000fe200008e0e0a */
[----:B------:R-:W-:-:S04]  /*1520*/  IADD3 R13, P1, PT, -R4, R19, RZ ;  /* 0x00000013040d7210 */ /* 0x000fc80007f3e1ff */
[C---:B------:R-:W-:Y:S01]  /*1530*/  ISETP.GE.U32.AND.EX P0, PT, R10.reuse, R5, PT, P0 ;  /* 0x000000050a00720c */ /* 0x040fe20003f06100 */
[----:B------:R-:W-:Y:S01]  /*1540*/  IMAD.X R12, R10, 0x1, ~R5, P1 ;  /* 0x000000010a0c7824 */ /* 0x000fe200008e0e05 */
[----:B------:R-:W-:Y:S02]  /*1550*/  ISETP.NE.U32.AND P1, PT, R4, RZ, PT ;  /* 0x000000ff0400720c */ /* 0x000fe40003f25070 */
[----:B------:R-:W-:Y:S02]  /*1560*/  SEL R13, R13, R19, P0 ;  /* 0x000000130d0d7207 */ /* 0x000fe40000000000 */
[----:B------:R-:W-:Y:S02]  /*1570*/  SEL R12, R12, R10, P0 ;  /* 0x0000000a0c0c7207 */ /* 0x000fe40000000000 */
[----:B------:R-:W-:Y:S02]  /*1580*/  ISETP.GE.U32.AND P0, PT, R13, R4, PT ;  /* 0x000000040d00720c */ /* 0x000fe40003f06070 */
[----:B------:R-:W-:-:S02]  /*1590*/  IADD3 R10, P2, PT, -R4, R13, RZ ;  /* 0x0000000d040a7210 */ /* 0x000fc40007f5e1ff */
[----:B------:R-:W-:Y:S02]  /*15a0*/  ISETP.GE.U32.AND.EX P0, PT, R12, R5, PT, P0 ;  /* 0x000000050c00720c */ /* 0x000fe40003f06100 */
[CC--:B------:R-:W-:Y:S02]  /*15b0*/  IADD3.X R11, PT, PT, ~R5.reuse, R12.reuse, RZ, P2, !PT ;  /* 0x0000000c050b7210 */ /* 0x0c0fe400017fe5ff */
[----:B------:R-:W-:Y:S02]  /*15c0*/  ISETP.NE.AND.EX P1, PT, R5, RZ, PT, P1 ;  /* 0x000000ff0500720c */ /* 0x000fe40003f25310 */
[----:B------:R-:W-:Y:S02]  /*15d0*/  SEL R10, R10, R13, P0 ;  /* 0x0000000d0a0a7207 */ /* 0x000fe40000000000 */
[----:B------:R-:W-:Y:S02]  /*15e0*/  SEL R11, R11, R12, P0 ;  /* 0x0000000c0b0b7207 */ /* 0x000fe40000000000 */
[----:B------:R-:W-:-:S02]  /*15f0*/  SEL R10, R10, 0xffffffff, P1 ;  /* 0xffffffff0a0a7807 */ /* 0x000fc40000800000 */
[----:B------:R-:W-:Y:S01]  /*1600*/  SEL R11, R11, 0xffffffff, P1 ;  /* 0xffffffff0b0b7807 */ /* 0x000fe20000800000 */
[----:B------:R-:W-:Y:S06]  /*1610*/  RET.REL.NODEC R14 `(_Z20calculate_index_hashP17GHashRelContainer) ;  /* 0xffffffe80e787950 */ /* 0x000fec0003c3ffff */
.L_x_4718:
        /* <DEDUP_REMOVED lines=14> */
.L_x_4722:


//--------------------- .nv.shared._ZN3cub18CUB_300001_SM_10006detail10merge_sort26DeviceMergeSortMergeKernelINS2_10policy_hubIPPyE9Policy600ES6_PNS0_8NullTypeES6_SA_m10tuple_lessS5_S9_EEvbT2_T3_T4_PT6_PT7_T5_PSE_SE_NS1_7vsmem_tE --------------------------
	.section	.nv.shared._ZN3cub18CUB_300001_SM_10006detail10merge_sort26DeviceMergeSortMergeKernelINS2_10policy_hubIPPyE9Policy600ES6_PNS0_8NullTypeES6_SA_m10tuple_lessS5_S9_EEvbT2_T3_T4_PT6_PT7_T5_PSE_SE_NS1_7vsmem_tE,"aw",@nobits
	.sectionflags	@""
	.align	16
.nv.shared._ZN3cub18CUB_300001_SM_10006detail10merge_sort26DeviceMergeSortMergeKernelINS2_10policy_hubIPPyE9Policy600ES6_PNS0_8NullTypeES6_SA_m10tuple_lessS5_S9_EEvbT2_T3_T4_PT6_PT7_T5_PSE_SE_NS1_7vsmem_tE:
	.zero		17936


//--------------------- .nv.shared.reserved.0     --------------------------
	.section	.nv.shared.reserved.0,"aw",@nobits
	.weak		__nv_reservedSMEM_offset_0_alias
	.size		__nv_reservedSMEM_offset_0_alias, 0, 64
	.other		__nv_reservedSMEM_offset_0_alias,@"STO_CUDA_RESERVED_SHARED STV_DEFAULT"
__nv_reservedSMEM_offset_0_alias:
	.zero		0
	.zero		64


//--------------------- .nv.global                --------------------------
	.section	.nv.global,"aw",@nobits
.nv.global:
	.type		_ZN34_INTERNAL_6e2015c4_4_k_cu_0dacf5eb6thrust24THRUST_300001_SM_1000_NS12placeholders2_8E,@object
	.size		_ZN34_INTERNAL_6e2015c4_4_k_cu_0dacf5eb6thrust24THRUST_300001_SM_1000_NS12placeholders2_8E,(_ZN34_INTERNAL_6e2015c4_4_k_cu_0dacf5eb4cuda3std3__436_GLOBAL__N__6e2015c4_4_k_cu_0dacf5eb6ignoreE - _ZN34_INTERNAL_6e2015c4_4_k_cu_0dacf5eb6thrust24THRUST_300001_SM_1000_NS12placeholders2_8E)
_ZN34_INTERNAL_6e2015c4_4_k_cu_0dacf5eb6thrust24THRUST_300001_SM_1000_NS12placeholders2_8E:
	.zero		1
	.type		_ZN34_INTERNAL_6e2015c4_4_k_cu_0dacf5eb4cuda3std3__436_GLOBAL__N__6e2015c4_4_k_cu_0dacf5eb6ignoreE,@object
	.size		_ZN34_INTERNAL_6e2015c4_4_k_cu_0dacf5eb4cuda3std3__436_GLOBAL__N__6e2015c4_4_k_cu_0dacf5eb6ignoreE,(_ZN34_INTERNAL_6e2015c4_4_k_cu_0dacf5eb4cuda3std6ranges3__45__cpo4dataE - _ZN34_INTERNAL_6e2015c4_4_k_cu_0dacf5eb4cuda3std3__436_GLOBAL__N__6e2015c4_4_k_cu_0dacf5eb6ignoreE)
_ZN34_INTERNAL_6e2015c4_4_k_cu_0dacf5eb4cuda3std3__436_GLOBAL__N__6e2015c4_4_k_cu_0dacf5eb6ignoreE:
	.zero		1
	.type		_ZN34_INTERNAL_6e2015c4_4_k_cu_0dacf5eb4cuda3std6ranges3__45__cpo4dataE,@object
	.size		_ZN34_INTERNAL_6e2015c4_4_k_cu_0dacf5eb4cuda3std6ranges3__45__cpo4dataE,(_ZN34_INTERNAL_6e2015c4_4_k_cu_0dacf5eb6thrust24THRUST_300001_SM_1000_NS6system3cpp3parE - _ZN34_INTERNAL_6e2015c4_4_k_cu_0dacf5eb4cuda3std6ranges3__45__cpo4dataE)
_ZN34_INTERNAL_6e2015c4_4_k_cu_0dacf5eb4cuda3std6ranges3__45__cpo4dataE:
	.zero		1
	.type		_ZN34_INTERNAL_6e2015c4_4_k_cu_0dacf5eb6thrust24THRUST_300001_SM_1000_NS6system3cpp3parE,@object
	.size		_ZN34_INTERNAL_6e2015c4_4_k_cu_0dacf5eb6thrust24THRUST_300001_SM_1000_NS6system3cpp3parE,(_ZN34_INTERNAL_6e2015c4_4_k_cu_0dacf5eb4cuda3std3__45__cpo5beginE - _ZN34_INTERNAL_6e2015c4_4_k_cu_0dacf5eb6thrust24THRUST_300001_SM_1000_NS6system3cpp3parE)
_ZN34_INTERNAL_6e2015c4_4_k_cu_0dacf5eb6thrust24THRUST_300001_SM_1000_NS6system3cpp3parE:
	.zero		1
	.type		_ZN34_INTERNAL_6e2015c4_4_k_cu_0dacf5eb4cuda3std3__45__cpo5beginE,@object
	.size		_ZN34_INTERNAL_6e2015c4_4_k_cu_0dacf5eb4cuda3std3__45__cpo5beginE,(_ZN34_INTERNAL_6e2015c4_4_k_cu_0dacf5eb4cuda3std6ranges3__45__cpo5beginE - _ZN34_INTERNAL_6e2015c4_4_k_cu_0dacf5eb4cuda3std3__45__cpo5beginE)
_ZN34_INTERNAL_6e2015c4_4_k_cu_0dacf5eb4cuda3std3__45__cpo5beginE:
	.zero		1
	.type		_ZN34_INTERNAL_6e2015c4_4_k_cu_0dacf5eb4cuda3std6ranges3__45__cpo5beginE,@object
	.size		_ZN34_INTERNAL_6e2015c4_4_k_cu_0dacf5eb4cuda3std6ranges3__45__cpo5beginE,(_ZN34_INTERNAL_6e2015c4_4_k_cu_0dacf5eb6thrust24THRUST_300001_SM_1000_NS6deviceE - _ZN34_INTERNAL_6e2015c4_4_k_cu_0dacf5eb4cuda3std6ranges3__45__cpo5beginE)
_ZN34_INTERNAL_6e2015c4_4_k_cu_0dacf5eb4cuda3std6ranges3__45__cpo5beginE:
	.zero		1
	.type		_ZN34_INTERNAL_6e2015c4_4_k_cu_0dacf5eb6thrust24THRUST_300001_SM_1000_NS6deviceE,@object
	.size		_ZN34_INTERNAL_6e2015c4_4_k_cu_0dacf5eb6thrust24THRUST_300001_SM_1000_NS6deviceE,(_ZN34_INTERNAL_6e2015c4_4_k_cu_0dacf5eb4cuda3std3__47nulloptE - _ZN34_INTERNAL_6e2015c4_4_k_cu_0dacf5eb6thrust24THRUST_300001_SM_1000_NS6deviceE)
_ZN34_INTERNAL_6e2015c4_4_k_cu_0dacf5eb6thrust24THRUST_300001_SM_1000_NS6deviceE:
	.zero		1
	.type		_ZN34_INTERNAL_6e2015c4_4_k_cu_0dacf5eb4cuda3std3__47nulloptE,@object
	.size		_ZN34_INTERNAL_6e2015c4_4_k_cu_0dacf5eb4cuda3std3__47nulloptE,(_ZN34_INTERNAL_6e2015c4_4_k_cu_0dacf5eb4cuda3std6ranges3__45__cpo8distanceE - _ZN34_INTERNAL_6e2015c4_4_k_cu_0dacf5eb4cuda3std3__47nulloptE)
_ZN34_INTERNAL_6e2015c4_4_k_cu_0dacf5eb4cuda3std3__47nulloptE:
	.zero		1
	.type		_ZN34_INTERNAL_6e2015c4_4_k_cu_0dacf5eb4cuda3std6ranges3__45__cpo8distanceE,@object
	.size		_ZN34_INTERNAL_6e2015c4_4_k_cu_0dacf5eb4cuda3std6ranges3__45__cpo8distanceE,(_ZN34_INTERNAL_6e2015c4_4_k_cu_0dacf5eb6thrust24THRUST_300001_SM_1000_NS12placeholders2_4E - _ZN34_INTERNAL_6e2015c4_4_k_cu_0dacf5eb4cuda3std6ranges3__45__cpo8distanceE)
_ZN34_INTERNAL_6e2015c4_4_k_cu_0dacf5eb4cuda3std6ranges3__45__cpo8distanceE:
	.zero		1
	.type		_ZN34_INTERNAL_6e2015c4_4_k_cu_0dacf5eb6thrust24THRUST_300001_SM_1000_NS12placeholders2_4E,@object
	.size		_ZN34_INTERNAL_6e2015c4_4_k_cu_0dacf5eb6thrust24THRUST_300001_SM_1000_NS12placeholders2_4E,(_ZN34_INTERNAL_6e2015c4_4_k_cu_0dacf5eb4cuda3std3__45__cpo6rbeginE - _ZN34_INTERNAL_6e2015c4_4_k_cu_0dacf5eb6thrust24THRUST_300001_SM_1000_NS12placeholders2_4E)
_ZN34_INTERNAL_6e2015c4_4_k_cu_0dacf5eb6thrust24THRUST_300001_SM_1000_NS12placeholders2_4E:
	.zero		1
	.type		_ZN34_INTERNAL_6e2015c4_4_k_cu_0dacf5eb4cuda3std3__45__cpo6rbeginE,@object
	.size		_ZN34_INTERNAL_6e2015c4_4_k_cu_0dacf5eb4cuda3std3__45__cpo6rbeginE,(_ZN34_INTERNAL_6e2015c4_4_k_cu_0dacf5eb4cuda3std6ranges3__45__cpo7advanceE - _ZN34_INTERNAL_6e2015c4_4_k_cu_0dacf5eb4cuda3std3__45__cpo6rbeginE)
_ZN34_INTERNAL_6e2015c4_4_k_cu_0dacf5eb4cuda3std3__45__cpo6rbeginE:
	.zero		1
	.type		_ZN34_INTERNAL_6e2015c4_4_k_cu_0dacf5eb4cuda3std6ranges3__45__cpo7advanceE,@object
	.size		_ZN34_INTERNAL_6e2015c4_4_k_cu_0dacf5eb4cuda3std6ranges3__45__cpo7advanceE,(_ZN34_INTERNAL_6e2015c4_4_k_cu_0dacf5eb6thrust24THRUST_300001_SM_1000_NS12placeholders3_10E - _ZN34_INTERNAL_6e2015c4_4_k_cu_0dacf5eb4cuda3std6ranges3__45__cpo7advanceE)
_ZN34_INTERNAL_6e2015c4_4_k_cu_0dacf5eb4cuda3std6ranges3__45__cpo7advanceE:
	.zero		1
	.type		_ZN34_INTERNAL_6e2015c4_4_k_cu_0dacf5eb6thrust24THRUST_300001_SM_1000_NS12placeholders3_10E,@object
	.size		_ZN34_INTERNAL_6e2015c4_4_k_cu_0dacf5eb6thrust24THRUST_300001_SM_1000_NS12placeholders3_10E,(_ZN34_INTERNAL_6e2015c4_4_k_cu_0dacf5eb4cuda3std3__48in_placeE - _ZN34_INTERNAL_6e2015c4_4_k_cu_0dacf5eb6thrust24THRUST_300001_SM_1000_NS12placeholders3_10E)
_ZN34_INTERNAL_6e2015c4_4_k_cu_0dacf5eb6thrust24THRUST_300001_SM_1000_NS12placeholders3_10E:
	.zero		1
	.type		_ZN34_INTERNAL_6e2015c4_4_k_cu_0dacf5eb4cuda3std3__48in_placeE,@object
	.size		_ZN34_INTERNAL_6e2015c4_4_k_cu_0dacf5eb4cuda3std3__48in_placeE,(_ZN34_INTERNAL_6e2015c4_4_k_cu_0dacf5eb4cuda3std6ranges3__45__cpo4sizeE - _ZN34_INTERNAL_6e2015c4_4_k_cu_0dacf5eb4cuda3std3__48in_placeE)
_ZN34_INTERNAL_6e2015c4_4_k_cu_0dacf5eb4cuda3std3__48in_placeE:
	.zero		1
	.type		_ZN34_INTERNAL_6e2015c4_4_k_cu_0dacf5eb4cuda3std6ranges3__45__cpo4sizeE,@object
	.size		_ZN34_INTERNAL_6e2015c4_4_k_cu_0dacf5eb4cuda3std6ranges3__45__cpo4sizeE,(_ZN34_INTERNAL_6e2015c4_4_k_cu_0dacf5eb6thrust24THRUST_300001_SM_1000_NS12placeholders2_2E - _ZN34_INTERNAL_6e2015c4_4_k_cu_0dacf5eb4cuda3std6ranges3__45__cpo4sizeE)
_ZN34_INTERNAL_6e2015c4_4_k_cu_0dacf5eb4cuda3std6ranges3__45__cpo4sizeE:
	.zero		1
	.type		_ZN34_INTERNAL_6e2015c4_4_k_cu_0dacf5eb6thrust24THRUST_300001_SM_1000_NS12placeholders2_2E,@object
	.size		_ZN34_INTERNAL_6e2015c4_4_k_cu_0dacf5eb6thrust24THRUST_300001_SM_1000_NS12placeholders2_2E,(_ZN34_INTERNAL_6e2015c4_4_k_cu_0dacf5eb4cuda3std3__45__cpo6cbeginE - _ZN34_INTERNAL_6e2015c4_4_k_cu_0dacf5eb6thrust24THRUST_300001_SM_1000_NS12placeholders2_2E)
_ZN34_INTERNAL_6e2015c4_4_k_cu_0dacf5eb6thrust24THRUST_300001_SM_1000_NS12placeholders2_2E:
	.zero		1
	.type		_ZN34_INTERNAL_6e2015c4_4_k_cu_0dacf5eb4cuda3std3__45__cpo6cbeginE,@object
	.size		_ZN34_INTERNAL_6e2015c4_4_k_cu_0dacf5eb4cuda3std3__45__cpo6cbeginE,(_ZN34_INTERNAL_6e2015c4_4_k_cu_0dacf5eb4cuda3std6ranges3__45__cpo6cbeginE - _ZN34_INTERNAL_6e2015c4_4_k_cu_0dacf5eb4cuda3std3__45__cpo6cbeginE)
_ZN34_INTERNAL_6e2015c4_4_k_cu_0dacf5eb4cuda3std3__45__cpo6cbeginE:
	.zero		1
	.type		_ZN34_INTERNAL_6e2015c4_4_k_cu_0dacf5eb4cuda3std6ranges3__45__cpo6cbeginE,@object
	.size		_ZN34_INTERNAL_6e2015c4_4_k_cu_0dacf5eb4cuda3std6ranges3__45__cpo6cbeginE,(_ZN34_INTERNAL_6e2015c4_4_k_cu_0dacf5eb6thrust24THRUST_300001_SM_1000_NS12placeholders2_6E - _ZN34_INTERNAL_6e2015c4_4_k_cu_0dacf5eb4cuda3std6ranges3__45__cpo6cbeginE)
_ZN34_INTERNAL_6e2015c4_4_k_cu_0dacf5eb4cuda3std6ranges3__45__cpo6cbeginE:
	.zero		1
	.type		_ZN34_INTERNAL_6e2015c4_4_k_cu_0dacf5eb6thrust24THRUST_300001_SM_1000_NS12placeholders2_6E,@object
	.size		_ZN34_INTERNAL_6e2015c4_4_k_cu_0dacf5eb6thrust24THRUST_300001_SM_1000_NS12placeholders2_6E,(_ZN34_INTERNAL_6e2015c4_4_k_cu_0dacf5eb4cuda3std3__45__cpo7crbeginE - _ZN34_INTERNAL_6e2015c4_4_k_cu_0dacf5eb6thrust24THRUST_300001_SM_1000_NS12placeholders2_6E)
_ZN34_INTERNAL_6e2015c4_4_k_cu_0dacf5eb6thrust24THRUST_300001_SM_1000_NS12placeholders2_6E:
	.zero		1
	.type		_ZN34_INTERNAL_6e2015c4_4_k_cu_0dacf5eb4cuda3std3__45__cpo7crbeginE,@object
	.size		_ZN34_INTERNAL_6e2015c4_4_k_cu_0dacf5eb4cuda3std3__45__cpo7crbeginE,(_ZN34_INTERNAL_6e2015c4_4_k_cu_0dacf5eb4cuda3std6ranges3__45__cpo4nextE - _ZN34_INTERNAL_6e2015c4_4_k_cu_0dacf5eb4cuda3std3__45__cpo7crbeginE)
_ZN34_INTERNAL_6e2015c4_4_k_cu_0dacf5eb4cuda3std3__45__cpo7crbeginE:
	.zero		1
	.type		_ZN34_INTERNAL_6e2015c4_4_k_cu_0dacf5eb4cuda3std6ranges3__45__cpo4nextE,@object
	.size		_ZN34_INTERNAL_6e2015c4_4_k_cu_0dacf5eb4cuda3std6ranges3__45__cpo4nextE,(_ZN34_INTERNAL_6e2015c4_4_k_cu_0dacf5eb4cuda3std6ranges3__45__cpo4swapE - _ZN34_INTERNAL_6e2015c4_4_k_cu_0dacf5eb4cuda3std6ranges3__45__cpo4nextE)
_ZN34_INTERNAL_6e2015c4_4_k_cu_0dacf5eb4cuda3std6ranges3__45__cpo4nextE:
	.zero		1
	.type		_ZN34_INTERNAL_6e2015c4_4_k_cu_0dacf5eb4cuda3std6ranges3__45__cpo4swapE,@object
	.size		_ZN34_INTERNAL_6e2015c4_4_k_cu_0dacf5eb4cuda3std6ranges3__45__cpo4swapE,(_ZN34_INTERNAL_6e2015c4_4_k_cu_0dacf5eb6thrust24THRUST_300001_SM_1000_NS8cuda_cub10par_nosyncE - _ZN34_INTERNAL_6e2015c4_4_k_cu_0dacf5eb4cuda3std6ranges3__45__cpo4swapE)
_ZN34_INTERNAL_6e2015c4_4_k_cu_0dacf5eb4cuda3std6ranges3__45__cpo4swapE:
	.zero		1
	.type		_ZN34_INTERNAL_6e2015c4_4_k_cu_0dacf5eb6thrust24THRUST_300001_SM_1000_NS8cuda_cub10par_nosyncE,@object
	.size		_ZN34_INTERNAL_6e2015c4_4_k_cu_0dacf5eb6thrust24THRUST_300001_SM_1000_NS8cuda_cub10par_nosyncE,(_ZN34_INTERNAL_6e2015c4_4_k_cu_0dacf5eb6thrust24THRUST_300001_SM_1000_NS3seqE - _ZN34_INTERNAL_6e2015c4_4_k_cu_0dacf5eb6thrust24THRUST_300001_SM_1000_NS8cuda_cub10par_nosyncE)
_ZN34_INTERNAL_6e2015c4_4_k_cu_0dacf5eb6thrust24THRUST_300001_SM_1000_NS8cuda_cub10par_nosyncE:
	.zero		1
	.type		_ZN34_INTERNAL_6e2015c4_4_k_cu_0dacf5eb6thrust24THRUST_300001_SM_1000_NS3seqE,@object
	.size		_ZN34_INTERNAL_6e2015c4_4_k_cu_0dacf5eb6thrust24THRUST_300001_SM_1000_NS3seqE,(_ZN34_INTERNAL_6e2015c4_4_k_cu_0dacf5eb4cuda3std3__420unreachable_sentinelE - _ZN34_INTERNAL_6e2015c4_4_k_cu_0dacf5eb6thrust24THRUST_300001_SM_1000_NS3seqE)
_ZN34_INTERNAL_6e2015c4_4_k_cu_0dacf5eb6thrust24THRUST_300001_SM_1000_NS3seqE:
	.zero		1
	.type		_ZN34_INTERNAL_6e2015c4_4_k_cu_0dacf5eb4cuda3std3__420unreachable_sentinelE,@object
	.size		_ZN34_INTERNAL_6e2015c4_4_k_cu_0dacf5eb4cuda3std3__420unreachable_sentinelE,(_ZN34_INTERNAL_6e2015c4_4_k_cu_0dacf5eb4cuda3std6ranges3__45__cpo5ssizeE - _ZN34_INTERNAL_6e2015c4_4_k_cu_0dacf5eb4cuda3std3__420unreachable_sentinelE)
_ZN34_INTERNAL_6e2015c4_4_k_cu_0dacf5eb4cuda3std3__420unreachable_sentinelE:
	.zero		1
	.type		_ZN34_INTERNAL_6e2015c4_4_k_cu_0dacf5eb4cuda3std6ranges3__45__cpo5ssizeE,@object
	.size		_ZN34_INTERNAL_6e2015c4_4_k_cu_0dacf5eb4cuda3std6ranges3__45__cpo5ssizeE,(_ZN34_INTERNAL_6e2015c4_4_k_cu_0dacf5eb6thrust24THRUST_300001_SM_1000_NS12placeholders2_3E - _ZN34_INTERNAL_6e2015c4_4_k_cu_0dacf5eb4cuda3std6ranges3__45__cpo5ssizeE)
_ZN34_INTERNAL_6e2015c4_4_k_cu_0dacf5eb4cuda3std6ranges3__45__cpo5ssizeE:
	.zero		1
	.type		_ZN34_INTERNAL_6e2015c4_4_k_cu_0dacf5eb6thrust24THRUST_300001_SM_1000_NS12placeholders2_3E,@object
	.size		_ZN34_INTERNAL_6e2015c4_4_k_cu_0dacf5eb6thrust24THRUST_300001_SM_1000_NS12placeholders2_3E,(_ZN34_INTERNAL_6e2015c4_4_k_cu_0dacf5eb4cuda3std3__45__cpo4cendE - _ZN34_INTERNAL_6e2015c4_4_k_cu_0dacf5eb6thrust24THRUST_300001_SM_1000_NS12placeholders2_3E)
_ZN34_INTERNAL_6e2015c4_4_k_cu_0dacf5eb6thrust24THRUST_300001_SM_1000_NS12placeholders2_3E:
	.zero		1
	.type		_ZN34_INTERNAL_6e2015c4_4_k_cu_0dacf5eb4cuda3std3__45__cpo4cendE,@object
	.size		_ZN34_INTERNAL_6e2015c4_4_k_cu_0dacf5eb4cuda3std3__45__cpo4cendE,(_ZN34_INTERNAL_6e2015c4_4_k_cu_0dacf5eb4cuda3std6ranges3__45__cpo4cendE - _ZN34_INTERNAL_6e2015c4_4_k_cu_0dacf5eb4cuda3std3__45__cpo4cendE)
_ZN34_INTERNAL_6e2015c4_4_k_cu_0dacf5eb4cuda3std3__45__cpo4cendE:
	.zero		1
	.type		_ZN34_INTERNAL_6e2015c4_4_k_cu_0dacf5eb4cuda3std6ranges3__45__cpo4cendE,@object
	.size		_ZN34_INTERNAL_6e2015c4_4_k_cu_0dacf5eb4cuda3std6ranges3__45__cpo4cendE,(_ZN34_INTERNAL_6e2015c4_4_k_cu_0dacf5eb6thrust24THRUST_300001_SM_1000_NS12placeholders2_7E - _ZN34_INTERNAL_6e2015c4_4_k_cu_0dacf5eb4cuda3std6ranges3__45__cpo4cendE)
_ZN34_INTERNAL_6e2015c4_4_k_cu_0dacf5eb4cuda3std6ranges3__45__cpo4cendE:
	.zero		1
	.type		_ZN34_INTERNAL_6e2015c4_4_k_cu_0dacf5eb6thrust24THRUST_300001_SM_1000_NS12placeholders2_7E,@object
	.size		_ZN34_INTERNAL_6e2015c4_4_k_cu_0dacf5eb6thrust24THRUST_300001_SM_1000_NS12placeholders2_7E,(_ZN34_INTERNAL_6e2015c4_4_k_cu_0dacf5eb4cuda3std3__45__cpo5crendE - _ZN34_INTERNAL_6e2015c4_4_k_cu_0dacf5eb6thrust24THRUST_300001_SM_1000_NS12placeholders2_7E)
_ZN34_INTERNAL_6e2015c4_4_k_cu_0dacf5eb6thrust24THRUST_300001_SM_1000_NS12placeholders2_7E:
	.zero		1
	.type		_ZN34_INTERNAL_6e2015c4_4_k_cu_0dacf5eb4cuda3std3__45__cpo5crendE,@object
	.size		_ZN34_INTERNAL_6e2015c4_4_k_cu_0dacf5eb4cuda3std3__45__cpo5crendE,(_ZN34_INTERNAL_6e2015c4_4_k_cu_0dacf5eb4cuda3std6ranges3__45__cpo4prevE - _ZN34_INTERNAL_6e2015c4_4_k_cu_0dacf5eb4cuda3std3__45__cpo5crendE)
_ZN34_INTERNAL_6e2015c4_4_k_cu_0dacf5eb4cuda3std3__45__cpo5crendE:
	.zero		1
	.type		_ZN34_INTERNAL_6e2015c4_4_k_cu_0dacf5eb4cuda3std6ranges3__45__cpo4prevE,@object
	.size		_ZN34_INTERNAL_6e2015c4_4_k_cu_0dacf5eb4cuda3std6ranges3__45__cpo4prevE,(_ZN34_INTERNAL_6e2015c4_4_k_cu_0dacf5eb4cuda3std6ranges3__45__cpo9iter_moveE - _ZN34_INTERNAL_6e2015c4_4_k_cu_0dacf5eb4cuda3std6ranges3__45__cpo4prevE)
_ZN34_INTERNAL_6e2015c4_4_k_cu_0dacf5eb4cuda3std6ranges3__45__cpo4prevE:
	.zero		1
	.type		_ZN34_INTERNAL_6e2015c4_4_k_cu_0dacf5eb4cuda3std6ranges3__45__cpo9iter_moveE,@object
	.size		_ZN34_INTERNAL_6e2015c4_4_k_cu_0dacf5eb4cuda3std6ranges3__45__cpo9iter_moveE,(_ZN34_INTERNAL_6e2015c4_4_k_cu_0dacf5eb6thrust24THRUST_300001_SM_1000_NS6system6detail10sequential3seqE - _ZN34_INTERNAL_6e2015c4_4_k_cu_0dacf5eb4cuda3std6ranges3__45__cpo9iter_moveE)
_ZN34_INTERNAL_6e2015c4_4_k_cu_0dacf5eb4cuda3std6ranges3__45__cpo9iter_moveE:
	.zero		1
	.type		_ZN34_INTERNAL_6e2015c4_4_k_cu_0dacf5eb6thrust24THRUST_300001_SM_1000_NS6system6detail10sequential3seqE,@object
	.size		_ZN34_INTERNAL_6e2015c4_4_k_cu_0dacf5eb6thrust24THRUST_300001_SM_1000_NS6system6detail10sequential3seqE,(_ZN34_INTERNAL_6e2015c4_4_k_cu_0dacf5eb6thrust24THRUST_300001_SM_1000_NS12placeholders2_9E - _ZN34_INTERNAL_6e2015c4_4_k_cu_0dacf5eb6thrust24THRUST_300001_SM_1000_NS6system6detail10sequential3seqE)
_ZN34_INTERNAL_6e2015c4_4_k_cu_0dacf5eb6thrust24THRUST_300001_SM_1000_NS6system6detail10sequential3seqE:
	.zero		1
	.type		_ZN34_INTERNAL_6e2015c4_4_k_cu_0dacf5eb6thrust24THRUST_300001_SM_1000_NS12placeholders2_9E,@object
	.size		_ZN34_INTERNAL_6e2015c4_4_k_cu_0dacf5eb6thrust24THRUST_300001_SM_1000_NS12placeholders2_9E,(_ZN34_INTERNAL_6e2015c4_4_k_cu_0dacf5eb4cuda3std3__419piecewise_constructE - _ZN34_INTERNAL_6e2015c4_4_k_cu_0dacf5eb6thrust24THRUST_300001_SM_1000_NS12placeholders2_9E)
_ZN34_INTERNAL_6e2015c4_4_k_cu_0dacf5eb6thrust24THRUST_300001_SM_1000_NS12placeholders2_9E:
	.zero		1
	.type		_ZN34_INTERNAL_6e2015c4_4_k_cu_0dacf5eb4cuda3std3__419piecewise_constructE,@object
	.size		_ZN34_INTERNAL_6e2015c4_4_k_cu_0dacf5eb4cuda3std3__419piecewise_constructE,(_ZN34_INTERNAL_6e2015c4_4_k_cu_0dacf5eb4cuda3std6ranges3__45__cpo5cdataE - _ZN34_INTERNAL_6e2015c4_4_k_cu_0dacf5eb4cuda3std3__419piecewise_constructE)
_ZN34_INTERNAL_6e2015c4_4_k_cu_0dacf5eb4cuda3std3__419piecewise_constructE:
	.zero		1
	.type		_ZN34_INTERNAL_6e2015c4_4_k_cu_0dacf5eb4cuda3std6ranges3__45__cpo5cdataE,@object
	.size		_ZN34_INTERNAL_6e2015c4_4_k_cu_0dacf5eb4cuda3std6ranges3__45__cpo5cdataE,(_ZN34_INTERNAL_6e2015c4_4_k_cu_0dacf5eb6thrust24THRUST_300001_SM_1000_NS12placeholders2_1E - _ZN34_INTERNAL_6e2015c4_4_k_cu_0dacf5eb4cuda3std6ranges3__45__cpo5cdataE)
_ZN34_INTERNAL_6e2015c4_4_k_cu_0dacf5eb4cuda3std6ranges3__45__cpo5cdataE:
	.zero		1
	.type		_ZN34_INTERNAL_6e2015c4_4_k_cu_0dacf5eb6thrust24THRUST_300001_SM_1000_NS12placeholders2_1E,@object
	.size		_ZN34_INTERNAL_6e2015c4_4_k_cu_0dacf5eb6thrust24THRUST_300001_SM_1000_NS12placeholders2_1E,(_ZN34_INTERNAL_6e2015c4_4_k_cu_0dacf5eb4cuda3std3__45__cpo3endE - _ZN34_INTERNAL_6e2015c4_4_k_cu_0dacf5eb6thrust24THRUST_300001_SM_1000_NS12placeholders2_1E)
_ZN34_INTERNAL_6e2015c4_4_k_cu_0dacf5eb6thrust24THRUST_300001_SM_1000_NS12placeholders2_1E:
	.zero		1
	.type		_ZN34_INTERNAL_6e2015c4_4_k_cu_0dacf5eb4cuda3std3__45__cpo3endE,@object
	.size		_ZN34_INTERNAL_6e2015c4_4_k_cu_0dacf5eb4cuda3std3__45__cpo3endE,(_ZN34_INTERNAL_6e2015c4_4_k_cu_0dacf5eb4cuda3std6ranges3__45__cpo3endE - _ZN34_INTERNAL_6e2015c4_4_k_cu_0dacf5eb4cuda3std3__45__cpo3endE)
_ZN34_INTERNAL_6e2015c4_4_k_cu_0dacf5eb4cuda3std3__45__cpo3endE:
	.zero		1
	.type		_ZN34_INTERNAL_6e2015c4_4_k_cu_0dacf5eb4cuda3std6ranges3__45__cpo3endE,@object
	.size		_ZN34_INTERNAL_6e2015c4_4_k_cu_0dacf5eb4cuda3std6ranges3__45__cpo3endE,(_ZN34_INTERNAL_6e2015c4_4_k_cu_0dacf5eb6thrust24THRUST_300001_SM_1000_NS12placeholders2_5E - _ZN34_INTERNAL_6e2015c4_4_k_cu_0dacf5eb4cuda3std6ranges3__45__cpo3endE)
_ZN34_INTERNAL_6e2015c4_4_k_cu_0dacf5eb4cuda3std6ranges3__45__cpo3endE:
	.zero		1
	.type		_ZN34_INTERNAL_6e2015c4_4_k_cu_0dacf5eb6thrust24THRUST_300001_SM_1000_NS12placeholders2_5E,@object
	.size		_ZN34_INTERNAL_6e2015c4_4_k_cu_0dacf5eb6thrust24THRUST_300001_SM_1000_NS12placeholders2_5E,(_ZN34_INTERNAL_6e2015c4_4_k_cu_0dacf5eb4cuda3std3__45__cpo4rendE - _ZN34_INTERNAL_6e2015c4_4_k_cu_0dacf5eb6thrust24THRUST_300001_SM_1000_NS12placeholders2_5E)
_ZN34_INTERNAL_6e2015c4_4_k_cu_0dacf5eb6thrust24THRUST_300001_SM_1000_NS12placeholders2_5E:
	.zero		1
	.type		_ZN34_INTERNAL_6e2015c4_4_k_cu_0dacf5eb4cuda3std3__45__cpo4rendE,@object
	.size		_ZN34_INTERNAL_6e2015c4_4_k_cu_0dacf5eb4cuda3std3__45__cpo4rendE,(_ZN34_INTERNAL_6e2015c4_4_k_cu_0dacf5eb4cuda3std6ranges3__45__cpo9iter_swapE - _ZN34_INTERNAL_6e2015c4_4_k_cu_0dacf5eb4cuda3std3__45__cpo4rendE)
_ZN34_INTERNAL_6e2015c4_4_k_cu_0dacf5eb4cuda3std3__45__cpo4rendE:
	.zero		1
	.type		_ZN34_INTERNAL_6e2015c4_4_k_cu_0dacf5eb4cuda3std6ranges3__45__cpo9iter_swapE,@object
	.size		_ZN34_INTERNAL_6e2015c4_4_k_cu_0dacf5eb4cuda3std6ranges3__45__cpo9iter_swapE,(_ZN34_INTERNAL_6e2015c4_4_k_cu_0dacf5eb4cuda3std3__48unexpectE - _ZN34_INTERNAL_6e2015c4_4_k_cu_0dacf5eb4cuda3std6ranges3__45__cpo9iter_swapE)
_ZN34_INTERNAL_6e2015c4_4_k_cu_0dacf5eb4cuda3std6ranges3__45__cpo9iter_swapE:
	.zero		1
	.type		_ZN34_INTERNAL_6e2015c4_4_k_cu_0dacf5eb4cuda3std3__48unexpectE,@object
	.size		_ZN34_INTERNAL_6e2015c4_4_k_cu_0dacf5eb4cuda3std3__48unexpectE,(_ZN34_INTERNAL_6e2015c4_4_k_cu_0dacf5eb6thrust24THRUST_300001_SM_1000_NS8cuda_cub3parE - _ZN34_INTERNAL_6e2015c4_4_k_cu_0dacf5eb4cuda3std3__48unexpectE)
_ZN34_INTERNAL_6e2015c4_4_k_cu_0dacf5eb4cuda3std3__48unexpectE:
	.zero		1
	.type		_ZN34_INTERNAL_6e2015c4_4_k_cu_0dacf5eb6thrust24THRUST_300001_SM_1000_NS8cuda_cub3parE,@object
	.size		_ZN34_INTERNAL_6e2015c4_4_k_cu_0dacf5eb6thrust24THRUST_300001_SM_1000_NS8cuda_cub3parE,(.L_29 - _ZN34_INTERNAL_6e2015c4_4_k_cu_0dacf5eb6thrust24THRUST_300001_SM_1000_NS8cuda_cub3parE)
_ZN34_INTERNAL_6e2015c4_4_k_cu_0dacf5eb6thrust24THRUST_300001_SM_1000_NS8cuda_cub3parE:
	.zero		1
.L_29:


//--------------------- .nv.shared._ZN3cub18CUB_300001_SM_10006detail10merge_sort30DeviceMergeSortPartitionKernelIPPym10tuple_lessS4_EEvbT_PT2_T0_SA_PSA_T1_SA_i --------------------------
	.section	.nv.shared._ZN3cub18CUB_300001_SM_10006detail10merge_sort30DeviceMergeSortPartitionKernelIPPym10tuple_lessS4_EEvbT_PT2_T0_SA_PSA_T1_SA_i,"aw",@nobits
	.sectionflags	@""
	.align	16
	.zero		1024


//--------------------- .nv.shared._ZN3cub18CUB_300001_SM_10006detail10merge_sort30DeviceMergeSortBlockSortKernelINS2_10policy_hubIPPyE9Policy600ES6_PNS0_8NullTypeES6_SA_m10tuple_lessS5_S9_EEvbT0_T1_T2_T3_T4_PT6_PT7_T5_NS1_7vsmem_tE --------------------------
	.section	.nv.shared._ZN3cub18CUB_300001_SM_10006detail10merge_sort30DeviceMergeSortBlockSortKernelINS2_10policy_hubIPPyE9Policy600ES6_PNS0_8NullTypeES6_SA_m10tuple_lessS5_S9_EEvbT0_T1_T2_T3_T4_PT6_PT7_T5_NS1_7vsmem_tE,"aw",@nobits
	.sectionflags	@""
	.align	16
.nv.shared._ZN3cub18CUB_300001_SM_10006detail10merge_sort30DeviceMergeSortBlockSortKernelINS2_10policy_hubIPPyE9Policy600ES6_PNS0_8NullTypeES6_SA_m10tuple_lessS5_S9_EEvbT0_T1_T2_T3_T4_PT6_PT7_T5_NS1_7vsmem_tE:
	.zero		17936


//--------------------- .nv.shared._ZN3cub18CUB_300001_SM_10006detail10merge_sort26DeviceMergeSortMergeKernelINS2_10policy_hubIPPyE9Policy600ES6_PNS0_8NullTypeES6_SA_j10tuple_lessS5_S9_EEvbT2_T3_T4_PT6_PT7_T5_PSE_SE_NS1_7vsmem_tE --------------------------
	.section	.nv.shared._ZN3cub18CUB_300001_SM_10006detail10merge_sort26DeviceMergeSortMergeKernelINS2_10policy_hubIPPyE9Policy600ES6_PNS0_8NullTypeES6_SA_j10tuple_lessS5_S9_EEvbT2_T3_T4_PT6_PT7_T5_PSE_SE_NS1_7vsmem_tE,"aw",@nobits
	.sectionflags	@""
	.align	16
.nv.shared._ZN3cub18CUB_300001_SM_10006detail10merge_sort26DeviceMergeSortMergeKernelINS2_10policy_hubIPPyE9Policy600ES6_PNS0_8NullTypeES6_SA_j10tuple_lessS5_S9_EEvbT2_T3_T4_PT6_PT7_T5_PSE_SE_NS1_7vsmem_tE:
	.zero		17936


//--------------------- .nv.shared._ZN3cub18CUB_300001_SM_10006detail10merge_sort30DeviceMergeSortPartitionKernelIPPyj10tuple_lessS4_EEvbT_PT2_T0_SA_PSA_T1_SA_i --------------------------
	.section	.nv.shared._ZN3cub18CUB_300001_SM_10006detail10merge_sort30DeviceMergeSortPartitionKernelIPPyj10tuple_lessS4_EEvbT_PT2_T0_SA_PSA_T1_SA_i,"aw",@nobits
	.sectionflags	@""
	.align	16
	.zero		1024


//--------------------- .nv.shared._ZN3cub18CUB_300001_SM_10006detail10merge_sort30DeviceMergeSortBlockSortKernelINS2_10policy_hubIPPyE9Policy600ES6_PNS0_8NullTypeES6_SA_j10tuple_lessS5_S9_EEvbT0_T1_T2_T3_T4_PT6_PT7_T5_NS1_7vsmem_tE --------------------------
	.section	.nv.shared._ZN3cub18CUB_300001_SM_10006detail10merge_sort30DeviceMergeSortBlockSortKernelINS2_10policy_hubIPPyE9Policy600ES6_PNS0_8NullTypeES6_SA_j10tuple_lessS5_S9_EEvbT0_T1_T2_T3_T4_PT6_PT7_T5_NS1_7vsmem_tE,"aw",@nobits
	.sectionflags	@""
	.align	16
.nv.shared._ZN3cub18CUB_300001_SM_10006detail10merge_sort30DeviceMergeSortBlockSortKernelINS2_10policy_hubIPPyE9Policy600ES6_PNS0_8NullTypeES6_SA_j10tuple_lessS5_S9_EEvbT0_T1_T2_T3_T4_PT6_PT7_T5_NS1_7vsmem_tE:
	.zero		17936


//--------------------- .nv.shared._ZN3cub18CUB_300001_SM_10006detail4scan16DeviceScanKernelINS2_10policy_hubIyyymN4cuda3std3__44plusIvEEE10Policy1000EPySC_NS0_13ScanTileStateIyLb1EEES9_NS1_10InputValueIySC_EEmyLb0EyEEvT0_T1_T2_iT3_T4_T5_ --------------------------
	.section	.nv.shared._ZN3cub18CUB_300001_SM_10006detail4scan16DeviceScanKernelINS2_10policy_hubIyyymN4cuda3std3__44plusIvEEE10Policy1000EPySC_NS0_13ScanTileStateIyLb1EEES9_NS1_10InputValueIySC_EEmyLb0EyEEvT0_T1_T2_iT3_T4_T5_,"aw",@nobits
	.sectionflags	@""
	.align	16
.nv.shared._ZN3cub18CUB_300001_SM_10006detail4scan16DeviceScanKernelINS2_10policy_hubIyyymN4cuda3std3__44plusIvEEE10Policy1000EPySC_NS0_13ScanTileStateIyLb1EEES9_NS1_10InputValueIySC_EEmyLb0EyEEvT0_T1_T2_iT3_T4_T5_:
	.zero		29200


//--------------------- .nv.shared._ZN3cub18CUB_300001_SM_10006detail4scan16DeviceScanKernelINS2_10policy_hubIyyyjN4cuda3std3__44plusIvEEE10Policy1000EPySC_NS0_13ScanTileStateIyLb1EEES9_NS1_10InputValueIySC_EEjyLb0EyEEvT0_T1_T2_iT3_T4_T5_ --------------------------
	.section	.nv.shared._ZN3cub18CUB_300001_SM_10006detail4scan16DeviceScanKernelINS2_10policy_hubIyyyjN4cuda3std3__44plusIvEEE10Policy1000EPySC_NS0_13ScanTileStateIyLb1EEES9_NS1_10InputValueIySC_EEjyLb0EyEEvT0_T1_T2_iT3_T4_T5_,"aw",@nobits
	.sectionflags	@""
	.align	16
.nv.shared._ZN3cub18CUB_300001_SM_10006detail4scan16DeviceScanKernelINS2_10policy_hubIyyyjN4cuda3std3__44plusIvEEE10Policy1000EPySC_NS0_13ScanTileStateIyLb1EEES9_NS1_10InputValueIySC_EEjyLb0EyEEvT0_T1_T2_iT3_T4_T5_:
	.zero		37648


//--------------------- .nv.shared._ZN3cub18CUB_300001_SM_10006detail4scan20DeviceScanInitKernelINS0_13ScanTileStateIyLb1EEEEEvT_i --------------------------
	.section	.nv.shared._ZN3cub18CUB_300001_SM_10006detail4scan20DeviceScanInitKernelINS0_13ScanTileStateIyLb1EEEEEvT_i,"aw",@nobits
	.sectionflags	@""
	.align	16
	.zero		1024


//--------------------- .nv.shared._ZN3cub18CUB_300001_SM_10006detail6reduce28DeviceReduceSingleTileKernelINS2_10policy_hubIiyN4cuda3std3__44plusIiEEE10Policy1000EPiSC_iS9_iiNS7_10__identityEEEvT0_T1_T2_T3_T4_T6_ --------------------------
	.section	.nv.shared._ZN3cub18CUB_300001_SM_10006detail6reduce28DeviceReduceSingleTileKernelINS2_10policy_hubIiyN4cuda3std3__44plusIiEEE10Policy1000EPiSC_iS9_iiNS7_10__identityEEEvT0_T1_T2_T3_T4_T6_,"aw",@nobits
	.sectionflags	@""
	.align	16
.nv.shared._ZN3cub18CUB_300001_SM_10006detail6reduce28DeviceReduceSingleTileKernelINS2_10policy_hubIiyN4cuda3std3__44plusIiEEE10Policy1000EPiSC_iS9_iiNS7_10__identityEEEvT0_T1_T2_T3_T4_T6_:
	.zero		1072


//--------------------- .nv.shared._ZN3cub18CUB_300001_SM_10006detail6reduce18DeviceReduceKernelINS2_10policy_hubIiyN4cuda3std3__44plusIiEEE10Policy1000EPyyS9_iNS7_10__identityEEEvT0_PT3_T1_NS0_13GridEvenShareISH_EET2_T4_ --------------------------
	.section	.nv.shared._ZN3cub18CUB_300001_SM_10006detail6reduce18DeviceReduceKernelINS2_10policy_hubIiyN4cuda3std3__44plusIiEEE10Policy1000EPyyS9_iNS7_10__identityEEEvT0_PT3_T1_NS0_13GridEvenShareISH_EET2_T4_,"aw",@nobits
	.sectionflags	@""
	.align	16
.nv.shared._ZN3cub18CUB_300001_SM_10006detail6reduce18DeviceReduceKernelINS2_10policy_hubIiyN4cuda3std3__44plusIiEEE10Policy1000EPyyS9_iNS7_10__identityEEEvT0_PT3_T1_NS0_13GridEvenShareISH_EET2_T4_:
	.zero		1072


//--------------------- .nv.shared._ZN3cub18CUB_300001_SM_10006detail6reduce28DeviceReduceSingleTileKernelINS2_10policy_hubIiyN4cuda3std3__44plusIiEEE10Policy1000EPyPiyS9_iiNS7_10__identityEEEvT0_T1_T2_T3_T4_T6_ --------------------------
	.section	.nv.shared._ZN3cub18CUB_300001_SM_10006detail6reduce28DeviceReduceSingleTileKernelINS2_10policy_hubIiyN4cuda3std3__44plusIiEEE10Policy1000EPyPiyS9_iiNS7_10__identityEEEvT0_T1_T2_T3_T4_T6_,"aw",@nobits
	.sectionflags	@""
	.align	16
.nv.shared._ZN3cub18CUB_300001_SM_10006detail6reduce28DeviceReduceSingleTileKernelINS2_10policy_hubIiyN4cuda3std3__44plusIiEEE10Policy1000EPyPiyS9_iiNS7_10__identityEEEvT0_T1_T2_T3_T4_T6_:
	.zero		1072


//--------------------- .nv.shared._ZN3cub18CUB_300001_SM_10006detail6reduce28DeviceReduceSingleTileKernelINS2_10policy_hubIijN4cuda3std3__44plusIiEEE10Policy1000EPiSC_iS9_iiNS7_10__identityEEEvT0_T1_T2_T3_T4_T6_ --------------------------
	.section	.nv.shared._ZN3cub18CUB_300001_SM_10006detail6reduce28DeviceReduceSingleTileKernelINS2_10policy_hubIijN4cuda3std3__44plusIiEEE10Policy1000EPiSC_iS9_iiNS7_10__identityEEEvT0_T1_T2_T3_T4_T6_,"aw",@nobits
	.sectionflags	@""
	.align	16
.nv.shared._ZN3cub18CUB_300001_SM_10006detail6reduce28DeviceReduceSingleTileKernelINS2_10policy_hubIijN4cuda3std3__44plusIiEEE10Policy1000EPiSC_iS9_iiNS7_10__identityEEEvT0_T1_T2_T3_T4_T6_:
	.zero		1072


//--------------------- .nv.shared._ZN3cub18CUB_300001_SM_10006detail6reduce18DeviceReduceKernelINS2_10policy_hubIijN4cuda3std3__44plusIiEEE10Policy1000EPyjS9_iNS7_10__identityEEEvT0_PT3_T1_NS0_13GridEvenShareISH_EET2_T4_ --------------------------
	.section	.nv.shared._ZN3cub18CUB_300001_SM_10006detail6reduce18DeviceReduceKernelINS2_10policy_hubIijN4cuda3std3__44plusIiEEE10Policy1000EPyjS9_iNS7_10__identityEEEvT0_PT3_T1_NS0_13GridEvenShareISH_EET2_T4_,"aw",@nobits
	.sectionflags	@""
	.align	16
.nv.shared._ZN3cub18CUB_300001_SM_10006detail6reduce18DeviceReduceKernelINS2_10policy_hubIijN4cuda3std3__44plusIiEEE10Policy1000EPyjS9_iNS7_10__identityEEEvT0_PT3_T1_NS0_13GridEvenShareISH_EET2_T4_:
	.zero		1072


//--------------------- .nv.shared._ZN3cub18CUB_300001_SM_10006detail6reduce28DeviceReduceSingleTileKernelINS2_10policy_hubIijN4cuda3std3__44plusIiEEE10Policy1000EPyPijS9_iiNS7_10__identityEEEvT0_T1_T2_T3_T4_T6_ --------------------------
	.section	.nv.shared._ZN3cub18CUB_300001_SM_10006detail6reduce28DeviceReduceSingleTileKernelINS2_10policy_hubIijN4cuda3std3__44plusIiEEE10Policy1000EPyPijS9_iiNS7_10__identityEEEvT0_T1_T2_T3_T4_T6_,"aw",@nobits
	.sectionflags	@""
	.align	16
.nv.shared._ZN3cub18CUB_300001_SM_10006detail6reduce28DeviceReduceSingleTileKernelINS2_10policy_hubIijN4cuda3std3__44plusIiEEE10Policy1000EPyPijS9_iiNS7_10__identityEEEvT0_T1_T2_T3_T4_T6_:
	.zero		1072


//--------------------- .nv.shared._ZN3cub18CUB_300001_SM_10006detail11EmptyKernelIvEEvv --------------------------
	.section	.nv.shared._ZN3cub18CUB_300001_SM_10006detail11EmptyKernelIvEEvv,"aw",@nobits
	.sectionflags	@""
	.align	16
	.zero		1024


//--------------------- .nv.shared._ZN6thrust24THRUST_300001_SM_1000_NS8cuda_cub4core6detail13_kernel_agentINS1_8__unique11UniqueAgentIPPyS8_7t_equaliPiEEJS8_S8_S9_SA_iN3cub18CUB_300001_SM_100013ScanTileStateIiLb1EEEmEEEvDpT0_ --------------------------
	.section	.nv.shared._ZN6thrust24THRUST_300001_SM_1000_NS8cuda_cub4core6detail13_kernel_agentINS1_8__unique11UniqueAgentIPPyS8_7t_equaliPiEEJS8_S8_S9_SA_iN3cub18CUB_300001_SM_100013ScanTileStateIiLb1EEEmEEEvDpT0_,"aw",@nobits
	.sectionflags	@""
	.align	16
	.zero		1024


//--------------------- .nv.shared._ZN6thrust24THRUST_300001_SM_1000_NS8cuda_cub4core6detail13_kernel_agentINS1_8__unique9InitAgentIN3cub18CUB_300001_SM_100013ScanTileStateIiLb1EEEPiiEEJSA_mSB_EEEvDpT0_ --------------------------
	.section	.nv.shared._ZN6thrust24THRUST_300001_SM_1000_NS8cuda_cub4core6detail13_kernel_agentINS1_8__unique9InitAgentIN3cub18CUB_300001_SM_100013ScanTileStateIiLb1EEEPiiEEJSA_mSB_EEEvDpT0_,"aw",@nobits
	.sectionflags	@""
	.align	16
	.zero		1024


//--------------------- .nv.shared._Z15get_join_resultP17GHashRelContainerS0_iPiiPyS2_S2_ --------------------------
	.section	.nv.shared._Z15get_join_resultP17GHashRelContainerS0_iPiiPyS2_S2_,"aw",@nobits
	.sectionflags	@""
	.align	16
	.zero		1024


//--------------------- .nv.shared._Z20get_join_result_sizeP17GHashRelContainerS0_iPy --------------------------
	.section	.nv.shared._Z20get_join_result_sizeP17GHashRelContainerS0_iPy,"aw",@nobits
	.sectionflags	@""
	.align	16
	.zero		1024


//--------------------- .nv.shared._Z20init_tuples_unsortedPPyS_iy --------------------------
	.section	.nv.shared._Z20init_tuples_unsortedPPyS_iy,"aw",@nobits
	.sectionflags	@""
	.align	16
	.zero		1024


//--------------------- .nv.shared._Z14init_index_mapP17GHashRelContainer --------------------------
	.section	.nv.shared._Z14init_index_mapP17GHashRelContainer,"aw",@nobits
	.sectionflags	@""
	.align	16
	.zero		1024


//--------------------- .nv.shared._Z10acopy_dataP17GHashRelContainerS0_ --------------------------
	.section	.nv.shared._Z10acopy_dataP17GHashRelContainerS0_,"aw",@nobits
	.sectionflags	@""
	.align	16
	.zero		1024


//--------------------- .nv.shared._Z11acopy_entryP17GHashRelContainerS0_ --------------------------
	.section	.nv.shared._Z11acopy_entryP17GHashRelContainerS0_,"aw",@nobits
	.sectionflags	@""
	.align	16
	.zero		1024


//--------------------- .nv.shared._Z16shrink_index_mapP17GHashRelContainerP7MEntityy --------------------------
	.section	.nv.shared._Z16shrink_index_mapP17GHashRelContainerP7MEntityy,"aw",@nobits
	.sectionflags	@""
	.align	16
	.zero		1024


//--------------------- .nv.shared._Z22count_index_entry_sizeP17GHashRelContainerPy --------------------------
	.section	.nv.shared._Z22count_index_entry_sizeP17GHashRelContainerPy,"aw",@nobits
	.sectionflags	@""
	.align	16
	.zero		1024


//--------------------- .nv.shared._Z20calculate_index_hashP17GHashRelContainer --------------------------
	.section	.nv.shared._Z20calculate_index_hashP17GHashRelContainer,"aw",@nobits
	.sectionflags	@""
	.align	16
	.zero		1024


//--------------------- .nv.constant0._ZN3cub18CUB_300001_SM_10006detail10merge_sort26DeviceMergeSortMergeKernelINS2_10policy_hubIPPyE9Policy600ES6_PNS0_8NullTypeES6_SA_m10tuple_lessS5_S9_EEvbT2_T3_T4_PT6_PT7_T5_PSE_SE_NS1_7vsmem_tE --------------------------
	.section	.nv.constant0._ZN3cub18CUB_300001_SM_10006detail10merge_sort26DeviceMergeSortMergeKernelINS2_10policy_hubIPPyE9Policy600ES6_PNS0_8NullTypeES6_SA_m10tuple_lessS5_S9_EEvbT2_T3_T4_PT6_PT7_T5_PSE_SE_NS1_7vsmem_tE,"a",@progbits
	.sectionflags	@""
	.align	4
.nv.constant0._ZN3cub18CUB_300001_SM_10006detail10merge_sort26DeviceMergeSortMergeKernelINS2_10policy_hubIPPyE9Policy600ES6_PNS0_8NullTypeES6_SA_m10tuple_lessS5_S9_EEvbT2_T3_T4_PT6_PT7_T5_PSE_SE_NS1_7vsmem_tE:
	.zero		984


//--------------------- .nv.constant0._ZN3cub18CUB_300001_SM_10006detail10merge_sort30DeviceMergeSortPartitionKernelIPPym10tuple_lessS4_EEvbT_PT2_T0_SA_PSA_T1_SA_i --------------------------
	.section	.nv.constant0._ZN3cub18CUB_300001_SM_10006detail10merge_sort30DeviceMergeSortPartitionKernelIPPym10tuple_lessS4_EEvbT_PT2_T0_SA_PSA_T1_SA_i,"a",@progbits
	.sectionflags	@""
	.align	4
.nv.constant0._ZN3cub18CUB_300001_SM_10006detail10merge_sort30DeviceMergeSortPartitionKernelIPPym10tuple_lessS4_EEvbT_PT2_T0_SA_PSA_T1_SA_i:
	.zero		972


//--------------------- .nv.constant0._ZN3cub18CUB_300001_SM_10006detail10merge_sort30DeviceMergeSortBlockSortKernelINS2_10policy_hubIPPyE9Policy600ES6_PNS0_8NullTypeES6_SA_m10tuple_lessS5_S9_EEvbT0_T1_T2_T3_T4_PT6_PT7_T5_NS1_7vsmem_tE --------------------------
	.section	.nv.constant0._ZN3cub18CUB_300001_SM_10006detail10merge_sort30DeviceMergeSortBlockSortKernelINS2_10policy_hubIPPyE9Policy600ES6_PNS0_8NullTypeES6_SA_m10tuple_lessS5_S9_EEvbT0_T1_T2_T3_T4_PT6_PT7_T5_NS1_7vsmem_tE,"a",@progbits
	.sectionflags	@""
	.align	4
.nv.constant0._ZN3cub18CUB_300001_SM_10006detail10merge_sort30DeviceMergeSortBlockSortKernelINS2_10policy_hubIPPyE9Policy600ES6_PNS0_8NullTypeES6_SA_m10tuple_lessS5_S9_EEvbT0_T1_T2_T3_T4_PT6_PT7_T5_NS1_7vsmem_tE:
	.zero		984


//--------------------- .nv.constant0._ZN3cub18CUB_300001_SM_10006detail10merge_sort26DeviceMergeSortMergeKernelINS2_10policy_hubIPPyE9Policy600ES6_PNS0_8NullTypeES6_SA_j10tuple_lessS5_S9_EEvbT2_T3_T4_PT6_PT7_T5_PSE_SE_NS1_7vsmem_tE --------------------------
	.section	.nv.constant0._ZN3cub18CUB_300001_SM_10006detail10merge_sort26DeviceMergeSortMergeKernelINS2_10policy_hubIPPyE9Policy600ES6_PNS0_8NullTypeES6_SA_j10tuple_lessS5_S9_EEvbT2_T3_T4_PT6_PT7_T5_PSE_SE_NS1_7vsmem_tE,"a",@progbits
	.sectionflags	@""
	.align	4
.nv.constant0._ZN3cub18CUB_300001_SM_10006detail10merge_sort26DeviceMergeSortMergeKernelINS2_10policy_hubIPPyE9Policy600ES6_PNS0_8NullTypeES6_SA_j10tuple_lessS5_S9_EEvbT2_T3_T4_PT6_PT7_T5_PSE_SE_NS1_7vsmem_tE:
	.zero		984


//--------------------- .nv.constant0._ZN3cub18CUB_300001_SM_10006detail10merge_sort30DeviceMergeSortPartitionKernelIPPyj10tuple_lessS4_EEvbT_PT2_T0_SA_PSA_T1_SA_i --------------------------
	.section	.nv.constant0._ZN3cub18CUB_300001_SM_10006detail10merge_sort30DeviceMergeSortPartitionKernelIPPyj10tuple_lessS4_EEvbT_PT2_T0_SA_PSA_T1_SA_i,"a",@progbits
	.sectionflags	@""
	.align	4
.nv.constant0._ZN3cub18CUB_300001_SM_10006detail10merge_sort30DeviceMergeSortPartitionKernelIPPyj10tuple_lessS4_EEvbT_PT2_T0_SA_PSA_T1_SA_i:
	.zero		960


//--------------------- .nv.constant0._ZN3cub18CUB_300001_SM_10006detail10merge_sort30DeviceMergeSortBlockSortKernelINS2_10policy_hubIPPyE9Policy600ES6_PNS0_8NullTypeES6_SA_j10tuple_lessS5_S9_EEvbT0_T1_T2_T3_T4_PT6_PT7_T5_NS1_7vsmem_tE --------------------------
	.section	.nv.constant0._ZN3cub18CUB_300001_SM_10006detail10merge_sort30DeviceMergeSortBlockSortKernelINS2_10policy_hubIPPyE9Policy600ES6_PNS0_8NullTypeES6_SA_j10tuple_lessS5_S9_EEvbT0_T1_T2_T3_T4_PT6_PT7_T5_NS1_7vsmem_tE,"a",@progbits
	.sectionflags	@""
	.align	4
.nv.constant0._ZN3cub18CUB_300001_SM_10006detail10merge_sort30DeviceMergeSortBlockSortKernelINS2_10policy_hubIPPyE9Policy600ES6_PNS0_8NullTypeES6_SA_j10tuple_lessS5_S9_EEvbT0_T1_T2_T3_T4_PT6_PT7_T5_NS1_7vsmem_tE:
	.zero		984


//--------------------- .nv.constant0._ZN3cub18CUB_300001_SM_10006detail4scan16DeviceScanKernelINS2_10policy_hubIyyymN4cuda3std3__44plusIvEEE10Policy1000EPySC_NS0_13ScanTileStateIyLb1EEES9_NS1_10InputValueIySC_EEmyLb0EyEEvT0_T1_T2_iT3_T4_T5_ --------------------------
	.section	.nv.constant0._ZN3cub18CUB_300001_SM_10006detail4scan16DeviceScanKernelINS2_10policy_hubIyyymN4cuda3std3__44plusIvEEE10Policy1000EPySC_NS0_13ScanTileStateIyLb1EEES9_NS1_10InputValueIySC_EEmyLb0EyEEvT0_T1_T2_iT3_T4_T5_,"a",@progbits
	.sectionflags	@""
	.align	4
.nv.constant0._ZN3cub18CUB_300001_SM_10006detail4scan16DeviceScanKernelINS2_10policy_hubIyyymN4cuda3std3__44plusIvEEE10Policy1000EPySC_NS0_13ScanTileStateIyLb1EEES9_NS1_10InputValueIySC_EEmyLb0EyEEvT0_T1_T2_iT3_T4_T5_:
	.zero		952


//--------------------- .nv.constant0._ZN3cub18CUB_300001_SM_10006detail4scan16DeviceScanKernelINS2_10policy_hubIyyyjN4cuda3std3__44plusIvEEE10Policy1000EPySC_NS0_13ScanTileStateIyLb1EEES9_NS1_10InputValueIySC_EEjyLb0EyEEvT0_T1_T2_iT3_T4_T5_ --------------------------
	.section	.nv.constant0._ZN3cub18CUB_300001_SM_10006detail4scan16DeviceScanKernelINS2_10policy_hubIyyyjN4cuda3std3__44plusIvEEE10Policy1000EPySC_NS0_13ScanTileStateIyLb1EEES9_NS1_10InputValueIySC_EEjyLb0EyEEvT0_T1_T2_iT3_T4_T5_,"a",@progbits
	.sectionflags	@""
	.align	4
.nv.constant0._ZN3cub18CUB_300001_SM_10006detail4scan16DeviceScanKernelINS2_10policy_hubIyyyjN4cuda3std3__44plusIvEEE10Policy1000EPySC_NS0_13ScanTileStateIyLb1EEES9_NS1_10InputValueIySC_EEjyLb0EyEEvT0_T1_T2_iT3_T4_T5_:
	.zero		948


//--------------------- .nv.constant0._ZN3cub18CUB_300001_SM_10006detail4scan20DeviceScanInitKernelINS0_13ScanTileStateIyLb1EEEEEvT_i --------------------------
	.section	.nv.constant0._ZN3cub18CUB_300001_SM_10006detail4scan20DeviceScanInitKernelINS0_13ScanTileStateIyLb1EEEEEvT_i,"a",@progbits
	.sectionflags	@""
	.align	4
.nv.constant0._ZN3cub18CUB_300001_SM_10006detail4scan20DeviceScanInitKernelINS0_13ScanTileStateIyLb1EEEEEvT_i:
	.zero		908


//--------------------- .nv.constant0._ZN3cub18CUB_300001_SM_10006detail6reduce28DeviceReduceSingleTileKernelINS2_10policy_hubIiyN4cuda3std3__44plusIiEEE10Policy1000EPiSC_iS9_iiNS7_10__identityEEEvT0_T1_T2_T3_T4_T6_ --------------------------
	.section	.nv.constant0._ZN3cub18CUB_300001_SM_10006detail6reduce28DeviceReduceSingleTileKernelINS2_10policy_hubIiyN4cuda3std3__44plusIiEEE10Policy1000EPiSC_iS9_iiNS7_10__identityEEEvT0_T1_T2_T3_T4_T6_,"a",@progbits
	.sectionflags	@""
	.align	4
.nv.constant0._ZN3cub18CUB_300001_SM_10006detail6reduce28DeviceReduceSingleTileKernelINS2_10policy_hubIiyN4cuda3std3__44plusIiEEE10Policy1000EPiSC_iS9_iiNS7_10__identityEEEvT0_T1_T2_T3_T4_T6_:
	.zero		925


//--------------------- .nv.constant0._ZN3cub18CUB_300001_SM_10006detail6reduce18DeviceReduceKernelINS2_10policy_hubIiyN4cuda3std3__44plusIiEEE10Policy1000EPyyS9_iNS7_10__identityEEEvT0_PT3_T1_NS0_13GridEvenShareISH_EET2_T4_ --------------------------
	.section	.nv.constant0._ZN3cub18CUB_300001_SM_10006detail6reduce18DeviceReduceKernelINS2_10policy_hubIiyN4cuda3std3__44plusIiEEE10Policy1000EPyyS9_iNS7_10__identityEEEvT0_PT3_T1_NS0_13GridEvenShareISH_EET2_T4_,"a",@progbits
	.sectionflags	@""
	.align	4
.nv.constant0._ZN3cub18CUB_300001_SM_10006detail6reduce18DeviceReduceKernelINS2_10policy_hubIiyN4cuda3std3__44plusIiEEE10Policy1000EPyyS9_iNS7_10__identityEEEvT0_PT3_T1_NS0_13GridEvenShareISH_EET2_T4_:
	.zero		994


//--------------------- .nv.constant0._ZN3cub18CUB_300001_SM_10006detail6reduce28DeviceReduceSingleTileKernelINS2_10policy_hubIiyN4cuda3std3__44plusIiEEE10Policy1000EPyPiyS9_iiNS7_10__identityEEEvT0_T1_T2_T3_T4_T6_ --------------------------
	.section	.nv.constant0._ZN3cub18CUB_300001_SM_10006detail6reduce28DeviceReduceSingleTileKernelINS2_10policy_hubIiyN4cuda3std3__44plusIiEEE10Policy1000EPyPiyS9_iiNS7_10__identityEEEvT0_T1_T2_T3_T4_T6_,"a",@progbits
	.sectionflags	@""
	.align	4
.nv.constant0._ZN3cub18CUB_300001_SM_10006detail6reduce28DeviceReduceSingleTileKernelINS2_10policy_hubIiyN4cuda3std3__44plusIiEEE10Policy1000EPyPiyS9_iiNS7_10__identityEEEvT0_T1_T2_T3_T4_T6_:
	.zero		929


//--------------------- .nv.constant0._ZN3cub18CUB_300001_SM_10006detail6reduce28DeviceReduceSingleTileKernelINS2_10policy_hubIijN4cuda3std3__44plusIiEEE10Policy1000EPiSC_iS9_iiNS7_10__identityEEEvT0_T1_T2_T3_T4_T6_ --------------------------
	.section	.nv.constant0._ZN3cub18CUB_300001_SM_10006detail6reduce28DeviceReduceSingleTileKernelINS2_10policy_hubIijN4cuda3std3__44plusIiEEE10Policy1000EPiSC_iS9_iiNS7_10__identityEEEvT0_T1_T2_T3_T4_T6_,"a",@progbits
	.sectionflags	@""
	.align	4
.nv.constant0._ZN3cub18CUB_300001_SM_10006detail6reduce28DeviceReduceSingleTileKernelINS2_10policy_hubIijN4cuda3std3__44plusIiEEE10Policy1000EPiSC_iS9_iiNS7_10__identityEEEvT0_T1_T2_T3_T4_T6_:
	.zero		925


//--------------------- .nv.constant0._ZN3cub18CUB_300001_SM_10006detail6reduce18DeviceReduceKernelINS2_10policy_hubIijN4cuda3std3__44plusIiEEE10Policy1000EPyjS9_iNS7_10__identityEEEvT0_PT3_T1_NS0_13GridEvenShareISH_EET2_T4_ --------------------------
	.section	.nv.constant0._ZN3cub18CUB_300001_SM_10006detail6reduce18DeviceReduceKernelINS2_10policy_hubIijN4cuda3std3__44plusIiEEE10Policy1000EPyjS9_iNS7_10__identityEEEvT0_PT3_T1_NS0_13GridEvenShareISH_EET2_T4_,"a",@progbits
	.sectionflags	@""
	.align	4
.nv.constant0._ZN3cub18CUB_300001_SM_10006detail6reduce18DeviceReduceKernelINS2_10policy_hubIijN4cuda3std3__44plusIiEEE10Policy1000EPyjS9_iNS7_10__identityEEEvT0_PT3_T1_NS0_13GridEvenShareISH_EET2_T4_:
	.zero		958


//--------------------- .nv.constant0._ZN3cub18CUB_300001_SM_10006detail6reduce28DeviceReduceSingleTileKernelINS2_10policy_hubIijN4cuda3std3__44plusIiEEE10Policy1000EPyPijS9_iiNS7_10__identityEEEvT0_T1_T2_T3_T4_T6_ --------------------------
	.section	.nv.constant0._ZN3cub18CUB_300001_SM_10006detail6reduce28DeviceReduceSingleTileKernelINS2_10policy_hubIijN4cuda3std3__44plusIiEEE10Policy1000EPyPijS9_iiNS7_10__identityEEEvT0_T1_T2_T3_T4_T6_,"a",@progbits
	.sectionflags	@""
	.align	4
.nv.constant0._ZN3cub18CUB_300001_SM_10006detail6reduce28DeviceReduceSingleTileKernelINS2_10policy_hubIijN4cuda3std3__44plusIiEEE10Policy1000EPyPijS9_iiNS7_10__identityEEEvT0_T1_T2_T3_T4_T6_:
	.zero		925


//--------------------- .nv.constant0._ZN3cub18CUB_300001_SM_10006detail11EmptyKernelIvEEvv --------------------------
	.section	.nv.constant0._ZN3cub18CUB_300001_SM_10006detail11EmptyKernelIvEEvv,"a",@progbits
	.sectionflags	@""
	.align	4
.nv.constant0._ZN3cub18CUB_300001_SM_10006detail11EmptyKernelIvEEvv:
	.zero		896


//--------------------- .nv.constant0._ZN6thrust24THRUST_300001_SM_1000_NS8cuda_cub4core6detail13_kernel_agentINS1_8__unique11UniqueAgentIPPyS8_7t_equaliPiEEJS8_S8_S9_SA_iN3cub18CUB_300001_SM_100013ScanTileStateIiLb1EEEmEEEvDpT0_ --------------------------
	.section	.nv.constant0._ZN6thrust24THRUST_300001_SM_1000_NS8cuda_cub4core6detail13_kernel_agentINS1_8__unique11UniqueAgentIPPyS8_7t_equaliPiEEJS8_S8_S9_SA_iN3cub18CUB_300001_SM_100013ScanTileStateIiLb1EEEmEEEvDpT0_,"a",@progbits
	.sectionflags	@""
	.align	4
.nv.constant0._ZN6thrust24THRUST_300001_SM_1000_NS8cuda_cub4core6detail13_kernel_agentINS1_8__unique11UniqueAgentIPPyS8_7t_equaliPiEEJS8_S8_S9_SA_iN3cub18CUB_300001_SM_100013ScanTileStateIiLb1EEEmEEEvDpT0_:
	.zero		952


//--------------------- .nv.constant0._ZN6thrust24THRUST_300001_SM_1000_NS8cuda_cub4core6detail13_kernel_agentINS1_8__unique9InitAgentIN3cub18CUB_300001_SM_100013ScanTileStateIiLb1EEEPiiEEJSA_mSB_EEEvDpT0_ --------------------------
	.section	.nv.constant0._ZN6thrust24THRUST_300001_SM_1000_NS8cuda_cub4core6detail13_kernel_agentINS1_8__unique9InitAgentIN3cub18CUB_300001_SM_100013ScanTileStateIiLb1EEEPiiEEJSA_mSB_EEEvDpT0_,"a",@progbits
	.sectionflags	@""
	.align	4
.nv.constant0._ZN6thrust24THRUST_300001_SM_1000_NS8cuda_cub4core6detail13_kernel_agentINS1_8__unique9InitAgentIN3cub18CUB_300001_SM_100013ScanTileStateIiLb1EEEPiiEEJSA_mSB_EEEvDpT0_:
	.zero		920


//--------------------- .nv.constant0._Z15get_join_resultP17GHashRelContainerS0_iPiiPyS2_S2_ --------------------------
	.section	.nv.constant0._Z15get_join_resultP17GHashRelContainerS0_iPiiPyS2_S2_,"a",@progbits
	.sectionflags	@""
	.align	4
.nv.constant0._Z15get_join_resultP17GHashRelContainerS0_iPiiPyS2_S2_:
	.zero		960


//--------------------- .nv.constant0._Z20get_join_result_sizeP17GHashRelContainerS0_iPy --------------------------
	.section	.nv.constant0._Z20get_join_result_sizeP17GHashRelContainerS0_iPy,"a",@progbits
	.sectionflags	@""
	.align	4
.nv.constant0._Z20get_join_result_sizeP17GHashRelContainerS0_iPy:
	.zero		928


//--------------------- .nv.constant0._Z20init_tuples_unsortedPPyS_iy --------------------------
	.section	.nv.constant0._Z20init_tuples_unsortedPPyS_iy,"a",@progbits
	.sectionflags	@""
	.align	4
.nv.constant0._Z20init_tuples_unsortedPPyS_iy:
	.zero		928


//--------------------- .nv.constant0._Z14init_index_mapP17GHashRelContainer --------------------------
	.section	.nv.constant0._Z14init_index_mapP17GHashRelContainer,"a",@progbits
	.sectionflags	@""
	.align	4
.nv.constant0._Z14init_index_mapP17GHashRelContainer:
	.zero		904


//--------------------- .nv.constant0._Z10acopy_dataP17GHashRelContainerS0_ --------------------------
	.section	.nv.constant0._Z10acopy_dataP17GHashRelContainerS0_,"a",@progbits
	.sectionflags	@""
	.align	4
.nv.constant0._Z10acopy_dataP17GHashRelContainerS0_:
	.zero		912


//--------------------- .nv.constant0._Z11acopy_entryP17GHashRelContainerS0_ --------------------------
	.section	.nv.constant0._Z11acopy_entryP17GHashRelContainerS0_,"a",@progbits
	.sectionflags	@""
	.align	4
.nv.constant0._Z11acopy_entryP17GHashRelContainerS0_:
	.zero		912


//--------------------- .nv.constant0._Z16shrink_index_mapP17GHashRelContainerP7MEntityy --------------------------
	.section	.nv.constant0._Z16shrink_index_mapP17GHashRelContainerP7MEntityy,"a",@progbits
	.sectionflags	@""
	.align	4
.nv.constant0._Z16shrink_index_mapP17GHashRelContainerP7MEntityy:
	.zero		920


//--------------------- .nv.constant0._Z22count_index_entry_sizeP17GHashRelContainerPy --------------------------
	.section	.nv.constant0._Z22count_index_entry_sizeP17GHashRelContainerPy,"a",@progbits
	.sectionflags	@""
	.align	4
.nv.constant0._Z22count_index_entry_sizeP17GHashRelContainerPy:
	.zero		912


//--------------------- .nv.constant0._Z20calculate_index_hashP17GHashRelContainer --------------------------
	.section	.nv.constant0._Z20calculate_index_hashP17GHashRelContainer,"a",@progbits
	.sectionflags	@""
	.align	4
.nv.constant0._Z20calculate_index_hashP17GHashRelContainer:
	.zero		904


//--------------------- SYMBOLS --------------------------

	.type		.nv.reservedSmem.offset0,@object
	.size		.nv.reservedSmem.offset0,0x4
	.type		.nv.reservedSmem.cap,@object
	.size		.nv.reservedSmem.cap,0x4
